	.target	sm_103a

	.elftype	@"ET_EXEC"


//--------------------- .note.nv.tkinfo           --------------------------
	.section	.note.nv.tkinfo,"",@"SHT_NOTE"
	.sectionflags	@"SHF_NOTE_NV_TKINFO"
	.tkinfo
        /*0018*/ 	.word	0x00000002
        /*0030*/ 	.string	""
        /*0030*/ 	.string	"ptxas"
        /*0030*/ 	.string	"Cuda compilation tools, release 13.0, V13.0.88"
        /*0030*/ 	.string	"Build cuda_13.0.r13.0/compiler.36424714_0"
        /*0030*/ 	.string	"-arch sm_103a -m 64 "



//--------------------- .note.nv.cuinfo           --------------------------
	.section	.note.nv.cuinfo,"",@"SHT_NOTE"
	.sectionflags	@"SHF_NOTE_NV_CUINFO"
        /*0018*/ 	.short	0x0002
        /*001a*/ 	.short	0x0067
        /*001c*/ 	.short	0x0082
	.zero		2


//--------------------- .nv.info                  --------------------------
	.section	.nv.info,"",@"SHT_CUDA_INFO"
	.align	4


	//----- nvinfo : EIATTR_REGCOUNT
	.align		4
        /*0000*/ 	.byte	0x04, 0x2f
        /*0002*/ 	.short	(.L_12 - .L_11)
	.align		4
.L_11:
        /*0004*/ 	.word	index@(_ZN5flash16flash_fwd_kernelI23Flash_fwd_kernel_traitsILi96ELi128ELi64ELi4ELb0ELb0EN7cutlass10bfloat16_tE19Flash_kernel_traitsILi96ELi128ELi64ELi4ES3_EELb0ELb0ELb1ELb1ELb0ELb0ELb1ELb0EEEvNS_16Flash_fwd_paramsE)
        /*0008*/ 	.word	0x000000ff


	//----- nvinfo : EIATTR_FRAME_SIZE
	.align		4
.L_12:
        /*000c*/ 	.byte	0x04, 0x11
        /*000e*/ 	.short	(.L_14 - .L_13)
	.align		4
.L_13:
        /*0010*/ 	.word	index@(_ZN5flash16flash_fwd_kernelI23Flash_fwd_kernel_traitsILi96ELi128ELi64ELi4ELb0ELb0EN7cutlass10bfloat16_tE19Flash_kernel_traitsILi96ELi128ELi64ELi4ES3_EELb0ELb0ELb1ELb1ELb0ELb0ELb1ELb0EEEvNS_16Flash_fwd_paramsE)
        /*0014*/ 	.word	0x00000058


	//----- nvinfo : EIATTR_REGCOUNT
	.align		4
.L_14:
        /*0018*/ 	.byte	0x04, 0x2f
        /*001a*/ 	.short	(.L_16 - .L_15)
	.align		4
.L_15:
        /*001c*/ 	.word	index@(_ZN5flash16flash_fwd_kernelI23Flash_fwd_kernel_traitsILi96ELi128ELi64ELi4ELb0ELb0EN7cutlass10bfloat16_tE19Flash_kernel_traitsILi96ELi128ELi64ELi4ES3_EELb1ELb0ELb1ELb1ELb0ELb0ELb0ELb1EEEvNS_16Flash_fwd_paramsE)
        /*0020*/ 	.word	0x000000ff


	//----- nvinfo : EIATTR_FRAME_SIZE
	.align		4
.L_16:
        /*0024*/ 	.byte	0x04, 0x11
        /*0026*/ 	.short	(.L_18 - .L_17)
	.align		4
.L_17:
        /*0028*/ 	.word	index@(_ZN5flash16flash_fwd_kernelI23Flash_fwd_kernel_traitsILi96ELi128ELi64ELi4ELb0ELb0EN7cutlass10bfloat16_tE19Flash_kernel_traitsILi96ELi128ELi64ELi4ES3_EELb1ELb0ELb1ELb1ELb0ELb0ELb0ELb1EEEvNS_16Flash_fwd_paramsE)
        /*002c*/ 	.word	0x00000238


	//----- nvinfo : EIATTR_REGCOUNT
	.align		4
.L_18:
        /*0030*/ 	.byte	0x04, 0x2f
        /*0032*/ 	.short	(.L_20 - .L_19)
	.align		4
.L_19:
        /*0034*/ 	.word	index@(_ZN5flash16flash_fwd_kernelI23Flash_fwd_kernel_traitsILi96ELi128ELi64ELi4ELb0ELb0EN7cutlass10bfloat16_tE19Flash_kernel_traitsILi96ELi128ELi64ELi4ES3_EELb0ELb0ELb1ELb0ELb0ELb0ELb1ELb0EEEvNS_16Flash_fwd_paramsE)
        /*0038*/ 	.word	0x000000ff


	//----- nvinfo : EIATTR_FRAME_SIZE
	.align		4
.L_20:
        /*003c*/ 	.byte	0x04, 0x11
        /*003e*/ 	.short	(.L_22 - .L_21)
	.align		4
.L_21:
        /*0040*/ 	.word	index@(_ZN5flash16flash_fwd_kernelI23Flash_fwd_kernel_traitsILi96ELi128ELi64ELi4ELb0ELb0EN7cutlass10bfloat16_tE19Flash_kernel_traitsILi96ELi128ELi64ELi4ES3_EELb0ELb0ELb1ELb0ELb0ELb0ELb1ELb0EEEvNS_16Flash_fwd_paramsE)
        /*0044*/ 	.word	0x00000068


	//----- nvinfo : EIATTR_REGCOUNT
	.align		4
.L_22:
        /*0048*/ 	.byte	0x04, 0x2f
        /*004a*/ 	.short	(.L_24 - .L_23)
	.align		4
.L_23:
        /*004c*/ 	.word	index@(_ZN5flash16flash_fwd_kernelI23Flash_fwd_kernel_traitsILi96ELi128ELi64ELi4ELb0ELb0EN7cutlass10bfloat16_tE19Flash_kernel_traitsILi96ELi128ELi64ELi4ES3_EELb1ELb0ELb1ELb0ELb0ELb0ELb0ELb1EEEvNS_16Flash_fwd_paramsE)
        /*0050*/ 	.word	0x000000ff


	//----- nvinfo : EIATTR_FRAME_SIZE
	.align		4
.L_24:
        /*0054*/ 	.byte	0x04, 0x11
        /*0056*/ 	.short	(.L_26 - .L_25)
	.align		4
.L_25:
        /*0058*/ 	.word	index@(_ZN5flash16flash_fwd_kernelI23Flash_fwd_kernel_traitsILi96ELi128ELi64ELi4ELb0ELb0EN7cutlass10bfloat16_tE19Flash_kernel_traitsILi96ELi128ELi64ELi4ES3_EELb1ELb0ELb1ELb0ELb0ELb0ELb0ELb1EEEvNS_16Flash_fwd_paramsE)
        /*005c*/ 	.word	0x00000240


	//----- nvinfo : EIATTR_REGCOUNT
	.align		4
.L_26:
        /*0060*/ 	.byte	0x04, 0x2f
        /*0062*/ 	.short	(.L_28 - .L_27)
	.align		4
.L_27:
        /*0064*/ 	.word	index@(_ZN5flash16flash_fwd_kernelI23Flash_fwd_kernel_traitsILi96ELi128ELi64ELi4ELb0ELb0EN7cutlass10bfloat16_tE19Flash_kernel_traitsILi96ELi128ELi64ELi4ES3_EELb1ELb0ELb1ELb1ELb0ELb0ELb0ELb0EEEvNS_16Flash_fwd_paramsE)
        /*0068*/ 	.word	0x000000ff


	//----- nvinfo : EIATTR_FRAME_SIZE
	.align		4
.L_28:
        /*006c*/ 	.byte	0x04, 0x11
        /*006e*/ 	.short	(.L_30 - .L_29)
	.align		4
.L_29:
        /*0070*/ 	.word	index@(_ZN5flash16flash_fwd_kernelI23Flash_fwd_kernel_traitsILi96ELi128ELi64ELi4ELb0ELb0EN7cutlass10bfloat16_tE19Flash_kernel_traitsILi96ELi128ELi64ELi4ES3_EELb1ELb0ELb1ELb1ELb0ELb0ELb0ELb0EEEvNS_16Flash_fwd_paramsE)
        /*0074*/ 	.word	0x000000a8


	//----- nvinfo : EIATTR_REGCOUNT
	.align		4
.L_30:
        /*0078*/ 	.byte	0x04, 0x2f
        /*007a*/ 	.short	(.L_32 - .L_31)
	.align		4
.L_31:
        /*007c*/ 	.word	index@(_ZN5flash16flash_fwd_kernelI23Flash_fwd_kernel_traitsILi96ELi128ELi64ELi4ELb0ELb0EN7cutlass10bfloat16_tE19Flash_kernel_traitsILi96ELi128ELi64ELi4ES3_EELb0ELb0ELb1ELb0ELb0ELb1ELb1ELb0EEEvNS_16Flash_fwd_paramsE)
        /*0080*/ 	.word	0x000000ff


	//----- nvinfo : EIATTR_FRAME_SIZE
	.align		4
.L_32:
        /*0084*/ 	.byte	0x04, 0x11
        /*0086*/ 	.short	(.L_34 - .L_33)
	.align		4
.L_33:
        /*0088*/ 	.word	index@(_ZN5flash16flash_fwd_kernelI23Flash_fwd_kernel_traitsILi96ELi128ELi64ELi4ELb0ELb0EN7cutlass10bfloat16_tE19Flash_kernel_traitsILi96ELi128ELi64ELi4ES3_EELb0ELb0ELb1ELb0ELb0ELb1ELb1ELb0EEEvNS_16Flash_fwd_paramsE)
        /*008c*/ 	.word	0x00000058


	//----- nvinfo : EIATTR_REGCOUNT
	.align		4
.L_34:
        /*0090*/ 	.byte	0x04, 0x2f
        /*0092*/ 	.short	(.L_36 - .L_35)
	.align		4
.L_35:
        /*0094*/ 	.word	index@(_ZN5flash16flash_fwd_kernelI23Flash_fwd_kernel_traitsILi96ELi128ELi64ELi4ELb0ELb0EN7cutlass10bfloat16_tE19Flash_kernel_traitsILi96ELi128ELi64ELi4ES3_EELb1ELb0ELb1ELb0ELb0ELb1ELb0ELb0EEEvNS_16Flash_fwd_paramsE)
        /*0098*/ 	.word	0x000000ff


	//----- nvinfo : EIATTR_FRAME_SIZE
	.align		4
.L_36:
        /*009c*/ 	.byte	0x04, 0x11
        /*009e*/ 	.short	(.L_38 - .L_37)
	.align		4
.L_37:
        /*00a0*/ 	.word	index@(_ZN5flash16flash_fwd_kernelI23Flash_fwd_kernel_traitsILi96ELi128ELi64ELi4ELb0ELb0EN7cutlass10bfloat16_tE19Flash_kernel_traitsILi96ELi128ELi64ELi4ES3_EELb1ELb0ELb1ELb0ELb0ELb1ELb0ELb0EEEvNS_16Flash_fwd_paramsE)
        /*00a4*/ 	.word	0x00000070


	//----- nvinfo : EIATTR_REGCOUNT
	.align		4
.L_38:
        /*00a8*/ 	.byte	0x04, 0x2f
        /*00aa*/ 	.short	(.L_40 - .L_39)
	.align		4
.L_39:
        /*00ac*/ 	.word	index@(_ZN5flash16flash_fwd_kernelI23Flash_fwd_kernel_traitsILi96ELi128ELi64ELi4ELb0ELb0EN7cutlass10bfloat16_tE19Flash_kernel_traitsILi96ELi128ELi64ELi4ES3_EELb0ELb0ELb0ELb1ELb0ELb0ELb1ELb0EEEvNS_16Flash_fwd_paramsE)
        /*00b0*/ 	.word	0x000000ff


	//----- nvinfo : EIATTR_FRAME_SIZE
	.align		4
.L_40:
        /*00b4*/ 	.byte	0x04, 0x11
        /*00b6*/ 	.short	(.L_42 - .L_41)
	.align		4
.L_41:
        /*00b8*/ 	.word	index@(_ZN5flash16flash_fwd_kernelI23Flash_fwd_kernel_traitsILi96ELi128ELi64ELi4ELb0ELb0EN7cutlass10bfloat16_tE19Flash_kernel_traitsILi96ELi128ELi64ELi4ES3_EELb0ELb0ELb0ELb1ELb0ELb0ELb1ELb0EEEvNS_16Flash_fwd_paramsE)
        /*00bc*/ 	.word	0x00000060


	//----- nvinfo : EIATTR_REGCOUNT
	.align		4
.L_42:
        /*00c0*/ 	.byte	0x04, 0x2f
        /*00c2*/ 	.short	(.L_44 - .L_43)
	.align		4
.L_43:
        /*00c4*/ 	.word	index@(_ZN5flash16flash_fwd_kernelI23Flash_fwd_kernel_traitsILi96ELi128ELi64ELi4ELb0ELb0EN7cutlass10bfloat16_tE19Flash_kernel_traitsILi96ELi128ELi64ELi4ES3_EELb1ELb0ELb0ELb1ELb0ELb0ELb0ELb1EEEvNS_16Flash_fwd_paramsE)
        /*00c8*/ 	.word	0x000000ff


	//----- nvinfo : EIATTR_FRAME_SIZE
	.align		4
.L_44:
        /*00cc*/ 	.byte	0x04, 0x11
        /*00ce*/ 	.short	(.L_46 - .L_45)
	.align		4
.L_45:
        /*00d0*/ 	.word	index@(_ZN5flash16flash_fwd_kernelI23Flash_fwd_kernel_traitsILi96ELi128ELi64ELi4ELb0ELb0EN7cutlass10bfloat16_tE19Flash_kernel_traitsILi96ELi128ELi64ELi4ES3_EELb1ELb0ELb0ELb1ELb0ELb0ELb0ELb1EEEvNS_16Flash_fwd_paramsE)
        /*00d4*/ 	.word	0x00000168


	//----- nvinfo : EIATTR_REGCOUNT
	.align		4
.L_46:
        /*00d8*/ 	.byte	0x04, 0x2f
        /*00da*/ 	.short	(.L_48 - .L_47)
	.align		4
.L_47:
        /*00dc*/ 	.word	index@(_ZN5flash16flash_fwd_kernelI23Flash_fwd_kernel_traitsILi96ELi128ELi64ELi4ELb0ELb0EN7cutlass10bfloat16_tE19Flash_kernel_traitsILi96ELi128ELi64ELi4ES3_EELb0ELb0ELb0ELb0ELb0ELb0ELb1ELb0EEEvNS_16Flash_fwd_paramsE)
        /*00e0*/ 	.word	0x000000ff


	//----- nvinfo : EIATTR_FRAME_SIZE
	.align		4
.L_48:
        /*00e4*/ 	.byte	0x04, 0x11
        /*00e6*/ 	.short	(.L_50 - .L_49)
	.align		4
.L_49:
        /*00e8*/ 	.word	index@(_ZN5flash16flash_fwd_kernelI23Flash_fwd_kernel_traitsILi96ELi128ELi64ELi4ELb0ELb0EN7cutlass10bfloat16_tE19Flash_kernel_traitsILi96ELi128ELi64ELi4ES3_EELb0ELb0ELb0ELb0ELb0ELb0ELb1ELb0EEEvNS_16Flash_fwd_paramsE)
        /*00ec*/ 	.word	0x00000038


	//----- nvinfo : EIATTR_REGCOUNT
	.align		4
.L_50:
        /*00f0*/ 	.byte	0x04, 0x2f
        /*00f2*/ 	.short	(.L_52 - .L_51)
	.align		4
.L_51:
        /*00f4*/ 	.word	index@(_ZN5flash16flash_fwd_kernelI23Flash_fwd_kernel_traitsILi96ELi128ELi64ELi4ELb0ELb0EN7cutlass10bfloat16_tE19Flash_kernel_traitsILi96ELi128ELi64ELi4ES3_EELb1ELb0ELb0ELb0ELb0ELb0ELb0ELb1EEEvNS_16Flash_fwd_paramsE)
        /*00f8*/ 	.word	0x000000ff


	//----- nvinfo : EIATTR_FRAME_SIZE
	.align		4
.L_52:
        /*00fc*/ 	.byte	0x04, 0x11
        /*00fe*/ 	.short	(.L_54 - .L_53)
	.align		4
.L_53:
        /*0100*/ 	.word	index@(_ZN5flash16flash_fwd_kernelI23Flash_fwd_kernel_traitsILi96ELi128ELi64ELi4ELb0ELb0EN7cutlass10bfloat16_tE19Flash_kernel_traitsILi96ELi128ELi64ELi4ES3_EELb1ELb0ELb0ELb0ELb0ELb0ELb0ELb1EEEvNS_16Flash_fwd_paramsE)
        /*0104*/ 	.word	0x00000198


	//----- nvinfo : EIATTR_REGCOUNT
	.align		4
.L_54:
        /*0108*/ 	.byte	0x04, 0x2f
        /*010a*/ 	.short	(.L_56 - .L_55)
	.align		4
.L_55:
        /*010c*/ 	.word	index@(_ZN5flash16flash_fwd_kernelI23Flash_fwd_kernel_traitsILi96ELi128ELi64ELi4ELb0ELb0EN7cutlass10bfloat16_tE19Flash_kernel_traitsILi96ELi128ELi64ELi4ES3_EELb1ELb0ELb0ELb1ELb0ELb0ELb0ELb0EEEvNS_16Flash_fwd_paramsE)
        /*0110*/ 	.word	0x000000ff


	//----- nvinfo : EIATTR_FRAME_SIZE
	.align		4
.L_56:
        /*0114*/ 	.byte	0x04, 0x11
        /*0116*/ 	.short	(.L_58 - .L_57)
	.align		4
.L_57:
        /*0118*/ 	.word	index@(_ZN5flash16flash_fwd_kernelI23Flash_fwd_kernel_traitsILi96ELi128ELi64ELi4ELb0ELb0EN7cutlass10bfloat16_tE19Flash_kernel_traitsILi96ELi128ELi64ELi4ES3_EELb1ELb0ELb0ELb1ELb0ELb0ELb0ELb0EEEvNS_16Flash_fwd_paramsE)
        /*011c*/ 	.word	0x00000098


	//----- nvinfo : EIATTR_REGCOUNT
	.align		4
.L_58:
        /*0120*/ 	.byte	0x04, 0x2f
        /*0122*/ 	.short	(.L_60 - .L_59)
	.align		4
.L_59:
        /*0124*/ 	.word	index@(_ZN5flash16flash_fwd_kernelI23Flash_fwd_kernel_traitsILi96ELi128ELi64ELi4ELb0ELb0EN7cutlass10bfloat16_tE19Flash_kernel_traitsILi96ELi128ELi64ELi4ES3_EELb0ELb0ELb0ELb0ELb1ELb1ELb1ELb0EEEvNS_16Flash_fwd_paramsE)
        /*0128*/ 	.word	0x000000ff


	//----- nvinfo : EIATTR_FRAME_SIZE
	.align		4
.L_60:
        /*012c*/ 	.byte	0x04, 0x11
        /*012e*/ 	.short	(.L_62 - .L_61)
	.align		4
.L_61:
        /*0130*/ 	.word	index@(_ZN5flash16flash_fwd_kernelI23Flash_fwd_kernel_traitsILi96ELi128ELi64ELi4ELb0ELb0EN7cutlass10bfloat16_tE19Flash_kernel_traitsILi96ELi128ELi64ELi4ES3_EELb0ELb0ELb0ELb0ELb1ELb1ELb1ELb0EEEvNS_16Flash_fwd_paramsE)
        /*0134*/ 	.word	0x00000000


	//----- nvinfo : EIATTR_REGCOUNT
	.align		4
.L_62:
        /*0138*/ 	.byte	0x04, 0x2f
        /*013a*/ 	.short	(.L_64 - .L_63)
	.align		4
.L_63:
        /*013c*/ 	.word	index@(_ZN5flash16flash_fwd_kernelI23Flash_fwd_kernel_traitsILi96ELi128ELi64ELi4ELb0ELb0EN7cutlass10bfloat16_tE19Flash_kernel_traitsILi96ELi128ELi64ELi4ES3_EELb1ELb0ELb0ELb0ELb1ELb1ELb0ELb0EEEvNS_16Flash_fwd_paramsE)
        /*0140*/ 	.word	0x000000ff


	//----- nvinfo : EIATTR_FRAME_SIZE
	.align		4
.L_64:
        /*0144*/ 	.byte	0x04, 0x11
        /*0146*/ 	.short	(.L_66 - .L_65)
	.align		4
.L_65:
        /*0148*/ 	.word	index@(_ZN5flash16flash_fwd_kernelI23Flash_fwd_kernel_traitsILi96ELi128ELi64ELi4ELb0ELb0EN7cutlass10bfloat16_tE19Flash_kernel_traitsILi96ELi128ELi64ELi4ES3_EELb1ELb0ELb0ELb0ELb1ELb1ELb0ELb0EEEvNS_16Flash_fwd_paramsE)
        /*014c*/ 	.word	0x00000008


	//----- nvinfo : EIATTR_REGCOUNT
	.align		4
.L_66:
        /*0150*/ 	.byte	0x04, 0x2f
        /*0152*/ 	.short	(.L_68 - .L_67)
	.align		4
.L_67:
        /*0154*/ 	.word	index@(_ZN5flash16flash_fwd_kernelI23Flash_fwd_kernel_traitsILi96ELi128ELi64ELi4ELb0ELb0EN7cutlass10bfloat16_tE19Flash_kernel_traitsILi96ELi128ELi64ELi4ES3_EELb1ELb0ELb1ELb0ELb0ELb0ELb0ELb0EEEvNS_16Flash_fwd_paramsE)
        /*0158*/ 	.word	0x000000ff


	//----- nvinfo : EIATTR_FRAME_SIZE
	.align		4
.L_68:
        /*015c*/ 	.byte	0x04, 0x11
        /*015e*/ 	.short	(.L_70 - .L_69)
	.align		4
.L_69:
        /*0160*/ 	.word	index@(_ZN5flash16flash_fwd_kernelI23Flash_fwd_kernel_traitsILi96ELi128ELi64ELi4ELb0ELb0EN7cutlass10bfloat16_tE19Flash_kernel_traitsILi96ELi128ELi64ELi4ES3_EELb1ELb0ELb1ELb0ELb0ELb0ELb0ELb0EEEvNS_16Flash_fwd_paramsE)
        /*0164*/ 	.word	0x000000a8


	//----- nvinfo : EIATTR_REGCOUNT
	.align		4
.L_70:
        /*0168*/ 	.byte	0x04, 0x2f
        /*016a*/ 	.short	(.L_72 - .L_71)
	.align		4
.L_71:
        /*016c*/ 	.word	index@(_ZN5flash16flash_fwd_kernelI23Flash_fwd_kernel_traitsILi96ELi128ELi64ELi4ELb0ELb0EN7cutlass10bfloat16_tE19Flash_kernel_traitsILi96ELi128ELi64ELi4ES3_EELb1ELb0ELb0ELb0ELb0ELb0ELb0ELb0EEEvNS_16Flash_fwd_paramsE)
        /*0170*/ 	.word	0x000000ff


	//----- nvinfo : EIATTR_FRAME_SIZE
	.align		4
.L_72:
        /*0174*/ 	.byte	0x04, 0x11
        /*0176*/ 	.short	(.L_74 - .L_73)
	.align		4
.L_73:
        /*0178*/ 	.word	index@(_ZN5flash16flash_fwd_kernelI23Flash_fwd_kernel_traitsILi96ELi128ELi64ELi4ELb0ELb0EN7cutlass10bfloat16_tE19Flash_kernel_traitsILi96ELi128ELi64ELi4ES3_EELb1ELb0ELb0ELb0ELb0ELb0ELb0ELb0EEEvNS_16Flash_fwd_paramsE)
        /*017c*/ 	.word	0x00000090


	//----- nvinfo : EIATTR_REGCOUNT
	.align		4
.L_74:
        /*0180*/ 	.byte	0x04, 0x2f
        /*0182*/ 	.short	(.L_76 - .L_75)
	.align		4
.L_75:
        /*0184*/ 	.word	index@(_ZN5flash16flash_fwd_kernelI23Flash_fwd_kernel_traitsILi96ELi128ELi64ELi4ELb0ELb0EN7cutlass10bfloat16_tE19Flash_kernel_traitsILi96ELi128ELi64ELi4ES3_EELb0ELb0ELb0ELb0ELb0ELb1ELb1ELb0EEEvNS_16Flash_fwd_paramsE)
        /*0188*/ 	.word	0x000000ff


	//----- nvinfo : EIATTR_FRAME_SIZE
	.align		4
.L_76:
        /*018c*/ 	.byte	0x04, 0x11
        /*018e*/ 	.short	(.L_78 - .L_77)
	.align		4
.L_77:
        /*0190*/ 	.word	index@(_ZN5flash16flash_fwd_kernelI23Flash_fwd_kernel_traitsILi96ELi128ELi64ELi4ELb0ELb0EN7cutlass10bfloat16_tE19Flash_kernel_traitsILi96ELi128ELi64ELi4ES3_EELb0ELb0ELb0ELb0ELb0ELb1ELb1ELb0EEEvNS_16Flash_fwd_paramsE)
        /*0194*/ 	.word	0x00000038


	//----- nvinfo : EIATTR_REGCOUNT
	.align		4
.L_78:
        /*0198*/ 	.byte	0x04, 0x2f
        /*019a*/ 	.short	(.L_80 - .L_79)
	.align		4
.L_79:
        /*019c*/ 	.word	index@(_ZN5flash16flash_fwd_kernelI23Flash_fwd_kernel_traitsILi96ELi128ELi64ELi4ELb0ELb0EN7cutlass10bfloat16_tE19Flash_kernel_traitsILi96ELi128ELi64ELi4ES3_EELb1ELb0ELb0ELb0ELb0ELb1ELb0ELb0EEEvNS_16Flash_fwd_paramsE)
        /*01a0*/ 	.word	0x000000ff


	//----- nvinfo : EIATTR_FRAME_SIZE
	.align		4
.L_80:
        /*01a4*/ 	.byte	0x04, 0x11
        /*01a6*/ 	.short	(.L_82 - .L_81)
	.align		4
.L_81:
        /*01a8*/ 	.word	index@(_ZN5flash16flash_fwd_kernelI23Flash_fwd_kernel_traitsILi96ELi128ELi64ELi4ELb0ELb0EN7cutlass10bfloat16_tE19Flash_kernel_traitsILi96ELi128ELi64ELi4ES3_EELb1ELb0ELb0ELb0ELb0ELb1ELb0ELb0EEEvNS_16Flash_fwd_paramsE)
        /*01ac*/ 	.word	0x00000070


	//----- nvinfo : EIATTR_REGCOUNT
	.align		4
.L_82:
        /*01b0*/ 	.byte	0x04, 0x2f
        /*01b2*/ 	.short	(.L_84 - .L_83)
	.align		4
.L_83:
        /*01b4*/ 	.word	index@(_ZN5flash16flash_fwd_kernelI23Flash_fwd_kernel_traitsILi96ELi128ELi64ELi4ELb0ELb0EN7cutlass10bfloat16_tE19Flash_kernel_traitsILi96ELi128ELi64ELi4ES3_EELb0ELb0ELb1ELb1ELb0ELb0ELb0ELb0EEEvNS_16Flash_fwd_paramsE)
        /*01b8*/ 	.word	0x000000ff


	//----- nvinfo : EIATTR_FRAME_SIZE
	.align		4
.L_84:
        /*01bc*/ 	.byte	0x04, 0x11
        /*01be*/ 	.short	(.L_86 - .L_85)
	.align		4
.L_85:
        /*01c0*/ 	.word	index@(_ZN5flash16flash_fwd_kernelI23Flash_fwd_kernel_traitsILi96ELi128ELi64ELi4ELb0ELb0EN7cutlass10bfloat16_tE19Flash_kernel_traitsILi96ELi128ELi64ELi4ES3_EELb0ELb0ELb1ELb1ELb0ELb0ELb0ELb0EEEvNS_16Flash_fwd_paramsE)
        /*01c4*/ 	.word	0x00000058


	//----- nvinfo : EIATTR_REGCOUNT
	.align		4
.L_86:
        /*01c8*/ 	.byte	0x04, 0x2f
        /*01ca*/ 	.short	(.L_88 - .L_87)
	.align		4
.L_87:
        /*01cc*/ 	.word	index@(_ZN5flash16flash_fwd_kernelI23Flash_fwd_kernel_traitsILi96ELi128ELi64ELi4ELb0ELb0EN7cutlass10bfloat16_tE19Flash_kernel_traitsILi96ELi128ELi64ELi4ES3_EELb0ELb0ELb1ELb0ELb0ELb0ELb0ELb0EEEvNS_16Flash_fwd_paramsE)
        /*01d0*/ 	.word	0x000000ff


	//----- nvinfo : EIATTR_FRAME_SIZE
	.align		4
.L_88:
        /*01d4*/ 	.byte	0x04, 0x11
        /*01d6*/ 	.short	(.L_90 - .L_89)
	.align		4
.L_89:
        /*01d8*/ 	.word	index@(_ZN5flash16flash_fwd_kernelI23Flash_fwd_kernel_traitsILi96ELi128ELi64ELi4ELb0ELb0EN7cutlass10bfloat16_tE19Flash_kernel_traitsILi96ELi128ELi64ELi4ES3_EELb0ELb0ELb1ELb0ELb0ELb0ELb0ELb0EEEvNS_16Flash_fwd_paramsE)
        /*01dc*/ 	.word	0x00000058


	//----- nvinfo : EIATTR_REGCOUNT
	.align		4
.L_90:
        /*01e0*/ 	.byte	0x04, 0x2f
        /*01e2*/ 	.short	(.L_92 - .L_91)
	.align		4
.L_91:
        /*01e4*/ 	.word	index@(_ZN5flash16flash_fwd_kernelI23Flash_fwd_kernel_traitsILi96ELi128ELi64ELi4ELb0ELb0EN7cutlass10bfloat16_tE19Flash_kernel_traitsILi96ELi128ELi64ELi4ES3_EELb0ELb0ELb1ELb0ELb0ELb1ELb0ELb0EEEvNS_16Flash_fwd_paramsE)
        /*01e8*/ 	.word	0x000000ff


	//----- nvinfo : EIATTR_FRAME_SIZE
	.align		4
.L_92:
        /*01ec*/ 	.byte	0x04, 0x11
        /*01ee*/ 	.short	(.L_94 - .L_93)
	.align		4
.L_93:
        /*01f0*/ 	.word	index@(_ZN5flash16flash_fwd_kernelI23Flash_fwd_kernel_traitsILi96ELi128ELi64ELi4ELb0ELb0EN7cutlass10bfloat16_tE19Flash_kernel_traitsILi96ELi128ELi64ELi4ES3_EELb0ELb0ELb1ELb0ELb0ELb1ELb0ELb0EEEvNS_16Flash_fwd_paramsE)
        /*01f4*/ 	.word	0x00000058


	//----- nvinfo : EIATTR_REGCOUNT
	.align		4
.L_94:
        /*01f8*/ 	.byte	0x04, 0x2f
        /*01fa*/ 	.short	(.L_96 - .L_95)
	.align		4
.L_95:
        /*01fc*/ 	.word	index@(_ZN5flash16flash_fwd_kernelI23Flash_fwd_kernel_traitsILi96ELi128ELi64ELi4ELb0ELb0EN7cutlass10bfloat16_tE19Flash_kernel_traitsILi96ELi128ELi64ELi4ES3_EELb0ELb0ELb0ELb1ELb0ELb0ELb0ELb0EEEvNS_16Flash_fwd_paramsE)
        /*0200*/ 	.word	0x000000ff


	//----- nvinfo : EIATTR_FRAME_SIZE
	.align		4
.L_96:
        /*0204*/ 	.byte	0x04, 0x11
        /*0206*/ 	.short	(.L_98 - .L_97)
	.align		4
.L_97:
        /*0208*/ 	.word	index@(_ZN5flash16flash_fwd_kernelI23Flash_fwd_kernel_traitsILi96ELi128ELi64ELi4ELb0ELb0EN7cutlass10bfloat16_tE19Flash_kernel_traitsILi96ELi128ELi64ELi4ES3_EELb0ELb0ELb0ELb1ELb0ELb0ELb0ELb0EEEvNS_16Flash_fwd_paramsE)
        /*020c*/ 	.word	0x00000008


	//----- nvinfo : EIATTR_REGCOUNT
	.align		4
.L_98:
        /*0210*/ 	.byte	0x04, 0x2f
        /*0212*/ 	.short	(.L_100 - .L_99)
	.align		4
.L_99:
        /*0214*/ 	.word	index@(_ZN5flash16flash_fwd_kernelI23Flash_fwd_kernel_traitsILi96ELi128ELi64ELi4ELb0ELb0EN7cutlass10bfloat16_tE19Flash_kernel_traitsILi96ELi128ELi64ELi4ES3_EELb0ELb0ELb0ELb0ELb0ELb0ELb0ELb0EEEvNS_16Flash_fwd_paramsE)
        /*0218*/ 	.word	0x000000ff


	//----- nvinfo : EIATTR_FRAME_SIZE
	.align		4
.L_100:
        /*021c*/ 	.byte	0x04, 0x11
        /*021e*/ 	.short	(.L_102 - .L_101)
	.align		4
.L_101:
        /*0220*/ 	.word	index@(_ZN5flash16flash_fwd_kernelI23Flash_fwd_kernel_traitsILi96ELi128ELi64ELi4ELb0ELb0EN7cutlass10bfloat16_tE19Flash_kernel_traitsILi96ELi128ELi64ELi4ES3_EELb0ELb0ELb0ELb0ELb0ELb0ELb0ELb0EEEvNS_16Flash_fwd_paramsE)
        /*0224*/ 	.word	0x00000000


	//----- nvinfo : EIATTR_REGCOUNT
	.align		4
.L_102:
        /*0228*/ 	.byte	0x04, 0x2f
        /*022a*/ 	.short	(.L_104 - .L_103)
	.align		4
.L_103:
        /*022c*/ 	.word	index@(_ZN5flash16flash_fwd_kernelI23Flash_fwd_kernel_traitsILi96ELi128ELi64ELi4ELb0ELb0EN7cutlass10bfloat16_tE19Flash_kernel_traitsILi96ELi128ELi64ELi4ES3_EELb0ELb0ELb0ELb0ELb1ELb1ELb0ELb0EEEvNS_16Flash_fwd_paramsE)
        /*0230*/ 	.word	0x000000f8


	//----- nvinfo : EIATTR_FRAME_SIZE
	.align		4
.L_104:
        /*0234*/ 	.byte	0x04, 0x11
        /*0236*/ 	.short	(.L_106 - .L_105)
	.align		4
.L_105:
        /*0238*/ 	.word	index@(_ZN5flash16flash_fwd_kernelI23Flash_fwd_kernel_traitsILi96ELi128ELi64ELi4ELb0ELb0EN7cutlass10bfloat16_tE19Flash_kernel_traitsILi96ELi128ELi64ELi4ES3_EELb0ELb0ELb0ELb0ELb1ELb1ELb0ELb0EEEvNS_16Flash_fwd_paramsE)
        /*023c*/ 	.word	0x00000000


	//----- nvinfo : EIATTR_REGCOUNT
	.align		4
.L_106:
        /*0240*/ 	.byte	0x04, 0x2f
        /*0242*/ 	.short	(.L_108 - .L_107)
	.align		4
.L_107:
        /*0244*/ 	.word	index@(_ZN5flash16flash_fwd_kernelI23Flash_fwd_kernel_traitsILi96ELi128ELi64ELi4ELb0ELb0EN7cutlass10bfloat16_tE19Flash_kernel_traitsILi96ELi128ELi64ELi4ES3_EELb0ELb0ELb0ELb0ELb0ELb1ELb0ELb0EEEvNS_16Flash_fwd_paramsE)
        /*0248*/ 	.word	0x000000ff


	//----- nvinfo : EIATTR_FRAME_SIZE
	.align		4
.L_108:
        /*024c*/ 	.byte	0x04, 0x11
        /*024e*/ 	.short	(.L_110 - .L_109)
	.align		4
.L_109:
        /*0250*/ 	.word	index@(_ZN5flash16flash_fwd_kernelI23Flash_fwd_kernel_traitsILi96ELi128ELi64ELi4ELb0ELb0EN7cutlass10bfloat16_tE19Flash_kernel_traitsILi96ELi128ELi64ELi4ES3_EELb0ELb0ELb0ELb0ELb0ELb1ELb0ELb0EEEvNS_16Flash_fwd_paramsE)
        /*0254*/ 	.word	0x00000000


	//----- nvinfo : EIATTR_MIN_STACK_SIZE
	.align		4
.L_110:
        /*0258*/ 	.byte	0x04, 0x12
        /*025a*/ 	.short	(.L_112 - .L_111)
	.align		4
.L_111:
        /*025c*/ 	.word	index@(_ZN5flash16flash_fwd_kernelI23Flash_fwd_kernel_traitsILi96ELi128ELi64ELi4ELb0ELb0EN7cutlass10bfloat16_tE19Flash_kernel_traitsILi96ELi128ELi64ELi4ES3_EELb0ELb0ELb0ELb0ELb0ELb1ELb0ELb0EEEvNS_16Flash_fwd_paramsE)
        /*0260*/ 	.word	0x00000000


	//----- nvinfo : EIATTR_MIN_STACK_SIZE
	.align		4
.L_112:
        /*0264*/ 	.byte	0x04, 0x12
        /*0266*/ 	.short	(.L_114 - .L_113)
	.align		4
.L_113:
        /*0268*/ 	.word	index@(_ZN5flash16flash_fwd_kernelI23Flash_fwd_kernel_traitsILi96ELi128ELi64ELi4ELb0ELb0EN7cutlass10bfloat16_tE19Flash_kernel_traitsILi96ELi128ELi64ELi4ES3_EELb0ELb0ELb0ELb0ELb1ELb1ELb0ELb0EEEvNS_16Flash_fwd_paramsE)
        /*026c*/ 	.word	0x00000000


	//----- nvinfo : EIATTR_MIN_STACK_SIZE
	.align		4
.L_114:
        /*0270*/ 	.byte	0x04, 0x12
        /*0272*/ 	.short	(.L_116 - .L_115)
	.align		4
.L_115:
        /*0274*/ 	.word	index@(_ZN5flash16flash_fwd_kernelI23Flash_fwd_kernel_traitsILi96ELi128ELi64ELi4ELb0ELb0EN7cutlass10bfloat16_tE19Flash_kernel_traitsILi96ELi128ELi64ELi4ES3_EELb0ELb0ELb0ELb0ELb0ELb0ELb0ELb0EEEvNS_16Flash_fwd_paramsE)
        /*0278*/ 	.word	0x00000000


	//----- nvinfo : EIATTR_MIN_STACK_SIZE
	.align		4
.L_116:
        /*027c*/ 	.byte	0x04, 0x12
        /*027e*/ 	.short	(.L_118 - .L_117)
	.align		4
.L_117:
        /*0280*/ 	.word	index@(_ZN5flash16flash_fwd_kernelI23Flash_fwd_kernel_traitsILi96ELi128ELi64ELi4ELb0ELb0EN7cutlass10bfloat16_tE19Flash_kernel_traitsILi96ELi128ELi64ELi4ES3_EELb0ELb0ELb0ELb1ELb0ELb0ELb0ELb0EEEvNS_16Flash_fwd_paramsE)
        /*0284*/ 	.word	0x00000008


	//----- nvinfo : EIATTR_MIN_STACK_SIZE
	.align		4
.L_118:
        /*0288*/ 	.byte	0x04, 0x12
        /*028a*/ 	.short	(.L_120 - .L_119)
	.align		4
.L_119:
        /*028c*/ 	.word	index@(_ZN5flash16flash_fwd_kernelI23Flash_fwd_kernel_traitsILi96ELi128ELi64ELi4ELb0ELb0EN7cutlass10bfloat16_tE19Flash_kernel_traitsILi96ELi128ELi64ELi4ES3_EELb0ELb0ELb1ELb0ELb0ELb1ELb0ELb0EEEvNS_16Flash_fwd_paramsE)
        /*0290*/ 	.word	0x00000058


	//----- nvinfo : EIATTR_MIN_STACK_SIZE
	.align		4
.L_120:
        /*0294*/ 	.byte	0x04, 0x12
        /*0296*/ 	.short	(.L_122 - .L_121)
	.align		4
.L_121:
        /*0298*/ 	.word	index@(_ZN5flash16flash_fwd_kernelI23Flash_fwd_kernel_traitsILi96ELi128ELi64ELi4ELb0ELb0EN7cutlass10bfloat16_tE19Flash_kernel_traitsILi96ELi128ELi64ELi4ES3_EELb0ELb0ELb1ELb0ELb0ELb0ELb0ELb0EEEvNS_16Flash_fwd_paramsE)
        /*029c*/ 	.word	0x00000058


	//----- nvinfo : EIATTR_MIN_STACK_SIZE
	.align		4
.L_122:
        /*02a0*/ 	.byte	0x04, 0x12
        /*02a2*/ 	.short	(.L_124 - .L_123)
	.align		4
.L_123:
        /*02a4*/ 	.word	index@(_ZN5flash16flash_fwd_kernelI23Flash_fwd_kernel_traitsILi96ELi128ELi64ELi4ELb0ELb0EN7cutlass10bfloat16_tE19Flash_kernel_traitsILi96ELi128ELi64ELi4ES3_EELb0ELb0ELb1ELb1ELb0ELb0ELb0ELb0EEEvNS_16Flash_fwd_paramsE)
        /*02a8*/ 	.word	0x00000058


	//----- nvinfo : EIATTR_MIN_STACK_SIZE
	.align		4
.L_124:
        /*02ac*/ 	.byte	0x04, 0x12
        /*02ae*/ 	.short	(.L_126 - .L_125)
	.align		4
.L_125:
        /*02b0*/ 	.word	index@(_ZN5flash16flash_fwd_kernelI23Flash_fwd_kernel_traitsILi96ELi128ELi64ELi4ELb0ELb0EN7cutlass10bfloat16_tE19Flash_kernel_traitsILi96ELi128ELi64ELi4ES3_EELb1ELb0ELb0ELb0ELb0ELb1ELb0ELb0EEEvNS_16Flash_fwd_paramsE)
        /*02b4*/ 	.word	0x00000070


	//----- nvinfo : EIATTR_MIN_STACK_SIZE
	.align		4
.L_126:
        /*02b8*/ 	.byte	0x04, 0x12
        /*02ba*/ 	.short	(.L_128 - .L_127)
	.align		4
.L_127:
        /*02bc*/ 	.word	index@(_ZN5flash16flash_fwd_kernelI23Flash_fwd_kernel_traitsILi96ELi128ELi64ELi4ELb0ELb0EN7cutlass10bfloat16_tE19Flash_kernel_traitsILi96ELi128ELi64ELi4ES3_EELb0ELb0ELb0ELb0ELb0ELb1ELb1ELb0EEEvNS_16Flash_fwd_paramsE)
        /*02c0*/ 	.word	0x00000038


	//----- nvinfo : EIATTR_MIN_STACK_SIZE
	.align		4
.L_128:
        /*02c4*/ 	.byte	0x04, 0x12
        /*02c6*/ 	.short	(.L_130 - .L_129)
	.align		4
.L_129:
        /*02c8*/ 	.word	index@(_ZN5flash16flash_fwd_kernelI23Flash_fwd_kernel_traitsILi96ELi128ELi64ELi4ELb0ELb0EN7cutlass10bfloat16_tE19Flash_kernel_traitsILi96ELi128ELi64ELi4ES3_EELb1ELb0ELb0ELb0ELb0ELb0ELb0ELb0EEEvNS_16Flash_fwd_paramsE)
        /*02cc*/ 	.word	0x00000090


	//----- nvinfo : EIATTR_MIN_STACK_SIZE
	.align		4
.L_130:
        /*02d0*/ 	.byte	0x04, 0x12
        /*02d2*/ 	.short	(.L_132 - .L_131)
	.align		4
.L_131:
        /*02d4*/ 	.word	index@(_ZN5flash16flash_fwd_kernelI23Flash_fwd_kernel_traitsILi96ELi128ELi64ELi4ELb0ELb0EN7cutlass10bfloat16_tE19Flash_kernel_traitsILi96ELi128ELi64ELi4ES3_EELb1ELb0ELb1ELb0ELb0ELb0ELb0ELb0EEEvNS_16Flash_fwd_paramsE)
        /*02d8*/ 	.word	0x000000a8


	//----- nvinfo : EIATTR_MIN_STACK_SIZE
	.align		4
.L_132:
        /*02dc*/ 	.byte	0x04, 0x12
        /*02de*/ 	.short	(.L_134 - .L_133)
	.align		4
.L_133:
        /*02e0*/ 	.word	index@(_ZN5flash16flash_fwd_kernelI23Flash_fwd_kernel_traitsILi96ELi128ELi64ELi4ELb0ELb0EN7cutlass10bfloat16_tE19Flash_kernel_traitsILi96ELi128ELi64ELi4ES3_EELb1ELb0ELb0ELb0ELb1ELb1ELb0ELb0EEEvNS_16Flash_fwd_paramsE)
        /*02e4*/ 	.word	0x00000008


	//----- nvinfo : EIATTR_MIN_STACK_SIZE
	.align		4
.L_134:
        /*02e8*/ 	.byte	0x04, 0x12
        /*02ea*/ 	.short	(.L_136 - .L_135)
	.align		4
.L_135:
        /*02ec*/ 	.word	index@(_ZN5flash16flash_fwd_kernelI23Flash_fwd_kernel_traitsILi96ELi128ELi64ELi4ELb0ELb0EN7cutlass10bfloat16_tE19Flash_kernel_traitsILi96ELi128ELi64ELi4ES3_EELb0ELb0ELb0ELb0ELb1ELb1ELb1ELb0EEEvNS_16Flash_fwd_paramsE)
        /*02f0*/ 	.word	0x00000000


	//----- nvinfo : EIATTR_MIN_STACK_SIZE
	.align		4
.L_136:
        /*02f4*/ 	.byte	0x04, 0x12
        /*02f6*/ 	.short	(.L_138 - .L_137)
	.align		4
.L_137:
        /*02f8*/ 	.word	index@(_ZN5flash16flash_fwd_kernelI23Flash_fwd_kernel_traitsILi96ELi128ELi64ELi4ELb0ELb0EN7cutlass10bfloat16_tE19Flash_kernel_traitsILi96ELi128ELi64ELi4ES3_EELb1ELb0ELb0ELb1ELb0ELb0ELb0ELb0EEEvNS_16Flash_fwd_paramsE)
        /*02fc*/ 	.word	0x00000098


	//----- nvinfo : EIATTR_MIN_STACK_SIZE
	.align		4
.L_138:
        /*0300*/ 	.byte	0x04, 0x12
        /*0302*/ 	.short	(.L_140 - .L_139)
	.align		4
.L_139:
        /*0304*/ 	.word	index@(_ZN5flash16flash_fwd_kernelI23Flash_fwd_kernel_traitsILi96ELi128ELi64ELi4ELb0ELb0EN7cutlass10bfloat16_tE19Flash_kernel_traitsILi96ELi128ELi64ELi4ES3_EELb1ELb0ELb0ELb0ELb0ELb0ELb0ELb1EEEvNS_16Flash_fwd_paramsE)
        /*0308*/ 	.word	0x00000198


	//----- nvinfo : EIATTR_MIN_STACK_SIZE
	.align		4
.L_140:
        /*030c*/ 	.byte	0x04, 0x12
        /*030e*/ 	.short	(.L_142 - .L_141)
	.align		4
.L_141:
        /*0310*/ 	.word	index@(_ZN5flash16flash_fwd_kernelI23Flash_fwd_kernel_traitsILi96ELi128ELi64ELi4ELb0ELb0EN7cutlass10bfloat16_tE19Flash_kernel_traitsILi96ELi128ELi64ELi4ES3_EELb0ELb0ELb0ELb0ELb0ELb0ELb1ELb0EEEvNS_16Flash_fwd_paramsE)
        /*0314*/ 	.word	0x00000038


	//----- nvinfo : EIATTR_MIN_STACK_SIZE
	.align		4
.L_142:
        /*0318*/ 	.byte	0x04, 0x12
        /*031a*/ 	.short	(.L_144 - .L_143)
	.align		4
.L_143:
        /*031c*/ 	.word	index@(_ZN5flash16flash_fwd_kernelI23Flash_fwd_kernel_traitsILi96ELi128ELi64ELi4ELb0ELb0EN7cutlass10bfloat16_tE19Flash_kernel_traitsILi96ELi128ELi64ELi4ES3_EELb1ELb0ELb0ELb1ELb0ELb0ELb0ELb1EEEvNS_16Flash_fwd_paramsE)
        /*0320*/ 	.word	0x00000168


	//----- nvinfo : EIATTR_MIN_STACK_SIZE
	.align		4
.L_144:
        /*0324*/ 	.byte	0x04, 0x12
        /*0326*/ 	.short	(.L_146 - .L_145)
	.align		4
.L_145:
        /*0328*/ 	.word	index@(_ZN5flash16flash_fwd_kernelI23Flash_fwd_kernel_traitsILi96ELi128ELi64ELi4ELb0ELb0EN7cutlass10bfloat16_tE19Flash_kernel_traitsILi96ELi128ELi64ELi4ES3_EELb0ELb0ELb0ELb1ELb0ELb0ELb1ELb0EEEvNS_16Flash_fwd_paramsE)
        /*032c*/ 	.word	0x00000060


	//----- nvinfo : EIATTR_MIN_STACK_SIZE
	.align		4
.L_146:
        /*0330*/ 	.byte	0x04, 0x12
        /*0332*/ 	.short	(.L_148 - .L_147)
	.align		4
.L_147:
        /*0334*/ 	.word	index@(_ZN5flash16flash_fwd_kernelI23Flash_fwd_kernel_traitsILi96ELi128ELi64ELi4ELb0ELb0EN7cutlass10bfloat16_tE19Flash_kernel_traitsILi96ELi128ELi64ELi4ES3_EELb1ELb0ELb1ELb0ELb0ELb1ELb0ELb0EEEvNS_16Flash_fwd_paramsE)
        /*0338*/ 	.word	0x00000070


	//----- nvinfo : EIATTR_MIN_STACK_SIZE
	.align		4
.L_148:
        /*033c*/ 	.byte	0x04, 0x12
        /*033e*/ 	.short	(.L_150 - .L_149)
	.align		4
.L_149:
        /*0340*/ 	.word	index@(_ZN5flash16flash_fwd_kernelI23Flash_fwd_kernel_traitsILi96ELi128ELi64ELi4ELb0ELb0EN7cutlass10bfloat16_tE19Flash_kernel_traitsILi96ELi128ELi64ELi4ES3_EELb0ELb0ELb1ELb0ELb0ELb1ELb1ELb0EEEvNS_16Flash_fwd_paramsE)
        /*0344*/ 	.word	0x00000058


	//----- nvinfo : EIATTR_MIN_STACK_SIZE
	.align		4
.L_150:
        /*0348*/ 	.byte	0x04, 0x12
        /*034a*/ 	.short	(.L_152 - .L_151)
	.align		4
.L_151:
        /*034c*/ 	.word	index@(_ZN5flash16flash_fwd_kernelI23Flash_fwd_kernel_traitsILi96ELi128ELi64ELi4ELb0ELb0EN7cutlass10bfloat16_tE19Flash_kernel_traitsILi96ELi128ELi64ELi4ES3_EELb1ELb0ELb1ELb1ELb0ELb0ELb0ELb0EEEvNS_16Flash_fwd_paramsE)
        /*0350*/ 	.word	0x000000a8


	//----- nvinfo : EIATTR_MIN_STACK_SIZE
	.align		4
.L_152:
        /*0354*/ 	.byte	0x04, 0x12
        /*0356*/ 	.short	(.L_154 - .L_153)
	.align		4
.L_153:
        /*0358*/ 	.word	index@(_ZN5flash16flash_fwd_kernelI23Flash_fwd_kernel_traitsILi96ELi128ELi64ELi4ELb0ELb0EN7cutlass10bfloat16_tE19Flash_kernel_traitsILi96ELi128ELi64ELi4ES3_EELb1ELb0ELb1ELb0ELb0ELb0ELb0ELb1EEEvNS_16Flash_fwd_paramsE)
        /*035c*/ 	.word	0x00000240


	//----- nvinfo : EIATTR_MIN_STACK_SIZE
	.align		4
.L_154:
        /*0360*/ 	.byte	0x04, 0x12
        /*0362*/ 	.short	(.L_156 - .L_155)
	.align		4
.L_155:
        /*0364*/ 	.word	index@(_ZN5flash16flash_fwd_kernelI23Flash_fwd_kernel_traitsILi96ELi128ELi64ELi4ELb0ELb0EN7cutlass10bfloat16_tE19Flash_kernel_traitsILi96ELi128ELi64ELi4ES3_EELb0ELb0ELb1ELb0ELb0ELb0ELb1ELb0EEEvNS_16Flash_fwd_paramsE)
        /*0368*/ 	.word	0x00000068


	//----- nvinfo : EIATTR_MIN_STACK_SIZE
	.align		4
.L_156:
        /*036c*/ 	.byte	0x04, 0x12
        /*036e*/ 	.short	(.L_158 - .L_157)
	.align		4
.L_157:
        /*0370*/ 	.word	index@(_ZN5flash16flash_fwd_kernelI23Flash_fwd_kernel_traitsILi96ELi128ELi64ELi4ELb0ELb0EN7cutlass10bfloat16_tE19Flash_kernel_traitsILi96ELi128ELi64ELi4ES3_EELb1ELb0ELb1ELb1ELb0ELb0ELb0ELb1EEEvNS_16Flash_fwd_paramsE)
        /*0374*/ 	.word	0x00000238


	//----- nvinfo : EIATTR_MIN_STACK_SIZE
	.align		4
.L_158:
        /*0378*/ 	.byte	0x04, 0x12
        /*037a*/ 	.short	(.L_160 - .L_159)
	.align		4
.L_159:
        /*037c*/ 	.word	index@(_ZN5flash16flash_fwd_kernelI23Flash_fwd_kernel_traitsILi96ELi128ELi64ELi4ELb0ELb0EN7cutlass10bfloat16_tE19Flash_kernel_traitsILi96ELi128ELi64ELi4ES3_EELb0ELb0ELb1ELb1ELb0ELb0ELb1ELb0EEEvNS_16Flash_fwd_paramsE)
        /*0380*/ 	.word	0x00000058
.L_160:


//--------------------- .nv.compat                --------------------------
	.section	.nv.compat,"",@"SHT_CUDA_COMPAT_INFO"
	.align	4
        /*0000*/ 	.byte	0x02, 0x09, 0x01, 0x00, 0x02, 0x02, 0x01, 0x00, 0x02, 0x05, 0x05, 0x00, 0x03, 0x07, 0x01, 0x01
        /*0010*/ 	.byte	0x02, 0x03, 0x00, 0x00, 0x02, 0x06, 0x01, 0x00, 0x04, 0x0b, 0x08, 0x00, 0x00, 0x00, 0x00, 0x00
        /*0020*/ 	.byte	0x00, 0x00, 0x00, 0x00


//--------------------- .nv.info._ZN5flash16flash_fwd_kernelI23Flash_fwd_kernel_traitsILi96ELi128ELi64ELi4ELb0ELb0EN7cutlass10bfloat16_tE19Flash_kernel_traitsILi96ELi128ELi64ELi4ES3_EELb0ELb0ELb0ELb0ELb0ELb1ELb0ELb0EEEvNS_16Flash_fwd_paramsE --------------------------
	.section	.nv.info._ZN5flash16flash_fwd_kernelI23Flash_fwd_kernel_traitsILi96ELi128ELi64ELi4ELb0ELb0EN7cutlass10bfloat16_tE19Flash_kernel_traitsILi96ELi128ELi64ELi4ES3_EELb0ELb0ELb0ELb0ELb0ELb1ELb0ELb0EEEvNS_16Flash_fwd_paramsE,"",@"SHT_CUDA_INFO"
	.sectionflags	@""
	.align	4


	//----- nvinfo : EIATTR_CUDA_API_VERSION
	.align		4
        /*0000*/ 	.byte	0x04, 0x37
        /*0002*/ 	.short	(.L_162 - .L_161)
.L_161:
        /*0004*/ 	.word	0x00000082


	//----- nvinfo : EIATTR_KPARAM_INFO
	.align		4
.L_162:
        /*0008*/ 	.byte	0x04, 0x17
        /*000a*/ 	.short	(.L_164 - .L_163)
.L_163:
        /*000c*/ 	.word	0x00000000
        /*0010*/ 	.short	0x0000
        /*0012*/ 	.short	0x0000
        /*0014*/ 	.byte	0x00, 0xf0, 0x41, 0x07


	//----- nvinfo : EIATTR_SPARSE_MMA_MASK
	.align		4
.L_164:
        /*0018*/ 	.byte	0x03, 0x50
        /*001a*/ 	.short	0x0000


	//----- nvinfo : EIATTR_MAXREG_COUNT
	.align		4
        /*001c*/ 	.byte	0x03, 0x1b
        /*001e*/ 	.short	0x00ff


	//----- nvinfo : EIATTR_NUM_BARRIERS
	.align		4
        /*0020*/ 	.byte	0x02, 0x4c
        /*0022*/ 	.byte	0x01
	.zero		1


	//----- nvinfo : EIATTR_MERCURY_ISA_VERSION
	.align		4
        /*0024*/ 	.byte	0x03, 0x5f
        /*0026*/ 	.short	0x0101


	//----- nvinfo : EIATTR_COOP_GROUP_MASK_REGIDS
	.align		4
        /*0028*/ 	.byte	0x04, 0x29
        /*002a*/ 	.short	(.L_166 - .L_165)


	//   ....[0]....
.L_165:
        /*002c*/ 	.word	0xffffffff


	//   ....[1]....
        /*0030*/ 	.word	0xffffffff


	//   ....[2]....
        /*0034*/ 	.word	0xffffffff


	//   ....[3]....
        /*0038*/ 	.word	0xffffffff


	//   ....[4]....
        /*003c*/ 	.word	0xffffffff


	//   ....[5]....
        /*0040*/ 	.word	0xffffffff


	//   ....[6]....
        /*0044*/ 	.word	0xffffffff


	//   ....[7]....
        /*0048*/ 	.word	0xffffffff


	//   ....[8]....
        /*004c*/ 	.word	0xffffffff


	//   ....[9]....
        /*0050*/ 	.word	0xffffffff


	//   ....[10]....
        /*0054*/ 	.word	0xffffffff


	//   ....[11]....
        /*0058*/ 	.word	0xffffffff


	//   ....[12]....
        /*005c*/ 	.word	0xffffffff


	//   ....[13]....
        /*0060*/ 	.word	0xffffffff


	//   ....[14]....
        /*0064*/ 	.word	0xffffffff


	//   ....[15]....
        /*0068*/ 	.word	0xffffffff


	//   ....[16]....
        /*006c*/ 	.word	0xffffffff


	//   ....[17]....
        /*0070*/ 	.word	0xffffffff


	//   ....[18]....
        /*0074*/ 	.word	0xffffffff


	//   ....[19]....
        /*0078*/ 	.word	0xffffffff


	//   ....[20]....
        /*007c*/ 	.word	0xffffffff


	//   ....[21]....
        /*0080*/ 	.word	0xffffffff


	//   ....[22]....
        /*0084*/ 	.word	0xffffffff


	//   ....[23]....
        /*0088*/ 	.word	0xffffffff


	//----- nvinfo : EIATTR_COOP_GROUP_INSTR_OFFSETS
	.align		4
.L_166:
        /*008c*/ 	.byte	0x04, 0x28
        /*008e*/ 	.short	(.L_168 - .L_167)


	//   ....[0]....
.L_167:
        /*0090*/ 	.word	0x00002ea0


	//   ....[1]....
        /*0094*/ 	.word	0x00002f70


	//   ....[2]....
        /*0098*/ 	.word	0x00002fb0


	//   ....[3]....
        /*009c*/ 	.word	0x00003080


	//   ....[4]....
        /*00a0*/ 	.word	0x00003180


	//   ....[5]....
        /*00a4*/ 	.word	0x000031d0


	//   ....[6]....
        /*00a8*/ 	.word	0x00003310


	//   ....[7]....
        /*00ac*/ 	.word	0x00003390


	//   ....[8]....
        /*00b0*/ 	.word	0x00005610


	//   ....[9]....
        /*00b4*/ 	.word	0x00005620


	//   ....[10]....
        /*00b8*/ 	.word	0x00005630


	//   ....[11]....
        /*00bc*/ 	.word	0x00005640


	//   ....[12]....
        /*00c0*/ 	.word	0x00005690


	//   ....[13]....
        /*00c4*/ 	.word	0x000056a0


	//   ....[14]....
        /*00c8*/ 	.word	0x000056b0


	//   ....[15]....
        /*00cc*/ 	.word	0x000056c0


	//   ....[16]....
        /*00d0*/ 	.word	0x000074b0


	//   ....[17]....
        /*00d4*/ 	.word	0x000074f0


	//   ....[18]....
        /*00d8*/ 	.word	0x00007520


	//   ....[19]....
        /*00dc*/ 	.word	0x00007540


	//   ....[20]....
        /*00e0*/ 	.word	0x000075a0


	//   ....[21]....
        /*00e4*/ 	.word	0x000075c0


	//   ....[22]....
        /*00e8*/ 	.word	0x000075e0


	//   ....[23]....
        /*00ec*/ 	.word	0x000075f0


	//----- nvinfo : EIATTR_VRC_CTA_INIT_COUNT
	.align		4
.L_168:
        /*00f0*/ 	.byte	0x02, 0x4a
	.zero		1
	.zero		1


	//----- nvinfo : EIATTR_EXIT_INSTR_OFFSETS
	.align		4
        /*00f4*/ 	.byte	0x04, 0x1c
        /*00f6*/ 	.short	(.L_170 - .L_169)


	//   ....[0]....
.L_169:
        /*00f8*/ 	.word	0x000003a0


	//   ....[1]....
        /*00fc*/ 	.word	0x00000e60


	//   ....[2]....
        /*0100*/ 	.word	0x00000ef0


	//   ....[3]....
        /*0104*/ 	.word	0x00008f10


	//   ....[4]....
        /*0108*/ 	.word	0x00009000


	//----- nvinfo : EIATTR_CRS_STACK_SIZE
	.align		4
.L_170:
        /*010c*/ 	.byte	0x04, 0x1e
        /*010e*/ 	.short	(.L_172 - .L_171)
.L_171:
        /*0110*/ 	.word	0x00000000


	//----- nvinfo : EIATTR_CBANK_PARAM_SIZE
	.align		4
.L_172:
        /*0114*/ 	.byte	0x03, 0x19
        /*0116*/ 	.short	0x01d0


	//----- nvinfo : EIATTR_PARAM_CBANK
	.align		4
        /*0118*/ 	.byte	0x04, 0x0a
        /*011a*/ 	.short	(.L_174 - .L_173)
	.align		4
.L_173:
        /*011c*/ 	.word	index@(.nv.constant0._ZN5flash16flash_fwd_kernelI23Flash_fwd_kernel_traitsILi96ELi128ELi64ELi4ELb0ELb0EN7cutlass10bfloat16_tE19Flash_kernel_traitsILi96ELi128ELi64ELi4ES3_EELb0ELb0ELb0ELb0ELb0ELb1ELb0ELb0EEEvNS_16Flash_fwd_paramsE)
        /*0120*/ 	.short	0x0380
        /*0122*/ 	.short	0x01d0


	//----- nvinfo : EIATTR_SW_WAR
	.align		4
.L_174:
        /*0124*/ 	.byte	0x04, 0x36
        /*0126*/ 	.short	(.L_176 - .L_175)
.L_175:
        /*0128*/ 	.word	0x00000008
.L_176:


//--------------------- .nv.info._ZN5flash16flash_fwd_kernelI23Flash_fwd_kernel_traitsILi96ELi128ELi64ELi4ELb0ELb0EN7cutlass10bfloat16_tE19Flash_kernel_traitsILi96ELi128ELi64ELi4ES3_EELb0ELb0ELb0ELb0ELb1ELb1ELb0ELb0EEEvNS_16Flash_fwd_paramsE --------------------------
	.section	.nv.info._ZN5flash16flash_fwd_kernelI23Flash_fwd_kernel_traitsILi96ELi128ELi64ELi4ELb0ELb0EN7cutlass10bfloat16_tE19Flash_kernel_traitsILi96ELi128ELi64ELi4ES3_EELb0ELb0ELb0ELb0ELb1ELb1ELb0ELb0EEEvNS_16Flash_fwd_paramsE,"",@"SHT_CUDA_INFO"
	.sectionflags	@""
	.align	4


	//----- nvinfo : EIATTR_CUDA_API_VERSION
	.align		4
        /*0000*/ 	.byte	0x04, 0x37
        /*0002*/ 	.short	(.L_178 - .L_177)
.L_177:
        /*0004*/ 	.word	0x00000082


	//----- nvinfo : EIATTR_KPARAM_INFO
	.align		4
.L_178:
        /*0008*/ 	.byte	0x04, 0x17
        /*000a*/ 	.short	(.L_180 - .L_179)
.L_179:
        /*000c*/ 	.word	0x00000000
        /*0010*/ 	.short	0x0000
        /*0012*/ 	.short	0x0000
        /*0014*/ 	.byte	0x00, 0xf0, 0x41, 0x07


	//----- nvinfo : EIATTR_SPARSE_MMA_MASK
	.align		4
.L_180:
        /*0018*/ 	.byte	0x03, 0x50
        /*001a*/ 	.short	0x0000


	//----- nvinfo : EIATTR_MAXREG_COUNT
	.align		4
        /*001c*/ 	.byte	0x03, 0x1b
        /*001e*/ 	.short	0x00ff


	//----- nvinfo : EIATTR_NUM_BARRIERS
	.align		4
        /*0020*/ 	.byte	0x02, 0x4c
        /*0022*/ 	.byte	0x01
	.zero		1


	//----- nvinfo : EIATTR_MERCURY_ISA_VERSION
	.align		4
        /*0024*/ 	.byte	0x03, 0x5f
        /*0026*/ 	.short	0x0101


	//----- nvinfo : EIATTR_COOP_GROUP_MASK_REGIDS
	.align		4
        /*0028*/ 	.byte	0x04, 0x29
        /*002a*/ 	.short	(.L_182 - .L_181)


	//   ....[0]....
.L_181:
        /*002c*/ 	.word	0xffffffff


	//   ....[1]....
        /*0030*/ 	.word	0xffffffff


	//   ....[2]....
        /*0034*/ 	.word	0xffffffff


	//   ....[3]....
        /*0038*/ 	.word	0xffffffff


	//   ....[4]....
        /*003c*/ 	.word	0xffffffff


	//   ....[5]....
        /*0040*/ 	.word	0xffffffff


	//   ....[6]....
        /*0044*/ 	.word	0xffffffff


	//   ....[7]....
        /*0048*/ 	.word	0xffffffff


	//   ....[8]....
        /*004c*/ 	.word	0xffffffff


	//   ....[9]....
        /*0050*/ 	.word	0xffffffff


	//   ....[10]....
        /*0054*/ 	.word	0xffffffff


	//   ....[11]....
        /*0058*/ 	.word	0xffffffff


	//   ....[12]....
        /*005c*/ 	.word	0xffffffff


	//   ....[13]....
        /*0060*/ 	.word	0xffffffff


	//   ....[14]....
        /*0064*/ 	.word	0xffffffff


	//   ....[15]....
        /*0068*/ 	.word	0xffffffff


	//   ....[16]....
        /*006c*/ 	.word	0xffffffff


	//   ....[17]....
        /*0070*/ 	.word	0xffffffff


	//   ....[18]....
        /*0074*/ 	.word	0xffffffff


	//   ....[19]....
        /*0078*/ 	.word	0xffffffff


	//   ....[20]....
        /*007c*/ 	.word	0xffffffff


	//   ....[21]....
        /*0080*/ 	.word	0xffffffff


	//   ....[22]....
        /*0084*/ 	.word	0xffffffff


	//   ....[23]....
        /*0088*/ 	.word	0xffffffff


	//----- nvinfo : EIATTR_COOP_GROUP_INSTR_OFFSETS
	.align		4
.L_182:
        /*008c*/ 	.byte	0x04, 0x28
        /*008e*/ 	.short	(.L_184 - .L_183)


	//   ....[0]....
.L_183:
        /*0090*/ 	.word	0x000018b0


	//   ....[1]....
        /*0094*/ 	.word	0x00001900


	//   ....[2]....
        /*0098*/ 	.word	0x000019d0


	//   ....[3]....
        /*009c*/ 	.word	0x00001a10


	//   ....[4]....
        /*00a0*/ 	.word	0x00001a50


	//   ....[5]....
        /*00a4*/ 	.word	0x00001aa0


	//   ....[6]....
        /*00a8*/ 	.word	0x00001b30


	//   ....[7]....
        /*00ac*/ 	.word	0x00001c30


	//   ....[8]....
        /*00b0*/ 	.word	0x00003ed0


	//   ....[9]....
        /*00b4*/ 	.word	0x00003ee0


	//   ....[10]....
        /*00b8*/ 	.word	0x00003ef0


	//   ....[11]....
        /*00bc*/ 	.word	0x00003f00


	//   ....[12]....
        /*00c0*/ 	.word	0x00003f40


	//   ....[13]....
        /*00c4*/ 	.word	0x00003f70


	//   ....[14]....
        /*00c8*/ 	.word	0x00003f80


	//   ....[15]....
        /*00cc*/ 	.word	0x00003f90


	//   ....[16]....
        /*00d0*/ 	.word	0x00005d50


	//   ....[17]....
        /*00d4*/ 	.word	0x00005d80


	//   ....[18]....
        /*00d8*/ 	.word	0x00005d90


	//   ....[19]....
        /*00dc*/ 	.word	0x00005db0


	//   ....[20]....
        /*00e0*/ 	.word	0x00005e10


	//   ....[21]....
        /*00e4*/ 	.word	0x00005e30


	//   ....[22]....
        /*00e8*/ 	.word	0x00005e50


	//   ....[23]....
        /*00ec*/ 	.word	0x00005e60


	//----- nvinfo : EIATTR_VRC_CTA_INIT_COUNT
	.align		4
.L_184:
        /*00f0*/ 	.byte	0x02, 0x4a
	.zero		1
	.zero		1


	//----- nvinfo : EIATTR_EXIT_INSTR_OFFSETS
	.align		4
        /*00f4*/ 	.byte	0x04, 0x1c
        /*00f6*/ 	.short	(.L_186 - .L_185)


	//   ....[0]....
.L_185:
        /*00f8*/ 	.word	0x00000140


	//   ....[1]....
        /*00fc*/ 	.word	0x00007580


	//----- nvinfo : EIATTR_CRS_STACK_SIZE
	.align		4
.L_186:
        /*0100*/ 	.byte	0x04, 0x1e
        /*0102*/ 	.short	(.L_188 - .L_187)
.L_187:
        /*0104*/ 	.word	0x00000000


	//----- nvinfo : EIATTR_CBANK_PARAM_SIZE
	.align		4
.L_188:
        /*0108*/ 	.byte	0x03, 0x19
        /*010a*/ 	.short	0x01d0


	//----- nvinfo : EIATTR_PARAM_CBANK
	.align		4
        /*010c*/ 	.byte	0x04, 0x0a
        /*010e*/ 	.short	(.L_190 - .L_189)
	.align		4
.L_189:
        /*0110*/ 	.word	index@(.nv.constant0._ZN5flash16flash_fwd_kernelI23Flash_fwd_kernel_traitsILi96ELi128ELi64ELi4ELb0ELb0EN7cutlass10bfloat16_tE19Flash_kernel_traitsILi96ELi128ELi64ELi4ES3_EELb0ELb0ELb0ELb0ELb1ELb1ELb0ELb0EEEvNS_16Flash_fwd_paramsE)
        /*0114*/ 	.short	0x0380
        /*0116*/ 	.short	0x01d0


	//----- nvinfo : EIATTR_SW_WAR
	.align		4
.L_190:
        /*0118*/ 	.byte	0x04, 0x36
        /*011a*/ 	.short	(.L_192 - .L_191)
.L_191:
        /*011c*/ 	.word	0x00000008
.L_192:


//--------------------- .nv.info._ZN5flash16flash_fwd_kernelI23Flash_fwd_kernel_traitsILi96ELi128ELi64ELi4ELb0ELb0EN7cutlass10bfloat16_tE19Flash_kernel_traitsILi96ELi128ELi64ELi4ES3_EELb0ELb0ELb0ELb0ELb0ELb0ELb0ELb0EEEvNS_16Flash_fwd_paramsE --------------------------
	.section	.nv.info._ZN5flash16flash_fwd_kernelI23Flash_fwd_kernel_traitsILi96ELi128ELi64ELi4ELb0ELb0EN7cutlass10bfloat16_tE19Flash_kernel_traitsILi96ELi128ELi64ELi4ES3_EELb0ELb0ELb0ELb0ELb0ELb0ELb0ELb0EEEvNS_16Flash_fwd_paramsE,"",@"SHT_CUDA_INFO"
	.sectionflags	@""
	.align	4


	//----- nvinfo : EIATTR_CUDA_API_VERSION
	.align		4
        /*0000*/ 	.byte	0x04, 0x37
        /*0002*/ 	.short	(.L_194 - .L_193)
.L_193:
        /*0004*/ 	.word	0x00000082


	//----- nvinfo : EIATTR_KPARAM_INFO
	.align		4
.L_194:
        /*0008*/ 	.byte	0x04, 0x17
        /*000a*/ 	.short	(.L_196 - .L_195)
.L_195:
        /*000c*/ 	.word	0x00000000
        /*0010*/ 	.short	0x0000
        /*0012*/ 	.short	0x0000
        /*0014*/ 	.byte	0x00, 0xf0, 0x41, 0x07


	//----- nvinfo : EIATTR_SPARSE_MMA_MASK
	.align		4
.L_196:
        /*0018*/ 	.byte	0x03, 0x50
        /*001a*/ 	.short	0x0000


	//----- nvinfo : EIATTR_MAXREG_COUNT
	.align		4
        /*001c*/ 	.byte	0x03, 0x1b
        /*001e*/ 	.short	0x00ff


	//----- nvinfo : EIATTR_NUM_BARRIERS
	.align		4
        /*0020*/ 	.byte	0x02, 0x4c
        /*0022*/ 	.byte	0x01
	.zero		1


	//----- nvinfo : EIATTR_MERCURY_ISA_VERSION
	.align		4
        /*0024*/ 	.byte	0x03, 0x5f
        /*0026*/ 	.short	0x0101


	//----- nvinfo : EIATTR_COOP_GROUP_MASK_REGIDS
	.align		4
        /*0028*/ 	.byte	0x04, 0x29
        /*002a*/ 	.short	(.L_198 - .L_197)


	//   ....[0]....
.L_197:
        /*002c*/ 	.word	0xffffffff


	//   ....[1]....
        /*0030*/ 	.word	0xffffffff


	//   ....[2]....
        /*0034*/ 	.word	0xffffffff


	//   ....[3]....
        /*0038*/ 	.word	0xffffffff


	//   ....[4]....
        /*003c*/ 	.word	0xffffffff


	//   ....[5]....
        /*0040*/ 	.word	0xffffffff


	//   ....[6]....
        /*0044*/ 	.word	0xffffffff


	//   ....[7]....
        /*0048*/ 	.word	0xffffffff


	//   ....[8]....
        /*004c*/ 	.word	0xffffffff


	//   ....[9]....
        /*0050*/ 	.word	0xffffffff


	//   ....[10]....
        /*0054*/ 	.word	0xffffffff


	//   ....[11]....
        /*0058*/ 	.word	0xffffffff


	//   ....[12]....
        /*005c*/ 	.word	0xffffffff


	//   ....[13]....
        /*0060*/ 	.word	0xffffffff


	//   ....[14]....
        /*0064*/ 	.word	0xffffffff


	//   ....[15]....
        /*0068*/ 	.word	0xffffffff


	//   ....[16]....
        /*006c*/ 	.word	0xffffffff


	//   ....[17]....
        /*0070*/ 	.word	0xffffffff


	//   ....[18]....
        /*0074*/ 	.word	0xffffffff


	//   ....[19]....
        /*0078*/ 	.word	0xffffffff


	//   ....[20]....
        /*007c*/ 	.word	0xffffffff


	//   ....[21]....
        /*0080*/ 	.word	0xffffffff


	//   ....[22]....
        /*0084*/ 	.word	0xffffffff


	//   ....[23]....
        /*0088*/ 	.word	0xffffffff


	//----- nvinfo : EIATTR_COOP_GROUP_INSTR_OFFSETS
	.align		4
.L_198:
        /*008c*/ 	.byte	0x04, 0x28
        /*008e*/ 	.short	(.L_200 - .L_199)


	//   ....[0]....
.L_199:
        /*0090*/ 	.word	0x00003d70


	//   ....[1]....
        /*0094*/ 	.word	0x00003d80


	//   ....[2]....
        /*0098*/ 	.word	0x00003dc0


	//   ....[3]....
        /*009c*/ 	.word	0x00003df0


	//   ....[4]....
        /*00a0*/ 	.word	0x00003ee0


	//   ....[5]....
        /*00a4*/ 	.word	0x00003f30


	//   ....[6]....
        /*00a8*/ 	.word	0x00004070


	//   ....[7]....
        /*00ac*/ 	.word	0x000040a0


	//   ....[8]....
        /*00b0*/ 	.word	0x00006a70


	//   ....[9]....
        /*00b4*/ 	.word	0x00006a80


	//   ....[10]....
        /*00b8*/ 	.word	0x00006a90


	//   ....[11]....
        /*00bc*/ 	.word	0x00006aa0


	//   ....[12]....
        /*00c0*/ 	.word	0x00006ae0


	//   ....[13]....
        /*00c4*/ 	.word	0x00006b00


	//   ....[14]....
        /*00c8*/ 	.word	0x00006b10


	//   ....[15]....
        /*00cc*/ 	.word	0x00006b20


	//   ....[16]....
        /*00d0*/ 	.word	0x00008910


	//   ....[17]....
        /*00d4*/ 	.word	0x00008950


	//   ....[18]....
        /*00d8*/ 	.word	0x00008970


	//   ....[19]....
        /*00dc*/ 	.word	0x00008980


	//   ....[20]....
        /*00e0*/ 	.word	0x000089c0


	//   ....[21]....
        /*00e4*/ 	.word	0x000089e0


	//   ....[22]....
        /*00e8*/ 	.word	0x00008a00


	//   ....[23]....
        /*00ec*/ 	.word	0x00008a10


	//----- nvinfo : EIATTR_VRC_CTA_INIT_COUNT
	.align		4
.L_200:
        /*00f0*/ 	.byte	0x02, 0x4a
	.zero		1
	.zero		1


	//----- nvinfo : EIATTR_EXIT_INSTR_OFFSETS
	.align		4
        /*00f4*/ 	.byte	0x04, 0x1c
        /*00f6*/ 	.short	(.L_202 - .L_201)


	//   ....[0]....
.L_201:
        /*00f8*/ 	.word	0x000003a0


	//   ....[1]....
        /*00fc*/ 	.word	0x00000f90


	//   ....[2]....
        /*0100*/ 	.word	0x00001020


	//   ....[3]....
        /*0104*/ 	.word	0x0000a410


	//   ....[4]....
        /*0108*/ 	.word	0x0000a550


	//   ....[5]....
        /*010c*/ 	.word	0x0000a570


	//----- nvinfo : EIATTR_CRS_STACK_SIZE
	.align		4
.L_202:
        /*0110*/ 	.byte	0x04, 0x1e
        /*0112*/ 	.short	(.L_204 - .L_203)
.L_203:
        /*0114*/ 	.word	0x00000000


	//----- nvinfo : EIATTR_CBANK_PARAM_SIZE
	.align		4
.L_204:
        /*0118*/ 	.byte	0x03, 0x19
        /*011a*/ 	.short	0x01d0


	//----- nvinfo : EIATTR_PARAM_CBANK
	.align		4
        /*011c*/ 	.byte	0x04, 0x0a
        /*011e*/ 	.short	(.L_206 - .L_205)
	.align		4
.L_205:
        /*0120*/ 	.word	index@(.nv.constant0._ZN5flash16flash_fwd_kernelI23Flash_fwd_kernel_traitsILi96ELi128ELi64ELi4ELb0ELb0EN7cutlass10bfloat16_tE19Flash_kernel_traitsILi96ELi128ELi64ELi4ES3_EELb0ELb0ELb0ELb0ELb0ELb0ELb0ELb0EEEvNS_16Flash_fwd_paramsE)
        /*0124*/ 	.short	0x0380
        /*0126*/ 	.short	0x01d0


	//----- nvinfo : EIATTR_SW_WAR
	.align		4
.L_206:
        /*0128*/ 	.byte	0x04, 0x36
        /*012a*/ 	.short	(.L_208 - .L_207)
.L_207:
        /*012c*/ 	.word	0x00000008
.L_208:


//--------------------- .nv.info._ZN5flash16flash_fwd_kernelI23Flash_fwd_kernel_traitsILi96ELi128ELi64ELi4ELb0ELb0EN7cutlass10bfloat16_tE19Flash_kernel_traitsILi96ELi128ELi64ELi4ES3_EELb0ELb0ELb0ELb1ELb0ELb0ELb0ELb0EEEvNS_16Flash_fwd_paramsE --------------------------
	.section	.nv.info._ZN5flash16flash_fwd_kernelI23Flash_fwd_kernel_traitsILi96ELi128ELi64ELi4ELb0ELb0EN7cutlass10bfloat16_tE19Flash_kernel_traitsILi96ELi128ELi64ELi4ES3_EELb0ELb0ELb0ELb1ELb0ELb0ELb0ELb0EEEvNS_16Flash_fwd_paramsE,"",@"SHT_CUDA_INFO"
	.sectionflags	@""
	.align	4


	//----- nvinfo : EIATTR_CUDA_API_VERSION
	.align		4
        /*0000*/ 	.byte	0x04, 0x37
        /*0002*/ 	.short	(.L_210 - .L_209)
.L_209:
        /*0004*/ 	.word	0x00000082


	//----- nvinfo : EIATTR_KPARAM_INFO
	.align		4
.L_210:
        /*0008*/ 	.byte	0x04, 0x17
        /*000a*/ 	.short	(.L_212 - .L_211)
.L_211:
        /*000c*/ 	.word	0x00000000
        /*0010*/ 	.short	0x0000
        /*0012*/ 	.short	0x0000
        /*0014*/ 	.byte	0x00, 0xf0, 0x41, 0x07


	//----- nvinfo : EIATTR_SPARSE_MMA_MASK
	.align		4
.L_212:
        /*0018*/ 	.byte	0x03, 0x50
        /*001a*/ 	.short	0x0000


	//----- nvinfo : EIATTR_MAXREG_COUNT
	.align		4
        /*001c*/ 	.byte	0x03, 0x1b
        /*001e*/ 	.short	0x00ff


	//----- nvinfo : EIATTR_NUM_BARRIERS
	.align		4
        /*0020*/ 	.byte	0x02, 0x4c
        /*0022*/ 	.byte	0x01
	.zero		1


	//----- nvinfo : EIATTR_ANNOTATIONS
	.align		4
        /*0024*/ 	.byte	0x04, 0x55
        /*0026*/ 	.short	(.L_214 - .L_213)


	//   ....[0]....
.L_213:
        /*0028*/ 	.word	0x00000001
        /*002c*/ 	.byte	0x00, 0x17, 0x00, 0x00, 0x01, 0x00, 0x00, 0x00, 0x40, 0x17, 0x00, 0x00, 0x01, 0x00, 0x00, 0x00
        /*003c*/ 	.byte	0x30, 0xbf, 0x00, 0x00, 0x01, 0x00, 0x00, 0x00, 0x40, 0xbf, 0x00, 0x00


	//----- nvinfo : EIATTR_MERCURY_ISA_VERSION
	.align		4
.L_214:
        /*0048*/ 	.byte	0x03, 0x5f
        /*004a*/ 	.short	0x0101


	//----- nvinfo : EIATTR_COOP_GROUP_MASK_REGIDS
	.align		4
        /*004c*/ 	.byte	0x04, 0x29
        /*004e*/ 	.short	(.L_216 - .L_215)


	//   ....[0]....
.L_215:
        /*0050*/ 	.word	0xffffffff


	//   ....[1]....
        /*0054*/ 	.word	0xffffffff


	//   ....[2]....
        /*0058*/ 	.word	0xffffffff


	//   ....[3]....
        /*005c*/ 	.word	0xffffffff


	//   ....[4]....
        /*0060*/ 	.word	0xffffffff


	//   ....[5]....
        /*0064*/ 	.word	0xffffffff


	//   ....[6]....
        /*0068*/ 	.word	0xffffffff


	//   ....[7]....
        /*006c*/ 	.word	0xffffffff


	//   ....[8]....
        /*0070*/ 	.word	0xffffffff


	//   ....[9]....
        /*0074*/ 	.word	0xffffffff


	//   ....[10]....
        /*0078*/ 	.word	0xffffffff


	//   ....[11]....
        /*007c*/ 	.word	0xffffffff


	//   ....[12]....
        /*0080*/ 	.word	0xffffffff


	//   ....[13]....
        /*0084*/ 	.word	0xffffffff


	//   ....[14]....
        /*0088*/ 	.word	0xffffffff


	//   ....[15]....
        /*008c*/ 	.word	0xffffffff


	//   ....[16]....
        /*0090*/ 	.word	0xffffffff


	//   ....[17]....
        /*0094*/ 	.word	0xffffffff


	//   ....[18]....
        /*0098*/ 	.word	0xffffffff


	//   ....[19]....
        /*009c*/ 	.word	0xffffffff


	//   ....[20]....
        /*00a0*/ 	.word	0xffffffff


	//   ....[21]....
        /*00a4*/ 	.word	0xffffffff


	//   ....[22]....
        /*00a8*/ 	.word	0xffffffff


	//   ....[23]....
        /*00ac*/ 	.word	0xffffffff


	//----- nvinfo : EIATTR_COOP_GROUP_INSTR_OFFSETS
	.align		4
.L_216:
        /*00b0*/ 	.byte	0x04, 0x28
        /*00b2*/ 	.short	(.L_218 - .L_217)


	//   ....[0]....
.L_217:
        /*00b4*/ 	.word	0x000050f0


	//   ....[1]....
        /*00b8*/ 	.word	0x00005100


	//   ....[2]....
        /*00bc*/ 	.word	0x00005140


	//   ....[3]....
        /*00c0*/ 	.word	0x00005170


	//   ....[4]....
        /*00c4*/ 	.word	0x00005260


	//   ....[5]....
        /*00c8*/ 	.word	0x000052b0


	//   ....[6]....
        /*00cc*/ 	.word	0x000053e0


	//   ....[7]....
        /*00d0*/ 	.word	0x00005440


	//   ....[8]....
        /*00d4*/ 	.word	0x00008a70


	//   ....[9]....
        /*00d8*/ 	.word	0x00008a80


	//   ....[10]....
        /*00dc*/ 	.word	0x00008a90


	//   ....[11]....
        /*00e0*/ 	.word	0x00008aa0


	//   ....[12]....
        /*00e4*/ 	.word	0x00008ae0


	//   ....[13]....
        /*00e8*/ 	.word	0x00008b00


	//   ....[14]....
        /*00ec*/ 	.word	0x00008b10


	//   ....[15]....
        /*00f0*/ 	.word	0x00008b20


	//   ....[16]....
        /*00f4*/ 	.word	0x0000a910


	//   ....[17]....
        /*00f8*/ 	.word	0x0000a950


	//   ....[18]....
        /*00fc*/ 	.word	0x0000a960


	//   ....[19]....
        /*0100*/ 	.word	0x0000a970


	//   ....[20]....
        /*0104*/ 	.word	0x0000a9a0


	//   ....[21]....
        /*0108*/ 	.word	0x0000a9c0


	//   ....[22]....
        /*010c*/ 	.word	0x0000a9e0


	//   ....[23]....
        /*0110*/ 	.word	0x0000a9f0


	//----- nvinfo : EIATTR_VRC_CTA_INIT_COUNT
	.align		4
.L_218:
        /*0114*/ 	.byte	0x02, 0x4a
	.zero		1
	.zero		1


	//----- nvinfo : EIATTR_EXIT_INSTR_OFFSETS
	.align		4
        /*0118*/ 	.byte	0x04, 0x1c
        /*011a*/ 	.short	(.L_220 - .L_219)


	//   ....[0]....
.L_219:
        /*011c*/ 	.word	0x000003b0


	//   ....[1]....
        /*0120*/ 	.word	0x00000f70


	//   ....[2]....
        /*0124*/ 	.word	0x00001000


	//   ....[3]....
        /*0128*/ 	.word	0x0000c3f0


	//   ....[4]....
        /*012c*/ 	.word	0x0000c530


	//   ....[5]....
        /*0130*/ 	.word	0x0000c550


	//----- nvinfo : EIATTR_CRS_STACK_SIZE
	.align		4
.L_220:
        /*0134*/ 	.byte	0x04, 0x1e
        /*0136*/ 	.short	(.L_222 - .L_221)
.L_221:
        /*0138*/ 	.word	0x00000000


	//----- nvinfo : EIATTR_CBANK_PARAM_SIZE
	.align		4
.L_222:
        /*013c*/ 	.byte	0x03, 0x19
        /*013e*/ 	.short	0x01d0


	//----- nvinfo : EIATTR_PARAM_CBANK
	.align		4
        /*0140*/ 	.byte	0x04, 0x0a
        /*0142*/ 	.short	(.L_224 - .L_223)
	.align		4
.L_223:
        /*0144*/ 	.word	index@(.nv.constant0._ZN5flash16flash_fwd_kernelI23Flash_fwd_kernel_traitsILi96ELi128ELi64ELi4ELb0ELb0EN7cutlass10bfloat16_tE19Flash_kernel_traitsILi96ELi128ELi64ELi4ES3_EELb0ELb0ELb0ELb1ELb0ELb0ELb0ELb0EEEvNS_16Flash_fwd_paramsE)
        /*0148*/ 	.short	0x0380
        /*014a*/ 	.short	0x01d0


	//----- nvinfo : EIATTR_SW_WAR
	.align		4
.L_224:
        /*014c*/ 	.byte	0x04, 0x36
        /*014e*/ 	.short	(.L_226 - .L_225)
.L_225:
        /*0150*/ 	.word	0x00000008
.L_226:


//--------------------- .nv.info._ZN5flash16flash_fwd_kernelI23Flash_fwd_kernel_traitsILi96ELi128ELi64ELi4ELb0ELb0EN7cutlass10bfloat16_tE19Flash_kernel_traitsILi96ELi128ELi64ELi4ES3_EELb0ELb0ELb1ELb0ELb0ELb1ELb0ELb0EEEvNS_16Flash_fwd_paramsE --------------------------
	.section	.nv.info._ZN5flash16flash_fwd_kernelI23Flash_fwd_kernel_traitsILi96ELi128ELi64ELi4ELb0ELb0EN7cutlass10bfloat16_tE19Flash_kernel_traitsILi96ELi128ELi64ELi4ES3_EELb0ELb0ELb1ELb0ELb0ELb1ELb0ELb0EEEvNS_16Flash_fwd_paramsE,"",@"SHT_CUDA_INFO"
	.sectionflags	@""
	.align	4


	//----- nvinfo : EIATTR_CUDA_API_VERSION
	.align		4
        /*0000*/ 	.byte	0x04, 0x37
        /*0002*/ 	.short	(.L_228 - .L_227)
.L_227:
        /*0004*/ 	.word	0x00000082


	//----- nvinfo : EIATTR_KPARAM_INFO
	.align		4
.L_228:
        /*0008*/ 	.byte	0x04, 0x17
        /*000a*/ 	.short	(.L_230 - .L_229)
.L_229:
        /*000c*/ 	.word	0x00000000
        /*0010*/ 	.short	0x0000
        /*0012*/ 	.short	0x0000
        /*0014*/ 	.byte	0x00, 0xf0, 0x41, 0x07


	//----- nvinfo : EIATTR_SPARSE_MMA_MASK
	.align		4
.L_230:
        /*0018*/ 	.byte	0x03, 0x50
        /*001a*/ 	.short	0x0000


	//----- nvinfo : EIATTR_MAXREG_COUNT
	.align		4
        /*001c*/ 	.byte	0x03, 0x1b
        /*001e*/ 	.short	0x00ff


	//----- nvinfo : EIATTR_NUM_BARRIERS
	.align		4
        /*0020*/ 	.byte	0x02, 0x4c
        /*0022*/ 	.byte	0x01
	.zero		1


	//----- nvinfo : EIATTR_ANNOTATIONS
	.align		4
        /*0024*/ 	.byte	0x04, 0x55
        /*0026*/ 	.short	(.L_232 - .L_231)


	//   ....[0]....
.L_231:
        /*0028*/ 	.word	0x00000001
        /*002c*/ 	.byte	0xe0, 0x02, 0x00, 0x00, 0x01, 0x00, 0x00, 0x00, 0xf0, 0x04, 0x00, 0x00, 0x01, 0x00, 0x00, 0x00
        /* <DEDUP_REMOVED lines=41> */
        /*02cc*/ 	.byte	0x30, 0x3e, 0x01, 0x00


	//----- nvinfo : EIATTR_MERCURY_ISA_VERSION
	.align		4
.L_232:
        /*02d0*/ 	.byte	0x03, 0x5f
        /*02d2*/ 	.short	0x0101


	//----- nvinfo : EIATTR_COOP_GROUP_MASK_REGIDS
	.align		4
        /*02d4*/ 	.byte	0x04, 0x29
        /*02d6*/ 	.short	(.L_234 - .L_233)


	//   ....[0]....
.L_233:
        /*02d8*/ 	.word	0xffffffff


	//   ....[1]....
        /*02dc*/ 	.word	0xffffffff


	//   ....[2]....
        /*02e0*/ 	.word	0xffffffff


	//   ....[3]....
        /*02e4*/ 	.word	0xffffffff


	//   ....[4]....
        /*02e8*/ 	.word	0xffffffff


	//   ....[5]....
        /*02ec*/ 	.word	0xffffffff


	//   ....[6]....
        /*02f0*/ 	.word	0xffffffff


	//   ....[7]....
        /*02f4*/ 	.word	0xffffffff


	//   ....[8]....
        /*02f8*/ 	.word	0xffffffff


	//   ....[9]....
        /*02fc*/ 	.word	0xffffffff


	//   ....[10]....
        /*0300*/ 	.word	0xffffffff


	//   ....[11]....
        /*0304*/ 	.word	0xffffffff


	//   ....[12]....
        /*0308*/ 	.word	0xffffffff


	//   ....[13]....
        /*030c*/ 	.word	0xffffffff


	//   ....[14]....
        /*0310*/ 	.word	0xffffffff


	//   ....[15]....
        /*0314*/ 	.word	0xffffffff


	//   ....[16]....
        /*0318*/ 	.word	0xffffffff


	//   ....[17]....
        /*031c*/ 	.word	0xffffffff


	//   ....[18]....
        /*0320*/ 	.word	0xffffffff


	//   ....[19]....
        /*0324*/ 	.word	0xffffffff


	//   ....[20]....
        /*0328*/ 	.word	0xffffffff


	//   ....[21]....
        /*032c*/ 	.word	0xffffffff


	//   ....[22]....
        /*0330*/ 	.word	0xffffffff


	//   ....[23]....
        /*0334*/ 	.word	0xffffffff


	//   ....[24]....
        /*0338*/ 	.word	0xffffffff


	//   ....[25]....
        /*033c*/ 	.word	0xffffffff


	//   ....[26]....
        /*0340*/ 	.word	0xffffffff


	//   ....[27]....
        /*0344*/ 	.word	0xffffffff


	//   ....[28]....
        /*0348*/ 	.word	0xffffffff


	//   ....[29]....
        /*034c*/ 	.word	0xffffffff


	//   ....[30]....
        /*0350*/ 	.word	0xffffffff


	//   ....[31]....
        /*0354*/ 	.word	0xffffffff


	//   ....[32]....
        /*0358*/ 	.word	0xffffffff


	//   ....[33]....
        /*035c*/ 	.word	0xffffffff


	//   ....[34]....
        /*0360*/ 	.word	0xffffffff


	//   ....[35]....
        /*0364*/ 	.word	0xffffffff


	//   ....[36]....
        /*0368*/ 	.word	0xffffffff


	//   ....[37]....
        /*036c*/ 	.word	0xffffffff


	//   ....[38]....
        /*0370*/ 	.word	0xffffffff


	//   ....[39]....
        /*0374*/ 	.word	0xffffffff


	//----- nvinfo : EIATTR_COOP_GROUP_INSTR_OFFSETS
	.align		4
.L_234:
        /*0378*/ 	.byte	0x04, 0x28
        /*037a*/ 	.short	(.L_236 - .L_235)


	//   ....[0]....
.L_235:
        /*037c*/ 	.word	0x00003ab0


	//   ....[1]....
        /*0380*/ 	.word	0x00003ae0


	//   ....[2]....
        /*0384*/ 	.word	0x00003d50


	//   ....[3]....
        /*0388*/ 	.word	0x00003dd0


	//   ....[4]....
        /*038c*/ 	.word	0x00003fa0


	//   ....[5]....
        /*0390*/ 	.word	0x00004000


	//   ....[6]....
        /*0394*/ 	.word	0x00004120


	//   ....[7]....
        /*0398*/ 	.word	0x00004160


	//   ....[8]....
        /*039c*/ 	.word	0x00007a00


	//   ....[9]....
        /*03a0*/ 	.word	0x00007bd0


	//   ....[10]....
        /*03a4*/ 	.word	0x00007c30


	//   ....[11]....
        /*03a8*/ 	.word	0x00007ca0


	//   ....[12]....
        /*03ac*/ 	.word	0x00007d60


	//   ....[13]....
        /*03b0*/ 	.word	0x00007da0


	//   ....[14]....
        /*03b4*/ 	.word	0x00007dd0


	//   ....[15]....
        /*03b8*/ 	.word	0x00008430


	//   ....[16]....
        /*03bc*/ 	.word	0x0000be10


	//   ....[17]....
        /*03c0*/ 	.word	0x0000bec0


	//   ....[18]....
        /*03c4*/ 	.word	0x0000c020


	//   ....[19]....
        /*03c8*/ 	.word	0x0000c0d0


	//   ....[20]....
        /*03cc*/ 	.word	0x0000c100


	//   ....[21]....
        /*03d0*/ 	.word	0x0000c1a0


	//   ....[22]....
        /*03d4*/ 	.word	0x0000c210


	//   ....[23]....
        /*03d8*/ 	.word	0x0000c450


	//   ....[24]....
        /*03dc*/ 	.word	0x00010330


	//   ....[25]....
        /*03e0*/ 	.word	0x00010370


	//   ....[26]....
        /*03e4*/ 	.word	0x000104c0


	//   ....[27]....
        /*03e8*/ 	.word	0x00010570


	//   ....[28]....
        /*03ec*/ 	.word	0x000105b0


	//   ....[29]....
        /*03f0*/ 	.word	0x000105d0


	//   ....[30]....
        /*03f4*/ 	.word	0x000105e0


	//   ....[31]....
        /*03f8*/ 	.word	0x000105f0


	//   ....[32]....
        /*03fc*/ 	.word	0x00012ae0


	//   ....[33]....
        /*0400*/ 	.word	0x00012af0


	//   ....[34]....
        /*0404*/ 	.word	0x00012b00


	//   ....[35]....
        /*0408*/ 	.word	0x00012b20


	//   ....[36]....
        /*040c*/ 	.word	0x00012b40


	//   ....[37]....
        /*0410*/ 	.word	0x00012b50


	//   ....[38]....
        /*0414*/ 	.word	0x00012b90


	//   ....[39]....
        /*0418*/ 	.word	0x00012bb0


	//----- nvinfo : EIATTR_VRC_CTA_INIT_COUNT
	.align		4
.L_236:
        /*041c*/ 	.byte	0x02, 0x4a
	.zero		1
	.zero		1


	//----- nvinfo : EIATTR_EXIT_INSTR_OFFSETS
	.align		4
        /*0420*/ 	.byte	0x04, 0x1c
        /*0422*/ 	.short	(.L_238 - .L_237)


	//   ....[0]....
.L_237:
        /*0424*/ 	.word	0x00000350


	//   ....[1]....
        /*0428*/ 	.word	0x00000fa0


	//   ....[2]....
        /*042c*/ 	.word	0x00001030


	//   ....[3]....
        /*0430*/ 	.word	0x00014560


	//   ....[4]....
        /*0434*/ 	.word	0x00014660


	//----- nvinfo : EIATTR_CRS_STACK_SIZE
	.align		4
.L_238:
        /*0438*/ 	.byte	0x04, 0x1e
        /*043a*/ 	.short	(.L_240 - .L_239)
.L_239:
        /*043c*/ 	.word	0x00000000


	//----- nvinfo : EIATTR_CBANK_PARAM_SIZE
	.align		4
.L_240:
        /*0440*/ 	.byte	0x03, 0x19
        /*0442*/ 	.short	0x01d0


	//----- nvinfo : EIATTR_PARAM_CBANK
	.align		4
        /*0444*/ 	.byte	0x04, 0x0a
        /*0446*/ 	.short	(.L_242 - .L_241)
	.align		4
.L_241:
        /*0448*/ 	.word	index@(.nv.constant0._ZN5flash16flash_fwd_kernelI23Flash_fwd_kernel_traitsILi96ELi128ELi64ELi4ELb0ELb0EN7cutlass10bfloat16_tE19Flash_kernel_traitsILi96ELi128ELi64ELi4ES3_EELb0ELb0ELb1ELb0ELb0ELb1ELb0ELb0EEEvNS_16Flash_fwd_paramsE)
        /*044c*/ 	.short	0x0380
        /*044e*/ 	.short	0x01d0


	//----- nvinfo : EIATTR_SW_WAR
	.align		4
.L_242:
        /*0450*/ 	.byte	0x04, 0x36
        /*0452*/ 	.short	(.L_244 - .L_243)
.L_243:
        /*0454*/ 	.word	0x00000008
.L_244:


//--------------------- .nv.info._ZN5flash16flash_fwd_kernelI23Flash_fwd_kernel_traitsILi96ELi128ELi64ELi4ELb0ELb0EN7cutlass10bfloat16_tE19Flash_kernel_traitsILi96ELi128ELi64ELi4ES3_EELb0ELb0ELb1ELb0ELb0ELb0ELb0ELb0EEEvNS_16Flash_fwd_paramsE --------------------------
	.section	.nv.info._ZN5flash16flash_fwd_kernelI23Flash_fwd_kernel_traitsILi96ELi128ELi64ELi4ELb0ELb0EN7cutlass10bfloat16_tE19Flash_kernel_traitsILi96ELi128ELi64ELi4ES3_EELb0ELb0ELb1ELb0ELb0ELb0ELb0ELb0EEEvNS_16Flash_fwd_paramsE,"",@"SHT_CUDA_INFO"
	.sectionflags	@""
	.align	4


	//----- nvinfo : EIATTR_CUDA_API_VERSION
	.align		4
        /*0000*/ 	.byte	0x04, 0x37
        /*0002*/ 	.short	(.L_246 - .L_245)
.L_245:
        /*0004*/ 	.word	0x00000082


	//----- nvinfo : EIATTR_KPARAM_INFO
	.align		4
.L_246:
        /*0008*/ 	.byte	0x04, 0x17
        /*000a*/ 	.short	(.L_248 - .L_247)
.L_247:
        /*000c*/ 	.word	0x00000000
        /*0010*/ 	.short	0x0000
        /*0012*/ 	.short	0x0000
        /*0014*/ 	.byte	0x00, 0xf0, 0x41, 0x07


	//----- nvinfo : EIATTR_SPARSE_MMA_MASK
	.align		4
.L_248:
        /*0018*/ 	.byte	0x03, 0x50
        /*001a*/ 	.short	0x0000


	//----- nvinfo : EIATTR_MAXREG_COUNT
	.align		4
        /*001c*/ 	.byte	0x03, 0x1b
        /*001e*/ 	.short	0x00ff


	//----- nvinfo : EIATTR_NUM_BARRIERS
	.align		4
        /*0020*/ 	.byte	0x02, 0x4c
        /*0022*/ 	.byte	0x01
	.zero		1


	//----- nvinfo : EIATTR_ANNOTATIONS
	.align		4
        /*0024*/ 	.byte	0x04, 0x55
        /*0026*/ 	.short	(.L_250 - .L_249)


	//   ....[0]....
.L_249:
        /* <DEDUP_REMOVED lines=43> */


	//----- nvinfo : EIATTR_MERCURY_ISA_VERSION
	.align		4
.L_250:
        /*02c0*/ 	.byte	0x03, 0x5f
        /*02c2*/ 	.short	0x0101


	//----- nvinfo : EIATTR_COOP_GROUP_MASK_REGIDS
	.align		4
        /*02c4*/ 	.byte	0x04, 0x29
        /*02c6*/ 	.short	(.L_252 - .L_251)


	//   ....[0]....
.L_251:
        /*02c8*/ 	.word	0xffffffff


	//   ....[1]....
        /*02cc*/ 	.word	0xffffffff


	//   ....[2]....
        /*02d0*/ 	.word	0xffffffff


	//   ....[3]....
        /*02d4*/ 	.word	0xffffffff


	//   ....[4]....
        /*02d8*/ 	.word	0xffffffff


	//   ....[5]....
        /*02dc*/ 	.word	0xffffffff


	//   ....[6]....
        /*02e0*/ 	.word	0xffffffff


	//   ....[7]....
        /*02e4*/ 	.word	0xffffffff


	//   ....[8]....
        /*02e8*/ 	.word	0xffffffff


	//   ....[9]....
        /*02ec*/ 	.word	0xffffffff


	//   ....[10]....
        /*02f0*/ 	.word	0xffffffff


	//   ....[11]....
        /*02f4*/ 	.word	0xffffffff


	//   ....[12]....
        /*02f8*/ 	.word	0xffffffff


	//   ....[13]....
        /*02fc*/ 	.word	0xffffffff


	//   ....[14]....
        /*0300*/ 	.word	0xffffffff


	//   ....[15]....
        /*0304*/ 	.word	0xffffffff


	//   ....[16]....
        /*0308*/ 	.word	0xffffffff


	//   ....[17]....
        /*030c*/ 	.word	0xffffffff


	//   ....[18]....
        /*0310*/ 	.word	0xffffffff


	//   ....[19]....
        /*0314*/ 	.word	0xffffffff


	//   ....[20]....
        /*0318*/ 	.word	0xffffffff


	//   ....[21]....
        /*031c*/ 	.word	0xffffffff


	//   ....[22]....
        /*0320*/ 	.word	0xffffffff


	//   ....[23]....
        /*0324*/ 	.word	0xffffffff


	//   ....[24]....
        /*0328*/ 	.word	0xffffffff


	//   ....[25]....
        /*032c*/ 	.word	0xffffffff


	//   ....[26]....
        /*0330*/ 	.word	0xffffffff


	//   ....[27]....
        /*0334*/ 	.word	0xffffffff


	//   ....[28]....
        /*0338*/ 	.word	0xffffffff


	//   ....[29]....
        /*033c*/ 	.word	0xffffffff


	//   ....[30]....
        /*0340*/ 	.word	0xffffffff


	//   ....[31]....
        /*0344*/ 	.word	0xffffffff


	//   ....[32]....
        /*0348*/ 	.word	0xffffffff


	//   ....[33]....
        /*034c*/ 	.word	0xffffffff


	//   ....[34]....
        /*0350*/ 	.word	0xffffffff


	//   ....[35]....
        /*0354*/ 	.word	0xffffffff


	//   ....[36]....
        /*0358*/ 	.word	0xffffffff


	//   ....[37]....
        /*035c*/ 	.word	0xffffffff


	//   ....[38]....
        /*0360*/ 	.word	0xffffffff


	//   ....[39]....
        /*0364*/ 	.word	0xffffffff


	//----- nvinfo : EIATTR_COOP_GROUP_INSTR_OFFSETS
	.align		4
.L_252:
        /*0368*/ 	.byte	0x04, 0x28
        /*036a*/ 	.short	(.L_254 - .L_253)


	//   ....[0]....
.L_253:
        /*036c*/ 	.word	0x00004a40


	//   ....[1]....
        /*0370*/ 	.word	0x00004b00


	//   ....[2]....
        /*0374*/ 	.word	0x00004c20


	//   ....[3]....
        /*0378*/ 	.word	0x00004d90


	//   ....[4]....
        /*037c*/ 	.word	0x00004fe0


	//   ....[5]....
        /*0380*/ 	.word	0x00005010


	//   ....[6]....
        /*0384*/ 	.word	0x000050e0


	//   ....[7]....
        /*0388*/ 	.word	0x00005120


	//   ....[8]....
        /*038c*/ 	.word	0x00008a20


	//   ....[9]....
        /*0390*/ 	.word	0x00008b20


	//   ....[10]....
        /*0394*/ 	.word	0x00008c00


	//   ....[11]....
        /*0398*/ 	.word	0x00008d30


	//   ....[12]....
        /*039c*/ 	.word	0x00008d70


	//   ....[13]....
        /*03a0*/ 	.word	0x00008e40


	//   ....[14]....
        /*03a4*/ 	.word	0x00008ec0


	//   ....[15]....
        /*03a8*/ 	.word	0x00008ff0


	//   ....[16]....
        /*03ac*/ 	.word	0x0000d3e0


	//   ....[17]....
        /*03b0*/ 	.word	0x0000d420


	//   ....[18]....
        /*03b4*/ 	.word	0x0000d4f0


	//   ....[19]....
        /*03b8*/ 	.word	0x0000d520


	//   ....[20]....
        /*03bc*/ 	.word	0x0000d540


	//   ....[21]....
        /*03c0*/ 	.word	0x0000d550


	//   ....[22]....
        /*03c4*/ 	.word	0x0000d5c0


	//   ....[23]....
        /*03c8*/ 	.word	0x0000d630


	//   ....[24]....
        /*03cc*/ 	.word	0x00011c20


	//   ....[25]....
        /*03d0*/ 	.word	0x00011e40


	//   ....[26]....
        /*03d4*/ 	.word	0x00011e60


	//   ....[27]....
        /*03d8*/ 	.word	0x00011e80


	//   ....[28]....
        /*03dc*/ 	.word	0x00011e90


	//   ....[29]....
        /*03e0*/ 	.word	0x00011ec0


	//   ....[30]....
        /*03e4*/ 	.word	0x00011ee0


	//   ....[31]....
        /*03e8*/ 	.word	0x00011f00


	//   ....[32]....
        /*03ec*/ 	.word	0x000141e0


	//   ....[33]....
        /*03f0*/ 	.word	0x000141f0


	//   ....[34]....
        /*03f4*/ 	.word	0x00014200


	//   ....[35]....
        /*03f8*/ 	.word	0x00014240


	//   ....[36]....
        /*03fc*/ 	.word	0x00014260


	//   ....[37]....
        /*0400*/ 	.word	0x00014280


	//   ....[38]....
        /*0404*/ 	.word	0x00014290


	//   ....[39]....
        /*0408*/ 	.word	0x000142c0


	//----- nvinfo : EIATTR_VRC_CTA_INIT_COUNT
	.align		4
.L_254:
        /*040c*/ 	.byte	0x02, 0x4a
	.zero		1
	.zero		1


	//----- nvinfo : EIATTR_EXIT_INSTR_OFFSETS
	.align		4
        /*0410*/ 	.byte	0x04, 0x1c
        /*0412*/ 	.short	(.L_256 - .L_255)


	//   ....[0]....
.L_255:
        /*0414*/ 	.word	0x000004a0


	//   ....[1]....
        /*0418*/ 	.word	0x00001220


	//   ....[2]....
        /*041c*/ 	.word	0x000012b0


	//   ....[3]....
        /*0420*/ 	.word	0x00015be0


	//   ....[4]....
        /*0424*/ 	.word	0x00015d20


	//   ....[5]....
        /*0428*/ 	.word	0x00015d40


	//----- nvinfo : EIATTR_CRS_STACK_SIZE
	.align		4
.L_256:
        /*042c*/ 	.byte	0x04, 0x1e
        /*042e*/ 	.short	(.L_258 - .L_257)
.L_257:
        /*0430*/ 	.word	0x00000000


	//----- nvinfo : EIATTR_CBANK_PARAM_SIZE
	.align		4
.L_258:
        /*0434*/ 	.byte	0x03, 0x19
        /*0436*/ 	.short	0x01d0


	//----- nvinfo : EIATTR_PARAM_CBANK
	.align		4
        /*0438*/ 	.byte	0x04, 0x0a
        /*043a*/ 	.short	(.L_260 - .L_259)
	.align		4
.L_259:
        /*043c*/ 	.word	index@(.nv.constant0._ZN5flash16flash_fwd_kernelI23Flash_fwd_kernel_traitsILi96ELi128ELi64ELi4ELb0ELb0EN7cutlass10bfloat16_tE19Flash_kernel_traitsILi96ELi128ELi64ELi4ES3_EELb0ELb0ELb1ELb0ELb0ELb0ELb0ELb0EEEvNS_16Flash_fwd_paramsE)
        /*0440*/ 	.short	0x0380
        /*0442*/ 	.short	0x01d0


	//----- nvinfo : EIATTR_SW_WAR
	.align		4
.L_260:
        /*0444*/ 	.byte	0x04, 0x36
        /*0446*/ 	.short	(.L_262 - .L_261)
.L_261:
        /*0448*/ 	.word	0x00000008
.L_262:


//--------------------- .nv.info._ZN5flash16flash_fwd_kernelI23Flash_fwd_kernel_traitsILi96ELi128ELi64ELi4ELb0ELb0EN7cutlass10bfloat16_tE19Flash_kernel_traitsILi96ELi128ELi64ELi4ES3_EELb0ELb0ELb1ELb1ELb0ELb0ELb0ELb0EEEvNS_16Flash_fwd_paramsE --------------------------
	.section	.nv.info._ZN5flash16flash_fwd_kernelI23Flash_fwd_kernel_traitsILi96ELi128ELi64ELi4ELb0ELb0EN7cutlass10bfloat16_tE19Flash_kernel_traitsILi96ELi128ELi64ELi4ES3_EELb0ELb0ELb1ELb1ELb0ELb0ELb0ELb0EEEvNS_16Flash_fwd_paramsE,"",@"SHT_CUDA_INFO"
	.sectionflags	@""
	.align	4


	//----- nvinfo : EIATTR_CUDA_API_VERSION
	.align		4
        /*0000*/ 	.byte	0x04, 0x37
        /*0002*/ 	.short	(.L_264 - .L_263)
.L_263:
        /*0004*/ 	.word	0x00000082


	//----- nvinfo : EIATTR_KPARAM_INFO
	.align		4
.L_264:
        /*0008*/ 	.byte	0x04, 0x17
        /*000a*/ 	.short	(.L_266 - .L_265)
.L_265:
        /*000c*/ 	.word	0x00000000
        /*0010*/ 	.short	0x0000
        /*0012*/ 	.short	0x0000
        /*0014*/ 	.byte	0x00, 0xf0, 0x41, 0x07


	//----- nvinfo : EIATTR_SPARSE_MMA_MASK
	.align		4
.L_266:
        /*0018*/ 	.byte	0x03, 0x50
        /*001a*/ 	.short	0x0000


	//----- nvinfo : EIATTR_MAXREG_COUNT
	.align		4
        /*001c*/ 	.byte	0x03, 0x1b
        /*001e*/ 	.short	0x00ff


	//----- nvinfo : EIATTR_NUM_BARRIERS
	.align		4
        /*0020*/ 	.byte	0x02, 0x4c
        /*0022*/ 	.byte	0x01
	.zero		1


	//----- nvinfo : EIATTR_ANNOTATIONS
	.align		4
        /*0024*/ 	.byte	0x04, 0x55
        /*0026*/ 	.short	(.L_268 - .L_267)


	//   ....[0]....
.L_267:
        /* <DEDUP_REMOVED lines=39> */


	//----- nvinfo : EIATTR_MERCURY_ISA_VERSION
	.align		4
.L_268:
        /*0280*/ 	.byte	0x03, 0x5f
        /*0282*/ 	.short	0x0101


	//----- nvinfo : EIATTR_COOP_GROUP_MASK_REGIDS
	.align		4
        /*0284*/ 	.byte	0x04, 0x29
        /*0286*/ 	.short	(.L_270 - .L_269)


	//   ....[0]....
.L_269:
        /*0288*/ 	.word	0xffffffff


	//   ....[1]....
        /*028c*/ 	.word	0xffffffff


	//   ....[2]....
        /*0290*/ 	.word	0xffffffff


	//   ....[3]....
        /*0294*/ 	.word	0xffffffff


	//   ....[4]....
        /*0298*/ 	.word	0xffffffff


	//   ....[5]....
        /*029c*/ 	.word	0xffffffff


	//   ....[6]....
        /*02a0*/ 	.word	0xffffffff


	//   ....[7]....
        /*02a4*/ 	.word	0xffffffff


	//   ....[8]....
        /*02a8*/ 	.word	0xffffffff


	//   ....[9]....
        /*02ac*/ 	.word	0xffffffff


	//   ....[10]....
        /*02b0*/ 	.word	0xffffffff


	//   ....[11]....
        /*02b4*/ 	.word	0xffffffff


	//   ....[12]....
        /*02b8*/ 	.word	0xffffffff


	//   ....[13]....
        /*02bc*/ 	.word	0xffffffff


	//   ....[14]....
        /*02c0*/ 	.word	0xffffffff


	//   ....[15]....
        /*02c4*/ 	.word	0xffffffff


	//   ....[16]....
        /*02c8*/ 	.word	0xffffffff


	//   ....[17]....
        /*02cc*/ 	.word	0xffffffff


	//   ....[18]....
        /*02d0*/ 	.word	0xffffffff


	//   ....[19]....
        /*02d4*/ 	.word	0xffffffff


	//   ....[20]....
        /*02d8*/ 	.word	0xffffffff


	//   ....[21]....
        /*02dc*/ 	.word	0xffffffff


	//   ....[22]....
        /*02e0*/ 	.word	0xffffffff


	//   ....[23]....
        /*02e4*/ 	.word	0xffffffff


	//   ....[24]....
        /*02e8*/ 	.word	0xffffffff


	//   ....[25]....
        /*02ec*/ 	.word	0xffffffff


	//   ....[26]....
        /*02f0*/ 	.word	0xffffffff


	//   ....[27]....
        /*02f4*/ 	.word	0xffffffff


	//   ....[28]....
        /*02f8*/ 	.word	0xffffffff


	//   ....[29]....
        /*02fc*/ 	.word	0xffffffff


	//   ....[30]....
        /*0300*/ 	.word	0xffffffff


	//   ....[31]....
        /*0304*/ 	.word	0xffffffff


	//   ....[32]....
        /*0308*/ 	.word	0xffffffff


	//   ....[33]....
        /*030c*/ 	.word	0xffffffff


	//   ....[34]....
        /*0310*/ 	.word	0xffffffff


	//   ....[35]....
        /*0314*/ 	.word	0xffffffff


	//   ....[36]....
        /*0318*/ 	.word	0xffffffff


	//   ....[37]....
        /*031c*/ 	.word	0xffffffff


	//   ....[38]....
        /*0320*/ 	.word	0xffffffff


	//   ....[39]....
        /*0324*/ 	.word	0xffffffff


	//----- nvinfo : EIATTR_COOP_GROUP_INSTR_OFFSETS
	.align		4
.L_270:
        /*0328*/ 	.byte	0x04, 0x28
        /*032a*/ 	.short	(.L_272 - .L_271)


	//   ....[0]....
.L_271:
        /*032c*/ 	.word	0x000062d0


	//   ....[1]....
        /*0330*/ 	.word	0x000062e0


	//   ....[2]....
        /*0334*/ 	.word	0x00006320


	//   ....[3]....
        /*0338*/ 	.word	0x00006350


	//   ....[4]....
        /*033c*/ 	.word	0x00006430


	//   ....[5]....
        /*0340*/ 	.word	0x00006480


	//   ....[6]....
        /*0344*/ 	.word	0x000065c0


	//   ....[7]....
        /*0348*/ 	.word	0x00006620


	//   ....[8]....
        /*034c*/ 	.word	0x0000b7e0


	//   ....[9]....
        /*0350*/ 	.word	0x0000b8f0


	//   ....[10]....
        /*0354*/ 	.word	0x0000ba10


	//   ....[11]....
        /*0358*/ 	.word	0x0000ba70


	//   ....[12]....
        /*035c*/ 	.word	0x0000baa0


	//   ....[13]....
        /*0360*/ 	.word	0x0000baf0


	//   ....[14]....
        /*0364*/ 	.word	0x0000bbb0


	//   ....[15]....
        /*0368*/ 	.word	0x0000bc50


	//   ....[16]....
        /*036c*/ 	.word	0x00011530


	//   ....[17]....
        /*0370*/ 	.word	0x000115b0


	//   ....[18]....
        /*0374*/ 	.word	0x00011630


	//   ....[19]....
        /*0378*/ 	.word	0x00011650


	//   ....[20]....
        /*037c*/ 	.word	0x00011660


	//   ....[21]....
        /*0380*/ 	.word	0x000116b0


	//   ....[22]....
        /*0384*/ 	.word	0x00011850


	//   ....[23]....
        /*0388*/ 	.word	0x00011970


	//   ....[24]....
        /*038c*/ 	.word	0x00016b40


	//   ....[25]....
        /*0390*/ 	.word	0x00016c40


	//   ....[26]....
        /*0394*/ 	.word	0x00016c70


	//   ....[27]....
        /*0398*/ 	.word	0x00016d30


	//   ....[28]....
        /*039c*/ 	.word	0x00016d70


	//   ....[29]....
        /*03a0*/ 	.word	0x00016e60


	//   ....[30]....
        /*03a4*/ 	.word	0x00016e90


	//   ....[31]....
        /*03a8*/ 	.word	0x00016f60


	//   ....[32]....
        /*03ac*/ 	.word	0x000191c0


	//   ....[33]....
        /*03b0*/ 	.word	0x000191d0


	//   ....[34]....
        /*03b4*/ 	.word	0x000191e0


	//   ....[35]....
        /*03b8*/ 	.word	0x00019220


	//   ....[36]....
        /*03bc*/ 	.word	0x00019240


	//   ....[37]....
        /*03c0*/ 	.word	0x00019250


	//   ....[38]....
        /*03c4*/ 	.word	0x00019270


	//   ....[39]....
        /*03c8*/ 	.word	0x000192a0


	//----- nvinfo : EIATTR_VRC_CTA_INIT_COUNT
	.align		4
.L_272:
        /*03cc*/ 	.byte	0x02, 0x4a
	.zero		1
	.zero		1


	//----- nvinfo : EIATTR_EXIT_INSTR_OFFSETS
	.align		4
        /*03d0*/ 	.byte	0x04, 0x1c
        /*03d2*/ 	.short	(.L_274 - .L_273)


	//   ....[0]....
.L_273:
        /*03d4*/ 	.word	0x000004a0


	//   ....[1]....
        /*03d8*/ 	.word	0x00001220


	//   ....[2]....
        /*03dc*/ 	.word	0x000012b0


	//   ....[3]....
        /*03e0*/ 	.word	0x0001abc0


	//   ....[4]....
        /*03e4*/ 	.word	0x0001ad00


	//   ....[5]....
        /*03e8*/ 	.word	0x0001ad20


	//----- nvinfo : EIATTR_CRS_STACK_SIZE
	.align		4
.L_274:
        /*03ec*/ 	.byte	0x04, 0x1e
        /*03ee*/ 	.short	(.L_276 - .L_275)
.L_275:
        /*03f0*/ 	.word	0x00000000


	//----- nvinfo : EIATTR_CBANK_PARAM_SIZE
	.align		4
.L_276:
        /*03f4*/ 	.byte	0x03, 0x19
        /*03f6*/ 	.short	0x01d0


	//----- nvinfo : EIATTR_PARAM_CBANK
	.align		4
        /*03f8*/ 	.byte	0x04, 0x0a
        /*03fa*/ 	.short	(.L_278 - .L_277)
	.align		4
.L_277:
        /*03fc*/ 	.word	index@(.nv.constant0._ZN5flash16flash_fwd_kernelI23Flash_fwd_kernel_traitsILi96ELi128ELi64ELi4ELb0ELb0EN7cutlass10bfloat16_tE19Flash_kernel_traitsILi96ELi128ELi64ELi4ES3_EELb0ELb0ELb1ELb1ELb0ELb0ELb0ELb0EEEvNS_16Flash_fwd_paramsE)
        /*0400*/ 	.short	0x0380
        /*0402*/ 	.short	0x01d0


	//----- nvinfo : EIATTR_SW_WAR
	.align		4
.L_278:
        /*0404*/ 	.byte	0x04, 0x36
        /*0406*/ 	.short	(.L_280 - .L_279)
.L_279:
        /*0408*/ 	.word	0x00000008
.L_280:


//--------------------- .nv.info._ZN5flash16flash_fwd_kernelI23Flash_fwd_kernel_traitsILi96ELi128ELi64ELi4ELb0ELb0EN7cutlass10bfloat16_tE19Flash_kernel_traitsILi96ELi128ELi64ELi4ES3_EELb1ELb0ELb0ELb0ELb0ELb1ELb0ELb0EEEvNS_16Flash_fwd_paramsE --------------------------
	.section	.nv.info._ZN5flash16flash_fwd_kernelI23Flash_fwd_kernel_traitsILi96ELi128ELi64ELi4ELb0ELb0EN7cutlass10bfloat16_tE19Flash_kernel_traitsILi96ELi128ELi64ELi4ES3_EELb1ELb0ELb0ELb0ELb0ELb1ELb0ELb0EEEvNS_16Flash_fwd_paramsE,"",@"SHT_CUDA_INFO"
	.sectionflags	@""
	.align	4


	//----- nvinfo : EIATTR_CUDA_API_VERSION
	.align		4
        /*0000*/ 	.byte	0x04, 0x37
        /*0002*/ 	.short	(.L_282 - .L_281)
.L_281:
        /*0004*/ 	.word	0x00000082


	//----- nvinfo : EIATTR_KPARAM_INFO
	.align		4
.L_282:
        /*0008*/ 	.byte	0x04, 0x17
        /*000a*/ 	.short	(.L_284 - .L_283)
.L_283:
        /*000c*/ 	.word	0x00000000
        /*0010*/ 	.short	0x0000
        /*0012*/ 	.short	0x0000
        /*0014*/ 	.byte	0x00, 0xf0, 0x41, 0x07


	//----- nvinfo : EIATTR_SPARSE_MMA_MASK
	.align		4
.L_284:
        /*0018*/ 	.byte	0x03, 0x50
        /*001a*/ 	.short	0x0000


	//----- nvinfo : EIATTR_MAXREG_COUNT
	.align		4
        /*001c*/ 	.byte	0x03, 0x1b
        /*001e*/ 	.short	0x00ff


	//----- nvinfo : EIATTR_NUM_BARRIERS
	.align		4
        /*0020*/ 	.byte	0x02, 0x4c
        /*0022*/ 	.byte	0x01
	.zero		1


	//----- nvinfo : EIATTR_ANNOTATIONS
	.align		4
        /*0024*/ 	.byte	0x04, 0x55
        /*0026*/ 	.short	(.L_286 - .L_285)


	//   ....[0]....
.L_285:
        /* <DEDUP_REMOVED lines=27> */


	//----- nvinfo : EIATTR_MERCURY_ISA_VERSION
	.align		4
.L_286:
        /*01c0*/ 	.byte	0x03, 0x5f
        /*01c2*/ 	.short	0x0101


	//----- nvinfo : EIATTR_COOP_GROUP_MASK_REGIDS
	.align		4
        /*01c4*/ 	.byte	0x04, 0x29
        /*01c6*/ 	.short	(.L_288 - .L_287)


	//   ....[0]....
.L_287:
        /*01c8*/ 	.word	0xffffffff


	//   ....[1]....
        /*01cc*/ 	.word	0xffffffff


	//   ....[2]....
        /*01d0*/ 	.word	0xffffffff


	//   ....[3]....
        /*01d4*/ 	.word	0xffffffff


	//   ....[4]....
        /*01d8*/ 	.word	0xffffffff


	//   ....[5]....
        /*01dc*/ 	.word	0xffffffff


	//   ....[6]....
        /*01e0*/ 	.word	0xffffffff


	//   ....[7]....
        /*01e4*/ 	.word	0xffffffff


	//   ....[8]....
        /*01e8*/ 	.word	0xffffffff


	//   ....[9]....
        /*01ec*/ 	.word	0xffffffff


	//   ....[10]....
        /*01f0*/ 	.word	0xffffffff


	//   ....[11]....
        /*01f4*/ 	.word	0xffffffff


	//   ....[12]....
        /*01f8*/ 	.word	0xffffffff


	//   ....[13]....
        /*01fc*/ 	.word	0xffffffff


	//   ....[14]....
        /*0200*/ 	.word	0xffffffff


	//   ....[15]....
        /*0204*/ 	.word	0xffffffff


	//   ....[16]....
        /*0208*/ 	.word	0xffffffff


	//   ....[17]....
        /*020c*/ 	.word	0xffffffff


	//   ....[18]....
        /*0210*/ 	.word	0xffffffff


	//   ....[19]....
        /*0214*/ 	.word	0xffffffff


	//   ....[20]....
        /*0218*/ 	.word	0xffffffff


	//   ....[21]....
        /*021c*/ 	.word	0xffffffff


	//   ....[22]....
        /*0220*/ 	.word	0xffffffff


	//   ....[23]....
        /*0224*/ 	.word	0xffffffff


	//----- nvinfo : EIATTR_COOP_GROUP_INSTR_OFFSETS
	.align		4
.L_288:
        /*0228*/ 	.byte	0x04, 0x28
        /*022a*/ 	.short	(.L_290 - .L_289)


	//   ....[0]....
.L_289:
        /*022c*/ 	.word	0x000032d0


	//   ....[1]....
        /*0230*/ 	.word	0x00003470


	//   ....[2]....
        /*0234*/ 	.word	0x000035d0


	//   ....[3]....
        /*0238*/ 	.word	0x000035f0


	//   ....[4]....
        /*023c*/ 	.word	0x00003c90


	//   ....[5]....
        /*0240*/ 	.word	0x000040a0


	//   ....[6]....
        /*0244*/ 	.word	0x00004120


	//   ....[7]....
        /*0248*/ 	.word	0x000041e0


	//   ....[8]....
        /*024c*/ 	.word	0x000079d0


	//   ....[9]....
        /*0250*/ 	.word	0x00007a10


	//   ....[10]....
        /*0254*/ 	.word	0x00007b60


	//   ....[11]....
        /*0258*/ 	.word	0x00007ba0


	//   ....[12]....
        /*025c*/ 	.word	0x00007be0


	//   ....[13]....
        /*0260*/ 	.word	0x00007c10


	//   ....[14]....
        /*0264*/ 	.word	0x00007d70


	//   ....[15]....
        /*0268*/ 	.word	0x00007df0


	//   ....[16]....
        /*026c*/ 	.word	0x0000aba0


	//   ....[17]....
        /*0270*/ 	.word	0x0000abb0


	//   ....[18]....
        /*0274*/ 	.word	0x0000abc0


	//   ....[19]....
        /*0278*/ 	.word	0x0000abd0


	//   ....[20]....
        /*027c*/ 	.word	0x0000ac00


	//   ....[21]....
        /*0280*/ 	.word	0x0000ac20


	//   ....[22]....
        /*0284*/ 	.word	0x0000ac40


	//   ....[23]....
        /*0288*/ 	.word	0x0000ac50


	//----- nvinfo : EIATTR_VRC_CTA_INIT_COUNT
	.align		4
.L_290:
        /*028c*/ 	.byte	0x02, 0x4a
	.zero		1
	.zero		1


	//----- nvinfo : EIATTR_EXIT_INSTR_OFFSETS
	.align		4
        /*0290*/ 	.byte	0x04, 0x1c
        /*0292*/ 	.short	(.L_292 - .L_291)


	//   ....[0]....
.L_291:
        /*0294*/ 	.word	0x00000510


	//   ....[1]....
        /*0298*/ 	.word	0x00001000


	//   ....[2]....
        /*029c*/ 	.word	0x00001090


	//   ....[3]....
        /*02a0*/ 	.word	0x0000c6a0


	//   ....[4]....
        /*02a4*/ 	.word	0x0000c7a0


	//----- nvinfo : EIATTR_CRS_STACK_SIZE
	.align		4
.L_292:
        /*02a8*/ 	.byte	0x04, 0x1e
        /*02aa*/ 	.short	(.L_294 - .L_293)
.L_293:
        /*02ac*/ 	.word	0x00000000


	//----- nvinfo : EIATTR_CBANK_PARAM_SIZE
	.align		4
.L_294:
        /*02b0*/ 	.byte	0x03, 0x19
        /*02b2*/ 	.short	0x01d0


	//----- nvinfo : EIATTR_PARAM_CBANK
	.align		4
        /*02b4*/ 	.byte	0x04, 0x0a
        /*02b6*/ 	.short	(.L_296 - .L_295)
	.align		4
.L_295:
        /*02b8*/ 	.word	index@(.nv.constant0._ZN5flash16flash_fwd_kernelI23Flash_fwd_kernel_traitsILi96ELi128ELi64ELi4ELb0ELb0EN7cutlass10bfloat16_tE19Flash_kernel_traitsILi96ELi128ELi64ELi4ES3_EELb1ELb0ELb0ELb0ELb0ELb1ELb0ELb0EEEvNS_16Flash_fwd_paramsE)
        /*02bc*/ 	.short	0x0380
        /*02be*/ 	.short	0x01d0


	//----- nvinfo : EIATTR_SW_WAR
	.align		4
.L_296:
        /*02c0*/ 	.byte	0x04, 0x36
        /*02c2*/ 	.short	(.L_298 - .L_297)
.L_297:
        /*02c4*/ 	.word	0x00000008
.L_298:


//--------------------- .nv.info._ZN5flash16flash_fwd_kernelI23Flash_fwd_kernel_traitsILi96ELi128ELi64ELi4ELb0ELb0EN7cutlass10bfloat16_tE19Flash_kernel_traitsILi96ELi128ELi64ELi4ES3_EELb0ELb0ELb0ELb0ELb0ELb1ELb1ELb0EEEvNS_16Flash_fwd_paramsE --------------------------
	.section	.nv.info._ZN5flash16flash_fwd_kernelI23Flash_fwd_kernel_traitsILi96ELi128ELi64ELi4ELb0ELb0EN7cutlass10bfloat16_tE19Flash_kernel_traitsILi96ELi128ELi64ELi4ES3_EELb0ELb0ELb0ELb0ELb0ELb1ELb1ELb0EEEvNS_16Flash_fwd_paramsE,"",@"SHT_CUDA_INFO"
	.sectionflags	@""
	.align	4


	//----- nvinfo : EIATTR_CUDA_API_VERSION
	.align		4
        /*0000*/ 	.byte	0x04, 0x37
        /*0002*/ 	.short	(.L_300 - .L_299)
.L_299:
        /*0004*/ 	.word	0x00000082


	//----- nvinfo : EIATTR_KPARAM_INFO
	.align		4
.L_300:
        /*0008*/ 	.byte	0x04, 0x17
        /*000a*/ 	.short	(.L_302 - .L_301)
.L_301:
        /*000c*/ 	.word	0x00000000
        /*0010*/ 	.short	0x0000
        /*0012*/ 	.short	0x0000
        /*0014*/ 	.byte	0x00, 0xf0, 0x41, 0x07


	//----- nvinfo : EIATTR_SPARSE_MMA_MASK
	.align		4
.L_302:
        /*0018*/ 	.byte	0x03, 0x50
        /*001a*/ 	.short	0x0000


	//----- nvinfo : EIATTR_MAXREG_COUNT
	.align		4
        /*001c*/ 	.byte	0x03, 0x1b
        /*001e*/ 	.short	0x00ff


	//----- nvinfo : EIATTR_NUM_BARRIERS
	.align		4
        /*0020*/ 	.byte	0x02, 0x4c
        /*0022*/ 	.byte	0x01
	.zero		1


	//----- nvinfo : EIATTR_ANNOTATIONS
	.align		4
        /*0024*/ 	.byte	0x04, 0x55
        /*0026*/ 	.short	(.L_304 - .L_303)


	//   ....[0]....
.L_303:
        /* <DEDUP_REMOVED lines=20> */


	//----- nvinfo : EIATTR_MERCURY_ISA_VERSION
	.align		4
.L_304:
        /*0150*/ 	.byte	0x03, 0x5f
        /*0152*/ 	.short	0x0101


	//----- nvinfo : EIATTR_COOP_GROUP_MASK_REGIDS
	.align		4
        /*0154*/ 	.byte	0x04, 0x29
        /*0156*/ 	.short	(.L_306 - .L_305)


	//   ....[0]....
.L_305:
        /*0158*/ 	.word	0xffffffff


	//   ....[1]....
        /*015c*/ 	.word	0xffffffff


	//   ....[2]....
        /*0160*/ 	.word	0xffffffff


	//   ....[3]....
        /*0164*/ 	.word	0xffffffff


	//   ....[4]....
        /*0168*/ 	.word	0xffffffff


	//   ....[5]....
        /*016c*/ 	.word	0xffffffff


	//   ....[6]....
        /*0170*/ 	.word	0xffffffff


	//   ....[7]....
        /*0174*/ 	.word	0xffffffff


	//   ....[8]....
        /*0178*/ 	.word	0xffffffff


	//   ....[9]....
        /*017c*/ 	.word	0xffffffff


	//   ....[10]....
        /*0180*/ 	.word	0xffffffff


	//   ....[11]....
        /*0184*/ 	.word	0xffffffff


	//   ....[12]....
        /*0188*/ 	.word	0xffffffff


	//   ....[13]....
        /*018c*/ 	.word	0xffffffff


	//   ....[14]....
        /*0190*/ 	.word	0xffffffff


	//   ....[15]....
        /*0194*/ 	.word	0xffffffff


	//   ....[16]....
        /*0198*/ 	.word	0xffffffff


	//   ....[17]....
        /*019c*/ 	.word	0xffffffff


	//   ....[18]....
        /*01a0*/ 	.word	0xffffffff


	//   ....[19]....
        /*01a4*/ 	.word	0xffffffff


	//   ....[20]....
        /*01a8*/ 	.word	0xffffffff


	//   ....[21]....
        /*01ac*/ 	.word	0xffffffff


	//   ....[22]....
        /*01b0*/ 	.word	0xffffffff


	//   ....[23]....
        /*01b4*/ 	.word	0xffffffff


	//----- nvinfo : EIATTR_COOP_GROUP_INSTR_OFFSETS
	.align		4
.L_306:
        /*01b8*/ 	.byte	0x04, 0x28
        /*01ba*/ 	.short	(.L_308 - .L_307)


	//   ....[0]....
.L_307:
        /*01bc*/ 	.word	0x00003790


	//   ....[1]....
        /*01c0*/ 	.word	0x000037a0


	//   ....[2]....
        /*01c4*/ 	.word	0x000038f0


	//   ....[3]....
        /*01c8*/ 	.word	0x00003930


	//   ....[4]....
        /*01cc*/ 	.word	0x00003a20


	//   ....[5]....
        /*01d0*/ 	.word	0x00003b30


	//   ....[6]....
        /*01d4*/ 	.word	0x00003bd0


	//   ....[7]....
        /*01d8*/ 	.word	0x00003cb0


	//   ....[8]....
        /*01dc*/ 	.word	0x000068d0


	//   ....[9]....
        /*01e0*/ 	.word	0x000068e0


	//   ....[10]....
        /*01e4*/ 	.word	0x000068f0


	//   ....[11]....
        /*01e8*/ 	.word	0x00006900


	//   ....[12]....
        /*01ec*/ 	.word	0x00006950


	//   ....[13]....
        /*01f0*/ 	.word	0x00006970


	//   ....[14]....
        /*01f4*/ 	.word	0x00006990


	//   ....[15]....
        /*01f8*/ 	.word	0x000069a0


	//   ....[16]....
        /*01fc*/ 	.word	0x00008b50


	//   ....[17]....
        /*0200*/ 	.word	0x00008b60


	//   ....[18]....
        /*0204*/ 	.word	0x00008b70


	//   ....[19]....
        /*0208*/ 	.word	0x00008b90


	//   ....[20]....
        /*020c*/ 	.word	0x00008bb0


	//   ....[21]....
        /*0210*/ 	.word	0x00008bc0


	//   ....[22]....
        /*0214*/ 	.word	0x00008be0


	//   ....[23]....
        /*0218*/ 	.word	0x00008c10


	//----- nvinfo : EIATTR_VRC_CTA_INIT_COUNT
	.align		4
.L_308:
        /*021c*/ 	.byte	0x02, 0x4a
	.zero		1
	.zero		1


	//----- nvinfo : EIATTR_EXIT_INSTR_OFFSETS
	.align		4
        /*0220*/ 	.byte	0x04, 0x1c
        /*0222*/ 	.short	(.L_310 - .L_309)


	//   ....[0]....
.L_309:
        /*0224*/ 	.word	0x000003c0


	//   ....[1]....
        /*0228*/ 	.word	0x00000e90


	//   ....[2]....
        /*022c*/ 	.word	0x00000f20


	//   ....[3]....
        /*0230*/ 	.word	0x0000a5b0


	//   ....[4]....
        /*0234*/ 	.word	0x0000a6b0


	//----- nvinfo : EIATTR_CRS_STACK_SIZE
	.align		4
.L_310:
        /*0238*/ 	.byte	0x04, 0x1e
        /*023a*/ 	.short	(.L_312 - .L_311)
.L_311:
        /*023c*/ 	.word	0x00000000


	//----- nvinfo : EIATTR_CBANK_PARAM_SIZE
	.align		4
.L_312:
        /*0240*/ 	.byte	0x03, 0x19
        /*0242*/ 	.short	0x01d0


	//----- nvinfo : EIATTR_PARAM_CBANK
	.align		4
        /*0244*/ 	.byte	0x04, 0x0a
        /*0246*/ 	.short	(.L_314 - .L_313)
	.align		4
.L_313:
        /*0248*/ 	.word	index@(.nv.constant0._ZN5flash16flash_fwd_kernelI23Flash_fwd_kernel_traitsILi96ELi128ELi64ELi4ELb0ELb0EN7cutlass10bfloat16_tE19Flash_kernel_traitsILi96ELi128ELi64ELi4ES3_EELb0ELb0ELb0ELb0ELb0ELb1ELb1ELb0EEEvNS_16Flash_fwd_paramsE)
        /*024c*/ 	.short	0x0380
        /*024e*/ 	.short	0x01d0


	//----- nvinfo : EIATTR_SW_WAR
	.align		4
.L_314:
        /*0250*/ 	.byte	0x04, 0x36
        /*0252*/ 	.short	(.L_316 - .L_315)
.L_315:
        /*0254*/ 	.word	0x00000008
.L_316:


//--------------------- .nv.info._ZN5flash16flash_fwd_kernelI23Flash_fwd_kernel_traitsILi96ELi128ELi64ELi4ELb0ELb0EN7cutlass10bfloat16_tE19Flash_kernel_traitsILi96ELi128ELi64ELi4ES3_EELb1ELb0ELb0ELb0ELb0ELb0ELb0ELb0EEEvNS_16Flash_fwd_paramsE --------------------------
	.section	.nv.info._ZN5flash16flash_fwd_kernelI23Flash_fwd_kernel_traitsILi96ELi128ELi64ELi4ELb0ELb0EN7cutlass10bfloat16_tE19Flash_kernel_traitsILi96ELi128ELi64ELi4ES3_EELb1ELb0ELb0ELb0ELb0ELb0ELb0ELb0EEEvNS_16Flash_fwd_paramsE,"",@"SHT_CUDA_INFO"
	.sectionflags	@""
	.align	4


	//----- nvinfo : EIATTR_CUDA_API_VERSION
	.align		4
        /*0000*/ 	.byte	0x04, 0x37
        /*0002*/ 	.short	(.L_318 - .L_317)
.L_317:
        /*0004*/ 	.word	0x00000082


	//----- nvinfo : EIATTR_KPARAM_INFO
	.align		4
.L_318:
        /*0008*/ 	.byte	0x04, 0x17
        /*000a*/ 	.short	(.L_320 - .L_319)
.L_319:
        /*000c*/ 	.word	0x00000000
        /*0010*/ 	.short	0x0000
        /*0012*/ 	.short	0x0000
        /*0014*/ 	.byte	0x00, 0xf0, 0x41, 0x07


	//----- nvinfo : EIATTR_SPARSE_MMA_MASK
	.align		4
.L_320:
        /*0018*/ 	.byte	0x03, 0x50
        /*001a*/ 	.short	0x0000


	//----- nvinfo : EIATTR_MAXREG_COUNT
	.align		4
        /*001c*/ 	.byte	0x03, 0x1b
        /*001e*/ 	.short	0x00ff


	//----- nvinfo : EIATTR_NUM_BARRIERS
	.align		4
        /*0020*/ 	.byte	0x02, 0x4c
        /*0022*/ 	.byte	0x01
	.zero		1


	//----- nvinfo : EIATTR_ANNOTATIONS
	.align		4
        /*0024*/ 	.byte	0x04, 0x55
        /*0026*/ 	.short	(.L_322 - .L_321)


	//   ....[0]....
.L_321:
        /* <DEDUP_REMOVED lines=36> */


	//----- nvinfo : EIATTR_MERCURY_ISA_VERSION
	.align		4
.L_322:
        /*0250*/ 	.byte	0x03, 0x5f
        /*0252*/ 	.short	0x0101


	//----- nvinfo : EIATTR_COOP_GROUP_MASK_REGIDS
	.align		4
        /*0254*/ 	.byte	0x04, 0x29
        /*0256*/ 	.short	(.L_324 - .L_323)


	//   ....[0]....
.L_323:
        /*0258*/ 	.word	0xffffffff


	//   ....[1]....
        /*025c*/ 	.word	0xffffffff


	//   ....[2]....
        /*0260*/ 	.word	0xffffffff


	//   ....[3]....
        /*0264*/ 	.word	0xffffffff


	//   ....[4]....
        /*0268*/ 	.word	0xffffffff


	//   ....[5]....
        /*026c*/ 	.word	0xffffffff


	//   ....[6]....
        /*0270*/ 	.word	0xffffffff


	//   ....[7]....
        /*0274*/ 	.word	0xffffffff


	//   ....[8]....
        /*0278*/ 	.word	0xffffffff


	//   ....[9]....
        /*027c*/ 	.word	0xffffffff


	//   ....[10]....
        /*0280*/ 	.word	0xffffffff


	//   ....[11]....
        /*0284*/ 	.word	0xffffffff


	//   ....[12]....
        /*0288*/ 	.word	0xffffffff


	//   ....[13]....
        /*028c*/ 	.word	0xffffffff


	//   ....[14]....
        /*0290*/ 	.word	0xffffffff


	//   ....[15]....
        /*0294*/ 	.word	0xffffffff


	//   ....[16]....
        /*0298*/ 	.word	0xffffffff


	//   ....[17]....
        /*029c*/ 	.word	0xffffffff


	//   ....[18]....
        /*02a0*/ 	.word	0xffffffff


	//   ....[19]....
        /*02a4*/ 	.word	0xffffffff


	//   ....[20]....
        /*02a8*/ 	.word	0xffffffff


	//   ....[21]....
        /*02ac*/ 	.word	0xffffffff


	//   ....[22]....
        /*02b0*/ 	.word	0xffffffff


	//   ....[23]....
        /*02b4*/ 	.word	0xffffffff


	//----- nvinfo : EIATTR_COOP_GROUP_INSTR_OFFSETS
	.align		4
.L_324:
        /*02b8*/ 	.byte	0x04, 0x28
        /*02ba*/ 	.short	(.L_326 - .L_325)


	//   ....[0]....
.L_325:
        /*02bc*/ 	.word	0x00004160


	//   ....[1]....
        /*02c0*/ 	.word	0x00004190


	//   ....[2]....
        /*02c4*/ 	.word	0x00004200


	//   ....[3]....
        /*02c8*/ 	.word	0x00004230


	//   ....[4]....
        /*02cc*/ 	.word	0x000042f0


	//   ....[5]....
        /*02d0*/ 	.word	0x00004320


	//   ....[6]....
        /*02d4*/ 	.word	0x00004390


	//   ....[7]....
        /*02d8*/ 	.word	0x000043c0


	//   ....[8]....
        /*02dc*/ 	.word	0x00008cc0


	//   ....[9]....
        /*02e0*/ 	.word	0x00008d00


	//   ....[10]....
        /*02e4*/ 	.word	0x00008e40


	//   ....[11]....
        /*02e8*/ 	.word	0x00008ec0


	//   ....[12]....
        /*02ec*/ 	.word	0x00008fe0


	//   ....[13]....
        /*02f0*/ 	.word	0x00009010


	//   ....[14]....
        /*02f4*/ 	.word	0x000090a0


	//   ....[15]....
        /*02f8*/ 	.word	0x00009110


	//   ....[16]....
        /*02fc*/ 	.word	0x0000bca0


	//   ....[17]....
        /*0300*/ 	.word	0x0000bcc0


	//   ....[18]....
        /*0304*/ 	.word	0x0000bd10


	//   ....[19]....
        /*0308*/ 	.word	0x0000bd20


	//   ....[20]....
        /*030c*/ 	.word	0x0000bd30


	//   ....[21]....
        /*0310*/ 	.word	0x0000bd60


	//   ....[22]....
        /*0314*/ 	.word	0x0000bd80


	//   ....[23]....
        /*0318*/ 	.word	0x0000bd90


	//----- nvinfo : EIATTR_VRC_CTA_INIT_COUNT
	.align		4
.L_326:
        /*031c*/ 	.byte	0x02, 0x4a
	.zero		1
	.zero		1


	//----- nvinfo : EIATTR_EXIT_INSTR_OFFSETS
	.align		4
        /*0320*/ 	.byte	0x04, 0x1c
        /*0322*/ 	.short	(.L_328 - .L_327)


	//   ....[0]....
.L_327:
        /*0324*/ 	.word	0x00000510


	//   ....[1]....
        /*0328*/ 	.word	0x00001120


	//   ....[2]....
        /*032c*/ 	.word	0x000011b0


	//   ....[3]....
        /*0330*/ 	.word	0x0000d7d0


	//   ....[4]....
        /*0334*/ 	.word	0x0000d910


	//   ....[5]....
        /*0338*/ 	.word	0x0000d930


	//----- nvinfo : EIATTR_CRS_STACK_SIZE
	.align		4
.L_328:
        /*033c*/ 	.byte	0x04, 0x1e
        /*033e*/ 	.short	(.L_330 - .L_329)
.L_329:
        /*0340*/ 	.word	0x00000000


	//----- nvinfo : EIATTR_CBANK_PARAM_SIZE
	.align		4
.L_330:
        /*0344*/ 	.byte	0x03, 0x19
        /*0346*/ 	.short	0x01d0


	//----- nvinfo : EIATTR_PARAM_CBANK
	.align		4
        /*0348*/ 	.byte	0x04, 0x0a
        /*034a*/ 	.short	(.L_332 - .L_331)
	.align		4
.L_331:
        /*034c*/ 	.word	index@(.nv.constant0._ZN5flash16flash_fwd_kernelI23Flash_fwd_kernel_traitsILi96ELi128ELi64ELi4ELb0ELb0EN7cutlass10bfloat16_tE19Flash_kernel_traitsILi96ELi128ELi64ELi4ES3_EELb1ELb0ELb0ELb0ELb0ELb0ELb0ELb0EEEvNS_16Flash_fwd_paramsE)
        /*0350*/ 	.short	0x0380
        /*0352*/ 	.short	0x01d0


	//----- nvinfo : EIATTR_SW_WAR
	.align		4
.L_332:
        /*0354*/ 	.byte	0x04, 0x36
        /*0356*/ 	.short	(.L_334 - .L_333)
.L_333:
        /*0358*/ 	.word	0x00000008
.L_334:


//--------------------- .nv.info._ZN5flash16flash_fwd_kernelI23Flash_fwd_kernel_traitsILi96ELi128ELi64ELi4ELb0ELb0EN7cutlass10bfloat16_tE19Flash_kernel_traitsILi96ELi128ELi64ELi4ES3_EELb1ELb0ELb1ELb0ELb0ELb0ELb0ELb0EEEvNS_16Flash_fwd_paramsE --------------------------
	.section	.nv.info._ZN5flash16flash_fwd_kernelI23Flash_fwd_kernel_traitsILi96ELi128ELi64ELi4ELb0ELb0EN7cutlass10bfloat16_tE19Flash_kernel_traitsILi96ELi128ELi64ELi4ES3_EELb1ELb0ELb1ELb0ELb0ELb0ELb0ELb0EEEvNS_16Flash_fwd_paramsE,"",@"SHT_CUDA_INFO"
	.sectionflags	@""
	.align	4


	//----- nvinfo : EIATTR_CUDA_API_VERSION
	.align		4
        /*0000*/ 	.byte	0x04, 0x37
        /*0002*/ 	.short	(.L_336 - .L_335)
.L_335:
        /*0004*/ 	.word	0x00000082


	//----- nvinfo : EIATTR_KPARAM_INFO
	.align		4
.L_336:
        /*0008*/ 	.byte	0x04, 0x17
        /*000a*/ 	.short	(.L_338 - .L_337)
.L_337:
        /*000c*/ 	.word	0x00000000
        /*0010*/ 	.short	0x0000
        /*0012*/ 	.short	0x0000
        /*0014*/ 	.byte	0x00, 0xf0, 0x41, 0x07


	//----- nvinfo : EIATTR_SPARSE_MMA_MASK
	.align		4
.L_338:
        /*0018*/ 	.byte	0x03, 0x50
        /*001a*/ 	.short	0x0000


	//----- nvinfo : EIATTR_MAXREG_COUNT
	.align		4
        /*001c*/ 	.byte	0x03, 0x1b
        /*001e*/ 	.short	0x00ff


	//----- nvinfo : EIATTR_NUM_BARRIERS
	.align		4
        /*0020*/ 	.byte	0x02, 0x4c
        /*0022*/ 	.byte	0x01
	.zero		1


	//----- nvinfo : EIATTR_ANNOTATIONS
	.align		4
        /*0024*/ 	.byte	0x04, 0x55
        /*0026*/ 	.short	(.L_340 - .L_339)


	//   ....[0]....
.L_339:
        /* <DEDUP_REMOVED lines=57> */
        /*03ac*/ 	.byte	0xa0, 0xc8, 0x01, 0x00, 0x01, 0x00, 0x00, 0x00, 0xb0, 0xc8, 0x01, 0x00


	//----- nvinfo : EIATTR_MERCURY_ISA_VERSION
	.align		4
.L_340:
        /*03b8*/ 	.byte	0x03, 0x5f
        /*03ba*/ 	.short	0x0101


	//----- nvinfo : EIATTR_INT_WARP_WIDE_INSTR_OFFSETS
	.align		4
        /*03bc*/ 	.byte	0x04, 0x31
        /*03be*/ 	.short	(.L_342 - .L_341)


	//   ....[0]....
.L_341:
        /*03c0*/ 	.word	0x0000aba0


	//   ....[1]....
        /*03c4*/ 	.word	0x0000ac50


	//   ....[2]....
        /*03c8*/ 	.word	0x00011000


	//   ....[3]....
        /*03cc*/ 	.word	0x00011070


	//----- nvinfo : EIATTR_COOP_GROUP_MASK_REGIDS
	.align		4
.L_342:
        /*03d0*/ 	.byte	0x04, 0x29
        /*03d2*/ 	.short	(.L_344 - .L_343)


	//   ....[0]....
.L_343:
        /*03d4*/ 	.word	0xffffffff


	//   ....[1]....
        /*03d8*/ 	.word	0xffffffff


	//   ....[2]....
        /*03dc*/ 	.word	0xffffffff


	//   ....[3]....
        /*03e0*/ 	.word	0xffffffff


	//   ....[4]....
        /*03e4*/ 	.word	0xffffffff


	//   ....[5]....
        /*03e8*/ 	.word	0xffffffff


	//   ....[6]....
        /*03ec*/ 	.word	0xffffffff


	//   ....[7]....
        /*03f0*/ 	.word	0xffffffff


	//   ....[8]....
        /*03f4*/ 	.word	0xffffffff


	//   ....[9]....
        /*03f8*/ 	.word	0xffffffff


	//   ....[10]....
        /*03fc*/ 	.word	0xffffffff


	//   ....[11]....
        /*0400*/ 	.word	0xffffffff


	//   ....[12]....
        /*0404*/ 	.word	0xffffffff


	//   ....[13]....
        /*0408*/ 	.word	0xffffffff


	//   ....[14]....
        /*040c*/ 	.word	0xffffffff


	//   ....[15]....
        /*0410*/ 	.word	0xffffffff


	//   ....[16]....
        /*0414*/ 	.word	0xffffffff


	//   ....[17]....
        /*0418*/ 	.word	0xffffffff


	//   ....[18]....
        /*041c*/ 	.word	0xffffffff


	//   ....[19]....
        /*0420*/ 	.word	0xffffffff


	//   ....[20]....
        /*0424*/ 	.word	0xffffffff


	//   ....[21]....
        /*0428*/ 	.word	0xffffffff


	//   ....[22]....
        /*042c*/ 	.word	0xffffffff


	//   ....[23]....
        /*0430*/ 	.word	0xffffffff


	//   ....[24]....
        /*0434*/ 	.word	0xffffffff


	//   ....[25]....
        /*0438*/ 	.word	0xffffffff


	//   ....[26]....
        /*043c*/ 	.word	0xffffffff


	//   ....[27]....
        /*0440*/ 	.word	0xffffffff


	//   ....[28]....
        /*0444*/ 	.word	0xffffffff


	//   ....[29]....
        /*0448*/ 	.word	0xffffffff


	//   ....[30]....
        /*044c*/ 	.word	0xffffffff


	//   ....[31]....
        /*0450*/ 	.word	0xffffffff


	//   ....[32]....
        /*0454*/ 	.word	0xffffffff


	//   ....[33]....
        /*0458*/ 	.word	0xffffffff


	//   ....[34]....
        /*045c*/ 	.word	0xffffffff


	//   ....[35]....
        /*0460*/ 	.word	0xffffffff


	//   ....[36]....
        /*0464*/ 	.word	0xffffffff


	//   ....[37]....
        /*0468*/ 	.word	0xffffffff


	//   ....[38]....
        /*046c*/ 	.word	0xffffffff


	//   ....[39]....
        /*0470*/ 	.word	0xffffffff


	//----- nvinfo : EIATTR_COOP_GROUP_INSTR_OFFSETS
	.align		4
.L_344:
        /*0474*/ 	.byte	0x04, 0x28
        /*0476*/ 	.short	(.L_346 - .L_345)


	//   ....[0]....
.L_345:
        /*0478*/ 	.word	0x00004ec0


	//   ....[1]....
        /*047c*/ 	.word	0x00004ef0


	//   ....[2]....
        /*0480*/ 	.word	0x00005090


	//   ....[3]....
        /*0484*/ 	.word	0x000050c0


	//   ....[4]....
        /*0488*/ 	.word	0x000058d0


	//   ....[5]....
        /*048c*/ 	.word	0x00005b20


	//   ....[6]....
        /*0490*/ 	.word	0x00005d30


	//   ....[7]....
        /*0494*/ 	.word	0x00005dc0


	//   ....[8]....
        /*0498*/ 	.word	0x0000b560


	//   ....[9]....
        /*049c*/ 	.word	0x0000b5a0


	//   ....[10]....
        /*04a0*/ 	.word	0x0000b5d0


	//   ....[11]....
        /*04a4*/ 	.word	0x0000b5f0


	//   ....[12]....
        /*04a8*/ 	.word	0x0000b660


	//   ....[13]....
        /*04ac*/ 	.word	0x0000b6c0


	//   ....[14]....
        /*04b0*/ 	.word	0x0000b6f0


	//   ....[15]....
        /*04b4*/ 	.word	0x0000b720


	//   ....[16]....
        /*04b8*/ 	.word	0x000114a0


	//   ....[17]....
        /*04bc*/ 	.word	0x00011500


	//   ....[18]....
        /*04c0*/ 	.word	0x00011510


	//   ....[19]....
        /*04c4*/ 	.word	0x00011520


	//   ....[20]....
        /*04c8*/ 	.word	0x00011570


	//   ....[21]....
        /*04cc*/ 	.word	0x000115a0


	//   ....[22]....
        /*04d0*/ 	.word	0x000115d0


	//   ....[23]....
        /*04d4*/ 	.word	0x00011610


	//   ....[24]....
        /*04d8*/ 	.word	0x00017630


	//   ....[25]....
        /*04dc*/ 	.word	0x00017660


	//   ....[26]....
        /*04e0*/ 	.word	0x00017700


	//   ....[27]....
        /*04e4*/ 	.word	0x00017730


	//   ....[28]....
        /*04e8*/ 	.word	0x00017760


	//   ....[29]....
        /*04ec*/ 	.word	0x00017790


	//   ....[30]....
        /*04f0*/ 	.word	0x00017830


	//   ....[31]....
        /*04f4*/ 	.word	0x000178f0


	//   ....[32]....
        /*04f8*/ 	.word	0x0001b3d0


	//   ....[33]....
        /*04fc*/ 	.word	0x0001b3e0


	//   ....[34]....
        /*0500*/ 	.word	0x0001b420


	//   ....[35]....
        /*0504*/ 	.word	0x0001b440


	//   ....[36]....
        /*0508*/ 	.word	0x0001b450


	//   ....[37]....
        /*050c*/ 	.word	0x0001b460


	//   ....[38]....
        /*0510*/ 	.word	0x0001b490


	//   ....[39]....
        /*0514*/ 	.word	0x0001b4f0


	//----- nvinfo : EIATTR_VRC_CTA_INIT_COUNT
	.align		4
.L_346:
        /*0518*/ 	.byte	0x02, 0x4a
	.zero		1
	.zero		1


	//----- nvinfo : EIATTR_EXIT_INSTR_OFFSETS
	.align		4
        /*051c*/ 	.byte	0x04, 0x1c
        /*051e*/ 	.short	(.L_348 - .L_347)


	//   ....[0]....
.L_347:
        /*0520*/ 	.word	0x00000620


	//   ....[1]....
        /*0524*/ 	.word	0x00001370


	//   ....[2]....
        /*0528*/ 	.word	0x00001400


	//   ....[3]....
        /*052c*/ 	.word	0x0001ce50


	//   ....[4]....
        /*0530*/ 	.word	0x0001cf90


	//   ....[5]....
        /*0534*/ 	.word	0x0001cfb0


	//----- nvinfo : EIATTR_CRS_STACK_SIZE
	.align		4
.L_348:
        /*0538*/ 	.byte	0x04, 0x1e
        /*053a*/ 	.short	(.L_350 - .L_349)
.L_349:
        /*053c*/ 	.word	0x00000000


	//----- nvinfo : EIATTR_CBANK_PARAM_SIZE
	.align		4
.L_350:
        /*0540*/ 	.byte	0x03, 0x19
        /*0542*/ 	.short	0x01d0


	//----- nvinfo : EIATTR_PARAM_CBANK
	.align		4
        /*0544*/ 	.byte	0x04, 0x0a
        /*0546*/ 	.short	(.L_352 - .L_351)
	.align		4
.L_351:
        /*0548*/ 	.word	index@(.nv.constant0._ZN5flash16flash_fwd_kernelI23Flash_fwd_kernel_traitsILi96ELi128ELi64ELi4ELb0ELb0EN7cutlass10bfloat16_tE19Flash_kernel_traitsILi96ELi128ELi64ELi4ES3_EELb1ELb0ELb1ELb0ELb0ELb0ELb0ELb0EEEvNS_16Flash_fwd_paramsE)
        /*054c*/ 	.short	0x0380
        /*054e*/ 	.short	0x01d0


	//----- nvinfo : EIATTR_SW_WAR
	.align		4
.L_352:
        /*0550*/ 	.byte	0x04, 0x36
        /*0552*/ 	.short	(.L_354 - .L_353)
.L_353:
        /*0554*/ 	.word	0x00000008
.L_354:


//--------------------- .nv.info._ZN5flash16flash_fwd_kernelI23Flash_fwd_kernel_traitsILi96ELi128ELi64ELi4ELb0ELb0EN7cutlass10bfloat16_tE19Flash_kernel_traitsILi96ELi128ELi64ELi4ES3_EELb1ELb0ELb0ELb0ELb1ELb1ELb0ELb0EEEvNS_16Flash_fwd_paramsE --------------------------
	.section	.nv.info._ZN5flash16flash_fwd_kernelI23Flash_fwd_kernel_traitsILi96ELi128ELi64ELi4ELb0ELb0EN7cutlass10bfloat16_tE19Flash_kernel_traitsILi96ELi128ELi64ELi4ES3_EELb1ELb0ELb0ELb0ELb1ELb1ELb0ELb0EEEvNS_16Flash_fwd_paramsE,"",@"SHT_CUDA_INFO"
	.sectionflags	@""
	.align	4


	//----- nvinfo : EIATTR_CUDA_API_VERSION
	.align		4
        /*0000*/ 	.byte	0x04, 0x37
        /*0002*/ 	.short	(.L_356 - .L_355)
.L_355:
        /*0004*/ 	.word	0x00000082


	//----- nvinfo : EIATTR_KPARAM_INFO
	.align		4
.L_356:
        /*0008*/ 	.byte	0x04, 0x17
        /*000a*/ 	.short	(.L_358 - .L_357)
.L_357:
        /*000c*/ 	.word	0x00000000
        /*0010*/ 	.short	0x0000
        /*0012*/ 	.short	0x0000
        /*0014*/ 	.byte	0x00, 0xf0, 0x41, 0x07


	//----- nvinfo : EIATTR_SPARSE_MMA_MASK
	.align		4
.L_358:
        /*0018*/ 	.byte	0x03, 0x50
        /*001a*/ 	.short	0x0000


	//----- nvinfo : EIATTR_MAXREG_COUNT
	.align		4
        /*001c*/ 	.byte	0x03, 0x1b
        /*001e*/ 	.short	0x00ff


	//----- nvinfo : EIATTR_NUM_BARRIERS
	.align		4
        /*0020*/ 	.byte	0x02, 0x4c
        /*0022*/ 	.byte	0x01
	.zero		1


	//----- nvinfo : EIATTR_ANNOTATIONS
	.align		4
        /*0024*/ 	.byte	0x04, 0x55
        /*0026*/ 	.short	(.L_360 - .L_359)


	//   ....[0]....
.L_359:
        /*0028*/ 	.word	0x00000001
        /*002c*/ 	.byte	0x20, 0x46, 0x00, 0x00, 0x01, 0x00, 0x00, 0x00, 0x30, 0x46, 0x00, 0x00, 0x01, 0x00, 0x00, 0x00
        /*003c*/ 	.byte	0x30, 0x79, 0x00, 0x00, 0x01, 0x00, 0x00, 0x00, 0x20, 0x7c, 0x00, 0x00, 0x01, 0x00, 0x00, 0x00
        /*004c*/ 	.byte	0x50, 0x86, 0x00, 0x00, 0x01, 0x00, 0x00, 0x00, 0x80, 0x86, 0x00, 0x00, 0x01, 0x00, 0x00, 0x00
        /*005c*/ 	.byte	0xa0, 0x86, 0x00, 0x00, 0x01, 0x00, 0x00, 0x00, 0x00, 0x87, 0x00, 0x00


	//----- nvinfo : EIATTR_MERCURY_ISA_VERSION
	.align		4
.L_360:
        /*0068*/ 	.byte	0x03, 0x5f
        /*006a*/ 	.short	0x0101


	//----- nvinfo : EIATTR_COOP_GROUP_MASK_REGIDS
	.align		4
        /*006c*/ 	.byte	0x04, 0x29
        /*006e*/ 	.short	(.L_362 - .L_361)


	//   ....[0]....
.L_361:
        /*0070*/ 	.word	0xffffffff


	//   ....[1]....
        /*0074*/ 	.word	0xffffffff


	//   ....[2]....
        /*0078*/ 	.word	0xffffffff


	//   ....[3]....
        /*007c*/ 	.word	0xffffffff


	//   ....[4]....
        /*0080*/ 	.word	0xffffffff


	//   ....[5]....
        /*0084*/ 	.word	0xffffffff


	//   ....[6]....
        /*0088*/ 	.word	0xffffffff


	//   ....[7]....
        /*008c*/ 	.word	0xffffffff


	//   ....[8]....
        /*0090*/ 	.word	0xffffffff


	//   ....[9]....
        /*0094*/ 	.word	0xffffffff


	//   ....[10]....
        /*0098*/ 	.word	0xffffffff


	//   ....[11]....
        /*009c*/ 	.word	0xffffffff


	//   ....[12]....
        /*00a0*/ 	.word	0xffffffff


	//   ....[13]....
        /*00a4*/ 	.word	0xffffffff


	//   ....[14]....
        /*00a8*/ 	.word	0xffffffff


	//   ....[15]....
        /*00ac*/ 	.word	0xffffffff


	//   ....[16]....
        /*00b0*/ 	.word	0xffffffff


	//   ....[17]....
        /*00b4*/ 	.word	0xffffffff


	//   ....[18]....
        /*00b8*/ 	.word	0xffffffff


	//   ....[19]....
        /*00bc*/ 	.word	0xffffffff


	//   ....[20]....
        /*00c0*/ 	.word	0xffffffff


	//   ....[21]....
        /*00c4*/ 	.word	0xffffffff


	//   ....[22]....
        /*00c8*/ 	.word	0xffffffff


	//   ....[23]....
        /*00cc*/ 	.word	0xffffffff


	//----- nvinfo : EIATTR_COOP_GROUP_INSTR_OFFSETS
	.align		4
.L_362:
        /*00d0*/ 	.byte	0x04, 0x28
        /*00d2*/ 	.short	(.L_364 - .L_363)


	//   ....[0]....
.L_363:
        /*00d4*/ 	.word	0x00001b10


	//   ....[1]....
        /*00d8*/ 	.word	0x00001be0


	//   ....[2]....
        /*00dc*/ 	.word	0x00001cd0


	//   ....[3]....
        /*00e0*/ 	.word	0x00001d90


	//   ....[4]....
        /*00e4*/ 	.word	0x00002400


	//   ....[5]....
        /*00e8*/ 	.word	0x00002580


	//   ....[6]....
        /*00ec*/ 	.word	0x000025e0


	//   ....[7]....
        /*00f0*/ 	.word	0x00002780


	//   ....[8]....
        /*00f4*/ 	.word	0x00005570


	//   ....[9]....
        /*00f8*/ 	.word	0x00005600


	//   ....[10]....
        /*00fc*/ 	.word	0x00005670


	//   ....[11]....
        /*0100*/ 	.word	0x00005760


	//   ....[12]....
        /*0104*/ 	.word	0x00005840


	//   ....[13]....
        /*0108*/ 	.word	0x00005870


	//   ....[14]....
        /*010c*/ 	.word	0x000058a0


	//   ....[15]....
        /*0110*/ 	.word	0x000058d0


	//   ....[16]....
        /*0114*/ 	.word	0x000086b0


	//   ....[17]....
        /*0118*/ 	.word	0x000086c0


	//   ....[18]....
        /*011c*/ 	.word	0x000087a0


	//   ....[19]....
        /*0120*/ 	.word	0x000087b0


	//   ....[20]....
        /*0124*/ 	.word	0x00008a80


	//   ....[21]....
        /*0128*/ 	.word	0x00008a90


	//   ....[22]....
        /*012c*/ 	.word	0x00008ab0


	//   ....[23]....
        /*0130*/ 	.word	0x00008ad0


	//----- nvinfo : EIATTR_VRC_CTA_INIT_COUNT
	.align		4
.L_364:
        /*0134*/ 	.byte	0x02, 0x4a
	.zero		1
	.zero		1


	//----- nvinfo : EIATTR_EXIT_INSTR_OFFSETS
	.align		4
        /*0138*/ 	.byte	0x04, 0x1c
        /*013a*/ 	.short	(.L_366 - .L_365)


	//   ....[0]....
.L_365:
        /*013c*/ 	.word	0x000002a0


	//   ....[1]....
        /*0140*/ 	.word	0x00009f70


	//----- nvinfo : EIATTR_CRS_STACK_SIZE
	.align		4
.L_366:
        /*0144*/ 	.byte	0x04, 0x1e
        /*0146*/ 	.short	(.L_368 - .L_367)
.L_367:
        /*0148*/ 	.word	0x00000000


	//----- nvinfo : EIATTR_CBANK_PARAM_SIZE
	.align		4
.L_368:
        /*014c*/ 	.byte	0x03, 0x19
        /*014e*/ 	.short	0x01d0


	//----- nvinfo : EIATTR_PARAM_CBANK
	.align		4
        /*0150*/ 	.byte	0x04, 0x0a
        /*0152*/ 	.short	(.L_370 - .L_369)
	.align		4
.L_369:
        /*0154*/ 	.word	index@(.nv.constant0._ZN5flash16flash_fwd_kernelI23Flash_fwd_kernel_traitsILi96ELi128ELi64ELi4ELb0ELb0EN7cutlass10bfloat16_tE19Flash_kernel_traitsILi96ELi128ELi64ELi4ES3_EELb1ELb0ELb0ELb0ELb1ELb1ELb0ELb0EEEvNS_16Flash_fwd_paramsE)
        /*0158*/ 	.short	0x0380
        /*015a*/ 	.short	0x01d0


	//----- nvinfo : EIATTR_SW_WAR
	.align		4
.L_370:
        /*015c*/ 	.byte	0x04, 0x36
        /*015e*/ 	.short	(.L_372 - .L_371)
.L_371:
        /*0160*/ 	.word	0x00000008
.L_372:


//--------------------- .nv.info._ZN5flash16flash_fwd_kernelI23Flash_fwd_kernel_traitsILi96ELi128ELi64ELi4ELb0ELb0EN7cutlass10bfloat16_tE19Flash_kernel_traitsILi96ELi128ELi64ELi4ES3_EELb0ELb0ELb0ELb0ELb1ELb1ELb1ELb0EEEvNS_16Flash_fwd_paramsE --------------------------
	.section	.nv.info._ZN5flash16flash_fwd_kernelI23Flash_fwd_kernel_traitsILi96ELi128ELi64ELi4ELb0ELb0EN7cutlass10bfloat16_tE19Flash_kernel_traitsILi96ELi128ELi64ELi4ES3_EELb0ELb0ELb0ELb0ELb1ELb1ELb1ELb0EEEvNS_16Flash_fwd_paramsE,"",@"SHT_CUDA_INFO"
	.sectionflags	@""
	.align	4


	//----- nvinfo : EIATTR_CUDA_API_VERSION
	.align		4
        /*0000*/ 	.byte	0x04, 0x37
        /*0002*/ 	.short	(.L_374 - .L_373)
.L_373:
        /*0004*/ 	.word	0x00000082


	//----- nvinfo : EIATTR_KPARAM_INFO
	.align		4
.L_374:
        /*0008*/ 	.byte	0x04, 0x17
        /*000a*/ 	.short	(.L_376 - .L_375)
.L_375:
        /*000c*/ 	.word	0x00000000
        /*0010*/ 	.short	0x0000
        /*0012*/ 	.short	0x0000
        /*0014*/ 	.byte	0x00, 0xf0, 0x41, 0x07


	//----- nvinfo : EIATTR_SPARSE_MMA_MASK
	.align		4
.L_376:
        /*0018*/ 	.byte	0x03, 0x50
        /*001a*/ 	.short	0x0000


	//----- nvinfo : EIATTR_MAXREG_COUNT
	.align		4
        /*001c*/ 	.byte	0x03, 0x1b
        /*001e*/ 	.short	0x00ff


	//----- nvinfo : EIATTR_NUM_BARRIERS
	.align		4
        /*0020*/ 	.byte	0x02, 0x4c
        /*0022*/ 	.byte	0x01
	.zero		1


	//----- nvinfo : EIATTR_MERCURY_ISA_VERSION
	.align		4
        /*0024*/ 	.byte	0x03, 0x5f
        /*0026*/ 	.short	0x0101


	//----- nvinfo : EIATTR_COOP_GROUP_MASK_REGIDS
	.align		4
        /*0028*/ 	.byte	0x04, 0x29
        /*002a*/ 	.short	(.L_378 - .L_377)


	//   ....[0]....
.L_377:
        /*002c*/ 	.word	0xffffffff


	//   ....[1]....
        /*0030*/ 	.word	0xffffffff


	//   ....[2]....
        /*0034*/ 	.word	0xffffffff


	//   ....[3]....
        /*0038*/ 	.word	0xffffffff


	//   ....[4]....
        /*003c*/ 	.word	0xffffffff


	//   ....[5]....
        /*0040*/ 	.word	0xffffffff


	//   ....[6]....
        /*0044*/ 	.word	0xffffffff


	//   ....[7]....
        /*0048*/ 	.word	0xffffffff


	//   ....[8]....
        /*004c*/ 	.word	0xffffffff


	//   ....[9]....
        /*0050*/ 	.word	0xffffffff


	//   ....[10]....
        /*0054*/ 	.word	0xffffffff


	//   ....[11]....
        /*0058*/ 	.word	0xffffffff


	//   ....[12]....
        /*005c*/ 	.word	0xffffffff


	//   ....[13]....
        /*0060*/ 	.word	0xffffffff


	//   ....[14]....
        /*0064*/ 	.word	0xffffffff


	//   ....[15]....
        /*0068*/ 	.word	0xffffffff


	//   ....[16]....
        /*006c*/ 	.word	0xffffffff


	//   ....[17]....
        /*0070*/ 	.word	0xffffffff


	//   ....[18]....
        /*0074*/ 	.word	0xffffffff


	//   ....[19]....
        /*0078*/ 	.word	0xffffffff


	//   ....[20]....
        /*007c*/ 	.word	0xffffffff


	//   ....[21]....
        /*0080*/ 	.word	0xffffffff


	//   ....[22]....
        /*0084*/ 	.word	0xffffffff


	//   ....[23]....
        /*0088*/ 	.word	0xffffffff


	//----- nvinfo : EIATTR_COOP_GROUP_INSTR_OFFSETS
	.align		4
.L_378:
        /*008c*/ 	.byte	0x04, 0x28
        /*008e*/ 	.short	(.L_380 - .L_379)


	//   ....[0]....
.L_379:
        /*0090*/ 	.word	0x00002000


	//   ....[1]....
        /*0094*/ 	.word	0x00002040


	//   ....[2]....
        /*0098*/ 	.word	0x000021a0


	//   ....[3]....
        /*009c*/ 	.word	0x000021c0


	//   ....[4]....
        /*00a0*/ 	.word	0x00002310


	//   ....[5]....
        /*00a4*/ 	.word	0x00002400


	//   ....[6]....
        /*00a8*/ 	.word	0x000024d0


	//   ....[7]....
        /*00ac*/ 	.word	0x000025d0


	//   ....[8]....
        /*00b0*/ 	.word	0x00004f40


	//   ....[9]....
        /*00b4*/ 	.word	0x00004f50


	//   ....[10]....
        /*00b8*/ 	.word	0x00004f60


	//   ....[11]....
        /*00bc*/ 	.word	0x00004f70


	//   ....[12]....
        /*00c0*/ 	.word	0x00004ff0


	//   ....[13]....
        /*00c4*/ 	.word	0x00005000


	//   ....[14]....
        /*00c8*/ 	.word	0x00005010


	//   ....[15]....
        /*00cc*/ 	.word	0x00005020


	//   ....[16]....
        /*00d0*/ 	.word	0x00006f20


	//   ....[17]....
        /*00d4*/ 	.word	0x00006f50


	//   ....[18]....
        /*00d8*/ 	.word	0x00006f60


	//   ....[19]....
        /*00dc*/ 	.word	0x00006fb0


	//   ....[20]....
        /*00e0*/ 	.word	0x00006ff0


	//   ....[21]....
        /*00e4*/ 	.word	0x00007000


	//   ....[22]....
        /*00e8*/ 	.word	0x00007010


	//   ....[23]....
        /*00ec*/ 	.word	0x00007030


	//----- nvinfo : EIATTR_VRC_CTA_INIT_COUNT
	.align		4
.L_380:
        /*00f0*/ 	.byte	0x02, 0x4a
	.zero		1
	.zero		1


	//----- nvinfo : EIATTR_EXIT_INSTR_OFFSETS
	.align		4
        /*00f4*/ 	.byte	0x04, 0x1c
        /*00f6*/ 	.short	(.L_382 - .L_381)


	//   ....[0]....
.L_381:
        /*00f8*/ 	.word	0x00000140


	//   ....[1]....
        /*00fc*/ 	.word	0x00008750


	//----- nvinfo : EIATTR_CRS_STACK_SIZE
	.align		4
.L_382:
        /*0100*/ 	.byte	0x04, 0x1e
        /*0102*/ 	.short	(.L_384 - .L_383)
.L_383:
        /*0104*/ 	.word	0x00000000


	//----- nvinfo : EIATTR_CBANK_PARAM_SIZE
	.align		4
.L_384:
        /*0108*/ 	.byte	0x03, 0x19
        /*010a*/ 	.short	0x01d0


	//----- nvinfo : EIATTR_PARAM_CBANK
	.align		4
        /*010c*/ 	.byte	0x04, 0x0a
        /*010e*/ 	.short	(.L_386 - .L_385)
	.align		4
.L_385:
        /*0110*/ 	.word	index@(.nv.constant0._ZN5flash16flash_fwd_kernelI23Flash_fwd_kernel_traitsILi96ELi128ELi64ELi4ELb0ELb0EN7cutlass10bfloat16_tE19Flash_kernel_traitsILi96ELi128ELi64ELi4ES3_EELb0ELb0ELb0ELb0ELb1ELb1ELb1ELb0EEEvNS_16Flash_fwd_paramsE)
        /*0114*/ 	.short	0x0380
        /*0116*/ 	.short	0x01d0


	//----- nvinfo : EIATTR_SW_WAR
	.align		4
.L_386:
        /*0118*/ 	.byte	0x04, 0x36
        /*011a*/ 	.short	(.L_388 - .L_387)
.L_387:
        /*011c*/ 	.word	0x00000008
.L_388:


//--------------------- .nv.info._ZN5flash16flash_fwd_kernelI23Flash_fwd_kernel_traitsILi96ELi128ELi64ELi4ELb0ELb0EN7cutlass10bfloat16_tE19Flash_kernel_traitsILi96ELi128ELi64ELi4ES3_EELb1ELb0ELb0ELb1ELb0ELb0ELb0ELb0EEEvNS_16Flash_fwd_paramsE --------------------------
	.section	.nv.info._ZN5flash16flash_fwd_kernelI23Flash_fwd_kernel_traitsILi96ELi128ELi64ELi4ELb0ELb0EN7cutlass10bfloat16_tE19Flash_kernel_traitsILi96ELi128ELi64ELi4ES3_EELb1ELb0ELb0ELb1ELb0ELb0ELb0ELb0EEEvNS_16Flash_fwd_paramsE,"",@"SHT_CUDA_INFO"
	.sectionflags	@""
	.align	4


	//----- nvinfo : EIATTR_CUDA_API_VERSION
	.align		4
        /*0000*/ 	.byte	0x04, 0x37
        /*0002*/ 	.short	(.L_390 - .L_389)
.L_389:
        /*0004*/ 	.word	0x00000082


	//----- nvinfo : EIATTR_KPARAM_INFO
	.align		4
.L_390:
        /*0008*/ 	.byte	0x04, 0x17
        /*000a*/ 	.short	(.L_392 - .L_391)
.L_391:
        /*000c*/ 	.word	0x00000000
        /*0010*/ 	.short	0x0000
        /*0012*/ 	.short	0x0000
        /*0014*/ 	.byte	0x00, 0xf0, 0x41, 0x07


	//----- nvinfo : EIATTR_SPARSE_MMA_MASK
	.align		4
.L_392:
        /*0018*/ 	.byte	0x03, 0x50
        /*001a*/ 	.short	0x0000


	//----- nvinfo : EIATTR_MAXREG_COUNT
	.align		4
        /*001c*/ 	.byte	0x03, 0x1b
        /*001e*/ 	.short	0x00ff


	//----- nvinfo : EIATTR_NUM_BARRIERS
	.align		4
        /*0020*/ 	.byte	0x02, 0x4c
        /*0022*/ 	.byte	0x01
	.zero		1


	//----- nvinfo : EIATTR_ANNOTATIONS
	.align		4
        /*0024*/ 	.byte	0x04, 0x55
        /*0026*/ 	.short	(.L_394 - .L_393)


	//   ....[0]....
.L_393:
        /* <DEDUP_REMOVED lines=40> */


	//----- nvinfo : EIATTR_MERCURY_ISA_VERSION
	.align		4
.L_394:
        /*0290*/ 	.byte	0x03, 0x5f
        /*0292*/ 	.short	0x0101


	//----- nvinfo : EIATTR_COOP_GROUP_MASK_REGIDS
	.align		4
        /*0294*/ 	.byte	0x04, 0x29
        /*0296*/ 	.short	(.L_396 - .L_395)


	//   ....[0]....
.L_395:
        /*0298*/ 	.word	0xffffffff


	//   ....[1]....
        /*029c*/ 	.word	0xffffffff


	//   ....[2]....
        /*02a0*/ 	.word	0xffffffff


	//   ....[3]....
        /*02a4*/ 	.word	0xffffffff


	//   ....[4]....
        /*02a8*/ 	.word	0xffffffff


	//   ....[5]....
        /*02ac*/ 	.word	0xffffffff


	//   ....[6]....
        /*02b0*/ 	.word	0xffffffff


	//   ....[7]....
        /*02b4*/ 	.word	0xffffffff


	//   ....[8]....
        /*02b8*/ 	.word	0xffffffff


	//   ....[9]....
        /*02bc*/ 	.word	0xffffffff


	//   ....[10]....
        /*02c0*/ 	.word	0xffffffff


	//   ....[11]....
        /*02c4*/ 	.word	0xffffffff


	//   ....[12]....
        /*02c8*/ 	.word	0xffffffff


	//   ....[13]....
        /*02cc*/ 	.word	0xffffffff


	//   ....[14]....
        /*02d0*/ 	.word	0xffffffff


	//   ....[15]....
        /*02d4*/ 	.word	0xffffffff


	//   ....[16]....
        /*02d8*/ 	.word	0xffffffff


	//   ....[17]....
        /*02dc*/ 	.word	0xffffffff


	//   ....[18]....
        /*02e0*/ 	.word	0xffffffff


	//   ....[19]....
        /*02e4*/ 	.word	0xffffffff


	//   ....[20]....
        /*02e8*/ 	.word	0xffffffff


	//   ....[21]....
        /*02ec*/ 	.word	0xffffffff


	//   ....[22]....
        /*02f0*/ 	.word	0xffffffff


	//   ....[23]....
        /*02f4*/ 	.word	0xffffffff


	//----- nvinfo : EIATTR_COOP_GROUP_INSTR_OFFSETS
	.align		4
.L_396:
        /*02f8*/ 	.byte	0x04, 0x28
        /*02fa*/ 	.short	(.L_398 - .L_397)


	//   ....[0]....
.L_397:
        /*02fc*/ 	.word	0x000054a0


	//   ....[1]....
        /*0300*/ 	.word	0x00005530


	//   ....[2]....
        /*0304*/ 	.word	0x00005630


	//   ....[3]....
        /*0308*/ 	.word	0x000056a0


	//   ....[4]....
        /*030c*/ 	.word	0x000060a0


	//   ....[5]....
        /*0310*/ 	.word	0x000061f0


	//   ....[6]....
        /*0314*/ 	.word	0x00006260


	//   ....[7]....
        /*0318*/ 	.word	0x000063c0


	//   ....[8]....
        /*031c*/ 	.word	0x0000aeb0


	//   ....[9]....
        /*0320*/ 	.word	0x0000af00


	//   ....[10]....
        /*0324*/ 	.word	0x0000af30


	//   ....[11]....
        /*0328*/ 	.word	0x0000af60


	//   ....[12]....
        /*032c*/ 	.word	0x0000b070


	//   ....[13]....
        /*0330*/ 	.word	0x0000b0a0


	//   ....[14]....
        /*0334*/ 	.word	0x0000b0d0


	//   ....[15]....
        /*0338*/ 	.word	0x0000b100


	//   ....[16]....
        /*033c*/ 	.word	0x0000dd80


	//   ....[17]....
        /*0340*/ 	.word	0x0000dd90


	//   ....[18]....
        /*0344*/ 	.word	0x0000dda0


	//   ....[19]....
        /*0348*/ 	.word	0x0000ddc0


	//   ....[20]....
        /*034c*/ 	.word	0x0000dde0


	//   ....[21]....
        /*0350*/ 	.word	0x0000de00


	//   ....[22]....
        /*0354*/ 	.word	0x0000de10


	//   ....[23]....
        /*0358*/ 	.word	0x0000de40


	//----- nvinfo : EIATTR_VRC_CTA_INIT_COUNT
	.align		4
.L_398:
        /*035c*/ 	.byte	0x02, 0x4a
	.zero		1
	.zero		1


	//----- nvinfo : EIATTR_EXIT_INSTR_OFFSETS
	.align		4
        /*0360*/ 	.byte	0x04, 0x1c
        /*0362*/ 	.short	(.L_400 - .L_399)


	//   ....[0]....
.L_399:
        /*0364*/ 	.word	0x00000510


	//   ....[1]....
        /*0368*/ 	.word	0x000010d0


	//   ....[2]....
        /*036c*/ 	.word	0x00001160


	//   ....[3]....
        /*0370*/ 	.word	0x0000f8f0


	//   ....[4]....
        /*0374*/ 	.word	0x0000fa30


	//   ....[5]....
        /*0378*/ 	.word	0x0000fa50


	//----- nvinfo : EIATTR_CRS_STACK_SIZE
	.align		4
.L_400:
        /*037c*/ 	.byte	0x04, 0x1e
        /*037e*/ 	.short	(.L_402 - .L_401)
.L_401:
        /*0380*/ 	.word	0x00000000


	//----- nvinfo : EIATTR_CBANK_PARAM_SIZE
	.align		4
.L_402:
        /*0384*/ 	.byte	0x03, 0x19
        /*0386*/ 	.short	0x01d0


	//----- nvinfo : EIATTR_PARAM_CBANK
	.align		4
        /*0388*/ 	.byte	0x04, 0x0a
        /*038a*/ 	.short	(.L_404 - .L_403)
	.align		4
.L_403:
        /*038c*/ 	.word	index@(.nv.constant0._ZN5flash16flash_fwd_kernelI23Flash_fwd_kernel_traitsILi96ELi128ELi64ELi4ELb0ELb0EN7cutlass10bfloat16_tE19Flash_kernel_traitsILi96ELi128ELi64ELi4ES3_EELb1ELb0ELb0ELb1ELb0ELb0ELb0ELb0EEEvNS_16Flash_fwd_paramsE)
        /*0390*/ 	.short	0x0380
        /*0392*/ 	.short	0x01d0


	//----- nvinfo : EIATTR_SW_WAR
	.align		4
.L_404:
        /*0394*/ 	.byte	0x04, 0x36
        /*0396*/ 	.short	(.L_406 - .L_405)
.L_405:
        /*0398*/ 	.word	0x00000008
.L_406:


//--------------------- .nv.info._ZN5flash16flash_fwd_kernelI23Flash_fwd_kernel_traitsILi96ELi128ELi64ELi4ELb0ELb0EN7cutlass10bfloat16_tE19Flash_kernel_traitsILi96ELi128ELi64ELi4ES3_EELb1ELb0ELb0ELb0ELb0ELb0ELb0ELb1EEEvNS_16Flash_fwd_paramsE --------------------------
	.section	.nv.info._ZN5flash16flash_fwd_kernelI23Flash_fwd_kernel_traitsILi96ELi128ELi64ELi4ELb0ELb0EN7cutlass10bfloat16_tE19Flash_kernel_traitsILi96ELi128ELi64ELi4ES3_EELb1ELb0ELb0ELb0ELb0ELb0ELb0ELb1EEEvNS_16Flash_fwd_paramsE,"",@"SHT_CUDA_INFO"
	.sectionflags	@""
	.align	4


	//----- nvinfo : EIATTR_CUDA_API_VERSION
	.align		4
        /*0000*/ 	.byte	0x04, 0x37
        /*0002*/ 	.short	(.L_408 - .L_407)
.L_407:
        /*0004*/ 	.word	0x00000082


	//----- nvinfo : EIATTR_KPARAM_INFO
	.align		4
.L_408:
        /*0008*/ 	.byte	0x04, 0x17
        /*000a*/ 	.short	(.L_410 - .L_409)
.L_409:
        /*000c*/ 	.word	0x00000000
        /*0010*/ 	.short	0x0000
        /*0012*/ 	.short	0x0000
        /*0014*/ 	.byte	0x00, 0xf0, 0x41, 0x07


	//----- nvinfo : EIATTR_SPARSE_MMA_MASK
	.align		4
.L_410:
        /*0018*/ 	.byte	0x03, 0x50
        /*001a*/ 	.short	0x0000


	//----- nvinfo : EIATTR_MAXREG_COUNT
	.align		4
        /*001c*/ 	.byte	0x03, 0x1b
        /*001e*/ 	.short	0x00ff


	//----- nvinfo : EIATTR_NUM_BARRIERS
	.align		4
        /*0020*/ 	.byte	0x02, 0x4c
        /*0022*/ 	.byte	0x01
	.zero		1


	//----- nvinfo : EIATTR_ANNOTATIONS
	.align		4
        /*0024*/ 	.byte	0x04, 0x55
        /*0026*/ 	.short	(.L_412 - .L_411)


	//   ....[0]....
.L_411:
        /* <DEDUP_REMOVED lines=106> */


	//----- nvinfo : EIATTR_MERCURY_ISA_VERSION
	.align		4
.L_412:
        /*06b0*/ 	.byte	0x03, 0x5f
        /*06b2*/ 	.short	0x0101


	//----- nvinfo : EIATTR_COOP_GROUP_MASK_REGIDS
	.align		4
        /*06b4*/ 	.byte	0x04, 0x29
        /*06b6*/ 	.short	(.L_414 - .L_413)


	//   ....[0]....
.L_413:
        /*06b8*/ 	.word	0xffffffff


	//   ....[1]....
        /*06bc*/ 	.word	0xffffffff


	//   ....[2]....
        /*06c0*/ 	.word	0xffffffff


	//   ....[3]....
        /*06c4*/ 	.word	0xffffffff


	//   ....[4]....
        /*06c8*/ 	.word	0xffffffff


	//   ....[5]....
        /*06cc*/ 	.word	0xffffffff


	//   ....[6]....
        /*06d0*/ 	.word	0xffffffff


	//   ....[7]....
        /*06d4*/ 	.word	0xffffffff


	//   ....[8]....
        /*06d8*/ 	.word	0xffffffff


	//   ....[9]....
        /*06dc*/ 	.word	0xffffffff


	//   ....[10]....
        /*06e0*/ 	.word	0xffffffff


	//   ....[11]....
        /*06e4*/ 	.word	0xffffffff


	//   ....[12]....
        /*06e8*/ 	.word	0xffffffff


	//   ....[13]....
        /*06ec*/ 	.word	0xffffffff


	//   ....[14]....
        /*06f0*/ 	.word	0xffffffff


	//   ....[15]....
        /*06f4*/ 	.word	0xffffffff


	//   ....[16]....
        /*06f8*/ 	.word	0xffffffff


	//   ....[17]....
        /*06fc*/ 	.word	0xffffffff


	//   ....[18]....
        /*0700*/ 	.word	0xffffffff


	//   ....[19]....
        /*0704*/ 	.word	0xffffffff


	//   ....[20]....
        /*0708*/ 	.word	0xffffffff


	//   ....[21]....
        /*070c*/ 	.word	0xffffffff


	//   ....[22]....
        /*0710*/ 	.word	0xffffffff


	//   ....[23]....
        /*0714*/ 	.word	0xffffffff


	//----- nvinfo : EIATTR_COOP_GROUP_INSTR_OFFSETS
	.align		4
.L_414:
        /*0718*/ 	.byte	0x04, 0x28
        /*071a*/ 	.short	(.L_416 - .L_415)


	//   ....[0]....
.L_415:
        /*071c*/ 	.word	0x00004550


	//   ....[1]....
        /*0720*/ 	.word	0x00004580


	//   ....[2]....
        /*0724*/ 	.word	0x000045c0


	//   ....[3]....
        /*0728*/ 	.word	0x000045f0


	//   ....[4]....
        /*072c*/ 	.word	0x000046e0


	//   ....[5]....
        /*0730*/ 	.word	0x00004760


	//   ....[6]....
        /*0734*/ 	.word	0x000047a0


	//   ....[7]....
        /*0738*/ 	.word	0x000047e0


	//   ....[8]....
        /*073c*/ 	.word	0x0000b330


	//   ....[9]....
        /*0740*/ 	.word	0x0000b370


	//   ....[10]....
        /*0744*/ 	.word	0x0000b3a0


	//   ....[11]....
        /*0748*/ 	.word	0x0000b410


	//   ....[12]....
        /*074c*/ 	.word	0x0000b4d0


	//   ....[13]....
        /*0750*/ 	.word	0x0000b560


	//   ....[14]....
        /*0754*/ 	.word	0x0000b5a0


	//   ....[15]....
        /*0758*/ 	.word	0x0000b5f0


	//   ....[16]....
        /*075c*/ 	.word	0x00010c40


	//   ....[17]....
        /*0760*/ 	.word	0x00010c50


	//   ....[18]....
        /*0764*/ 	.word	0x00010c60


	//   ....[19]....
        /*0768*/ 	.word	0x00010c90


	//   ....[20]....
        /*076c*/ 	.word	0x00010cb0


	//   ....[21]....
        /*0770*/ 	.word	0x00010cc0


	//   ....[22]....
        /*0774*/ 	.word	0x00010cd0


	//   ....[23]....
        /*0778*/ 	.word	0x00010d30


	//----- nvinfo : EIATTR_VRC_CTA_INIT_COUNT
	.align		4
.L_416:
        /*077c*/ 	.byte	0x02, 0x4a
	.zero		1
	.zero		1


	//----- nvinfo : EIATTR_EXIT_INSTR_OFFSETS
	.align		4
        /*0780*/ 	.byte	0x04, 0x1c
        /*0782*/ 	.short	(.L_418 - .L_417)


	//   ....[0]....
.L_417:
        /*0784*/ 	.word	0x000006b0


	//   ....[1]....
        /*0788*/ 	.word	0x00001280


	//   ....[2]....
        /*078c*/ 	.word	0x00001310


	//   ....[3]....
        /*0790*/ 	.word	0x00012720


	//   ....[4]....
        /*0794*/ 	.word	0x00012860


	//   ....[5]....
        /*0798*/ 	.word	0x00012880


	//----- nvinfo : EIATTR_CRS_STACK_SIZE
	.align		4
.L_418:
        /*079c*/ 	.byte	0x04, 0x1e
        /*079e*/ 	.short	(.L_420 - .L_419)
.L_419:
        /*07a0*/ 	.word	0x00000000


	//----- nvinfo : EIATTR_CBANK_PARAM_SIZE
	.align		4
.L_420:
        /*07a4*/ 	.byte	0x03, 0x19
        /*07a6*/ 	.short	0x01d0


	//----- nvinfo : EIATTR_PARAM_CBANK
	.align		4
        /*07a8*/ 	.byte	0x04, 0x0a
        /*07aa*/ 	.short	(.L_422 - .L_421)
	.align		4
.L_421:
        /*07ac*/ 	.word	index@(.nv.constant0._ZN5flash16flash_fwd_kernelI23Flash_fwd_kernel_traitsILi96ELi128ELi64ELi4ELb0ELb0EN7cutlass10bfloat16_tE19Flash_kernel_traitsILi96ELi128ELi64ELi4ES3_EELb1ELb0ELb0ELb0ELb0ELb0ELb0ELb1EEEvNS_16Flash_fwd_paramsE)
        /*07b0*/ 	.short	0x0380
        /*07b2*/ 	.short	0x01d0


	//----- nvinfo : EIATTR_SW_WAR
	.align		4
.L_422:
        /*07b4*/ 	.byte	0x04, 0x36
        /*07b6*/ 	.short	(.L_424 - .L_423)
.L_423:
        /*07b8*/ 	.word	0x00000008
.L_424:


//--------------------- .nv.info._ZN5flash16flash_fwd_kernelI23Flash_fwd_kernel_traitsILi96ELi128ELi64ELi4ELb0ELb0EN7cutlass10bfloat16_tE19Flash_kernel_traitsILi96ELi128ELi64ELi4ES3_EELb0ELb0ELb0ELb0ELb0ELb0ELb1ELb0EEEvNS_16Flash_fwd_paramsE --------------------------
	.section	.nv.info._ZN5flash16flash_fwd_kernelI23Flash_fwd_kernel_traitsILi96ELi128ELi64ELi4ELb0ELb0EN7cutlass10bfloat16_tE19Flash_kernel_traitsILi96ELi128ELi64ELi4ES3_EELb0ELb0ELb0ELb0ELb0ELb0ELb1ELb0EEEvNS_16Flash_fwd_paramsE,"",@"SHT_CUDA_INFO"
	.sectionflags	@""
	.align	4


	//----- nvinfo : EIATTR_CUDA_API_VERSION
	.align		4
        /*0000*/ 	.byte	0x04, 0x37
        /*0002*/ 	.short	(.L_426 - .L_425)
.L_425:
        /*0004*/ 	.word	0x00000082


	//----- nvinfo : EIATTR_KPARAM_INFO
	.align		4
.L_426:
        /*0008*/ 	.byte	0x04, 0x17
        /*000a*/ 	.short	(.L_428 - .L_427)
.L_427:
        /*000c*/ 	.word	0x00000000
        /*0010*/ 	.short	0x0000
        /*0012*/ 	.short	0x0000
        /*0014*/ 	.byte	0x00, 0xf0, 0x41, 0x07


	//----- nvinfo : EIATTR_SPARSE_MMA_MASK
	.align		4
.L_428:
        /*0018*/ 	.byte	0x03, 0x50
        /*001a*/ 	.short	0x0000


	//----- nvinfo : EIATTR_MAXREG_COUNT
	.align		4
        /*001c*/ 	.byte	0x03, 0x1b
        /*001e*/ 	.short	0x00ff


	//----- nvinfo : EIATTR_NUM_BARRIERS
	.align		4
        /*0020*/ 	.byte	0x02, 0x4c
        /*0022*/ 	.byte	0x01
	.zero		1


	//----- nvinfo : EIATTR_ANNOTATIONS
	.align		4
        /*0024*/ 	.byte	0x04, 0x55
        /*0026*/ 	.short	(.L_430 - .L_429)


	//   ....[0]....
.L_429:
        /* <DEDUP_REMOVED lines=19> */


	//----- nvinfo : EIATTR_MERCURY_ISA_VERSION
	.align		4
.L_430:
        /*0148*/ 	.byte	0x03, 0x5f
        /*014a*/ 	.short	0x0101


	//----- nvinfo : EIATTR_COOP_GROUP_MASK_REGIDS
	.align		4
        /*014c*/ 	.byte	0x04, 0x29
        /*014e*/ 	.short	(.L_432 - .L_431)


	//   ....[0]....
.L_431:
        /*0150*/ 	.word	0xffffffff


	//   ....[1]....
        /*0154*/ 	.word	0xffffffff


	//   ....[2]....
        /*0158*/ 	.word	0xffffffff


	//   ....[3]....
        /*015c*/ 	.word	0xffffffff


	//   ....[4]....
        /*0160*/ 	.word	0xffffffff


	//   ....[5]....
        /*0164*/ 	.word	0xffffffff


	//   ....[6]....
        /*0168*/ 	.word	0xffffffff


	//   ....[7]....
        /*016c*/ 	.word	0xffffffff


	//   ....[8]....
        /*0170*/ 	.word	0xffffffff


	//   ....[9]....
        /*0174*/ 	.word	0xffffffff


	//   ....[10]....
        /*0178*/ 	.word	0xffffffff


	//   ....[11]....
        /*017c*/ 	.word	0xffffffff


	//   ....[12]....
        /*0180*/ 	.word	0xffffffff


	//   ....[13]....
        /*0184*/ 	.word	0xffffffff


	//   ....[14]....
        /*0188*/ 	.word	0xffffffff


	//   ....[15]....
        /*018c*/ 	.word	0xffffffff


	//   ....[16]....
        /*0190*/ 	.word	0xffffffff


	//   ....[17]....
        /*0194*/ 	.word	0xffffffff


	//   ....[18]....
        /*0198*/ 	.word	0xffffffff


	//   ....[19]....
        /*019c*/ 	.word	0xffffffff


	//   ....[20]....
        /*01a0*/ 	.word	0xffffffff


	//   ....[21]....
        /*01a4*/ 	.word	0xffffffff


	//   ....[22]....
        /*01a8*/ 	.word	0xffffffff


	//   ....[23]....
        /*01ac*/ 	.word	0xffffffff


	//----- nvinfo : EIATTR_COOP_GROUP_INSTR_OFFSETS
	.align		4
.L_432:
        /*01b0*/ 	.byte	0x04, 0x28
        /*01b2*/ 	.short	(.L_434 - .L_433)


	//   ....[0]....
.L_433:
        /*01b4*/ 	.word	0x00004610


	//   ....[1]....
        /*01b8*/ 	.word	0x00004620


	//   ....[2]....
        /*01bc*/ 	.word	0x00004660


	//   ....[3]....
        /*01c0*/ 	.word	0x00004690


	//   ....[4]....
        /*01c4*/ 	.word	0x00004790


	//   ....[5]....
        /*01c8*/ 	.word	0x00004800


	//   ....[6]....
        /*01cc*/ 	.word	0x00004920


	//   ....[7]....
        /*01d0*/ 	.word	0x00004970


	//   ....[8]....
        /*01d4*/ 	.word	0x00007b10


	//   ....[9]....
        /*01d8*/ 	.word	0x00007b20


	//   ....[10]....
        /*01dc*/ 	.word	0x00007b40


	//   ....[11]....
        /*01e0*/ 	.word	0x00007b50


	//   ....[12]....
        /*01e4*/ 	.word	0x00007ba0


	//   ....[13]....
        /*01e8*/ 	.word	0x00007bc0


	//   ....[14]....
        /*01ec*/ 	.word	0x00007be0


	//   ....[15]....
        /*01f0*/ 	.word	0x00007bf0


	//   ....[16]....
        /*01f4*/ 	.word	0x00009da0


	//   ....[17]....
        /*01f8*/ 	.word	0x00009db0


	//   ....[18]....
        /*01fc*/ 	.word	0x00009dc0


	//   ....[19]....
        /*0200*/ 	.word	0x00009de0


	//   ....[20]....
        /*0204*/ 	.word	0x00009e10


	//   ....[21]....
        /*0208*/ 	.word	0x00009e30


	//   ....[22]....
        /*020c*/ 	.word	0x00009e50


	//   ....[23]....
        /*0210*/ 	.word	0x00009e80


	//----- nvinfo : EIATTR_VRC_CTA_INIT_COUNT
	.align		4
.L_434:
        /*0214*/ 	.byte	0x02, 0x4a
	.zero		1
	.zero		1


	//----- nvinfo : EIATTR_EXIT_INSTR_OFFSETS
	.align		4
        /*0218*/ 	.byte	0x04, 0x1c
        /*021a*/ 	.short	(.L_436 - .L_435)


	//   ....[0]....
.L_435:
        /*021c*/ 	.word	0x000003c0


	//   ....[1]....
        /*0220*/ 	.word	0x00000fb0


	//   ....[2]....
        /*0224*/ 	.word	0x00001040


	//   ....[3]....
        /*0228*/ 	.word	0x0000b8f0


	//   ....[4]....
        /*022c*/ 	.word	0x0000ba30


	//   ....[5]....
        /*0230*/ 	.word	0x0000ba50


	//----- nvinfo : EIATTR_CRS_STACK_SIZE
	.align		4
.L_436:
        /*0234*/ 	.byte	0x04, 0x1e
        /*0236*/ 	.short	(.L_438 - .L_437)
.L_437:
        /*0238*/ 	.word	0x00000000


	//----- nvinfo : EIATTR_CBANK_PARAM_SIZE
	.align		4
.L_438:
        /*023c*/ 	.byte	0x03, 0x19
        /*023e*/ 	.short	0x01d0


	//----- nvinfo : EIATTR_PARAM_CBANK
	.align		4
        /*0240*/ 	.byte	0x04, 0x0a
        /*0242*/ 	.short	(.L_440 - .L_439)
	.align		4
.L_439:
        /*0244*/ 	.word	index@(.nv.constant0._ZN5flash16flash_fwd_kernelI23Flash_fwd_kernel_traitsILi96ELi128ELi64ELi4ELb0ELb0EN7cutlass10bfloat16_tE19Flash_kernel_traitsILi96ELi128ELi64ELi4ES3_EELb0ELb0ELb0ELb0ELb0ELb0ELb1ELb0EEEvNS_16Flash_fwd_paramsE)
        /*0248*/ 	.short	0x0380
        /*024a*/ 	.short	0x01d0


	//----- nvinfo : EIATTR_SW_WAR
	.align		4
.L_440:
        /*024c*/ 	.byte	0x04, 0x36
        /*024e*/ 	.short	(.L_442 - .L_441)
.L_441:
        /*0250*/ 	.word	0x00000008
.L_442:


//--------------------- .nv.info._ZN5flash16flash_fwd_kernelI23Flash_fwd_kernel_traitsILi96ELi128ELi64ELi4ELb0ELb0EN7cutlass10bfloat16_tE19Flash_kernel_traitsILi96ELi128ELi64ELi4ES3_EELb1ELb0ELb0ELb1ELb0ELb0ELb0ELb1EEEvNS_16Flash_fwd_paramsE --------------------------
	.section	.nv.info._ZN5flash16flash_fwd_kernelI23Flash_fwd_kernel_traitsILi96ELi128ELi64ELi4ELb0ELb0EN7cutlass10bfloat16_tE19Flash_kernel_traitsILi96ELi128ELi64ELi4ES3_EELb1ELb0ELb0ELb1ELb0ELb0ELb0ELb1EEEvNS_16Flash_fwd_paramsE,"",@"SHT_CUDA_INFO"
	.sectionflags	@""
	.align	4


	//----- nvinfo : EIATTR_CUDA_API_VERSION
	.align		4
        /*0000*/ 	.byte	0x04, 0x37
        /*0002*/ 	.short	(.L_444 - .L_443)
.L_443:
        /*0004*/ 	.word	0x00000082


	//----- nvinfo : EIATTR_KPARAM_INFO
	.align		4
.L_444:
        /*0008*/ 	.byte	0x04, 0x17
        /*000a*/ 	.short	(.L_446 - .L_445)
.L_445:
        /*000c*/ 	.word	0x00000000
        /*0010*/ 	.short	0x0000
        /*0012*/ 	.short	0x0000
        /*0014*/ 	.byte	0x00, 0xf0, 0x41, 0x07


	//----- nvinfo : EIATTR_SPARSE_MMA_MASK
	.align		4
.L_446:
        /*0018*/ 	.byte	0x03, 0x50
        /*001a*/ 	.short	0x0000


	//----- nvinfo : EIATTR_MAXREG_COUNT
	.align		4
        /*001c*/ 	.byte	0x03, 0x1b
        /*001e*/ 	.short	0x00ff


	//----- nvinfo : EIATTR_NUM_BARRIERS
	.align		4
        /*0020*/ 	.byte	0x02, 0x4c
        /*0022*/ 	.byte	0x01
	.zero		1


	//----- nvinfo : EIATTR_ANNOTATIONS
	.align		4
        /*0024*/ 	.byte	0x04, 0x55
        /*0026*/ 	.short	(.L_448 - .L_447)


	//   ....[0]....
.L_447:
        /* <DEDUP_REMOVED lines=98> */


	//----- nvinfo : EIATTR_MERCURY_ISA_VERSION
	.align		4
.L_448:
        /*0630*/ 	.byte	0x03, 0x5f
        /*0632*/ 	.short	0x0101


	//----- nvinfo : EIATTR_COOP_GROUP_MASK_REGIDS
	.align		4
        /*0634*/ 	.byte	0x04, 0x29
        /*0636*/ 	.short	(.L_450 - .L_449)


	//   ....[0]....
.L_449:
        /*0638*/ 	.word	0xffffffff


	//   ....[1]....
        /*063c*/ 	.word	0xffffffff


	//   ....[2]....
        /*0640*/ 	.word	0xffffffff


	//   ....[3]....
        /*0644*/ 	.word	0xffffffff


	//   ....[4]....
        /*0648*/ 	.word	0xffffffff


	//   ....[5]....
        /*064c*/ 	.word	0xffffffff


	//   ....[6]....
        /*0650*/ 	.word	0xffffffff


	//   ....[7]....
        /*0654*/ 	.word	0xffffffff


	//   ....[8]....
        /*0658*/ 	.word	0xffffffff


	//   ....[9]....
        /*065c*/ 	.word	0xffffffff


	//   ....[10]....
        /*0660*/ 	.word	0xffffffff


	//   ....[11]....
        /*0664*/ 	.word	0xffffffff


	//   ....[12]....
        /*0668*/ 	.word	0xffffffff


	//   ....[13]....
        /*066c*/ 	.word	0xffffffff


	//   ....[14]....
        /*0670*/ 	.word	0xffffffff


	//   ....[15]....
        /*0674*/ 	.word	0xffffffff


	//   ....[16]....
        /*0678*/ 	.word	0xffffffff


	//   ....[17]....
        /*067c*/ 	.word	0xffffffff


	//   ....[18]....
        /*0680*/ 	.word	0xffffffff


	//   ....[19]....
        /*0684*/ 	.word	0xffffffff


	//   ....[20]....
        /*0688*/ 	.word	0xffffffff


	//   ....[21]....
        /*068c*/ 	.word	0xffffffff


	//   ....[22]....
        /*0690*/ 	.word	0xffffffff


	//   ....[23]....
        /*0694*/ 	.word	0xffffffff


	//----- nvinfo : EIATTR_COOP_GROUP_INSTR_OFFSETS
	.align		4
.L_450:
        /*0698*/ 	.byte	0x04, 0x28
        /*069a*/ 	.short	(.L_452 - .L_451)


	//   ....[0]....
.L_451:
        /*069c*/ 	.word	0x00005930


	//   ....[1]....
        /*06a0*/ 	.word	0x00005960


	//   ....[2]....
        /*06a4*/ 	.word	0x000059c0


	//   ....[3]....
        /*06a8*/ 	.word	0x000059f0


	//   ....[4]....
        /*06ac*/ 	.word	0x00005ad0


	//   ....[5]....
        /*06b0*/ 	.word	0x00005b10


	//   ....[6]....
        /*06b4*/ 	.word	0x00005b80


	//   ....[7]....
        /*06b8*/ 	.word	0x00005bd0


	//   ....[8]....
        /*06bc*/ 	.word	0x0000cc80


	//   ....[9]....
        /*06c0*/ 	.word	0x0000cd60


	//   ....[10]....
        /*06c4*/ 	.word	0x0000cda0


	//   ....[11]....
        /*06c8*/ 	.word	0x0000ce00


	//   ....[12]....
        /*06cc*/ 	.word	0x0000ce60


	//   ....[13]....
        /*06d0*/ 	.word	0x0000cf60


	//   ....[14]....
        /*06d4*/ 	.word	0x0000cfd0


	//   ....[15]....
        /*06d8*/ 	.word	0x0000d010


	//   ....[16]....
        /*06dc*/ 	.word	0x000123e0


	//   ....[17]....
        /*06e0*/ 	.word	0x000124a0


	//   ....[18]....
        /*06e4*/ 	.word	0x00012760


	//   ....[19]....
        /*06e8*/ 	.word	0x00012770


	//   ....[20]....
        /*06ec*/ 	.word	0x00012780


	//   ....[21]....
        /*06f0*/ 	.word	0x000127b0


	//   ....[22]....
        /*06f4*/ 	.word	0x000127d0


	//   ....[23]....
        /*06f8*/ 	.word	0x000127e0


	//----- nvinfo : EIATTR_VRC_CTA_INIT_COUNT
	.align		4
.L_452:
        /*06fc*/ 	.byte	0x02, 0x4a
	.zero		1
	.zero		1


	//----- nvinfo : EIATTR_EXIT_INSTR_OFFSETS
	.align		4
        /*0700*/ 	.byte	0x04, 0x1c
        /*0702*/ 	.short	(.L_454 - .L_453)


	//   ....[0]....
.L_453:
        /*0704*/ 	.word	0x000006b0


	//   ....[1]....
        /*0708*/ 	.word	0x00001290


	//   ....[2]....
        /*070c*/ 	.word	0x00001320


	//   ....[3]....
        /*0710*/ 	.word	0x00013fb0


	//   ....[4]....
        /*0714*/ 	.word	0x000140f0


	//   ....[5]....
        /*0718*/ 	.word	0x00014110


	//----- nvinfo : EIATTR_CRS_STACK_SIZE
	.align		4
.L_454:
        /*071c*/ 	.byte	0x04, 0x1e
        /*071e*/ 	.short	(.L_456 - .L_455)
.L_455:
        /*0720*/ 	.word	0x00000000


	//----- nvinfo : EIATTR_CBANK_PARAM_SIZE
	.align		4
.L_456:
        /*0724*/ 	.byte	0x03, 0x19
        /*0726*/ 	.short	0x01d0


	//----- nvinfo : EIATTR_PARAM_CBANK
	.align		4
        /*0728*/ 	.byte	0x04, 0x0a
        /*072a*/ 	.short	(.L_458 - .L_457)
	.align		4
.L_457:
        /*072c*/ 	.word	index@(.nv.constant0._ZN5flash16flash_fwd_kernelI23Flash_fwd_kernel_traitsILi96ELi128ELi64ELi4ELb0ELb0EN7cutlass10bfloat16_tE19Flash_kernel_traitsILi96ELi128ELi64ELi4ES3_EELb1ELb0ELb0ELb1ELb0ELb0ELb0ELb1EEEvNS_16Flash_fwd_paramsE)
        /*0730*/ 	.short	0x0380
        /*0732*/ 	.short	0x01d0


	//----- nvinfo : EIATTR_SW_WAR
	.align		4
.L_458:
        /*0734*/ 	.byte	0x04, 0x36
        /*0736*/ 	.short	(.L_460 - .L_459)
.L_459:
        /*0738*/ 	.word	0x00000008
.L_460:


//--------------------- .nv.info._ZN5flash16flash_fwd_kernelI23Flash_fwd_kernel_traitsILi96ELi128ELi64ELi4ELb0ELb0EN7cutlass10bfloat16_tE19Flash_kernel_traitsILi96ELi128ELi64ELi4ES3_EELb0ELb0ELb0ELb1ELb0ELb0ELb1ELb0EEEvNS_16Flash_fwd_paramsE --------------------------
	.section	.nv.info._ZN5flash16flash_fwd_kernelI23Flash_fwd_kernel_traitsILi96ELi128ELi64ELi4ELb0ELb0EN7cutlass10bfloat16_tE19Flash_kernel_traitsILi96ELi128ELi64ELi4ES3_EELb0ELb0ELb0ELb1ELb0ELb0ELb1ELb0EEEvNS_16Flash_fwd_paramsE,"",@"SHT_CUDA_INFO"
	.sectionflags	@""
	.align	4


	//----- nvinfo : EIATTR_CUDA_API_VERSION
	.align		4
        /*0000*/ 	.byte	0x04, 0x37
        /*0002*/ 	.short	(.L_462 - .L_461)
.L_461:
        /*0004*/ 	.word	0x00000082


	//----- nvinfo : EIATTR_KPARAM_INFO
	.align		4
.L_462:
        /*0008*/ 	.byte	0x04, 0x17
        /*000a*/ 	.short	(.L_464 - .L_463)
.L_463:
        /*000c*/ 	.word	0x00000000
        /*0010*/ 	.short	0x0000
        /*0012*/ 	.short	0x0000
        /*0014*/ 	.byte	0x00, 0xf0, 0x41, 0x07


	//----- nvinfo : EIATTR_SPARSE_MMA_MASK
	.align		4
.L_464:
        /*0018*/ 	.byte	0x03, 0x50
        /*001a*/ 	.short	0x0000


	//----- nvinfo : EIATTR_MAXREG_COUNT
	.align		4
        /*001c*/ 	.byte	0x03, 0x1b
        /*001e*/ 	.short	0x00ff


	//----- nvinfo : EIATTR_NUM_BARRIERS
	.align		4
        /*0020*/ 	.byte	0x02, 0x4c
        /*0022*/ 	.byte	0x01
	.zero		1


	//----- nvinfo : EIATTR_ANNOTATIONS
	.align		4
        /*0024*/ 	.byte	0x04, 0x55
        /*0026*/ 	.short	(.L_466 - .L_465)


	//   ....[0]....
.L_465:
        /* <DEDUP_REMOVED lines=30> */


	//----- nvinfo : EIATTR_MERCURY_ISA_VERSION
	.align		4
.L_466:
        /*01f0*/ 	.byte	0x03, 0x5f
        /*01f2*/ 	.short	0x0101


	//----- nvinfo : EIATTR_COOP_GROUP_MASK_REGIDS
	.align		4
        /*01f4*/ 	.byte	0x04, 0x29
        /*01f6*/ 	.short	(.L_468 - .L_467)


	//   ....[0]....
.L_467:
        /*01f8*/ 	.word	0xffffffff


	//   ....[1]....
        /*01fc*/ 	.word	0xffffffff


	//   ....[2]....
        /*0200*/ 	.word	0xffffffff


	//   ....[3]....
        /*0204*/ 	.word	0xffffffff


	//   ....[4]....
        /*0208*/ 	.word	0xffffffff


	//   ....[5]....
        /*020c*/ 	.word	0xffffffff


	//   ....[6]....
        /*0210*/ 	.word	0xffffffff


	//   ....[7]....
        /*0214*/ 	.word	0xffffffff


	//   ....[8]....
        /*0218*/ 	.word	0xffffffff


	//   ....[9]....
        /*021c*/ 	.word	0xffffffff


	//   ....[10]....
        /*0220*/ 	.word	0xffffffff


	//   ....[11]....
        /*0224*/ 	.word	0xffffffff


	//   ....[12]....
        /*0228*/ 	.word	0xffffffff


	//   ....[13]....
        /*022c*/ 	.word	0xffffffff


	//   ....[14]....
        /*0230*/ 	.word	0xffffffff


	//   ....[15]....
        /*0234*/ 	.word	0xffffffff


	//   ....[16]....
        /*0238*/ 	.word	0xffffffff


	//   ....[17]....
        /*023c*/ 	.word	0xffffffff


	//   ....[18]....
        /*0240*/ 	.word	0xffffffff


	//   ....[19]....
        /*0244*/ 	.word	0xffffffff


	//   ....[20]....
        /*0248*/ 	.word	0xffffffff


	//   ....[21]....
        /*024c*/ 	.word	0xffffffff


	//   ....[22]....
        /*0250*/ 	.word	0xffffffff


	//   ....[23]....
        /*0254*/ 	.word	0xffffffff


	//----- nvinfo : EIATTR_COOP_GROUP_INSTR_OFFSETS
	.align		4
.L_468:
        /*0258*/ 	.byte	0x04, 0x28
        /*025a*/ 	.short	(.L_470 - .L_469)


	//   ....[0]....
.L_469:
        /*025c*/ 	.word	0x000059b0


	//   ....[1]....
        /*0260*/ 	.word	0x000059c0


	//   ....[2]....
        /*0264*/ 	.word	0x00005a00


	//   ....[3]....
        /*0268*/ 	.word	0x00005a30


	//   ....[4]....
        /*026c*/ 	.word	0x00005b20


	//   ....[5]....
        /*0270*/ 	.word	0x00005b70


	//   ....[6]....
        /*0274*/ 	.word	0x00005ca0


	//   ....[7]....
        /*0278*/ 	.word	0x00005d00


	//   ....[8]....
        /*027c*/ 	.word	0x00009a40


	//   ....[9]....
        /*0280*/ 	.word	0x00009a60


	//   ....[10]....
        /*0284*/ 	.word	0x00009a70


	//   ....[11]....
        /*0288*/ 	.word	0x00009a80


	//   ....[12]....
        /*028c*/ 	.word	0x00009ad0


	//   ....[13]....
        /*0290*/ 	.word	0x00009af0


	//   ....[14]....
        /*0294*/ 	.word	0x00009b10


	//   ....[15]....
        /*0298*/ 	.word	0x00009b20


	//   ....[16]....
        /*029c*/ 	.word	0x0000bc60


	//   ....[17]....
        /*02a0*/ 	.word	0x0000bc70


	//   ....[18]....
        /*02a4*/ 	.word	0x0000bc80


	//   ....[19]....
        /*02a8*/ 	.word	0x0000bca0


	//   ....[20]....
        /*02ac*/ 	.word	0x0000bcc0


	//   ....[21]....
        /*02b0*/ 	.word	0x0000bce0


	//   ....[22]....
        /*02b4*/ 	.word	0x0000bcf0


	//   ....[23]....
        /*02b8*/ 	.word	0x0000bd20


	//----- nvinfo : EIATTR_VRC_CTA_INIT_COUNT
	.align		4
.L_470:
        /*02bc*/ 	.byte	0x02, 0x4a
	.zero		1
	.zero		1


	//----- nvinfo : EIATTR_EXIT_INSTR_OFFSETS
	.align		4
        /*02c0*/ 	.byte	0x04, 0x1c
        /*02c2*/ 	.short	(.L_472 - .L_471)


	//   ....[0]....
.L_471:
        /*02c4*/ 	.word	0x000003c0


	//   ....[1]....
        /*02c8*/ 	.word	0x00000f80


	//   ....[2]....
        /*02cc*/ 	.word	0x00001010


	//   ....[3]....
        /*02d0*/ 	.word	0x0000d790


	//   ....[4]....
        /*02d4*/ 	.word	0x0000d8d0


	//   ....[5]....
        /*02d8*/ 	.word	0x0000d8f0


	//----- nvinfo : EIATTR_CRS_STACK_SIZE
	.align		4
.L_472:
        /*02dc*/ 	.byte	0x04, 0x1e
        /*02de*/ 	.short	(.L_474 - .L_473)
.L_473:
        /*02e0*/ 	.word	0x00000000


	//----- nvinfo : EIATTR_CBANK_PARAM_SIZE
	.align		4
.L_474:
        /*02e4*/ 	.byte	0x03, 0x19
        /*02e6*/ 	.short	0x01d0


	//----- nvinfo : EIATTR_PARAM_CBANK
	.align		4
        /*02e8*/ 	.byte	0x04, 0x0a
        /*02ea*/ 	.short	(.L_476 - .L_475)
	.align		4
.L_475:
        /*02ec*/ 	.word	index@(.nv.constant0._ZN5flash16flash_fwd_kernelI23Flash_fwd_kernel_traitsILi96ELi128ELi64ELi4ELb0ELb0EN7cutlass10bfloat16_tE19Flash_kernel_traitsILi96ELi128ELi64ELi4ES3_EELb0ELb0ELb0ELb1ELb0ELb0ELb1ELb0EEEvNS_16Flash_fwd_paramsE)
        /*02f0*/ 	.short	0x0380
        /*02f2*/ 	.short	0x01d0


	//----- nvinfo : EIATTR_SW_WAR
	.align		4
.L_476:
        /*02f4*/ 	.byte	0x04, 0x36
        /*02f6*/ 	.short	(.L_478 - .L_477)
.L_477:
        /*02f8*/ 	.word	0x00000008
.L_478:


//--------------------- .nv.info._ZN5flash16flash_fwd_kernelI23Flash_fwd_kernel_traitsILi96ELi128ELi64ELi4ELb0ELb0EN7cutlass10bfloat16_tE19Flash_kernel_traitsILi96ELi128ELi64ELi4ES3_EELb1ELb0ELb1ELb0ELb0ELb1ELb0ELb0EEEvNS_16Flash_fwd_paramsE --------------------------
	.section	.nv.info._ZN5flash16flash_fwd_kernelI23Flash_fwd_kernel_traitsILi96ELi128ELi64ELi4ELb0ELb0EN7cutlass10bfloat16_tE19Flash_kernel_traitsILi96ELi128ELi64ELi4ES3_EELb1ELb0ELb1ELb0ELb0ELb1ELb0ELb0EEEvNS_16Flash_fwd_paramsE,"",@"SHT_CUDA_INFO"
	.sectionflags	@""
	.align	4


	//----- nvinfo : EIATTR_CUDA_API_VERSION
	.align		4
        /*0000*/ 	.byte	0x04, 0x37
        /*0002*/ 	.short	(.L_480 - .L_479)
.L_479:
        /*0004*/ 	.word	0x00000082


	//----- nvinfo : EIATTR_KPARAM_INFO
	.align		4
.L_480:
        /*0008*/ 	.byte	0x04, 0x17
        /*000a*/ 	.short	(.L_482 - .L_481)
.L_481:
        /*000c*/ 	.word	0x00000000
        /*0010*/ 	.short	0x0000
        /*0012*/ 	.short	0x0000
        /*0014*/ 	.byte	0x00, 0xf0, 0x41, 0x07


	//----- nvinfo : EIATTR_SPARSE_MMA_MASK
	.align		4
.L_482:
        /*0018*/ 	.byte	0x03, 0x50
        /*001a*/ 	.short	0x0000


	//----- nvinfo : EIATTR_MAXREG_COUNT
	.align		4
        /*001c*/ 	.byte	0x03, 0x1b
        /*001e*/ 	.short	0x00ff


	//----- nvinfo : EIATTR_NUM_BARRIERS
	.align		4
        /*0020*/ 	.byte	0x02, 0x4c
        /*0022*/ 	.byte	0x01
	.zero		1


	//----- nvinfo : EIATTR_ANNOTATIONS
	.align		4
        /*0024*/ 	.byte	0x04, 0x55
        /*0026*/ 	.short	(.L_484 - .L_483)


	//   ....[0]....
.L_483:
        /* <DEDUP_REMOVED lines=43> */


	//----- nvinfo : EIATTR_MERCURY_ISA_VERSION
	.align		4
.L_484:
        /*02c0*/ 	.byte	0x03, 0x5f
        /*02c2*/ 	.short	0x0101


	//----- nvinfo : EIATTR_INT_WARP_WIDE_INSTR_OFFSETS
	.align		4
        /*02c4*/ 	.byte	0x04, 0x31
        /*02c6*/ 	.short	(.L_486 - .L_485)


	//   ....[0]....
.L_485:
        /*02c8*/ 	.word	0x00001e20


	//----- nvinfo : EIATTR_COOP_GROUP_MASK_REGIDS
	.align		4
.L_486:
        /*02cc*/ 	.byte	0x04, 0x29
        /*02ce*/ 	.short	(.L_488 - .L_487)


	//   ....[0]....
.L_487:
        /*02d0*/ 	.word	0xffffffff


	//   ....[1]....
        /*02d4*/ 	.word	0xffffffff


	//   ....[2]....
        /*02d8*/ 	.word	0xffffffff


	//   ....[3]....
        /*02dc*/ 	.word	0xffffffff


	//   ....[4]....
        /*02e0*/ 	.word	0xffffffff


	//   ....[5]....
        /*02e4*/ 	.word	0xffffffff


	//   ....[6]....
        /*02e8*/ 	.word	0xffffffff


	//   ....[7]....
        /*02ec*/ 	.word	0xffffffff


	//   ....[8]....
        /*02f0*/ 	.word	0xffffffff


	//   ....[9]....
        /*02f4*/ 	.word	0xffffffff


	//   ....[10]....
        /*02f8*/ 	.word	0xffffffff


	//   ....[11]....
        /*02fc*/ 	.word	0xffffffff


	//   ....[12]....
        /*0300*/ 	.word	0xffffffff


	//   ....[13]....
        /*0304*/ 	.word	0xffffffff


	//   ....[14]....
        /*0308*/ 	.word	0xffffffff


	//   ....[15]....
        /*030c*/ 	.word	0xffffffff


	//   ....[16]....
        /*0310*/ 	.word	0xffffffff


	//   ....[17]....
        /*0314*/ 	.word	0xffffffff


	//   ....[18]....
        /*0318*/ 	.word	0xffffffff


	//   ....[19]....
        /*031c*/ 	.word	0xffffffff


	//   ....[20]....
        /*0320*/ 	.word	0xffffffff


	//   ....[21]....
        /*0324*/ 	.word	0xffffffff


	//   ....[22]....
        /*0328*/ 	.word	0xffffffff


	//   ....[23]....
        /*032c*/ 	.word	0xffffffff


	//   ....[24]....
        /*0330*/ 	.word	0xffffffff


	//   ....[25]....
        /*0334*/ 	.word	0xffffffff


	//   ....[26]....
        /*0338*/ 	.word	0xffffffff


	//   ....[27]....
        /*033c*/ 	.word	0xffffffff


	//   ....[28]....
        /*0340*/ 	.word	0xffffffff


	//   ....[29]....
        /*0344*/ 	.word	0xffffffff


	//   ....[30]....
        /*0348*/ 	.word	0xffffffff


	//   ....[31]....
        /*034c*/ 	.word	0xffffffff


	//   ....[32]....
        /*0350*/ 	.word	0xffffffff


	//   ....[33]....
        /*0354*/ 	.word	0xffffffff


	//   ....[34]....
        /*0358*/ 	.word	0xffffffff


	//   ....[35]....
        /*035c*/ 	.word	0xffffffff


	//   ....[36]....
        /*0360*/ 	.word	0xffffffff


	//   ....[37]....
        /*0364*/ 	.word	0xffffffff


	//   ....[38]....
        /*0368*/ 	.word	0xffffffff


	//   ....[39]....
        /*036c*/ 	.word	0xffffffff


	//----- nvinfo : EIATTR_COOP_GROUP_INSTR_OFFSETS
	.align		4
.L_488:
        /*0370*/ 	.byte	0x04, 0x28
        /*0372*/ 	.short	(.L_490 - .L_489)


	//   ....[0]....
.L_489:
        /*0374*/ 	.word	0x000040e0


	//   ....[1]....
        /*0378*/ 	.word	0x00004120


	//   ....[2]....
        /*037c*/ 	.word	0x00004330


	//   ....[3]....
        /*0380*/ 	.word	0x00004390


	//   ....[4]....
        /*0384*/ 	.word	0x00004b60


	//   ....[5]....
        /*0388*/ 	.word	0x00004ef0


	//   ....[6]....
        /*038c*/ 	.word	0x00004f40


	//   ....[7]....
        /*0390*/ 	.word	0x00005000


	//   ....[8]....
        /*0394*/ 	.word	0x00008dd0


	//   ....[9]....
        /*0398*/ 	.word	0x00008e60


	//   ....[10]....
        /*039c*/ 	.word	0x00008f30


	//   ....[11]....
        /*03a0*/ 	.word	0x00009090


	//   ....[12]....
        /*03a4*/ 	.word	0x0000a5d0


	//   ....[13]....
        /*03a8*/ 	.word	0x0000a630


	//   ....[14]....
        /*03ac*/ 	.word	0x0000a700


	//   ....[15]....
        /*03b0*/ 	.word	0x0000a740


	//   ....[16]....
        /*03b4*/ 	.word	0x0000f980


	//   ....[17]....
        /*03b8*/ 	.word	0x0000f9c0


	//   ....[18]....
        /*03bc*/ 	.word	0x0000fa00


	//   ....[19]....
        /*03c0*/ 	.word	0x0000fa40


	//   ....[20]....
        /*03c4*/ 	.word	0x0000fb60


	//   ....[21]....
        /*03c8*/ 	.word	0x0000fb90


	//   ....[22]....
        /*03cc*/ 	.word	0x0000fbd0


	//   ....[23]....
        /*03d0*/ 	.word	0x0000fc00


	//   ....[24]....
        /*03d4*/ 	.word	0x000150e0


	//   ....[25]....
        /*03d8*/ 	.word	0x00015170


	//   ....[26]....
        /*03dc*/ 	.word	0x000152b0


	//   ....[27]....
        /*03e0*/ 	.word	0x00015410


	//   ....[28]....
        /*03e4*/ 	.word	0x00015480


	//   ....[29]....
        /*03e8*/ 	.word	0x000154e0


	//   ....[30]....
        /*03ec*/ 	.word	0x00015600


	//   ....[31]....
        /*03f0*/ 	.word	0x000156f0


	//   ....[32]....
        /*03f4*/ 	.word	0x00018d70


	//   ....[33]....
        /*03f8*/ 	.word	0x00018d80


	//   ....[34]....
        /*03fc*/ 	.word	0x00018d90


	//   ....[35]....
        /*0400*/ 	.word	0x00018db0


	//   ....[36]....
        /*0404*/ 	.word	0x00018dd0


	//   ....[37]....
        /*0408*/ 	.word	0x00018e00


	//   ....[38]....
        /*040c*/ 	.word	0x00018e10


	//   ....[39]....
        /*0410*/ 	.word	0x00018e40


	//----- nvinfo : EIATTR_VRC_CTA_INIT_COUNT
	.align		4
.L_490:
        /*0414*/ 	.byte	0x02, 0x4a
	.zero		1
	.zero		1


	//----- nvinfo : EIATTR_EXIT_INSTR_OFFSETS
	.align		4
        /*0418*/ 	.byte	0x04, 0x1c
        /*041a*/ 	.short	(.L_492 - .L_491)


	//   ....[0]....
.L_491:
        /*041c*/ 	.word	0x00000660


	//   ....[1]....
        /*0420*/ 	.word	0x00001290


	//   ....[2]....
        /*0424*/ 	.word	0x00001320


	//   ....[3]....
        /*0428*/ 	.word	0x0001a7a0


	//   ....[4]....
        /*042c*/ 	.word	0x0001a8a0


	//----- nvinfo : EIATTR_CRS_STACK_SIZE
	.align		4
.L_492:
        /*0430*/ 	.byte	0x04, 0x1e
        /*0432*/ 	.short	(.L_494 - .L_493)
.L_493:
        /*0434*/ 	.word	0x00000000


	//----- nvinfo : EIATTR_CBANK_PARAM_SIZE
	.align		4
.L_494:
        /*0438*/ 	.byte	0x03, 0x19
        /*043a*/ 	.short	0x01d0


	//----- nvinfo : EIATTR_PARAM_CBANK
	.align		4
        /*043c*/ 	.byte	0x04, 0x0a
        /*043e*/ 	.short	(.L_496 - .L_495)
	.align		4
.L_495:
        /*0440*/ 	.word	index@(.nv.constant0._ZN5flash16flash_fwd_kernelI23Flash_fwd_kernel_traitsILi96ELi128ELi64ELi4ELb0ELb0EN7cutlass10bfloat16_tE19Flash_kernel_traitsILi96ELi128ELi64ELi4ES3_EELb1ELb0ELb1ELb0ELb0ELb1ELb0ELb0EEEvNS_16Flash_fwd_paramsE)
        /*0444*/ 	.short	0x0380
        /*0446*/ 	.short	0x01d0


	//----- nvinfo : EIATTR_SW_WAR
	.align		4
.L_496:
        /*0448*/ 	.byte	0x04, 0x36
        /*044a*/ 	.short	(.L_498 - .L_497)
.L_497:
        /*044c*/ 	.word	0x00000008
.L_498:


//--------------------- .nv.info._ZN5flash16flash_fwd_kernelI23Flash_fwd_kernel_traitsILi96ELi128ELi64ELi4ELb0ELb0EN7cutlass10bfloat16_tE19Flash_kernel_traitsILi96ELi128ELi64ELi4ES3_EELb0ELb0ELb1ELb0ELb0ELb1ELb1ELb0EEEvNS_16Flash_fwd_paramsE --------------------------
	.section	.nv.info._ZN5flash16flash_fwd_kernelI23Flash_fwd_kernel_traitsILi96ELi128ELi64ELi4ELb0ELb0EN7cutlass10bfloat16_tE19Flash_kernel_traitsILi96ELi128ELi64ELi4ES3_EELb0ELb0ELb1ELb0ELb0ELb1ELb1ELb0EEEvNS_16Flash_fwd_paramsE,"",@"SHT_CUDA_INFO"
	.sectionflags	@""
	.align	4


	//----- nvinfo : EIATTR_CUDA_API_VERSION
	.align		4
        /*0000*/ 	.byte	0x04, 0x37
        /*0002*/ 	.short	(.L_500 - .L_499)
.L_499:
        /*0004*/ 	.word	0x00000082


	//----- nvinfo : EIATTR_KPARAM_INFO
	.align		4
.L_500:
        /*0008*/ 	.byte	0x04, 0x17
        /*000a*/ 	.short	(.L_502 - .L_501)
.L_501:
        /*000c*/ 	.word	0x00000000
        /*0010*/ 	.short	0x0000
        /*0012*/ 	.short	0x0000
        /*0014*/ 	.byte	0x00, 0xf0, 0x41, 0x07


	//----- nvinfo : EIATTR_SPARSE_MMA_MASK
	.align		4
.L_502:
        /*0018*/ 	.byte	0x03, 0x50
        /*001a*/ 	.short	0x0000


	//----- nvinfo : EIATTR_MAXREG_COUNT
	.align		4
        /*001c*/ 	.byte	0x03, 0x1b
        /*001e*/ 	.short	0x00ff


	//----- nvinfo : EIATTR_NUM_BARRIERS
	.align		4
        /*0020*/ 	.byte	0x02, 0x4c
        /*0022*/ 	.byte	0x01
	.zero		1


	//----- nvinfo : EIATTR_ANNOTATIONS
	.align		4
        /*0024*/ 	.byte	0x04, 0x55
        /*0026*/ 	.short	(.L_504 - .L_503)


	//   ....[0]....
.L_503:
        /* <DEDUP_REMOVED lines=44> */


	//----- nvinfo : EIATTR_MERCURY_ISA_VERSION
	.align		4
.L_504:
        /*02d8*/ 	.byte	0x03, 0x5f
        /*02da*/ 	.short	0x0101


	//----- nvinfo : EIATTR_COOP_GROUP_MASK_REGIDS
	.align		4
        /*02dc*/ 	.byte	0x04, 0x29
        /*02de*/ 	.short	(.L_506 - .L_505)


	//   ....[0]....
.L_505:
        /*02e0*/ 	.word	0xffffffff


	//   ....[1]....
        /*02e4*/ 	.word	0xffffffff


	//   ....[2]....
        /*02e8*/ 	.word	0xffffffff


	//   ....[3]....
        /*02ec*/ 	.word	0xffffffff


	//   ....[4]....
        /*02f0*/ 	.word	0xffffffff


	//   ....[5]....
        /*02f4*/ 	.word	0xffffffff


	//   ....[6]....
        /*02f8*/ 	.word	0xffffffff


	//   ....[7]....
        /*02fc*/ 	.word	0xffffffff


	//   ....[8]....
        /*0300*/ 	.word	0xffffffff


	//   ....[9]....
        /*0304*/ 	.word	0xffffffff


	//   ....[10]....
        /*0308*/ 	.word	0xffffffff


	//   ....[11]....
        /*030c*/ 	.word	0xffffffff


	//   ....[12]....
        /*0310*/ 	.word	0xffffffff


	//   ....[13]....
        /*0314*/ 	.word	0xffffffff


	//   ....[14]....
        /*0318*/ 	.word	0xffffffff


	//   ....[15]....
        /*031c*/ 	.word	0xffffffff


	//   ....[16]....
        /*0320*/ 	.word	0xffffffff


	//   ....[17]....
        /*0324*/ 	.word	0xffffffff


	//   ....[18]....
        /*0328*/ 	.word	0xffffffff


	//   ....[19]....
        /*032c*/ 	.word	0xffffffff


	//   ....[20]....
        /*0330*/ 	.word	0xffffffff


	//   ....[21]....
        /*0334*/ 	.word	0xffffffff


	//   ....[22]....
        /*0338*/ 	.word	0xffffffff


	//   ....[23]....
        /*033c*/ 	.word	0xffffffff


	//   ....[24]....
        /*0340*/ 	.word	0xffffffff


	//   ....[25]....
        /*0344*/ 	.word	0xffffffff


	//   ....[26]....
        /*0348*/ 	.word	0xffffffff


	//   ....[27]....
        /*034c*/ 	.word	0xffffffff


	//   ....[28]....
        /*0350*/ 	.word	0xffffffff


	//   ....[29]....
        /*0354*/ 	.word	0xffffffff


	//   ....[30]....
        /*0358*/ 	.word	0xffffffff


	//   ....[31]....
        /*035c*/ 	.word	0xffffffff


	//   ....[32]....
        /*0360*/ 	.word	0xffffffff


	//   ....[33]....
        /*0364*/ 	.word	0xffffffff


	//   ....[34]....
        /*0368*/ 	.word	0xffffffff


	//   ....[35]....
        /*036c*/ 	.word	0xffffffff


	//   ....[36]....
        /*0370*/ 	.word	0xffffffff


	//   ....[37]....
        /*0374*/ 	.word	0xffffffff


	//   ....[38]....
        /*0378*/ 	.word	0xffffffff


	//   ....[39]....
        /*037c*/ 	.word	0xffffffff


	//----- nvinfo : EIATTR_COOP_GROUP_INSTR_OFFSETS
	.align		4
.L_506:
        /*0380*/ 	.byte	0x04, 0x28
        /*0382*/ 	.short	(.L_508 - .L_507)


	//   ....[0]....
.L_507:
        /*0384*/ 	.word	0x00004290


	//   ....[1]....
        /*0388*/ 	.word	0x000042c0


	//   ....[2]....
        /*038c*/ 	.word	0x00004510


	//   ....[3]....
        /*0390*/ 	.word	0x00004820


	//   ....[4]....
        /*0394*/ 	.word	0x00004860


	//   ....[5]....
        /*0398*/ 	.word	0x00004880


	//   ....[6]....
        /*039c*/ 	.word	0x000048e0


	//   ....[7]....
        /*03a0*/ 	.word	0x00004960


	//   ....[8]....
        /*03a4*/ 	.word	0x00008770


	//   ....[9]....
        /*03a8*/ 	.word	0x00008890


	//   ....[10]....
        /*03ac*/ 	.word	0x00008990


	//   ....[11]....
        /*03b0*/ 	.word	0x00008a50


	//   ....[12]....
        /*03b4*/ 	.word	0x00008a90


	//   ....[13]....
        /*03b8*/ 	.word	0x00008b40


	//   ....[14]....
        /*03bc*/ 	.word	0x00008be0


	//   ....[15]....
        /*03c0*/ 	.word	0x00008c90


	//   ....[16]....
        /*03c4*/ 	.word	0x0000d420


	//   ....[17]....
        /*03c8*/ 	.word	0x0000d480


	//   ....[18]....
        /*03cc*/ 	.word	0x0000d5f0


	//   ....[19]....
        /*03d0*/ 	.word	0x0000d610


	//   ....[20]....
        /*03d4*/ 	.word	0x0000d660


	//   ....[21]....
        /*03d8*/ 	.word	0x0000d670


	//   ....[22]....
        /*03dc*/ 	.word	0x0000d6a0


	//   ....[23]....
        /*03e0*/ 	.word	0x0000d710


	//   ....[24]....
        /*03e4*/ 	.word	0x00011e30


	//   ....[25]....
        /*03e8*/ 	.word	0x00011fa0


	//   ....[26]....
        /*03ec*/ 	.word	0x00011fe0


	//   ....[27]....
        /*03f0*/ 	.word	0x00012040


	//   ....[28]....
        /*03f4*/ 	.word	0x00012050


	//   ....[29]....
        /*03f8*/ 	.word	0x00012070


	//   ....[30]....
        /*03fc*/ 	.word	0x000120f0


	//   ....[31]....
        /*0400*/ 	.word	0x00012110


	//   ....[32]....
        /*0404*/ 	.word	0x00014420


	//   ....[33]....
        /*0408*/ 	.word	0x00014430


	//   ....[34]....
        /*040c*/ 	.word	0x00014440


	//   ....[35]....
        /*0410*/ 	.word	0x00014460


	//   ....[36]....
        /*0414*/ 	.word	0x00014480


	//   ....[37]....
        /*0418*/ 	.word	0x000144a0


	//   ....[38]....
        /*041c*/ 	.word	0x000144b0


	//   ....[39]....
        /*0420*/ 	.word	0x000144e0


	//----- nvinfo : EIATTR_VRC_CTA_INIT_COUNT
	.align		4
.L_508:
        /*0424*/ 	.byte	0x02, 0x4a
	.zero		1
	.zero		1


	//----- nvinfo : EIATTR_EXIT_INSTR_OFFSETS
	.align		4
        /*0428*/ 	.byte	0x04, 0x1c
        /*042a*/ 	.short	(.L_510 - .L_509)


	//   ....[0]....
.L_509:
        /*042c*/ 	.word	0x00000350


	//   ....[1]....
        /*0430*/ 	.word	0x00000fa0


	//   ....[2]....
        /*0434*/ 	.word	0x00001030


	//   ....[3]....
        /*0438*/ 	.word	0x00015ea0


	//   ....[4]....
        /*043c*/ 	.word	0x00015fa0


	//----- nvinfo : EIATTR_CRS_STACK_SIZE
	.align		4
.L_510:
        /*0440*/ 	.byte	0x04, 0x1e
        /*0442*/ 	.short	(.L_512 - .L_511)
.L_511:
        /*0444*/ 	.word	0x00000000


	//----- nvinfo : EIATTR_CBANK_PARAM_SIZE
	.align		4
.L_512:
        /*0448*/ 	.byte	0x03, 0x19
        /*044a*/ 	.short	0x01d0


	//----- nvinfo : EIATTR_PARAM_CBANK
	.align		4
        /*044c*/ 	.byte	0x04, 0x0a
        /*044e*/ 	.short	(.L_514 - .L_513)
	.align		4
.L_513:
        /*0450*/ 	.word	index@(.nv.constant0._ZN5flash16flash_fwd_kernelI23Flash_fwd_kernel_traitsILi96ELi128ELi64ELi4ELb0ELb0EN7cutlass10bfloat16_tE19Flash_kernel_traitsILi96ELi128ELi64ELi4ES3_EELb0ELb0ELb1ELb0ELb0ELb1ELb1ELb0EEEvNS_16Flash_fwd_paramsE)
        /*0454*/ 	.short	0x0380
        /*0456*/ 	.short	0x01d0


	//----- nvinfo : EIATTR_SW_WAR
	.align		4
.L_514:
        /*0458*/ 	.byte	0x04, 0x36
        /*045a*/ 	.short	(.L_516 - .L_515)
.L_515:
        /*045c*/ 	.word	0x00000008
.L_516:


//--------------------- .nv.info._ZN5flash16flash_fwd_kernelI23Flash_fwd_kernel_traitsILi96ELi128ELi64ELi4ELb0ELb0EN7cutlass10bfloat16_tE19Flash_kernel_traitsILi96ELi128ELi64ELi4ES3_EELb1ELb0ELb1ELb1ELb0ELb0ELb0ELb0EEEvNS_16Flash_fwd_paramsE --------------------------
	.section	.nv.info._ZN5flash16flash_fwd_kernelI23Flash_fwd_kernel_traitsILi96ELi128ELi64ELi4ELb0ELb0EN7cutlass10bfloat16_tE19Flash_kernel_traitsILi96ELi128ELi64ELi4ES3_EELb1ELb0ELb1ELb1ELb0ELb0ELb0ELb0EEEvNS_16Flash_fwd_paramsE,"",@"SHT_CUDA_INFO"
	.sectionflags	@""
	.align	4


	//----- nvinfo : EIATTR_CUDA_API_VERSION
	.align		4
        /*0000*/ 	.byte	0x04, 0x37
        /*0002*/ 	.short	(.L_518 - .L_517)
.L_517:
        /*0004*/ 	.word	0x00000082


	//----- nvinfo : EIATTR_KPARAM_INFO
	.align		4
.L_518:
        /*0008*/ 	.byte	0x04, 0x17
        /*000a*/ 	.short	(.L_520 - .L_519)
.L_519:
        /*000c*/ 	.word	0x00000000
        /*0010*/ 	.short	0x0000
        /*0012*/ 	.short	0x0000
        /*0014*/ 	.byte	0x00, 0xf0, 0x41, 0x07


	//----- nvinfo : EIATTR_SPARSE_MMA_MASK
	.align		4
.L_520:
        /*0018*/ 	.byte	0x03, 0x50
        /*001a*/ 	.short	0x0000


	//----- nvinfo : EIATTR_MAXREG_COUNT
	.align		4
        /*001c*/ 	.byte	0x03, 0x1b
        /*001e*/ 	.short	0x00ff


	//----- nvinfo : EIATTR_NUM_BARRIERS
	.align		4
        /*0020*/ 	.byte	0x02, 0x4c
        /*0022*/ 	.byte	0x01
	.zero		1


	//----- nvinfo : EIATTR_ANNOTATIONS
	.align		4
        /*0024*/ 	.byte	0x04, 0x55
        /*0026*/ 	.short	(.L_522 - .L_521)


	//   ....[0]....
.L_521:
        /* <DEDUP_REMOVED lines=63> */


	//----- nvinfo : EIATTR_MERCURY_ISA_VERSION
	.align		4
.L_522:
        /*0408*/ 	.byte	0x03, 0x5f
        /*040a*/ 	.short	0x0101


	//----- nvinfo : EIATTR_COOP_GROUP_MASK_REGIDS
	.align		4
        /*040c*/ 	.byte	0x04, 0x29
        /*040e*/ 	.short	(.L_524 - .L_523)


	//   ....[0]....
.L_523:
        /*0410*/ 	.word	0xffffffff


	//   ....[1]....
        /*0414*/ 	.word	0xffffffff


	//   ....[2]....
        /*0418*/ 	.word	0xffffffff


	//   ....[3]....
        /*041c*/ 	.word	0xffffffff


	//   ....[4]....
        /*0420*/ 	.word	0xffffffff


	//   ....[5]....
        /*0424*/ 	.word	0xffffffff


	//   ....[6]....
        /*0428*/ 	.word	0xffffffff


	//   ....[7]....
        /*042c*/ 	.word	0xffffffff


	//   ....[8]....
        /*0430*/ 	.word	0xffffffff


	//   ....[9]....
        /*0434*/ 	.word	0xffffffff


	//   ....[10]....
        /*0438*/ 	.word	0xffffffff


	//   ....[11]....
        /*043c*/ 	.word	0xffffffff


	//   ....[12]....
        /*0440*/ 	.word	0xffffffff


	//   ....[13]....
        /*0444*/ 	.word	0xffffffff


	//   ....[14]....
        /*0448*/ 	.word	0xffffffff


	//   ....[15]....
        /*044c*/ 	.word	0xffffffff


	//   ....[16]....
        /*0450*/ 	.word	0xffffffff


	//   ....[17]....
        /*0454*/ 	.word	0xffffffff


	//   ....[18]....
        /*0458*/ 	.word	0xffffffff


	//   ....[19]....
        /*045c*/ 	.word	0xffffffff


	//   ....[20]....
        /*0460*/ 	.word	0xffffffff


	//   ....[21]....
        /*0464*/ 	.word	0xffffffff


	//   ....[22]....
        /*0468*/ 	.word	0xffffffff


	//   ....[23]....
        /*046c*/ 	.word	0xffffffff


	//   ....[24]....
        /*0470*/ 	.word	0xffffffff


	//   ....[25]....
        /*0474*/ 	.word	0xffffffff


	//   ....[26]....
        /*0478*/ 	.word	0xffffffff


	//   ....[27]....
        /*047c*/ 	.word	0xffffffff


	//   ....[28]....
        /*0480*/ 	.word	0xffffffff


	//   ....[29]....
        /*0484*/ 	.word	0xffffffff


	//   ....[30]....
        /*0488*/ 	.word	0xffffffff


	//   ....[31]....
        /*048c*/ 	.word	0xffffffff


	//   ....[32]....
        /*0490*/ 	.word	0xffffffff


	//   ....[33]....
        /*0494*/ 	.word	0xffffffff


	//   ....[34]....
        /*0498*/ 	.word	0xffffffff


	//   ....[35]....
        /*049c*/ 	.word	0xffffffff


	//   ....[36]....
        /*04a0*/ 	.word	0xffffffff


	//   ....[37]....
        /*04a4*/ 	.word	0xffffffff


	//   ....[38]....
        /*04a8*/ 	.word	0xffffffff


	//   ....[39]....
        /*04ac*/ 	.word	0xffffffff


	//----- nvinfo : EIATTR_COOP_GROUP_INSTR_OFFSETS
	.align		4
.L_524:
        /*04b0*/ 	.byte	0x04, 0x28
        /*04b2*/ 	.short	(.L_526 - .L_525)


	//   ....[0]....
.L_525:
        /*04b4*/ 	.word	0x000064d0


	//   ....[1]....
        /*04b8*/ 	.word	0x00006580


	//   ....[2]....
        /*04bc*/ 	.word	0x00006620


	//   ....[3]....
        /*04c0*/ 	.word	0x00006690


	//   ....[4]....
        /*04c4*/ 	.word	0x00007050


	//   ....[5]....
        /*04c8*/ 	.word	0x000070e0


	//   ....[6]....
        /*04cc*/ 	.word	0x000071c0


	//   ....[7]....
        /*04d0*/ 	.word	0x000072c0


	//   ....[8]....
        /*04d4*/ 	.word	0x0000deb0


	//   ....[9]....
        /*04d8*/ 	.word	0x0000def0


	//   ....[10]....
        /*04dc*/ 	.word	0x0000df20


	//   ....[11]....
        /*04e0*/ 	.word	0x0000df40


	//   ....[12]....
        /*04e4*/ 	.word	0x0000dfb0


	//   ....[13]....
        /*04e8*/ 	.word	0x0000e010


	//   ....[14]....
        /*04ec*/ 	.word	0x0000e040


	//   ....[15]....
        /*04f0*/ 	.word	0x0000e070


	//   ....[16]....
        /*04f4*/ 	.word	0x000151c0


	//   ....[17]....
        /*04f8*/ 	.word	0x00015200


	//   ....[18]....
        /*04fc*/ 	.word	0x00015240


	//   ....[19]....
        /*0500*/ 	.word	0x00015280


	//   ....[20]....
        /*0504*/ 	.word	0x00015380


	//   ....[21]....
        /*0508*/ 	.word	0x000153b0


	//   ....[22]....
        /*050c*/ 	.word	0x000153e0


	//   ....[23]....
        /*0510*/ 	.word	0x00015410


	//   ....[24]....
        /*0514*/ 	.word	0x0001c330


	//   ....[25]....
        /*0518*/ 	.word	0x0001c3a0


	//   ....[26]....
        /*051c*/ 	.word	0x0001c4f0


	//   ....[27]....
        /*0520*/ 	.word	0x0001c540


	//   ....[28]....
        /*0524*/ 	.word	0x0001c620


	//   ....[29]....
        /*0528*/ 	.word	0x0001c650


	//   ....[30]....
        /*052c*/ 	.word	0x0001c6f0


	//   ....[31]....
        /*0530*/ 	.word	0x0001c730


	//   ....[32]....
        /*0534*/ 	.word	0x0001fb70


	//   ....[33]....
        /*0538*/ 	.word	0x0001fb80


	//   ....[34]....
        /*053c*/ 	.word	0x0001fb90


	//   ....[35]....
        /*0540*/ 	.word	0x0001fbd0


	//   ....[36]....
        /*0544*/ 	.word	0x0001fbf0


	//   ....[37]....
        /*0548*/ 	.word	0x0001fc10


	//   ....[38]....
        /*054c*/ 	.word	0x0001fc20


	//   ....[39]....
        /*0550*/ 	.word	0x0001fc50


	//----- nvinfo : EIATTR_VRC_CTA_INIT_COUNT
	.align		4
.L_526:
        /*0554*/ 	.byte	0x02, 0x4a
	.zero		1
	.zero		1


	//----- nvinfo : EIATTR_EXIT_INSTR_OFFSETS
	.align		4
        /*0558*/ 	.byte	0x04, 0x1c
        /*055a*/ 	.short	(.L_528 - .L_527)


	//   ....[0]....
.L_527:
        /*055c*/ 	.word	0x00000620


	//   ....[1]....
        /*0560*/ 	.word	0x00001370


	//   ....[2]....
        /*0564*/ 	.word	0x00001400


	//   ....[3]....
        /*0568*/ 	.word	0x000215f0


	//   ....[4]....
        /*056c*/ 	.word	0x00021730


	//   ....[5]....
        /*0570*/ 	.word	0x00021750


	//----- nvinfo : EIATTR_CRS_STACK_SIZE
	.align		4
.L_528:
        /*0574*/ 	.byte	0x04, 0x1e
        /*0576*/ 	.short	(.L_530 - .L_529)
.L_529:
        /*0578*/ 	.word	0x00000000


	//----- nvinfo : EIATTR_CBANK_PARAM_SIZE
	.align		4
.L_530:
        /*057c*/ 	.byte	0x03, 0x19
        /*057e*/ 	.short	0x01d0


	//----- nvinfo : EIATTR_PARAM_CBANK
	.align		4
        /*0580*/ 	.byte	0x04, 0x0a
        /*0582*/ 	.short	(.L_532 - .L_531)
	.align		4
.L_531:
        /*0584*/ 	.word	index@(.nv.constant0._ZN5flash16flash_fwd_kernelI23Flash_fwd_kernel_traitsILi96ELi128ELi64ELi4ELb0ELb0EN7cutlass10bfloat16_tE19Flash_kernel_traitsILi96ELi128ELi64ELi4ES3_EELb1ELb0ELb1ELb1ELb0ELb0ELb0ELb0EEEvNS_16Flash_fwd_paramsE)
        /*0588*/ 	.short	0x0380
        /*058a*/ 	.short	0x01d0


	//----- nvinfo : EIATTR_SW_WAR
	.align		4
.L_532:
        /*058c*/ 	.byte	0x04, 0x36
        /*058e*/ 	.short	(.L_534 - .L_533)
.L_533:
        /*0590*/ 	.word	0x00000008
.L_534:


//--------------------- .nv.info._ZN5flash16flash_fwd_kernelI23Flash_fwd_kernel_traitsILi96ELi128ELi64ELi4ELb0ELb0EN7cutlass10bfloat16_tE19Flash_kernel_traitsILi96ELi128ELi64ELi4ES3_EELb1ELb0ELb1ELb0ELb0ELb0ELb0ELb1EEEvNS_16Flash_fwd_paramsE --------------------------
	.section	.nv.info._ZN5flash16flash_fwd_kernelI23Flash_fwd_kernel_traitsILi96ELi128ELi64ELi4ELb0ELb0EN7cutlass10bfloat16_tE19Flash_kernel_traitsILi96ELi128ELi64ELi4ES3_EELb1ELb0ELb1ELb0ELb0ELb0ELb0ELb1EEEvNS_16Flash_fwd_paramsE,"",@"SHT_CUDA_INFO"
	.sectionflags	@""
	.align	4


	//----- nvinfo : EIATTR_CUDA_API_VERSION
	.align		4
        /*0000*/ 	.byte	0x04, 0x37
        /*0002*/ 	.short	(.L_536 - .L_535)
.L_535:
        /*0004*/ 	.word	0x00000082


	//----- nvinfo : EIATTR_KPARAM_INFO
	.align		4
.L_536:
        /*0008*/ 	.byte	0x04, 0x17
        /*000a*/ 	.short	(.L_538 - .L_537)
.L_537:
        /*000c*/ 	.word	0x00000000
        /*0010*/ 	.short	0x0000
        /*0012*/ 	.short	0x0000
        /*0014*/ 	.byte	0x00, 0xf0, 0x41, 0x07


	//----- nvinfo : EIATTR_SPARSE_MMA_MASK
	.align		4
.L_538:
        /*0018*/ 	.byte	0x03, 0x50
        /*001a*/ 	.short	0x0000


	//----- nvinfo : EIATTR_MAXREG_COUNT
	.align		4
        /*001c*/ 	.byte	0x03, 0x1b
        /*001e*/ 	.short	0x00ff


	//----- nvinfo : EIATTR_NUM_BARRIERS
	.align		4
        /*0020*/ 	.byte	0x02, 0x4c
        /*0022*/ 	.byte	0x01
	.zero		1


	//----- nvinfo : EIATTR_ANNOTATIONS
	.align		4
        /*0024*/ 	.byte	0x04, 0x55
        /*0026*/ 	.short	(.L_540 - .L_539)


	//   ....[0]....
.L_539:
        /* <DEDUP_REMOVED lines=194> */


	//----- nvinfo : EIATTR_MERCURY_ISA_VERSION
	.align		4
.L_540:
        /*0c30*/ 	.byte	0x03, 0x5f
        /*0c32*/ 	.short	0x0101


	//----- nvinfo : EIATTR_COOP_GROUP_MASK_REGIDS
	.align		4
        /*0c34*/ 	.byte	0x04, 0x29
        /*0c36*/ 	.short	(.L_542 - .L_541)


	//   ....[0]....
.L_541:
        /*0c38*/ 	.word	0xffffffff


	//   ....[1]....
        /*0c3c*/ 	.word	0xffffffff


	//   ....[2]....
        /*0c40*/ 	.word	0xffffffff


	//   ....[3]....
        /*0c44*/ 	.word	0xffffffff


	//   ....[4]....
        /*0c48*/ 	.word	0xffffffff


	//   ....[5]....
        /*0c4c*/ 	.word	0xffffffff


	//   ....[6]....
        /*0c50*/ 	.word	0xffffffff


	//   ....[7]....
        /*0c54*/ 	.word	0xffffffff


	//   ....[8]....
        /*0c58*/ 	.word	0xffffffff


	//   ....[9]....
        /*0c5c*/ 	.word	0xffffffff


	//   ....[10]....
        /*0c60*/ 	.word	0xffffffff


	//   ....[11]....
        /*0c64*/ 	.word	0xffffffff


	//   ....[12]....
        /*0c68*/ 	.word	0xffffffff


	//   ....[13]....
        /*0c6c*/ 	.word	0xffffffff


	//   ....[14]....
        /*0c70*/ 	.word	0xffffffff


	//   ....[15]....
        /*0c74*/ 	.word	0xffffffff


	//   ....[16]....
        /*0c78*/ 	.word	0xffffffff


	//   ....[17]....
        /*0c7c*/ 	.word	0xffffffff


	//   ....[18]....
        /*0c80*/ 	.word	0xffffffff


	//   ....[19]....
        /*0c84*/ 	.word	0xffffffff


	//   ....[20]....
        /*0c88*/ 	.word	0xffffffff


	//   ....[21]....
        /*0c8c*/ 	.word	0xffffffff


	//   ....[22]....
        /*0c90*/ 	.word	0xffffffff


	//   ....[23]....
        /*0c94*/ 	.word	0xffffffff


	//   ....[24]....
        /*0c98*/ 	.word	0xffffffff


	//   ....[25]....
        /*0c9c*/ 	.word	0xffffffff


	//   ....[26]....
        /*0ca0*/ 	.word	0xffffffff


	//   ....[27]....
        /*0ca4*/ 	.word	0xffffffff


	//   ....[28]....
        /*0ca8*/ 	.word	0xffffffff


	//   ....[29]....
        /*0cac*/ 	.word	0xffffffff


	//   ....[30]....
        /*0cb0*/ 	.word	0xffffffff


	//   ....[31]....
        /*0cb4*/ 	.word	0xffffffff


	//   ....[32]....
        /*0cb8*/ 	.word	0xffffffff


	//   ....[33]....
        /*0cbc*/ 	.word	0xffffffff


	//   ....[34]....
        /*0cc0*/ 	.word	0xffffffff


	//   ....[35]....
        /*0cc4*/ 	.word	0xffffffff


	//   ....[36]....
        /*0cc8*/ 	.word	0xffffffff


	//   ....[37]....
        /*0ccc*/ 	.word	0xffffffff


	//   ....[38]....
        /*0cd0*/ 	.word	0xffffffff


	//   ....[39]....
        /*0cd4*/ 	.word	0xffffffff


	//----- nvinfo : EIATTR_COOP_GROUP_INSTR_OFFSETS
	.align		4
.L_542:
        /*0cd8*/ 	.byte	0x04, 0x28
        /*0cda*/ 	.short	(.L_544 - .L_543)


	//   ....[0]....
.L_543:
        /*0cdc*/ 	.word	0x000055c0


	//   ....[1]....
        /*0ce0*/ 	.word	0x00005610


	//   ....[2]....
        /*0ce4*/ 	.word	0x000056d0


	//   ....[3]....
        /*0ce8*/ 	.word	0x00005720


	//   ....[4]....
        /*0cec*/ 	.word	0x00005760


	//   ....[5]....
        /*0cf0*/ 	.word	0x000057a0


	//   ....[6]....
        /*0cf4*/ 	.word	0x000058c0


	//   ....[7]....
        /*0cf8*/ 	.word	0x00005930


	//   ....[8]....
        /*0cfc*/ 	.word	0x0000c180


	//   ....[9]....
        /*0d00*/ 	.word	0x0000c360


	//   ....[10]....
        /*0d04*/ 	.word	0x0000c5d0


	//   ....[11]....
        /*0d08*/ 	.word	0x0000c750


	//   ....[12]....
        /*0d0c*/ 	.word	0x0000ca90


	//   ....[13]....
        /*0d10*/ 	.word	0x0000cbb0


	//   ....[14]....
        /*0d14*/ 	.word	0x0000d150


	//   ....[15]....
        /*0d18*/ 	.word	0x0000d300


	//   ....[16]....
        /*0d1c*/ 	.word	0x00014d60


	//   ....[17]....
        /*0d20*/ 	.word	0x00014e90


	//   ....[18]....
        /*0d24*/ 	.word	0x00014f60


	//   ....[19]....
        /*0d28*/ 	.word	0x00014f80


	//   ....[20]....
        /*0d2c*/ 	.word	0x00014fa0


	//   ....[21]....
        /*0d30*/ 	.word	0x00014fb0


	//   ....[22]....
        /*0d34*/ 	.word	0x00014ff0


	//   ....[23]....
        /*0d38*/ 	.word	0x00015030


	//   ....[24]....
        /*0d3c*/ 	.word	0x0001e3f0


	//   ....[25]....
        /*0d40*/ 	.word	0x0001e480


	//   ....[26]....
        /*0d44*/ 	.word	0x0001e4c0


	//   ....[27]....
        /*0d48*/ 	.word	0x0001e500


	//   ....[28]....
        /*0d4c*/ 	.word	0x0001e660


	//   ....[29]....
        /*0d50*/ 	.word	0x0001e690


	//   ....[30]....
        /*0d54*/ 	.word	0x0001e6c0


	//   ....[31]....
        /*0d58*/ 	.word	0x0001e930


	//   ....[32]....
        /*0d5c*/ 	.word	0x00024070


	//   ....[33]....
        /*0d60*/ 	.word	0x00024080


	//   ....[34]....
        /*0d64*/ 	.word	0x00024090


	//   ....[35]....
        /*0d68*/ 	.word	0x000240d0


	//   ....[36]....
        /*0d6c*/ 	.word	0x000240f0


	//   ....[37]....
        /*0d70*/ 	.word	0x00024110


	//   ....[38]....
        /*0d74*/ 	.word	0x00024120


	//   ....[39]....
        /*0d78*/ 	.word	0x00024150


	//----- nvinfo : EIATTR_VRC_CTA_INIT_COUNT
	.align		4
.L_544:
        /*0d7c*/ 	.byte	0x02, 0x4a
	.zero		1
	.zero		1


	//----- nvinfo : EIATTR_EXIT_INSTR_OFFSETS
	.align		4
        /*0d80*/ 	.byte	0x04, 0x1c
        /*0d82*/ 	.short	(.L_546 - .L_545)


	//   ....[0]....
.L_545:
        /*0d84*/ 	.word	0x00000660


	//   ....[1]....
        /*0d88*/ 	.word	0x000013c0


	//   ....[2]....
        /*0d8c*/ 	.word	0x00001450


	//   ....[3]....
        /*0d90*/ 	.word	0x00025b40


	//   ....[4]....
        /*0d94*/ 	.word	0x00025c80


	//   ....[5]....
        /*0d98*/ 	.word	0x00025ca0


	//----- nvinfo : EIATTR_CRS_STACK_SIZE
	.align		4
.L_546:
        /*0d9c*/ 	.byte	0x04, 0x1e
        /*0d9e*/ 	.short	(.L_548 - .L_547)
.L_547:
        /*0da0*/ 	.word	0x00000000


	//----- nvinfo : EIATTR_CBANK_PARAM_SIZE
	.align		4
.L_548:
        /*0da4*/ 	.byte	0x03, 0x19
        /*0da6*/ 	.short	0x01d0


	//----- nvinfo : EIATTR_PARAM_CBANK
	.align		4
        /*0da8*/ 	.byte	0x04, 0x0a
        /*0daa*/ 	.short	(.L_550 - .L_549)
	.align		4
.L_549:
        /*0dac*/ 	.word	index@(.nv.constant0._ZN5flash16flash_fwd_kernelI23Flash_fwd_kernel_traitsILi96ELi128ELi64ELi4ELb0ELb0EN7cutlass10bfloat16_tE19Flash_kernel_traitsILi96ELi128ELi64ELi4ES3_EELb1ELb0ELb1ELb0ELb0ELb0ELb0ELb1EEEvNS_16Flash_fwd_paramsE)
        /*0db0*/ 	.short	0x0380
        /*0db2*/ 	.short	0x01d0


	//----- nvinfo : EIATTR_SW_WAR
	.align		4
.L_550:
        /*0db4*/ 	.byte	0x04, 0x36
        /*0db6*/ 	.short	(.L_552 - .L_551)
.L_551:
        /*0db8*/ 	.word	0x00000008
.L_552:


//--------------------- .nv.info._ZN5flash16flash_fwd_kernelI23Flash_fwd_kernel_traitsILi96ELi128ELi64ELi4ELb0ELb0EN7cutlass10bfloat16_tE19Flash_kernel_traitsILi96ELi128ELi64ELi4ES3_EELb0ELb0ELb1ELb0ELb0ELb0ELb1ELb0EEEvNS_16Flash_fwd_paramsE --------------------------
	.section	.nv.info._ZN5flash16flash_fwd_kernelI23Flash_fwd_kernel_traitsILi96ELi128ELi64ELi4ELb0ELb0EN7cutlass10bfloat16_tE19Flash_kernel_traitsILi96ELi128ELi64ELi4ES3_EELb0ELb0ELb1ELb0ELb0ELb0ELb1ELb0EEEvNS_16Flash_fwd_paramsE,"",@"SHT_CUDA_INFO"
	.sectionflags	@""
	.align	4


	//----- nvinfo : EIATTR_CUDA_API_VERSION
	.align		4
        /*0000*/ 	.byte	0x04, 0x37
        /*0002*/ 	.short	(.L_554 - .L_553)
.L_553:
        /*0004*/ 	.word	0x00000082


	//----- nvinfo : EIATTR_KPARAM_INFO
	.align		4
.L_554:
        /*0008*/ 	.byte	0x04, 0x17
        /*000a*/ 	.short	(.L_556 - .L_555)
.L_555:
        /*000c*/ 	.word	0x00000000
        /*0010*/ 	.short	0x0000
        /*0012*/ 	.short	0x0000
        /*0014*/ 	.byte	0x00, 0xf0, 0x41, 0x07


	//----- nvinfo : EIATTR_SPARSE_MMA_MASK
	.align		4
.L_556:
        /*0018*/ 	.byte	0x03, 0x50
        /*001a*/ 	.short	0x0000


	//----- nvinfo : EIATTR_MAXREG_COUNT
	.align		4
        /*001c*/ 	.byte	0x03, 0x1b
        /*001e*/ 	.short	0x00ff


	//----- nvinfo : EIATTR_NUM_BARRIERS
	.align		4
        /*0020*/ 	.byte	0x02, 0x4c
        /*0022*/ 	.byte	0x01
	.zero		1


	//----- nvinfo : EIATTR_ANNOTATIONS
	.align		4
        /*0024*/ 	.byte	0x04, 0x55
        /*0026*/ 	.short	(.L_558 - .L_557)


	//   ....[0]....
.L_557:
        /* <DEDUP_REMOVED lines=48> */


	//----- nvinfo : EIATTR_MERCURY_ISA_VERSION
	.align		4
.L_558:
        /*0318*/ 	.byte	0x03, 0x5f
        /*031a*/ 	.short	0x0101


	//----- nvinfo : EIATTR_COOP_GROUP_MASK_REGIDS
	.align		4
        /*031c*/ 	.byte	0x04, 0x29
        /*031e*/ 	.short	(.L_560 - .L_559)


	//   ....[0]....
.L_559:
        /*0320*/ 	.word	0xffffffff


	//   ....[1]....
        /*0324*/ 	.word	0xffffffff


	//   ....[2]....
        /*0328*/ 	.word	0xffffffff


	//   ....[3]....
        /*032c*/ 	.word	0xffffffff


	//   ....[4]....
        /*0330*/ 	.word	0xffffffff


	//   ....[5]....
        /*0334*/ 	.word	0xffffffff


	//   ....[6]....
        /*0338*/ 	.word	0xffffffff


	//   ....[7]....
        /*033c*/ 	.word	0xffffffff


	//   ....[8]....
        /*0340*/ 	.word	0xffffffff


	//   ....[9]....
        /*0344*/ 	.word	0xffffffff


	//   ....[10]....
        /*0348*/ 	.word	0xffffffff


	//   ....[11]....
        /*034c*/ 	.word	0xffffffff


	//   ....[12]....
        /*0350*/ 	.word	0xffffffff


	//   ....[13]....
        /*0354*/ 	.word	0xffffffff


	//   ....[14]....
        /*0358*/ 	.word	0xffffffff


	//   ....[15]....
        /*035c*/ 	.word	0xffffffff


	//   ....[16]....
        /*0360*/ 	.word	0xffffffff


	//   ....[17]....
        /*0364*/ 	.word	0xffffffff


	//   ....[18]....
        /*0368*/ 	.word	0xffffffff


	//   ....[19]....
        /*036c*/ 	.word	0xffffffff


	//   ....[20]....
        /*0370*/ 	.word	0xffffffff


	//   ....[21]....
        /*0374*/ 	.word	0xffffffff


	//   ....[22]....
        /*0378*/ 	.word	0xffffffff


	//   ....[23]....
        /*037c*/ 	.word	0xffffffff


	//   ....[24]....
        /*0380*/ 	.word	0xffffffff


	//   ....[25]....
        /*0384*/ 	.word	0xffffffff


	//   ....[26]....
        /*0388*/ 	.word	0xffffffff


	//   ....[27]....
        /*038c*/ 	.word	0xffffffff


	//   ....[28]....
        /*0390*/ 	.word	0xffffffff


	//   ....[29]....
        /*0394*/ 	.word	0xffffffff


	//   ....[30]....
        /*0398*/ 	.word	0xffffffff


	//   ....[31]....
        /*039c*/ 	.word	0xffffffff


	//   ....[32]....
        /*03a0*/ 	.word	0xffffffff


	//   ....[33]....
        /*03a4*/ 	.word	0xffffffff


	//   ....[34]....
        /*03a8*/ 	.word	0xffffffff


	//   ....[35]....
        /*03ac*/ 	.word	0xffffffff


	//   ....[36]....
        /*03b0*/ 	.word	0xffffffff


	//   ....[37]....
        /*03b4*/ 	.word	0xffffffff


	//   ....[38]....
        /*03b8*/ 	.word	0xffffffff


	//   ....[39]....
        /*03bc*/ 	.word	0xffffffff


	//----- nvinfo : EIATTR_COOP_GROUP_INSTR_OFFSETS
	.align		4
.L_560:
        /*03c0*/ 	.byte	0x04, 0x28
        /*03c2*/ 	.short	(.L_562 - .L_561)


	//   ....[0]....
.L_561:
        /*03c4*/ 	.word	0x00005210


	//   ....[1]....
        /*03c8*/ 	.word	0x000054c0


	//   ....[2]....
        /*03cc*/ 	.word	0x000055f0


	//   ....[3]....
        /*03d0*/ 	.word	0x000057c0


	//   ....[4]....
        /*03d4*/ 	.word	0x00005800


	//   ....[5]....
        /*03d8*/ 	.word	0x00005810


	//   ....[6]....
        /*03dc*/ 	.word	0x00005830


	//   ....[7]....
        /*03e0*/ 	.word	0x00005880


	//   ....[8]....
        /*03e4*/ 	.word	0x00009b00


	//   ....[9]....
        /*03e8*/ 	.word	0x00009ba0


	//   ....[10]....
        /*03ec*/ 	.word	0x00009d20


	//   ....[11]....
        /*03f0*/ 	.word	0x00009da0


	//   ....[12]....
        /*03f4*/ 	.word	0x00009de0


	//   ....[13]....
        /*03f8*/ 	.word	0x00009eb0


	//   ....[14]....
        /*03fc*/ 	.word	0x00009f30


	//   ....[15]....
        /*0400*/ 	.word	0x0000a020


	//   ....[16]....
        /*0404*/ 	.word	0x0000ec80


	//   ....[17]....
        /*0408*/ 	.word	0x0000eca0


	//   ....[18]....
        /*040c*/ 	.word	0x0000ecc0


	//   ....[19]....
        /*0410*/ 	.word	0x0000ece0


	//   ....[20]....
        /*0414*/ 	.word	0x0000ee40


	//   ....[21]....
        /*0418*/ 	.word	0x0000ee90


	//   ....[22]....
        /*041c*/ 	.word	0x0000ef70


	//   ....[23]....
        /*0420*/ 	.word	0x0000efb0


	//   ....[24]....
        /*0424*/ 	.word	0x00013c60


	//   ....[25]....
        /*0428*/ 	.word	0x00013d00


	//   ....[26]....
        /*042c*/ 	.word	0x00013d70


	//   ....[27]....
        /*0430*/ 	.word	0x00013e10


	//   ....[28]....
        /*0434*/ 	.word	0x00013ee0


	//   ....[29]....
        /*0438*/ 	.word	0x00013f20


	//   ....[30]....
        /*043c*/ 	.word	0x00013ff0


	//   ....[31]....
        /*0440*/ 	.word	0x00014050


	//   ....[32]....
        /*0444*/ 	.word	0x00016200


	//   ....[33]....
        /*0448*/ 	.word	0x00016210


	//   ....[34]....
        /*044c*/ 	.word	0x00016220


	//   ....[35]....
        /*0450*/ 	.word	0x00016260


	//   ....[36]....
        /*0454*/ 	.word	0x00016280


	//   ....[37]....
        /*0458*/ 	.word	0x000162a0


	//   ....[38]....
        /*045c*/ 	.word	0x000162b0


	//   ....[39]....
        /*0460*/ 	.word	0x000162e0


	//----- nvinfo : EIATTR_VRC_CTA_INIT_COUNT
	.align		4
.L_562:
        /*0464*/ 	.byte	0x02, 0x4a
	.zero		1
	.zero		1


	//----- nvinfo : EIATTR_EXIT_INSTR_OFFSETS
	.align		4
        /*0468*/ 	.byte	0x04, 0x1c
        /*046a*/ 	.short	(.L_564 - .L_563)


	//   ....[0]....
.L_563:
        /*046c*/ 	.word	0x000004a0


	//   ....[1]....
        /*0470*/ 	.word	0x00001220


	//   ....[2]....
        /*0474*/ 	.word	0x000012b0


	//   ....[3]....
        /*0478*/ 	.word	0x00017c00


	//   ....[4]....
        /*047c*/ 	.word	0x00017d40


	//   ....[5]....
        /*0480*/ 	.word	0x00017d60


	//----- nvinfo : EIATTR_CRS_STACK_SIZE
	.align		4
.L_564:
        /*0484*/ 	.byte	0x04, 0x1e
        /*0486*/ 	.short	(.L_566 - .L_565)
.L_565:
        /*0488*/ 	.word	0x00000000


	//----- nvinfo : EIATTR_CBANK_PARAM_SIZE
	.align		4
.L_566:
        /*048c*/ 	.byte	0x03, 0x19
        /*048e*/ 	.short	0x01d0


	//----- nvinfo : EIATTR_PARAM_CBANK
	.align		4
        /*0490*/ 	.byte	0x04, 0x0a
        /*0492*/ 	.short	(.L_568 - .L_567)
	.align		4
.L_567:
        /*0494*/ 	.word	index@(.nv.constant0._ZN5flash16flash_fwd_kernelI23Flash_fwd_kernel_traitsILi96ELi128ELi64ELi4ELb0ELb0EN7cutlass10bfloat16_tE19Flash_kernel_traitsILi96ELi128ELi64ELi4ES3_EELb0ELb0ELb1ELb0ELb0ELb0ELb1ELb0EEEvNS_16Flash_fwd_paramsE)
        /*0498*/ 	.short	0x0380
        /*049a*/ 	.short	0x01d0


	//----- nvinfo : EIATTR_SW_WAR
	.align		4
.L_568:
        /*049c*/ 	.byte	0x04, 0x36
        /*049e*/ 	.short	(.L_570 - .L_569)
.L_569:
        /*04a0*/ 	.word	0x00000008
.L_570:


//--------------------- .nv.info._ZN5flash16flash_fwd_kernelI23Flash_fwd_kernel_traitsILi96ELi128ELi64ELi4ELb0ELb0EN7cutlass10bfloat16_tE19Flash_kernel_traitsILi96ELi128ELi64ELi4ES3_EELb1ELb0ELb1ELb1ELb0ELb0ELb0ELb1EEEvNS_16Flash_fwd_paramsE --------------------------
	.section	.nv.info._ZN5flash16flash_fwd_kernelI23Flash_fwd_kernel_traitsILi96ELi128ELi64ELi4ELb0ELb0EN7cutlass10bfloat16_tE19Flash_kernel_traitsILi96ELi128ELi64ELi4ES3_EELb1ELb0ELb1ELb1ELb0ELb0ELb0ELb1EEEvNS_16Flash_fwd_paramsE,"",@"SHT_CUDA_INFO"
	.sectionflags	@""
	.align	4


	//----- nvinfo : EIATTR_CUDA_API_VERSION
	.align		4
        /*0000*/ 	.byte	0x04, 0x37
        /*0002*/ 	.short	(.L_572 - .L_571)
.L_571:
        /*0004*/ 	.word	0x00000082


	//----- nvinfo : EIATTR_KPARAM_INFO
	.align		4
.L_572:
        /*0008*/ 	.byte	0x04, 0x17
        /*000a*/ 	.short	(.L_574 - .L_573)
.L_573:
        /*000c*/ 	.word	0x00000000
        /*0010*/ 	.short	0x0000
        /*0012*/ 	.short	0x0000
        /*0014*/ 	.byte	0x00, 0xf0, 0x41, 0x07


	//----- nvinfo : EIATTR_SPARSE_MMA_MASK
	.align		4
.L_574:
        /*0018*/ 	.byte	0x03, 0x50
        /*001a*/ 	.short	0x0000


	//----- nvinfo : EIATTR_MAXREG_COUNT
	.align		4
        /*001c*/ 	.byte	0x03, 0x1b
        /*001e*/ 	.short	0x00ff


	//----- nvinfo : EIATTR_NUM_BARRIERS
	.align		4
        /*0020*/ 	.byte	0x02, 0x4c
        /*0022*/ 	.byte	0x01
	.zero		1


	//----- nvinfo : EIATTR_ANNOTATIONS
	.align		4
        /*0024*/ 	.byte	0x04, 0x55
        /*0026*/ 	.short	(.L_576 - .L_575)


	//   ....[0]....
.L_575:
        /* <DEDUP_REMOVED lines=206> */


	//----- nvinfo : EIATTR_MERCURY_ISA_VERSION
	.align		4
.L_576:
        /*0cf0*/ 	.byte	0x03, 0x5f
        /*0cf2*/ 	.short	0x0101


	//----- nvinfo : EIATTR_COOP_GROUP_MASK_REGIDS
	.align		4
        /*0cf4*/ 	.byte	0x04, 0x29
        /*0cf6*/ 	.short	(.L_578 - .L_577)


	//   ....[0]....
.L_577:
        /*0cf8*/ 	.word	0xffffffff


	//   ....[1]....
        /*0cfc*/ 	.word	0xffffffff


	//   ....[2]....
        /*0d00*/ 	.word	0xffffffff


	//   ....[3]....
        /*0d04*/ 	.word	0xffffffff


	//   ....[4]....
        /*0d08*/ 	.word	0xffffffff


	//   ....[5]....
        /*0d0c*/ 	.word	0xffffffff


	//   ....[6]....
        /*0d10*/ 	.word	0xffffffff


	//   ....[7]....
        /*0d14*/ 	.word	0xffffffff


	//   ....[8]....
        /*0d18*/ 	.word	0xffffffff


	//   ....[9]....
        /*0d1c*/ 	.word	0xffffffff


	//   ....[10]....
        /*0d20*/ 	.word	0xffffffff


	//   ....[11]....
        /*0d24*/ 	.word	0xffffffff


	//   ....[12]....
        /*0d28*/ 	.word	0xffffffff


	//   ....[13]....
        /*0d2c*/ 	.word	0xffffffff


	//   ....[14]....
        /*0d30*/ 	.word	0xffffffff


	//   ....[15]....
        /*0d34*/ 	.word	0xffffffff


	//   ....[16]....
        /*0d38*/ 	.word	0xffffffff


	//   ....[17]....
        /*0d3c*/ 	.word	0xffffffff


	//   ....[18]....
        /*0d40*/ 	.word	0xffffffff


	//   ....[19]....
        /*0d44*/ 	.word	0xffffffff


	//   ....[20]....
        /*0d48*/ 	.word	0xffffffff


	//   ....[21]....
        /*0d4c*/ 	.word	0xffffffff


	//   ....[22]....
        /*0d50*/ 	.word	0xffffffff


	//   ....[23]....
        /*0d54*/ 	.word	0xffffffff


	//   ....[24]....
        /*0d58*/ 	.word	0xffffffff


	//   ....[25]....
        /*0d5c*/ 	.word	0xffffffff


	//   ....[26]....
        /*0d60*/ 	.word	0xffffffff


	//   ....[27]....
        /*0d64*/ 	.word	0xffffffff


	//   ....[28]....
        /*0d68*/ 	.word	0xffffffff


	//   ....[29]....
        /*0d6c*/ 	.word	0xffffffff


	//   ....[30]....
        /*0d70*/ 	.word	0xffffffff


	//   ....[31]....
        /*0d74*/ 	.word	0xffffffff


	//   ....[32]....
        /*0d78*/ 	.word	0xffffffff


	//   ....[33]....
        /*0d7c*/ 	.word	0xffffffff


	//   ....[34]....
        /*0d80*/ 	.word	0xffffffff


	//   ....[35]....
        /*0d84*/ 	.word	0xffffffff


	//   ....[36]....
        /*0d88*/ 	.word	0xffffffff


	//   ....[37]....
        /*0d8c*/ 	.word	0xffffffff


	//   ....[38]....
        /*0d90*/ 	.word	0xffffffff


	//   ....[39]....
        /*0d94*/ 	.word	0xffffffff


	//----- nvinfo : EIATTR_COOP_GROUP_INSTR_OFFSETS
	.align		4
.L_578:
        /*0d98*/ 	.byte	0x04, 0x28
        /*0d9a*/ 	.short	(.L_580 - .L_579)


	//   ....[0]....
.L_579:
        /*0d9c*/ 	.word	0x00006980


	//   ....[1]....
        /*0da0*/ 	.word	0x000069b0


	//   ....[2]....
        /*0da4*/ 	.word	0x00006a20


	//   ....[3]....
        /*0da8*/ 	.word	0x00006a50


	//   ....[4]....
        /*0dac*/ 	.word	0x00006b40


	//   ....[5]....
        /*0db0*/ 	.word	0x00006bb0


	//   ....[6]....
        /*0db4*/ 	.word	0x00006be0


	//   ....[7]....
        /*0db8*/ 	.word	0x00006c20


	//   ....[8]....
        /*0dbc*/ 	.word	0x0000ea20


	//   ....[9]....
        /*0dc0*/ 	.word	0x0000eba0


	//   ....[10]....
        /*0dc4*/ 	.word	0x0000ee40


	//   ....[11]....
        /*0dc8*/ 	.word	0x0000f080


	//   ....[12]....
        /*0dcc*/ 	.word	0x0000f340


	//   ....[13]....
        /*0dd0*/ 	.word	0x0000f370


	//   ....[14]....
        /*0dd4*/ 	.word	0x0000f430


	//   ....[15]....
        /*0dd8*/ 	.word	0x0000f490


	//   ....[16]....
        /*0ddc*/ 	.word	0x000184b0


	//   ....[17]....
        /*0de0*/ 	.word	0x00018580


	//   ....[18]....
        /*0de4*/ 	.word	0x000185b0


	//   ....[19]....
        /*0de8*/ 	.word	0x00018660


	//   ....[20]....
        /*0dec*/ 	.word	0x000187c0


	//   ....[21]....
        /*0df0*/ 	.word	0x00018870


	//   ....[22]....
        /*0df4*/ 	.word	0x000188e0


	//   ....[23]....
        /*0df8*/ 	.word	0x000189a0


	//   ....[24]....
        /*0dfc*/ 	.word	0x00022d90


	//   ....[25]....
        /*0e00*/ 	.word	0x00022df0


	//   ....[26]....
        /*0e04*/ 	.word	0x00022e30


	//   ....[27]....
        /*0e08*/ 	.word	0x00022e60


	//   ....[28]....
        /*0e0c*/ 	.word	0x00022eb0


	//   ....[29]....
        /*0e10*/ 	.word	0x00022f10


	//   ....[30]....
        /*0e14*/ 	.word	0x00022f60


	//   ....[31]....
        /*0e18*/ 	.word	0x00023000


	//   ....[32]....
        /*0e1c*/ 	.word	0x00028600


	//   ....[33]....
        /*0e20*/ 	.word	0x00028610


	//   ....[34]....
        /*0e24*/ 	.word	0x00028620


	//   ....[35]....
        /*0e28*/ 	.word	0x00028660


	//   ....[36]....
        /*0e2c*/ 	.word	0x00028680


	//   ....[37]....
        /*0e30*/ 	.word	0x000286a0


	//   ....[38]....
        /*0e34*/ 	.word	0x000286b0


	//   ....[39]....
        /*0e38*/ 	.word	0x000286e0


	//----- nvinfo : EIATTR_VRC_CTA_INIT_COUNT
	.align		4
.L_580:
        /*0e3c*/ 	.byte	0x02, 0x4a
	.zero		1
	.zero		1


	//----- nvinfo : EIATTR_EXIT_INSTR_OFFSETS
	.align		4
        /*0e40*/ 	.byte	0x04, 0x1c
        /*0e42*/ 	.short	(.L_582 - .L_581)


	//   ....[0]....
.L_581:
        /*0e44*/ 	.word	0x00000660


	//   ....[1]....
        /*0e48*/ 	.word	0x000013c0


	//   ....[2]....
        /*0e4c*/ 	.word	0x00001450


	//   ....[3]....
        /*0e50*/ 	.word	0x0002a0d0


	//   ....[4]....
        /*0e54*/ 	.word	0x0002a210


	//   ....[5]....
        /*0e58*/ 	.word	0x0002a230


	//----- nvinfo : EIATTR_CRS_STACK_SIZE
	.align		4
.L_582:
        /*0e5c*/ 	.byte	0x04, 0x1e
        /*0e5e*/ 	.short	(.L_584 - .L_583)
.L_583:
        /*0e60*/ 	.word	0x00000000


	//----- nvinfo : EIATTR_CBANK_PARAM_SIZE
	.align		4
.L_584:
        /*0e64*/ 	.byte	0x03, 0x19
        /*0e66*/ 	.short	0x01d0


	//----- nvinfo : EIATTR_PARAM_CBANK
	.align		4
        /*0e68*/ 	.byte	0x04, 0x0a
        /*0e6a*/ 	.short	(.L_586 - .L_585)
	.align		4
.L_585:
        /*0e6c*/ 	.word	index@(.nv.constant0._ZN5flash16flash_fwd_kernelI23Flash_fwd_kernel_traitsILi96ELi128ELi64ELi4ELb0ELb0EN7cutlass10bfloat16_tE19Flash_kernel_traitsILi96ELi128ELi64ELi4ES3_EELb1ELb0ELb1ELb1ELb0ELb0ELb0ELb1EEEvNS_16Flash_fwd_paramsE)
        /*0e70*/ 	.short	0x0380
        /*0e72*/ 	.short	0x01d0


	//----- nvinfo : EIATTR_SW_WAR
	.align		4
.L_586:
        /*0e74*/ 	.byte	0x04, 0x36
        /*0e76*/ 	.short	(.L_588 - .L_587)
.L_587:
        /*0e78*/ 	.word	0x00000008
.L_588:


//--------------------- .nv.info._ZN5flash16flash_fwd_kernelI23Flash_fwd_kernel_traitsILi96ELi128ELi64ELi4ELb0ELb0EN7cutlass10bfloat16_tE19Flash_kernel_traitsILi96ELi128ELi64ELi4ES3_EELb0ELb0ELb1ELb1ELb0ELb0ELb1ELb0EEEvNS_16Flash_fwd_paramsE --------------------------
	.section	.nv.info._ZN5flash16flash_fwd_kernelI23Flash_fwd_kernel_traitsILi96ELi128ELi64ELi4ELb0ELb0EN7cutlass10bfloat16_tE19Flash_kernel_traitsILi96ELi128ELi64ELi4ES3_EELb0ELb0ELb1ELb1ELb0ELb0ELb1ELb0EEEvNS_16Flash_fwd_paramsE,"",@"SHT_CUDA_INFO"
	.sectionflags	@""
	.align	4


	//----- nvinfo : EIATTR_CUDA_API_VERSION
	.align		4
        /*0000*/ 	.byte	0x04, 0x37
        /*0002*/ 	.short	(.L_590 - .L_589)
.L_589:
        /*0004*/ 	.word	0x00000082


	//----- nvinfo : EIATTR_KPARAM_INFO
	.align		4
.L_590:
        /*0008*/ 	.byte	0x04, 0x17
        /*000a*/ 	.short	(.L_592 - .L_591)
.L_591:
        /*000c*/ 	.word	0x00000000
        /*0010*/ 	.short	0x0000
        /*0012*/ 	.short	0x0000
        /*0014*/ 	.byte	0x00, 0xf0, 0x41, 0x07


	//----- nvinfo : EIATTR_SPARSE_MMA_MASK
	.align		4
.L_592:
        /*0018*/ 	.byte	0x03, 0x50
        /*001a*/ 	.short	0x0000


	//----- nvinfo : EIATTR_MAXREG_COUNT
	.align		4
        /*001c*/ 	.byte	0x03, 0x1b
        /*001e*/ 	.short	0x00ff


	//----- nvinfo : EIATTR_NUM_BARRIERS
	.align		4
        /*0020*/ 	.byte	0x02, 0x4c
        /*0022*/ 	.byte	0x01
	.zero		1


	//----- nvinfo : EIATTR_ANNOTATIONS
	.align		4
        /*0024*/ 	.byte	0x04, 0x55
        /*0026*/ 	.short	(.L_594 - .L_593)


	//   ....[0]....
.L_593:
        /* <DEDUP_REMOVED lines=40> */


	//----- nvinfo : EIATTR_MERCURY_ISA_VERSION
	.align		4
.L_594:
        /*0290*/ 	.byte	0x03, 0x5f
        /*0292*/ 	.short	0x0101


	//----- nvinfo : EIATTR_COOP_GROUP_MASK_REGIDS
	.align		4
        /*0294*/ 	.byte	0x04, 0x29
        /*0296*/ 	.short	(.L_596 - .L_595)


	//   ....[0]....
.L_595:
        /*0298*/ 	.word	0xffffffff


	//   ....[1]....
        /*029c*/ 	.word	0xffffffff


	//   ....[2]....
        /*02a0*/ 	.word	0xffffffff


	//   ....[3]....
        /*02a4*/ 	.word	0xffffffff


	//   ....[4]....
        /*02a8*/ 	.word	0xffffffff


	//   ....[5]....
        /*02ac*/ 	.word	0xffffffff


	//   ....[6]....
        /*02b0*/ 	.word	0xffffffff


	//   ....[7]....
        /*02b4*/ 	.word	0xffffffff


	//   ....[8]....
        /*02b8*/ 	.word	0xffffffff


	//   ....[9]....
        /*02bc*/ 	.word	0xffffffff


	//   ....[10]....
        /*02c0*/ 	.word	0xffffffff


	//   ....[11]....
        /*02c4*/ 	.word	0xffffffff


	//   ....[12]....
        /*02c8*/ 	.word	0xffffffff


	//   ....[13]....
        /*02cc*/ 	.word	0xffffffff


	//   ....[14]....
        /*02d0*/ 	.word	0xffffffff


	//   ....[15]....
        /*02d4*/ 	.word	0xffffffff


	//   ....[16]....
        /*02d8*/ 	.word	0xffffffff


	//   ....[17]....
        /*02dc*/ 	.word	0xffffffff


	//   ....[18]....
        /*02e0*/ 	.word	0xffffffff


	//   ....[19]....
        /*02e4*/ 	.word	0xffffffff


	//   ....[20]....
        /*02e8*/ 	.word	0xffffffff


	//   ....[21]....
        /*02ec*/ 	.word	0xffffffff


	//   ....[22]....
        /*02f0*/ 	.word	0xffffffff


	//   ....[23]....
        /*02f4*/ 	.word	0xffffffff


	//   ....[24]....
        /*02f8*/ 	.word	0xffffffff


	//   ....[25]....
        /*02fc*/ 	.word	0xffffffff


	//   ....[26]....
        /*0300*/ 	.word	0xffffffff


	//   ....[27]....
        /*0304*/ 	.word	0xffffffff


	//   ....[28]....
        /*0308*/ 	.word	0xffffffff


	//   ....[29]....
        /*030c*/ 	.word	0xffffffff


	//   ....[30]....
        /*0310*/ 	.word	0xffffffff


	//   ....[31]....
        /*0314*/ 	.word	0xffffffff


	//   ....[32]....
        /*0318*/ 	.word	0xffffffff


	//   ....[33]....
        /*031c*/ 	.word	0xffffffff


	//   ....[34]....
        /*0320*/ 	.word	0xffffffff


	//   ....[35]....
        /*0324*/ 	.word	0xffffffff


	//   ....[36]....
        /*0328*/ 	.word	0xffffffff


	//   ....[37]....
        /*032c*/ 	.word	0xffffffff


	//   ....[38]....
        /*0330*/ 	.word	0xffffffff


	//   ....[39]....
        /*0334*/ 	.word	0xffffffff


	//----- nvinfo : EIATTR_COOP_GROUP_INSTR_OFFSETS
	.align		4
.L_596:
        /*0338*/ 	.byte	0x04, 0x28
        /*033a*/ 	.short	(.L_598 - .L_597)


	//   ....[0]....
.L_597:
        /*033c*/ 	.word	0x00006a80


	//   ....[1]....
        /*0340*/ 	.word	0x00006a90


	//   ....[2]....
        /*0344*/ 	.word	0x00006ad0


	//   ....[3]....
        /*0348*/ 	.word	0x00006b00


	//   ....[4]....
        /*034c*/ 	.word	0x00006be0


	//   ....[5]....
        /*0350*/ 	.word	0x00006c30


	//   ....[6]....
        /*0354*/ 	.word	0x00006d60


	//   ....[7]....
        /*0358*/ 	.word	0x00006dc0


	//   ....[8]....
        /*035c*/ 	.word	0x0000c4d0


	//   ....[9]....
        /*0360*/ 	.word	0x0000c5c0


	//   ....[10]....
        /*0364*/ 	.word	0x0000c6e0


	//   ....[11]....
        /*0368*/ 	.word	0x0000c750


	//   ....[12]....
        /*036c*/ 	.word	0x0000c780


	//   ....[13]....
        /*0370*/ 	.word	0x0000c7d0


	//   ....[14]....
        /*0374*/ 	.word	0x0000c880


	//   ....[15]....
        /*0378*/ 	.word	0x0000c950


	//   ....[16]....
        /*037c*/ 	.word	0x00012bb0


	//   ....[17]....
        /*0380*/ 	.word	0x00012c30


	//   ....[18]....
        /*0384*/ 	.word	0x00012cd0


	//   ....[19]....
        /*0388*/ 	.word	0x00012d00


	//   ....[20]....
        /*038c*/ 	.word	0x00012d20


	//   ....[21]....
        /*0390*/ 	.word	0x00012d40


	//   ....[22]....
        /*0394*/ 	.word	0x00012da0


	//   ....[23]....
        /*0398*/ 	.word	0x00012e20


	//   ....[24]....
        /*039c*/ 	.word	0x000189e0


	//   ....[25]....
        /*03a0*/ 	.word	0x00018ab0


	//   ....[26]....
        /*03a4*/ 	.word	0x00018b10


	//   ....[27]....
        /*03a8*/ 	.word	0x00018bb0


	//   ....[28]....
        /*03ac*/ 	.word	0x00018be0


	//   ....[29]....
        /*03b0*/ 	.word	0x00018cc0


	//   ....[30]....
        /*03b4*/ 	.word	0x00018d00


	//   ....[31]....
        /*03b8*/ 	.word	0x00018de0


	//   ....[32]....
        /*03bc*/ 	.word	0x0001afd0


	//   ....[33]....
        /*03c0*/ 	.word	0x0001afe0


	//   ....[34]....
        /*03c4*/ 	.word	0x0001aff0


	//   ....[35]....
        /*03c8*/ 	.word	0x0001b030


	//   ....[36]....
        /*03cc*/ 	.word	0x0001b050


	//   ....[37]....
        /*03d0*/ 	.word	0x0001b060


	//   ....[38]....
        /*03d4*/ 	.word	0x0001b080


	//   ....[39]....
        /*03d8*/ 	.word	0x0001b0b0


	//----- nvinfo : EIATTR_VRC_CTA_INIT_COUNT
	.align		4
.L_598:
        /*03dc*/ 	.byte	0x02, 0x4a
	.zero		1
	.zero		1


	//----- nvinfo : EIATTR_EXIT_INSTR_OFFSETS
	.align		4
        /*03e0*/ 	.byte	0x04, 0x1c
        /*03e2*/ 	.short	(.L_600 - .L_599)


	//   ....[0]....
.L_599:
        /*03e4*/ 	.word	0x000004a0


	//   ....[1]....
        /*03e8*/ 	.word	0x00001220


	//   ....[2]....
        /*03ec*/ 	.word	0x000012b0


	//   ....[3]....
        /*03f0*/ 	.word	0x0001c9d0


	//   ....[4]....
        /*03f4*/ 	.word	0x0001cb10


	//   ....[5]....
        /*03f8*/ 	.word	0x0001cb30


	//----- nvinfo : EIATTR_CRS_STACK_SIZE
	.align		4
.L_600:
        /*03fc*/ 	.byte	0x04, 0x1e
        /*03fe*/ 	.short	(.L_602 - .L_601)
.L_601:
        /*0400*/ 	.word	0x00000000


	//----- nvinfo : EIATTR_CBANK_PARAM_SIZE
	.align		4
.L_602:
        /*0404*/ 	.byte	0x03, 0x19
        /*0406*/ 	.short	0x01d0


	//----- nvinfo : EIATTR_PARAM_CBANK
	.align		4
        /*0408*/ 	.byte	0x04, 0x0a
        /*040a*/ 	.short	(.L_604 - .L_603)
	.align		4
.L_603:
        /*040c*/ 	.word	index@(.nv.constant0._ZN5flash16flash_fwd_kernelI23Flash_fwd_kernel_traitsILi96ELi128ELi64ELi4ELb0ELb0EN7cutlass10bfloat16_tE19Flash_kernel_traitsILi96ELi128ELi64ELi4ES3_EELb0ELb0ELb1ELb1ELb0ELb0ELb1ELb0EEEvNS_16Flash_fwd_paramsE)
        /*0410*/ 	.short	0x0380
        /*0412*/ 	.short	0x01d0


	//----- nvinfo : EIATTR_SW_WAR
	.align		4
.L_604:
        /*0414*/ 	.byte	0x04, 0x36
        /*0416*/ 	.short	(.L_606 - .L_605)
.L_605:
        /*0418*/ 	.word	0x00000008
.L_606:


//--------------------- .nv.callgraph             --------------------------
	.section	.nv.callgraph,"",@"SHT_CUDA_CALLGRAPH"
	.align	4
	.sectionentsize	8
	.align		4
        /*0000*/ 	.word	0x00000000
	.align		4
        /*0004*/ 	.word	0xffffffff
	.align		4
        /*0008*/ 	.word	0x00000000
	.align		4
        /*000c*/ 	.word	0xfffffffe
	.align		4
        /*0010*/ 	.word	0x00000000
	.align		4
        /*0014*/ 	.word	0xfffffffd
	.align		4
        /*0018*/ 	.word	0x00000000
	.align		4
        /*001c*/ 	.word	0xfffffffc


//--------------------- .nv.constant4             --------------------------
	.section	.nv.constant4,"a",@progbits
	.align	8
	.align		8
.nv.constant4:
        /*0000*/ 	.dword	_ZN65_INTERNAL_965ec378_29_flash_fwd_hdim96_bf16_sm80_cu_e763cb1e_26644cuda3std3__45__cpo5beginE
	.align		8
        /*0008*/ 	.dword	_ZN65_INTERNAL_965ec378_29_flash_fwd_hdim96_bf16_sm80_cu_e763cb1e_26644cuda3std3__45__cpo3endE
	.align		8
        /*0010*/ 	.dword	_ZN65_INTERNAL_965ec378_29_flash_fwd_hdim96_bf16_sm80_cu_e763cb1e_26644cuda3std3__45__cpo6cbeginE
	.align		8
        /*0018*/ 	.dword	_ZN65_INTERNAL_965ec378_29_flash_fwd_hdim96_bf16_sm80_cu_e763cb1e_26644cuda3std3__45__cpo4cendE
	.align		8
        /*0020*/ 	.dword	_ZN65_INTERNAL_965ec378_29_flash_fwd_hdim96_bf16_sm80_cu_e763cb1e_26644cuda3std3__467_GLOBAL__N__965ec378_29_flash_fwd_hdim96_bf16_sm80_cu_e763cb1e_26646ignoreE
	.align		8
        /*0028*/ 	.dword	_ZN65_INTERNAL_965ec378_29_flash_fwd_hdim96_bf16_sm80_cu_e763cb1e_26644cuda3std3__419piecewise_constructE
	.align		8
        /*0030*/ 	.dword	_ZN65_INTERNAL_965ec378_29_flash_fwd_hdim96_bf16_sm80_cu_e763cb1e_26644cuda3std3__48in_placeE
	.align		8
        /*0038*/ 	.dword	_ZN65_INTERNAL_965ec378_29_flash_fwd_hdim96_bf16_sm80_cu_e763cb1e_26644cuda3std6ranges3__45__cpo4swapE
	.align		8
        /*0040*/ 	.dword	_ZN65_INTERNAL_965ec378_29_flash_fwd_hdim96_bf16_sm80_cu_e763cb1e_26644cuda3std6ranges3__45__cpo9iter_moveE
	.align		8
        /*0048*/ 	.dword	_ZN65_INTERNAL_965ec378_29_flash_fwd_hdim96_bf16_sm80_cu_e763cb1e_26644cute7productE
	.align		8
        /*0050*/ 	.dword	_ZN65_INTERNAL_965ec378_29_flash_fwd_hdim96_bf16_sm80_cu_e763cb1e_26644cute1_E


//--------------------- .text._ZN5flash16flash_fwd_kernelI23Flash_fwd_kernel_traitsILi96ELi128ELi64ELi4ELb0ELb0EN7cutlass10bfloat16_tE19Flash_kernel_traitsILi96ELi128ELi64ELi4ES3_EELb0ELb0ELb0ELb0ELb0ELb1ELb0ELb0EEEvNS_16Flash_fwd_paramsE --------------------------
	.section	.text._ZN5flash16flash_fwd_kernelI23Flash_fwd_kernel_traitsILi96ELi128ELi64ELi4ELb0ELb0EN7cutlass10bfloat16_tE19Flash_kernel_traitsILi96ELi128ELi64ELi4ES3_EELb0ELb0ELb0ELb0ELb0ELb1ELb0ELb0EEEvNS_16Flash_fwd_paramsE,"ax",@progbits
	.align	128
        .global         _ZN5flash16flash_fwd_kernelI23Flash_fwd_kernel_traitsILi96ELi128ELi64ELi4ELb0ELb0EN7cutlass10bfloat16_tE19Flash_kernel_traitsILi96ELi128ELi64ELi4ES3_EELb0ELb0ELb0ELb0ELb0ELb1ELb0ELb0EEEvNS_16Flash_fwd_paramsE
        .type           _ZN5flash16flash_fwd_kernelI23Flash_fwd_kernel_traitsILi96ELi128ELi64ELi4ELb0ELb0EN7cutlass10bfloat16_tE19Flash_kernel_traitsILi96ELi128ELi64ELi4ES3_EELb0ELb0ELb0ELb0ELb0ELb1ELb0ELb0EEEvNS_16Flash_fwd_paramsE,@function
        .size           _ZN5flash16flash_fwd_kernelI23Flash_fwd_kernel_traitsILi96ELi128ELi64ELi4ELb0ELb0EN7cutlass10bfloat16_tE19Flash_kernel_traitsILi96ELi128ELi64ELi4ES3_EELb0ELb0ELb0ELb0ELb0ELb1ELb0ELb0EEEvNS_16Flash_fwd_paramsE,(.L_x_1347 - _ZN5flash16flash_fwd_kernelI23Flash_fwd_kernel_traitsILi96ELi128ELi64ELi4ELb0ELb0EN7cutlass10bfloat16_tE19Flash_kernel_traitsILi96ELi128ELi64ELi4ES3_EELb0ELb0ELb0ELb0ELb0ELb1ELb0ELb0EEEvNS_16Flash_fwd_paramsE)
        .other          _ZN5flash16flash_fwd_kernelI23Flash_fwd_kernel_traitsILi96ELi128ELi64ELi4ELb0ELb0EN7cutlass10bfloat16_tE19Flash_kernel_traitsILi96ELi128ELi64ELi4ES3_EELb0ELb0ELb0ELb0ELb0ELb1ELb0ELb0EEEvNS_16Flash_fwd_paramsE,@"STO_CUDA_ENTRY STV_DEFAULT"
_ZN5flash16flash_fwd_kernelI23Flash_fwd_kernel_traitsILi96ELi128ELi64ELi4ELb0ELb0EN7cutlass10bfloat16_tE19Flash_kernel_traitsILi96ELi128ELi64ELi4ES3_EELb0ELb0ELb0ELb0ELb0ELb1ELb0ELb0EEEvNS_16Flash_fwd_paramsE:
.text._ZN5flash16flash_fwd_kernelI23Flash_fwd_kernel_traitsILi96ELi128ELi64ELi4ELb0ELb0EN7cutlass10bfloat16_tE19Flash_kernel_traitsILi96ELi128ELi64ELi4ES3_EELb0ELb0ELb0ELb0ELb0ELb1ELb0ELb0EEEvNS_16Flash_fwd_paramsE:
[----:B------:R-:W-:Y:S01]  /*0000*/  LDC R1, c[0x0][0x37c] ;  /* 0x0000df00ff017b82 */ /* 0x000fe20000000800 */
[----:B------:R-:W1:Y:S01]  /*0010*/  S2R R232, SR_CTAID.Y ;  /* 0x0000000000e87919 */ /* 0x000e620000002600 */
[----:B------:R-:W2:Y:S06]  /*0020*/  LDCU.64 UR8, c[0x0][0x460] ;  /* 0x00008c00ff0877ac */ /* 0x000eac0008000a00 */
[----:B------:R-:W1:Y:S01]  /*0030*/  LDC.64 R14, c[0x0][0x460] ;  /* 0x00011800ff0e7b82 */ /* 0x000e620000000a00 */
[----:B------:R-:W-:Y:S01]  /*0040*/  IMAD.MOV.U32 R231, RZ, RZ, -0x1 ;  /* 0xffffffffffe77424 */ /* 0x000fe200078e00ff */
[----:B------:R-:W3:Y:S01]  /*0050*/  LDCU.64 UR16, c[0x0][0x358] ;  /* 0x00006b00ff1077ac */ /* 0x000ee20008000a00 */
[----:B------:R-:W4:Y:S05]  /*0060*/  LDCU.64 UR6, c[0x0][0x470] ;  /* 0x00008e00ff0677ac */ /* 0x000f2a0008000a00 */
[----:B------:R-:W3:Y:S01]  /*0070*/  LDC.64 R4, c[0x0][0x468] ;  /* 0x00011a00ff047b82 */ /* 0x000ee20000000a00 */
[----:B------:R-:W4:Y:S01]  /*0080*/  LDCU.64 UR4, c[0x0][0x478] ;  /* 0x00008f00ff0477ac */ /* 0x000f220008000a00 */
[----:B--2---:R-:W-:-:S02]  /*0090*/  ISETP.NE.U32.AND P1, PT, RZ, UR8, PT ;  /* 0x00000008ff007c0c */ /* 0x004fc4000bf25070 */
[----:B------:R-:W-:Y:S02]  /*00a0*/  ISETP.NE.U32.AND P0, PT, RZ, UR8, PT ;  /* 0x00000008ff007c0c */ /* 0x000fe4000bf05070 */
[----:B------:R-:W-:Y:S02]  /*00b0*/  ISETP.NE.AND.EX P1, PT, RZ, UR9, PT, P1 ;  /* 0x00000009ff007c0c */ /* 0x000fe4000bf25310 */
[----:B------:R-:W-:Y:S02]  /*00c0*/  ISETP.NE.AND.EX P0, PT, RZ, UR9, PT, P0 ;  /* 0x00000009ff007c0c */ /* 0x000fe4000bf05300 */
[----:B----4-:R-:W-:Y:S02]  /*00d0*/  ISETP.NE.U32.AND P4, PT, RZ, UR6, PT ;  /* 0x00000006ff007c0c */ /* 0x010fe4000bf85070 */
[----:B------:R-:W-:Y:S01]  /*00e0*/  ISETP.NE.U32.AND P2, PT, RZ, UR4, PT ;  /* 0x00000004ff007c0c */ /* 0x000fe2000bf45070 */
[----:B-1----:R-:W-:Y:S01]  /*00f0*/  IMAD.WIDE.U32 R14, R232, 0x4, R14 ;  /* 0x00000004e80e7825 */ /* 0x002fe200078e000e */
[----:B------:R-:W-:-:S02]  /*0100*/  ISETP.NE.AND.EX P4, PT, RZ, UR7, PT, P4 ;  /* 0x00000007ff007c0c */ /* 0x000fc4000bf85340 */
[----:B------:R-:W-:Y:S01]  /*0110*/  ISETP.NE.AND.EX P2, PT, RZ, UR5, PT, P2 ;  /* 0x00000005ff007c0c */ /* 0x000fe2000bf45320 */
[----:B------:R-:W-:Y:S02]  /*0120*/  IMAD.SHL.U32 R7, R232, 0x4, RZ ;  /* 0x00000004e8077824 */ /* 0x000fe400078e00ff */
[----:B---3--:R-:W2:Y:S04]  /*0130*/  @P1 LDG.E R231, desc[UR16][R14.64] ;  /* 0x000000100ee71981 */ /* 0x008ea8000c1e1900 */
[----:B------:R-:W2:Y:S01]  /*0140*/  @P0 LDG.E R10, desc[UR16][R14.64+0x4] ;  /* 0x000004100e0a0981 */ /* 0x000ea2000c1e1900 */
[----:B------:R-:W-:Y:S01]  /*0150*/  SHF.R.U32.HI R0, RZ, 0x1e, R232 ;  /* 0x0000001eff007819 */ /* 0x000fe200000116e8 */
[----:B------:R-:W-:Y:S02]  /*0160*/  IMAD.MOV.U32 R8, RZ, RZ, RZ ;  /* 0x000000ffff087224 */ /* 0x000fe400078e00ff */
[----:B------:R-:W-:-:S02]  /*0170*/  @P4 IADD3 R2, P3, PT, R7, UR6, RZ ;  /* 0x0000000607024c10 */ /* 0x000fc4000ff7e0ff */
[----:B------:R-:W-:Y:S01]  /*0180*/  @P2 IADD3 R12, P1, PT, R7, UR4, RZ ;  /* 0x00000004070c2c10 */ /* 0x000fe2000ff3e0ff */
[----:B------:R-:W1:Y:S01]  /*0190*/  LDCU.U8 UR4, c[0x0][0x532] ;  /* 0x0000a640ff0477ac */ /* 0x000e620008000000 */
[C---:B------:R-:W-:Y:S02]  /*01a0*/  @P4 IADD3.X R3, PT, PT, R0.reuse, UR7, RZ, P3, !PT ;  /* 0x0000000700034c10 */ /* 0x040fe40009ffe4ff */
[----:B------:R-:W-:-:S03]  /*01b0*/  @P2 IADD3.X R13, PT, PT, R0, UR5, RZ, P1, !PT ;  /* 0x00000005000d2c10 */ /* 0x000fc60008ffe4ff */
[----:B------:R3:W4:Y:S04]  /*01c0*/  @P4 LDG.E R8, desc[UR16][R2.64] ;  /* 0x0000001002084981 */ /* 0x000728000c1e1900 */
[----:B------:R-:W4:Y:S01]  /*01d0*/  @P2 LDG.E R131, desc[UR16][R12.64] ;  /* 0x000000100c832981 */ /* 0x000f22000c1e1900 */
[----:B------:R-:W-:Y:S01]  /*01e0*/  ISETP.EQ.U32.AND P3, PT, R4, RZ, PT ;  /* 0x000000ff0400720c */ /* 0x000fe20003f62070 */
[----:B------:R-:W2:Y:S01]  /*01f0*/  @!P0 LDC R223, c[0x0][0x434] ;  /* 0x00010d00ffdf8b82 */ /* 0x000ea20000000800 */
[----:B------:R-:W-:Y:S01]  /*0200*/  IADD3 R6, P1, PT, R7, R4, RZ ;  /* 0x0000000407067210 */ /* 0x000fe20007f3e0ff */
[----:B------:R-:W-:Y:S01]  /*0210*/  IMAD.MOV.U32 R9, RZ, RZ, -0x1 ;  /* 0xffffffffff097424 */ /* 0x000fe200078e00ff */
[----:B-1----:R-:W-:-:S03]  /*0220*/  ISETP.NE.AND P4, PT, RZ, UR4, PT ;  /* 0x00000004ff007c0c */ /* 0x002fc6000bf85270 */
[----:B------:R-:W-:Y:S02]  /*0230*/  IMAD.X R7, R0, 0x1, R5, P1 ;  /* 0x0000000100077824 */ /* 0x000fe400008e0605 */
[----:B------:R-:W1:Y:S01]  /*0240*/  @!P2 LDC R0, c[0x0][0x43c] ;  /* 0x00010f00ff00ab82 */ /* 0x000e620000000800 */
[----:B------:R-:W-:-:S07]  /*0250*/  ISETP.EQ.OR.EX P3, PT, R5, RZ, !P4, P3 ;  /* 0x000000ff0500720c */ /* 0x000fce0006762730 */
[----:B---3--:R-:W3:Y:S01]  /*0260*/  @!P2 LDC.64 R2, c[0x0][0x488] ;  /* 0x00012200ff02ab82 */ /* 0x008ee20000000a00 */
[----:B------:R-:W1:Y:S05]  /*0270*/  S2R R229, SR_CTAID.X ;  /* 0x0000000000e57919 */ /* 0x000e6a0000002500 */
[----:B------:R1:W5:Y:S01]  /*0280*/  @!P3 LDG.E R9, desc[UR16][R6.64] ;  /* 0x000000100609b981 */ /* 0x000362000c1e1900 */
[----:B------:R-:W-:Y:S01]  /*0290*/  ISETP.NE.U32.AND P3, PT, R4, RZ, PT ;  /* 0x000000ff0400720c */ /* 0x000fe20003f65070 */
[----:B------:R-:W2:Y:S03]  /*02a0*/  S2R R15, SR_CTAID.Z ;  /* 0x00000000000f7919 */ /* 0x000ea60000002700 */
[----:B------:R-:W-:Y:S01]  /*02b0*/  ISETP.NE.AND.EX P3, PT, R5, RZ, PT, P3 ;  /* 0x000000ff0500720c */ /* 0x000fe20003f65330 */
[----:B------:R-:W2:Y:S01]  /*02c0*/  S2R R35, SR_TID.X ;  /* 0x0000000000237919 */ /* 0x000ea20000002100 */
[----:B-1----:R-:W-:-:S02]  /*02d0*/  IMAD.SHL.U32 R234, R229, 0x80, RZ ;  /* 0x00000080e5ea7824 */ /* 0x002fc400078e00ff */
[----:B--2---:R-:W-:Y:S01]  /*02e0*/  @P0 IMAD.IADD R223, R10, 0x1, -R231 ;  /* 0x000000010adf0824 */ /* 0x004fe200078e0ae7 */
[----:B---3--:R-:W-:-:S04]  /*02f0*/  @!P2 ISETP.NE.U32.AND P0, PT, R2, RZ, PT ;  /* 0x000000ff0200a20c */ /* 0x008fc80003f05070 */
[----:B------:R-:W-:Y:S02]  /*0300*/  @!P2 ISETP.NE.AND.EX P0, PT, R3, RZ, PT, P0 ;  /* 0x000000ff0300a20c */ /* 0x000fe40003f05300 */
[----:B------:R-:W-:Y:S02]  /*0310*/  ISETP.GT.AND P1, PT, R223, R234, PT ;  /* 0x000000eadf00720c */ /* 0x000fe40003f24270 */
[----:B------:R-:W-:Y:S02]  /*0320*/  @!P2 SEL R3, R0, RZ, P0 ;  /* 0x000000ff0003a207 */ /* 0x000fe40000000000 */
[----:B------:R-:W1:Y:S01]  /*0330*/  @!P3 LDC R0, c[0x0][0x438] ;  /* 0x00010e00ff00bb82 */ /* 0x000e620000000800 */
[----:B----4-:R-:W-:Y:S01]  /*0340*/  @P2 IMAD.IADD R131, R131, 0x1, -R8 ;  /* 0x0000000183832824 */ /* 0x010fe200078e0a08 */
[----:B------:R-:W-:Y:S07]  /*0350*/  @!P3 BRA `(.L_x_0) ;  /* 0x00000000000cb947 */ /* 0x000fee0003800000 */
[----:B-1----:R-:W2:Y:S02]  /*0360*/  @P4 LDG.E R0, desc[UR16][R6.64+0x4] ;  /* 0x0000041006004981 */ /* 0x002ea4000c1e1900 */
[----:B--2--5:R-:W-:-:S06]  /*0370*/  @P4 IADD3 R0, PT, PT, R0, -R9, RZ ;  /* 0x8000000900004210 */ /* 0x024fcc0007ffe0ff */
[----:B------:R2:W5:Y:S02]  /*0380*/  @!P4 LDG.E R0, desc[UR16][R6.64] ;  /* 0x000000100600c981 */ /* 0x000564000c1e1900 */
.L_x_0:
[----:B-1---5:R-:W-:Y:S01]  /*0390*/  @!P2 IADD3 R131, PT, PT, R3, R0, -R8 ;  /* 0x000000000383a210 */ /* 0x022fe20007ffe808 */
[----:B------:R-:W-:Y:S06]  /*03a0*/  @!P1 EXIT ;  /* 0x000000000000994d */ /* 0x000fec0003800000 */
[C---:B------:R-:W-:Y:S01]  /*03b0*/  ISETP.GT.AND P0, PT, R131.reuse, RZ, PT ;  /* 0x000000ff8300720c */ /* 0x040fe20003f04270 */
[----:B------:R-:W-:-:S05]  /*03c0*/  VIADD R0, R131, 0x3f ;  /* 0x0000003f83007836 */ /* 0x000fca0000000000 */
[----:B------:R-:W-:-:S04]  /*03d0*/  SHF.R.S32.HI R3, RZ, 0x1f, R0 ;  /* 0x0000001fff037819 */ /* 0x000fc80000011400 */
[----:B------:R-:W-:-:S03]  /*03e0*/  LEA.HI R3, R3, R0, RZ, 0x6 ;  /* 0x0000000003037211 */ /* 0x000fc600078f30ff */
[----:B------:R-:W-:Y:S05]  /*03f0*/  @P0 BRA `(.L_x_1) ;  /* 0x0000000800c00947 */ /* 0x000fea0003800000 */
[----:B------:R-:W-:Y:S01]  /*0400*/  ISETP.NE.AND P1, PT, R231, -0x1, PT ;  /* 0xffffffffe700780c */ /* 0x000fe20003f25270 */
[----:B------:R-:W1:Y:S08]  /*0410*/  LDC.U8 R0, c[0x0][0x549] ;  /* 0x00015240ff007b82 */ /* 0x000e700000000000 */
[----:B------:R-:W3:Y:S08]  /*0420*/  LDC R9, c[0x0][0x434] ;  /* 0x00010d00ff097b82 */ /* 0x000ef00000000800 */
[----:B--2---:R-:W2:Y:S08]  /*0430*/  @!P1 LDC.64 R6, c[0x0][0x400] ;  /* 0x00010000ff069b82 */ /* 0x004eb00000000a00 */
[----:B------:R-:W4:Y:S01]  /*0440*/  @P1 LDC.64 R4, c[0x0][0x408] ;  /* 0x00010200ff041b82 */ /* 0x000f220000000a00 */
[----:B-1----:R-:W-:-:S07]  /*0450*/  ISETP.NE.AND P0, PT, R0, RZ, PT ;  /* 0x000000ff0000720c */ /* 0x002fce0003f05270 */
[----:B------:R-:W1:Y:S01]  /*0460*/  LDC.U8 R0, c[0x0][0x548] ;  /* 0x00015200ff007b82 */ /* 0x000e620000000000 */
[----:B--2---:R-:W-:-:S07]  /*0470*/  @!P1 IMAD.WIDE.U32 R10, R232, R6, RZ ;  /* 0x00000006e80a9225 */ /* 0x004fce00078e00ff */
[----:B------:R-:W2:Y:S01]  /*0480*/  @P0 LDC.64 R2, c[0x0][0x430] ;  /* 0x00010c00ff020b82 */ /* 0x000ea20000000a00 */
[----:B------:R-:W-:Y:S01]  /*0490*/  @!P1 IMAD R7, R232, R7, R11 ;  /* 0x00000007e8079224 */ /* 0x000fe200078e020b */
[----:B------:R-:W-:Y:S01]  /*04a0*/  @!P1 MOV R6, R10 ;  /* 0x0000000a00069202 */ /* 0x000fe20000000f00 */
[----:B----4-:R-:W-:-:S04]  /*04b0*/  @P1 IMAD.WIDE.U32 R10, R231, R4, RZ ;  /* 0x00000004e70a1225 */ /* 0x010fc800078e00ff */
[----:B------:R-:W-:Y:S01]  /*04c0*/  @P1 IMAD R7, R231, R5, R11 ;  /* 0x00000005e7071224 */ /* 0x000fe200078e020b */
[----:B------:R-:W-:Y:S01]  /*04d0*/  @P1 MOV R6, R10 ;  /* 0x0000000a00061202 */ /* 0x000fe20000000f00 */
[----:B------:R-:W4:Y:S01]  /*04e0*/  @P0 LDC R5, c[0x0][0x430] ;  /* 0x00010c00ff050b82 */ /* 0x000f220000000800 */
[----:B-1----:R-:W-:Y:S01]  /*04f0*/  ISETP.NE.AND P5, PT, R0, RZ, !P0 ;  /* 0x000000ff0000720c */ /* 0x002fe200047a5270 */
[----:B--2---:R-:W-:Y:S01]  /*0500*/  @P0 IMAD R2, R2, R3, RZ ;  /* 0x0000000302020224 */ /* 0x004fe200078e02ff */
[----:B------:R-:W-:Y:S01]  /*0510*/  @P0 MOV R3, 0x1 ;  /* 0x0000000100030802 */ /* 0x000fe20000000f00 */
[----:B---3--:R-:W-:Y:S10]  /*0520*/  @P0 BRA `(.L_x_2) ;  /* 0x0000000000280947 */ /* 0x008ff40003800000 */
[----:B------:R-:W-:Y:S01]  /*0530*/  ISETP.NE.AND P0, PT, R0, RZ, PT ;  /* 0x000000ff0000720c */ /* 0x000fe20003f05270 */
[----:B------:R-:W1:-:S12]  /*0540*/  LDC R11, c[0x0][0x3e0] ;  /* 0x0000f800ff0b7b82 */ /* 0x000e580000000800 */
[----:B------:R-:W2:Y:S01]  /*0550*/  @P0 LDC R2, c[0x0][0x454] ;  /* 0x00011500ff020b82 */ /* 0x000ea20000000800 */
[----:B----4-:R-:W-:Y:S02]  /*0560*/  @P0 MOV R5, 0x1 ;  /* 0x0000000100050802 */ /* 0x010fe40000000f00 */
[----:B------:R-:W-:-:S05]  /*0570*/  @!P0 MOV R5, 0x1 ;  /* 0x0000000100058802 */ /* 0x000fca0000000f00 */
[----:B------:R-:W1:Y:S08]  /*0580*/  @P0 LDC R4, c[0x0][0x454] ;  /* 0x00011500ff040b82 */ /* 0x000e700000000800 */
[----:B------:R-:W3:Y:S08]  /*0590*/  @!P0 LDC R0, c[0x0][0x434] ;  /* 0x00010d00ff008b82 */ /* 0x000ef00000000800 */
[----:B------:R-:W4:Y:S01]  /*05a0*/  @!P0 LDC R2, c[0x0][0x434] ;  /* 0x00010d00ff028b82 */ /* 0x000f220000000800 */
[----:B-1----:R-:W-:-:S02]  /*05b0*/  @P0 IMAD R3, R4, R11, RZ ;  /* 0x0000000b04030224 */ /* 0x002fc400078e02ff */
[----:B--23--:R-:W-:-:S07]  /*05c0*/  @!P0 IMAD R3, R0, R11, RZ ;  /* 0x0000000b00038224 */ /* 0x00cfce00078e02ff */
.L_x_2:
[----:B------:R-:W-:Y:S01]  /*05d0*/  IMAD R0, R232, R9, RZ ;  /* 0x00000009e8007224 */ /* 0x000fe200078e02ff */
[----:B------:R-:W1:Y:S01]  /*05e0*/  LDCU.64 UR4, c[0x0][0x410] ;  /* 0x00008200ff0477ac */ /* 0x000e620008000a00 */
[----:B------:R-:W-:Y:S01]  /*05f0*/  IMAD.SHL.U32 R9, R35, 0x8, RZ ;  /* 0x0000000823097824 */ /* 0x000fe200078e00ff */
[----:B------:R-:W-:Y:S01]  /*0600*/  SHF.R.U32.HI R8, RZ, 0x2, R35 ;  /* 0x00000002ff087819 */ /* 0x000fe20000011623 */
[----:B------:R-:W-:Y:S01]  /*0610*/  IMAD.IADD R223, R223, 0x1, -R234 ;  /* 0x00000001dfdf7824 */ /* 0x000fe200078e0aea */
[----:B------:R-:W-:Y:S01]  /*0620*/  ISETP.NE.AND P0, PT, R231, -0x1, PT ;  /* 0xffffffffe700780c */ /* 0x000fe20003f05270 */
[----:B----4-:R-:W-:Y:S01]  /*0630*/  IMAD R2, R15, R2, RZ ;  /* 0x000000020f027224 */ /* 0x010fe200078e02ff */
[----:B------:R-:W-:Y:S01]  /*0640*/  LOP3.LUT R9, R9, 0x18, RZ, 0xc0, !PT ;  /* 0x0000001809097812 */ /* 0x000fe200078ec0ff */
[C---:B------:R-:W-:Y:S01]  /*0650*/  VIADD R10, R8.reuse, 0x20 ;  /* 0x00000020080a7836 */ /* 0x040fe20000000000 */
[C---:B------:R-:W-:Y:S01]  /*0660*/  ISETP.GE.AND P3, PT, R8.reuse, R223, PT ;  /* 0x000000df0800720c */ /* 0x040fe20003f66270 */
[----:B------:R-:W-:Y:S01]  /*0670*/  VIADD R4, R8, 0x40 ;  /* 0x0000004008047836 */ /* 0x000fe20000000000 */
[----:B------:R-:W-:Y:S01]  /*0680*/  IADD3 R12, P4, PT, R9, R6, RZ ;  /* 0x00000006090c7210 */ /* 0x000fe20007f9e0ff */
[----:B------:R-:W-:Y:S01]  /*0690*/  IMAD.MOV.U32 R9, RZ, RZ, RZ ;  /* 0x000000ffff097224 */ /* 0x000fe200078e00ff */
[----:B------:R-:W-:Y:S01]  /*06a0*/  SEL R231, R0, R231, !P0 ;  /* 0x000000e700e77207 */ /* 0x000fe20004000000 */
[----:B------:R-:W-:Y:S01]  /*06b0*/  VIADD R0, R8, 0x60 ;  /* 0x0000006008007836 */ /* 0x000fe20000000000 */
[----:B------:R-:W-:Y:S01]  /*06c0*/  LOP3.LUT P6, R35, R35, 0x3, RZ, 0xc0, !PT ;  /* 0x0000000323237812 */ /* 0x000fe200078cc0ff */
[----:B------:R-:W-:Y:S01]  /*06d0*/  IMAD.X R13, RZ, RZ, R7, P4 ;  /* 0x000000ffff0d7224 */ /* 0x000fe200020e0607 */
[----:B------:R-:W-:Y:S01]  /*06e0*/  SHF.R.S32.HI R6, RZ, 0x1f, R231 ;  /* 0x0000001fff067819 */ /* 0x000fe200000114e7 */
[----:B------:R-:W-:Y:S01]  /*06f0*/  BSSY.RECONVERGENT B0, `(.L_x_3) ;  /* 0x000001a000007945 */ /* 0x000fe20003800200 */
[-C--:B------:R-:W-:Y:S01]  /*0700*/  ISETP.GE.AND P1, PT, R10, R223.reuse, PT ;  /* 0x000000df0a00720c */ /* 0x080fe20003f26270 */
[----:B-1----:R-:W-:Y:S01]  /*0710*/  IMAD.WIDE.U32 R12, R15, UR4, R12 ;  /* 0x000000040f0c7c25 */ /* 0x002fe2000f8e000c */
[----:B------:R-:W-:-:S02]  /*0720*/  ISETP.GE.AND P2, PT, R4, R223, PT ;  /* 0x000000df0400720c */ /* 0x000fc40003f46270 */
[----:B------:R-:W-:Y:S01]  /*0730*/  SEL R231, R231, RZ, P5 ;  /* 0x000000ffe7e77207 */ /* 0x000fe20002800000 */
[----:B------:R-:W-:Y:S01]  /*0740*/  IMAD R15, R15, UR5, R13 ;  /* 0x000000050f0f7c24 */ /* 0x000fe2000f8e020d */
[----:B------:R-:W-:Y:S01]  /*0750*/  SEL R6, R6, RZ, P5 ;  /* 0x000000ff06067207 */ /* 0x000fe20002800000 */
[----:B------:R-:W-:Y:S01]  /*0760*/  @!P5 IMAD R2, R232, R3, R2 ;  /* 0x00000003e802d224 */ /* 0x000fe200078e0202 */
[-C--:B------:R-:W-:Y:S01]  /*0770*/  ISETP.GE.OR P6, PT, R8, R223.reuse, P6 ;  /* 0x000000df0800720c */ /* 0x080fe200037c6670 */
[----:B------:R-:W-:Y:S01]  /*0780*/  IMAD.WIDE.U32 R16, R229, 0x80, R8 ;  /* 0x00000080e5107825 */ /* 0x000fe200078e0008 */
[----:B------:R-:W-:Y:S02]  /*0790*/  ISETP.GE.AND P0, PT, R0, R223, PT ;  /* 0x000000df0000720c */ /* 0x000fe40003f06270 */
[C---:B------:R-:W-:Y:S02]  /*07a0*/  ISETP.NE.OR P5, PT, R35.reuse, RZ, P1 ;  /* 0x000000ff2300720c */ /* 0x040fe40000fa5670 */
[----:B------:R-:W-:Y:S01]  /*07b0*/  ISETP.NE.OR P4, PT, R35, RZ, P2 ;  /* 0x000000ff2300720c */ /* 0x000fe20001785670 */
[----:B------:R-:W-:-:S12]  /*07c0*/  @P3 BRA `(.L_x_4) ;  /* 0x0000000000303947 */ /* 0x000fd80003800000 */
[----:B------:R-:W1:Y:S01]  /*07d0*/  LDCU.64 UR4, c[0x0][0x408] ;  /* 0x00008100ff0477ac */ /* 0x000e620008000a00 */
[----:B------:R-:W-:Y:S01]  /*07e0*/  MOV R14, R12 ;  /* 0x0000000c000e7202 */ /* 0x000fe20000000f00 */
[----:B------:R-:W2:Y:S01]  /*07f0*/  LDCU.64 UR6, c[0x0][0x3f0] ;  /* 0x00007e00ff0677ac */ /* 0x000ea20008000a00 */
[----:B-1----:R-:W-:-:S03]  /*0800*/  IMAD R3, R17, UR4, RZ ;  /* 0x0000000411037c24 */ /* 0x002fc6000f8e02ff */
[----:B------:R-:W-:-:S04]  /*0810*/  IMAD.WIDE.U32 R18, R16, UR4, R14 ;  /* 0x0000000410127c25 */ /* 0x000fc8000f8e000e */
[----:B------:R-:W-:Y:S01]  /*0820*/  IMAD R3, R16, UR5, R3 ;  /* 0x0000000510037c24 */ /* 0x000fe2000f8e0203 */
[----:B--2---:R-:W-:-:S04]  /*0830*/  LEA R20, P3, R18, UR6, 0x1 ;  /* 0x0000000612147c11 */ /* 0x004fc8000f8608ff */
[----:B------:R-:W-:-:S04]  /*0840*/  IADD3 R3, PT, PT, R19, R3, RZ ;  /* 0x0000000313037210 */ /* 0x000fc80007ffe0ff */
[----:B------:R-:W-:-:S05]  /*0850*/  LEA.HI.X R21, R18, UR7, R3, 0x1, P3 ;  /* 0x0000000712157c11 */ /* 0x000fca00098f0c03 */
[----:B------:R1:W-:Y:S04]  /*0860*/  STG.E.128 desc[UR16][R20.64], RZ ;  /* 0x000000ff14007986 */ /* 0x0003e8000c101d10 */
[----:B------:R1:W-:Y:S04]  /*0870*/  STG.E.128 desc[UR16][R20.64+0x40], RZ ;  /* 0x000040ff14007986 */ /* 0x0003e8000c101d10 */
[----:B------:R1:W-:Y:S02]  /*0880*/  STG.E.128 desc[UR16][R20.64+0x80], RZ ;  /* 0x000080ff14007986 */ /* 0x0003e4000c101d10 */
.L_x_4:
[----:B------:R-:W-:Y:S05]  /*0890*/  BSYNC.RECONVERGENT B0 ;  /* 0x0000000000007941 */ /* 0x000fea0003800200 */
.L_x_3:
[----:B------:R-:W-:Y:S01]  /*08a0*/  BSSY.RECONVERGENT B0, `(.L_x_5) ;  /* 0x0000013000007945 */ /* 0x000fe20003800200 */
[----:B------:R-:W-:Y:S01]  /*08b0*/  ISETP.NE.OR P3, PT, R35, RZ, P0 ;  /* 0x000000ff2300720c */ /* 0x000fe20000765670 */
[----:B------:R-:W-:Y:S02]  /*08c0*/  IMAD R234, R234, R5, RZ ;  /* 0x00000005eaea7224 */ /* 0x000fe400078e02ff */
[----:B------:R-:W-:Y:S10]  /*08d0*/  @P1 BRA `(.L_x_6) ;  /* 0x00000000003c1947 */ /* 0x000ff40003800000 */
[----:B------:R-:W2:Y:S01]  /*08e0*/  LDCU.64 UR6, c[0x0][0x408] ;  /* 0x00008100ff0677ac */ /* 0x000ea20008000a00 */
[----:B------:R-:W-:Y:S01]  /*08f0*/  IADD3 R18, P1, PT, R16, 0x20, RZ ;  /* 0x0000002010127810 */ /* 0x000fe20007f3e0ff */
[----:B-1----:R-:W-:Y:S01]  /*0900*/  IMAD.MOV.U32 R20, RZ, RZ, R12 ;  /* 0x000000ffff147224 */ /* 0x002fe200078e000c */
[----:B------:R-:W-:Y:S01]  /*0910*/  MOV R21, R15 ;  /* 0x0000000f00157202 */ /* 0x000fe20000000f00 */
[----:B------:R-:W1:Y:S02]  /*0920*/  LDCU.64 UR4, c[0x0][0x3f0] ;  /* 0x00007e00ff0477ac */ /* 0x000e640008000a00 */
[----:B------:R-:W-:-:S04]  /*0930*/  IMAD.X R3, RZ, RZ, R17, P1 ;  /* 0x000000ffff037224 */ /* 0x000fc800008e0611 */
[----:B--2---:R-:W-:Y:S02]  /*0940*/  IMAD R3, R3, UR6, RZ ;  /* 0x0000000603037c24 */ /* 0x004fe4000f8e02ff */
[----:B------:R-:W-:-:S04]  /*0950*/  IMAD.WIDE.U32 R20, R18, UR6, R20 ;  /* 0x0000000612147c25 */ /* 0x000fc8000f8e0014 */
[----:B------:R-:W-:Y:S01]  /*0960*/  IMAD R3, R18, UR7, R3 ;  /* 0x0000000712037c24 */ /* 0x000fe2000f8e0203 */
[----:B-1----:R-:W-:-:S04]  /*0970*/  LEA R18, P1, R20, UR4, 0x1 ;  /* 0x0000000414127c11 */ /* 0x002fc8000f8208ff */
[----:B------:R-:W-:-:S04]  /*0980*/  IADD3 R3, PT, PT, R21, R3, RZ ;  /* 0x0000000315037210 */ /* 0x000fc80007ffe0ff */
[----:B------:R-:W-:-:S05]  /*0990*/  LEA.HI.X R19, R20, UR5, R3, 0x1, P1 ;  /* 0x0000000514137c11 */ /* 0x000fca00088f0c03 */
[----:B------:R2:W-:Y:S04]  /*09a0*/  STG.E.128 desc[UR16][R18.64], RZ ;  /* 0x000000ff12007986 */ /* 0x0005e8000c101d10 */
[----:B------:R2:W-:Y:S04]  /*09b0*/  STG.E.128 desc[UR16][R18.64+0x40], RZ ;  /* 0x000040ff12007986 */ /* 0x0005e8000c101d10 */
[----:B------:R2:W-:Y:S02]  /*09c0*/  STG.E.128 desc[UR16][R18.64+0x80], RZ ;  /* 0x000080ff12007986 */ /* 0x0005e4000c101d10 */
.L_x_6:
[----:B------:R-:W-:Y:S05]  /*09d0*/  BSYNC.RECONVERGENT B0 ;  /* 0x0000000000007941 */ /* 0x000fea0003800200 */
.L_x_5:
[----:B------:R-:W-:Y:S04]  /*09e0*/  BSSY.RECONVERGENT B0, `(.L_x_7) ;  /* 0x0000011000007945 */ /* 0x000fe80003800200 */
[----:B------:R-:W-:Y:S05]  /*09f0*/  @P2 BRA `(.L_x_8) ;  /* 0x00000000003c2947 */ /* 0x000fea0003800000 */
[----:B------:R-:W3:Y:S01]  /*0a00*/  LDCU.64 UR6, c[0x0][0x408] ;  /* 0x00008100ff0677ac */ /* 0x000ee20008000a00 */
[----:B--2---:R-:W-:Y:S01]  /*0a10*/  IADD3 R18, P1, PT, R16, 0x40, RZ ;  /* 0x0000004010127810 */ /* 0x004fe20007f3e0ff */
[----:B-1----:R-:W-:Y:S01]  /*0a20*/  IMAD.MOV.U32 R20, RZ, RZ, R12 ;  /* 0x000000ffff147224 */ /* 0x002fe200078e000c */
[----:B------:R-:W-:Y:S01]  /*0a30*/  MOV R21, R15 ;  /* 0x0000000f00157202 */ /* 0x000fe20000000f00 */
[----:B------:R-:W1:Y:S02]  /*0a40*/  LDCU.64 UR4, c[0x0][0x3f0] ;  /* 0x00007e00ff0477ac */ /* 0x000e640008000a00 */
[----:B------:R-:W-:-:S04]  /*0a50*/  IMAD.X R3, RZ, RZ, R17, P1 ;  /* 0x000000ffff037224 */ /* 0x000fc800008e0611 */
[----:B---3--:R-:W-:Y:S02]  /*0a60*/  IMAD R3, R3, UR6, RZ ;  /* 0x0000000603037c24 */ /* 0x008fe4000f8e02ff */
        /* <DEDUP_REMOVED lines=8> */
.L_x_8:
[----:B------:R-:W-:Y:S05]  /*0af0*/  BSYNC.RECONVERGENT B0 ;  /* 0x0000000000007941 */ /* 0x000fea0003800200 */
.L_x_7:
[----:B------:R-:W-:Y:S01]  /*0b00*/  BSSY.RECONVERGENT B0, `(.L_x_9) ;  /* 0x0000013000007945 */ /* 0x000fe20003800200 */
[----:B------:R-:W-:Y:S02]  /*0b10*/  IADD3 R231, P2, P1, R234, R231, R2 ;  /* 0x000000e7eae77210 */ /* 0x000fe4000795e002 */
[----:B------:R-:W-:Y:S02]  /*0b20*/  SHF.R.S32.HI R3, RZ, 0x1f, R234 ;  /* 0x0000001fff037819 */ /* 0x000fe400000114ea */
[----:B------:R-:W-:Y:S01]  /*0b30*/  SHF.R.S32.HI R7, RZ, 0x1f, R2 ;  /* 0x0000001fff077819 */ /* 0x000fe20000011402 */
[----:B------:R-:W-:Y:S08]  /*0b40*/  @P0 BRA `(.L_x_10) ;  /* 0x0000000000380947 */ /* 0x000ff00003800000 */
[----:B------:R-:W4:Y:S01]  /*0b50*/  LDCU.64 UR6, c[0x0][0x408] ;  /* 0x00008100ff0677ac */ /* 0x000f220008000a00 */
[----:B------:R-:W-:Y:S02]  /*0b60*/  IADD3 R2, P0, PT, R16, 0x60, RZ ;  /* 0x0000006010027810 */ /* 0x000fe40007f1e0ff */
[----:B------:R-:W-:Y:S01]  /*0b70*/  MOV R13, R15 ;  /* 0x0000000f000d7202 */ /* 0x000fe20000000f00 */
[----:B------:R-:W5:Y:S01]  /*0b80*/  LDCU.64 UR4, c[0x0][0x3f0] ;  /* 0x00007e00ff0477ac */ /* 0x000f620008000a00 */
[----:B------:R-:W-:-:S05]  /*0b90*/  IADD3.X R11, PT, PT, RZ, R17, RZ, P0, !PT ;  /* 0x00000011ff0b7210 */ /* 0x000fca00007fe4ff */
[----:B----4-:R-:W-:Y:S02]  /*0ba0*/  IMAD R11, R11, UR6, RZ ;  /* 0x000000060b0b7c24 */ /* 0x010fe4000f8e02ff */
[----:B------:R-:W-:-:S04]  /*0bb0*/  IMAD.WIDE.U32 R12, R2, UR6, R12 ;  /* 0x00000006020c7c25 */ /* 0x000fc8000f8e000c */
[----:B------:R-:W-:Y:S01]  /*0bc0*/  IMAD R11, R2, UR7, R11 ;  /* 0x00000007020b7c24 */ /* 0x000fe2000f8e020b */
[----:B-----5:R-:W-:-:S04]  /*0bd0*/  LEA R14, P0, R12, UR4, 0x1 ;  /* 0x000000040c0e7c11 */ /* 0x020fc8000f8008ff */
[----:B------:R-:W-:-:S04]  /*0be0*/  IADD3 R11, PT, PT, R13, R11, RZ ;  /* 0x0000000b0d0b7210 */ /* 0x000fc80007ffe0ff */
[----:B------:R-:W-:-:S05]  /*0bf0*/  LEA.HI.X R15, R12, UR5, R11, 0x1, P0 ;  /* 0x000000050c0f7c11 */ /* 0x000fca00080f0c0b */
[----:B------:R4:W-:Y:S04]  /*0c00*/  STG.E.128 desc[UR16][R14.64], RZ ;  /* 0x000000ff0e007986 */ /* 0x0009e8000c101d10 */
[----:B------:R4:W-:Y:S04]  /*0c10*/  STG.E.128 desc[UR16][R14.64+0x40], RZ ;  /* 0x000040ff0e007986 */ /* 0x0009e8000c101d10 */
[----:B------:R4:W-:Y:S02]  /*0c20*/  STG.E.128 desc[UR16][R14.64+0x80], RZ ;  /* 0x000080ff0e007986 */ /* 0x0009e4000c101d10 */
.L_x_10:
[----:B------:R-:W-:Y:S05]  /*0c30*/  BSYNC.RECONVERGENT B0 ;  /* 0x0000000000007941 */ /* 0x000fea0003800200 */
.L_x_9:
[----:B------:R-:W-:Y:S01]  /*0c40*/  BSSY.RECONVERGENT B0, `(.L_x_11) ;  /* 0x000000b000007945 */ /* 0x000fe20003800200 */
[----:B------:R-:W-:-:S03]  /*0c50*/  IADD3.X R3, PT, PT, R3, R6, R7, P2, P1 ;  /* 0x0000000603037210 */ /* 0x000fc600017e2407 */
[----:B------:R-:W-:Y:S05]  /*0c60*/  @P6 BRA `(.L_x_12) ;  /* 0x0000000000206947 */ /* 0x000fea0003800000 */
[----:B------:R-:W5:Y:S01]  /*0c70*/  LDCU.64 UR4, c[0x0][0x420] ;  /* 0x00008400ff0477ac */ /* 0x000f620008000a00 */
[----:B------:R-:W-:Y:S02]  /*0c80*/  IMAD R2, R8, R5, RZ ;  /* 0x0000000508027224 */ /* 0x000fe400078e02ff */
[----:B------:R-:W-:-:S03]  /*0c90*/  IMAD.MOV.U32 R9, RZ, RZ, 0x7f800000 ;  /* 0x7f800000ff097424 */ /* 0x000fc600078e00ff */
[----:B------:R-:W-:-:S04]  /*0ca0*/  IADD3 R7, P0, PT, R2, R231, RZ ;  /* 0x000000e702077210 */ /* 0x000fc80007f1e0ff */
[----:B------:R-:W-:Y:S02]  /*0cb0*/  LEA.HI.X.SX32 R2, R2, R3, 0x1, P0 ;  /* 0x0000000302027211 */ /* 0x000fe400000f0eff */
[----:B-----5:R-:W-:-:S04]  /*0cc0*/  LEA R6, P0, R7, UR4, 0x2 ;  /* 0x0000000407067c11 */ /* 0x020fc8000f8010ff */
[----:B------:R-:W-:-:S05]  /*0cd0*/  LEA.HI.X R7, R7, UR5, R2, 0x2, P0 ;  /* 0x0000000507077c11 */ /* 0x000fca00080f1402 */
[----:B------:R1:W-:Y:S04]  /*0ce0*/  STG.E desc[UR16][R6.64], R9 ;  /* 0x0000000906007986 */ /* 0x0003e8000c101910 */
.L_x_12:
[----:B------:R-:W-:Y:S05]  /*0cf0*/  BSYNC.RECONVERGENT B0 ;  /* 0x0000000000007941 */ /* 0x000fea0003800200 */
.L_x_11:
[----:B------:R-:W-:Y:S04]  /*0d00*/  BSSY.RECONVERGENT B0, `(.L_x_13) ;  /* 0x000000a000007945 */ /* 0x000fe80003800200 */
[----:B------:R-:W-:Y:S05]  /*0d10*/  @P5 BRA `(.L_x_14) ;  /* 0x0000000000205947 */ /* 0x000fea0003800000 */
[----:B------:R-:W5:Y:S01]  /*0d20*/  LDCU.64 UR4, c[0x0][0x420] ;  /* 0x00008400ff0477ac */ /* 0x000f620008000a00 */
[----:B------:R-:W-:Y:S02]  /*0d30*/  IMAD R2, R10, R5, RZ ;  /* 0x000000050a027224 */ /* 0x000fe400078e02ff */
[----:B-1----:R-:W-:-:S03]  /*0d40*/  IMAD.MOV.U32 R9, RZ, RZ, 0x7f800000 ;  /* 0x7f800000ff097424 */ /* 0x002fc600078e00ff */
[----:B------:R-:W-:-:S04]  /*0d50*/  IADD3 R7, P0, PT, R2, R231, RZ ;  /* 0x000000e702077210 */ /* 0x000fc80007f1e0ff */
[----:B------:R-:W-:Y:S02]  /*0d60*/  LEA.HI.X.SX32 R2, R2, R3, 0x1, P0 ;  /* 0x0000000302027211 */ /* 0x000fe400000f0eff */
[----:B-----5:R-:W-:-:S04]  /*0d70*/  LEA R6, P0, R7, UR4, 0x2 ;  /* 0x0000000407067c11 */ /* 0x020fc8000f8010ff */
[----:B------:R-:W-:-:S05]  /*0d80*/  LEA.HI.X R7, R7, UR5, R2, 0x2, P0 ;  /* 0x0000000507077c11 */ /* 0x000fca00080f1402 */
[----:B------:R1:W-:Y:S04]  /*0d90*/  STG.E desc[UR16][R6.64], R9 ;  /* 0x0000000906007986 */ /* 0x0003e8000c101910 */
.L_x_14:
[----:B------:R-:W-:Y:S05]  /*0da0*/  BSYNC.RECONVERGENT B0 ;  /* 0x0000000000007941 */ /* 0x000fea0003800200 */
.L_x_13:
        /* <DEDUP_REMOVED lines=10> */
.L_x_16:
[----:B------:R-:W-:Y:S05]  /*0e50*/  BSYNC.RECONVERGENT B0 ;  /* 0x0000000000007941 */ /* 0x000fea0003800200 */
.L_x_15:
[----:B------:R-:W-:Y:S05]  /*0e60*/  @P3 EXIT ;  /* 0x000000000000394d */ /* 0x000fea0003800000 */
[----:B------:R-:W5:Y:S01]  /*0e70*/  LDCU.64 UR4, c[0x0][0x420] ;  /* 0x00008400ff0477ac */ /* 0x000f620008000a00 */
[----:B------:R-:W-:Y:S02]  /*0e80*/  IMAD R0, R0, R5, RZ ;  /* 0x0000000500007224 */ /* 0x000fe400078e02ff */
[----:B------:R-:W-:-:S03]  /*0e90*/  IMAD.MOV.U32 R5, RZ, RZ, 0x7f800000 ;  /* 0x7f800000ff057424 */ /* 0x000fc600078e00ff */
[----:B------:R-:W-:-:S04]  /*0ea0*/  IADD3 R231, P0, PT, R0, R231, RZ ;  /* 0x000000e700e77210 */ /* 0x000fc80007f1e0ff */
[----:B------:R-:W-:Y:S02]  /*0eb0*/  LEA.HI.X.SX32 R0, R0, R3, 0x1, P0 ;  /* 0x0000000300007211 */ /* 0x000fe400000f0eff */
[----:B-----5:R-:W-:-:S04]  /*0ec0*/  LEA R2, P0, R231, UR4, 0x2 ;  /* 0x00000004e7027c11 */ /* 0x020fc8000f8010ff */
[----:B------:R-:W-:-:S05]  /*0ed0*/  LEA.HI.X R3, R231, UR5, R0, 0x2, P0 ;  /* 0x00000005e7037c11 */ /* 0x000fca00080f1400 */
[----:B------:R-:W-:Y:S01]  /*0ee0*/  STG.E desc[UR16][R2.64], R5 ;  /* 0x0000000502007986 */ /* 0x000fe2000c101910 */
[----:B------:R-:W-:Y:S05]  /*0ef0*/  EXIT ;  /* 0x000000000000794d */ /* 0x000fea0003800000 */
.L_x_1:
[----:B------:R-:W-:Y:S02]  /*0f00*/  ISETP.NE.AND P0, PT, R231, -0x1, PT ;  /* 0xffffffffe700780c */ /* 0x000fe40003f05270 */
[----:B------:R-:W-:-:S11]  /*0f10*/  ISETP.NE.AND P2, PT, R9, -0x1, PT ;  /* 0xffffffff0900780c */ /* 0x000fd60003f45270 */
[----:B--2---:R-:W1:Y:S08]  /*0f20*/  @!P0 LDC.64 R6, c[0x0][0x398] ;  /* 0x0000e600ff068b82 */ /* 0x004e700000000a00 */
[----:B------:R-:W2:Y:S01]  /*0f30*/  @P0 LDC.64 R4, c[0x0][0x3b0] ;  /* 0x0000ec00ff040b82 */ /* 0x000ea20000000a00 */
[----:B-1----:R-:W-:-:S04]  /*0f40*/  @!P0 IMAD.WIDE.U32 R20, R232, R6, RZ ;  /* 0x00000006e8148225 */ /* 0x002fc800078e00ff */
[----:B------:R-:W-:Y:S02]  /*0f50*/  @!P0 IMAD R0, R232, R7, R21 ;  /* 0x00000007e8008224 */ /* 0x000fe400078e0215 */
[----:B--2---:R-:W-:-:S04]  /*0f60*/  @P0 IMAD.WIDE.U32 R10, R231, R4, RZ ;  /* 0x00000004e70a0225 */ /* 0x004fc800078e00ff */
[----:B------:R-:W-:Y:S01]  /*0f70*/  @P0 IMAD R0, R231, R5, R11 ;  /* 0x00000005e7000224 */ /* 0x000fe200078e020b */
[----:B------:R-:W-:Y:S01]  /*0f80*/  @P0 MOV R20, R10 ;  /* 0x0000000a00140202 */ /* 0x000fe20000000f00 */
[----:B------:R-:W-:Y:S06]  /*0f90*/  @P2 BRA `(.L_x_17) ;  /* 0x0000000000282947 */ /* 0x000fec0003800000 */
[----:B------:R-:W1:Y:S01]  /*0fa0*/  LDCU.64 UR10, c[0x0][0x3b8] ;  /* 0x00007700ff0a77ac */ /* 0x000e620008000a00 */
[----:B------:R-:W-:Y:S01]  /*0fb0*/  SHF.R.S32.HI R5, RZ, 0x1f, R8 ;  /* 0x0000001fff057819 */ /* 0x000fe20000011408 */
[----:B------:R-:W2:Y:S04]  /*0fc0*/  LDCU.64 UR4, c[0x0][0x3a0] ;  /* 0x00007400ff0477ac */ /* 0x000ea80008000a00 */
[----:B-1----:R-:W-:Y:S02]  /*0fd0*/  IMAD R5, R5, UR10, RZ ;  /* 0x0000000a05057c24 */ /* 0x002fe4000f8e02ff */
[----:B------:R-:W-:-:S04]  /*0fe0*/  IMAD.WIDE.U32 R6, R8, UR10, RZ ;  /* 0x0000000a08067c25 */ /* 0x000fc8000f8e00ff */
[----:B------:R-:W-:-:S05]  /*0ff0*/  IMAD R2, R8, UR11, R5 ;  /* 0x0000000b08027c24 */ /* 0x000fca000f8e0205 */
[----:B------:R-:W-:-:S03]  /*1000*/  IADD3 R7, PT, PT, R7, R2, RZ ;  /* 0x0000000207077210 */ /* 0x000fc60007ffe0ff */
[----:B--2---:R-:W-:-:S04]  /*1010*/  IMAD.WIDE.U32 R12, R232, UR4, R6 ;  /* 0x00000004e80c7c25 */ /* 0x004fc8000f8e0006 */
[----:B------:R-:W-:Y:S01]  /*1020*/  IMAD R2, R232, UR5, R13 ;  /* 0x00000005e8027c24 */ /* 0x000fe2000f8e020d */
[----:B------:R-:W-:Y:S06]  /*1030*/  BRA `(.L_x_18) ;  /* 0x0000000000147947 */ /* 0x000fec0003800000 */
.L_x_17:
[----:B------:R-:W1:Y:S01]  /*1040*/  LDCU.64 UR10, c[0x0][0x3b8] ;  /* 0x00007700ff0a77ac */ /* 0x000e620008000a00 */
[----:B------:R-:W-:-:S05]  /*1050*/  IADD3 R12, PT, PT, R8, R9, RZ ;  /* 0x00000009080c7210 */ /* 0x000fca0007ffe0ff */
[C---:B-1----:R-:W-:Y:S02]  /*1060*/  IMAD R2, R12.reuse, UR11, RZ ;  /* 0x0000000b0c027c24 */ /* 0x042fe4000f8e02ff */
[----:B------:R-:W-:-:S05]  /*1070*/  IMAD.WIDE.U32 R12, R12, UR10, RZ ;  /* 0x0000000a0c0c7c25 */ /* 0x000fca000f8e00ff */
[----:B------:R-:W-:-:S07]  /*1080*/  IADD3 R2, PT, PT, R13, R2, RZ ;  /* 0x000000020d027210 */ /* 0x000fce0007ffe0ff */
.L_x_18:
[----:B------:R-:W1:Y:S01]  /*1090*/  LDC R4, c[0x0][0x3e8] ;  /* 0x0000fa00ff047b82 */ /* 0x000e620000000800 */
[----:B------:R-:W-:Y:S02]  /*10a0*/  MOV R10, RZ ;  /* 0x000000ff000a7202 */ /* 0x000fe40000000f00 */
[----:B-1----:R-:W-:-:S04]  /*10b0*/  IABS R7, R4 ;  /* 0x0000000400077213 */ /* 0x002fc80000000000 */
[----:B------:R-:W1:Y:S08]  /*10c0*/  I2F.RP R13, R7 ;  /* 0x00000007000d7306 */ /* 0x000e700000209400 */
[----:B-1----:R-:W1:Y:S02]  /*10d0*/  MUFU.RCP R11, R13 ;  /* 0x0000000d000b7308 */ /* 0x002e640000001000 */
[----:B-1----:R-:W-:-:S06]  /*10e0*/  VIADD R11, R11, 0xffffffe ;  /* 0x0ffffffe0b0b7836 */ /* 0x002fcc0000000000 */
[----:B------:R-:W1:Y:S02]  /*10f0*/  F2I.FTZ.U32.TRUNC.NTZ R11, R11 ;  /* 0x0000000b000b7305 */ /* 0x000e64000021f000 */
[----:B-1----:R-:W-:-:S04]  /*1100*/  IMAD.MOV R5, RZ, RZ, -R11 ;  /* 0x000000ffff057224 */ /* 0x002fc800078e0a0b */
[----:B------:R-:W-:Y:S01]  /*1110*/  IMAD R6, R5, R7, RZ ;  /* 0x0000000705067224 */ /* 0x000fe200078e02ff */
[----:B------:R-:W-:-:S03]  /*1120*/  IABS R5, R15 ;  /* 0x0000000f00057213 */ /* 0x000fc60000000000 */
[----:B------:R-:W-:-:S06]  /*1130*/  IMAD.HI.U32 R6, R11, R6, R10 ;  /* 0x000000060b067227 */ /* 0x000fcc00078e000a */
[----:B------:R-:W-:-:S04]  /*1140*/  IMAD.HI.U32 R10, R6, R5, RZ ;  /* 0x00000005060a7227 */ /* 0x000fc800078e00ff */
[----:B------:R-:W-:-:S04]  /*1150*/  IMAD.MOV R6, RZ, RZ, -R10 ;  /* 0x000000ffff067224 */ /* 0x000fc800078e0a0a */
[----:B------:R-:W-:Y:S01]  /*1160*/  IMAD R6, R7, R6, R5 ;  /* 0x0000000607067224 */ /* 0x000fe200078e0205 */
[----:B------:R-:W-:-:S04]  /*1170*/  LOP3.LUT R5, R15, R4, RZ, 0x3c, !PT ;  /* 0x000000040f057212 */ /* 0x000fc800078e3cff */
[----:B------:R-:W-:Y:S02]  /*1180*/  ISETP.GT.U32.AND P1, PT, R7, R6, PT ;  /* 0x000000060700720c */ /* 0x000fe40003f24070 */
[----:B------:R-:W-:-:S11]  /*1190*/  ISETP.GE.AND P0, PT, R5, RZ, PT ;  /* 0x000000ff0500720c */ /* 0x000fd60003f06270 */
[----:B------:R-:W-:Y:S01]  /*11a0*/  @!P1 IMAD.IADD R6, R6, 0x1, -R7 ;  /* 0x0000000106069824 */ /* 0x000fe200078e0a07 */
[----:B------:R-:W-:Y:S02]  /*11b0*/  @!P1 IADD3 R10, PT, PT, R10, 0x1, RZ ;  /* 0x000000010a0a9810 */ /* 0x000fe40007ffe0ff */
[----:B------:R-:W-:Y:S02]  /*11c0*/  ISETP.NE.AND P1, PT, R4, RZ, PT ;  /* 0x000000ff0400720c */ /* 0x000fe40003f25270 */
[----:B------:R-:W-:-:S13]  /*11d0*/  ISETP.GE.U32.AND P3, PT, R6, R7, PT ;  /* 0x000000070600720c */ /* 0x000fda0003f66070 */
[----:B------:R-:W-:-:S05]  /*11e0*/  @P3 VIADD R10, R10, 0x1 ;  /* 0x000000010a0a3836 */ /* 0x000fca0000000000 */
[----:B------:R-:W-:Y:S02]  /*11f0*/  @!P0 IADD3 R10, PT, PT, -R10, RZ, RZ ;  /* 0x000000ff0a0a8210 */ /* 0x000fe40007ffe1ff */
[----:B------:R-:W-:Y:S01]  /*1200*/  @!P1 LOP3.LUT R10, RZ, R4, RZ, 0x33, !PT ;  /* 0x00000004ff0a9212 */ /* 0x000fe200078e33ff */
[----:B------:R-:W-:Y:S06]  /*1210*/  @P2 BRA `(.L_x_19) ;  /* 0x0000000000302947 */ /* 0x000fec0003800000 */
[----:B------:R-:W1:Y:S01]  /*1220*/  LDCU.64 UR4, c[0x0][0x3c0] ;  /* 0x00007800ff0477ac */ /* 0x000e620008000a00 */
[----:B------:R-:W-:Y:S01]  /*1230*/  SHF.R.S32.HI R5, RZ, 0x1f, R8 ;  /* 0x0000001fff057819 */ /* 0x000fe20000011408 */
[----:B------:R-:W2:Y:S01]  /*1240*/  LDCU.64 UR6, c[0x0][0x3a8] ;  /* 0x00007500ff0677ac */ /* 0x000ea20008000a00 */
[----:B-1----:R-:W-:Y:S02]  /*1250*/  MOV R32, UR4 ;  /* 0x0000000400207c02 */ /* 0x002fe40008000f00 */
[----:B------:R-:W-:-:S03]  /*1260*/  MOV R33, UR5 ;  /* 0x0000000500217c02 */ /* 0x000fc60008000f00 */
[-C--:B------:R-:W-:Y:S02]  /*1270*/  IMAD R4, R5, R32.reuse, RZ ;  /* 0x0000002005047224 */ /* 0x080fe400078e02ff */
[----:B------:R-:W-:-:S04]  /*1280*/  IMAD.WIDE.U32 R6, R8, R32, RZ ;  /* 0x0000002008067225 */ /* 0x000fc800078e00ff */
[----:B------:R-:W-:-:S05]  /*1290*/  IMAD R5, R8, R33, R4 ;  /* 0x0000002108057224 */ /* 0x000fca00078e0204 */
[----:B------:R-:W-:-:S03]  /*12a0*/  IADD3 R7, PT, PT, R7, R5, RZ ;  /* 0x0000000507077210 */ /* 0x000fc60007ffe0ff */
[----:B--2---:R-:W-:-:S04]  /*12b0*/  IMAD.WIDE.U32 R16, R232, UR6, R6 ;  /* 0x00000006e8107c25 */ /* 0x004fc8000f8e0006 */
[----:B------:R-:W-:Y:S01]  /*12c0*/  IMAD R4, R232, UR7, R17 ;  /* 0x00000007e8047c24 */ /* 0x000fe2000f8e0211 */
[----:B------:R-:W-:Y:S06]  /*12d0*/  BRA `(.L_x_20) ;  /* 0x0000000000147947 */ /* 0x000fec0003800000 */
.L_x_19:
[----:B------:R-:W1:Y:S01]  /*12e0*/  LDC.64 R32, c[0x0][0x3c0] ;  /* 0x0000f000ff207b82 */ /* 0x000e620000000a00 */
[----:B------:R-:W-:-:S05]  /*12f0*/  IADD3 R8, PT, PT, R8, R9, RZ ;  /* 0x0000000908087210 */ /* 0x000fca0007ffe0ff */
[C---:B-1----:R-:W-:Y:S02]  /*1300*/  IMAD R4, R8.reuse, R33, RZ ;  /* 0x0000002108047224 */ /* 0x042fe400078e02ff */
[----:B------:R-:W-:-:S05]  /*1310*/  IMAD.WIDE.U32 R16, R8, R32, RZ ;  /* 0x0000002008107225 */ /* 0x000fca00078e00ff */
[----:B------:R-:W-:-:S07]  /*1320*/  IADD3 R4, PT, PT, R17, R4, RZ ;  /* 0x0000000411047210 */ /* 0x000fce0007ffe0ff */
.L_x_20:
[----:B------:R-:W-:Y:S01]  /*1330*/  IMAD.IADD R223, R223, 0x1, -R234 ;  /* 0x00000001dfdf7824 */ /* 0x000fe200078e0aea */
[----:B------:R-:W-:Y:S01]  /*1340*/  SHF.R.U32.HI R224, RZ, 0x2, R35 ;  /* 0x00000002ffe07819 */ /* 0x000fe20000011623 */
[----:B------:R-:W-:Y:S01]  /*1350*/  IMAD.SHL.U32 R233, R35, 0x8, RZ ;  /* 0x0000000823e97824 */ /* 0x000fe200078e00ff */
[----:B------:R-:W1:Y:S01]  /*1360*/  LDCU.64 UR12, c[0x0][0x3c8] ;  /* 0x00007900ff0c77ac */ /* 0x000e620008000a00 */
[----:B------:R-:W-:Y:S01]  /*1370*/  SHF.R.S32.HI R11, RZ, 0x1f, R10 ;  /* 0x0000001fff0b7819 */ /* 0x000fe2000001140a */
[----:B------:R-:W2:Y:S01]  /*1380*/  S2UR UR18, SR_CgaCtaId ;  /* 0x00000000001279c3 */ /* 0x000ea20000008800 */
[C---:B------:R-:W-:Y:S01]  /*1390*/  ISETP.GE.AND P3, PT, R224.reuse, R223, PT ;  /* 0x000000dfe000720c */ /* 0x040fe20003f66270 */
[C---:B------:R-:W-:Y:S01]  /*13a0*/  VIADD R222, R224.reuse, 0x20 ;  /* 0x00000020e0de7836 */ /* 0x040fe20000000000 */
[----:B------:R-:W-:Y:S01]  /*13b0*/  LOP3.LUT R21, R233, 0x18, RZ, 0xc0, !PT ;  /* 0x00000018e9157812 */ /* 0x000fe200078ec0ff */
[----:B------:R-:W3:Y:S01]  /*13c0*/  LDCU.128 UR4, c[0x0][0x3d0] ;  /* 0x00007a00ff0477ac */ /* 0x000ee20008000c00 */
[----:B------:R-:W-:-:S02]  /*13d0*/  VIADD R6, R224, 0x40 ;  /* 0x00000040e0067836 */ /* 0x000fc40000000000 */
[C---:B------:R-:W-:Y:S01]  /*13e0*/  IADD3 R16, P1, PT, R21.reuse, R16, RZ ;  /* 0x0000001015107210 */ /* 0x040fe20007f3e0ff */
[----:B------:R-:W4:Y:S01]  /*13f0*/  LDCU.64 UR14, c[0x0][0x388] ;  /* 0x00007100ff0e77ac */ /* 0x000f220008000a00 */
[C---:B------:R-:W-:Y:S01]  /*1400*/  IADD3 R12, P2, PT, R21.reuse, R12, RZ ;  /* 0x0000000c150c7210 */ /* 0x040fe20007f5e0ff */
[----:B------:R-:W-:Y:S01]  /*1410*/  VIADD R221, R224, 0x60 ;  /* 0x00000060e0dd7836 */ /* 0x000fe20000000000 */
[----:B------:R-:W-:Y:S01]  /*1420*/  IADD3 R20, P0, PT, R21, R20, RZ ;  /* 0x0000001415147210 */ /* 0x000fe20007f1e0ff */
[----:B------:R-:W-:Y:S01]  /*1430*/  IMAD.X R17, RZ, RZ, R4, P1 ;  /* 0x000000ffff117224 */ /* 0x000fe200008e0604 */
[----:B------:R-:W-:Y:S01]  /*1440*/  ISETP.GE.AND P6, PT, R222, R223, PT ;  /* 0x000000dfde00720c */ /* 0x000fe20003fc6270 */
[----:B------:R-:W5:Y:S01]  /*1450*/  @!P3 LDC.64 R8, c[0x0][0x3b0] ;  /* 0x0000ec00ff08bb82 */ /* 0x000f620000000a00 */
[----:B------:R-:W-:Y:S01]  /*1460*/  IMAD.X R13, RZ, RZ, R2, P2 ;  /* 0x000000ffff0d7224 */ /* 0x000fe200010e0602 */
[----:B------:R-:W-:Y:S01]  /*1470*/  LOP3.LUT R2, R233, 0xd8, RZ, 0xc0, !PT ;  /* 0x000000d8e9027812 */ /* 0x000fe200078ec0ff */
[----:B------:R-:W-:Y:S01]  /*1480*/  IMAD.X R21, RZ, RZ, R0, P0 ;  /* 0x000000ffff157224 */ /* 0x000fe200000e0600 */
[C---:B------:R-:W-:Y:S01]  /*1490*/  LEA R230, P1, R229.reuse, R224, 0x7 ;  /* 0x000000e0e5e67211 */ /* 0x040fe200078238ff */
[----:B------:R-:W-:Y:S01]  /*14a0*/  IMAD.WIDE.U32 R12, R224, UR10, R12 ;  /* 0x0000000ae00c7c25 */ /* 0x000fe2000f8e000c */
[----:B------:R-:W-:Y:S01]  /*14b0*/  LOP3.LUT R2, R2, 0x18, R35, 0x78, !PT ;  /* 0x0000001802027812 */ /* 0x000fe200078e7823 */
[----:B------:R-:W4:Y:S01]  /*14c0*/  LDCU.64 UR8, c[0x0][0x390] ;  /* 0x00007200ff0877ac */ /* 0x000f220008000a00 */
[----:B------:R-:W4:Y:S01]  /*14d0*/  @!P3 LDC.64 R4, c[0x0][0x380] ;  /* 0x0000e000ff04bb82 */ /* 0x000f220000000a00 */
[----:B------:R-:W-:Y:S01]  /*14e0*/  LEA.HI.X R229, R229, RZ, RZ, 0x7, P1 ;  /* 0x000000ffe5e57211 */ /* 0x000fe200008f3cff */
[----:B-1----:R-:W-:Y:S01]  /*14f0*/  IMAD.WIDE.U32 R20, R15, UR12, R20 ;  /* 0x0000000c0f147c25 */ /* 0x002fe2000f8e0014 */
[----:B------:R-:W-:-:S02]  /*1500*/  LOP3.LUT R233, R2, 0x1f20, R233, 0xf8, !PT ;  /* 0x00001f2002e97812 */ /* 0x000fc400078ef8e9 */
[-C--:B------:R-:W-:Y:S01]  /*1510*/  ISETP.GE.AND P5, PT, R6, R223.reuse, PT ;  /* 0x000000df0600720c */ /* 0x080fe20003fa6270 */
[----:B------:R-:W-:Y:S01]  /*1520*/  IMAD R21, R15, UR13, R21 ;  /* 0x0000000d0f157c24 */ /* 0x000fe2000f8e0215 */
[----:B------:R-:W-:Y:S01]  /*1530*/  ISETP.GE.AND P4, PT, R221, R223, PT ;  /* 0x000000dfdd00720c */ /* 0x000fe20003f86270 */
[----:B------:R-:W1:Y:S01]  /*1540*/  @!P6 LDC.64 R6, c[0x0][0x3b0] ;  /* 0x0000ec00ff06eb82 */ /* 0x000e620000000a00 */
[----:B------:R-:W-:Y:S02]  /*1550*/  IMAD R13, R224, UR11, R13 ;  /* 0x0000000be00d7c24 */ /* 0x000fe4000f8e020d */
[----:B---3--:R-:W-:Y:S02]  /*1560*/  IMAD R227, R11, UR4, RZ ;  /* 0x000000040be37c24 */ /* 0x008fe4000f8e02ff */
[----:B------:R-:W-:Y:S01]  /*1570*/  IMAD.WIDE.U32 R12, R10, UR4, R12 ;  /* 0x000000040a0c7c25 */ /* 0x000fe2000f8e000c */
[----:B------:R-:W-:Y:S02]  /*1580*/  UMOV UR4, 0x400 ;  /* 0x0000040000047882 */ /* 0x000fe40000000000 */
[----:B--2---:R-:W-:Y:S01]  /*1590*/  ULEA UR4, UR18, UR4, 0x18 ;  /* 0x0000000412047291 */ /* 0x004fe2000f8ec0ff */
[-C--:B-----5:R-:W-:Y:S01]  /*15a0*/  @!P3 IMAD R2, R229, R8.reuse, RZ ;  /* 0x00000008e502b224 */ /* 0x0a0fe200078e02ff */
[----:B----4-:R-:W-:Y:S01]  /*15b0*/  LEA R228, P0, R12, UR14, 0x1 ;  /* 0x0000000e0ce47c11 */ /* 0x010fe2000f8008ff */
[----:B------:R-:W-:Y:S01]  /*15c0*/  IMAD R227, R10, UR5, R227 ;  /* 0x000000050ae37c24 */ /* 0x000fe2000f8e02e3 */
[----:B------:R-:W-:Y:S01]  /*15d0*/  USHF.L.U64.HI UR5, UR10, 0x6, UR11 ;  /* 0x000000060a057899 */ /* 0x000fe2000801020b */
[C---:B------:R-:W-:Y:S01]  /*15e0*/  @!P3 IMAD R2, R230.reuse, R9, R2 ;  /* 0x00000009e602b224 */ /* 0x040fe200078e0202 */
[----:B------:R-:W-:Y:S01]  /*15f0*/  LEA R233, R233, UR4, 0x1 ;  /* 0x00000004e9e97c11 */ /* 0x000fe2000f8e08ff */
[----:B------:R-:W-:-:S04]  /*1600*/  @!P3 IMAD.WIDE.U32 R8, R230, R8, R20 ;  /* 0x00000008e608b225 */ /* 0x000fc800078e0014 */
[----:B------:R-:W-:Y:S01]  /*1610*/  @!P3 IMAD.IADD R2, R9, 0x1, R2 ;  /* 0x000000010902b824 */ /* 0x000fe200078e0202 */
[----:B------:R-:W-:Y:S01]  /*1620*/  @!P3 LEA R14, P1, R8, R4, 0x1 ;  /* 0x00000004080eb211 */ /* 0x000fe200078208ff */
[----:B------:R-:W-:Y:S02]  /*1630*/  IMAD.IADD R227, R13, 0x1, R227 ;  /* 0x000000010de37824 */ /* 0x000fe400078e02e3 */
[----:B------:R-:W-:Y:S01]  /*1640*/  IMAD.WIDE.U32 R16, R224, R32, R16 ;  /* 0x00000020e0107225 */ /* 0x000fe200078e0010 */
[----:B------:R-:W-:Y:S02]  /*1650*/  @!P3 LEA.HI.X R15, R8, R5, R2, 0x1, P1 ;  /* 0x00000005080fb211 */ /* 0x000fe400008f0c02 */
[----:B------:R-:W-:Y:S01]  /*1660*/  LEA.HI.X R227, R12, UR15, R227, 0x1, P0 ;  /* 0x0000000f0ce37c11 */ /* 0x000fe200080f0ce3 */
[----:B------:R-:W-:Y:S01]  /*1670*/  IMAD R11, R11, UR6, RZ ;  /* 0x000000060b0b7c24 */ /* 0x000fe2000f8e02ff */
[----:B------:R-:W2:Y:S01]  /*1680*/  @!P6 LDC.64 R4, c[0x0][0x380] ;  /* 0x0000e000ff04eb82 */ /* 0x000ea20000000a00 */
[----:B------:R-:W-:Y:S01]  /*1690*/  IMAD R17, R224, R33, R17 ;  /* 0x00000021e0117224 */ /* 0x000fe200078e0211 */
[----:B------:R-:W-:Y:S01]  /*16a0*/  @!P6 IADD3 R26, P0, PT, R230, 0x20, RZ ;  /* 0x00000020e61ae810 */ /* 0x000fe20007f1e0ff */
[C---:B------:R-:W-:Y:S01]  /*16b0*/  IMAD R0, R10.reuse, UR7, R11 ;  /* 0x000000070a007c24 */ /* 0x040fe2000f8e020b */
[----:B------:R-:W-:Y:S01]  /*16c0*/  LEA.HI.SX32 R2, R3, 0xffffffff, 0x1a ;  /* 0xffffffff03027811 */ /* 0x000fe200078fd2ff */
[----:B------:R-:W-:Y:S01]  /*16d0*/  IMAD.WIDE.U32 R10, R10, UR6, R16 ;  /* 0x000000060a0a7c25 */ /* 0x000fe2000f8e0010 */
[----:B------:R-:W-:Y:S01]  /*16e0*/  @!PT LDS RZ, [RZ] ;  /* 0x00000000fffff984 */ /* 0x000fe20000000800 */
[----:B------:R-:W-:Y:S01]  /*16f0*/  @!PT LDS RZ, [RZ] ;  /* 0x00000000fffff984 */ /* 0x000fe20000000800 */
[----:B------:R-:W-:Y:S01]  /*1700*/  @!PT LDS RZ, [RZ] ;  /* 0x00000000fffff984 */ /* 0x000fe20000000800 */
[----:B------:R-:W-:Y:S01]  /*1710*/  @!P3 LDGSTS.E.BYPASS.LTC128B.128 [R233], desc[UR16][R14.64] ;  /* 0x000000000ee9bfae */ /* 0x000fe2000b981a10 */
[----:B------:R-:W-:-:S02]  /*1720*/  USHF.L.U32 UR6, UR10, 0x6, URZ ;  /* 0x000000060a067899 */ /* 0x000fc400080006ff */
[----:B------:R-:W-:Y:S01]  /*1730*/  @!P6 IMAD.X R9, RZ, RZ, R229, P0 ;  /* 0x000000ffff09e224 */ /* 0x000fe200000e06e5 */
[----:B------:R-:W-:Y:S01]  /*1740*/  LEA R226, P2, R10, UR8, 0x1 ;  /* 0x000000080ae27c11 */ /* 0x000fe2000f8408ff */
[----:B------:R-:W-:Y:S01]  /*1750*/  IMAD.IADD R225, R11, 0x1, R0 ;  /* 0x000000010be17824 */ /* 0x000fe200078e0200 */
[----:B------:R-:W-:Y:S01]  /*1760*/  @!P3 LDGSTS.E.BYPASS.LTC128B.128 [R233+0x2000], desc[UR16][R14.64+0x40] ;  /* 0x020000400ee9bfae */ /* 0x000fe2000b981a10 */
[-C--:B-1----:R-:W-:Y:S01]  /*1770*/  @!P6 IMAD R9, R9, R6.reuse, RZ ;  /* 0x000000060909e224 */ /* 0x082fe200078e02ff */
[----:B------:R-:W-:Y:S01]  /*1780*/  @!P5 IADD3 R12, P0, PT, R230, 0x40, RZ ;  /* 0x00000040e60cd810 */ /* 0x000fe20007f1e0ff */
[----:B------:R-:W-:Y:S01]  /*1790*/  @!P6 IMAD.MOV.U32 R8, RZ, RZ, R20 ;  /* 0x000000ffff08e224 */ /* 0x000fe200078e0014 */
[----:B------:R-:W-:Y:S01]  /*17a0*/  LEA.HI.X R225, R10, UR9, R225, 0x1, P2 ;  /* 0x000000090ae17c11 */ /* 0x000fe200090f0ce1 */
[----:B------:R-:W-:Y:S01]  /*17b0*/  @!P6 IMAD R16, R26, R7, R9 ;  /* 0x000000071a10e224 */ /* 0x000fe200078e0209 */
[----:B------:R-:W1:Y:S01]  /*17c0*/  @!P5 LDC.64 R10, c[0x0][0x3b0] ;  /* 0x0000ec00ff0adb82 */ /* 0x000e620000000a00 */
[----:B------:R-:W-:Y:S01]  /*17d0*/  @!P6 IMAD.MOV.U32 R9, RZ, RZ, R21 ;  /* 0x000000ffff09e224 */ /* 0x000fe200078e0015 */
[----:B------:R3:W-:Y:S01]  /*17e0*/  @!P3 LDGSTS.E.BYPASS.LTC128B.128 [R233+0x4000], desc[UR16][R14.64+0x80] ;  /* 0x040000800ee9bfae */ /* 0x0007e2000b981a10 */
[----:B------:R-:W-:Y:S01]  /*17f0*/  IMAD R13, R2, -0x40, R131 ;  /* 0xffffffc0020d7824 */ /* 0x000fe200078e0283 */
[----:B------:R-:W-:Y:S01]  /*1800*/  SHF.R.S32.HI R0, RZ, 0x1f, R2 ;  /* 0x0000001fff007819 */ /* 0x000fe20000011402 */
[----:B------:R-:W-:Y:S01]  /*1810*/  @!P6 IMAD.WIDE.U32 R26, R26, R6, R8 ;  /* 0x000000061a1ae225 */ /* 0x000fe200078e0008 */
[----:B------:R-:W-:-:S02]  /*1820*/  USHF.L.U32 UR7, UR10, 0x5, URZ ;  /* 0x000000050a077899 */ /* 0x000fc400080006ff */
[----:B------:R-:W4:Y:S01]  /*1830*/  @!P4 LDC.64 R6, c[0x0][0x3b0] ;  /* 0x0000ec00ff06cb82 */ /* 0x000f220000000a00 */
[----:B------:R-:W-:Y:S01]  /*1840*/  @!P6 IMAD.IADD R16, R27, 0x1, R16 ;  /* 0x000000011b10e824 */ /* 0x000fe200078e0210 */
[----:B--2---:R-:W-:Y:S01]  /*1850*/  @!P6 LEA R24, P1, R26, R4, 0x1 ;  /* 0x000000041a18e211 */ /* 0x004fe200078208ff */
[----:B------:R-:W-:Y:S01]  /*1860*/  IMAD R19, R2, UR5, RZ ;  /* 0x0000000502137c24 */ /* 0x000fe2000f8e02ff */
[----:B------:R-:W-:Y:S01]  /*1870*/  ISETP.GE.AND P3, PT, R224, R13, PT ;  /* 0x0000000de000720c */ /* 0x000fe20003f66270 */
[----:B------:R-:W-:Y:S01]  /*1880*/  @!P5 IMAD.X R17, RZ, RZ, R229, P0 ;  /* 0x000000ffff11d224 */ /* 0x000fe200000e06e5 */
[----:B------:R-:W-:Y:S01]  /*1890*/  @!P6 LEA.HI.X R25, R26, R5, R16, 0x1, P1 ;  /* 0x000000051a19e211 */ /* 0x000fe200008f0c10 */
[----:B------:R-:W-:Y:S01]  /*18a0*/  IMAD R19, R0, UR6, R19 ;  /* 0x0000000600137c24 */ /* 0x000fe2000f8e0213 */
[----:B------:R-:W2:Y:S01]  /*18b0*/  @!P5 LDC.64 R8, c[0x0][0x380] ;  /* 0x0000e000ff08db82 */ /* 0x000ea20000000a00 */
[----:B------:R-:W-:Y:S01]  /*18c0*/  @!P4 IADD3 R18, P0, PT, R230, 0x60, RZ ;  /* 0x00000060e612c810 */ /* 0x000fe20007f1e0ff */
[----:B------:R-:W-:Y:S01]  /*18d0*/  @!P5 IMAD.MOV.U32 R22, RZ, RZ, R20 ;  /* 0x000000ffff16d224 */ /* 0x000fe200078e0014 */
[----:B------:R-:W-:Y:S01]  /*18e0*/  ISETP.GE.AND P2, PT, R222, R13, PT ;  /* 0x0000000dde00720c */ /* 0x000fe20003f46270 */
[----:B------:R-:W-:Y:S01]  /*18f0*/  @!P5 IMAD.MOV.U32 R23, RZ, RZ, R21 ;  /* 0x000000ffff17d224 */ /* 0x000fe200078e0015 */
[----:B------:R-:W-:Y:S01]  /*1900*/  USHF.L.U64.HI UR10, UR10, 0x5, UR11 ;  /* 0x000000050a0a7899 */ /* 0x000fe2000801020b */
[----:B------:R-:W-:Y:S01]  /*1910*/  @!P6 LDGSTS.E.BYPASS.LTC128B.128 [R233+0x800], desc[UR16][R24.64] ;  /* 0x0080000018e9efae */ /* 0x000fe2000b981a10 */
[----:B------:R-:W-:Y:S01]  /*1920*/  IMAD.SHL.U32 R129, R35, 0x20, RZ ;  /* 0x0000002023817824 */ /* 0x000fe200078e00ff */
[----:B------:R-:W5:Y:S01]  /*1930*/  @!P4 LDC.64 R4, c[0x0][0x380] ;  /* 0x0000e000ff04cb82 */ /* 0x000f620000000a00 */
[----:B-1----:R-:W-:Y:S01]  /*1940*/  @!P5 IMAD R16, R17, R10, RZ ;  /* 0x0000000a1110d224 */ /* 0x002fe200078e02ff */
[----:B------:R-:W-:Y:S01]  /*1950*/  @!P6 LDGSTS.E.BYPASS.LTC128B.128 [R233+0x2800], desc[UR16][R24.64+0x40] ;  /* 0x0280004018e9efae */ /* 0x000fe2000b981a10 */
[----:B------:R-:W-:-:S02]  /*1960*/  @!P4 IMAD.X R17, RZ, RZ, R229, P0 ;  /* 0x000000ffff11c224 */ /* 0x000fc400000e06e5 */
[----:B---3--:R-:W-:Y:S01]  /*1970*/  IMAD.WIDE.U32 R14, R2, UR6, RZ ;  /* 0x00000006020e7c25 */ /* 0x008fe2000f8e00ff */
[----:B------:R-:W-:Y:S01]  /*1980*/  @!P6 LDGSTS.E.BYPASS.LTC128B.128 [R233+0x4800], desc[UR16][R24.64+0x80] ;  /* 0x0480008018e9efae */ /* 0x000fe2000b981a10 */
[----:B------:R-:W-:Y:S02]  /*1990*/  ISETP.GE.AND P6, PT, R222, R13, PT ;  /* 0x0000000dde00720c */ /* 0x000fe40003fc6270 */
[----:B------:R-:W-:Y:S01]  /*19a0*/  IMAD.IADD R15, R15, 0x1, R19 ;  /* 0x000000010f0f7824 */ /* 0x000fe200078e0213 */
[----:B------:R-:W-:Y:S01]  /*19b0*/  @!P3 LEA R26, P1, R14, R228, 0x1 ;  /* 0x000000e40e1ab211 */ /* 0x000fe200078208ff */
[----:B------:R-:W-:Y:S01]  /*19c0*/  @!P5 IMAD R11, R12, R11, R16 ;  /* 0x0000000b0c0bd224 */ /* 0x000fe200078e0210 */
[----:B------:R-:W-:Y:S01]  /*19d0*/  @!P2 IADD3 R19, P0, PT, R14, UR7, RZ ;  /* 0x000000070e13ac10 */ /* 0x000fe2000ff1e0ff */
[----:B------:R-:W-:Y:S01]  /*19e0*/  @!P5 IMAD.WIDE.U32 R22, R12, R10, R22 ;  /* 0x0000000a0c16d225 */ /* 0x000fe200078e0016 */
[----:B------:R-:W-:-:S03]  /*19f0*/  @!P3 LEA.HI.X R27, R14, R227, R15, 0x1, P1 ;  /* 0x000000e30e1bb211 */ /* 0x000fc600008f0c0f */
[----:B----4-:R-:W-:Y:S01]  /*1a00*/  @!P4 IMAD R17, R17, R6, RZ ;  /* 0x000000061111c224 */ /* 0x010fe200078e02ff */
[----:B--2---:R-:W-:Y:S01]  /*1a10*/  @!P5 LEA R8, P1, R22, R8, 0x1 ;  /* 0x000000081608d211 */ /* 0x004fe200078208ff */
[----:B------:R-:W-:Y:S01]  /*1a20*/  @!P5 IMAD.IADD R11, R23, 0x1, R11 ;  /* 0x00000001170bd824 */ /* 0x000fe200078e020b */
[----:B------:R-:W-:Y:S01]  /*1a30*/  SHF.L.U64.HI R23, R32, 0x6, R33 ;  /* 0x0000000620177819 */ /* 0x000fe20000010221 */
[C---:B------:R-:W-:Y:S02]  /*1a40*/  @!P4 IMAD R7, R18.reuse, R7, R17 ;  /* 0x000000071207c224 */ /* 0x040fe400078e0211 */
[----:B------:R-:W-:Y:S01]  /*1a50*/  @!P4 IMAD.WIDE.U32 R20, R18, R6, R20 ;  /* 0x000000061214c225 */ /* 0x000fe200078e0014 */
[----:B------:R-:W-:Y:S02]  /*1a60*/  @!P5 LEA.HI.X R9, R22, R9, R11, 0x1, P1 ;  /* 0x000000091609d211 */ /* 0x000fe400008f0c0b */
[----:B------:R-:W-:Y:S01]  /*1a70*/  @!P2 IADD3.X R6, PT, PT, R15, UR10, RZ, P0, !PT ;  /* 0x0000000a0f06ac10 */ /* 0x000fe200087fe4ff */
[----:B------:R-:W-:Y:S01]  /*1a80*/  @!P4 IMAD.IADD R7, R21, 0x1, R7 ;  /* 0x000000011507c824 */ /* 0x000fe200078e0207 */
[----:B-----5:R-:W-:Y:S01]  /*1a90*/  @!P4 LEA R4, P1, R20, R4, 0x1 ;  /* 0x000000041404c211 */ /* 0x020fe200078208ff */
[----:B------:R-:W-:Y:S01]  /*1aa0*/  @!P5 LDGSTS.E.BYPASS.LTC128B.128 [R233+0x1000], desc[UR16][R8.64] ;  /* 0x0100000008e9dfae */ /* 0x000fe2000b981a10 */
[C---:B------:R-:W-:Y:S01]  /*1ab0*/  @!P2 LEA R12, P0, R19.reuse, R228, 0x1 ;  /* 0x000000e4130ca211 */ /* 0x040fe200078008ff */
[----:B------:R-:W-:Y:S01]  /*1ac0*/  IMAD.SHL.U32 R11, R32, 0x40, RZ ;  /* 0x00000040200b7824 */ /* 0x000fe200078e00ff */
[----:B------:R-:W-:Y:S01]  /*1ad0*/  @!P4 LEA.HI.X R5, R20, R5, R7, 0x1, P1 ;  /* 0x000000051405c211 */ /* 0x000fe200008f0c07 */
[----:B------:R-:W-:Y:S01]  /*1ae0*/  @!P5 LDGSTS.E.BYPASS.LTC128B.128 [R233+0x3000], desc[UR16][R8.64+0x40] ;  /* 0x0300004008e9dfae */ /* 0x000fe2000b981a10 */
[----:B------:R-:W-:Y:S01]  /*1af0*/  @!P2 LEA.HI.X R13, R19, R227, R6, 0x1, P0 ;  /* 0x000000e3130da211 */ /* 0x000fe200000f0c06 */
[----:B------:R-:W-:Y:S01]  /*1b00*/  IMAD R23, R23, R2, RZ ;  /* 0x0000000217177224 */ /* 0x000fe200078e02ff */
[----:B------:R-:W-:Y:S01]  /*1b10*/  LOP3.LUT R7, R129, 0xc0, RZ, 0xc0, !PT ;  /* 0x000000c081077812 */ /* 0x000fe200078ec0ff */
[----:B------:R1:W-:Y:S01]  /*1b20*/  @!P5 LDGSTS.E.BYPASS.LTC128B.128 [R233+0x5000], desc[UR16][R8.64+0x80] ;  /* 0x0500008008e9dfae */ /* 0x0003e2000b981a10 */
[----:B------:R-:W-:-:S02]  /*1b30*/  IMAD.SHL.U32 R6, R35, 0x4, RZ ;  /* 0x0000000423067824 */ /* 0x000fc400078e00ff */
[----:B------:R-:W-:Y:S01]  /*1b40*/  IMAD R23, R0, R11, R23 ;  /* 0x0000000b00177224 */ /* 0x000fe200078e0217 */
[----:B------:R-:W-:Y:S01]  /*1b50*/  @!P4 LDGSTS.E.BYPASS.LTC128B.128 [R233+0x1800], desc[UR16][R4.64] ;  /* 0x0180000004e9cfae */ /* 0x000fe2000b981a10 */
[----:B------:R-:W-:Y:S01]  /*1b60*/  IMAD.WIDE.U32 R10, R11, R2, RZ ;  /* 0x000000020b0a7225 */ /* 0x000fe200078e00ff */
[----:B------:R-:W-:Y:S02]  /*1b70*/  LOP3.LUT R6, R7, 0x18, R6, 0xf8, !PT ;  /* 0x0000001807067812 */ /* 0x000fe400078ef806 */
[----:B------:R-:W-:Y:S01]  /*1b80*/  @!P4 LDGSTS.E.BYPASS.LTC128B.128 [R233+0x3800], desc[UR16][R4.64+0x40] ;  /* 0x0380004004e9cfae */ /* 0x000fe2000b981a10 */
[----:B------:R-:W-:Y:S01]  /*1b90*/  IMAD.SHL.U32 R220, R35, 0x10, RZ ;  /* 0x0000001023dc7824 */ /* 0x000fe200078e00ff */
[----:B------:R-:W-:Y:S01]  /*1ba0*/  LOP3.LUT R7, R129, 0x120, RZ, 0xc0, !PT ;  /* 0x0000012081077812 */ /* 0x000fe200078ec0ff */
[----:B------:R-:W-:Y:S01]  /*1bb0*/  IMAD.IADD R0, R11, 0x1, R23 ;  /* 0x000000010b007824 */ /* 0x000fe200078e0217 */
[----:B------:R2:W-:Y:S01]  /*1bc0*/  @!P4 LDGSTS.E.BYPASS.LTC128B.128 [R233+0x5800], desc[UR16][R4.64+0x80] ;  /* 0x0580008004e9cfae */ /* 0x0005e2000b981a10 */
[----:B------:R-:W-:-:S03]  /*1bd0*/  SHF.R.U32.HI R11, RZ, 0x1, R35 ;  /* 0x00000001ff0b7819 */ /* 0x000fc60000011623 */
[----:B------:R-:W-:Y:S01]  /*1be0*/  @!P3 LDGSTS.E.BYPASS.LTC128B.128 [R233+0x6000], desc[UR16][R26.64] ;  /* 0x060000001ae9bfae */ /* 0x000fe2000b981a10 */
[C---:B------:R-:W-:Y:S02]  /*1bf0*/  LOP3.LUT R34, R6.reuse, 0x8, R11, 0x78, !PT ;  /* 0x0000000806227812 */ /* 0x040fe400078e780b */
[----:B------:R-:W-:Y:S01]  /*1c00*/  LOP3.LUT R6, R6, 0x8, R35, 0x78, !PT ;  /* 0x0000000806067812 */ /* 0x000fe200078e7823 */
[----:B------:R-:W-:Y:S04]  /*1c10*/  @!P3 LDGSTS.E.BYPASS.LTC128B.128 [R233+0x7000], desc[UR16][R26.64+0x40] ;  /* 0x070000401ae9bfae */ /* 0x000fe8000b981a10 */
[----:B------:R-:W-:Y:S01]  /*1c20*/  @!P3 LDGSTS.E.BYPASS.LTC128B.128 [R233+0x8000], desc[UR16][R26.64+0x80] ;  /* 0x080000801ae9bfae */ /* 0x000fe2000b981a10 */
[----:B-1----:R-:W-:-:S03]  /*1c30*/  @!P3 LEA R8, P1, R10, R226, 0x1 ;  /* 0x000000e20a08b211 */ /* 0x002fc600078208ff */
[----:B------:R-:W-:Y:S01]  /*1c40*/  @!P2 LDGSTS.E.BYPASS.LTC128B.128 [R233+0x6800], desc[UR16][R12.64] ;  /* 0x068000000ce9afae */ /* 0x000fe2000b981a10 */
[----:B------:R-:W-:-:S03]  /*1c50*/  @!P3 LEA.HI.X R9, R10, R225, R0, 0x1, P1 ;  /* 0x000000e10a09b211 */ /* 0x000fc600008f0c00 */
[----:B------:R-:W-:Y:S04]  /*1c60*/  @!P2 LDGSTS.E.BYPASS.LTC128B.128 [R233+0x7800], desc[UR16][R12.64+0x40] ;  /* 0x078000400ce9afae */ /* 0x000fe8000b981a10 */
[----:B------:R-:W-:Y:S01]  /*1c70*/  @!P2 LDGSTS.E.BYPASS.LTC128B.128 [R233+0x8800], desc[UR16][R12.64+0x80] ;  /* 0x088000800ce9afae */ /* 0x000fe2000b981a10 */
[----:B--2---:R-:W-:-:S03]  /*1c80*/  LOP3.LUT R4, R220, 0x100, RZ, 0xc0, !PT ;  /* 0x00000100dc047812 */ /* 0x004fc600078ec0ff */
[----:B------:R-:W0:Y:S01]  /*1c90*/  LDGDEPBAR ;  /* 0x00000000000079af */ /* 0x000e220000000000 */
[----:B------:R-:W-:Y:S02]  /*1ca0*/  @!P6 LEA R5, P0, R32, R10, 0x5 ;  /* 0x0000000a2005e211 */ /* 0x000fe400078028ff */
[----:B------:R-:W-:Y:S02]  /*1cb0*/  LOP3.LUT R219, R4, 0x20, R129, 0xf8, !PT ;  /* 0x0000002004db7812 */ /* 0x000fe400078ef881 */
[----:B------:R-:W-:Y:S02]  /*1cc0*/  LOP3.LUT R220, R220, 0x3e00, RZ, 0xc0, !PT ;  /* 0x00003e00dcdc7812 */ /* 0x000fe400078ec0ff */
[----:B------:R-:W-:Y:S01]  /*1cd0*/  @!P6 LEA.HI.X R0, R32, R0, R33, 0x5, P0 ;  /* 0x000000002000e211 */ /* 0x000fe200000f2c21 */
[----:B------:R-:W-:Y:S01]  /*1ce0*/  IMAD.IADD R219, R6, 0x1, R219 ;  /* 0x0000000106db7824 */ /* 0x000fe200078e02db */
[----:B------:R-:W-:Y:S02]  /*1cf0*/  @!P6 LEA R4, P0, R5, R226, 0x1 ;  /* 0x000000e20504e211 */ /* 0x000fe400078008ff */
[----:B------:R-:W-:-:S02]  /*1d00*/  IADD3 R220, PT, PT, R34, R7, R220 ;  /* 0x0000000722dc7210 */ /* 0x000fc40007ffe0dc */
[----:B------:R-:W-:Y:S01]  /*1d10*/  @!P6 LEA.HI.X R5, R5, R225, R0, 0x1, P0 ;  /* 0x000000e10505e211 */ /* 0x000fe200000f0c00 */
[----:B------:R-:W-:Y:S01]  /*1d20*/  IMAD.MOV.U32 R0, RZ, RZ, 0x20 ;  /* 0x00000020ff007424 */ /* 0x000fe200078e00ff */
[----:B------:R-:W-:Y:S02]  /*1d30*/  LEA R220, R220, UR4, 0x1 ;  /* 0x00000004dcdc7c11 */ /* 0x000fe4000f8e08ff */
[----:B------:R-:W-:Y:S01]  /*1d40*/  LEA R219, R219, UR4, 0x1 ;  /* 0x00000004dbdb7c11 */ /* 0x000fe2000f8e08ff */
[----:B------:R-:W-:-:S04]  /*1d50*/  DEPBAR.LE SB0, 0x0 ;  /* 0x000080000000791a */ /* 0x000fc80000000000 */
[----:B------:R-:W-:Y:S06]  /*1d60*/  BAR.SYNC.DEFER_BLOCKING 0x0 ;  /* 0x0000000000007b1d */ /* 0x000fec0000010000 */
[----:B------:R-:W-:Y:S01]  /*1d70*/  @!PT LDS RZ, [RZ] ;  /* 0x00000000fffff984 */ /* 0x000fe20000000800 */
[----:B------:R-:W-:Y:S01]  /*1d80*/  @!PT LDS RZ, [RZ] ;  /* 0x00000000fffff984 */ /* 0x000fe20000000800 */
[----:B------:R-:W-:Y:S01]  /*1d90*/  @!PT LDS RZ, [RZ] ;  /* 0x00000000fffff984 */ /* 0x000fe20000000800 */
[----:B------:R-:W-:Y:S04]  /*1da0*/  @!P3 LDGSTS.E.BYPASS.LTC128B.128 [R233+0x9000], desc[UR16][R8.64] ;  /* 0x0900000008e9bfae */ /* 0x000fe8000b981a10 */
[----:B------:R-:W-:Y:S04]  /*1db0*/  @!P3 LDGSTS.E.BYPASS.LTC128B.128 [R233+0xa000], desc[UR16][R8.64+0x40] ;  /* 0x0a00004008e9bfae */ /* 0x000fe8000b981a10 */
[----:B------:R1:W-:Y:S04]  /*1dc0*/  @!P3 LDGSTS.E.BYPASS.LTC128B.128 [R233+0xb000], desc[UR16][R8.64+0x80] ;  /* 0x0b00008008e9bfae */ /* 0x0003e8000b981a10 */
[----:B------:R-:W-:Y:S04]  /*1dd0*/  @P3 STS.128 [R233+0x9000], RZ ;  /* 0x009000ffe9003388 */ /* 0x000fe80000000c00 */
[----:B------:R-:W-:Y:S04]  /*1de0*/  @P3 STS.128 [R233+0xa000], RZ ;  /* 0x00a000ffe9003388 */ /* 0x000fe80000000c00 */
[----:B------:R-:W-:Y:S04]  /*1df0*/  @P3 STS.128 [R233+0xb000], RZ ;  /* 0x00b000ffe9003388 */ /* 0x000fe80000000c00 */
[----:B------:R-:W-:Y:S04]  /*1e00*/  @P6 STS.128 [R233+0x9800], RZ ;  /* 0x009800ffe9006388 */ /* 0x000fe80000000c00 */
[----:B------:R-:W-:Y:S04]  /*1e10*/  @P6 STS.128 [R233+0xa800], RZ ;  /* 0x00a800ffe9006388 */ /* 0x000fe80000000c00 */
[----:B------:R-:W-:Y:S04]  /*1e20*/  @P6 STS.128 [R233+0xb800], RZ ;  /* 0x00b800ffe9006388 */ /* 0x000fe80000000c00 */
[----:B------:R-:W-:Y:S01]  /*1e30*/  @!PT LDS RZ, [RZ] ;  /* 0x00000000fffff984 */ /* 0x000fe20000000800 */
[----:B------:R-:W-:Y:S01]  /*1e40*/  @!PT LDS RZ, [RZ] ;  /* 0x00000000fffff984 */ /* 0x000fe20000000800 */
[----:B------:R-:W-:Y:S01]  /*1e50*/  @!PT LDS RZ, [RZ] ;  /* 0x00000000fffff984 */ /* 0x000fe20000000800 */
[----:B------:R-:W-:Y:S04]  /*1e60*/  @!P6 LDGSTS.E.BYPASS.LTC128B.128 [R233+0x9800], desc[UR16][R4.64] ;  /* 0x0980000004e9efae */ /* 0x000fe8000b981a10 */
[----:B------:R-:W-:Y:S04]  /*1e70*/  @!P6 LDGSTS.E.BYPASS.LTC128B.128 [R233+0xa800], desc[UR16][R4.64+0x40] ;  /* 0x0a80004004e9efae */ /* 0x000fe8000b981a10 */
[----:B------:R2:W-:Y:S01]  /*1e80*/  @!P6 LDGSTS.E.BYPASS.LTC128B.128 [R233+0xb800], desc[UR16][R4.64+0x80] ;  /* 0x0b80008004e9efae */ /* 0x0005e2000b981a10 */
[C---:B------:R-:W-:Y:S01]  /*1e90*/  LOP3.LUT P6, RZ, R35.reuse, 0x4, RZ, 0xc0, !PT ;  /* 0x0000000423ff7812 */ /* 0x040fe200078cc0ff */
[----:B------:R-:W-:-:S02]  /*1ea0*/  IMAD.SHL.U32 R35, R35, 0x2, RZ ;  /* 0x0000000223237824 */ /* 0x000fc400078e00ff */
[----:B------:R-:W-:Y:S01]  /*1eb0*/  LDSM.16.M88.4 R116, [R220] ;  /* 0x00000000dc74783b */ /* 0x000fe20000000200 */
[----:B------:R-:W-:Y:S02]  /*1ec0*/  SEL R0, R0, 0xffffffe0, !P6 ;  /* 0xffffffe000007807 */ /* 0x000fe40007000000 */
[----:B------:R-:W-:Y:S01]  /*1ed0*/  LOP3.LUT R35, R35, 0x6, RZ, 0xc0, !PT ;  /* 0x0000000623237812 */ /* 0x000fe200078ec0ff */
[----:B------:R-:W3:Y:S02]  /*1ee0*/  LDSM.16.M88.4 R76, [R219+0x6000] ;  /* 0x00600000db4c783b */ /* 0x000ee40000000200 */
[--C-:B------:R-:W-:Y:S02]  /*1ef0*/  IMAD.IADD R216, R219, 0x1, R0.reuse ;  /* 0x00000001dbd87824 */ /* 0x100fe400078e0200 */
[----:B------:R-:W4:Y:S01]  /*1f00*/  LDSM.16.M88.4 R28, [R220+0x1000] ;  /* 0x00100000dc1c783b */ /* 0x000f220000000200 */
[----:B------:R-:W-:Y:S02]  /*1f10*/  IMAD.IADD R218, R220, 0x1, R0 ;  /* 0x00000001dcda7824 */ /* 0x000fe400078e0200 */
[----:B------:R-:W-:Y:S01]  /*1f20*/  IMAD R2, R2, 0x40, R35 ;  /* 0x0000004002027824 */ /* 0x000fe200078e0223 */
[----:B------:R-:W5:Y:S04]  /*1f30*/  LDSM.16.M88.4 R60, [R219+0x6400] ;  /* 0x00640000db3c783b */ /* 0x000f680000000200 */
[----:B------:R-:W5:Y:S01]  /*1f40*/  LDSM.16.M88.4 R44, [R219+0x6800] ;  /* 0x00680000db2c783b */ /* 0x000f620000000200 */
[----:B------:R-:W-:-:S03]  /*1f50*/  ISETP.GE.AND P4, PT, R2, R131, PT ;  /* 0x000000830200720c */ /* 0x000fc60003f86270 */
[----:B------:R-:W5:Y:S04]  /*1f60*/  LDSM.16.M88.4 R16, [R219+0x6c00] ;  /* 0x006c0000db10783b */ /* 0x000f680000000200 */
[----:B-1----:R-:W-:Y:S04]  /*1f70*/  LDSM.16.M88.4 R8, [R216+0x6000] ;  /* 0x00600000d808783b */ /* 0x002fe80000000200 */
[----:B------:R-:W1:Y:S04]  /*1f80*/  LDSM.16.M88.4 R12, [R218+0x1000] ;  /* 0x00100000da0c783b */ /* 0x000e680000000200 */
[----:B--2---:R-:W2:Y:S04]  /*1f90*/  LDSM.16.M88.4 R4, [R216+0x6400] ;  /* 0x00640000d804783b */ /* 0x004ea80000000200 */
[----:B------:R-:W2:Y:S04]  /*1fa0*/  LDSM.16.M88.4 R24, [R216+0x6800] ;  /* 0x00680000d818783b */ /* 0x000ea80000000200 */
[----:B------:R-:W2:Y:S04]  /*1fb0*/  LDSM.16.M88.4 R124, [R216+0x6c00] ;  /* 0x006c0000d87c783b */ /* 0x000ea80000000200 */
[----:B------:R-:W2:Y:S01]  /*1fc0*/  LDSM.16.M88.4 R120, [R218] ;  /* 0x00000000da78783b */ /* 0x000ea20000000200 */
[-C--:B---3--:R-:W-:Y:S03]  /*1fd0*/  HMMA.16816.F32.BF16 R88, R116, R76.reuse, RZ ;  /* 0x0000004c7458723c */ /* 0x088fe600000418ff */
[----:B------:R-:W-:Y:S04]  /*1fe0*/  LDSM.16.M88.4 R108, [R220+0x3000] ;  /* 0x00300000dc6c783b */ /* 0x000fe80000000200 */
[----:B------:R-:W3:Y:S01]  /*1ff0*/  LDSM.16.M88.4 R104, [R219+0x7000] ;  /* 0x00700000db68783b */ /* 0x000ee20000000200 */
[C---:B----4-:R-:W-:Y:S03]  /*2000*/  HMMA.16816.F32.BF16 R84, R28.reuse, R76, RZ ;  /* 0x0000004c1c54723c */ /* 0x050fe600000418ff */
[----:B------:R-:W4:Y:S04]  /*2010*/  LDSM.16.M88.4 R100, [R219+0x7400] ;  /* 0x00740000db64783b */ /* 0x000f280000000200 */
[----:B------:R-:W4:Y:S01]  /*2020*/  LDSM.16.M88.4 R96, [R219+0x7800] ;  /* 0x00780000db60783b */ /* 0x000f220000000200 */
[C---:B------:R-:W-:Y:S03]  /*2030*/  HMMA.16816.F32.BF16 R80, R28.reuse, R78, RZ ;  /* 0x0000004e1c50723c */ /* 0x040fe600000418ff */
[----:B------:R-:W4:Y:S04]  /*2040*/  LDSM.16.M88.4 R92, [R219+0x7c00] ;  /* 0x007c0000db5c783b */ /* 0x000f280000000200 */
[----:B------:R-:W4:Y:S01]  /*2050*/  LDSM.16.M88.4 R112, [R220+0x2000] ;  /* 0x00200000dc70783b */ /* 0x000f220000000200 */
[C---:B-----5:R-:W-:Y:S03]  /*2060*/  HMMA.16816.F32.BF16 R68, R28.reuse, R60, RZ ;  /* 0x0000003c1c44723c */ /* 0x060fe600000418ff */
[----:B------:R-:W-:Y:S04]  /*2070*/  LDSM.16.M88.4 R20, [R218+0x3000] ;  /* 0x00300000da14783b */ /* 0x000fe80000000200 */
[----:B------:R-:W0:Y:S01]  /*2080*/  LDGDEPBAR ;  /* 0x00000000000079af */ /* 0x000e220000000000 */
[C---:B------:R-:W-:Y:S08]  /*2090*/  HMMA.16816.F32.BF16 R52, R28.reuse, R44, RZ ;  /* 0x0000002c1c34723c */ /* 0x040ff000000418ff */
[C---:B------:R-:W-:Y:S08]  /*20a0*/  HMMA.16816.F32.BF16 R36, R28.reuse, R16, RZ ;  /* 0x000000101c24723c */ /* 0x040ff000000418ff */
[C---:B------:R-:W-:Y:S08]  /*20b0*/  HMMA.16816.F32.BF16 R64, R28.reuse, R62, RZ ;  /* 0x0000003e1c40723c */ /* 0x040ff000000418ff */
[----:B------:R-:W-:Y:S08]  /*20c0*/  HMMA.16816.F32.BF16 R48, R28, R46, RZ ;  /* 0x0000002e1c30723c */ /* 0x000ff000000418ff */
[C---:B------:R-:W-:Y:S08]  /*20d0*/  HMMA.16816.F32.BF16 R72, R116.reuse, R60, RZ ;  /* 0x0000003c7448723c */ /* 0x040ff000000418ff */
[----:B------:R-:W-:Y:S08]  /*20e0*/  HMMA.16816.F32.BF16 R76, R116, R78, RZ ;  /* 0x0000004e744c723c */ /* 0x000ff000000418ff */
[----:B------:R-:W-:Y:S08]  /*20f0*/  HMMA.16816.F32.BF16 R28, R28, R18, RZ ;  /* 0x000000121c1c723c */ /* 0x000ff000000418ff */
[C---:B------:R-:W-:Y:S08]  /*2100*/  HMMA.16816.F32.BF16 R60, R116.reuse, R62, RZ ;  /* 0x0000003e743c723c */ /* 0x040ff000000418ff */
[C---:B------:R-:W-:Y:S08]  /*2110*/  HMMA.16816.F32.BF16 R56, R116.reuse, R44, RZ ;  /* 0x0000002c7438723c */ /* 0x040ff000000418ff */
[C---:B------:R-:W-:Y:S08]  /*2120*/  HMMA.16816.F32.BF16 R44, R116.reuse, R46, RZ ;  /* 0x0000002e742c723c */ /* 0x040ff000000418ff */
[C---:B------:R-:W-:Y:S08]  /*2130*/  HMMA.16816.F32.BF16 R40, R116.reuse, R16, RZ ;  /* 0x000000107428723c */ /* 0x040ff000000418ff */
[----:B------:R-:W-:Y:S01]  /*2140*/  HMMA.16816.F32.BF16 R116, R116, R18, RZ ;  /* 0x000000127474723c */ /* 0x000fe200000418ff */
[----:B------:R-:W5:Y:S07]  /*2150*/  LDSM.16.M88.4 R16, [R216+0x7000] ;  /* 0x00700000d810783b */ /* 0x000f6e0000000200 */
[C---:B-1----:R-:W-:Y:S08]  /*2160*/  HMMA.16816.F32.BF16 R84, R12.reuse, R8, R84 ;  /* 0x000000080c54723c */ /* 0x042ff00000041854 */
[C---:B--2---:R-:W-:Y:S08]  /*2170*/  HMMA.16816.F32.BF16 R68, R12.reuse, R4, R68 ;  /* 0x000000040c44723c */ /* 0x044ff00000041844 */
[C---:B------:R-:W-:Y:S08]  /*2180*/  HMMA.16816.F32.BF16 R52, R12.reuse, R24, R52 ;  /* 0x000000180c34723c */ /* 0x040ff00000041834 */
[C---:B------:R-:W-:Y:S08]  /*2190*/  HMMA.16816.F32.BF16 R36, R12.reuse, R124, R36 ;  /* 0x0000007c0c24723c */ /* 0x040ff00000041824 */
[C---:B------:R-:W-:Y:S08]  /*21a0*/  HMMA.16816.F32.BF16 R80, R12.reuse, R10, R80 ;  /* 0x0000000a0c50723c */ /* 0x040ff00000041850 */
[C---:B------:R-:W-:Y:S08]  /*21b0*/  HMMA.16816.F32.BF16 R64, R12.reuse, R6, R64 ;  /* 0x000000060c40723c */ /* 0x040ff00000041840 */
[C---:B------:R-:W-:Y:S08]  /*21c0*/  HMMA.16816.F32.BF16 R48, R12.reuse, R26, R48 ;  /* 0x0000001a0c30723c */ /* 0x040ff00000041830 */
[----:B------:R-:W-:Y:S01]  /*21d0*/  HMMA.16816.F32.BF16 R28, R12, R126, R28 ;  /* 0x0000007e0c1c723c */ /* 0x000fe2000004181c */
[----:B------:R-:W1:Y:S07]  /*21e0*/  LDSM.16.M88.4 R12, [R216+0x7400] ;  /* 0x00740000d80c783b */ /* 0x000e6e0000000200 */
[C---:B------:R-:W-:Y:S08]  /*21f0*/  HMMA.16816.F32.BF16 R88, R120.reuse, R8, R88 ;  /* 0x000000087858723c */ /* 0x040ff00000041858 */
[C---:B------:R-:W-:Y:S08]  /*2200*/  HMMA.16816.F32.BF16 R72, R120.reuse, R4, R72 ;  /* 0x000000047848723c */ /* 0x040ff00000041848 */
[C---:B------:R-:W-:Y:S01]  /*2210*/  HMMA.16816.F32.BF16 R76, R120.reuse, R10, R76 ;  /* 0x0000000a784c723c */ /* 0x040fe2000004184c */
[----:B------:R-:W2:Y:S07]  /*2220*/  LDSM.16.M88.4 R8, [R216+0x7800] ;  /* 0x00780000d808783b */ /* 0x000eae0000000200 */
[C---:B------:R-:W-:Y:S01]  /*2230*/  HMMA.16816.F32.BF16 R60, R120.reuse, R6, R60 ;  /* 0x00000006783c723c */ /* 0x040fe2000004183c */
[----:B------:R-:W2:Y:S07]  /*2240*/  LDSM.16.M88.4 R4, [R216+0x7c00] ;  /* 0x007c0000d804783b */ /* 0x000eae0000000200 */
[C---:B------:R-:W-:Y:S08]  /*2250*/  HMMA.16816.F32.BF16 R56, R120.reuse, R24, R56 ;  /* 0x000000187838723c */ /* 0x040ff00000041838 */
[C---:B------:R-:W-:Y:S01]  /*2260*/  HMMA.16816.F32.BF16 R44, R120.reuse, R26, R44 ;  /* 0x0000001a782c723c */ /* 0x040fe2000004182c */
[----:B------:R-:W2:Y:S07]  /*2270*/  LDSM.16.M88.4 R24, [R218+0x2000] ;  /* 0x00200000da18783b */ /* 0x000eae0000000200 */
[C---:B------:R-:W-:Y:S08]  /*2280*/  HMMA.16816.F32.BF16 R40, R120.reuse, R124, R40 ;  /* 0x0000007c7828723c */ /* 0x040ff00000041828 */
[----:B------:R-:W-:Y:S08]  /*2290*/  HMMA.16816.F32.BF16 R116, R120, R126, R116 ;  /* 0x0000007e7874723c */ /* 0x000ff00000041874 */
[C---:B---3--:R-:W-:Y:S08]  /*22a0*/  HMMA.16816.F32.BF16 R84, R108.reuse, R104, R84 ;  /* 0x000000686c54723c */ /* 0x048ff00000041854 */
[C---:B----4-:R-:W-:Y:S08]  /*22b0*/  HMMA.16816.F32.BF16 R68, R108.reuse, R100, R68 ;  /* 0x000000646c44723c */ /* 0x050ff00000041844 */
[C---:B------:R-:W-:Y:S08]  /*22c0*/  HMMA.16816.F32.BF16 R52, R108.reuse, R96, R52 ;  /* 0x000000606c34723c */ /* 0x040ff00000041834 */
[C---:B------:R-:W-:Y:S08]  /*22d0*/  HMMA.16816.F32.BF16 R36, R108.reuse, R92, R36 ;  /* 0x0000005c6c24723c */ /* 0x040ff00000041824 */
[C---:B------:R-:W-:Y:S08]  /*22e0*/  HMMA.16816.F32.BF16 R80, R108.reuse, R106, R80 ;  /* 0x0000006a6c50723c */ /* 0x040ff00000041850 */
[C---:B------:R-:W-:Y:S08]  /*22f0*/  HMMA.16816.F32.BF16 R64, R108.reuse, R102, R64 ;  /* 0x000000666c40723c */ /* 0x040ff00000041840 */
[C---:B------:R-:W-:Y:S08]  /*2300*/  HMMA.16816.F32.BF16 R48, R108.reuse, R98, R48 ;  /* 0x000000626c30723c */ /* 0x040ff00000041830 */
[----:B------:R-:W-:Y:S01]  /*2310*/  HMMA.16816.F32.BF16 R28, R108, R94, R28 ;  /* 0x0000005e6c1c723c */ /* 0x000fe2000004181c */
[----:B------:R-:W-:Y:S07]  /*2320*/  LDSM.16.M88.4 R108, [R218+0x5000] ;  /* 0x00500000da6c783b */ /* 0x000fee0000000200 */
[C---:B------:R-:W-:Y:S08]  /*2330*/  HMMA.16816.F32.BF16 R56, R112.reuse, R96, R56 ;  /* 0x000000607038723c */ /* 0x040ff00000041838 */
[C---:B------:R-:W-:Y:S01]  /*2340*/  HMMA.16816.F32.BF16 R44, R112.reuse, R98, R44 ;  /* 0x00000062702c723c */ /* 0x040fe2000004182c */
[----:B------:R-:W-:Y:S07]  /*2350*/  LDSM.16.M88.4 R96, [R219+0x8c00] ;  /* 0x008c0000db60783b */ /* 0x000fee0000000200 */
[C---:B------:R-:W-:Y:S08]  /*2360*/  HMMA.16816.F32.BF16 R72, R112.reuse, R100, R72 ;  /* 0x000000647048723c */ /* 0x040ff00000041848 */
[C---:B------:R-:W-:Y:S01]  /*2370*/  HMMA.16816.F32.BF16 R60, R112.reuse, R102, R60 ;  /* 0x00000066703c723c */ /* 0x040fe2000004183c */
[----:B------:R-:W-:Y:S07]  /*2380*/  LDSM.16.M88.4 R100, [R216+0x8400] ;  /* 0x00840000d864783b */ /* 0x000fee0000000200 */
[C---:B------:R-:W-:Y:S08]  /*2390*/  HMMA.16816.F32.BF16 R40, R112.reuse, R92, R40 ;  /* 0x0000005c7028723c */ /* 0x040ff00000041828 */
[----:B------:R-:W-:Y:S01]  /*23a0*/  HMMA.16816.F32.BF16 R116, R112, R94, R116 ;  /* 0x0000005e7074723c */ /* 0x000fe20000041874 */
[----:B------:R-:W-:Y:S07]  /*23b0*/  LDSM.16.M88.4 R92, [R220+0x5000] ;  /* 0x00500000dc5c783b */ /* 0x000fee0000000200 */
[C---:B-----5:R-:W-:Y:S08]  /*23c0*/  HMMA.16816.F32.BF16 R84, R20.reuse, R16, R84 ;  /* 0x000000101454723c */ /* 0x060ff00000041854 */
[C---:B------:R-:W-:Y:S08]  /*23d0*/  HMMA.16816.F32.BF16 R80, R20.reuse, R18, R80 ;  /* 0x000000121450723c */ /* 0x040ff00000041850 */
[C---:B-1----:R-:W-:Y:S08]  /*23e0*/  HMMA.16816.F32.BF16 R68, R20.reuse, R12, R68 ;  /* 0x0000000c1444723c */ /* 0x042ff00000041844 */
[C---:B------:R-:W-:Y:S08]  /*23f0*/  HMMA.16816.F32.BF16 R64, R20.reuse, R14, R64 ;  /* 0x0000000e1440723c */ /* 0x040ff00000041840 */
[C---:B--2---:R-:W-:Y:S08]  /*2400*/  HMMA.16816.F32.BF16 R52, R20.reuse, R8, R52 ;  /* 0x000000081434723c */ /* 0x044ff00000041834 */
[C---:B------:R-:W-:Y:S08]  /*2410*/  HMMA.16816.F32.BF16 R48, R20.reuse, R10, R48 ;  /* 0x0000000a1430723c */ /* 0x040ff00000041830 */
[C---:B------:R-:W-:Y:S08]  /*2420*/  HMMA.16816.F32.BF16 R36, R20.reuse, R4, R36 ;  /* 0x000000041424723c */ /* 0x040ff00000041824 */
[----:B------:R-:W-:Y:S01]  /*2430*/  HMMA.16816.F32.BF16 R28, R20, R6, R28 ;  /* 0x00000006141c723c */ /* 0x000fe2000004181c */
[----:B------:R-:W1:Y:S07]  /*2440*/  LDSM.16.M88.4 R20, [R219+0x8000] ;  /* 0x00800000db14783b */ /* 0x000e6e0000000200 */
[C---:B------:R-:W-:Y:S08]  /*2450*/  HMMA.16816.F32.BF16 R88, R112.reuse, R104, R88 ;  /* 0x000000687058723c */ /* 0x040ff00000041858 */
[----:B------:R-:W-:Y:S01]  /*2460*/  HMMA.16816.F32.BF16 R76, R112, R106, R76 ;  /* 0x0000006a704c723c */ /* 0x000fe2000004184c */
[----:B------:R-:W-:Y:S07]  /*2470*/  LDSM.16.M88.4 R104, [R216+0x8000] ;  /* 0x00800000d868783b */ /* 0x000fee0000000200 */
[C---:B------:R-:W-:Y:S08]  /*2480*/  HMMA.16816.F32.BF16 R56, R24.reuse, R8, R56 ;  /* 0x000000081838723c */ /* 0x040ff00000041838 */
[C---:B------:R-:W-:Y:S01]  /*2490*/  HMMA.16816.F32.BF16 R44, R24.reuse, R10, R44 ;  /* 0x0000000a182c723c */ /* 0x040fe2000004182c */
[----:B------:R-:W2:Y:S07]  /*24a0*/  LDSM.16.M88.4 R8, [R220+0x4000] ;  /* 0x00400000dc08783b */ /* 0x000eae0000000200 */
[C---:B------:R-:W-:Y:S08]  /*24b0*/  HMMA.16816.F32.BF16 R72, R24.reuse, R12, R72 ;  /* 0x0000000c1848723c */ /* 0x040ff00000041848 */
[C---:B------:R-:W-:Y:S01]  /*24c0*/  HMMA.16816.F32.BF16 R60, R24.reuse, R14, R60 ;  /* 0x0000000e183c723c */ /* 0x040fe2000004183c */
[----:B------:R-:W3:Y:S07]  /*24d0*/  LDSM.16.M88.4 R12, [R219+0x8800] ;  /* 0x00880000db0c783b */ /* 0x000eee0000000200 */
[C---:B------:R-:W-:Y:S08]  /*24e0*/  HMMA.16816.F32.BF16 R88, R24.reuse, R16, R88 ;  /* 0x000000101858723c */ /* 0x040ff00000041858 */
[C---:B------:R-:W-:Y:S01]  /*24f0*/  HMMA.16816.F32.BF16 R76, R24.reuse, R18, R76 ;  /* 0x00000012184c723c */ /* 0x040fe2000004184c */
[----:B------:R-:W4:Y:S07]  /*2500*/  LDSM.16.M88.4 R16, [R219+0x8400] ;  /* 0x00840000db10783b */ /* 0x000f2e0000000200 */
[C---:B------:R-:W-:Y:S01]  /*2510*/  HMMA.16816.F32.BF16 R112, R24.reuse, R4, R40 ;  /* 0x000000041870723c */ /* 0x040fe20000041828 */
[----:B------:R-:W-:Y:S07]  /*2520*/  LDSM.16.M88.4 R40, [R216+0x8800] ;  /* 0x00880000d828783b */ /* 0x000fee0000000200 */
[----:B------:R-:W-:Y:S01]  /*2530*/  HMMA.16816.F32.BF16 R116, R24, R6, R116 ;  /* 0x000000061874723c */ /* 0x000fe20000041874 */
[----:B------:R-:W5:Y:S04]  /*2540*/  LDSM.16.M88.4 R24, [R218+0x4000] ;  /* 0x00400000da18783b */ /* 0x000f680000000200 */
[----:B------:R-:W5:Y:S01]  /*2550*/  LDSM.16.M88.4 R4, [R216+0x8c00] ;  /* 0x008c0000d804783b */ /* 0x000f620000000200 */
[----:B------:R-:W-:-:S04]  /*2560*/  DEPBAR.LE SB0, 0x0 ;  /* 0x000080000000791a */ /* 0x000fc80000000000 */
[-C--:B-1----:R-:W-:Y:S08]  /*2570*/  HMMA.16816.F32.BF16 R84, R92, R20.reuse, R84 ;  /* 0x000000145c54723c */ /* 0x082ff00000041854 */
[----:B--2---:R-:W-:Y:S01]  /*2580*/  HMMA.16816.F32.BF16 R88, R8, R20, R88 ;  /* 0x000000140858723c */ /* 0x004fe20000041858 */
[----:B------:R-:W-:-:S07]  /*2590*/  VIADD R20, R2, 0x29 ;  /* 0x0000002902147836 */ /* 0x000fce0000000000 */
[-C--:B------:R-:W-:Y:S08]  /*25a0*/  HMMA.16816.F32.BF16 R80, R92, R22.reuse, R80 ;  /* 0x000000165c50723c */ /* 0x080ff00000041850 */
[----:B------:R-:W-:Y:S08]  /*25b0*/  HMMA.16816.F32.BF16 R76, R8, R22, R76 ;  /* 0x00000016084c723c */ /* 0x000ff0000004184c */
[-C--:B---3--:R-:W-:Y:S08]  /*25c0*/  HMMA.16816.F32.BF16 R52, R92, R12.reuse, R52 ;  /* 0x0000000c5c34723c */ /* 0x088ff00000041834 */
[----:B------:R-:W-:Y:S01]  /*25d0*/  HMMA.16816.F32.BF16 R56, R8, R12, R56 ;  /* 0x0000000c0838723c */ /* 0x000fe20000041838 */
[----:B------:R-:W-:-:S05]  /*25e0*/  VIADD R12, R2, 0x9 ;  /* 0x00000009020c7836 */ /* 0x000fca0000000000 */
[----:B------:R-:W-:Y:S01]  /*25f0*/  ISETP.GE.AND P1, PT, R12, R131, PT ;  /* 0x000000830c00720c */ /* 0x000fe20003f26270 */
[C---:B------:R-:W-:Y:S01]  /*2600*/  VIADD R12, R2.reuse, 0x19 ;  /* 0x00000019020c7836 */ /* 0x040fe20000000000 */
[----:B------:R-:W-:Y:S08]  /*2610*/  HMMA.16816.F32.BF16 R84, R108, R104, R84 ;  /* 0x000000686c54723c */ /* 0x000ff00000041854 */
[C---:B----4-:R-:W-:Y:S08]  /*2620*/  HMMA.16816.F32.BF16 R72, R8.reuse, R16, R72 ;  /* 0x000000100848723c */ /* 0x050ff00000041848 */
[C---:B------:R-:W-:Y:S08]  /*2630*/  HMMA.16816.F32.BF16 R60, R8.reuse, R18, R60 ;  /* 0x00000012083c723c */ /* 0x040ff0000004183c */
[C---:B------:R-:W-:Y:S08]  /*2640*/  HMMA.16816.F32.BF16 R44, R8.reuse, R14, R44 ;  /* 0x0000000e082c723c */ /* 0x040ff0000004182c */
[C---:B------:R-:W-:Y:S08]  /*2650*/  HMMA.16816.F32.BF16 R112, R8.reuse, R96, R112 ;  /* 0x000000600870723c */ /* 0x040ff00000041870 */
[----:B------:R-:W-:Y:S01]  /*2660*/  HMMA.16816.F32.BF16 R116, R8, R98, R116 ;  /* 0x000000620874723c */ /* 0x000fe20000041874 */
[----:B------:R-:W-:Y:S01]  /*2670*/  VIADD R8, R2, 0x1 ;  /* 0x0000000102087836 */ /* 0x000fe20000000000 */
[----:B------:R-:W-:Y:S01]  /*2680*/  FSEL R11, R86, -INF , !P4 ;  /* 0xff800000560b7808 */ /* 0x000fe20006000000 */
[----:B------:R-:W-:-:S03]  /*2690*/  VIADD R10, R2, 0x10 ;  /* 0x00000010020a7836 */ /* 0x000fc60000000000 */
[-C--:B------:R-:W-:Y:S01]  /*26a0*/  ISETP.GE.AND P3, PT, R8, R131.reuse, PT ;  /* 0x000000830800720c */ /* 0x080fe20003f66270 */
[----:B------:R-:W-:Y:S01]  /*26b0*/  VIADD R8, R2, 0x8 ;  /* 0x0000000802087836 */ /* 0x000fe20000000000 */
[----:B-----5:R-:W-:Y:S01]  /*26c0*/  HMMA.16816.F32.BF16 R88, R24, R104, R88 ;  /* 0x000000681858723c */ /* 0x020fe20000041858 */
[-C--:B------:R-:W-:Y:S01]  /*26d0*/  ISETP.GE.AND P0, PT, R10, R131.reuse, PT ;  /* 0x000000830a00720c */ /* 0x080fe20003f06270 */
[----:B------:R-:W-:Y:S01]  /*26e0*/  VIADD R10, R2, 0x18 ;  /* 0x00000018020a7836 */ /* 0x000fe20000000000 */
[----:B------:R-:W-:Y:S02]  /*26f0*/  FSEL R87, R87, -INF , !P3 ;  /* 0xff80000057577808 */ /* 0x000fe40005800000 */
[----:B------:R-:W-:Y:S01]  /*2700*/  ISETP.GE.AND P2, PT, R8, R131, PT ;  /* 0x000000830800720c */ /* 0x000fe20003f46270 */
[C---:B------:R-:W-:Y:S01]  /*2710*/  VIADD R8, R2.reuse, 0x11 ;  /* 0x0000001102087836 */ /* 0x040fe20000000000 */
[----:B------:R-:W-:Y:S01]  /*2720*/  FSEL R85, R85, -INF , !P3 ;  /* 0xff80000055557808 */ /* 0x000fe20005800000 */
[----:B------:R-:W-:Y:S01]  /*2730*/  HMMA.16816.F32.BF16 R64, R92, R18, R64 ;  /* 0x000000125c40723c */ /* 0x000fe20000041840 */
[----:B------:R-:W-:-:S02]  /*2740*/  VIADD R18, R2, 0x28 ;  /* 0x0000002802127836 */ /* 0x000fc40000000000 */
[----:B------:R-:W-:-:S05]  /*2750*/  ISETP.GE.AND P5, PT, R8, R131, PT ;  /* 0x000000830800720c */ /* 0x000fca0003fa6270 */
[----:B------:R-:W-:Y:S01]  /*2760*/  HMMA.16816.F32.BF16 R68, R92, R16, R68 ;  /* 0x000000105c44723c */ /* 0x000fe20000041844 */
[----:B------:R-:W-:Y:S02]  /*2770*/  VIADD R16, R2, 0x21 ;  /* 0x0000002102107836 */ /* 0x000fe40000000000 */
[----:B------:R-:W-:-:S05]  /*2780*/  FSEL R8, R90, -INF , !P4 ;  /* 0xff8000005a087808 */ /* 0x000fca0006000000 */
[-C--:B------:R-:W-:Y:S08]  /*2790*/  HMMA.16816.F32.BF16 R80, R108, R106.reuse, R80 ;  /* 0x0000006a6c50723c */ /* 0x080ff00000041850 */
[----:B------:R-:W-:Y:S08]  /*27a0*/  HMMA.16816.F32.BF16 R76, R24, R106, R76 ;  /* 0x0000006a184c723c */ /* 0x000ff0000004184c */
[----:B------:R-:W-:Y:S01]  /*27b0*/  HMMA.16816.F32.BF16 R48, R92, R14, R48 ;  /* 0x0000000e5c30723c */ /* 0x000fe20000041830 */
[----:B------:R-:W-:-:S02]  /*27c0*/  FSEL R14, R89, -INF , !P3 ;  /* 0xff800000590e7808 */ /* 0x000fc40005800000 */
[----:B------:R-:W-:Y:S02]  /*27d0*/  FSEL R13, R82, -INF , !P2 ;  /* 0xff800000520d7808 */ /* 0x000fe40005000000 */
[----:B------:R-:W-:Y:S02]  /*27e0*/  FSEL R15, R83, -INF , !P1 ;  /* 0xff800000530f7808 */ /* 0x000fe40004800000 */
[----:B------:R-:W-:Y:S01]  /*27f0*/  FSEL R89, R81, -INF , !P1 ;  /* 0xff80000051597808 */ /* 0x000fe20004800000 */
[----:B------:R-:W-:Y:S03]  /*2800*/  HMMA.16816.F32.BF16 R52, R108, R40, R52 ;  /* 0x000000286c34723c */ /* 0x000fe60000041834 */
[----:B------:R-:W-:Y:S02]  /*2810*/  FSEL R78, R78, -INF , !P2 ;  /* 0xff8000004e4e7808 */ /* 0x000fe40005000000 */
[----:B------:R-:W-:-:S02]  /*2820*/  FSEL R86, R76, -INF , !P2 ;  /* 0xff8000004c567808 */ /* 0x000fc40005000000 */
[----:B------:R-:W-:Y:S01]  /*2830*/  FSEL R76, R77, -INF , !P1 ;  /* 0xff8000004d4c7808 */ /* 0x000fe20004800000 */
[----:B------:R-:W-:Y:S01]  /*2840*/  HMMA.16816.F32.BF16 R56, R24, R40, R56 ;  /* 0x000000281838723c */ /* 0x000fe20000041838 */
[----:B------:R-:W-:-:S07]  /*2850*/  VIADD R40, R2, 0x30 ;  /* 0x0000003002287836 */ /* 0x000fce0000000000 */
[C---:B------:R-:W-:Y:S08]  /*2860*/  HMMA.16816.F32.BF16 R36, R92.reuse, R96, R36 ;  /* 0x000000605c24723c */ /* 0x040ff00000041824 */
[----:B------:R-:W-:Y:S01]  /*2870*/  HMMA.16816.F32.BF16 R28, R92, R98, R28 ;  /* 0x000000625c1c723c */ /* 0x000fe2000004181c */
[----:B------:R-:W-:Y:S02]  /*2880*/  FSEL R93, R84, -INF , !P4 ;  /* 0xff800000545d7808 */ /* 0x000fe40006000000 */
[----:B------:R-:W-:-:S02]  /*2890*/  FSEL R84, R88, -INF , !P4 ;  /* 0xff80000058547808 */ /* 0x000fc40006000000 */
[-C--:B------:R-:W-:Y:S02]  /*28a0*/  ISETP.GE.AND P4, PT, R10, R131.reuse, PT ;  /* 0x000000830a00720c */ /* 0x080fe40003f86270 */
[----:B------:R-:W-:Y:S01]  /*28b0*/  FSEL R10, R91, -INF , !P3 ;  /* 0xff8000005b0a7808 */ /* 0x000fe20005800000 */
[----:B------:R-:W-:Y:S01]  /*28c0*/  HMMA.16816.F32.BF16 R64, R108, R102, R64 ;  /* 0x000000666c40723c */ /* 0x000fe20000041840 */
[----:B------:R-:W-:Y:S01]  /*28d0*/  ISETP.GE.AND P3, PT, R12, R131, PT ;  /* 0x000000830c00720c */ /* 0x000fe20003f66270 */
[----:B------:R-:W-:Y:S01]  /*28e0*/  VIADD R12, R2, 0x20 ;  /* 0x00000020020c7836 */ /* 0x000fe20000000000 */
[----:B------:R-:W-:-:S04]  /*28f0*/  FSEL R91, R80, -INF , !P2 ;  /* 0xff800000505b7808 */ /* 0x000fc80005000000 */
[-C--:B------:R-:W-:Y:S01]  /*2900*/  ISETP.GE.AND P2, PT, R12, R131.reuse, PT ;  /* 0x000000830c00720c */ /* 0x080fe20003f46270 */
[----:B------:R-:W-:Y:S01]  /*2910*/  HMMA.16816.F32.BF16 R60, R24, R102, R60 ;  /* 0x00000066183c723c */ /* 0x000fe2000004183c */
[----:B------:R-:W-:Y:S02]  /*2920*/  FSEL R12, R79, -INF , !P1 ;  /* 0xff8000004f0c7808 */ /* 0x000fe40004800000 */
[----:B------:R-:W-:Y:S02]  /*2930*/  ISETP.GE.AND P1, PT, R16, R131, PT ;  /* 0x000000831000720c */ /* 0x000fe40003f26270 */
[----:B------:R-:W-:Y:S02]  /*2940*/  FSEL R200, R58, -INF , !P2 ;  /* 0xff8000003ac87808 */ /* 0x000fe40005000000 */
[----:B------:R-:W-:Y:S01]  /*2950*/  FSEL R209, R55, -INF , !P1 ;  /* 0xff80000037d17808 */ /* 0x000fe20004800000 */
[----:B------:R-:W-:Y:S01]  /*2960*/  HMMA.16816.F32.BF16 R68, R108, R100, R68 ;  /* 0x000000646c44723c */ /* 0x000fe20000041844 */
[----:B------:R-:W-:-:S02]  /*2970*/  FSEL R19, R53, -INF , !P1 ;  /* 0xff80000035137808 */ /* 0x000fc40004800000 */
[----:B------:R-:W-:Y:S02]  /*2980*/  FSEL R206, R59, -INF , !P1 ;  /* 0xff8000003bce7808 */ /* 0x000fe40004800000 */
[----:B------:R-:W-:Y:S02]  /*2990*/  FSEL R208, R57, -INF , !P1 ;  /* 0xff80000039d07808 */ /* 0x000fe40004800000 */
[----:B------:R-:W-:Y:S01]  /*29a0*/  ISETP.GE.U32.AND P1, PT, R131, 0x41, PT ;  /* 0x000000418300780c */ /* 0x000fe20003f26070 */
[----:B------:R-:W-:Y:S01]  /*29b0*/  HMMA.16816.F32.BF16 R72, R24, R100, R72 ;  /* 0x000000641848723c */ /* 0x000fe20000041848 */
[----:B------:R-:W-:Y:S02]  /*29c0*/  FSEL R147, R67, -INF , !P3 ;  /* 0xff80000043937808 */ /* 0x000fe40005800000 */
[----:B------:R-:W-:Y:S02]  /*29d0*/  FSEL R101, R65, -INF , !P3 ;  /* 0xff80000041657808 */ /* 0x000fe40005800000 */
[----:B------:R-:W-:-:S02]  /*29e0*/  FSEL R174, R63, -INF , !P3 ;  /* 0xff8000003fae7808 */ /* 0x000fc40005800000 */
[----:B------:R-:W-:Y:S01]  /*29f0*/  FSEL R176, R61, -INF , !P3 ;  /* 0xff8000003db07808 */ /* 0x000fe20005800000 */
[-C--:B------:R-:W-:Y:S01]  /*2a00*/  HMMA.16816.F32.BF16 R48, R108, R42.reuse, R48 ;  /* 0x0000002a6c30723c */ /* 0x080fe20000041830 */
[----:B------:R-:W-:Y:S02]  /*2a10*/  FSEL R203, R54, -INF , !P2 ;  /* 0xff80000036cb7808 */ /* 0x000fe40005000000 */
[----:B------:R-:W-:Y:S02]  /*2a20*/  FSEL R21, R70, -INF , !P0 ;  /* 0xff80000046157808 */ /* 0x000fe40004000000 */
[----:B------:R-:W-:Y:S02]  /*2a30*/  FSEL R9, R68, -INF , !P0 ;  /* 0xff80000044097808 */ /* 0x000fe40004000000 */
[----:B------:R-:W-:Y:S01]  /*2a40*/  FSEL R23, R71, -INF , !P5 ;  /* 0xff80000047177808 */ /* 0x000fe20006800000 */
[----:B------:R-:W-:Y:S01]  /*2a50*/  HMMA.16816.F32.BF16 R44, R24, R42, R44 ;  /* 0x0000002a182c723c */ /* 0x000fe2000004182c */
[----:B------:R-:W-:-:S02]  /*2a60*/  FSEL R35, R69, -INF , !P5 ;  /* 0xff80000045237808 */ /* 0x000fc40006800000 */
[----:B------:R-:W-:Y:S02]  /*2a70*/  FSEL R16, R74, -INF , !P0 ;  /* 0xff8000004a107808 */ /* 0x000fe40004000000 */
[----:B------:R-:W-:Y:S02]  /*2a80*/  FSEL R22, R72, -INF , !P0 ;  /* 0xff80000048167808 */ /* 0x000fe40004000000 */
[-C--:B------:R-:W-:Y:S01]  /*2a90*/  ISETP.GE.AND P0, PT, R18, R131.reuse, PT ;  /* 0x000000831200720c */ /* 0x080fe20003f06270 */
[----:B------:R-:W-:Y:S01]  /*2aa0*/  HMMA.16816.F32.BF16 R36, R108, R4, R36 ;  /* 0x000000046c24723c */ /* 0x000fe20000041824 */
[----:B------:R-:W-:Y:S02]  /*2ab0*/  FSEL R18, R75, -INF , !P5 ;  /* 0xff8000004b127808 */ /* 0x000fe40006800000 */
[----:B------:R-:W-:Y:S02]  /*2ac0*/  FSEL R170, R73, -INF , !P5 ;  /* 0xff80000049aa7808 */ /* 0x000fe40006800000 */
[----:B------:R-:W-:-:S02]  /*2ad0*/  ISETP.GE.AND P5, PT, R20, R131, PT ;  /* 0x000000831400720c */ /* 0x000fc40003fa6270 */
[----:B------:R-:W-:Y:S01]  /*2ae0*/  FSEL R17, R52, -INF , !P2 ;  /* 0xff80000034117808 */ /* 0x000fe20005000000 */
[C---:B------:R-:W-:Y:S01]  /*2af0*/  HMMA.16816.F32.BF16 R112, R24.reuse, R4, R112 ;  /* 0x000000041870723c */ /* 0x040fe20000041870 */
[----:B------:R-:W-:Y:S01]  /*2b00*/  VIADD R4, R2, 0x31 ;  /* 0x0000003102047836 */ /* 0x000fe20000000000 */
[----:B------:R-:W-:Y:S02]  /*2b10*/  FSEL R202, R56, -INF , !P2 ;  /* 0xff80000038ca7808 */ /* 0x000fe40005000000 */
[----:B------:R-:W-:Y:S02]  /*2b20*/  FSEL R145, R66, -INF , !P4 ;  /* 0xff80000042917808 */ /* 0x000fe40006000000 */
[----:B------:R-:W-:Y:S01]  /*2b30*/  ISETP.GE.AND P3, PT, R4, R131, PT ;  /* 0x000000830400720c */ /* 0x000fe20003f66270 */
[C---:B------:R-:W-:Y:S01]  /*2b40*/  VIADD R4, R2.reuse, 0x38 ;  /* 0x0000003802047836 */ /* 0x040fe20000000000 */
[----:B------:R-:W-:Y:S01]  /*2b50*/  HMMA.16816.F32.BF16 R116, R24, R6, R116 ;  /* 0x000000061874723c */ /* 0x000fe20000041874 */
[----:B------:R-:W-:Y:S01]  /*2b60*/  FMNMX3.FTZ R24, R93, R85, R91, !PT ;  /* 0x000000555d187276 */ /* 0x000fe2000781005b */
[----:B------:R-:W-:Y:S01]  /*2b70*/  VIADD R2, R2, 0x39 ;  /* 0x0000003902027836 */ /* 0x000fe20000000000 */
[----:B------:R-:W-:-:S02]  /*2b80*/  FSEL R41, R64, -INF , !P4 ;  /* 0xff80000040297808 */ /* 0x000fc40006000000 */
[----:B------:R-:W-:Y:S02]  /*2b90*/  FSEL R20, R62, -INF , !P4 ;  /* 0xff8000003e147808 */ /* 0x000fe40006000000 */
[----:B------:R-:W-:Y:S01]  /*2ba0*/  FSEL R172, R60, -INF , !P4 ;  /* 0xff8000003cac7808 */ /* 0x000fe20006000000 */
[----:B------:R-:W-:Y:S01]  /*2bb0*/  HMMA.16816.F32.BF16 R28, R108, R6, R28 ;  /* 0x000000066c1c723c */ /* 0x000fe2000004181c */
[----:B------:R-:W-:Y:S01]  /*2bc0*/  BAR.SYNC.DEFER_BLOCKING 0x0 ;  /* 0x0000000000007b1d */ /* 0x000fe20000010000 */
[-C--:B------:R-:W-:Y:S02]  /*2bd0*/  ISETP.GE.AND P2, PT, R4, R131.reuse, PT ;  /* 0x000000830400720c */ /* 0x080fe40003f46270 */
[----:B------:R-:W-:Y:S02]  /*2be0*/  ISETP.GE.AND P4, PT, R40, R131, PT ;  /* 0x000000832800720c */ /* 0x000fe40003f86270 */
[----:B------:R-:W-:Y:S02]  /*2bf0*/  FSEL R205, R50, -INF , !P0 ;  /* 0xff80000032cd7808 */ /* 0x000fe40004000000 */
[----:B------:R-:W-:-:S02]  /*2c00*/  FSEL R213, R48, -INF , !P0 ;  /* 0xff80000030d57808 */ /* 0x000fc40004000000 */
[----:B------:R-:W-:Y:S02]  /*2c10*/  FSEL R204, R46, -INF , !P0 ;  /* 0xff8000002ecc7808 */ /* 0x000fe40004000000 */
[----:B------:R-:W-:Y:S02]  /*2c20*/  FSEL R212, R44, -INF , !P0 ;  /* 0xff8000002cd47808 */ /* 0x000fe40004000000 */
[----:B------:R-:W-:Y:S02]  /*2c30*/  FMNMX3.FTZ R4, R11, R87, R13, !PT ;  /* 0x000000570b047276 */ /* 0x000fe4000781000d */
[----:B------:R-:W-:Y:S01]  /*2c40*/  FMNMX3.FTZ R24, R24, R89, R9, !PT ;  /* 0x0000005918187276 */ /* 0x000fe20007810009 */
[----:B------:R-:W-:Y:S06]  /*2c50*/  @!P1 BRA `(.L_x_21) ;  /* 0x0000000000509947 */ /* 0x000fec0003800000 */
[----:B------:R-:W-:-:S05]  /*2c60*/  LEA.HI.SX32 R42, R3, 0xfffffffe, 0x1a ;  /* 0xfffffffe032a7811 */ /* 0x000fca00078fd2ff */
[C---:B------:R-:W-:Y:S02]  /*2c70*/  IMAD R5, R42.reuse, UR5, RZ ;  /* 0x000000052a057c24 */ /* 0x040fe4000f8e02ff */
[----:B------:R-:W-:-:S04]  /*2c80*/  IMAD.WIDE.U32 R42, R42, UR6, RZ ;  /* 0x000000062a2a7c25 */ /* 0x000fc8000f8e00ff */
[----:B------:R-:W-:Y:S01]  /*2c90*/  IMAD.IADD R6, R43, 0x1, R5 ;  /* 0x000000012b067824 */ /* 0x000fe200078e0205 */
[----:B------:R-:W-:-:S04]  /*2ca0*/  LEA R26, P0, R42, R228, 0x1 ;  /* 0x000000e42a1a7211 */ /* 0x000fc800078008ff */
[C---:B------:R-:W-:Y:S02]  /*2cb0*/  LEA.HI.X R27, R42.reuse, R227, R6, 0x1, P0 ;  /* 0x000000e32a1b7211 */ /* 0x040fe400000f0c06 */
[----:B------:R-:W-:-:S03]  /*2cc0*/  IADD3 R5, P0, PT, R42, UR7, RZ ;  /* 0x000000072a057c10 */ /* 0x000fc6000ff1e0ff */
[----:B------:R-:W-:Y:S01]  /*2cd0*/  @!PT LDS RZ, [RZ] ;  /* 0x00000000fffff984 */ /* 0x000fe20000000800 */
[----:B------:R-:W-:Y:S01]  /*2ce0*/  @!PT LDS RZ, [RZ] ;  /* 0x00000000fffff984 */ /* 0x000fe20000000800 */
[----:B------:R-:W-:Y:S01]  /*2cf0*/  @!PT LDS RZ, [RZ] ;  /* 0x00000000fffff984 */ /* 0x000fe20000000800 */
[----:B------:R1:W-:Y:S01]  /*2d00*/  LDGSTS.E.BYPASS.LTC128B.128 [R233+0x6000], desc[UR16][R26.64] ;  /* 0x060000001ae97fae */ /* 0x0003e2000b981a10 */
[----:B------:R-:W-:Y:S02]  /*2d10*/  IADD3.X R6, PT, PT, R6, UR10, RZ, P0, !PT ;  /* 0x0000000a06067c10 */ /* 0x000fe400087fe4ff */
[C---:B------:R-:W-:Y:S01]  /*2d20*/  LEA R42, P0, R5.reuse, R228, 0x1 ;  /* 0x000000e4052a7211 */ /* 0x040fe200078008ff */
[----:B------:R1:W-:Y:S03]  /*2d30*/  LDGSTS.E.BYPASS.LTC128B.128 [R233+0x7000], desc[UR16][R26.64+0x40] ;  /* 0x070000401ae97fae */ /* 0x0003e6000b981a10 */
[----:B------:R-:W-:Y:S01]  /*2d40*/  LEA.HI.X R43, R5, R227, R6, 0x1, P0 ;  /* 0x000000e3052b7211 */ /* 0x000fe200000f0c06 */
[----:B------:R1:W-:Y:S04]  /*2d50*/  LDGSTS.E.BYPASS.LTC128B.128 [R233+0x8000], desc[UR16][R26.64+0x80] ;  /* 0x080000801ae97fae */ /* 0x0003e8000b981a10 */
[----:B------:R1:W-:Y:S04]  /*2d60*/  LDGSTS.E.BYPASS.LTC128B.128 [R233+0x6800], desc[UR16][R42.64] ;  /* 0x068000002ae97fae */ /* 0x0003e8000b981a10 */
[----:B------:R1:W-:Y:S04]  /*2d70*/  LDGSTS.E.BYPASS.LTC128B.128 [R233+0x7800], desc[UR16][R42.64+0x40] ;  /* 0x078000402ae97fae */ /* 0x0003e8000b981a10 */
[----:B------:R1:W-:Y:S04]  /*2d80*/  LDGSTS.E.BYPASS.LTC128B.128 [R233+0x8800], desc[UR16][R42.64+0x80] ;  /* 0x088000802ae97fae */ /* 0x0003e8000b981a10 */
[----:B------:R-:W0:Y:S02]  /*2d90*/  LDGDEPBAR ;  /* 0x00000000000079af */ /* 0x000e240000000000 */
.L_x_21:
[----:B------:R-:W-:Y:S01]  /*2da0*/  FMNMX3.FTZ R24, R24, R35, R41, !PT ;  /* 0x0000002318187276 */ /* 0x000fe20007810029 */
[----:B------:R-:W2:Y:S01]  /*2db0*/  LDCU UR5, c[0x0][0x45c] ;  /* 0x00008b80ff0577ac */ /* 0x000ea20008000800 */
[----:B------:R-:W-:Y:S02]  /*2dc0*/  FSEL R211, R49, -INF , !P5 ;  /* 0xff80000031d37808 */ /* 0x000fe40006800000 */
[----:B------:R-:W-:Y:S02]  /*2dd0*/  FMNMX3.FTZ R24, R24, R101, R17, !PT ;  /* 0x0000006518187276 */ /* 0x000fe40007810011 */
[----:B------:R-:W-:Y:S02]  /*2de0*/  FSEL R199, R36, -INF , !P4 ;  /* 0xff80000024c77808 */ /* 0x000fe40006000000 */
[----:B------:R-:W-:Y:S02]  /*2df0*/  FMNMX3.FTZ R24, R24, R19, R213, !PT ;  /* 0x0000001318187276 */ /* 0x000fe400078100d5 */
[----:B------:R-:W-:-:S02]  /*2e00*/  ISETP.GE.AND P0, PT, R2, R131, PT ;  /* 0x000000830200720c */ /* 0x000fc40003f06270 */
[----:B------:R-:W-:Y:S02]  /*2e10*/  FSEL R201, R37, -INF , !P3 ;  /* 0xff80000025c97808 */ /* 0x000fe40005800000 */
[----:B------:R-:W-:Y:S02]  /*2e20*/  FSEL R197, R28, -INF , !P2 ;  /* 0xff8000001cc57808 */ /* 0x000fe40005000000 */
[----:B------:R-:W-:Y:S02]  /*2e30*/  FMNMX3.FTZ R24, R24, R211, R199, !PT ;  /* 0x000000d318187276 */ /* 0x000fe400078100c7 */
[----:B------:R-:W-:Y:S02]  /*2e40*/  FSEL R193, R29, -INF , !P0 ;  /* 0xff8000001dc17808 */ /* 0x000fe40004000000 */
[----:B------:R-:W-:Y:S02]  /*2e50*/  FMNMX3.FTZ R24, R24, R201, R197, !PT ;  /* 0x000000c918187276 */ /* 0x000fe400078100c5 */
[----:B------:R-:W-:-:S02]  /*2e60*/  FMNMX3.FTZ R4, R4, R15, R21, !PT ;  /* 0x0000000f04047276 */ /* 0x000fc40007810015 */
[----:B------:R-:W-:Y:S02]  /*2e70*/  FMNMX.FTZ R7, R193, R24, !PT ;  /* 0x00000018c1077209 */ /* 0x000fe40007810000 */
[----:B------:R-:W-:Y:S02]  /*2e80*/  FMNMX3.FTZ R4, R4, R23, R145, !PT ;  /* 0x0000001704047276 */ /* 0x000fe40007810091 */
[----:B------:R-:W-:Y:S01]  /*2e90*/  FSEL R207, R51, -INF , !P5 ;  /* 0xff80000033cf7808 */ /* 0x000fe20006800000 */
[----:B------:R-:W3:Y:S01]  /*2ea0*/  SHFL.BFLY PT, R2, R7, 0x2, 0x1f ;  /* 0x0c401f0007027f89 */ /* 0x000ee200000e0000 */
[----:B------:R-:W-:Y:S02]  /*2eb0*/  FMNMX3.FTZ R4, R4, R147, R203, !PT ;  /* 0x0000009304047276 */ /* 0x000fe400078100cb */
[----:B------:R-:W-:Y:S02]  /*2ec0*/  FSEL R195, R38, -INF , !P4 ;  /* 0xff80000026c37808 */ /* 0x000fe40006000000 */
[----:B------:R-:W-:-:S02]  /*2ed0*/  FMNMX3.FTZ R4, R4, R209, R205, !PT ;  /* 0x000000d104047276 */ /* 0x000fc400078100cd */
        /* <DEDUP_REMOVED lines=9> */
[----:B------:R-:W4:Y:S01]  /*2f70*/  SHFL.BFLY PT, R165, R6, 0x2, 0x1f ;  /* 0x0c401f0006a57f89 */ /* 0x000f2200000e0000 */
[----:B---3--:R-:W-:Y:S02]  /*2f80*/  FMNMX.FTZ R5, R7, R2, !PT ;  /* 0x0000000207057209 */ /* 0x008fe40007810000 */
[----:B------:R-:W-:Y:S02]  /*2f90*/  FMNMX3.FTZ R7, R8, R10, R78, !PT ;  /* 0x0000000a08077276 */ /* 0x000fe4000781004e */
[----:B------:R-:W-:Y:S01]  /*2fa0*/  FMNMX3.FTZ R25, R25, R170, R172, !PT ;  /* 0x000000aa19197276 */ /* 0x000fe200078100ac */
[----:B------:R-:W3:Y:S01]  /*2fb0*/  SHFL.BFLY PT, R166, R5, 0x1, 0x1f ;  /* 0x0c201f0005a67f89 */ /* 0x000ee200000e0000 */
[----:B------:R-:W-:-:S02]  /*2fc0*/  FMNMX3.FTZ R7, R7, R12, R16, !PT ;  /* 0x0000000c07077276 */ /* 0x000fc40007810010 */
[----:B------:R-:W-:Y:S02]  /*2fd0*/  FMNMX3.FTZ R25, R25, R176, R202, !PT ;  /* 0x000000b019197276 */ /* 0x000fe400078100ca */
[----:B------:R-:W-:Y:S02]  /*2fe0*/  FMNMX3.FTZ R7, R7, R18, R20, !PT ;  /* 0x0000001207077276 */ /* 0x000fe40007810014 */
[----:B------:R-:W-:Y:S02]  /*2ff0*/  FSEL R192, R112, -INF , !P4 ;  /* 0xff80000070c07808 */ /* 0x000fe40006000000 */
[----:B------:R-:W-:Y:S02]  /*3000*/  FMNMX3.FTZ R25, R25, R208, R212, !PT ;  /* 0x000000d019197276 */ /* 0x000fe400078100d4 */
[----:B------:R-:W-:Y:S02]  /*3010*/  FMNMX3.FTZ R7, R7, R174, R200, !PT ;  /* 0x000000ae07077276 */ /* 0x000fe400078100c8 */
[----:B------:R-:W-:-:S02]  /*3020*/  FSEL R190, R113, -INF , !P3 ;  /* 0xff80000071be7808 */ /* 0x000fc40005800000 */
[----:B------:R-:W-:Y:S02]  /*3030*/  FSEL R188, R116, -INF , !P2 ;  /* 0xff80000074bc7808 */ /* 0x000fe40005000000 */
[----:B------:R-:W-:Y:S02]  /*3040*/  FMNMX3.FTZ R25, R25, R214, R192, !PT ;  /* 0x000000d619197276 */ /* 0x000fe400078100c0 */
[----:B----4-:R-:W-:Y:S02]  /*3050*/  FMNMX.FTZ R165, R6, R165, !PT ;  /* 0x000000a506a57209 */ /* 0x010fe40007810000 */
[----:B------:R-:W-:Y:S02]  /*3060*/  FSEL R210, R47, -INF , !P5 ;  /* 0xff8000002fd27808 */ /* 0x000fe40006800000 */
[----:B------:R-:W-:Y:S01]  /*3070*/  FSEL R186, R114, -INF , !P4 ;  /* 0xff80000072ba7808 */ /* 0x000fe20006000000 */
[----:B------:R-:W4:Y:S01]  /*3080*/  SHFL.BFLY PT, R4, R165, 0x1, 0x1f ;  /* 0x0c201f00a5047f89 */ /* 0x000f2200000e0000 */
[----:B------:R-:W-:-:S02]  /*3090*/  FMNMX3.FTZ R7, R7, R206, R204, !PT ;  /* 0x000000ce07077276 */ /* 0x000fc400078100cc */
[----:B------:R-:W-:Y:S02]  /*30a0*/  LOP3.LUT R2, R34, 0x120, R129, 0xf8, !PT ;  /* 0x0000012022027812 */ /* 0x000fe400078ef881 */
[----:B---3--:R-:W-:Y:S02]  /*30b0*/  FMNMX.FTZ R166, R5, R166, !PT ;  /* 0x000000a605a67209 */ /* 0x008fe40007810000 */
[----:B------:R-:W-:Y:S02]  /*30c0*/  FSEL R182, R117, -INF , !P0 ;  /* 0xff80000075b67808 */ /* 0x000fe40004000000 */
[----:B------:R-:W-:Y:S01]  /*30d0*/  FMNMX3.FTZ R25, R25, R190, R188, !PT ;  /* 0x000000be19197276 */ /* 0x000fe200078100bc */
[----:B--2---:R-:W-:Y:S01]  /*30e0*/  FMUL.FTZ R198, R166, UR5 ;  /* 0x00000005a6c67c20 */ /* 0x004fe20008410000 */
[----:B------:R-:W-:Y:S02]  /*30f0*/  FSEL R184, R115, -INF , !P3 ;  /* 0xff80000073b87808 */ /* 0x000fe40005800000 */
[----:B------:R-:W-:-:S02]  /*3100*/  FSEL R180, R118, -INF , !P2 ;  /* 0xff80000076b47808 */ /* 0x000fc40005000000 */
[----:B------:R-:W-:Y:S02]  /*3110*/  FMNMX3.FTZ R5, R7, R210, R186, !PT ;  /* 0x000000d207057276 */ /* 0x000fe400078100ba */
[----:B------:R-:W-:Y:S02]  /*3120*/  LEA R217, R2, UR4, 0x1 ;  /* 0x0000000402d97c11 */ /* 0x000fe4000f8e08ff */
[----:B------:R-:W-:Y:S02]  /*3130*/  FMNMX.FTZ R168, R182, R25, !PT ;  /* 0x00000019b6a87209 */ /* 0x000fe40007810000 */
[----:B------:R-:W-:Y:S01]  /*3140*/  FSEL R178, R119, -INF , !P0 ;  /* 0xff80000077b27808 */ /* 0x000fe20004000000 */
[----:B------:R-:W-:Y:S01]  /*3150*/  LDSM.16.MT88.4 R148, [R217+0x9000] ;  /* 0x00900000d994783b */ /* 0x000fe20000004200 */
[----:B------:R-:W-:Y:S02]  /*3160*/  FMNMX3.FTZ R5, R5, R184, R180, !PT ;  /* 0x000000b805057276 */ /* 0x000fe400078100b4 */
[----:B------:R-:W-:Y:S01]  /*3170*/  IADD3 R187, PT, PT, R0, R217, RZ ;  /* 0x000000d900bb7210 */ /* 0x000fe20007ffe0ff */
[----:B------:R-:W2:Y:S01]  /*3180*/  SHFL.BFLY PT, R7, R168, 0x2, 0x1f ;  /* 0x0c401f00a8077f89 */ /* 0x000ea200000e0000 */
[----:B------:R-:W-:-:S02]  /*3190*/  FMNMX.FTZ R0, R178, R5, !PT ;  /* 0x00000005b2007209 */ /* 0x000fc40007810000 */
[----:B----4-:R-:W-:Y:S01]  /*31a0*/  FMNMX.FTZ R165, R165, R4, !PT ;  /* 0x00000004a5a57209 */ /* 0x010fe20007810000 */
[----:B------:R-:W-:Y:S01]  /*31b0*/  LDSM.16.MT88.4 R80, [R187+0x9000] ;  /* 0x00900000bb50783b */ /* 0x000fe20000004200 */
[----:B------:R-:W-:-:S03]  /*31c0*/  FSETP.NEU.FTZ.AND P0, PT, R166, -INF , PT ;  /* 0xff800000a600780b */ /* 0x000fc60003f1d000 */
[----:B------:R-:W3:Y:S01]  /*31d0*/  SHFL.BFLY PT, R5, R0, 0x2, 0x1f ;  /* 0x0c401f0000057f89 */ /* 0x000ee200000e0000 */
[----:B------:R-:W-:Y:S01]  /*31e0*/  FSEL R198, R198, RZ, P0 ;  /* 0x000000ffc6c67208 */ /* 0x000fe20000000000 */
[C---:B------:R-:W-:Y:S01]  /*31f0*/  FMUL.FTZ R196, R165.reuse, UR5 ;  /* 0x00000005a5c47c20 */ /* 0x040fe20008410000 */
[----:B------:R-:W-:Y:S01]  /*3200*/  FSETP.NEU.FTZ.AND P0, PT, R165, -INF , PT ;  /* 0xff800000a500780b */ /* 0x000fe20003f1d000 */
[----:B------:R-:W-:Y:S02]  /*3210*/  LDSM.16.MT88.4 R96, [R217+0xa000] ;  /* 0x00a00000d960783b */ /* 0x000fe40000004200 */
[--C-:B------:R-:W-:Y:S01]  /*3220*/  FFMA.FTZ R65, R93, UR5, -R198.reuse ;  /* 0x000000055d417c23 */ /* 0x100fe200080108c6 */
[----:B------:R-:W-:Y:S01]  /*3230*/  FSEL R196, R196, RZ, P0 ;  /* 0x000000ffc4c47208 */ /* 0x000fe20000000000 */
[----:B------:R-:W-:Y:S01]  /*3240*/  LDSM.16.MT88.4 R112, [R187+0xa000] ;  /* 0x00a00000bb70783b */ /* 0x000fe20000004200 */
[--C-:B------:R-:W-:Y:S01]  /*3250*/  FFMA.FTZ R62, R85, UR5, -R198.reuse ;  /* 0x00000005553e7c23 */ /* 0x100fe200080108c6 */
[--C-:B------:R-:W-:Y:S01]  /*3260*/  FFMA.FTZ R63, R91, UR5, -R198.reuse ;  /* 0x000000055b3f7c23 */ /* 0x100fe200080108c6 */
[----:B------:R-:W-:Y:S01]  /*3270*/  FFMA.FTZ R56, R89, UR5, -R198 ;  /* 0x0000000559387c23 */ /* 0x000fe200080108c6 */
[--C-:B------:R-:W-:Y:S01]  /*3280*/  FFMA.FTZ R61, R11, UR5, -R196.reuse ;  /* 0x000000050b3d7c23 */ /* 0x100fe200080108c4 */
[----:B------:R-:W-:Y:S01]  /*3290*/  LDSM.16.MT88.4 R128, [R217+0xb000] ;  /* 0x00b00000d980783b */ /* 0x000fe20000004200 */
[--C-:B------:R-:W-:Y:S01]  /*32a0*/  FFMA.FTZ R60, R87, UR5, -R196.reuse ;  /* 0x00000005573c7c23 */ /* 0x100fe200080108c4 */
[--C-:B------:R-:W-:Y:S01]  /*32b0*/  FFMA.FTZ R59, R13, UR5, -R196.reuse ;  /* 0x000000050d3b7c23 */ /* 0x100fe200080108c4 */
[----:B--2---:R-:W-:Y:S01]  /*32c0*/  FMNMX.FTZ R168, R168, R7, !PT ;  /* 0x00000007a8a87209 */ /* 0x004fe20007810000 */
[----:B------:R-:W-:Y:S01]  /*32d0*/  FFMA.FTZ R54, R15, UR5, -R196 ;  /* 0x000000050f367c23 */ /* 0x000fe200080108c4 */
[----:B------:R-:W-:Y:S01]  /*32e0*/  MUFU.EX2 R65, R65 ;  /* 0x0000004100417308 */ /* 0x000fe20000000800 */
[--C-:B------:R-:W-:Y:S01]  /*32f0*/  FFMA.FTZ R2, R35, UR5, -R198.reuse ;  /* 0x0000000523027c23 */ /* 0x100fe200080108c6 */
[--C-:B------:R-:W-:Y:S01]  /*3300*/  FFMA.FTZ R57, R9, UR5, -R198.reuse ;  /* 0x0000000509397c23 */ /* 0x100fe200080108c6 */
[----:B------:R-:W2:Y:S01]  /*3310*/  SHFL.BFLY PT, R11, R168, 0x1, 0x1f ;  /* 0x0c201f00a80b7f89 */ /* 0x000ea200000e0000 */
[----:B------:R-:W4:Y:S01]  /*3320*/  MUFU.EX2 R62, R62 ;  /* 0x0000003e003e7308 */ /* 0x000f220000000800 */
[----:B------:R-:W-:Y:S01]  /*3330*/  FFMA.FTZ R35, R41, UR5, -R198 ;  /* 0x0000000529237c23 */ /* 0x000fe200080108c6 */
[----:B---3--:R-:W-:Y:S01]  /*3340*/  FMNMX.FTZ R0, R0, R5, !PT ;  /* 0x0000000500007209 */ /* 0x008fe20007810000 */
[----:B------:R-:W-:Y:S01]  /*3350*/  LDSM.16.MT88.4 R48, [R217+0xa400] ;  /* 0x00a40000d930783b */ /* 0x000fe20000004200 */
[----:B------:R-:W-:Y:S01]  /*3360*/  MUFU.EX2 R63, R63 ;  /* 0x0000003f003f7308 */ /* 0x000fe20000000800 */
[--C-:B------:R-:W-:Y:S01]  /*3370*/  FFMA.FTZ R55, R21, UR5, -R196.reuse ;  /* 0x0000000515377c23 */ /* 0x100fe200080108c4 */
[--C-:B------:R-:W-:Y:S01]  /*3380*/  FFMA.FTZ R52, R23, UR5, -R196.reuse ;  /* 0x0000000517347c23 */ /* 0x100fe200080108c4 */
[----:B------:R-:W3:Y:S01]  /*3390*/  SHFL.BFLY PT, R167, R0, 0x1, 0x1f ;  /* 0x0c201f0000a77f89 */ /* 0x000ee200000e0000 */
[----:B------:R-:W5:Y:S01]  /*33a0*/  MUFU.EX2 R56, R56 ;  /* 0x0000003800387308 */ /* 0x000f620000000800 */
[--C-:B------:R-:W-:Y:S01]  /*33b0*/  FFMA.FTZ R34, R145, UR5, -R196.reuse ;  /* 0x0000000591227c23 */ /* 0x100fe200080108c4 */
[----:B------:R-:W-:Y:S01]  /*33c0*/  FFMA.FTZ R53, R147, UR5, -R196 ;  /* 0x0000000593357c23 */ /* 0x000fe200080108c4 */
[----:B------:R-:W3:Y:S01]  /*33d0*/  LDSM.16.MT88.4 R4, [R187+0xb000] ;  /* 0x00b00000bb04783b */ /* 0x000ee20000004200 */
[----:B------:R-:W-:Y:S01]  /*33e0*/  MUFU.EX2 R61, R61 ;  /* 0x0000003d003d7308 */ /* 0x000fe20000000800 */
[----:B------:R-:W-:Y:S01]  /*33f0*/  FFMA.FTZ R241, R193, UR5, -R198 ;  /* 0x00000005c1f17c23 */ /* 0x000fe200080108c6 */
[----:B----4-:R-:W-:Y:S01]  /*3400*/  F2FP.BF16.F32.PACK_AB R140, R62, R65 ;  /* 0x000000413e8c723e */ /* 0x010fe200000010ff */
[----:B------:R-:W-:Y:S01]  /*3410*/  LDSM.16.MT88.4 R44, [R187+0xa400] ;  /* 0x00a40000bb2c783b */ /* 0x000fe20000004200 */
[----:B------:R-:W4:Y:S01]  /*3420*/  MUFU.EX2 R60, R60 ;  /* 0x0000003c003c7308 */ /* 0x000f220000000800 */
[----:B------:R-:W-:Y:S01]  /*3430*/  FADD.FTZ R62, R65, R62 ;  /* 0x0000003e413e7221 */ /* 0x000fe20000010000 */
[--C-:B------:R-:W-:Y:S01]  /*3440*/  FFMA.FTZ R193, R195, UR5, -R196.reuse ;  /* 0x00000005c3c17c23 */ /* 0x100fe200080108c4 */
[----:B-1----:R-:W-:Y:S01]  /*3450*/  LDSM.16.MT88.4 R40, [R217+0xb400] ;  /* 0x00b40000d928783b */ /* 0x002fe20000004200 */
[----:B------:R-:W-:Y:S01]  /*3460*/  MUFU.EX2 R59, R59 ;  /* 0x0000003b003b7308 */ /* 0x000fe20000000800 */
[----:B------:R-:W-:Y:S01]  /*3470*/  FFMA.FTZ R194, R194, UR5, -R196 ;  /* 0x00000005c2c27c23 */ /* 0x000fe200080108c4 */
[----:B-----5:R-:W-:Y:S01]  /*3480*/  F2FP.BF16.F32.PACK_AB R142, R56, R63 ;  /* 0x0000003f388e723e */ /* 0x020fe200000010ff */
[----:B------:R-:W-:Y:S01]  /*3490*/  LDSM.16.MT88.4 R36, [R187+0xb400] ;  /* 0x00b40000bb24783b */ /* 0x000fe20000004200 */
[----:B--2---:R-:W-:Y:S01]  /*34a0*/  FMNMX.FTZ R168, R168, R11, !PT ;  /* 0x0000000ba8a87209 */ /* 0x004fe20007810000 */
[----:B------:R-:W1:Y:S01]  /*34b0*/  MUFU.EX2 R54, R54 ;  /* 0x0000003600367308 */ /* 0x000e620000000800 */
[----:B------:R-:W-:Y:S01]  /*34c0*/  FADD.FTZ R63, R63, R62 ;  /* 0x0000003e3f3f7221 */ /* 0x000fe20000010000 */
[----:B------:R-:W-:Y:S01]  /*34d0*/  LDSM.16.MT88.4 R28, [R217+0x9800] ;  /* 0x00980000d91c783b */ /* 0x000fe20000004200 */
[C---:B------:R-:W-:Y:S01]  /*34e0*/  FSETP.NEU.FTZ.AND P0, PT, R168.reuse, -INF , PT ;  /* 0xff800000a800780b */ /* 0x040fe20003f1d000 */
[----:B------:R-:W-:Y:S01]  /*34f0*/  FMUL.FTZ R185, R168, UR5 ;  /* 0x00000005a8b97c20 */ /* 0x000fe20008410000 */
[----:B----4-:R-:W-:Y:S01]  /*3500*/  F2FP.BF16.F32.PACK_AB R141, R60, R61 ;  /* 0x0000003d3c8d723e */ /* 0x010fe200000010ff */
[----:B------:R-:W-:Y:S01]  /*3510*/  MUFU.EX2 R57, R57 ;  /* 0x0000003900397308 */ /* 0x000fe20000000800 */
[----:B---3--:R-:W-:Y:S01]  /*3520*/  FMNMX.FTZ R167, R0, R167, !PT ;  /* 0x000000a700a77209 */ /* 0x008fe20007810000 */
[----:B------:R-:W-:Y:S01]  /*3530*/  FFMA.FTZ R0, R101, UR5, -R198 ;  /* 0x0000000565007c23 */ /* 0x000fe200080108c6 */
[----:B------:R-:W-:Y:S01]  /*3540*/  FSEL R185, R185, RZ, P0 ;  /* 0x000000ffb9b97208 */ /* 0x000fe20000000000 */
[----:B------:R-:W-:Y:S01]  /*3550*/  MUFU.EX2 R2, R2 ;  /* 0x0000000200027308 */ /* 0x000fe20000000800 */
[C---:B------:R-:W-:Y:S01]  /*3560*/  FSETP.NEU.FTZ.AND P0, PT, R167.reuse, -INF , PT ;  /* 0xff800000a700780b */ /* 0x040fe20003f1d000 */
[----:B------:R-:W-:Y:S01]  /*3570*/  FMUL.FTZ R183, R167, UR5 ;  /* 0x00000005a7b77c20 */ /* 0x000fe20008410000 */
[----:B------:R-:W-:Y:S01]  /*3580*/  LDSM.16.MT88.4 R24, [R187+0x9800] ;  /* 0x00980000bb18783b */ /* 0x000fe20000004200 */
[--C-:B------:R-:W-:Y:S01]  /*3590*/  FFMA.FTZ R164, R14, UR5, -R185.reuse ;  /* 0x000000050ea47c23 */ /* 0x100fe200080108b9 */
[--C-:B------:R-:W-:Y:S01]  /*35a0*/  FFMA.FTZ R173, R84, UR5, -R185.reuse ;  /* 0x0000000554ad7c23 */ /* 0x100fe200080108b9 */
[--C-:B------:R-:W-:Y:S01]  /*35b0*/  FFMA.FTZ R169, R86, UR5, -R185.reuse ;  /* 0x0000000556a97c23 */ /* 0x100fe200080108b9 */
[----:B------:R-:W-:Y:S01]  /*35c0*/  FSEL R183, R183, RZ, P0 ;  /* 0x000000ffb7b77208 */ /* 0x000fe20000000000 */
[--C-:B------:R-:W-:Y:S01]  /*35d0*/  FFMA.FTZ R64, R76, UR5, -R185.reuse ;  /* 0x000000054c407c23 */ /* 0x100fe200080108b9 */
[----:B-1----:R-:W-:Y:S01]  /*35e0*/  F2FP.BF16.F32.PACK_AB R143, R54, R59 ;  /* 0x0000003b368f723e */ /* 0x002fe200000010ff */
[----:B------:R-:W-:Y:S01]  /*35f0*/  MUFU.EX2 R164, R164 ;  /* 0x000000a400a47308 */ /* 0x000fe20000000800 */
[----:B------:R-:W-:Y:S01]  /*3600*/  FFMA.FTZ R175, R172, UR5, -R185 ;  /* 0x00000005acaf7c23 */ /* 0x000fe200080108b9 */
[--C-:B------:R-:W-:Y:S01]  /*3610*/  FFMA.FTZ R171, R8, UR5, -R183.reuse ;  /* 0x0000000508ab7c23 */ /* 0x100fe200080108b7 */
[--C-:B------:R-:W-:Y:S01]  /*3620*/  FFMA.FTZ R66, R10, UR5, -R183.reuse ;  /* 0x000000050a427c23 */ /* 0x100fe200080108b7 */
[--C-:B------:R-:W-:Y:S01]  /*3630*/  FFMA.FTZ R58, R12, UR5, -R183.reuse ;  /* 0x000000050c3a7c23 */ /* 0x100fe200080108b7 */
[----:B------:R-:W-:Y:S01]  /*3640*/  LDSM.16.MT88.4 R8, [R187+0x9400] ;  /* 0x00940000bb08783b */ /* 0x000fe20000004200 */
[----:B------:R-:W-:Y:S01]  /*3650*/  FFMA.FTZ R67, R78, UR5, -R183 ;  /* 0x000000054e437c23 */ /* 0x000fe200080108b7 */
[----:B------:R-:W1:Y:S01]  /*3660*/  MUFU.EX2 R173, R173 ;  /* 0x000000ad00ad7308 */ /* 0x000e620000000800 */
[C---:B------:R-:W-:Y:S01]  /*3670*/  HMMA.16816.F32.BF16 R156, R140.reuse, R148, RZ ;  /* 0x000000948c9c723c */ /* 0x040fe200000418ff */
[----:B------:R-:W2:Y:S01]  /*3680*/  LDSM.16.MT88.4 R12, [R217+0x9400] ;  /* 0x00940000d90c783b */ /* 0x000ea20000004200 */
[--C-:B------:R-:W-:Y:S01]  /*3690*/  FFMA.FTZ R172, R176, UR5, -R185.reuse ;  /* 0x00000005b0ac7c23 */ /* 0x100fe200080108b9 */
[----:B------:R-:W-:Y:S01]  /*36a0*/  MUFU.EX2 R169, R169 ;  /* 0x000000a900a97308 */ /* 0x000fe20000000800 */
[--C-:B------:R-:W-:Y:S01]  /*36b0*/  FFMA.FTZ R177, R22, UR5, -R185.reuse ;  /* 0x0000000516b17c23 */ /* 0x100fe200080108b9 */
[----:B------:R-:W-:Y:S01]  /*36c0*/  FFMA.FTZ R170, R170, UR5, -R185 ;  /* 0x00000005aaaa7c23 */ /* 0x000fe200080108b9 */
[--C-:B------:R-:W-:Y:S01]  /*36d0*/  FFMA.FTZ R179, R16, UR5, -R183.reuse ;  /* 0x0000000510b37c23 */ /* 0x100fe200080108b7 */
[----:B------:R-:W3:Y:S01]  /*36e0*/  MUFU.EX2 R64, R64 ;  /* 0x0000004000407308 */ /* 0x000ee20000000800 */
[C---:B------:R-:W-:Y:S01]  /*36f0*/  HMMA.16816.F32.BF16 R72, R140.reuse, R80, RZ ;  /* 0x000000508c48723c */ /* 0x040fe200000418ff */
[--C-:B------:R-:W-:Y:S01]  /*3700*/  FFMA.FTZ R176, R18, UR5, -R183.reuse ;  /* 0x0000000512b07c23 */ /* 0x100fe200080108b7 */
[--C-:B------:R-:W-:Y:S01]  /*3710*/  FFMA.FTZ R181, R174, UR5, -R183.reuse ;  /* 0x00000005aeb57c23 */ /* 0x100fe200080108b7 */
[----:B------:R-:W-:Y:S01]  /*3720*/  MUFU.EX2 R171, R171 ;  /* 0x000000ab00ab7308 */ /* 0x000fe20000000800 */
[----:B------:R-:W-:Y:S01]  /*3730*/  FFMA.FTZ R20, R20, UR5, -R183 ;  /* 0x0000000514147c23 */ /* 0x000fe200080108b7 */
[----:B-1----:R-:W-:Y:S01]  /*3740*/  F2FP.BF16.F32.PACK_AB R136, R164, R173 ;  /* 0x000000ada488723e */ /* 0x002fe200000010ff */
[----:B------:R-:W-:Y:S01]  /*3750*/  FADD.FTZ R164, R173, R164 ;  /* 0x000000a4ada47221 */ /* 0x000fe20000010000 */
[----:B------:R-:W1:Y:S01]  /*3760*/  MUFU.EX2 R66, R66 ;  /* 0x0000004200427308 */ /* 0x000e620000000800 */
[C---:B------:R-:W-:Y:S01]  /*3770*/  HMMA.16816.F32.BF16 R88, R140.reuse, R96, RZ ;  /* 0x000000608c58723c */ /* 0x040fe200000418ff */
[----:B------:R-:W-:Y:S01]  /*3780*/  FADD.FTZ R60, R61, R60 ;  /* 0x0000003c3d3c7221 */ /* 0x000fe20000010000 */
[----:B------:R-:W-:Y:S01]  /*3790*/  FADD.FTZ R56, R56, R63 ;  /* 0x0000003f38387221 */ /* 0x000fe20000010000 */
[----:B------:R-:W-:Y:S01]  /*37a0*/  MUFU.EX2 R67, R67 ;  /* 0x0000004300437308 */ /* 0x000fe20000000800 */
[----:B------:R-:W-:Y:S01]  /*37b0*/  FFMA.FTZ R191, R191, UR5, -R196 ;  /* 0x00000005bfbf7c23 */ /* 0x000fe200080108c4 */
[C---:B---3--:R-:W-:Y:S01]  /*37c0*/  F2FP.BF16.F32.PACK_AB R138, R64.reuse, R169 ;  /* 0x000000a9408a723e */ /* 0x048fe200000010ff */
[----:B------:R-:W-:Y:S01]  /*37d0*/  FADD.FTZ R169, R169, R164 ;  /* 0x000000a4a9a97221 */ /* 0x000fe20000010000 */
[----:B------:R-:W3:Y:S01]  /*37e0*/  MUFU.EX2 R58, R58 ;  /* 0x0000003a003a7308 */ /* 0x000ee20000000800 */
[C---:B------:R-:W-:Y:S01]  /*37f0*/  HMMA.16816.F32.BF16 R104, R140.reuse, R112, RZ ;  /* 0x000000708c68723c */ /* 0x040fe200000418ff */
[----:B------:R-:W-:Y:S01]  /*3800*/  FADD.FTZ R59, R59, R60 ;  /* 0x0000003c3b3b7221 */ /* 0x000fe20000010000 */
[----:B------:R-:W-:Y:S01]  /*3810*/  FADD.FTZ R64, R64, R169 ;  /* 0x000000a940407221 */ /* 0x000fe20000010000 */
[----:B------:R-:W-:Y:S01]  /*3820*/  MUFU.EX2 R35, R35 ;  /* 0x0000002300237308 */ /* 0x000fe20000000800 */
[----:B------:R-:W-:Y:S01]  /*3830*/  FFMA.FTZ R199, R199, UR5, -R198 ;  /* 0x00000005c7c77c23 */ /* 0x000fe200080108c6 */
[----:B-1----:R-:W-:Y:S01]  /*3840*/  F2FP.BF16.F32.PACK_AB R137, R66, R171 ;  /* 0x000000ab4289723e */ /* 0x002fe200000010ff */
[----:B------:R-:W-:Y:S01]  /*3850*/  FADD.FTZ R66, R171, R66 ;  /* 0x00000042ab427221 */ /* 0x000fe20000010000 */
[----:B------:R-:W-:Y:S01]  /*3860*/  MUFU.EX2 R0, R0 ;  /* 0x0000000000007308 */ /* 0x000fe20000000800 */
[C---:B------:R-:W-:Y:S01]  /*3870*/  HMMA.16816.F32.BF16 R120, R140.reuse, R128, RZ ;  /* 0x000000808c78723c */ /* 0x040fe200000418ff */
[----:B------:R-:W-:Y:S01]  /*3880*/  FADD.FTZ R54, R54, R59 ;  /* 0x0000003b36367221 */ /* 0x000fe20000010000 */
[----:B------:R-:W-:Y:S01]  /*3890*/  FFMA.FTZ R197, R197, UR5, -R198 ;  /* 0x00000005c5c57c23 */ /* 0x000fe200080108c6 */
[----:B------:R-:W-:Y:S01]  /*38a0*/  MUFU.EX2 R55, R55 ;  /* 0x0000003700377308 */ /* 0x000fe20000000800 */
[--C-:B------:R-:W-:Y:S01]  /*38b0*/  FFMA.FTZ R192, R192, UR5, -R185.reuse ;  /* 0x00000005c0c07c23 */ /* 0x100fe200080108b9 */
[----:B---3--:R-:W-:Y:S01]  /*38c0*/  F2FP.BF16.F32.PACK_AB R139, R58, R67 ;  /* 0x000000433a8b723e */ /* 0x008fe200000010ff */
[----:B------:R-:W-:Y:S01]  /*38d0*/  FADD.FTZ R67, R67, R66 ;  /* 0x0000004243437221 */ /* 0x000fe20000010000 */
[----:B------:R-:W1:Y:S01]  /*38e0*/  MUFU.EX2 R52, R52 ;  /* 0x0000003400347308 */ /* 0x000e620000000800 */
[C---:B------:R-:W-:Y:S01]  /*38f0*/  HMMA.16816.F32.BF16 R132, R140.reuse, R4, RZ ;  /* 0x000000048c84723c */ /* 0x040fe200000418ff */
[----:B------:R-:W-:Y:S01]  /*3900*/  FFMA.FTZ R188, R188, UR5, -R185 ;  /* 0x00000005bcbc7c23 */ /* 0x000fe200080108b9 */
[----:B------:R-:W-:Y:S01]  /*3910*/  FADD.FTZ R58, R58, R67 ;  /* 0x000000433a3a7221 */ /* 0x000fe20000010000 */
[----:B------:R-:W-:Y:S01]  /*3920*/  MUFU.EX2 R34, R34 ;  /* 0x0000002200227308 */ /* 0x000fe20000000800 */
[----:B------:R-:W-:Y:S01]  /*3930*/  FFMA.FTZ R243, R182, UR5, -R185 ;  /* 0x00000005b6f37c23 */ /* 0x000fe200080108b9 */
[--C-:B------:R-:W-:Y:S01]  /*3940*/  FFMA.FTZ R186, R186, UR5, -R183.reuse ;  /* 0x00000005baba7c23 */ /* 0x100fe200080108b7 */
[----:B------:R-:W-:Y:S01]  /*3950*/  FFMA.FTZ R180, R180, UR5, -R183 ;  /* 0x00000005b4b47c23 */ /* 0x000fe200080108b7 */
[----:B------:R-:W3:Y:S01]  /*3960*/  MUFU.EX2 R53, R53 ;  /* 0x0000003500357308 */ /* 0x000ee20000000800 */
[C---:B------:R-:W-:Y:S03]  /*3970*/  HMMA.16816.F32.BF16 R152, R140.reuse, R150, RZ ;  /* 0x000000968c98723c */ /* 0x040fe600000418ff */
[----:B------:R-:W-:Y:S04]  /*3980*/  MUFU.EX2 R177, R177 ;  /* 0x000000b100b17308 */ /* 0x000fe80000000800 */
[----:B------:R-:W4:Y:S01]  /*3990*/  MUFU.EX2 R170, R170 ;  /* 0x000000aa00aa7308 */ /* 0x000f220000000800 */
[C---:B------:R-:W-:Y:S03]  /*39a0*/  HMMA.16816.F32.BF16 R76, R140.reuse, R82, RZ ;  /* 0x000000528c4c723c */ /* 0x040fe600000418ff */
[----:B------:R-:W-:Y:S04]  /*39b0*/  MUFU.EX2 R175, R175 ;  /* 0x000000af00af7308 */ /* 0x000fe80000000800 */
[----:B------:R-:W-:Y:S01]  /*39c0*/  MUFU.EX2 R172, R172 ;  /* 0x000000ac00ac7308 */ /* 0x000fe20000000800 */
[C---:B------:R-:W-:Y:S03]  /*39d0*/  HMMA.16816.F32.BF16 R92, R140.reuse, R98, RZ ;  /* 0x000000628c5c723c */ /* 0x040fe600000418ff */
[----:B------:R-:W-:Y:S04]  /*39e0*/  MUFU.EX2 R179, R179 ;  /* 0x000000b300b37308 */ /* 0x000fe80000000800 */
[----:B------:R-:W5:Y:S01]  /*39f0*/  MUFU.EX2 R176, R176 ;  /* 0x000000b000b07308 */ /* 0x000f620000000800 */
[C---:B------:R-:W-:Y:S03]  /*3a00*/  HMMA.16816.F32.BF16 R108, R140.reuse, R114, RZ ;  /* 0x000000728c6c723c */ /* 0x040fe600000418ff */
[----:B------:R2:W-:Y:S04]  /*3a10*/  MUFU.EX2 R174, R20 ;  /* 0x0000001400ae7308 */ /* 0x0005e80000000800 */
[----:B------:R-:W5:Y:S01]  /*3a20*/  MUFU.EX2 R181, R181 ;  /* 0x000000b500b57308 */ /* 0x000f620000000800 */
[C---:B------:R-:W-:Y:S03]  /*3a30*/  HMMA.16816.F32.BF16 R124, R140.reuse, R130, RZ ;  /* 0x000000828c7c723c */ /* 0x040fe600000418ff */
[----:B------:R-:W-:Y:S04]  /*3a40*/  MUFU.EX2 R199, R199 ;  /* 0x000000c700c77308 */ /* 0x000fe80000000800 */
[----:B------:R-:W-:Y:S01]  /*3a50*/  MUFU.EX2 R241, R241 ;  /* 0x000000f100f17308 */ /* 0x000fe20000000800 */
[----:B------:R-:W-:Y:S01]  /*3a60*/  HMMA.16816.F32.BF16 R140, R140, R6, RZ ;  /* 0x000000068c8c723c */ /* 0x000fe200000418ff */
[----:B--2---:R-:W2:Y:S02]  /*3a70*/  LDSM.16.MT88.4 R20, [R217+0xa800] ;  /* 0x00a80000d914783b */ /* 0x004ea40000004200 */
[----:B------:R-:W-:Y:S04]  /*3a80*/  MUFU.EX2 R193, R193 ;  /* 0x000000c100c17308 */ /* 0x000fe80000000800 */
[----:B------:R-:W-:Y:S01]  /*3a90*/  MUFU.EX2 R194, R194 ;  /* 0x000000c200c27308 */ /* 0x000fe20000000800 */
[C---:B------:R-:W-:Y:S03]  /*3aa0*/  HMMA.16816.F32.BF16 R160, R136.reuse, R148, RZ ;  /* 0x0000009488a0723c */ /* 0x040fe600000418ff */
[----:B------:R-:W-:Y:S04]  /*3ab0*/  MUFU.EX2 R182, R188 ;  /* 0x000000bc00b67308 */ /* 0x000fe80000000800 */
[----:B------:R-:W-:Y:S01]  /*3ac0*/  MUFU.EX2 R243, R243 ;  /* 0x000000f300f37308 */ /* 0x000fe20000000800 */
[C---:B------:R-:W-:Y:S08]  /*3ad0*/  HMMA.16816.F32.BF16 R68, R136.reuse, R80, RZ ;  /* 0x000000508844723c */ /* 0x040ff000000418ff */
        /* <DEDUP_REMOVED lines=8> */
[----:B------:R-:W-:Y:S01]  /*3b60*/  HMMA.16816.F32.BF16 R144, R136, R4, RZ ;  /* 0x000000048890723c */ /* 0x000fe200000418ff */
[----:B------:R-:W-:Y:S01]  /*3b70*/  F2FP.BF16.F32.PACK_AB R4, R2, R57 ;  /* 0x000000390204723e */ /* 0x000fe200000010ff */
[----:B------:R-:W-:Y:S01]  /*3b80*/  FADD.FTZ R57, R57, R56 ;  /* 0x0000003839397221 */ /* 0x000fe20000010000 */
[----:B-1----:R-:W-:Y:S01]  /*3b90*/  F2FP.BF16.F32.PACK_AB R5, R52, R55 ;  /* 0x000000373405723e */ /* 0x002fe200000010ff */
[----:B------:R-:W-:-:S02]  /*3ba0*/  FADD.FTZ R55, R55, R54 ;  /* 0x0000003637377221 */ /* 0x000fc40000010000 */
[----:B------:R-:W-:Y:S02]  /*3bb0*/  FADD.FTZ R2, R2, R57 ;  /* 0x0000003902027221 */ /* 0x000fe40000010000 */
[----:B------:R-:W-:Y:S01]  /*3bc0*/  HMMA.16816.F32.BF16 R136, R136, R6, RZ ;  /* 0x000000068888723c */ /* 0x000fe200000418ff */
[----:B------:R-:W-:Y:S01]  /*3bd0*/  F2FP.BF16.F32.PACK_AB R6, R0, R35 ;  /* 0x000000230006723e */ /* 0x000fe200000010ff */
[----:B------:R-:W-:Y:S01]  /*3be0*/  FADD.FTZ R55, R52, R55 ;  /* 0x0000003734377221 */ /* 0x000fe20000010000 */
[----:B---3--:R-:W-:Y:S01]  /*3bf0*/  F2FP.BF16.F32.PACK_AB R7, R53, R34 ;  /* 0x000000223507723e */ /* 0x008fe200000010ff */
[----:B------:R-:W-:Y:S02]  /*3c00*/  FADD.FTZ R35, R35, R2 ;  /* 0x0000000223237221 */ /* 0x000fe40000010000 */
[----:B------:R-:W-:Y:S02]  /*3c10*/  FADD.FTZ R34, R34, R55 ;  /* 0x0000003722227221 */ /* 0x000fe40000010000 */
[----:B------:R-:W-:-:S02]  /*3c20*/  FADD.FTZ R0, R0, R35 ;  /* 0x0000002300007221 */ /* 0x000fc40000010000 */
[----:B------:R-:W-:Y:S01]  /*3c30*/  HMMA.16816.F32.BF16 R156, R4, R12, R156 ;  /* 0x0000000c049c723c */ /* 0x000fe2000004189c */
[----:B------:R-:W-:-:S07]  /*3c40*/  FADD.FTZ R53, R53, R34 ;  /* 0x0000002235357221 */ /* 0x000fce0000010000 */
[C---:B------:R-:W-:Y:S08]  /*3c50*/  HMMA.16816.F32.BF16 R72, R4.reuse, R8, R72 ;  /* 0x000000080448723c */ /* 0x040ff00000041848 */
        /* <DEDUP_REMOVED lines=9> */
[----:B------:R-:W-:Y:S01]  /*3cf0*/  HMMA.16816.F32.BF16 R140, R4, R38, R140 ;  /* 0x00000026048c723c */ /* 0x000fe2000004188c */
[----:B----4-:R-:W-:Y:S01]  /*3d00*/  F2FP.BF16.F32.PACK_AB R4, R170, R177 ;  /* 0x000000b1aa04723e */ /* 0x010fe200000010ff */
[----:B------:R-:W-:Y:S01]  /*3d10*/  FADD.FTZ R177, R177, R64 ;  /* 0x00000040b1b17221 */ /* 0x000fe20000010000 */
[----:B-----5:R-:W-:Y:S01]  /*3d20*/  F2FP.BF16.F32.PACK_AB R5, R176, R179 ;  /* 0x000000b3b005723e */ /* 0x020fe200000010ff */
[----:B------:R-:W-:Y:S01]  /*3d30*/  FADD.FTZ R179, R179, R58 ;  /* 0x0000003ab3b37221 */ /* 0x000fe20000010000 */
[----:B------:R-:W-:Y:S01]  /*3d40*/  F2FP.BF16.F32.PACK_AB R6, R172, R175 ;  /* 0x000000afac06723e */ /* 0x000fe200000010ff */
[----:B------:R-:W-:Y:S01]  /*3d50*/  FADD.FTZ R170, R170, R177 ;  /* 0x000000b1aaaa7221 */ /* 0x000fe20000010000 */
[----:B------:R-:W-:Y:S01]  /*3d60*/  F2FP.BF16.F32.PACK_AB R7, R181, R174 ;  /* 0x000000aeb507723e */ /* 0x000fe200000010ff */
[----:B------:R-:W-:-:S02]  /*3d70*/  FADD.FTZ R179, R176, R179 ;  /* 0x000000b3b0b37221 */ /* 0x000fc40000010000 */
[----:B------:R-:W-:Y:S02]  /*3d80*/  FADD.FTZ R175, R175, R170 ;  /* 0x000000aaafaf7221 */ /* 0x000fe40000010000 */
[----:B------:R-:W-:Y:S02]  /*3d90*/  FADD.FTZ R174, R174, R179 ;  /* 0x000000b3aeae7221 */ /* 0x000fe40000010000 */
[C---:B------:R-:W-:Y:S01]  /*3da0*/  HMMA.16816.F32.BF16 R116, R4.reuse, R40, R116 ;  /* 0x000000280474723c */ /* 0x040fe20000041874 */
[--C-:B------:R-:W-:Y:S01]  /*3db0*/  FFMA.FTZ R41, R17, UR5, -R198.reuse ;  /* 0x0000000511297c23 */ /* 0x100fe200080108c6 */
[----:B------:R-:W-:Y:S01]  /*3dc0*/  FFMA.FTZ R40, R19, UR5, -R198 ;  /* 0x0000000513287c23 */ /* 0x000fe200080108c6 */
[----:B------:R-:W-:Y:S01]  /*3dd0*/  FADD.FTZ R172, R172, R175 ;  /* 0x000000afacac7221 */ /* 0x000fe20000010000 */
[----:B------:R-:W1:Y:S01]  /*3de0*/  LDSM.16.MT88.4 R16, [R187+0xa800] ;  /* 0x00a80000bb10783b */ /* 0x000e620000004200 */
[----:B------:R-:W-:Y:S02]  /*3df0*/  FADD.FTZ R174, R181, R174 ;  /* 0x000000aeb5ae7221 */ /* 0x000fe40000010000 */
[----:B------:R-:W-:Y:S01]  /*3e00*/  MUFU.EX2 R41, R41 ;  /* 0x0000002900297308 */ /* 0x000fe20000000800 */
[C---:B------:R-:W-:Y:S03]  /*3e10*/  HMMA.16816.F32.BF16 R160, R4.reuse, R12, R160 ;  /* 0x0000000c04a0723c */ /* 0x040fe600000418a0 */
[----:B------:R-:W3:Y:S05]  /*3e20*/  MUFU.EX2 R40, R40 ;  /* 0x0000002800287308 */ /* 0x000eea0000000800 */
[C---:B------:R-:W-:Y:S08]  /*3e30*/  HMMA.16816.F32.BF16 R68, R4.reuse, R8, R68 ;  /* 0x000000080444723c */ /* 0x040ff00000041844 */
[C---:B------:R-:W-:Y:S01]  /*3e40*/  HMMA.16816.F32.BF16 R148, R4.reuse, R14, R148 ;  /* 0x0000000e0494723c */ /* 0x040fe20000041894 */
[----:B------:R-:W4:Y:S07]  /*3e50*/  LDSM.16.MT88.4 R12, [R217+0xb800] ;  /* 0x00b80000d90c783b */ /* 0x000f2e0000004200 */
[C---:B------:R-:W-:Y:S01]  /*3e60*/  HMMA.16816.F32.BF16 R80, R4.reuse, R10, R80 ;  /* 0x0000000a0450723c */ /* 0x040fe20000041850 */
[----:B------:R-:W5:Y:S07]  /*3e70*/  LDSM.16.MT88.4 R8, [R187+0xb800] ;  /* 0x00b80000bb08783b */ /* 0x000f6e0000004200 */
[----:B------:R-:W-:Y:S01]  /*3e80*/  HMMA.16816.F32.BF16 R84, R4, R48, R84 ;  /* 0x000000300454723c */ /* 0x000fe20000041854 */
[--C-:B------:R-:W-:Y:S01]  /*3e90*/  FFMA.FTZ R48, R203, UR5, -R196.reuse ;  /* 0x00000005cb307c23 */ /* 0x100fe200080108c4 */
[----:B------:R-:W-:-:S05]  /*3ea0*/  FFMA.FTZ R49, R207, UR5, -R196 ;  /* 0x00000005cf317c23 */ /* 0x000fca00080108c4 */
[----:B------:R-:W-:Y:S01]  /*3eb0*/  MUFU.EX2 R48, R48 ;  /* 0x0000003000307308 */ /* 0x000fe20000000800 */
[----:B------:R-:W-:Y:S01]  /*3ec0*/  HMMA.16816.F32.BF16 R100, R4, R44, R100 ;  /* 0x0000002c0464723c */ /* 0x000fe20000041864 */
[--C-:B------:R-:W-:Y:S01]  /*3ed0*/  FFMA.FTZ R45, R209, UR5, -R196.reuse ;  /* 0x00000005d12d7c23 */ /* 0x100fe200080108c4 */
[--C-:B------:R-:W-:Y:S01]  /*3ee0*/  FFMA.FTZ R44, R205, UR5, -R196.reuse ;  /* 0x00000005cd2c7c23 */ /* 0x100fe200080108c4 */
[----:B------:R-:W-:Y:S01]  /*3ef0*/  MUFU.EX2 R49, R49 ;  /* 0x0000003100317308 */ /* 0x000fe20000000800 */
[----:B------:R-:W-:-:S03]  /*3f00*/  FFMA.FTZ R196, R189, UR5, -R196 ;  /* 0x00000005bdc47c23 */ /* 0x000fc600080108c4 */
[----:B------:R-:W2:Y:S01]  /*3f10*/  MUFU.EX2 R45, R45 ;  /* 0x0000002d002d7308 */ /* 0x000ea20000000800 */
[C---:B------:R-:W-:Y:S01]  /*3f20*/  HMMA.16816.F32.BF16 R144, R4.reuse, R36, R144 ;  /* 0x000000240490723c */ /* 0x040fe20000041890 */
[--C-:B------:R-:W-:Y:S01]  /*3f30*/  FFMA.FTZ R37, R213, UR5, -R198.reuse ;  /* 0x00000005d5257c23 */ /* 0x100fe200080108c6 */
[--C-:B------:R-:W-:Y:S01]  /*3f40*/  FFMA.FTZ R36, R211, UR5, -R198.reuse ;  /* 0x00000005d3247c23 */ /* 0x100fe200080108c6 */
[----:B------:R-:W-:Y:S04]  /*3f50*/  MUFU.EX2 R44, R44 ;  /* 0x0000002c002c7308 */ /* 0x000fe80000000800 */
[----:B------:R-:W-:Y:S01]  /*3f60*/  MUFU.EX2 R37, R37 ;  /* 0x0000002500257308 */ /* 0x000fe20000000800 */
[C---:B------:R-:W-:Y:S01]  /*3f70*/  HMMA.16816.F32.BF16 R96, R4.reuse, R50, R96 ;  /* 0x000000320460723c */ /* 0x040fe20000041860 */
[--C-:B------:R-:W-:Y:S01]  /*3f80*/  FFMA.FTZ R50, R206, UR5, -R183.reuse ;  /* 0x00000005ce327c23 */ /* 0x100fe200080108b7 */
[----:B------:R-:W-:Y:S01]  /*3f90*/  FFMA.FTZ R51, R210, UR5, -R183 ;  /* 0x00000005d2337c23 */ /* 0x000fe200080108b7 */
[----:B------:R-:W1:Y:S04]  /*3fa0*/  MUFU.EX2 R36, R36 ;  /* 0x0000002400247308 */ /* 0x000e680000000800 */
[----:B------:R-:W-:Y:S01]  /*3fb0*/  MUFU.EX2 R50, R50 ;  /* 0x0000003200327308 */ /* 0x000fe20000000800 */
[C---:B------:R-:W-:Y:S01]  /*3fc0*/  HMMA.16816.F32.BF16 R112, R4.reuse, R46, R112 ;  /* 0x0000002e0470723c */ /* 0x040fe20000041870 */
[----:B------:R-:W-:Y:S01]  /*3fd0*/  FFMA.FTZ R47, R214, UR5, -R185 ;  /* 0x00000005d62f7c23 */ /* 0x000fe200080108b9 */
[----:B------:R-:W-:Y:S01]  /*3fe0*/  FFMA.FTZ R46, R204, UR5, -R183 ;  /* 0x00000005cc2e7c23 */ /* 0x000fe200080108b7 */
[----:B------:R-:W-:Y:S04]  /*3ff0*/  MUFU.EX2 R51, R51 ;  /* 0x0000003300337308 */ /* 0x000fe80000000800 */
[----:B------:R-:W-:Y:S01]  /*4000*/  MUFU.EX2 R47, R47 ;  /* 0x0000002f002f7308 */ /* 0x000fe20000000800 */
[----:B------:R-:W-:Y:S01]  /*4010*/  HMMA.16816.F32.BF16 R128, R4, R42, R128 ;  /* 0x0000002a0480723c */ /* 0x000fe20000041880 */
[----:B------:R-:W-:Y:S01]  /*4020*/  FFMA.FTZ R42, R212, UR5, -R185 ;  /* 0x00000005d42a7c23 */ /* 0x000fe200080108b9 */
[----:B------:R-:W-:Y:S01]  /*4030*/  FFMA.FTZ R43, R200, UR5, -R183 ;  /* 0x00000005c82b7c23 */ /* 0x000fe200080108b7 */
[----:B------:R-:W-:Y:S01]  /*4040*/  MUFU.EX2 R46, R46 ;  /* 0x0000002e002e7308 */ /* 0x000fe20000000800 */
[----:B------:R-:W-:-:S03]  /*4050*/  FFMA.FTZ R200, R201, UR5, -R198 ;  /* 0x00000005c9c87c23 */ /* 0x000fc600080108c6 */
[----:B------:R-:W-:Y:S01]  /*4060*/  MUFU.EX2 R42, R42 ;  /* 0x0000002a002a7308 */ /* 0x000fe20000000800 */
[----:B------:R-:W-:Y:S01]  /*4070*/  HMMA.16816.F32.BF16 R136, R4, R38, R136 ;  /* 0x000000260488723c */ /* 0x000fe20000041888 */
[--C-:B------:R-:W-:Y:S01]  /*4080*/  FFMA.FTZ R39, R202, UR5, -R185.reuse ;  /* 0x00000005ca277c23 */ /* 0x100fe200080108b9 */
[----:B------:R-:W-:Y:S01]  /*4090*/  FFMA.FTZ R38, R208, UR5, -R185 ;  /* 0x00000005d0267c23 */ /* 0x000fe200080108b9 */
[----:B------:R-:W-:Y:S01]  /*40a0*/  MUFU.EX2 R43, R43 ;  /* 0x0000002b002b7308 */ /* 0x000fe20000000800 */
[----:B---3--:R-:W-:Y:S01]  /*40b0*/  F2FP.BF16.F32.PACK_AB R4, R40, R41 ;  /* 0x000000292804723e */ /* 0x008fe200000010ff */
[----:B------:R-:W-:Y:S01]  /*40c0*/  FADD.FTZ R41, R41, R0 ;  /* 0x0000000029297221 */ /* 0x000fe20000010000 */
[----:B--2---:R-:W-:Y:S01]  /*40d0*/  F2FP.BF16.F32.PACK_AB R5, R45, R48 ;  /* 0x000000302d05723e */ /* 0x004fe200000010ff */
[----:B------:R-:W-:Y:S01]  /*40e0*/  MUFU.EX2 R39, R39 ;  /* 0x0000002700277308 */ /* 0x000fe20000000800 */
[----:B-1----:R-:W-:Y:S01]  /*40f0*/  F2FP.BF16.F32.PACK_AB R6, R36, R37 ;  /* 0x000000252406723e */ /* 0x002fe200000010ff */
[----:B------:R-:W-:Y:S01]  /*4100*/  FADD.FTZ R48, R48, R53 ;  /* 0x0000003530307221 */ /* 0x000fe20000010000 */
[----:B------:R-:W-:Y:S01]  /*4110*/  F2FP.BF16.F32.PACK_AB R7, R49, R44 ;  /* 0x0000002c3107723e */ /* 0x000fe200000010ff */
[----:B------:R-:W1:Y:S01]  /*4120*/  MUFU.EX2 R38, R38 ;  /* 0x0000002600267308 */ /* 0x000e620000000800 */
[----:B------:R-:W-:Y:S01]  /*4130*/  FADD.FTZ R40, R40, R41 ;  /* 0x0000002928287221 */ /* 0x000fe20000010000 */
[----:B------:R-:W-:-:S02]  /*4140*/  FADD.FTZ R45, R45, R48 ;  /* 0x000000302d2d7221 */ /* 0x000fc40000010000 */
[----:B------:R-:W2:Y:S01]  /*4150*/  MUFU.EX2 R200, R200 ;  /* 0x000000c800c87308 */ /* 0x000ea20000000800 */
[----:B------:R-:W-:Y:S01]  /*4160*/  FADD.FTZ R37, R37, R40 ;  /* 0x0000002825257221 */ /* 0x000fe20000010000 */
[C---:B------:R-:W-:Y:S01]  /*4170*/  HMMA.16816.F32.BF16 R156, R4.reuse, R28, R156 ;  /* 0x0000001c049c723c */ /* 0x040fe2000004189c */
[----:B------:R-:W-:Y:S01]  /*4180*/  FADD.FTZ R44, R44, R45 ;  /* 0x0000002d2c2c7221 */ /* 0x000fe20000010000 */
[----:B------:R-:W3:Y:S01]  /*4190*/  MUFU.EX2 R198, R197 ;  /* 0x000000c500c67308 */ /* 0x000ee20000000800 */
[----:B------:R-:W-:Y:S02]  /*41a0*/  FADD.FTZ R36, R36, R37 ;  /* 0x0000002524247221 */ /* 0x000fe40000010000 */
[----:B------:R-:W-:Y:S01]  /*41b0*/  FADD.FTZ R44, R49, R44 ;  /* 0x0000002c312c7221 */ /* 0x000fe20000010000 */
[----:B------:R4:W-:Y:S02]  /*41c0*/  MUFU.EX2 R189, R191 ;  /* 0x000000bf00bd7308 */ /* 0x0009e40000000800 */
[C---:B------:R-:W-:Y:S02]  /*41d0*/  HMMA.16816.F32.BF16 R72, R4.reuse, R24, R72 ;  /* 0x000000180448723c */ /* 0x040fe40000041848 */
[----:B------:R-:W3:Y:S06]  /*41e0*/  MUFU.EX2 R196, R196 ;  /* 0x000000c400c47308 */ /* 0x000eec0000000800 */
[C---:B------:R-:W-:Y:S01]  /*41f0*/  HMMA.16816.F32.BF16 R88, R4.reuse, R20, R88 ;  /* 0x000000140458723c */ /* 0x040fe20000041858 */
[----:B----4-:R-:W-:Y:S01]  /*4200*/  FFMA.FTZ R191, R190, UR5, -R185 ;  /* 0x00000005bebf7c23 */ /* 0x010fe200080108b9 */
[--C-:B------:R-:W-:Y:S01]  /*4210*/  FFMA.FTZ R185, R184, UR5, -R183.reuse ;  /* 0x00000005b8b97c23 */ /* 0x100fe200080108b7 */
[----:B------:R-:W-:Y:S01]  /*4220*/  FFMA.FTZ R183, R178, UR5, -R183 ;  /* 0x00000005b2b77c23 */ /* 0x000fe200080108b7 */
[----:B------:R-:W-:Y:S04]  /*4230*/  MUFU.EX2 R190, R192 ;  /* 0x000000c000be7308 */ /* 0x000fe80000000800 */
[C---:B------:R-:W-:Y:S01]  /*4240*/  HMMA.16816.F32.BF16 R104, R4.reuse, R16, R104 ;  /* 0x000000100468723c */ /* 0x040fe20000041868 */
[----:B------:R-:W4:Y:S04]  /*4250*/  MUFU.EX2 R191, R191 ;  /* 0x000000bf00bf7308 */ /* 0x000f280000000800 */
[----:B------:R-:W-:Y:S03]  /*4260*/  MUFU.EX2 R184, R186 ;  /* 0x000000ba00b87308 */ /* 0x000fe60000000800 */
[C---:B------:R-:W-:Y:S01]  /*4270*/  HMMA.16816.F32.BF16 R120, R4.reuse, R12, R120 ;  /* 0x0000000c0478723c */ /* 0x040fe20000041878 */
[----:B------:R-:W4:Y:S04]  /*4280*/  MUFU.EX2 R185, R185 ;  /* 0x000000b900b97308 */ /* 0x000f280000000800 */
[----:B------:R-:W-:Y:S03]  /*4290*/  MUFU.EX2 R178, R180 ;  /* 0x000000b400b27308 */ /* 0x000fe60000000800 */
[C---:B-----5:R-:W-:Y:S01]  /*42a0*/  HMMA.16816.F32.BF16 R132, R4.reuse, R8, R132 ;  /* 0x000000080484723c */ /* 0x060fe20000041884 */
[----:B------:R-:W5:Y:S07]  /*42b0*/  MUFU.EX2 R183, R183 ;  /* 0x000000b700b77308 */ /* 0x000f6e0000000800 */
[C---:B------:R-:W-:Y:S08]  /*42c0*/  HMMA.16816.F32.BF16 R152, R4.reuse, R30, R152 ;  /* 0x0000001e0498723c */ /* 0x040ff00000041898 */
[C---:B------:R-:W-:Y:S08]  /*42d0*/  HMMA.16816.F32.BF16 R76, R4.reuse, R26, R76 ;  /* 0x0000001a044c723c */ /* 0x040ff0000004184c */
[C---:B------:R-:W-:Y:S08]  /*42e0*/  HMMA.16816.F32.BF16 R92, R4.reuse, R22, R92 ;  /* 0x00000016045c723c */ /* 0x040ff0000004185c */
[C---:B------:R-:W-:Y:S08]  /*42f0*/  HMMA.16816.F32.BF16 R108, R4.reuse, R18, R108 ;  /* 0x00000012046c723c */ /* 0x040ff0000004186c */
[C---:B------:R-:W-:Y:S08]  /*4300*/  HMMA.16816.F32.BF16 R124, R4.reuse, R14, R124 ;  /* 0x0000000e047c723c */ /* 0x040ff0000004187c */
[----:B------:R-:W-:Y:S01]  /*4310*/  HMMA.16816.F32.BF16 R140, R4, R10, R140 ;  /* 0x0000000a048c723c */ /* 0x000fe2000004188c */
[----:B-1----:R-:W-:Y:S01]  /*4320*/  F2FP.BF16.F32.PACK_AB R4, R38, R39 ;  /* 0x000000272604723e */ /* 0x002fe200000010ff */
[----:B------:R-:W-:Y:S01]  /*4330*/  FADD.FTZ R39, R39, R172 ;  /* 0x000000ac27277221 */ /* 0x000fe20000010000 */
[----:B------:R-:W-:Y:S01]  /*4340*/  F2FP.BF16.F32.PACK_AB R5, R50, R43 ;  /* 0x0000002b3205723e */ /* 0x000fe200000010ff */
[----:B------:R-:W-:Y:S01]  /*4350*/  FADD.FTZ R43, R43, R174 ;  /* 0x000000ae2b2b7221 */ /* 0x000fe20000010000 */
[----:B------:R-:W-:Y:S01]  /*4360*/  F2FP.BF16.F32.PACK_AB R6, R47, R42 ;  /* 0x0000002a2f06723e */ /* 0x000fe200000010ff */
[----:B------:R-:W-:Y:S01]  /*4370*/  FADD.FTZ R39, R38, R39 ;  /* 0x0000002726277221 */ /* 0x000fe20000010000 */
[----:B------:R-:W-:Y:S01]  /*4380*/  F2FP.BF16.F32.PACK_AB R7, R51, R46 ;  /* 0x0000002e3307723e */ /* 0x000fe200000010ff */
[----:B------:R-:W-:-:S02]  /*4390*/  FADD.FTZ R43, R50, R43 ;  /* 0x0000002b322b7221 */ /* 0x000fc40000010000 */
[----:B------:R-:W-:Y:S02]  /*43a0*/  FADD.FTZ R42, R42, R39 ;  /* 0x000000272a2a7221 */ /* 0x000fe40000010000 */
[----:B------:R-:W-:Y:S02]  /*43b0*/  FADD.FTZ R46, R46, R43 ;  /* 0x0000002b2e2e7221 */ /* 0x000fe40000010000 */
[----:B------:R-:W-:Y:S01]  /*43c0*/  HMMA.16816.F32.BF16 R160, R4, R28, R160 ;  /* 0x0000001c04a0723c */ /* 0x000fe200000418a0 */
[----:B------:R-:W-:Y:S01]  /*43d0*/  FADD.FTZ R47, R47, R42 ;  /* 0x0000002a2f2f7221 */ /* 0x000fe20000010000 */
[----:B------:R-:W-:-:S06]  /*43e0*/  FADD.FTZ R51, R51, R46 ;  /* 0x0000002e33337221 */ /* 0x000fcc0000010000 */
[C---:B------:R-:W-:Y:S01]  /*43f0*/  HMMA.16816.F32.BF16 R148, R4.reuse, R30, R148 ;  /* 0x0000001e0494723c */ /* 0x040fe20000041894 */
[----:B------:R-:W1:Y:S07]  /*4400*/  LDSM.16.MT88.4 R28, [R217+0x9c00] ;  /* 0x009c0000d91c783b */ /* 0x000e6e0000004200 */
[C---:B------:R-:W-:Y:S08]  /*4410*/  HMMA.16816.F32.BF16 R68, R4.reuse, R24, R68 ;  /* 0x000000180444723c */ /* 0x040ff00000041844 */
[C---:B------:R-:W-:Y:S01]  /*4420*/  HMMA.16816.F32.BF16 R80, R4.reuse, R26, R80 ;  /* 0x0000001a0450723c */ /* 0x040fe20000041850 */
[----:B------:R-:W4:Y:S07]  /*4430*/  LDSM.16.MT88.4 R24, [R187+0x9c00] ;  /* 0x009c0000bb18783b */ /* 0x000f2e0000004200 */
[C---:B------:R-:W-:Y:S08]  /*4440*/  HMMA.16816.F32.BF16 R84, R4.reuse, R20, R84 ;  /* 0x000000140454723c */ /* 0x040ff00000041854 */
[C---:B------:R-:W-:Y:S01]  /*4450*/  HMMA.16816.F32.BF16 R96, R4.reuse, R22, R96 ;  /* 0x000000160460723c */ /* 0x040fe20000041860 */
[----:B------:R-:W5:Y:S07]  /*4460*/  LDSM.16.MT88.4 R20, [R217+0xac00] ;  /* 0x00ac0000d914783b */ /* 0x000f6e0000004200 */
[C---:B------:R-:W-:Y:S08]  /*4470*/  HMMA.16816.F32.BF16 R100, R4.reuse, R16, R100 ;  /* 0x000000100464723c */ /* 0x040ff00000041864 */
[C---:B------:R-:W-:Y:S01]  /*4480*/  HMMA.16816.F32.BF16 R112, R4.reuse, R18, R112 ;  /* 0x000000120470723c */ /* 0x040fe20000041870 */
[----:B------:R-:W5:Y:S07]  /*4490*/  LDSM.16.MT88.4 R16, [R187+0xac00] ;  /* 0x00ac0000bb10783b */ /* 0x000f6e0000004200 */
[C---:B------:R-:W-:Y:S08]  /*44a0*/  HMMA.16816.F32.BF16 R116, R4.reuse, R12, R116 ;  /* 0x0000000c0474723c */ /* 0x040ff00000041874 */
[C---:B------:R-:W-:Y:S01]  /*44b0*/  HMMA.16816.F32.BF16 R128, R4.reuse, R14, R128 ;  /* 0x0000000e0480723c */ /* 0x040fe20000041880 */
[----:B------:R-:W5:Y:S07]  /*44c0*/  LDSM.16.MT88.4 R12, [R217+0xbc00] ;  /* 0x00bc0000d90c783b */ /* 0x000f6e0000004200 */
[C---:B------:R-:W-:Y:S08]  /*44d0*/  HMMA.16816.F32.BF16 R144, R4.reuse, R8, R144 ;  /* 0x000000080490723c */ /* 0x040ff00000041890 */
[----:B------:R-:W-:Y:S01]  /*44e0*/  HMMA.16816.F32.BF16 R136, R4, R10, R136 ;  /* 0x0000000a0488723c */ /* 0x000fe20000041888 */
[----:B------:R-:W5:Y:S01]  /*44f0*/  LDSM.16.MT88.4 R8, [R187+0xbc00] ;  /* 0x00bc0000bb08783b */ /* 0x000f620000004200 */
[----:B--2---:R-:W-:Y:S01]  /*4500*/  F2FP.BF16.F32.PACK_AB R4, R200, R199 ;  /* 0x000000c7c804723e */ /* 0x004fe200000010ff */
[----:B------:R-:W-:Y:S01]  /*4510*/  FADD.FTZ R199, R199, R36 ;  /* 0x00000024c7c77221 */ /* 0x000fe20000010000 */
[----:B------:R-:W-:Y:S01]  /*4520*/  F2FP.BF16.F32.PACK_AB R5, R194, R193 ;  /* 0x000000c1c205723e */ /* 0x000fe200000010ff */
[----:B------:R-:W-:Y:S01]  /*4530*/  FADD.FTZ R193, R193, R44 ;  /* 0x0000002cc1c17221 */ /* 0x000fe20000010000 */
[----:B---3--:R-:W-:Y:S01]  /*4540*/  F2FP.BF16.F32.PACK_AB R6, R241, R198 ;  /* 0x000000c6f106723e */ /* 0x008fe200000010ff */
[----:B------:R-:W-:Y:S01]  /*4550*/  FADD.FTZ R199, R200, R199 ;  /* 0x000000c7c8c77221 */ /* 0x000fe20000010000 */
[----:B------:R-:W-:Y:S01]  /*4560*/  F2FP.BF16.F32.PACK_AB R7, R196, R189 ;  /* 0x000000bdc407723e */ /* 0x000fe200000010ff */
[----:B------:R-:W-:-:S02]  /*4570*/  FADD.FTZ R194, R194, R193 ;  /* 0x000000c1c2c27221 */ /* 0x000fc40000010000 */
[----:B------:R-:W-:Y:S02]  /*4580*/  FADD.FTZ R198, R198, R199 ;  /* 0x000000c7c6c67221 */ /* 0x000fe40000010000 */
[----:B------:R-:W-:Y:S02]  /*4590*/  FADD.FTZ R189, R189, R194 ;  /* 0x000000c2bdbd7221 */ /* 0x000fe40000010000 */
[----:B-1----:R-:W-:Y:S01]  /*45a0*/  HMMA.16816.F32.BF16 R156, R4, R28, R156 ;  /* 0x0000001c049c723c */ /* 0x002fe2000004189c */
[----:B------:R-:W-:Y:S01]  /*45b0*/  FADD.FTZ R241, R241, R198 ;  /* 0x000000c6f1f17221 */ /* 0x000fe20000010000 */
[----:B------:R-:W-:-:S06]  /*45c0*/  FADD.FTZ R239, R196, R189 ;  /* 0x000000bdc4ef7221 */ /* 0x000fcc0000010000 */
[C---:B------:R-:W-:Y:S08]  /*45d0*/  HMMA.16816.F32.BF16 R152, R4.reuse, R30, R152 ;  /* 0x0000001e0498723c */ /* 0x040ff00000041898 */
[C---:B----4-:R-:W-:Y:S08]  /*45e0*/  HMMA.16816.F32.BF16 R72, R4.reuse, R24, R72 ;  /* 0x000000180448723c */ /* 0x050ff00000041848 */
[C---:B------:R-:W-:Y:S08]  /*45f0*/  HMMA.16816.F32.BF16 R76, R4.reuse, R26, R76 ;  /* 0x0000001a044c723c */ /* 0x040ff0000004184c */
[C---:B-----5:R-:W-:Y:S08]  /*4600*/  HMMA.16816.F32.BF16 R88, R4.reuse, R20, R88 ;  /* 0x000000140458723c */ /* 0x060ff00000041858 */
[C---:B------:R-:W-:Y:S08]  /*4610*/  HMMA.16816.F32.BF16 R92, R4.reuse, R22, R92 ;  /* 0x00000016045c723c */ /* 0x040ff0000004185c */
[C---:B------:R-:W-:Y:S08]  /*4620*/  HMMA.16816.F32.BF16 R104, R4.reuse, R16, R104 ;  /* 0x000000100468723c */ /* 0x040ff00000041868 */
[C---:B------:R-:W-:Y:S08]  /*4630*/  HMMA.16816.F32.BF16 R108, R4.reuse, R18, R108 ;  /* 0x00000012046c723c */ /* 0x040ff0000004186c */
[C---:B------:R-:W-:Y:S08]  /*4640*/  HMMA.16816.F32.BF16 R120, R4.reuse, R12, R120 ;  /* 0x0000000c0478723c */ /* 0x040ff00000041878 */
[C---:B------:R-:W-:Y:S08]  /*4650*/  HMMA.16816.F32.BF16 R124, R4.reuse, R14, R124 ;  /* 0x0000000e047c723c */ /* 0x040ff0000004187c */
[C---:B------:R-:W-:Y:S08]  /*4660*/  HMMA.16816.F32.BF16 R132, R4.reuse, R8, R132 ;  /* 0x000000080484723c */ /* 0x040ff00000041884 */
[----:B------:R-:W-:Y:S01]  /*4670*/  HMMA.16816.F32.BF16 R140, R4, R10, R140 ;  /* 0x0000000a048c723c */ /* 0x000fe2000004188c */
[----:B------:R-:W-:Y:S01]  /*4680*/  F2FP.BF16.F32.PACK_AB R4, R191, R190 ;  /* 0x000000bebf04723e */ /* 0x000fe200000010ff */
        /* <DEDUP_REMOVED lines=23> */
[----:B------:R-:W-:-:S04]  /*4800*/  NOP ;  /* 0x0000000000007918 */ /* 0x000fc80000000000 */
[----:B------:R-:W-:-:S15]  /*4810*/  @!P1 BRA `(.L_x_22) ;  /* 0x0000002c00249947 */ /* 0x000fde0003800000 */
[----:B------:R-:W-:Y:S01]  /*4820*/  LEA.HI.SX32 R238, R3, 0xfffffffe, 0x1a ;  /* 0xfffffffe03ee7811 */ /* 0x000fe200078fd2ff */
[C---:B------:R-:W-:Y:S01]  /*4830*/  IMAD.SHL.U32 R237, R32.reuse, 0x20, RZ ;  /* 0x0000002020ed7824 */ /* 0x040fe200078e00ff */
[----:B------:R-:W-:Y:S01]  /*4840*/  SHF.L.U64.HI R236, R32, 0x5, R33 ;  /* 0x0000000520ec7819 */ /* 0x000fe20000010221 */
[----:B------:R-:W-:Y:S01]  /*4850*/  IMAD.MOV.U32 R169, RZ, RZ, R166 ;  /* 0x000000ffffa97224 */ /* 0x000fe200078e00a6 */
[----:B------:R-:W-:Y:S01]  /*4860*/  MOV R2, R165 ;  /* 0x000000a500027202 */ /* 0x000fe20000000f00 */
[----:B------:R-:W-:Y:S01]  /*4870*/  IMAD.MOV.U32 R3, RZ, RZ, R168 ;  /* 0x000000ffff037224 */ /* 0x000fe200078e00a8 */
[----:B------:R-:W-:Y:S01]  /*4880*/  MOV R0, R167 ;  /* 0x000000a700007202 */ /* 0x000fe20000000f00 */
[C---:B------:R-:W-:Y:S01]  /*4890*/  VIADD R235, R217.reuse, 0x9020 ;  /* 0x00009020d9eb7836 */ /* 0x040fe20000000000 */
[----:B------:R-:W-:Y:S01]  /*48a0*/  IADD3 R240, PT, PT, R217, 0x9000, RZ ;  /* 0x00009000d9f07810 */ /* 0x000fe20007ffe0ff */
[----:B------:R-:W1:Y:S01]  /*48b0*/  LDCU UR4, c[0x0][0x45c] ;  /* 0x00008b80ff0477ac */ /* 0x000e620008000800 */
[----:B------:R-:W2:Y:S01]  /*48c0*/  LDCU.64 UR6, c[0x0][0x3c0] ;  /* 0x00007800ff0677ac */ /* 0x000ea20008000a00 */
[----:B------:R-:W-:Y:S05]  /*48d0*/  BRA `(.L_x_23) ;  /* 0x00000000005c7947 */ /* 0x000fea0003800000 */
.L_x_25:
[----:B------:R-:W1:Y:S01]  /*48e0*/  LDC.64 R164, c[0x0][0x3b8] ;  /* 0x0000ee00ffa47b82 */ /* 0x000e620000000a00 */
[----:B------:R-:W-:Y:S04]  /*48f0*/  VIADD R167, R238, 0xffffffff ;  /* 0xffffffffeea77836 */ /* 0x000fe80000000000 */
[C---:B-1----:R-:W-:Y:S04]  /*4900*/  IMAD.WIDE.U32 R172, R167.reuse, R164, RZ ;  /* 0x000000a4a7ac7225 */ /* 0x042fe800078e00ff */
[----:B------:R-:W-:Y:S01]  /*4910*/  IMAD R166, R167, R165, R173 ;  /* 0x000000a5a7a67224 */ /* 0x000fe200078e02ad */
[CC--:B------:R-:W-:Y:S01]  /*4920*/  LEA R174, P1, R172.reuse, R228.reuse, 0x7 ;  /* 0x000000e4acae7211 */ /* 0x0c0fe200078238ff */
[C---:B------:R-:W-:Y:S03]  /*4930*/  IMAD.SHL.U32 R167, R172.reuse, 0x40, RZ ;  /* 0x00000040aca77824 */ /* 0x040fe600078e00ff */
[--C-:B------:R-:W-:Y:S02]  /*4940*/  LEA.HI.X R175, R172, R227, R166.reuse, 0x7, P1 ;  /* 0x000000e3acaf7211 */ /* 0x100fe400008f3ca6 */
[----:B------:R-:W-:Y:S02]  /*4950*/  LEA R170, P0, R164, R167, 0x5 ;  /* 0x000000a7a4aa7211 */ /* 0x000fe400078028ff */
[----:B------:R-:W-:Y:S01]  /*4960*/  SHF.L.U64.HI R167, R172, 0x6, R166 ;  /* 0x00000006aca77819 */ /* 0x000fe200000102a6 */
[----:B------:R-:W-:Y:S01]  /*4970*/  @!PT LDS RZ, [RZ] ;  /* 0x00000000fffff984 */ /* 0x000fe20000000800 */
[----:B------:R-:W-:Y:S01]  /*4980*/  @!PT LDS RZ, [RZ] ;  /* 0x00000000fffff984 */ /* 0x000fe20000000800 */
[----:B------:R-:W-:Y:S01]  /*4990*/  @!PT LDS RZ, [RZ] ;  /* 0x00000000fffff984 */ /* 0x000fe20000000800 */
[----:B------:R1:W-:Y:S03]  /*49a0*/  LDGSTS.E.BYPASS.LTC128B.128 [R233+0x6000], desc[UR16][R174.64] ;  /* 0x06000000aee97fae */ /* 0x0003e6000b981a10 */
[----:B------:R-:W-:Y:S01]  /*49b0*/  LEA.HI.X R167, R164, R167, R165, 0x5, P0 ;  /* 0x000000a7a4a77211 */ /* 0x000fe200000f2ca5 */
[----:B------:R1:W-:Y:S01]  /*49c0*/  LDGSTS.E.BYPASS.LTC128B.128 [R233+0x7000], desc[UR16][R174.64+0x40] ;  /* 0x07000040aee97fae */ /* 0x0003e2000b981a10 */
[C---:B------:R-:W-:Y:S03]  /*49d0*/  LEA R164, P0, R170.reuse, R228, 0x1 ;  /* 0x000000e4aaa47211 */ /* 0x040fe600078008ff */
[----:B------:R1:W-:Y:S01]  /*49e0*/  LDGSTS.E.BYPASS.LTC128B.128 [R233+0x8000], desc[UR16][R174.64+0x80] ;  /* 0x08000080aee97fae */ /* 0x0003e2000b981a10 */
[----:B------:R-:W-:Y:S05]  /*49f0*/  LEA.HI.X R165, R170, R227, R167, 0x1, P0 ;  /* 0x000000e3aaa57211 */ /* 0x000fea00000f0ca7 */
[----:B------:R1:W-:Y:S04]  /*4a00*/  LDGSTS.E.BYPASS.LTC128B.128 [R233+0x6800], desc[UR16][R164.64] ;  /* 0x06800000a4e97fae */ /* 0x0003e8000b981a10 */
[----:B------:R1:W-:Y:S04]  /*4a10*/  LDGSTS.E.BYPASS.LTC128B.128 [R233+0x7800], desc[UR16][R164.64+0x40] ;  /* 0x07800040a4e97fae */ /* 0x0003e8000b981a10 */
[----:B------:R1:W-:Y:S04]  /*4a20*/  LDGSTS.E.BYPASS.LTC128B.128 [R233+0x8800], desc[UR16][R164.64+0x80] ;  /* 0x08800080a4e97fae */ /* 0x0003e8000b981a10 */
[----:B------:R-:W0:Y:S01]  /*4a30*/  LDGDEPBAR ;  /* 0x00000000000079af */ /* 0x000e220000000000 */
[----:B------:R-:W-:Y:S05]  /*4a40*/  BRA `(.L_x_24) ;  /* 0x0000000800f07947 */ /* 0x000fea0003800000 */
.L_x_23:
[----:B------:R-:W-:Y:S04]  /*4a50*/  DEPBAR.LE SB0, 0x0 ;  /* 0x000080000000791a */ /* 0x000fe80000000000 */
[----:B------:R-:W-:Y:S01]  /*4a60*/  BAR.SYNC.DEFER_BLOCKING 0x0 ;  /* 0x0000000000007b1d */ /* 0x000fe20000010000 */
[C---:B--2---:R-:W-:Y:S04]  /*4a70*/  IMAD.WIDE.U32 R212, R238.reuse, UR6, RZ ;  /* 0x00000006eed47c25 */ /* 0x044fe8000f8e00ff */
[----:B------:R-:W-:Y:S01]  /*4a80*/  IMAD R168, R238, UR7, R213 ;  /* 0x00000007eea87c24 */ /* 0x000fe2000f8e02d5 */
[C---:B------:R-:W-:Y:S02]  /*4a90*/  LEA R244, P1, R212.reuse, R226, 0x7 ;  /* 0x000000e2d4f47211 */ /* 0x040fe400078238ff */
[C---:B------:R-:W-:Y:S02]  /*4aa0*/  LEA R171, P0, R212.reuse, R237, 0x6 ;  /* 0x000000edd4ab7211 */ /* 0x040fe400078030ff */
[CCC-:B------:R-:W-:Y:S02]  /*4ab0*/  LEA.HI.X R245, R212.reuse, R225.reuse, R168.reuse, 0x7, P1 ;  /* 0x000000e1d4f57211 */ /* 0x1c0fe400008f3ca8 */
[----:B------:R-:W-:Y:S02]  /*4ac0*/  LEA.HI.X R170, R212, R236, R168, 0x6, P0 ;  /* 0x000000ecd4aa7211 */ /* 0x000fe400000f34a8 */
[C---:B------:R-:W-:Y:S04]  /*4ad0*/  LEA R214, P0, R171.reuse, R226, 0x1 ;  /* 0x000000e2abd67211 */ /* 0x040fe800078008ff */
[----:B------:R-:W-:Y:S02]  /*4ae0*/  LEA.HI.X R215, R171, R225, R170, 0x1, P0 ;  /* 0x000000e1abd77211 */ /* 0x000fe400000f0caa */
[----:B------:R-:W-:Y:S01]  /*4af0*/  ISETP.NE.AND P0, PT, R238, RZ, PT ;  /* 0x000000ffee00720c */ /* 0x000fe20003f05270 */
[----:B------:R-:W-:Y:S01]  /*4b00*/  @!PT LDS RZ, [RZ] ;  /* 0x00000000fffff984 */ /* 0x000fe20000000800 */
[----:B------:R-:W-:Y:S01]  /*4b10*/  @!PT LDS RZ, [RZ] ;  /* 0x00000000fffff984 */ /* 0x000fe20000000800 */
[----:B------:R-:W-:Y:S01]  /*4b20*/  @!PT LDS RZ, [RZ] ;  /* 0x00000000fffff984 */ /* 0x000fe20000000800 */
[----:B------:R-:W-:Y:S08]  /*4b30*/  LDGSTS.E.BYPASS.LTC128B.128 [R233+0x9000], desc[UR16][R244.64] ;  /* 0x09000000f4e97fae */ /* 0x000ff0000b981a10 */
[----:B------:R-:W-:Y:S08]  /*4b40*/  LDGSTS.E.BYPASS.LTC128B.128 [R233+0xa000], desc[UR16][R244.64+0x40] ;  /* 0x0a000040f4e97fae */ /* 0x000ff0000b981a10 */
[----:B------:R-:W-:Y:S08]  /*4b50*/  LDGSTS.E.BYPASS.LTC128B.128 [R233+0xb000], desc[UR16][R244.64+0x80] ;  /* 0x0b000080f4e97fae */ /* 0x000ff0000b981a10 */
[----:B------:R-:W-:Y:S08]  /*4b60*/  LDGSTS.E.BYPASS.LTC128B.128 [R233+0x9800], desc[UR16][R214.64] ;  /* 0x09800000d6e97fae */ /* 0x000ff0000b981a10 */
[----:B------:R-:W-:Y:S08]  /*4b70*/  LDGSTS.E.BYPASS.LTC128B.128 [R233+0xa800], desc[UR16][R214.64+0x40] ;  /* 0x0a800040d6e97fae */ /* 0x000ff0000b981a10 */
[----:B------:R2:W-:Y:S08]  /*4b80*/  LDGSTS.E.BYPASS.LTC128B.128 [R233+0xb800], desc[UR16][R214.64+0x80] ;  /* 0x0b800080d6e97fae */ /* 0x0005f0000b981a10 */
[----:B------:R-:W-:Y:S08]  /*4b90*/  LDSM.16.M88.4 R164, [R220] ;  /* 0x00000000dca4783b */ /* 0x000ff00000000200 */
[----:B------:R-:W3:Y:S08]  /*4ba0*/  LDSM.16.M88.4 R172, [R219+0x6000] ;  /* 0x00600000dbac783b */ /* 0x000ef00000000200 */
[----:B------:R-:W4:Y:S08]  /*4bb0*/  LDSM.16.M88.4 R176, [R220+0x1000] ;  /* 0x00100000dcb0783b */ /* 0x000f300000000200 */
[----:B------:R-:W5:Y:S08]  /*4bc0*/  LDSM.16.M88.4 R180, [R219+0x6400] ;  /* 0x00640000dbb4783b */ /* 0x000f700000000200 */
[----:B------:R-:W0:Y:S08]  /*4bd0*/  LDGDEPBAR ;  /* 0x00000000000079af */ /* 0x000e300000000000 */
[----:B------:R-:W1:Y:S08]  /*4be0*/  LDSM.16.M88.4 R184, [R219+0x6800] ;  /* 0x00680000dbb8783b */ /* 0x000e700000000200 */
[----:B------:R-:W1:Y:S01]  /*4bf0*/  LDSM.16.M88.4 R188, [R219+0x6c00] ;  /* 0x006c0000dbbc783b */ /* 0x000e620000000200 */
[-C--:B---3--:R-:W-:Y:S07]  /*4c00*/  HMMA.16816.F32.BF16 R4, R164, R172.reuse, RZ ;  /* 0x000000aca404723c */ /* 0x088fee00000418ff */
[----:B------:R-:W-:Y:S01]  /*4c10*/  LDSM.16.M88.4 R192, [R218] ;  /* 0x00000000dac0783b */ /* 0x000fe20000000200 */
[C---:B----4-:R-:W-:Y:S07]  /*4c20*/  HMMA.16816.F32.BF16 R8, R176.reuse, R172, RZ ;  /* 0x000000acb008723c */ /* 0x050fee00000418ff */
[----:B------:R-:W3:Y:S01]  /*4c30*/  LDSM.16.M88.4 R196, [R216+0x6000] ;  /* 0x00600000d8c4783b */ /* 0x000ee20000000200 */
[-C--:B------:R-:W-:Y:S07]  /*4c40*/  HMMA.16816.F32.BF16 R12, R176, R174.reuse, RZ ;  /* 0x000000aeb00c723c */ /* 0x080fee00000418ff */
[----:B------:R-:W4:Y:S01]  /*4c50*/  LDSM.16.M88.4 R200, [R218+0x1000] ;  /* 0x00100000dac8783b */ /* 0x000f220000000200 */
[C---:B------:R-:W-:Y:S07]  /*4c60*/  HMMA.16816.F32.BF16 R16, R164.reuse, R174, RZ ;  /* 0x000000aea410723c */ /* 0x040fee00000418ff */
[----:B------:R-:W4:Y:S01]  /*4c70*/  LDSM.16.M88.4 R204, [R216+0x6400] ;  /* 0x00640000d8cc783b */ /* 0x000f220000000200 */
[-C--:B-----5:R-:W-:Y:S07]  /*4c80*/  HMMA.16816.F32.BF16 R20, R164, R180.reuse, RZ ;  /* 0x000000b4a414723c */ /* 0x0a0fee00000418ff */
[----:B------:R-:W5:Y:S01]  /*4c90*/  LDSM.16.M88.4 R208, [R216+0x6800] ;  /* 0x00680000d8d0783b */ /* 0x000f620000000200 */
[C---:B------:R-:W-:Y:S07]  /*4ca0*/  HMMA.16816.F32.BF16 R24, R176.reuse, R180, RZ ;  /* 0x000000b4b018723c */ /* 0x040fee00000418ff */
[----:B------:R-:W5:Y:S01]  /*4cb0*/  LDSM.16.M88.4 R172, [R216+0x6c00] ;  /* 0x006c0000d8ac783b */ /* 0x000f620000000200 */
[-C--:B------:R-:W-:Y:S07]  /*4cc0*/  HMMA.16816.F32.BF16 R28, R176, R182.reuse, RZ ;  /* 0x000000b6b01c723c */ /* 0x080fee00000418ff */
[----:B--2---:R-:W-:Y:S01]  /*4cd0*/  LDSM.16.M88.4 R212, [R216+0x7400] ;  /* 0x00740000d8d4783b */ /* 0x004fe20000000200 */
[C---:B------:R-:W-:Y:S07]  /*4ce0*/  HMMA.16816.F32.BF16 R32, R164.reuse, R182, RZ ;  /* 0x000000b6a420723c */ /* 0x040fee00000418ff */
[----:B------:R-:W-:Y:S01]  /*4cf0*/  LDSM.16.M88.4 R180, [R220+0x3000] ;  /* 0x00300000dcb4783b */ /* 0x000fe20000000200 */
[-C--:B-1----:R-:W-:Y:S08]  /*4d00*/  HMMA.16816.F32.BF16 R36, R164, R184.reuse, RZ ;  /* 0x000000b8a424723c */ /* 0x082ff000000418ff */
[C---:B------:R-:W-:Y:S08]  /*4d10*/  HMMA.16816.F32.BF16 R40, R176.reuse, R184, RZ ;  /* 0x000000b8b028723c */ /* 0x040ff000000418ff */
[-C--:B------:R-:W-:Y:S08]  /*4d20*/  HMMA.16816.F32.BF16 R44, R176, R186.reuse, RZ ;  /* 0x000000bab02c723c */ /* 0x080ff000000418ff */
[C---:B------:R-:W-:Y:S01]  /*4d30*/  HMMA.16816.F32.BF16 R48, R164.reuse, R186, RZ ;  /* 0x000000baa430723c */ /* 0x040fe200000418ff */
[----:B------:R-:W-:Y:S07]  /*4d40*/  LDSM.16.M88.4 R184, [R219+0x7400] ;  /* 0x00740000dbb8783b */ /* 0x000fee0000000200 */
[-C--:B------:R-:W-:Y:S08]  /*4d50*/  HMMA.16816.F32.BF16 R52, R164, R188.reuse, RZ ;  /* 0x000000bca434723c */ /* 0x080ff000000418ff */
[C---:B------:R-:W-:Y:S08]  /*4d60*/  HMMA.16816.F32.BF16 R56, R176.reuse, R188, RZ ;  /* 0x000000bcb038723c */ /* 0x040ff000000418ff */
[-C--:B------:R-:W-:Y:S01]  /*4d70*/  HMMA.16816.F32.BF16 R60, R176, R190.reuse, RZ ;  /* 0x000000beb03c723c */ /* 0x080fe200000418ff */
[----:B------:R-:W-:Y:S07]  /*4d80*/  LDSM.16.M88.4 R176, [R219+0x7000] ;  /* 0x00700000dbb0783b */ /* 0x000fee0000000200 */
[----:B------:R-:W-:Y:S01]  /*4d90*/  HMMA.16816.F32.BF16 R64, R164, R190, RZ ;  /* 0x000000bea440723c */ /* 0x000fe200000418ff */
[----:B------:R-:W1:Y:S07]  /*4da0*/  LDSM.16.M88.4 R164, [R220+0x2000] ;  /* 0x00200000dca4783b */ /* 0x000e6e0000000200 */
[-C--:B---3--:R-:W-:Y:S01]  /*4db0*/  HMMA.16816.F32.BF16 R4, R192, R196.reuse, R4 ;  /* 0x000000c4c004723c */ /* 0x088fe20000041804 */
[----:B------:R-:W2:Y:S07]  /*4dc0*/  LDSM.16.M88.4 R188, [R219+0x7800] ;  /* 0x00780000dbbc783b */ /* 0x000eae0000000200 */
[C---:B----4-:R-:W-:Y:S08]  /*4dd0*/  HMMA.16816.F32.BF16 R8, R200.reuse, R196, R8 ;  /* 0x000000c4c808723c */ /* 0x050ff00000041808 */
[-C--:B------:R-:W-:Y:S08]  /*4de0*/  HMMA.16816.F32.BF16 R12, R200, R198.reuse, R12 ;  /* 0x000000c6c80c723c */ /* 0x080ff0000004180c */
[C---:B------:R-:W-:Y:S01]  /*4df0*/  HMMA.16816.F32.BF16 R16, R192.reuse, R198, R16 ;  /* 0x000000c6c010723c */ /* 0x040fe20000041810 */
[----:B------:R-:W3:Y:S07]  /*4e00*/  LDSM.16.M88.4 R196, [R219+0x7c00] ;  /* 0x007c0000dbc4783b */ /* 0x000eee0000000200 */
[-C--:B------:R-:W-:Y:S08]  /*4e10*/  HMMA.16816.F32.BF16 R20, R192, R204.reuse, R20 ;  /* 0x000000ccc014723c */ /* 0x080ff00000041814 */
[C---:B------:R-:W-:Y:S08]  /*4e20*/  HMMA.16816.F32.BF16 R24, R200.reuse, R204, R24 ;  /* 0x000000ccc818723c */ /* 0x040ff00000041818 */
[-C--:B------:R-:W-:Y:S08]  /*4e30*/  HMMA.16816.F32.BF16 R28, R200, R206.reuse, R28 ;  /* 0x000000cec81c723c */ /* 0x080ff0000004181c */
[C---:B------:R-:W-:Y:S01]  /*4e40*/  HMMA.16816.F32.BF16 R32, R192.reuse, R206, R32 ;  /* 0x000000cec020723c */ /* 0x040fe20000041820 */
[----:B------:R-:W-:Y:S07]  /*4e50*/  LDSM.16.M88.4 R204, [R216+0x7000] ;  /* 0x00700000d8cc783b */ /* 0x000fee0000000200 */
[-C--:B-----5:R-:W-:Y:S08]  /*4e60*/  HMMA.16816.F32.BF16 R36, R192, R208.reuse, R36 ;  /* 0x000000d0c024723c */ /* 0x0a0ff00000041824 */
[C---:B------:R-:W-:Y:S08]  /*4e70*/  HMMA.16816.F32.BF16 R40, R200.reuse, R208, R40 ;  /* 0x000000d0c828723c */ /* 0x040ff00000041828 */
[-C--:B------:R-:W-:Y:S08]  /*4e80*/  HMMA.16816.F32.BF16 R44, R200, R210.reuse, R44 ;  /* 0x000000d2c82c723c */ /* 0x080ff0000004182c */
[C---:B------:R-:W-:Y:S01]  /*4e90*/  HMMA.16816.F32.BF16 R48, R192.reuse, R210, R48 ;  /* 0x000000d2c030723c */ /* 0x040fe20000041830 */
[----:B------:R-:W-:Y:S07]  /*4ea0*/  LDSM.16.M88.4 R208, [R218+0x3000] ;  /* 0x00300000dad0783b */ /* 0x000fee0000000200 */
[-C--:B------:R-:W-:Y:S08]  /*4eb0*/  HMMA.16816.F32.BF16 R52, R192, R172.reuse, R52 ;  /* 0x000000acc034723c */ /* 0x080ff00000041834 */
[C---:B------:R-:W-:Y:S08]  /*4ec0*/  HMMA.16816.F32.BF16 R56, R200.reuse, R172, R56 ;  /* 0x000000acc838723c */ /* 0x040ff00000041838 */
[-C--:B------:R-:W-:Y:S01]  /*4ed0*/  HMMA.16816.F32.BF16 R60, R200, R174.reuse, R60 ;  /* 0x000000aec83c723c */ /* 0x080fe2000004183c */
[----:B------:R-:W4:Y:S07]  /*4ee0*/  LDSM.16.M88.4 R200, [R218+0x2000] ;  /* 0x00200000dac8783b */ /* 0x000f2e0000000200 */
[----:B------:R-:W-:Y:S01]  /*4ef0*/  HMMA.16816.F32.BF16 R64, R192, R174, R64 ;  /* 0x000000aec040723c */ /* 0x000fe20000041840 */
[----:B------:R-:W5:Y:S07]  /*4f00*/  LDSM.16.M88.4 R172, [R216+0x7800] ;  /* 0x00780000d8ac783b */ /* 0x000f6e0000000200 */
[-C--:B-1----:R-:W-:Y:S01]  /*4f10*/  HMMA.16816.F32.BF16 R4, R164, R176.reuse, R4 ;  /* 0x000000b0a404723c */ /* 0x082fe20000041804 */
[----:B------:R-:W-:Y:S07]  /*4f20*/  LDSM.16.M88.4 R192, [R219+0x8c00] ;  /* 0x008c0000dbc0783b */ /* 0x000fee0000000200 */
[C---:B------:R-:W-:Y:S08]  /*4f30*/  HMMA.16816.F32.BF16 R8, R180.reuse, R176, R8 ;  /* 0x000000b0b408723c */ /* 0x040ff00000041808 */
[-C--:B------:R-:W-:Y:S08]  /*4f40*/  HMMA.16816.F32.BF16 R12, R180, R178.reuse, R12 ;  /* 0x000000b2b40c723c */ /* 0x080ff0000004180c */
[C---:B------:R-:W-:Y:S01]  /*4f50*/  HMMA.16816.F32.BF16 R16, R164.reuse, R178, R16 ;  /* 0x000000b2a410723c */ /* 0x040fe20000041810 */
[----:B------:R-:W1:Y:S07]  /*4f60*/  LDSM.16.M88.4 R176, [R216+0x7c00] ;  /* 0x007c0000d8b0783b */ /* 0x000e6e0000000200 */
[-C--:B------:R-:W-:Y:S08]  /*4f70*/  HMMA.16816.F32.BF16 R20, R164, R184.reuse, R20 ;  /* 0x000000b8a414723c */ /* 0x080ff00000041814 */
[C---:B------:R-:W-:Y:S08]  /*4f80*/  HMMA.16816.F32.BF16 R24, R180.reuse, R184, R24 ;  /* 0x000000b8b418723c */ /* 0x040ff00000041818 */
[-C--:B------:R-:W-:Y:S08]  /*4f90*/  HMMA.16816.F32.BF16 R28, R180, R186.reuse, R28 ;  /* 0x000000bab41c723c */ /* 0x080ff0000004181c */
[C---:B------:R-:W-:Y:S01]  /*4fa0*/  HMMA.16816.F32.BF16 R32, R164.reuse, R186, R32 ;  /* 0x000000baa420723c */ /* 0x040fe20000041820 */
[----:B------:R-:W-:Y:S07]  /*4fb0*/  LDSM.16.M88.4 R184, [R220+0x5000] ;  /* 0x00500000dcb8783b */ /* 0x000fee0000000200 */
[-C--:B--2---:R-:W-:Y:S08]  /*4fc0*/  HMMA.16816.F32.BF16 R36, R164, R188.reuse, R36 ;  /* 0x000000bca424723c */ /* 0x084ff00000041824 */
[C---:B------:R-:W-:Y:S08]  /*4fd0*/  HMMA.16816.F32.BF16 R40, R180.reuse, R188, R40 ;  /* 0x000000bcb428723c */ /* 0x040ff00000041828 */
[-C--:B------:R-:W-:Y:S08]  /*4fe0*/  HMMA.16816.F32.BF16 R44, R180, R190.reuse, R44 ;  /* 0x000000beb42c723c */ /* 0x080ff0000004182c */
[C---:B------:R-:W-:Y:S01]  /*4ff0*/  HMMA.16816.F32.BF16 R48, R164.reuse, R190, R48 ;  /* 0x000000bea430723c */ /* 0x040fe20000041830 */
[----:B------:R-:W-:Y:S07]  /*5000*/  LDSM.16.M88.4 R188, [R219+0x8800] ;  /* 0x00880000dbbc783b */ /* 0x000fee0000000200 */
[-C--:B---3--:R-:W-:Y:S08]  /*5010*/  HMMA.16816.F32.BF16 R52, R164, R196.reuse, R52 ;  /* 0x000000c4a434723c */ /* 0x088ff00000041834 */
[C---:B------:R-:W-:Y:S08]  /*5020*/  HMMA.16816.F32.BF16 R56, R180.reuse, R196, R56 ;  /* 0x000000c4b438723c */ /* 0x040ff00000041838 */
[-C--:B------:R-:W-:Y:S01]  /*5030*/  HMMA.16816.F32.BF16 R60, R180, R198.reuse, R60 ;  /* 0x000000c6b43c723c */ /* 0x080fe2000004183c */
[----:B------:R-:W-:Y:S07]  /*5040*/  LDSM.16.M88.4 R180, [R219+0x8000] ;  /* 0x00800000dbb4783b */ /* 0x000fee0000000200 */
[----:B------:R-:W-:Y:S01]  /*5050*/  HMMA.16816.F32.BF16 R64, R164, R198, R64 ;  /* 0x000000c6a440723c */ /* 0x000fe20000041840 */
[----:B------:R-:W2:Y:S07]  /*5060*/  LDSM.16.M88.4 R164, [R220+0x4000] ;  /* 0x00400000dca4783b */ /* 0x000eae0000000200 */
[-C--:B----4-:R-:W-:Y:S01]  /*5070*/  HMMA.16816.F32.BF16 R4, R200, R204.reuse, R4 ;  /* 0x000000ccc804723c */ /* 0x090fe20000041804 */
[----:B------:R-:W-:Y:S07]  /*5080*/  LDSM.16.M88.4 R196, [R218+0x4000] ;  /* 0x00400000dac4783b */ /* 0x000fee0000000200 */
[C---:B------:R-:W-:Y:S08]  /*5090*/  HMMA.16816.F32.BF16 R8, R208.reuse, R204, R8 ;  /* 0x000000ccd008723c */ /* 0x040ff00000041808 */
[-C--:B------:R-:W-:Y:S08]  /*50a0*/  HMMA.16816.F32.BF16 R12, R208, R206.reuse, R12 ;  /* 0x000000ced00c723c */ /* 0x080ff0000004180c */
[C---:B------:R-:W-:Y:S01]  /*50b0*/  HMMA.16816.F32.BF16 R16, R200.reuse, R206, R16 ;  /* 0x000000cec810723c */ /* 0x040fe20000041810 */
[----:B------:R-:W-:Y:S07]  /*50c0*/  LDSM.16.M88.4 R204, [R216+0x8000] ;  /* 0x00800000d8cc783b */ /* 0x000fee0000000200 */
        /* <DEDUP_REMOVED lines=9> */
[----:B------:R-:W3:Y:S07]  /*5160*/  LDSM.16.M88.4 R172, [R219+0x8400] ;  /* 0x00840000dbac783b */ /* 0x000eee0000000200 */
[-C--:B-1----:R-:W-:Y:S08]  /*5170*/  HMMA.16816.F32.BF16 R52, R200, R176.reuse, R52 ;  /* 0x000000b0c834723c */ /* 0x082ff00000041834 */
[C---:B------:R-:W-:Y:S08]  /*5180*/  HMMA.16816.F32.BF16 R56, R208.reuse, R176, R56 ;  /* 0x000000b0d038723c */ /* 0x040ff00000041838 */
[-C--:B------:R-:W-:Y:S01]  /*5190*/  HMMA.16816.F32.BF16 R60, R208, R178.reuse, R60 ;  /* 0x000000b2d03c723c */ /* 0x080fe2000004183c */
[----:B------:R-:W1:Y:S07]  /*51a0*/  LDSM.16.M88.4 R208, [R218+0x5000] ;  /* 0x00500000dad0783b */ /* 0x000e6e0000000200 */
[----:B------:R-:W-:Y:S01]  /*51b0*/  HMMA.16816.F32.BF16 R64, R200, R178, R64 ;  /* 0x000000b2c840723c */ /* 0x000fe20000041840 */
[----:B------:R-:W4:Y:S07]  /*51c0*/  LDSM.16.M88.4 R176, [R216+0x8400] ;  /* 0x00840000d8b0783b */ /* 0x000f2e0000000200 */
[-C--:B--2---:R-:W-:Y:S01]  /*51d0*/  HMMA.16816.F32.BF16 R4, R164, R180.reuse, R4 ;  /* 0x000000b4a404723c */ /* 0x084fe20000041804 */
[----:B------:R-:W2:Y:S01]  /*51e0*/  LDSM.16.M88.4 R200, [R216+0x8800] ;  /* 0x00880000d8c8783b */ /* 0x000ea20000000200 */
[----:B------:R-:W-:Y:S06]  /*51f0*/  DEPBAR.LE SB0, 0x0 ;  /* 0x000080000000791a */ /* 0x000fec0000000000 */
[C---:B------:R-:W-:Y:S01]  /*5200*/  HMMA.16816.F32.BF16 R8, R184.reuse, R180, R8 ;  /* 0x000000b4b808723c */ /* 0x040fe20000041808 */
[----:B------:R-:W-:Y:S07]  /*5210*/  BAR.SYNC.DEFER_BLOCKING 0x0 ;  /* 0x0000000000007b1d */ /* 0x000fee0000010000 */
[-C--:B------:R-:W-:Y:S08]  /*5220*/  HMMA.16816.F32.BF16 R12, R184, R182.reuse, R12 ;  /* 0x000000b6b80c723c */ /* 0x080ff0000004180c */
[C---:B------:R-:W-:Y:S08]  /*5230*/  HMMA.16816.F32.BF16 R16, R164.reuse, R182, R16 ;  /* 0x000000b6a410723c */ /* 0x040ff00000041810 */
[-C--:B---3--:R-:W-:Y:S08]  /*5240*/  HMMA.16816.F32.BF16 R20, R164, R172.reuse, R20 ;  /* 0x000000aca414723c */ /* 0x088ff00000041814 */
[C---:B------:R-:W-:Y:S08]  /*5250*/  HMMA.16816.F32.BF16 R24, R184.reuse, R172, R24 ;  /* 0x000000acb818723c */ /* 0x040ff00000041818 */
[-C--:B------:R-:W-:Y:S08]  /*5260*/  HMMA.16816.F32.BF16 R28, R184, R174.reuse, R28 ;  /* 0x000000aeb81c723c */ /* 0x080ff0000004181c */
        /* <DEDUP_REMOVED lines=8> */
[----:B------:R-:W-:Y:S08]  /*52f0*/  HMMA.16816.F32.BF16 R64, R164, R194, R64 ;  /* 0x000000c2a440723c */ /* 0x000ff00000041840 */
[-C--:B------:R-:W-:Y:S08]  /*5300*/  HMMA.16816.F32.BF16 R4, R196, R204.reuse, R4 ;  /* 0x000000ccc404723c */ /* 0x080ff00000041804 */
[C---:B-1----:R-:W-:Y:S08]  /*5310*/  HMMA.16816.F32.BF16 R8, R208.reuse, R204, R8 ;  /* 0x000000ccd008723c */ /* 0x042ff00000041808 */
[-C--:B------:R-:W-:Y:S03]  /*5320*/  HMMA.16816.F32.BF16 R12, R208, R206.reuse, R12 ;  /* 0x000000ced00c723c */ /* 0x080fe6000004180c */
[----:B------:R-:W-:Y:S05]  /*5330*/  FMNMX3.FTZ R168, R0, R6, R7, !PT ;  /* 0x0000000600a87276 */ /* 0x000fea0007810007 */
[C---:B------:R-:W-:Y:S04]  /*5340*/  HMMA.16816.F32.BF16 R16, R196.reuse, R206, R16 ;  /* 0x000000cec410723c */ /* 0x040fe80000041810 */
[----:B------:R-:W-:Y:S04]  /*5350*/  FMNMX3.FTZ R171, R2, R10, R11, !PT ;  /* 0x0000000a02ab7276 */ /* 0x000fe8000781000b */
[-C--:B----4-:R-:W-:Y:S03]  /*5360*/  HMMA.16816.F32.BF16 R20, R196, R176.reuse, R20 ;  /* 0x000000b0c414723c */ /* 0x090fe60000041814 */
[----:B------:R-:W-:Y:S05]  /*5370*/  FMNMX3.FTZ R171, R171, R14, R15, !PT ;  /* 0x0000000eabab7276 */ /* 0x000fea000781000f */
[C---:B------:R-:W-:Y:S04]  /*5380*/  HMMA.16816.F32.BF16 R24, R208.reuse, R176, R24 ;  /* 0x000000b0d018723c */ /* 0x040fe80000041818 */
[----:B------:R-:W-:Y:S04]  /*5390*/  FMNMX3.FTZ R168, R168, R18, R19, !PT ;  /* 0x00000012a8a87276 */ /* 0x000fe80007810013 */
[-C--:B------:R-:W-:Y:S03]  /*53a0*/  HMMA.16816.F32.BF16 R28, R208, R178.reuse, R28 ;  /* 0x000000b2d01c723c */ /* 0x080fe6000004181c */
[----:B------:R-:W-:Y:S05]  /*53b0*/  FMNMX3.FTZ R168, R168, R22, R23, !PT ;  /* 0x00000016a8a87276 */ /* 0x000fea0007810017 */
[C---:B------:R-:W-:Y:S04]  /*53c0*/  HMMA.16816.F32.BF16 R32, R196.reuse, R178, R32 ;  /* 0x000000b2c420723c */ /* 0x040fe80000041820 */
[----:B------:R-:W-:Y:S04]  /*53d0*/  FMNMX3.FTZ R171, R171, R26, R27, !PT ;  /* 0x0000001aabab7276 */ /* 0x000fe8000781001b */
[-C--:B--2---:R-:W-:Y:S03]  /*53e0*/  HMMA.16816.F32.BF16 R36, R196, R200.reuse, R36 ;  /* 0x000000c8c424723c */ /* 0x084fe60000041824 */
[----:B------:R-:W-:Y:S05]  /*53f0*/  FMNMX3.FTZ R171, R171, R30, R31, !PT ;  /* 0x0000001eabab7276 */ /* 0x000fea000781001f */
[C---:B------:R-:W-:Y:S04]  /*5400*/  HMMA.16816.F32.BF16 R40, R208.reuse, R200, R40 ;  /* 0x000000c8d028723c */ /* 0x040fe80000041828 */
[----:B------:R-:W-:Y:S04]  /*5410*/  FMNMX3.FTZ R168, R168, R34, R35, !PT ;  /* 0x00000022a8a87276 */ /* 0x000fe80007810023 */
[-C--:B------:R-:W-:Y:S03]  /*5420*/  HMMA.16816.F32.BF16 R44, R208, R202.reuse, R44 ;  /* 0x000000cad02c723c */ /* 0x080fe6000004182c */
[----:B------:R-:W-:Y:S05]  /*5430*/  FMNMX3.FTZ R168, R168, R38, R39, !PT ;  /* 0x00000026a8a87276 */ /* 0x000fea0007810027 */
[C---:B------:R-:W-:Y:S04]  /*5440*/  HMMA.16816.F32.BF16 R48, R196.reuse, R202, R48 ;  /* 0x000000cac430723c */ /* 0x040fe80000041830 */
[----:B------:R-:W-:Y:S04]  /*5450*/  FMNMX3.FTZ R171, R171, R42, R43, !PT ;  /* 0x0000002aabab7276 */ /* 0x000fe8000781002b */
[-C--:B------:R-:W-:Y:S03]  /*5460*/  HMMA.16816.F32.BF16 R52, R196, R212.reuse, R52 ;  /* 0x000000d4c434723c */ /* 0x080fe60000041834 */
[----:B------:R-:W-:Y:S05]  /*5470*/  FMNMX3.FTZ R171, R171, R46, R47, !PT ;  /* 0x0000002eabab7276 */ /* 0x000fea000781002f */
[C---:B------:R-:W-:Y:S04]  /*5480*/  HMMA.16816.F32.BF16 R56, R208.reuse, R212, R56 ;  /* 0x000000d4d038723c */ /* 0x040fe80000041838 */
[----:B------:R-:W-:Y:S02]  /*5490*/  FMNMX3.FTZ R212, R169, R8, R9, !PT ;  /* 0x00000008a9d47276 */ /* 0x000fe40007810009 */
[----:B------:R-:W-:Y:S02]  /*54a0*/  FMNMX3.FTZ R213, R3, R4, R5, !PT ;  /* 0x0000000403d57276 */ /* 0x000fe40007810005 */
[----:B------:R-:W-:Y:S01]  /*54b0*/  FMNMX3.FTZ R212, R212, R12, R13, !PT ;  /* 0x0000000cd4d47276 */ /* 0x000fe2000781000d */
[-C--:B------:R-:W-:Y:S03]  /*54c0*/  HMMA.16816.F32.BF16 R60, R208, R214.reuse, R60 ;  /* 0x000000d6d03c723c */ /* 0x080fe6000004183c */
[----:B------:R-:W-:Y:S02]  /*54d0*/  FMNMX3.FTZ R213, R213, R16, R17, !PT ;  /* 0x00000010d5d57276 */ /* 0x000fe40007810011 */
[----:B------:R-:W-:Y:S02]  /*54e0*/  FMNMX3.FTZ R212, R212, R24, R25, !PT ;  /* 0x00000018d4d47276 */ /* 0x000fe40007810019 */
[----:B------:R-:W-:Y:S01]  /*54f0*/  FMNMX3.FTZ R213, R213, R20, R21, !PT ;  /* 0x00000014d5d57276 */ /* 0x000fe20007810015 */
[----:B------:R-:W-:Y:S04]  /*5500*/  HMMA.16816.F32.BF16 R64, R196, R214, R64 ;  /* 0x000000d6c440723c */ /* 0x000fe80000041840 */
[----:B------:R-:W-:Y:S02]  /*5510*/  FMNMX3.FTZ R212, R212, R28, R29, !PT ;  /* 0x0000001cd4d47276 */ /* 0x000fe4000781001d */
        /* <DEDUP_REMOVED lines=13> */
[----:B------:R-:W-:Y:S01]  /*55f0*/  FMNMX3.FTZ R168, R168, R66, R67, !PT ;  /* 0x00000042a8a87276 */ /* 0x000fe20007810043 */
[----:B------:R-:W-:Y:S06]  /*5600*/  @P0 BRA `(.L_x_25) ;  /* 0xfffffff000b40947 */ /* 0x000fec000383ffff */
.L_x_24:
[----:B------:R-:W-:Y:S08]  /*5610*/  SHFL.BFLY PT, R166, R213, 0x2, 0x1f ;  /* 0x0c401f00d5a67f89 */ /* 0x000ff000000e0000 */
[----:B------:R-:W-:Y:S08]  /*5620*/  SHFL.BFLY PT, R167, R168, 0x2, 0x1f ;  /* 0x0c401f00a8a77f89 */ /* 0x000ff000000e0000 */
[----:B-1----:R-:W-:Y:S08]  /*5630*/  SHFL.BFLY PT, R165, R212, 0x2, 0x1f ;  /* 0x0c401f00d4a57f89 */ /* 0x002ff000000e0000 */
[----:B------:R-:W1:Y:S02]  /*5640*/  SHFL.BFLY PT, R164, R171, 0x2, 0x1f ;  /* 0x0c401f00aba47f89 */ /* 0x000e6400000e0000 */
[----:B-1----:R-:W-:Y:S02]  /*5650*/  FMNMX.FTZ R170, R171, R164, !PT ;  /* 0x000000a4abaa7209 */ /* 0x002fe40007810000 */
[----:B------:R-:W-:Y:S02]  /*5660*/  FMNMX.FTZ R174, R213, R166, !PT ;  /* 0x000000a6d5ae7209 */ /* 0x000fe40007810000 */
[----:B------:R-:W-:Y:S02]  /*5670*/  FMNMX.FTZ R173, R168, R167, !PT ;  /* 0x000000a7a8ad7209 */ /* 0x000fe40007810000 */
[----:B------:R-:W-:Y:S01]  /*5680*/  FMNMX.FTZ R172, R212, R165, !PT ;  /* 0x000000a5d4ac7209 */ /* 0x000fe20007810000 */
[----:B------:R-:W1:Y:S08]  /*5690*/  SHFL.BFLY PT, R167, R174, 0x1, 0x1f ;  /* 0x0c201f00aea77f89 */ /* 0x000e7000000e0000 */
[----:B------:R-:W2:Y:S08]  /*56a0*/  SHFL.BFLY PT, R164, R173, 0x1, 0x1f ;  /* 0x0c201f00ada47f89 */ /* 0x000eb000000e0000 */
[----:B------:R-:W3:Y:S08]  /*56b0*/  SHFL.BFLY PT, R175, R172, 0x1, 0x1f ;  /* 0x0c201f00acaf7f89 */ /* 0x000ef000000e0000 */
[----:B------:R-:W4:Y:S01]  /*56c0*/  SHFL.BFLY PT, R165, R170, 0x1, 0x1f ;  /* 0x0c201f00aaa57f89 */ /* 0x000f2200000e0000 */
[----:B-1----:R-:W-:Y:S02]  /*56d0*/  FMNMX.FTZ R168, R174, R167, !PT ;  /* 0x000000a7aea87209 */ /* 0x002fe40007810000 */
[----:B--2---:R-:W-:Y:S03]  /*56e0*/  FMNMX.FTZ R167, R173, R164, !PT ;  /* 0x000000a4ada77209 */ /* 0x004fe60007810000 */
[C---:B------:R-:W-:Y:S01]  /*56f0*/  FMUL.FTZ R196, R168.reuse, UR4 ;  /* 0x00000004a8c47c20 */ /* 0x040fe20008410000 */
[C---:B------:R-:W-:Y:S01]  /*5700*/  FSETP.NEU.FTZ.AND P1, PT, R168.reuse, -INF , PT ;  /* 0xff800000a800780b */ /* 0x040fe20003f3d000 */
[----:B------:R-:W-:Y:S01]  /*5710*/  FADD.FTZ R3, -R168, R3 ;  /* 0x00000003a8037221 */ /* 0x000fe20000010100 */
[----:B---3--:R-:W-:Y:S01]  /*5720*/  FMNMX.FTZ R166, R172, R175, !PT ;  /* 0x000000afaca67209 */ /* 0x008fe20007810000 */
[C---:B------:R-:W-:Y:S01]  /*5730*/  FMUL.FTZ R197, R167.reuse, UR4 ;  /* 0x00000004a7c57c20 */ /* 0x040fe20008410000 */
[----:B------:R-:W1:Y:S01]  /*5740*/  LDSM.16.MT88.4 R172, [R217+0x9000] ;  /* 0x00900000d9ac783b */ /* 0x000e620000004200 */
[C---:B------:R-:W-:Y:S01]  /*5750*/  FSETP.NEU.FTZ.AND P0, PT, R167.reuse, -INF , PT ;  /* 0xff800000a700780b */ /* 0x040fe20003f1d000 */
[----:B------:R-:W-:Y:S01]  /*5760*/  FADD.FTZ R164, -R167, R0 ;  /* 0x00000000a7a47221 */ /* 0x000fe20000010100 */
[----:B----4-:R-:W-:Y:S01]  /*5770*/  FMNMX.FTZ R165, R170, R165, !PT ;  /* 0x000000a5aaa57209 */ /* 0x010fe20007810000 */
[----:B------:R-:W-:Y:S01]  /*5780*/  FADD.FTZ R0, -R166, R169 ;  /* 0x000000a9a6007221 */ /* 0x000fe20000010100 */
[----:B------:R-:W-:Y:S01]  /*5790*/  FSEL R196, R196, RZ, P1 ;  /* 0x000000ffc4c47208 */ /* 0x000fe20000800000 */
[----:B------:R-:W-:Y:S01]  /*57a0*/  FMUL.FTZ R169, R3, UR4 ;  /* 0x0000000403a97c20 */ /* 0x000fe20008410000 */
[----:B------:R-:W-:Y:S01]  /*57b0*/  FSEL R197, R197, RZ, P0 ;  /* 0x000000ffc5c57208 */ /* 0x000fe20000000000 */
[----:B------:R-:W-:Y:S01]  /*57c0*/  FMUL.FTZ R3, R164, UR4 ;  /* 0x00000004a4037c20 */ /* 0x000fe20008410000 */
[C---:B------:R-:W-:Y:S01]  /*57d0*/  FADD.FTZ R2, -R165.reuse, R2 ;  /* 0x00000002a5027221 */ /* 0x040fe20000010100 */
[----:B------:R-:W-:Y:S01]  /*57e0*/  FMUL.FTZ R195, R166, UR4 ;  /* 0x00000004a6c37c20 */ /* 0x000fe20008410000 */
[C---:B------:R-:W-:Y:S01]  /*57f0*/  FMUL.FTZ R194, R165.reuse, UR4 ;  /* 0x00000004a5c27c20 */ /* 0x040fe20008410000 */
[----:B------:R-:W2:Y:S01]  /*5800*/  MUFU.EX2 R164, R169 ;  /* 0x000000a900a47308 */ /* 0x000ea20000000800 */
[----:B------:R-:W-:Y:S01]  /*5810*/  FMUL.FTZ R170, R0, UR4 ;  /* 0x0000000400aa7c20 */ /* 0x000fe20008410000 */
[----:B------:R-:W-:Y:S01]  /*5820*/  FSETP.NEU.FTZ.AND P1, PT, R166, -INF , PT ;  /* 0xff800000a600780b */ /* 0x000fe20003f3d000 */
[--C-:B------:R-:W-:Y:S01]  /*5830*/  FFMA.FTZ R180, R16, UR4, -R196.reuse ;  /* 0x0000000410b47c23 */ /* 0x100fe200080108c4 */
[----:B------:R-:W-:Y:S01]  /*5840*/  FSETP.NEU.FTZ.AND P0, PT, R165, -INF , PT ;  /* 0xff800000a500780b */ /* 0x000fe20003f1d000 */
[--C-:B------:R-:W-:Y:S01]  /*5850*/  FFMA.FTZ R183, R17, UR4, -R196.reuse ;  /* 0x0000000411b77c23 */ /* 0x100fe200080108c4 */
[--C-:B------:R-:W-:Y:S01]  /*5860*/  FFMA.FTZ R182, R18, UR4, -R197.reuse ;  /* 0x0000000412b67c23 */ /* 0x100fe200080108c5 */
[--C-:B------:R-:W-:Y:S01]  /*5870*/  FFMA.FTZ R185, R19, UR4, -R197.reuse ;  /* 0x0000000413b97c23 */ /* 0x100fe200080108c5 */
[--C-:B------:R-:W-:Y:S01]  /*5880*/  FFMA.FTZ R181, R4, UR4, -R196.reuse ;  /* 0x0000000404b57c23 */ /* 0x100fe200080108c4 */
[----:B------:R-:W-:Y:S01]  /*5890*/  FFMA.FTZ R171, R5, UR4, -R196 ;  /* 0x0000000405ab7c23 */ /* 0x000fe200080108c4 */
[--C-:B------:R-:W-:Y:S01]  /*58a0*/  FFMA.FTZ R184, R6, UR4, -R197.reuse ;  /* 0x0000000406b87c23 */ /* 0x100fe200080108c5 */
[----:B------:R-:W-:Y:S01]  /*58b0*/  FFMA.FTZ R7, R7, UR4, -R197 ;  /* 0x0000000407077c23 */ /* 0x000fe200080108c5 */
[----:B------:R-:W-:Y:S01]  /*58c0*/  FMUL.FTZ R0, R2, UR4 ;  /* 0x0000000402007c20 */ /* 0x000fe20008410000 */
[----:B------:R-:W-:Y:S01]  /*58d0*/  FSEL R195, R195, RZ, P1 ;  /* 0x000000ffc3c37208 */ /* 0x000fe20000800000 */
[----:B------:R-:W-:Y:S01]  /*58e0*/  MUFU.EX2 R2, R170 ;  /* 0x000000aa00027308 */ /* 0x000fe20000000800 */
[----:B------:R-:W-:Y:S01]  /*58f0*/  FSEL R194, R194, RZ, P0 ;  /* 0x000000ffc2c27208 */ /* 0x000fe20000000000 */
[----:B--2---:R-:W-:Y:S01]  /*5900*/  FMUL.FTZ R4, R164, R160 ;  /* 0x000000a0a4047220 */ /* 0x004fe20000410000 */
[----:B------:R-:W-:Y:S07]  /*5910*/  MOV R169, R235 ;  /* 0x000000eb00a97202 */ /* 0x000fee0000000f00 */
[----:B------:R-:W2:Y:S01]  /*5920*/  MUFU.EX2 R3, R3 ;  /* 0x0000000300037308 */ /* 0x000ea20000000800 */
[--C-:B------:R-:W-:Y:S01]  /*5930*/  FFMA.FTZ R189, R12, UR4, -R195.reuse ;  /* 0x000000040cbd7c23 */ /* 0x100fe200080108c3 */
[--C-:B------:R-:W-:Y:S01]  /*5940*/  FFMA.FTZ R190, R13, UR4, -R195.reuse ;  /* 0x000000040dbe7c23 */ /* 0x100fe200080108c3 */
[--C-:B------:R-:W-:Y:S07]  /*5950*/  FFMA.FTZ R193, R14, UR4, -R194.reuse ;  /* 0x000000040ec17c23 */ /* 0x100fee00080108c2 */
[----:B------:R3:W-:Y:S01]  /*5960*/  MUFU.EX2 R170, R7 ;  /* 0x0000000700aa7308 */ /* 0x0007e20000000800 */
[--C-:B------:R-:W-:Y:S01]  /*5970*/  FFMA.FTZ R192, R15, UR4, -R194.reuse ;  /* 0x000000040fc07c23 */ /* 0x100fe200080108c2 */
[--C-:B------:R-:W-:Y:S01]  /*5980*/  FFMA.FTZ R191, R8, UR4, -R195.reuse ;  /* 0x0000000408bf7c23 */ /* 0x100fe200080108c3 */
[----:B------:R-:W-:Y:S07]  /*5990*/  FFMA.FTZ R186, R9, UR4, -R195 ;  /* 0x0000000409ba7c23 */ /* 0x000fee00080108c3 */
[----:B------:R-:W-:Y:S01]  /*59a0*/  MUFU.EX2 R181, R181 ;  /* 0x000000b500b57308 */ /* 0x000fe20000000800 */
[--C-:B------:R-:W-:Y:S01]  /*59b0*/  FFMA.FTZ R187, R10, UR4, -R194.reuse ;  /* 0x000000040abb7c23 */ /* 0x100fe200080108c2 */
[----:B------:R-:W-:Y:S01]  /*59c0*/  FFMA.FTZ R188, R11, UR4, -R194 ;  /* 0x000000040bbc7c23 */ /* 0x000fe200080108c2 */
[----:B------:R-:W-:Y:S07]  /*59d0*/  @P6 IADD3 R169, PT, PT, R240, -0x20, RZ ;  /* 0xffffffe0f0a96810 */ /* 0x000fee0007ffe0ff */
[----:B------:R-:W4:Y:S01]  /*59e0*/  MUFU.EX2 R171, R171 ;  /* 0x000000ab00ab7308 */ /* 0x000f220000000800 */
[----:B------:R-:W-:Y:S01]  /*59f0*/  FMUL.FTZ R5, R164, R161 ;  /* 0x000000a1a4057220 */ /* 0x000fe20000410000 */
[C---:B--2---:R-:W-:Y:S01]  /*5a00*/  FMUL.FTZ R6, R3.reuse, R162 ;  /* 0x000000a203067220 */ /* 0x044fe20000410000 */
[C---:B------:R-:W-:Y:S07]  /*5a10*/  FMUL.FTZ R8, R2.reuse, R156 ;  /* 0x0000009c02087220 */ /* 0x040fee0000410000 */
[----:B------:R-:W2:Y:S01]  /*5a20*/  MUFU.EX2 R184, R184 ;  /* 0x000000b800b87308 */ /* 0x000ea20000000800 */
[----:B------:R-:W5:Y:S01]  /*5a30*/  LDSM.16.MT88.4 R176, [R169] ;  /* 0x00000000a9b0783b */ /* 0x000f620000004200 */
[----:B---3--:R-:W-:Y:S01]  /*5a40*/  FMUL.FTZ R7, R3, R163 ;  /* 0x000000a303077220 */ /* 0x008fe20000410000 */
[C---:B------:R-:W-:Y:S07]  /*5a50*/  FMUL.FTZ R9, R2.reuse, R157 ;  /* 0x0000009d02097220 */ /* 0x040fee0000410000 */
[----:B------:R-:W-:Y:S01]  /*5a60*/  MUFU.EX2 R180, R180 ;  /* 0x000000b400b47308 */ /* 0x000fe20000000800 */
[C---:B------:R-:W-:Y:S01]  /*5a70*/  FMUL.FTZ R12, R2.reuse, R152 ;  /* 0x00000098020c7220 */ /* 0x040fe20000410000 */
[----:B------:R-:W-:Y:S01]  /*5a80*/  FMUL.FTZ R13, R2, R153 ;  /* 0x00000099020d7220 */ /* 0x000fe20000410000 */
[C---:B------:R-:W-:Y:S07]  /*5a90*/  FMUL.FTZ R16, R164.reuse, R148 ;  /* 0x00000094a4107220 */ /* 0x040fee0000410000 */
[----:B------:R-:W3:Y:S01]  /*5aa0*/  MUFU.EX2 R183, R183 ;  /* 0x000000b700b77308 */ /* 0x000ee20000000800 */
[----:B------:R-:W-:Y:S01]  /*5ab0*/  FMUL.FTZ R17, R164, R149 ;  /* 0x00000095a4117220 */ /* 0x000fe20000410000 */
[----:B----4-:R-:W-:Y:S01]  /*5ac0*/  F2FP.BF16.F32.PACK_AB R160, R171, R181 ;  /* 0x000000b5aba0723e */ /* 0x010fe200000010ff */
[C---:B------:R-:W-:Y:S07]  /*5ad0*/  FMUL.FTZ R18, R3.reuse, R150 ;  /* 0x0000009603127220 */ /* 0x040fee0000410000 */
[----:B------:R-:W-:Y:S01]  /*5ae0*/  MUFU.EX2 R182, R182 ;  /* 0x000000b600b67308 */ /* 0x000fe20000000800 */
[----:B------:R-:W-:Y:S01]  /*5af0*/  FMUL.FTZ R19, R3, R151 ;  /* 0x0000009703137220 */ /* 0x000fe20000410000 */
[----:B--2---:R-:W-:Y:S01]  /*5b00*/  F2FP.BF16.F32.PACK_AB R161, R170, R184 ;  /* 0x000000b8aaa1723e */ /* 0x004fe200000010ff */
[----:B------:R-:W2:Y:S07]  /*5b10*/  LDSM.16.MT88.4 R148, [R217+0xa000] ;  /* 0x00a00000d994783b */ /* 0x000eae0000004200 */
[----:B------:R-:W4:Y:S01]  /*5b20*/  MUFU.EX2 R185, R185 ;  /* 0x000000b900b97308 */ /* 0x000f220000000800 */
[--C-:B------:R-:W-:Y:S01]  /*5b30*/  FFMA.FTZ R206, R36, UR4, -R196.reuse ;  /* 0x0000000424ce7c23 */ /* 0x100fe200080108c4 */
[--C-:B------:R-:W-:Y:S01]  /*5b40*/  FFMA.FTZ R207, R37, UR4, -R196.reuse ;  /* 0x0000000425cf7c23 */ /* 0x100fe200080108c4 */
[--C-:B------:R-:W-:Y:S07]  /*5b50*/  FFMA.FTZ R208, R38, UR4, -R197.reuse ;  /* 0x0000000426d07c23 */ /* 0x100fee00080108c5 */
[----:B------:R-:W1:Y:S01]  /*5b60*/  MUFU.EX2 R0, R0 ;  /* 0x0000000000007308 */ /* 0x000e620000000800 */
[--C-:B------:R-:W-:Y:S01]  /*5b70*/  FFMA.FTZ R211, R39, UR4, -R197.reuse ;  /* 0x0000000427d37c23 */ /* 0x100fe200080108c5 */
[----:B---3--:R-:W-:Y:S01]  /*5b80*/  F2FP.BF16.F32.PACK_AB R162, R183, R180 ;  /* 0x000000b4b7a2723e */ /* 0x008fe200000010ff */
[----:B------:R-:W-:Y:S07]  /*5b90*/  LDSM.16.MT88.4 R36, [R217+0x9800] ;  /* 0x00980000d924783b */ /* 0x000fee0000004200 */
[----:B------:R-:W-:Y:S01]  /*5ba0*/  MUFU.EX2 R191, R191 ;  /* 0x000000bf00bf7308 */ /* 0x000fe20000000800 */
[--C-:B------:R-:W-:Y:S01]  /*5bb0*/  FFMA.FTZ R209, R48, UR4, -R196.reuse ;  /* 0x0000000430d17c23 */ /* 0x100fe200080108c4 */
[----:B------:R-:W-:Y:S01]  /*5bc0*/  FFMA.FTZ R210, R49, UR4, -R196 ;  /* 0x0000000431d27c23 */ /* 0x000fe200080108c4 */
[--C-:B------:R-:W-:Y:S07]  /*5bd0*/  FFMA.FTZ R213, R50, UR4, -R197.reuse ;  /* 0x0000000432d57c23 */ /* 0x100fee00080108c5 */
[----:B------:R-:W3:Y:S01]  /*5be0*/  MUFU.EX2 R186, R186 ;  /* 0x000000ba00ba7308 */ /* 0x000ee20000000800 */
[----:B------:R-:W-:Y:S01]  /*5bf0*/  FFMA.FTZ R212, R51, UR4, -R197 ;  /* 0x0000000433d47c23 */ /* 0x000fe200080108c5 */
[----:B----4-:R-:W-:Y:S01]  /*5c00*/  F2FP.BF16.F32.PACK_AB R163, R185, R182 ;  /* 0x000000b6b9a3723e */ /* 0x010fe200000010ff */
[----:B------:R-:W-:Y:S07]  /*5c10*/  LDSM.16.MT88.4 R48, [R169+0x800] ;  /* 0x00080000a930783b */ /* 0x000fee0000004200 */
[----:B------:R-:W-:Y:S01]  /*5c20*/  MUFU.EX2 R187, R187 ;  /* 0x000000bb00bb7308 */ /* 0x000fe20000000800 */
[--C-:B------:R-:W-:Y:S01]  /*5c30*/  FFMA.FTZ R245, R44, UR4, -R195.reuse ;  /* 0x000000042cf57c23 */ /* 0x100fe200080108c3 */
[C---:B-1----:R-:W-:Y:S01]  /*5c40*/  FMUL.FTZ R14, R0.reuse, R154 ;  /* 0x0000009a000e7220 */ /* 0x042fe20000410000 */
[C---:B------:R-:W-:Y:S07]  /*5c50*/  FMUL.FTZ R15, R0.reuse, R155 ;  /* 0x0000009b000f7220 */ /* 0x040fee0000410000 */
[----:B------:R-:W1:Y:S01]  /*5c60*/  MUFU.EX2 R188, R188 ;  /* 0x000000bc00bc7308 */ /* 0x000e620000000800 */
[-C--:B------:R-:W-:Y:S01]  /*5c70*/  HMMA.16816.F32.BF16 R4, R160, R172.reuse, R4 ;  /* 0x000000aca004723c */ /* 0x080fe20000041804 */
[----:B------:R-:W4:Y:S08]  /*5c80*/  LDSM.16.MT88.4 R152, [R169+0x1000] ;  /* 0x00100000a998783b */ /* 0x000f300000004200 */
[----:B------:R-:W-:Y:S01]  /*5c90*/  MUFU.EX2 R189, R189 ;  /* 0x000000bd00bd7308 */ /* 0x000fe20000000800 */
[C---:B------:R-:W-:Y:S01]  /*5ca0*/  FMUL.FTZ R10, R0.reuse, R158 ;  /* 0x0000009e000a7220 */ /* 0x040fe20000410000 */
[----:B------:R-:W-:Y:S08]  /*5cb0*/  FMUL.FTZ R11, R0, R159 ;  /* 0x0000009f000b7220 */ /* 0x000ff00000410000 */
[----:B------:R-:W5:Y:S01]  /*5cc0*/  MUFU.EX2 R190, R190 ;  /* 0x000000be00be7308 */ /* 0x000f620000000800 */
[----:B---3--:R-:W-:Y:S01]  /*5cd0*/  F2FP.BF16.F32.PACK_AB R156, R186, R191 ;  /* 0x000000bfba9c723e */ /* 0x008fe200000010ff */
[C---:B------:R-:W-:Y:S01]  /*5ce0*/  FMUL.FTZ R68, R164.reuse, R68 ;  /* 0x00000044a4447220 */ /* 0x040fe20000410000 */
[----:B------:R-:W-:Y:S07]  /*5cf0*/  FMUL.FTZ R69, R164, R69 ;  /* 0x00000045a4457220 */ /* 0x000fee0000410000 */
[----:B------:R-:W-:Y:S01]  /*5d00*/  MUFU.EX2 R193, R193 ;  /* 0x000000c100c17308 */ /* 0x000fe20000000800 */
[C---:B------:R-:W-:Y:S01]  /*5d10*/  FMUL.FTZ R70, R3.reuse, R70 ;  /* 0x0000004603467220 */ /* 0x040fe20000410000 */
[----:B-1----:R-:W-:Y:S01]  /*5d20*/  F2FP.BF16.F32.PACK_AB R157, R188, R187 ;  /* 0x000000bbbc9d723e */ /* 0x002fe200000010ff */
[----:B------:R-:W-:Y:S07]  /*5d30*/  FMUL.FTZ R71, R3, R71 ;  /* 0x0000004703477220 */ /* 0x000fee0000410000 */
[----:B------:R-:W1:Y:S01]  /*5d40*/  MUFU.EX2 R192, R192 ;  /* 0x000000c000c07308 */ /* 0x000e620000000800 */
[----:B------:R-:W-:Y:S01]  /*5d50*/  FFMA.FTZ R246, R45, UR4, -R195 ;  /* 0x000000042df67c23 */ /* 0x000fe200080108c3 */
[--C-:B------:R-:W-:Y:S01]  /*5d60*/  FFMA.FTZ R249, R46, UR4, -R194.reuse ;  /* 0x000000042ef97c23 */ /* 0x100fe200080108c2 */
[----:B------:R-:W-:Y:S01]  /*5d70*/  FFMA.FTZ R248, R47, UR4, -R194 ;  /* 0x000000042ff87c23 */ /* 0x000fe200080108c2 */
[--C-:B------:R-:W-:Y:S01]  /*5d80*/  FFMA.FTZ R250, R52, UR4, -R196.reuse ;  /* 0x0000000434fa7c23 */ /* 0x100fe200080108c4 */
[----:B------:R-:W-:Y:S01]  /*5d90*/  LDSM.16.MT88.4 R44, [R169+0x1800] ;  /* 0x00180000a92c783b */ /* 0x000fe20000004200 */
[----:B-----5:R-:W-:Y:S01]  /*5da0*/  F2FP.BF16.F32.PACK_AB R158, R190, R189 ;  /* 0x000000bdbe9e723e */ /* 0x020fe200000010ff */
[--C-:B------:R-:W-:Y:S01]  /*5db0*/  FFMA.FTZ R251, R53, UR4, -R196.reuse ;  /* 0x0000000435fb7c23 */ /* 0x100fe200080108c4 */
[--C-:B------:R-:W-:Y:S01]  /*5dc0*/  FFMA.FTZ R252, R54, UR4, -R197.reuse ;  /* 0x0000000436fc7c23 */ /* 0x100fe200080108c5 */
[--C-:B------:R-:W-:Y:S01]  /*5dd0*/  FFMA.FTZ R55, R55, UR4, -R197.reuse ;  /* 0x0000000437377c23 */ /* 0x100fe200080108c5 */
[C---:B------:R-:W-:Y:S01]  /*5de0*/  FMUL.FTZ R72, R2.reuse, R72 ;  /* 0x0000004802487220 */ /* 0x040fe20000410000 */
[----:B------:R-:W-:Y:S01]  /*5df0*/  FMUL.FTZ R73, R2, R73 ;  /* 0x0000004902497220 */ /* 0x000fe20000410000 */
[C---:B------:R-:W-:Y:S01]  /*5e00*/  FMUL.FTZ R74, R0.reuse, R74 ;  /* 0x0000004a004a7220 */ /* 0x040fe20000410000 */
[----:B------:R-:W-:Y:S01]  /*5e10*/  FMUL.FTZ R75, R0, R75 ;  /* 0x0000004b004b7220 */ /* 0x000fe20000410000 */
[----:B-1----:R-:W-:Y:S01]  /*5e20*/  F2FP.BF16.F32.PACK_AB R159, R192, R193 ;  /* 0x000000c1c09f723e */ /* 0x002fe200000010ff */
[C---:B------:R-:W-:Y:S01]  /*5e30*/  FMUL.FTZ R76, R2.reuse, R76 ;  /* 0x0000004c024c7220 */ /* 0x040fe20000410000 */
[----:B------:R-:W-:Y:S01]  /*5e40*/  FMUL.FTZ R77, R2, R77 ;  /* 0x0000004d024d7220 */ /* 0x000fe20000410000 */
[C---:B------:R-:W-:Y:S01]  /*5e50*/  FMUL.FTZ R78, R0.reuse, R78 ;  /* 0x0000004e004e7220 */ /* 0x040fe20000410000 */
[----:B------:R-:W-:Y:S01]  /*5e60*/  FMUL.FTZ R79, R0, R79 ;  /* 0x0000004f004f7220 */ /* 0x000fe20000410000 */
[C---:B------:R-:W-:Y:S01]  /*5e70*/  FMUL.FTZ R84, R164.reuse, R84 ;  /* 0x00000054a4547220 */ /* 0x040fe20000410000 */
[----:B------:R-:W-:Y:S01]  /*5e80*/  FMUL.FTZ R85, R164, R85 ;  /* 0x00000055a4557220 */ /* 0x000fe20000410000 */
[C---:B------:R-:W-:Y:S01]  /*5e90*/  HMMA.16816.F32.BF16 R8, R156.reuse, R172, R8 ;  /* 0x000000ac9c08723c */ /* 0x040fe20000041808 */
[----:B------:R-:W-:Y:S03]  /*5ea0*/  MUFU.EX2 R206, R206 ;  /* 0x000000ce00ce7308 */ /* 0x000fe60000000800 */
[C---:B------:R-:W-:Y:S01]  /*5eb0*/  FMUL.FTZ R86, R3.reuse, R86 ;  /* 0x0000005603567220 */ /* 0x040fe20000410000 */
[C---:B------:R-:W-:Y:S01]  /*5ec0*/  FMUL.FTZ R87, R3.reuse, R87 ;  /* 0x0000005703577220 */ /* 0x040fe20000410000 */
[C---:B------:R-:W-:Y:S01]  /*5ed0*/  FMUL.FTZ R88, R2.reuse, R88 ;  /* 0x0000005802587220 */ /* 0x040fe20000410000 */
[----:B------:R-:W-:Y:S01]  /*5ee0*/  FMUL.FTZ R89, R2, R89 ;  /* 0x0000005902597220 */ /* 0x000fe20000410000 */
[-C--:B------:R-:W-:Y:S03]  /*5ef0*/  HMMA.16816.F32.BF16 R12, R156, R174.reuse, R12 ;  /* 0x000000ae9c0c723c */ /* 0x080fe6000004180c */
[----:B------:R-:W-:Y:S01]  /*5f00*/  MUFU.EX2 R207, R207 ;  /* 0x000000cf00cf7308 */ /* 0x000fe20000000800 */
[C---:B------:R-:W-:Y:S01]  /*5f10*/  FMUL.FTZ R90, R0.reuse, R90 ;  /* 0x0000005a005a7220 */ /* 0x040fe20000410000 */
[----:B------:R-:W-:Y:S01]  /*5f20*/  FMUL.FTZ R91, R0, R91 ;  /* 0x0000005b005b7220 */ /* 0x000fe20000410000 */
[C---:B------:R-:W-:Y:S01]  /*5f30*/  FMUL.FTZ R92, R2.reuse, R92 ;  /* 0x0000005c025c7220 */ /* 0x040fe20000410000 */
[----:B------:R-:W-:Y:S01]  /*5f40*/  FMUL.FTZ R93, R2, R93 ;  /* 0x0000005d025d7220 */ /* 0x000fe20000410000 */
[C---:B------:R-:W-:Y:S01]  /*5f50*/  FMUL.FTZ R94, R0.reuse, R94 ;  /* 0x0000005e005e7220 */ /* 0x040fe20000410000 */
[C---:B------:R-:W-:Y:S04]  /*5f60*/  HMMA.16816.F32.BF16 R16, R160.reuse, R174, R16 ;  /* 0x000000aea010723c */ /* 0x040fe80000041810 */
[----:B------:R-:W-:Y:S01]  /*5f70*/  MUFU.EX2 R208, R208 ;  /* 0x000000d000d07308 */ /* 0x000fe20000000800 */
[----:B------:R-:W-:Y:S01]  /*5f80*/  FMUL.FTZ R95, R0, R95 ;  /* 0x0000005f005f7220 */ /* 0x000fe20000410000 */
[C---:B------:R-:W-:Y:S01]  /*5f90*/  FMUL.FTZ R96, R164.reuse, R96 ;  /* 0x00000060a4607220 */ /* 0x040fe20000410000 */
[C---:B------:R-:W-:Y:S01]  /*5fa0*/  FMUL.FTZ R97, R164.reuse, R97 ;  /* 0x00000061a4617220 */ /* 0x040fe20000410000 */
[C---:B------:R-:W-:Y:S01]  /*5fb0*/  FMUL.FTZ R98, R3.reuse, R98 ;  /* 0x0000006203627220 */ /* 0x040fe20000410000 */
[-C--:B------:R-:W-:Y:S05]  /*5fc0*/  HMMA.16816.F32.BF16 R68, R160, R176.reuse, R68 ;  /* 0x000000b0a044723c */ /* 0x080fea0000041844 */
[----:B------:R-:W-:Y:S01]  /*5fd0*/  MUFU.EX2 R211, R211 ;  /* 0x000000d300d37308 */ /* 0x000fe20000000800 */
[C---:B------:R-:W-:Y:S01]  /*5fe0*/  FMUL.FTZ R99, R3.reuse, R99 ;  /* 0x0000006303637220 */ /* 0x040fe20000410000 */
[C---:B------:R-:W-:Y:S01]  /*5ff0*/  FMUL.FTZ R100, R164.reuse, R100 ;  /* 0x00000064a4647220 */ /* 0x040fe20000410000 */
[----:B------:R-:W-:Y:S01]  /*6000*/  FMUL.FTZ R101, R164, R101 ;  /* 0x00000065a4657220 */ /* 0x000fe20000410000 */
[C---:B------:R-:W-:Y:S01]  /*6010*/  FMUL.FTZ R102, R3.reuse, R102 ;  /* 0x0000006603667220 */ /* 0x040fe20000410000 */
[C---:B------:R-:W-:Y:S01]  /*6020*/  FMUL.FTZ R103, R3.reuse, R103 ;  /* 0x0000006703677220 */ /* 0x040fe20000410000 */
[C---:B------:R-:W-:Y:S04]  /*6030*/  HMMA.16816.F32.BF16 R72, R156.reuse, R176, R72 ;  /* 0x000000b09c48723c */ /* 0x040fe80000041848 */
[----:B------:R-:W-:Y:S01]  /*6040*/  MUFU.EX2 R209, R209 ;  /* 0x000000d100d17308 */ /* 0x000fe20000000800 */
[C---:B------:R-:W-:Y:S01]  /*6050*/  FMUL.FTZ R104, R2.reuse, R104 ;  /* 0x0000006802687220 */ /* 0x040fe20000410000 */
[----:B------:R-:W-:Y:S01]  /*6060*/  FMUL.FTZ R105, R2, R105 ;  /* 0x0000006902697220 */ /* 0x000fe20000410000 */
[C---:B------:R-:W-:Y:S01]  /*6070*/  FMUL.FTZ R106, R0.reuse, R106 ;  /* 0x0000006a006a7220 */ /* 0x040fe20000410000 */
[----:B------:R-:W-:Y:S01]  /*6080*/  FMUL.FTZ R107, R0, R107 ;  /* 0x0000006b006b7220 */ /* 0x000fe20000410000 */
[-C--:B------:R-:W-:Y:S05]  /*6090*/  HMMA.16816.F32.BF16 R76, R156, R178.reuse, R76 ;  /* 0x000000b29c4c723c */ /* 0x080fea000004184c */
[----:B------:R-:W-:Y:S01]  /*60a0*/  MUFU.EX2 R210, R210 ;  /* 0x000000d200d27308 */ /* 0x000fe20000000800 */
[C---:B------:R-:W-:Y:S01]  /*60b0*/  FMUL.FTZ R80, R164.reuse, R80 ;  /* 0x00000050a4507220 */ /* 0x040fe20000410000 */
[----:B------:R-:W-:Y:S01]  /*60c0*/  FMUL.FTZ R81, R164, R81 ;  /* 0x00000051a4517220 */ /* 0x000fe20000410000 */
[C---:B------:R-:W-:Y:S01]  /*60d0*/  FMUL.FTZ R82, R3.reuse, R82 ;  /* 0x0000005203527220 */ /* 0x040fe20000410000 */
[C---:B------:R-:W-:Y:S01]  /*60e0*/  FMUL.FTZ R83, R3.reuse, R83 ;  /* 0x0000005303537220 */ /* 0x040fe20000410000 */
[C---:B------:R-:W-:Y:S01]  /*60f0*/  FMUL.FTZ R108, R2.reuse, R108 ;  /* 0x0000006c026c7220 */ /* 0x040fe20000410000 */
[----:B------:R-:W-:Y:S01]  /*6100*/  FMUL.FTZ R109, R2, R109 ;  /* 0x0000006d026d7220 */ /* 0x000fe20000410000 */
[C---:B------:R-:W-:Y:S01]  /*6110*/  FMUL.FTZ R110, R0.reuse, R110 ;  /* 0x0000006e006e7220 */ /* 0x040fe20000410000 */
[----:B------:R-:W-:Y:S01]  /*6120*/  FMUL.FTZ R111, R0, R111 ;  /* 0x0000006f006f7220 */ /* 0x000fe20000410000 */
[C---:B------:R-:W-:Y:S01]  /*6130*/  FMUL.FTZ R112, R164.reuse, R112 ;  /* 0x00000070a4707220 */ /* 0x040fe20000410000 */
[C---:B------:R-:W-:Y:S01]  /*6140*/  FMUL.FTZ R113, R164.reuse, R113 ;  /* 0x00000071a4717220 */ /* 0x040fe20000410000 */
[C---:B------:R-:W-:Y:S01]  /*6150*/  HMMA.16816.F32.BF16 R80, R160.reuse, R178, R80 ;  /* 0x000000b2a050723c */ /* 0x040fe20000041850 */
[----:B------:R-:W-:Y:S03]  /*6160*/  MUFU.EX2 R213, R213 ;  /* 0x000000d500d57308 */ /* 0x000fe60000000800 */
[C---:B------:R-:W-:Y:S01]  /*6170*/  FMUL.FTZ R114, R3.reuse, R114 ;  /* 0x0000007203727220 */ /* 0x040fe20000410000 */
[C---:B------:R-:W-:Y:S01]  /*6180*/  FMUL.FTZ R115, R3.reuse, R115 ;  /* 0x0000007303737220 */ /* 0x040fe20000410000 */
[C---:B------:R-:W-:Y:S01]  /*6190*/  FMUL.FTZ R116, R164.reuse, R116 ;  /* 0x00000074a4747220 */ /* 0x040fe20000410000 */
[----:B------:R-:W-:Y:S01]  /*61a0*/  FMUL.FTZ R117, R164, R117 ;  /* 0x00000075a4757220 */ /* 0x000fe20000410000 */
[-C--:B--2---:R-:W-:Y:S03]  /*61b0*/  HMMA.16816.F32.BF16 R84, R160, R148.reuse, R84 ;  /* 0x00000094a054723c */ /* 0x084fe60000041854 */
[----:B------:R-:W-:Y:S01]  /*61c0*/  MUFU.EX2 R212, R212 ;  /* 0x000000d400d47308 */ /* 0x000fe20000000800 */
[C---:B------:R-:W-:Y:S01]  /*61d0*/  FMUL.FTZ R118, R3.reuse, R118 ;  /* 0x0000007603767220 */ /* 0x040fe20000410000 */
[C---:B------:R-:W-:Y:S01]  /*61e0*/  FMUL.FTZ R119, R3.reuse, R119 ;  /* 0x0000007703777220 */ /* 0x040fe20000410000 */
[C---:B------:R-:W-:Y:S01]  /*61f0*/  FMUL.FTZ R120, R2.reuse, R120 ;  /* 0x0000007802787220 */ /* 0x040fe20000410000 */
[----:B------:R-:W-:Y:S01]  /*6200*/  FMUL.FTZ R121, R2, R121 ;  /* 0x0000007902797220 */ /* 0x000fe20000410000 */
[C---:B------:R-:W-:Y:S01]  /*6210*/  FMUL.FTZ R122, R0.reuse, R122 ;  /* 0x0000007a007a7220 */ /* 0x040fe20000410000 */
[C---:B------:R-:W-:Y:S04]  /*6220*/  HMMA.16816.F32.BF16 R88, R156.reuse, R148, R88 ;  /* 0x000000949c58723c */ /* 0x040fe80000041858 */
[----:B------:R-:W-:Y:S01]  /*6230*/  MUFU.EX2 R245, R245 ;  /* 0x000000f500f57308 */ /* 0x000fe20000000800 */
[----:B------:R-:W-:Y:S01]  /*6240*/  FMUL.FTZ R123, R0, R123 ;  /* 0x0000007b007b7220 */ /* 0x000fe20000410000 */
[C---:B------:R-:W-:Y:S01]  /*6250*/  FMUL.FTZ R124, R2.reuse, R124 ;  /* 0x0000007c027c7220 */ /* 0x040fe20000410000 */
[----:B------:R-:W-:Y:S01]  /*6260*/  FMUL.FTZ R125, R2, R125 ;  /* 0x0000007d027d7220 */ /* 0x000fe20000410000 */
[C---:B------:R-:W-:Y:S01]  /*6270*/  FMUL.FTZ R126, R0.reuse, R126 ;  /* 0x0000007e007e7220 */ /* 0x040fe20000410000 */
[-C--:B------:R-:W-:Y:S05]  /*6280*/  HMMA.16816.F32.BF16 R92, R156, R150.reuse, R92 ;  /* 0x000000969c5c723c */ /* 0x080fea000004185c */
[----:B------:R-:W-:Y:S01]  /*6290*/  MUFU.EX2 R246, R246 ;  /* 0x000000f600f67308 */ /* 0x000fe20000000800 */
[----:B------:R-:W-:Y:S01]  /*62a0*/  FMUL.FTZ R127, R0, R127 ;  /* 0x0000007f007f7220 */ /* 0x000fe20000410000 */
[C---:B------:R-:W-:Y:S01]  /*62b0*/  FMUL.FTZ R128, R164.reuse, R128 ;  /* 0x00000080a4807220 */ /* 0x040fe20000410000 */
[----:B------:R-:W-:Y:S01]  /*62c0*/  FMUL.FTZ R129, R164, R129 ;  /* 0x00000081a4817220 */ /* 0x000fe20000410000 */
[C---:B------:R-:W-:Y:S01]  /*62d0*/  FMUL.FTZ R130, R3.reuse, R130 ;  /* 0x0000008203827220 */ /* 0x040fe20000410000 */
[----:B------:R-:W-:Y:S01]  /*62e0*/  FMUL.FTZ R131, R3, R131 ;  /* 0x0000008303837220 */ /* 0x000fe20000410000 */
[C---:B------:R-:W-:Y:S01]  /*62f0*/  HMMA.16816.F32.BF16 R96, R160.reuse, R150, R96 ;  /* 0x00000096a060723c */ /* 0x040fe20000041860 */
[----:B------:R-:W1:Y:S03]  /*6300*/  LDSM.16.MT88.4 R148, [R217+0xb000] ;  /* 0x00b00000d994783b */ /* 0x000e660000004200 */
[----:B------:R-:W-:Y:S01]  /*6310*/  MUFU.EX2 R249, R249 ;  /* 0x000000f900f97308 */ /* 0x000fe20000000800 */
[--C-:B------:R-:W-:Y:S01]  /*6320*/  FFMA.FTZ R172, R20, UR4, -R196.reuse ;  /* 0x0000000414ac7c23 */ /* 0x100fe200080108c4 */
[C---:B------:R-:W-:Y:S01]  /*6330*/  FMUL.FTZ R20, R164.reuse, R144 ;  /* 0x00000090a4147220 */ /* 0x040fe20000410000 */
[--C-:B------:R-:W-:Y:S01]  /*6340*/  FFMA.FTZ R173, R21, UR4, -R196.reuse ;  /* 0x0000000415ad7c23 */ /* 0x100fe200080108c4 */
[----:B------:R-:W-:Y:S01]  /*6350*/  FMUL.FTZ R21, R164, R145 ;  /* 0x00000091a4157220 */ /* 0x000fe20000410000 */
[-C--:B----4-:R-:W-:Y:S05]  /*6360*/  HMMA.16816.F32.BF16 R100, R160, R152.reuse, R100 ;  /* 0x00000098a064723c */ /* 0x090fea0000041864 */
[----:B------:R-:W-:Y:S01]  /*6370*/  MUFU.EX2 R248, R248 ;  /* 0x000000f800f87308 */ /* 0x000fe20000000800 */
[--C-:B------:R-:W-:Y:S01]  /*6380*/  FFMA.FTZ R174, R22, UR4, -R197.reuse ;  /* 0x0000000416ae7c23 */ /* 0x100fe200080108c5 */
[----:B------:R-:W-:Y:S01]  /*6390*/  FMUL.FTZ R22, R3, R146 ;  /* 0x0000009203167220 */ /* 0x000fe20000410000 */
[--C-:B------:R-:W-:Y:S01]  /*63a0*/  FFMA.FTZ R175, R23, UR4, -R197.reuse ;  /* 0x0000000417af7c23 */ /* 0x100fe200080108c5 */
[----:B------:R-:W-:Y:S01]  /*63b0*/  FMUL.FTZ R23, R3, R147 ;  /* 0x0000009303177220 */ /* 0x000fe20000410000 */
[C---:B------:R-:W-:Y:S01]  /*63c0*/  FMUL.FTZ R132, R2.reuse, R132 ;  /* 0x0000008402847220 */ /* 0x040fe20000410000 */
[C---:B------:R-:W-:Y:S01]  /*63d0*/  HMMA.16816.F32.BF16 R104, R156.reuse, R152, R104 ;  /* 0x000000989c68723c */ /* 0x040fe20000041868 */
[----:B------:R-:W-:Y:S03]  /*63e0*/  LDSM.16.MT88.4 R144, [R217+0x9400] ;  /* 0x00940000d990783b */ /* 0x000fe60000004200 */
[----:B------:R-:W-:Y:S01]  /*63f0*/  MUFU.EX2 R172, R172 ;  /* 0x000000ac00ac7308 */ /* 0x000fe20000000800 */
[----:B------:R-:W-:Y:S01]  /*6400*/  FMUL.FTZ R133, R2, R133 ;  /* 0x0000008502857220 */ /* 0x000fe20000410000 */
[C---:B------:R-:W-:Y:S01]  /*6410*/  FMUL.FTZ R134, R0.reuse, R134 ;  /* 0x0000008600867220 */ /* 0x040fe20000410000 */
[----:B------:R-:W-:Y:S01]  /*6420*/  FMUL.FTZ R135, R0, R135 ;  /* 0x0000008700877220 */ /* 0x000fe20000410000 */
[--C-:B------:R-:W-:Y:S01]  /*6430*/  FFMA.FTZ R176, R32, UR4, -R196.reuse ;  /* 0x0000000420b07c23 */ /* 0x100fe200080108c4 */
[-C--:B------:R-:W-:Y:S05]  /*6440*/  HMMA.16816.F32.BF16 R108, R156, R154.reuse, R108 ;  /* 0x0000009a9c6c723c */ /* 0x080fea000004186c */
[----:B------:R-:W2:Y:S01]  /*6450*/  MUFU.EX2 R173, R173 ;  /* 0x000000ad00ad7308 */ /* 0x000ea20000000800 */
[C---:B------:R-:W-:Y:S01]  /*6460*/  FMUL.FTZ R32, R2.reuse, R140 ;  /* 0x0000008c02207220 */ /* 0x040fe20000410000 */
[----:B------:R-:W-:Y:S01]  /*6470*/  FFMA.FTZ R177, R33, UR4, -R196 ;  /* 0x0000000421b17c23 */ /* 0x000fe200080108c4 */
[----:B------:R-:W-:Y:S01]  /*6480*/  FMUL.FTZ R33, R2, R141 ;  /* 0x0000008d02217220 */ /* 0x000fe20000410000 */
[--C-:B------:R-:W-:Y:S01]  /*6490*/  FFMA.FTZ R178, R34, UR4, -R197.reuse ;  /* 0x0000000422b27c23 */ /* 0x100fe200080108c5 */
[C---:B------:R-:W-:Y:S01]  /*64a0*/  FMUL.FTZ R34, R0.reuse, R142 ;  /* 0x0000008e00227220 */ /* 0x040fe20000410000 */
[C---:B------:R-:W-:Y:S01]  /*64b0*/  HMMA.16816.F32.BF16 R112, R160.reuse, R154, R112 ;  /* 0x0000009aa070723c */ /* 0x040fe20000041870 */
[----:B------:R-:W3:Y:S03]  /*64c0*/  LDSM.16.MT88.4 R152, [R169+0x2000] ;  /* 0x00200000a998783b */ /* 0x000ee60000004200 */
[----:B------:R-:W-:Y:S01]  /*64d0*/  MUFU.EX2 R174, R174 ;  /* 0x000000ae00ae7308 */ /* 0x000fe20000000800 */
[----:B------:R-:W-:Y:S01]  /*64e0*/  FFMA.FTZ R179, R35, UR4, -R197 ;  /* 0x0000000423b37c23 */ /* 0x000fe200080108c5 */
[----:B------:R-:W-:Y:S08]  /*64f0*/  FMUL.FTZ R35, R0, R143 ;  /* 0x0000008f00237220 */ /* 0x000ff00000410000 */
[----:B------:R-:W4:Y:S01]  /*6500*/  MUFU.EX2 R175, R175 ;  /* 0x000000af00af7308 */ /* 0x000f220000000800 */
[--C-:B------:R-:W-:Y:S01]  /*6510*/  FFMA.FTZ R198, R24, UR4, -R195.reuse ;  /* 0x0000000418c67c23 */ /* 0x100fe200080108c3 */
[C---:B------:R-:W-:Y:S01]  /*6520*/  FMUL.FTZ R24, R164.reuse, R136 ;  /* 0x00000088a4187220 */ /* 0x040fe20000410000 */
[-C--:B-1----:R-:W-:Y:S01]  /*6530*/  HMMA.16816.F32.BF16 R116, R160, R148.reuse, R116 ;  /* 0x00000094a074723c */ /* 0x082fe20000041874 */
[----:B------:R-:W1:Y:S06]  /*6540*/  LDSM.16.MT88.4 R140, [R169+0x400] ;  /* 0x00040000a98c783b */ /* 0x000e6c0000004200 */
[----:B------:R-:W-:Y:S01]  /*6550*/  MUFU.EX2 R176, R176 ;  /* 0x000000b000b07308 */ /* 0x000fe20000000800 */
[--C-:B------:R-:W-:Y:S01]  /*6560*/  FFMA.FTZ R199, R25, UR4, -R195.reuse ;  /* 0x0000000419c77c23 */ /* 0x100fe200080108c3 */
[----:B------:R-:W-:Y:S01]  /*6570*/  FMUL.FTZ R25, R164, R137 ;  /* 0x00000089a4197220 */ /* 0x000fe20000410000 */
[--C-:B------:R-:W-:Y:S01]  /*6580*/  FFMA.FTZ R201, R26, UR4, -R194.reuse ;  /* 0x000000041ac97c23 */ /* 0x100fe200080108c2 */
[----:B------:R-:W-:Y:S06]  /*6590*/  FMUL.FTZ R26, R3, R138 ;  /* 0x0000008a031a7220 */ /* 0x000fec0000410000 */
[----:B------:R-:W-:Y:S01]  /*65a0*/  MUFU.EX2 R198, R198 ;  /* 0x000000c600c67308 */ /* 0x000fe20000000800 */
[C---:B------:R-:W-:Y:S09]  /*65b0*/  HMMA.16816.F32.BF16 R120, R156.reuse, R148, R120 ;  /* 0x000000949c78723c */ /* 0x040ff20000041878 */
[----:B------:R-:W5:Y:S01]  /*65c0*/  MUFU.EX2 R199, R199 ;  /* 0x000000c700c77308 */ /* 0x000f620000000800 */
[--C-:B------:R-:W-:Y:S01]  /*65d0*/  FFMA.FTZ R204, R27, UR4, -R194.reuse ;  /* 0x000000041bcc7c23 */ /* 0x100fe200080108c2 */
[----:B------:R-:W-:Y:S01]  /*65e0*/  FMUL.FTZ R27, R3, R139 ;  /* 0x0000008b031b7220 */ /* 0x000fe20000410000 */
[--C-:B------:R-:W-:Y:S07]  /*65f0*/  FFMA.FTZ R202, R28, UR4, -R195.reuse ;  /* 0x000000041cca7c23 */ /* 0x100fee00080108c3 */
[----:B------:R-:W-:Y:S01]  /*6600*/  MUFU.EX2 R201, R201 ;  /* 0x000000c900c97308 */ /* 0x000fe20000000800 */
[-C--:B------:R-:W-:Y:S09]  /*6610*/  HMMA.16816.F32.BF16 R124, R156, R150.reuse, R124 ;  /* 0x000000969c7c723c */ /* 0x080ff2000004187c */
[----:B------:R-:W1:Y:S01]  /*6620*/  MUFU.EX2 R204, R204 ;  /* 0x000000cc00cc7308 */ /* 0x000e620000000800 */
[----:B--2---:R-:W-:Y:S01]  /*6630*/  F2FP.BF16.F32.PACK_AB R28, R173, R172 ;  /* 0x000000acad1c723e */ /* 0x004fe200000010ff */
[--C-:B------:R-:W-:Y:S01]  /*6640*/  FFMA.FTZ R203, R29, UR4, -R195.reuse ;  /* 0x000000041dcb7c23 */ /* 0x100fe200080108c3 */
[----:B----4-:R-:W-:Y:S07]  /*6650*/  F2FP.BF16.F32.PACK_AB R29, R175, R174 ;  /* 0x000000aeaf1d723e */ /* 0x010fee00000010ff */
[----:B------:R-:W-:Y:S01]  /*6660*/  MUFU.EX2 R202, R202 ;  /* 0x000000ca00ca7308 */ /* 0x000fe20000000800 */
[C---:B------:R-:W-:Y:S01]  /*6670*/  HMMA.16816.F32.BF16 R128, R160.reuse, R150, R128 ;  /* 0x00000096a080723c */ /* 0x040fe20000041880 */
[----:B------:R-:W2:Y:S08]  /*6680*/  LDSM.16.MT88.4 R148, [R217+0xa400] ;  /* 0x00a40000d994783b */ /* 0x000eb00000004200 */
[----:B------:R-:W4:Y:S01]  /*6690*/  MUFU.EX2 R203, R203 ;  /* 0x000000cb00cb7308 */ /* 0x000f220000000800 */
[----:B-----5:R-:W-:Y:S01]  /*66a0*/  F2FP.BF16.F32.PACK_AB R136, R199, R198 ;  /* 0x000000c6c788723e */ /* 0x020fe200000010ff */
[--C-:B------:R-:W-:Y:S01]  /*66b0*/  FFMA.FTZ R205, R30, UR4, -R194.reuse ;  /* 0x000000041ecd7c23 */ /* 0x100fe200080108c2 */
[--C-:B------:R-:W-:Y:S07]  /*66c0*/  FFMA.FTZ R200, R31, UR4, -R194.reuse ;  /* 0x000000041fc87c23 */ /* 0x100fee00080108c2 */
[----:B------:R-:W5:Y:S01]  /*66d0*/  MUFU.EX2 R177, R177 ;  /* 0x000000b100b17308 */ /* 0x000f620000000800 */
[-C--:B---3--:R-:W-:Y:S03]  /*66e0*/  HMMA.16816.F32.BF16 R20, R160, R152.reuse, R20 ;  /* 0x00000098a014723c */ /* 0x088fe60000041814 */
[----:B-1----:R-:W-:Y:S06]  /*66f0*/  F2FP.BF16.F32.PACK_AB R137, R204, R201 ;  /* 0x000000c9cc89723e */ /* 0x002fec00000010ff */
[----:B------:R-:W-:Y:S01]  /*6700*/  MUFU.EX2 R205, R205 ;  /* 0x000000cd00cd7308 */ /* 0x000fe20000000800 */
[--C-:B------:R-:W-:Y:S01]  /*6710*/  FFMA.FTZ R215, R40, UR4, -R195.reuse ;  /* 0x0000000428d77c23 */ /* 0x100fe200080108c3 */
[----:B------:R-:W-:Y:S01]  /*6720*/  FFMA.FTZ R214, R41, UR4, -R195 ;  /* 0x0000000429d67c23 */ /* 0x000fe200080108c3 */
[--C-:B------:R-:W-:Y:S01]  /*6730*/  FFMA.FTZ R247, R42, UR4, -R194.reuse ;  /* 0x000000042af77c23 */ /* 0x100fe200080108c2 */
[C---:B------:R-:W-:Y:S06]  /*6740*/  HMMA.16816.F32.BF16 R132, R156.reuse, R152, R132 ;  /* 0x000000989c84723c */ /* 0x040fec0000041884 */
[----:B------:R-:W-:Y:S01]  /*6750*/  MUFU.EX2 R178, R178 ;  /* 0x000000b200b27308 */ /* 0x000fe20000000800 */
[----:B----4-:R-:W-:Y:S09]  /*6760*/  F2FP.BF16.F32.PACK_AB R138, R203, R202 ;  /* 0x000000cacb8a723e */ /* 0x010ff200000010ff */
[----:B------:R-:W1:Y:S01]  /*6770*/  MUFU.EX2 R179, R179 ;  /* 0x000000b300b37308 */ /* 0x000e620000000800 */
[----:B-----5:R-:W-:Y:S01]  /*6780*/  F2FP.BF16.F32.PACK_AB R30, R177, R176 ;  /* 0x000000b0b11e723e */ /* 0x020fe200000010ff */
[--C-:B------:R-:W-:Y:S01]  /*6790*/  FFMA.FTZ R244, R43, UR4, -R194.reuse ;  /* 0x000000042bf47c23 */ /* 0x100fe200080108c2 */
[-C--:B------:R-:W-:Y:S07]  /*67a0*/  HMMA.16816.F32.BF16 R32, R156, R154.reuse, R32 ;  /* 0x0000009a9c20723c */ /* 0x080fee0000041820 */
[----:B------:R-:W3:Y:S01]  /*67b0*/  MUFU.EX2 R200, R200 ;  /* 0x000000c800c87308 */ /* 0x000ee20000000800 */
[----:B------:R-:W4:Y:S01]  /*67c0*/  LDSM.16.MT88.4 R156, [R169+0x1400] ;  /* 0x00140000a99c783b */ /* 0x000f220000004200 */
[----:B------:R-:W-:Y:S01]  /*67d0*/  F2FP.BF16.F32.PACK_AB R42, R246, R245 ;  /* 0x000000f5f62a723e */ /* 0x000fe200000010ff */
[--C-:B------:R-:W-:Y:S01]  /*67e0*/  FFMA.FTZ R66, R66, UR4, -R197.reuse ;  /* 0x0000000442427c23 */ /* 0x100fe200080108c5 */
[----:B------:R-:W-:Y:S06]  /*67f0*/  F2FP.BF16.F32.PACK_AB R43, R248, R249 ;  /* 0x000000f9f82b723e */ /* 0x000fec00000010ff */
[----:B------:R-:W-:Y:S01]  /*6800*/  MUFU.EX2 R215, R215 ;  /* 0x000000d700d77308 */ /* 0x000fe20000000800 */
[----:B------:R-:W-:Y:S01]  /*6810*/  FFMA.FTZ R197, R67, UR4, -R197 ;  /* 0x0000000443c57c23 */ /* 0x000fe200080108c5 */
[----:B------:R-:W-:Y:S01]  /*6820*/  HMMA.16816.F32.BF16 R24, R160, R154, R24 ;  /* 0x0000009aa018723c */ /* 0x000fe20000041818 */
[----:B------:R-:W5:Y:S07]  /*6830*/  LDSM.16.MT88.4 R152, [R217+0xb400] ;  /* 0x00b40000d998783b */ /* 0x000f6e0000004200 */
[----:B------:R-:W2:Y:S01]  /*6840*/  MUFU.EX2 R214, R214 ;  /* 0x000000d600d67308 */ /* 0x000ea20000000800 */
[----:B-1----:R-:W-:Y:S01]  /*6850*/  F2FP.BF16.F32.PACK_AB R31, R179, R178 ;  /* 0x000000b2b31f723e */ /* 0x002fe200000010ff */
[--C-:B------:R-:W-:Y:S01]  /*6860*/  FFMA.FTZ R56, R56, UR4, -R195.reuse ;  /* 0x0000000438387c23 */ /* 0x100fe200080108c3 */
[----:B------:R-:W-:Y:S07]  /*6870*/  ISETP.GT.AND P0, PT, R238, RZ, PT ;  /* 0x000000ffee00720c */ /* 0x000fee0003f04270 */
[----:B------:R-:W-:Y:S01]  /*6880*/  MUFU.EX2 R247, R247 ;  /* 0x000000f700f77308 */ /* 0x000fe20000000800 */
[----:B---3--:R-:W-:Y:S01]  /*6890*/  F2FP.BF16.F32.PACK_AB R139, R200, R205 ;  /* 0x000000cdc88b723e */ /* 0x008fe200000010ff */
[----:B------:R-:W-:Y:S01]  /*68a0*/  FFMA.FTZ R57, R57, UR4, -R195 ;  /* 0x0000000439397c23 */ /* 0x000fe200080108c3 */
[----:B------:R-:W-:Y:S01]  /*68b0*/  IADD3 R238, PT, PT, R238, -0x1, RZ ;  /* 0xffffffffeeee7810 */ /* 0x000fe20007ffe0ff */
[-C--:B------:R-:W-:Y:S06]  /*68c0*/  HMMA.16816.F32.BF16 R4, R28, R144.reuse, R4 ;  /* 0x000000901c04723c */ /* 0x080fec0000041804 */
[----:B------:R-:W1:Y:S10]  /*68d0*/  MUFU.EX2 R244, R244 ;  /* 0x000000f400f47308 */ /* 0x000e740000000800 */
[----:B------:R-:W-:Y:S01]  /*68e0*/  MUFU.EX2 R250, R250 ;  /* 0x000000fa00fa7308 */ /* 0x000fe20000000800 */
[----:B--2---:R-:W-:Y:S01]  /*68f0*/  F2FP.BF16.F32.PACK_AB R40, R214, R215 ;  /* 0x000000d7d628723e */ /* 0x004fe200000010ff */
[--C-:B------:R-:W-:Y:S01]  /*6900*/  FFMA.FTZ R58, R58, UR4, -R194.reuse ;  /* 0x000000043a3a7c23 */ /* 0x100fe200080108c2 */
[C---:B------:R-:W-:Y:S07]  /*6910*/  HMMA.16816.F32.BF16 R8, R136.reuse, R144, R8 ;  /* 0x000000908808723c */ /* 0x040fee0000041808 */
[----:B------:R-:W-:Y:S01]  /*6920*/  MUFU.EX2 R251, R251 ;  /* 0x000000fb00fb7308 */ /* 0x000fe20000000800 */
[----:B------:R-:W-:Y:S09]  /*6930*/  FFMA.FTZ R59, R59, UR4, -R194 ;  /* 0x000000043b3b7c23 */ /* 0x000ff200080108c2 */
[----:B------:R-:W-:Y:S01]  /*6940*/  MUFU.EX2 R252, R252 ;  /* 0x000000fc00fc7308 */ /* 0x000fe20000000800 */
[----:B------:R-:W-:Y:S01]  /*6950*/  FFMA.FTZ R181, R164, R243, R181 ;  /* 0x000000f3a4b57223 */ /* 0x000fe200000100b5 */
[----:B-1----:R-:W-:Y:S01]  /*6960*/  F2FP.BF16.F32.PACK_AB R41, R244, R247 ;  /* 0x000000f7f429723e */ /* 0x002fe200000010ff */
[-C--:B------:R-:W-:Y:S07]  /*6970*/  HMMA.16816.F32.BF16 R12, R136, R146.reuse, R12 ;  /* 0x00000092880c723c */ /* 0x080fee000004180c */
[----:B------:R-:W-:Y:S01]  /*6980*/  MUFU.EX2 R66, R66 ;  /* 0x0000004200427308 */ /* 0x000fe20000000800 */
[----:B------:R-:W-:Y:S01]  /*6990*/  FFMA.FTZ R184, R3, R242, R184 ;  /* 0x000000f203b87223 */ /* 0x000fe200000100b8 */
[----:B------:R-:W-:Y:S08]  /*69a0*/  FFMA.FTZ R191, R2, R241, R191 ;  /* 0x000000f102bf7223 */ /* 0x000ff000000100bf */
[----:B------:R-:W-:Y:S01]  /*69b0*/  MUFU.EX2 R197, R197 ;  /* 0x000000c500c57308 */ /* 0x000fe20000000800 */
[----:B------:R-:W-:Y:S01]  /*69c0*/  MOV R2, R165 ;  /* 0x000000a500027202 */ /* 0x000fe20000000f00 */
[----:B------:R-:W-:Y:S01]  /*69d0*/  FFMA.FTZ R187, R0, R239, R187 ;  /* 0x000000ef00bb7223 */ /* 0x000fe200000100bb */
[C---:B------:R-:W-:Y:S01]  /*69e0*/  HMMA.16816.F32.BF16 R16, R28.reuse, R146, R16 ;  /* 0x000000921c10723c */ /* 0x040fe20000041810 */
[----:B------:R-:W-:Y:S06]  /*69f0*/  LDSM.16.MT88.4 R144, [R217+0xa800] ;  /* 0x00a80000d990783b */ /* 0x000fec0000004200 */
[----:B------:R-:W-:Y:S01]  /*6a00*/  MUFU.EX2 R56, R56 ;  /* 0x0000003800387308 */ /* 0x000fe20000000800 */
[----:B------:R-:W-:Y:S01]  /*6a10*/  FADD.FTZ R181, R171, R181 ;  /* 0x000000b5abb57221 */ /* 0x000fe20000010000 */
[----:B------:R-:W-:Y:S08]  /*6a20*/  FADD.FTZ R3, R170, R184 ;  /* 0x000000b8aa037221 */ /* 0x000ff00000010000 */
[----:B------:R-:W1:Y:S01]  /*6a30*/  MUFU.EX2 R57, R57 ;  /* 0x0000003900397308 */ /* 0x000e620000000800 */
[----:B------:R-:W-:Y:S01]  /*6a40*/  FADD.FTZ R186, R186, R191 ;  /* 0x000000bfbaba7221 */ /* 0x000fe20000010000 */
[-C--:B------:R-:W-:Y:S08]  /*6a50*/  HMMA.16816.F32.BF16 R68, R28, R140.reuse, R68 ;  /* 0x0000008c1c44723c */ /* 0x080ff00000041844 */
[----:B------:R-:W-:Y:S01]  /*6a60*/  MUFU.EX2 R58, R58 ;  /* 0x0000003a003a7308 */ /* 0x000fe20000000800 */
[----:B------:R-:W-:Y:S01]  /*6a70*/  FADD.FTZ R188, R188, R187 ;  /* 0x000000bbbcbc7221 */ /* 0x000fe20000010000 */
[----:B------:R-:W-:Y:S01]  /*6a80*/  FADD.FTZ R180, R180, R181 ;  /* 0x000000b5b4b47221 */ /* 0x000fe20000010000 */
[----:B------:R-:W-:Y:S01]  /*6a90*/  FADD.FTZ R182, R182, R3 ;  /* 0x00000003b6b67221 */ /* 0x000fe20000010000 */
[----:B------:R-:W-:Y:S01]  /*6aa0*/  FADD.FTZ R189, R189, R186 ;  /* 0x000000babdbd7221 */ /* 0x000fe20000010000 */
[----:B------:R-:W-:Y:S01]  /*6ab0*/  FADD.FTZ R193, R193, R188 ;  /* 0x000000bcc1c17221 */ /* 0x000fe20000010000 */
[C---:B------:R-:W-:Y:S04]  /*6ac0*/  HMMA.16816.F32.BF16 R72, R136.reuse, R140, R72 ;  /* 0x0000008c8848723c */ /* 0x040fe80000041848 */
[----:B------:R-:W-:Y:S01]  /*6ad0*/  FADD.FTZ R183, R183, R180 ;  /* 0x000000b4b7b77221 */ /* 0x000fe20000010000 */
[----:B------:R-:W-:Y:S01]  /*6ae0*/  FADD.FTZ R185, R185, R182 ;  /* 0x000000b6b9b97221 */ /* 0x000fe20000010000 */
[----:B------:R-:W-:Y:S01]  /*6af0*/  FADD.FTZ R189, R190, R189 ;  /* 0x000000bdbebd7221 */ /* 0x000fe20000010000 */
[----:B------:R-:W-:Y:S01]  /*6b00*/  FADD.FTZ R192, R192, R193 ;  /* 0x000000c1c0c07221 */ /* 0x000fe20000010000 */
[-C--:B------:R-:W-:Y:S03]  /*6b10*/  HMMA.16816.F32.BF16 R76, R136, R142.reuse, R76 ;  /* 0x0000008e884c723c */ /* 0x080fe6000004184c */
[----:B------:R-:W-:Y:S01]  /*6b20*/  FADD.FTZ R172, R172, R183 ;  /* 0x000000b7acac7221 */ /* 0x000fe20000010000 */
[----:B------:R-:W-:Y:S01]  /*6b30*/  FADD.FTZ R174, R174, R185 ;  /* 0x000000b9aeae7221 */ /* 0x000fe20000010000 */
[----:B------:R-:W-:Y:S01]  /*6b40*/  FADD.FTZ R198, R198, R189 ;  /* 0x000000bdc6c67221 */ /* 0x000fe20000010000 */
[----:B------:R-:W-:Y:S01]  /*6b50*/  FADD.FTZ R201, R201, R192 ;  /* 0x000000c0c9c97221 */ /* 0x000fe20000010000 */
[----:B------:R-:W-:Y:S01]  /*6b60*/  FADD.FTZ R173, R173, R172 ;  /* 0x000000acadad7221 */ /* 0x000fe20000010000 */
[C---:B------:R-:W-:Y:S01]  /*6b70*/  HMMA.16816.F32.BF16 R80, R28.reuse, R142, R80 ;  /* 0x0000008e1c50723c */ /* 0x040fe20000041850 */
[----:B------:R-:W2:Y:S03]  /*6b80*/  LDSM.16.MT88.4 R140, [R169+0x2400] ;  /* 0x00240000a98c783b */ /* 0x000ea60000004200 */
        /* <DEDUP_REMOVED lines=13> */
[----:B------:R-:W-:Y:S02]  /*6c60*/  MOV R0, R167 ;  /* 0x000000a700007202 */ /* 0x000fe40000000f00 */
[-C--:B------:R-:W-:Y:S03]  /*6c70*/  HMMA.16816.F32.BF16 R92, R136, R150.reuse, R92 ;  /* 0x00000096885c723c */ /* 0x080fe6000004185c */
[----:B------:R-:W-:Y:S01]  /*6c80*/  FADD.FTZ R215, R215, R202 ;  /* 0x000000cad7d77221 */ /* 0x000fe20000010000 */
[----:B------:R-:W-:Y:S01]  /*6c90*/  FADD.FTZ R247, R247, R200 ;  /* 0x000000c8f7f77221 */ /* 0x000fe20000010000 */
[----:B------:R-:W-:Y:S02]  /*6ca0*/  MOV R3, R168 ;  /* 0x000000a800037202 */ /* 0x000fe40000000f00 */
[----:B------:R-:W-:Y:S01]  /*6cb0*/  FADD.FTZ R214, R214, R215 ;  /* 0x000000d7d6d67221 */ /* 0x000fe20000010000 */
[C---:B------:R-:W-:Y:S01]  /*6cc0*/  HMMA.16816.F32.BF16 R96, R28.reuse, R150, R96 ;  /* 0x000000961c60723c */ /* 0x040fe20000041860 */
[----:B------:R-:W-:Y:S03]  /*6cd0*/  LDSM.16.MT88.4 R148, [R217+0x9c00] ;  /* 0x009c0000d994783b */ /* 0x000fe60000004200 */
[----:B------:R-:W-:Y:S01]  /*6ce0*/  FADD.FTZ R244, R244, R247 ;  /* 0x000000f7f4f47221 */ /* 0x000fe20000010000 */
[----:B------:R-:W-:Y:S03]  /*6cf0*/  FADD.FTZ R245, R245, R214 ;  /* 0x000000d6f5f57221 */ /* 0x000fe60000010000 */
[-C--:B----4-:R-:W-:Y:S03]  /*6d00*/  HMMA.16816.F32.BF16 R100, R28, R156.reuse, R100 ;  /* 0x0000009c1c64723c */ /* 0x090fe60000041864 */
[----:B------:R-:W-:Y:S01]  /*6d10*/  FADD.FTZ R249, R249, R244 ;  /* 0x000000f4f9f97221 */ /* 0x000fe20000010000 */
[----:B------:R-:W-:Y:S03]  /*6d20*/  FADD.FTZ R245, R246, R245 ;  /* 0x000000f5f6f57221 */ /* 0x000fe60000010000 */
[----:B------:R-:W-:Y:S01]  /*6d30*/  FADD.FTZ R249, R248, R249 ;  /* 0x000000f9f8f97221 */ /* 0x000fe20000010000 */
[C---:B------:R-:W-:Y:S08]  /*6d40*/  HMMA.16816.F32.BF16 R104, R136.reuse, R156, R104 ;  /* 0x0000009c8868723c */ /* 0x040ff00000041868 */
[-C--:B------:R-:W-:Y:S08]  /*6d50*/  HMMA.16816.F32.BF16 R108, R136, R158.reuse, R108 ;  /* 0x0000009e886c723c */ /* 0x080ff0000004186c */
[C---:B------:R-:W-:Y:S08]  /*6d60*/  HMMA.16816.F32.BF16 R112, R28.reuse, R158, R112 ;  /* 0x0000009e1c70723c */ /* 0x040ff00000041870 */
[-C--:B-----5:R-:W-:Y:S08]  /*6d70*/  HMMA.16816.F32.BF16 R116, R28, R152.reuse, R116 ;  /* 0x000000981c74723c */ /* 0x0a0ff00000041874 */
[C---:B------:R-:W-:Y:S08]  /*6d80*/  HMMA.16816.F32.BF16 R120, R136.reuse, R152, R120 ;  /* 0x000000988878723c */ /* 0x040ff00000041878 */
[-C--:B------:R-:W-:Y:S08]  /*6d90*/  HMMA.16816.F32.BF16 R124, R136, R154.reuse, R124 ;  /* 0x0000009a887c723c */ /* 0x080ff0000004187c */
[C---:B------:R-:W-:Y:S08]  /*6da0*/  HMMA.16816.F32.BF16 R128, R28.reuse, R154, R128 ;  /* 0x0000009a1c80723c */ /* 0x040ff00000041880 */
[-C--:B--2---:R-:W-:Y:S08]  /*6db0*/  HMMA.16816.F32.BF16 R20, R28, R140.reuse, R20 ;  /* 0x0000008c1c14723c */ /* 0x084ff00000041814 */
[C---:B------:R-:W-:Y:S04]  /*6dc0*/  HMMA.16816.F32.BF16 R132, R136.reuse, R140, R132 ;  /* 0x0000008c8884723c */ /* 0x040fe80000041884 */
[C---:B-1----:R-:W-:Y:S01]  /*6dd0*/  F2FP.BF16.F32.PACK_AB R140, R57.reuse, R56 ;  /* 0x00000038398c723e */ /* 0x042fe200000010ff */
[----:B------:R-:W-:Y:S03]  /*6de0*/  FADD.FTZ R56, R56, R245 ;  /* 0x000000f538387221 */ /* 0x000fe60000010000 */
[-C--:B------:R-:W-:Y:S01]  /*6df0*/  HMMA.16816.F32.BF16 R32, R136, R142.reuse, R32 ;  /* 0x0000008e8820723c */ /* 0x080fe20000041820 */
[----:B------:R-:W1:Y:S02]  /*6e00*/  LDSM.16.MT88.4 R136, [R217+0xb800] ;  /* 0x00b80000d988783b */ /* 0x000e640000004200 */
[----:B------:R-:W-:Y:S05]  /*6e10*/  FADD.FTZ R57, R57, R56 ;  /* 0x0000003839397221 */ /* 0x000fea0000010000 */
[----:B------:R-:W-:Y:S04]  /*6e20*/  HMMA.16816.F32.BF16 R24, R28, R142, R24 ;  /* 0x0000008e1c18723c */ /* 0x000fe80000041818 */
[----:B------:R-:W-:Y:S01]  /*6e30*/  F2FP.BF16.F32.PACK_AB R28, R207, R206 ;  /* 0x000000cecf1c723e */ /* 0x000fe200000010ff */
[----:B------:R-:W-:Y:S01]  /*6e40*/  FADD.FTZ R206, R206, R177 ;  /* 0x000000b1cece7221 */ /* 0x000fe20000010000 */
[----:B------:R-:W-:Y:S01]  /*6e50*/  F2FP.BF16.F32.PACK_AB R29, R211, R208 ;  /* 0x000000d0d31d723e */ /* 0x000fe200000010ff */
[----:B------:R-:W-:Y:S01]  /*6e60*/  FADD.FTZ R208, R208, R179 ;  /* 0x000000b3d0d07221 */ /* 0x000fe20000010000 */
[----:B------:R-:W-:Y:S01]  /*6e70*/  F2FP.BF16.F32.PACK_AB R30, R210, R209 ;  /* 0x000000d1d21e723e */ /* 0x000fe200000010ff */
[----:B------:R-:W-:Y:S01]  /*6e80*/  FADD.FTZ R206, R207, R206 ;  /* 0x000000cecfce7221 */ /* 0x000fe20000010000 */
[----:B------:R-:W-:Y:S01]  /*6e90*/  F2FP.BF16.F32.PACK_AB R31, R212, R213 ;  /* 0x000000d5d41f723e */ /* 0x000fe200000010ff */
[----:B------:R-:W-:Y:S02]  /*6ea0*/  FADD.FTZ R208, R211, R208 ;  /* 0x000000d0d3d07221 */ /* 0x000fe40000010000 */
[----:B------:R-:W-:Y:S02]  /*6eb0*/  FADD.FTZ R209, R209, R206 ;  /* 0x000000ced1d17221 */ /* 0x000fe40000010000 */
[----:B------:R-:W-:Y:S02]  /*6ec0*/  FADD.FTZ R213, R213, R208 ;  /* 0x000000d0d5d57221 */ /* 0x000fe40000010000 */
[-C--:B------:R-:W-:Y:S03]  /*6ed0*/  HMMA.16816.F32.BF16 R4, R28, R36.reuse, R4 ;  /* 0x000000241c04723c */ /* 0x080fe60000041804 */
[----:B------:R-:W-:Y:S01]  /*6ee0*/  FADD.FTZ R209, R210, R209 ;  /* 0x000000d1d2d17221 */ /* 0x000fe20000010000 */
[----:B------:R-:W-:Y:S04]  /*6ef0*/  FADD.FTZ R213, R212, R213 ;  /* 0x000000d5d4d57221 */ /* 0x000fe80000010000 */
[C---:B------:R-:W-:Y:S04]  /*6f00*/  HMMA.16816.F32.BF16 R8, R40.reuse, R36, R8 ;  /* 0x000000242808723c */ /* 0x040fe80000041808 */
[----:B------:R-:W-:Y:S04]  /*6f10*/  FADD.FTZ R213, R252, R213 ;  /* 0x000000d5fcd57221 */ /* 0x000fe80000010000 */
[-C--:B------:R-:W-:Y:S08]  /*6f20*/  HMMA.16816.F32.BF16 R12, R40, R38.reuse, R12 ;  /* 0x00000026280c723c */ /* 0x080ff0000004180c */
[C---:B------:R-:W-:Y:S01]  /*6f30*/  HMMA.16816.F32.BF16 R16, R28.reuse, R38, R16 ;  /* 0x000000261c10723c */ /* 0x040fe20000041810 */
[----:B------:R-:W2:Y:S07]  /*6f40*/  LDSM.16.MT88.4 R36, [R169+0x2800] ;  /* 0x00280000a924783b */ /* 0x000eae0000004200 */
[-C--:B------:R-:W-:Y:S08]  /*6f50*/  HMMA.16816.F32.BF16 R68, R28, R48.reuse, R68 ;  /* 0x000000301c44723c */ /* 0x080ff00000041844 */
[C---:B------:R-:W-:Y:S08]  /*6f60*/  HMMA.16816.F32.BF16 R72, R40.reuse, R48, R72 ;  /* 0x000000302848723c */ /* 0x040ff00000041848 */
[-C--:B------:R-:W-:Y:S08]  /*6f70*/  HMMA.16816.F32.BF16 R76, R40, R50.reuse, R76 ;  /* 0x00000032284c723c */ /* 0x080ff0000004184c */
[C---:B------:R-:W-:Y:S01]  /*6f80*/  HMMA.16816.F32.BF16 R80, R28.reuse, R50, R80 ;  /* 0x000000321c50723c */ /* 0x040fe20000041850 */
[----:B------:R-:W-:Y:S07]  /*6f90*/  LDSM.16.MT88.4 R48, [R217+0xac00] ;  /* 0x00ac0000d930783b */ /* 0x000fee0000004200 */
[-C--:B------:R-:W-:Y:S08]  /*6fa0*/  HMMA.16816.F32.BF16 R84, R28, R144.reuse, R84 ;  /* 0x000000901c54723c */ /* 0x080ff00000041854 */
[C---:B------:R-:W-:Y:S08]  /*6fb0*/  HMMA.16816.F32.BF16 R88, R40.reuse, R144, R88 ;  /* 0x000000902858723c */ /* 0x040ff00000041858 */
[-C--:B------:R-:W-:Y:S08]  /*6fc0*/  HMMA.16816.F32.BF16 R92, R40, R146.reuse, R92 ;  /* 0x00000092285c723c */ /* 0x080ff0000004185c */
[C---:B------:R-:W-:Y:S08]  /*6fd0*/  HMMA.16816.F32.BF16 R96, R28.reuse, R146, R96 ;  /* 0x000000921c60723c */ /* 0x040ff00000041860 */
[-C--:B------:R-:W-:Y:S08]  /*6fe0*/  HMMA.16816.F32.BF16 R100, R28, R44.reuse, R100 ;  /* 0x0000002c1c64723c */ /* 0x080ff00000041864 */
[C---:B------:R-:W-:Y:S04]  /*6ff0*/  HMMA.16816.F32.BF16 R104, R40.reuse, R44, R104 ;  /* 0x0000002c2868723c */ /* 0x040fe80000041868 */
[--C-:B------:R-:W-:Y:S01]  /*7000*/  FFMA.FTZ R44, R64, UR4, -R196.reuse ;  /* 0x00000004402c7c23 */ /* 0x100fe200080108c4 */
[----:B------:R-:W-:Y:S01]  /*7010*/  FFMA.FTZ R196, R65, UR4, -R196 ;  /* 0x0000000441c47c23 */ /* 0x000fe200080108c4 */
[----:B------:R3:W4:Y:S02]  /*7020*/  MUFU.EX2 R64, R55 ;  /* 0x0000003700407308 */ /* 0x0007240000000800 */
[-C--:B------:R-:W-:Y:S08]  /*7030*/  HMMA.16816.F32.BF16 R108, R40, R46.reuse, R108 ;  /* 0x0000002e286c723c */ /* 0x080ff0000004186c */
[----:B------:R5:W-:Y:S10]  /*7040*/  MUFU.EX2 R65, R44 ;  /* 0x0000002c00417308 */ /* 0x000bf40000000800 */
[----:B------:R-:W2:Y:S01]  /*7050*/  MUFU.EX2 R196, R196 ;  /* 0x000000c400c47308 */ /* 0x000ea20000000800 */
[C---:B------:R-:W-:Y:S01]  /*7060*/  HMMA.16816.F32.BF16 R112, R28.reuse, R46, R112 ;  /* 0x0000002e1c70723c */ /* 0x040fe20000041870 */
[----:B---3--:R-:W-:Y:S03]  /*7070*/  LDSM.16.MT88.4 R52, [R169+0x1c00] ;  /* 0x001c0000a934783b */ /* 0x008fe60000004200 */
[----:B----4-:R-:W-:Y:S04]  /*7080*/  FADD.FTZ R213, R64, R213 ;  /* 0x000000d540d57221 */ /* 0x010fe80000010000 */
[-C--:B-1----:R-:W-:Y:S01]  /*7090*/  HMMA.16816.F32.BF16 R116, R28, R136.reuse, R116 ;  /* 0x000000881c74723c */ /* 0x082fe20000041874 */
[----:B-----5:R-:W1:Y:S07]  /*70a0*/  LDSM.16.MT88.4 R44, [R169+0xc00] ;  /* 0x000c0000a92c783b */ /* 0x020e6e0000004200 */
[C---:B------:R-:W-:Y:S04]  /*70b0*/  HMMA.16816.F32.BF16 R120, R40.reuse, R136, R120 ;  /* 0x000000882878723c */ /* 0x040fe80000041878 */
[C---:B------:R-:W-:Y:S01]  /*70c0*/  F2FP.BF16.F32.PACK_AB R136, R251.reuse, R250 ;  /* 0x000000fafb88723e */ /* 0x040fe200000010ff */
[----:B------:R-:W-:Y:S01]  /*70d0*/  FADD.FTZ R250, R250, R209 ;  /* 0x000000d1fafa7221 */ /* 0x000fe20000010000 */
[----:B------:R-:W-:Y:S02]  /*70e0*/  F2FP.BF16.F32.PACK_AB R137, R64, R252 ;  /* 0x000000fc4089723e */ /* 0x000fe400000010ff */
[-C--:B------:R-:W-:Y:S03]  /*70f0*/  HMMA.16816.F32.BF16 R124, R40, R138.reuse, R124 ;  /* 0x0000008a287c723c */ /* 0x080fe6000004187c */
[----:B------:R-:W-:Y:S05]  /*7100*/  FADD.FTZ R250, R251, R250 ;  /* 0x000000fafbfa7221 */ /* 0x000fea0000010000 */
[C---:B------:R-:W-:Y:S04]  /*7110*/  HMMA.16816.F32.BF16 R128, R28.reuse, R138, R128 ;  /* 0x0000008a1c80723c */ /* 0x040fe80000041880 */
[----:B--2---:R-:W-:Y:S01]  /*7120*/  F2FP.BF16.F32.PACK_AB R138, R196, R65 ;  /* 0x00000041c48a723e */ /* 0x004fe200000010ff */
[----:B------:R-:W-:Y:S01]  /*7130*/  FADD.FTZ R65, R65, R250 ;  /* 0x000000fa41417221 */ /* 0x000fe20000010000 */
[C---:B------:R-:W-:Y:S01]  /*7140*/  F2FP.BF16.F32.PACK_AB R139, R197.reuse, R66 ;  /* 0x00000042c58b723e */ /* 0x040fe200000010ff */
[----:B------:R-:W-:Y:S01]  /*7150*/  FADD.FTZ R66, R66, R213 ;  /* 0x000000d542427221 */ /* 0x000fe20000010000 */
[-C--:B------:R-:W-:Y:S03]  /*7160*/  HMMA.16816.F32.BF16 R20, R28, R36.reuse, R20 ;  /* 0x000000241c14723c */ /* 0x080fe60000041814 */
[----:B------:R-:W-:Y:S01]  /*7170*/  FADD.FTZ R243, R196, R65 ;  /* 0x00000041c4f37221 */ /* 0x000fe20000010000 */
[----:B------:R-:W-:Y:S04]  /*7180*/  FADD.FTZ R242, R197, R66 ;  /* 0x00000042c5f27221 */ /* 0x000fe80000010000 */
[C---:B------:R-:W-:Y:S01]  /*7190*/  HMMA.16816.F32.BF16 R132, R40.reuse, R36, R132 ;  /* 0x000000242884723c */ /* 0x040fe20000041884 */
[----:B------:R-:W2:Y:S03]  /*71a0*/  MUFU.EX2 R37, R59 ;  /* 0x0000003b00257308 */ /* 0x000ea60000000800 */
[--C-:B------:R-:W-:Y:S01]  /*71b0*/  FFMA.FTZ R36, R60, UR4, -R195.reuse ;  /* 0x000000043c247c23 */ /* 0x100fe200080108c3 */
[----:B------:R-:W-:Y:S03]  /*71c0*/  FFMA.FTZ R195, R61, UR4, -R195 ;  /* 0x000000043dc37c23 */ /* 0x000fe600080108c3 */
[-C--:B------:R-:W-:Y:S03]  /*71d0*/  HMMA.16816.F32.BF16 R32, R40, R38.reuse, R32 ;  /* 0x000000262820723c */ /* 0x080fe60000041820 */
[----:B------:R-:W-:Y:S01]  /*71e0*/  MUFU.EX2 R36, R36 ;  /* 0x0000002400247308 */ /* 0x000fe20000000800 */
[--C-:B------:R-:W-:Y:S01]  /*71f0*/  FFMA.FTZ R41, R62, UR4, -R194.reuse ;  /* 0x000000043e297c23 */ /* 0x100fe200080108c2 */
[----:B------:R-:W-:Y:S08]  /*7200*/  FFMA.FTZ R194, R63, UR4, -R194 ;  /* 0x000000043fc27c23 */ /* 0x000ff000080108c2 */
[----:B------:R-:W3:Y:S01]  /*7210*/  MUFU.EX2 R195, R195 ;  /* 0x000000c300c37308 */ /* 0x000ee20000000800 */
[----:B--2---:R-:W-:Y:S01]  /*7220*/  F2FP.BF16.F32.PACK_AB R141, R37, R58 ;  /* 0x0000003a258d723e */ /* 0x004fe200000010ff */
[----:B------:R-:W-:Y:S01]  /*7230*/  HMMA.16816.F32.BF16 R24, R28, R38, R24 ;  /* 0x000000261c18723c */ /* 0x000fe20000041818 */
[----:B------:R-:W2:Y:S07]  /*7240*/  LDSM.16.MT88.4 R28, [R217+0xbc00] ;  /* 0x00bc0000d91c783b */ /* 0x000eae0000004200 */
[----:B------:R-:W-:Y:S01]  /*7250*/  MUFU.EX2 R41, R41 ;  /* 0x0000002900297308 */ /* 0x000fe20000000800 */
[----:B------:R-:W-:Y:S09]  /*7260*/  FADD.FTZ R58, R58, R249 ;  /* 0x000000f93a3a7221 */ /* 0x000ff20000010000 */
[----:B------:R-:W4:Y:S01]  /*7270*/  MUFU.EX2 R194, R194 ;  /* 0x000000c200c27308 */ /* 0x000f220000000800 */
[-C--:B------:R-:W-:Y:S01]  /*7280*/  HMMA.16816.F32.BF16 R160, R136, R148.reuse, R4 ;  /* 0x0000009488a0723c */ /* 0x080fe20000041804 */
[----:B------:R5:W2:Y:S04]  /*7290*/  LDSM.16.MT88.4 R4, [R169+0x2c00] ;  /* 0x002c0000a904783b */ /* 0x000aa80000004200 */
[----:B---3--:R-:W-:Y:S01]  /*72a0*/  F2FP.BF16.F32.PACK_AB R142, R195, R36 ;  /* 0x00000024c38e723e */ /* 0x008fe200000010ff */
[----:B------:R-:W-:Y:S01]  /*72b0*/  FADD.FTZ R58, R37, R58 ;  /* 0x0000003a253a7221 */ /* 0x000fe20000010000 */
[----:B------:R-:W-:Y:S04]  /*72c0*/  FADD.FTZ R36, R36, R57 ;  /* 0x0000003924247221 */ /* 0x000fe80000010000 */
[----:B------:R-:W-:Y:S01]  /*72d0*/  FADD.FTZ R241, R195, R36 ;  /* 0x00000024c3f17221 */ /* 0x000fe20000010000 */
[C---:B----4-:R-:W-:Y:S01]  /*72e0*/  F2FP.BF16.F32.PACK_AB R143, R194.reuse, R41 ;  /* 0x00000029c28f723e */ /* 0x050fe200000010ff */
[----:B------:R-:W-:Y:S04]  /*72f0*/  FADD.FTZ R41, R41, R58 ;  /* 0x0000003a29297221 */ /* 0x000fe80000010000 */
[----:B------:R-:W-:Y:S02]  /*7300*/  FADD.FTZ R239, R194, R41 ;  /* 0x00000029c2ef7221 */ /* 0x000fe40000010000 */
[C---:B------:R-:W-:Y:S04]  /*7310*/  HMMA.16816.F32.BF16 R156, R140.reuse, R148, R8 ;  /* 0x000000948c9c723c */ /* 0x040fe80000041808 */
[----:B-----5:R-:W-:Y:S04]  /*7320*/  MOV R169, R166 ;  /* 0x000000a600a97202 */ /* 0x020fe80000000f00 */
[-C--:B------:R-:W-:Y:S08]  /*7330*/  HMMA.16816.F32.BF16 R152, R140, R150.reuse, R12 ;  /* 0x000000968c98723c */ /* 0x080ff0000004180c */
[C---:B------:R-:W-:Y:S08]  /*7340*/  HMMA.16816.F32.BF16 R148, R136.reuse, R150, R16 ;  /* 0x000000968894723c */ /* 0x040ff00000041810 */
[-C--:B-1----:R-:W-:Y:S08]  /*7350*/  HMMA.16816.F32.BF16 R68, R136, R44.reuse, R68 ;  /* 0x0000002c8844723c */ /* 0x082ff00000041844 */
        /* <DEDUP_REMOVED lines=11> */
[-C--:B--2---:R-:W-:Y:S08]  /*7410*/  HMMA.16816.F32.BF16 R116, R136, R28.reuse, R116 ;  /* 0x0000001c8874723c */ /* 0x084ff00000041874 */
[C---:B------:R-:W-:Y:S08]  /*7420*/  HMMA.16816.F32.BF16 R120, R140.reuse, R28, R120 ;  /* 0x0000001c8c78723c */ /* 0x040ff00000041878 */
[-C--:B------:R-:W-:Y:S08]  /*7430*/  HMMA.16816.F32.BF16 R124, R140, R30.reuse, R124 ;  /* 0x0000001e8c7c723c */ /* 0x080ff0000004187c */
[C---:B------:R-:W-:Y:S08]  /*7440*/  HMMA.16816.F32.BF16 R128, R136.reuse, R30, R128 ;  /* 0x0000001e8880723c */ /* 0x040ff00000041880 */
[-C--:B------:R-:W-:Y:S08]  /*7450*/  HMMA.16816.F32.BF16 R144, R136, R4.reuse, R20 ;  /* 0x000000048890723c */ /* 0x080ff00000041814 */
[C---:B------:R-:W-:Y:S08]  /*7460*/  HMMA.16816.F32.BF16 R132, R140.reuse, R4, R132 ;  /* 0x000000048c84723c */ /* 0x040ff00000041884 */
[-C--:B------:R-:W-:Y:S08]  /*7470*/  HMMA.16816.F32.BF16 R140, R140, R6.reuse, R32 ;  /* 0x000000068c8c723c */ /* 0x080ff00000041820 */
[----:B------:R-:W-:Y:S01]  /*7480*/  HMMA.16816.F32.BF16 R136, R136, R6, R24 ;  /* 0x000000068888723c */ /* 0x000fe20000041818 */
[----:B------:R-:W-:Y:S08]  /*7490*/  @!UPT UIADD3 URZ, UPT, UPT, URZ, URZ, URZ ;  /* 0x000000fffffff290 */ /* 0x000ff0000fffe0ff */
[----:B------:R-:W-:Y:S11]  /*74a0*/  @P0 BRA `(.L_x_23) ;  /* 0xffffffd400680947 */ /* 0x000ff6000383ffff */
.L_x_22:
[----:B------:R-:W1:Y:S01]  /*74b0*/  SHFL.BFLY PT, R2, R241, 0x2, 0x1f ;  /* 0x0c401f00f1027f89 */ /* 0x000e6200000e0000 */
[----:B------:R-:W2:Y:S01]  /*74c0*/  S2UR UR4, SR_CgaCtaId ;  /* 0x00000000000479c3 */ /* 0x000ea20000008800 */
[----:B------:R-:W-:Y:S01]  /*74d0*/  UMOV UR5, 0x400 ;  /* 0x0000040000057882 */ /* 0x000fe20000000000 */
[----:B------:R-:W-:Y:S01]  /*74e0*/  ISETP.NE.AND P5, PT, R231, -0x1, PT ;  /* 0xffffffffe700780c */ /* 0x000fe20003fa5270 */
[----:B------:R-:W3:Y:S01]  /*74f0*/  SHFL.BFLY PT, R3, R242, 0x2, 0x1f ;  /* 0x0c401f00f2037f89 */ /* 0x000ee200000e0000 */
[----:B------:R-:W-:Y:S02]  /*7500*/  MOV R16, 0x7f800000 ;  /* 0x7f80000000107802 */ /* 0x000fe40000000f00 */
[----:B------:R-:W-:Y:S01]  /*7510*/  ISETP.GE.AND P1, PT, R222, R223, PT ;  /* 0x000000dfde00720c */ /* 0x000fe20003f26270 */
[----:B------:R-:W4:Y:S01]  /*7520*/  SHFL.BFLY PT, R6, R243, 0x2, 0x1f ;  /* 0x0c401f00f3067f89 */ /* 0x000f2200000e0000 */
[----:B------:R-:W5:Y:S03]  /*7530*/  LDC R21, c[0x0][0x434] ;  /* 0x00010d00ff157b82 */ /* 0x000f660000000800 */
[----:B------:R-:W4:Y:S01]  /*7540*/  SHFL.BFLY PT, R12, R239, 0x2, 0x1f ;  /* 0x0c401f00ef0c7f89 */ /* 0x000f2200000e0000 */
[----:B------:R-:W5:Y:S04]  /*7550*/  S2R R0, SR_TID.X ;  /* 0x0000000000007919 */ /* 0x000f680000002100 */
[----:B------:R-:W5:Y:S01]  /*7560*/  LDC.U8 R18, c[0x0][0x548] ;  /* 0x00015200ff127b82 */ /* 0x000f620000000000 */
[----:B-1----:R-:W-:Y:S01]  /*7570*/  FADD.FTZ R2, R2, R241 ;  /* 0x000000f102027221 */ /* 0x002fe20000010000 */
[----:B--2---:R-:W-:Y:S01]  /*7580*/  ULEA UR4, UR4, UR5, 0x18 ;  /* 0x0000000504047291 */ /* 0x004fe2000f8ec0ff */
[----:B---3--:R-:W-:-:S03]  /*7590*/  FADD.FTZ R3, R3, R242 ;  /* 0x000000f203037221 */ /* 0x008fc60000010000 */
[----:B------:R-:W1:Y:S01]  /*75a0*/  SHFL.BFLY PT, R13, R2, 0x1, 0x1f ;  /* 0x0c201f00020d7f89 */ /* 0x000e6200000e0000 */
[----:B----4-:R-:W-:-:S03]  /*75b0*/  FADD.FTZ R6, R6, R243 ;  /* 0x000000f306067221 */ /* 0x010fc60000010000 */
[----:B------:R-:W2:Y:S01]  /*75c0*/  SHFL.BFLY PT, R4, R3, 0x1, 0x1f ;  /* 0x0c201f0003047f89 */ /* 0x000ea200000e0000 */
[----:B------:R-:W-:-:S03]  /*75d0*/  FADD.FTZ R12, R12, R239 ;  /* 0x000000ef0c0c7221 */ /* 0x000fc60000010000 */
[----:B------:R-:W3:Y:S04]  /*75e0*/  SHFL.BFLY PT, R5, R6, 0x1, 0x1f ;  /* 0x0c201f0006057f89 */ /* 0x000ee800000e0000 */
[----:B------:R-:W4:Y:S01]  /*75f0*/  SHFL.BFLY PT, R11, R12, 0x1, 0x1f ;  /* 0x0c201f000c0b7f89 */ /* 0x000f2200000e0000 */
[----:B-----5:R-:W-:-:S04]  /*7600*/  SHF.L.U32 R7, R0, 0x1, RZ ;  /* 0x0000000100077819 */ /* 0x020fc800000006ff */
[----:B------:R-:W-:Y:S01]  /*7610*/  LOP3.LUT R7, R7, 0x6, RZ, 0xc0, !PT ;  /* 0x0000000607077812 */ /* 0x000fe200078ec0ff */
[----:B-1----:R-:W-:Y:S01]  /*7620*/  FADD.FTZ R13, R2, R13 ;  /* 0x0000000d020d7221 */ /* 0x002fe20000010000 */
[----:B--2---:R-:W-:-:S03]  /*7630*/  FADD.FTZ R4, R3, R4 ;  /* 0x0000000403047221 */ /* 0x004fc60000010000 */
[----:B------:R-:W1:Y:S01]  /*7640*/  MUFU.RCP R2, R13 ;  /* 0x0000000d00027308 */ /* 0x000e620000001000 */
[----:B------:R-:W-:Y:S01]  /*7650*/  SHF.L.U32 R3, R0, 0x3, RZ ;  /* 0x0000000300037819 */ /* 0x000fe200000006ff */
[----:B---3--:R-:W-:Y:S01]  /*7660*/  FADD.FTZ R5, R6, R5 ;  /* 0x0000000506057221 */ /* 0x008fe20000010000 */
[----:B------:R-:W-:Y:S02]  /*7670*/  SHF.L.U32 R6, R0, 0x4, RZ ;  /* 0x0000000400067819 */ /* 0x000fe400000006ff */
[----:B------:R-:W-:Y:S01]  /*7680*/  FSETP.NE.FTZ.AND P4, PT, R13, RZ, PT ;  /* 0x000000ff0d00720b */ /* 0x000fe20003f95000 */
[----:B----4-:R-:W-:Y:S02]  /*7690*/  FADD.FTZ R11, R12, R11 ;  /* 0x0000000b0c0b7221 */ /* 0x010fe40000010000 */
[----:B------:R-:W2:Y:S01]  /*76a0*/  MUFU.RCP R8, R4 ;  /* 0x0000000400087308 */ /* 0x000ea20000001000 */
[----:B------:R-:W-:Y:S02]  /*76b0*/  LOP3.LUT R7, R7, 0x3e00, R6, 0xf8, !PT ;  /* 0x00003e0007077812 */ /* 0x000fe400078ef806 */
[----:B------:R-:W-:-:S02]  /*76c0*/  SHF.L.U32 R6, R224, 0x5, RZ ;  /* 0x00000005e0067819 */ /* 0x000fc400000006ff */
[----:B------:R-:W-:Y:S02]  /*76d0*/  LOP3.LUT R9, R3, 0xc0, RZ, 0xc0, !PT ;  /* 0x000000c003097812 */ /* 0x000fe400078ec0ff */
[----:B------:R-:W-:Y:S01]  /*76e0*/  FSETP.NE.FTZ.AND P2, PT, R4, RZ, PT ;  /* 0x000000ff0400720b */ /* 0x000fe20003f55000 */
[----:B------:R-:W3:Y:S01]  /*76f0*/  MUFU.RCP R10, R5 ;  /* 0x00000005000a7308 */ /* 0x000ee20000001000 */
[----:B------:R-:W-:Y:S02]  /*7700*/  LOP3.LUT R6, R7, 0x20, R6, 0xf8, !PT ;  /* 0x0000002007067812 */ /* 0x000fe400078ef806 */
[----:B-1----:R-:W-:Y:S01]  /*7710*/  FSEL R2, R2, 1, P4 ;  /* 0x3f80000002027808 */ /* 0x002fe20002000000 */
[----:B------:R-:W1:Y:S01]  /*7720*/  @P4 LDC R25, c[0x0][0x458] ;  /* 0x00011600ff194b82 */ /* 0x000e620000000800 */
[----:B------:R-:W-:Y:S02]  /*7730*/  LOP3.LUT R9, R9, 0x18, R0, 0xf8, !PT ;  /* 0x0000001809097812 */ /* 0x000fe400078ef800 */
[----:B------:R-:W-:Y:S01]  /*7740*/  FSETP.NE.FTZ.AND P0, PT, R5, RZ, PT ;  /* 0x000000ff0500720b */ /* 0x000fe20003f15000 */
[----:B------:R-:W4:Y:S01]  /*7750*/  MUFU.RCP R7, R11 ;  /* 0x0000000b00077308 */ /* 0x000f220000001000 */
[----:B------:R-:W-:Y:S01]  /*7760*/  FMUL.FTZ R156, R2, R156 ;  /* 0x0000009c029c7220 */ /* 0x000fe20000410000 */
[----:B--2---:R-:W-:Y:S01]  /*7770*/  FSEL R8, R8, 1, P2 ;  /* 0x3f80000008087808 */ /* 0x004fe20001000000 */
[C---:B------:R-:W-:Y:S01]  /*7780*/  FMUL.FTZ R157, R2.reuse, R157 ;  /* 0x0000009d029d7220 */ /* 0x040fe20000410000 */
        /* <DEDUP_REMOVED lines=21> */
[----:B------:R-:W-:Y:S01]  /*78e0*/  FMUL.FTZ R141, R2, R141 ;  /* 0x0000008d028d7220 */ /* 0x000fe20000410000 */
[----:B------:R-:W-:Y:S01]  /*78f0*/  LOP3.LUT R6, R6, R9, RZ, 0xfc, !PT ;  /* 0x0000000906067212 */ /* 0x000fe200078efcff */
[----:B------:R-:W-:Y:S01]  /*7900*/  FMUL.FTZ R162, R8, R162 ;  /* 0x000000a208a27220 */ /* 0x000fe20000410000 */
[----:B------:R-:W-:Y:S01]  /*7910*/  SHF.L.U32 R2, R0, 0x2, RZ ;  /* 0x0000000200027819 */ /* 0x000fe200000006ff */
        /* <DEDUP_REMOVED lines=23> */
[----:B------:R-:W-:Y:S01]  /*7a90*/  LOP3.LUT R8, R2, 0x20, RZ, 0xc0, !PT ;  /* 0x0000002002087812 */ /* 0x000fe200078ec0ff */
[----:B------:R-:W2:Y:S01]  /*7aa0*/  @P0 LDC R23, c[0x0][0x458] ;  /* 0x00011600ff170b82 */ /* 0x000ea20000000800 */
[----:B------:R-:W-:Y:S01]  /*7ab0*/  LEA R9, R6, UR4, 0x1 ;  /* 0x0000000406097c11 */ /* 0x000fe2000f8e08ff */
[----:B------:R-:W5:Y:S01]  /*7ac0*/  @P0 MUFU.LG2 R5, R5 ;  /* 0x0000000500050308 */ /* 0x000f620000000c00 */
[----:B------:R-:W-:-:S02]  /*7ad0*/  LOP3.LUT R2, R2, 0x40, RZ, 0xc0, !PT ;  /* 0x0000004002027812 */ /* 0x000fc400078ec0ff */
[C---:B------:R-:W-:Y:S02]  /*7ae0*/  IADD3 R15, PT, PT, R9.reuse, -R8, RZ ;  /* 0x80000008090f7210 */ /* 0x040fe40007ffe0ff */
[-C--:B------:R-:W-:Y:S01]  /*7af0*/  IADD3 R17, PT, PT, R9, -R2.reuse, RZ ;  /* 0x8000000209117210 */ /* 0x080fe20007ffe0ff */
[----:B------:R-:W1:Y:S01]  /*7b00*/  S2UR UR4, SR_CTAID.Z ;  /* 0x00000000000479c3 */ /* 0x000e620000002700 */
[----:B------:R-:W-:Y:S01]  /*7b10*/  IADD3 R19, PT, PT, R15, -R2, RZ ;  /* 0x800000020f137210 */ /* 0x000fe20007ffe0ff */
[----:B------:R-:W1:Y:S01]  /*7b20*/  @P2 MUFU.LG2 R4, R4 ;  /* 0x0000000400042308 */ /* 0x000e620000000c00 */
[----:B------:R-:W-:Y:S02]  /*7b30*/  FSETP.NE.FTZ.AND P6, PT, R11, RZ, PT ;  /* 0x000000ff0b00720b */ /* 0x000fe40003fd5000 */
[----:B---3--:R-:W-:Y:S02]  /*7b40*/  FSEL R10, R10, 1, P0 ;  /* 0x3f8000000a0a7808 */ /* 0x008fe40000000000 */
[----:B----4-:R-:W-:Y:S01]  /*7b50*/  FSEL R7, R7, 1, P6 ;  /* 0x3f80000007077808 */ /* 0x010fe20003000000 */
[----:B------:R-:W3:Y:S01]  /*7b60*/  LDC.U8 R2, c[0x0][0x549] ;  /* 0x00015240ff027b82 */ /* 0x000ee20000000000 */
[----:B------:R-:W-:Y:S01]  /*7b70*/  F2FP.BF16.F32.PACK_AB R162, R163, R162 ;  /* 0x000000a2a3a2723e */ /* 0x000fe200000010ff */
        /* <DEDUP_REMOVED lines=8> */
[C---:B------:R-:W-:Y:S01]  /*7c00*/  FMUL.FTZ R68, R10.reuse, R68 ;  /* 0x000000440a447220 */ /* 0x040fe20000410000 */
[C---:B------:R-:W-:Y:S01]  /*7c10*/  FMUL.FTZ R69, R10.reuse, R69 ;  /* 0x000000450a457220 */ /* 0x040fe20000410000 */
[C---:B------:R-:W-:Y:S01]  /*7c20*/  FMUL.FTZ R80, R10.reuse, R80 ;  /* 0x000000500a507220 */ /* 0x040fe20000410000 */
[C---:B------:R-:W-:Y:S01]  /*7c30*/  FMUL.FTZ R81, R10.reuse, R81 ;  /* 0x000000510a517220 */ /* 0x040fe20000410000 */
[----:B------:R-:W-:Y:S01]  /*7c40*/  F2FP.BF16.F32.PACK_AB R160, R161, R160 ;  /* 0x000000a0a1a0723e */ /* 0x000fe200000010ff */
[C---:B------:R-:W-:Y:S01]  /*7c50*/  FMUL.FTZ R74, R7.reuse, R74 ;  /* 0x0000004a074a7220 */ /* 0x040fe20000410000 */
[----:B------:R-:W-:Y:S01]  /*7c60*/  FMUL.FTZ R75, R7, R75 ;  /* 0x0000004b074b7220 */ /* 0x000fe20000410000 */
[----:B------:R-:W-:Y:S01]  /*7c70*/  F2FP.BF16.F32.PACK_AB R148, R149, R148 ;  /* 0x000000949594723e */ /* 0x000fe200000010ff */
[----:B------:R-:W-:Y:S01]  /*7c80*/  FMUL.FTZ R78, R7, R78 ;  /* 0x0000004e074e7220 */ /* 0x000fe20000410000 */
[----:B------:R-:W-:Y:S01]  /*7c90*/  F2FP.BF16.F32.PACK_AB R150, R151, R150 ;  /* 0x000000969796723e */ /* 0x000fe200000010ff */
[----:B------:R-:W-:Y:S01]  /*7ca0*/  FMUL.FTZ R79, R7, R79 ;  /* 0x0000004f074f7220 */ /* 0x000fe20000410000 */
[----:B------:R-:W-:Y:S01]  /*7cb0*/  F2FP.BF16.F32.PACK_AB R156, R157, R156 ;  /* 0x0000009c9d9c723e */ /* 0x000fe200000010ff */
[C---:B------:R-:W-:Y:S01]  /*7cc0*/  FMUL.FTZ R84, R10.reuse, R84 ;  /* 0x000000540a547220 */ /* 0x040fe20000410000 */
[----:B------:R-:W-:Y:S01]  /*7cd0*/  F2FP.BF16.F32.PACK_AB R158, R159, R158 ;  /* 0x0000009e9f9e723e */ /* 0x000fe200000010ff */
[C---:B------:R-:W-:Y:S01]  /*7ce0*/  FMUL.FTZ R85, R10.reuse, R85 ;  /* 0x000000550a557220 */ /* 0x040fe20000410000 */
[----:B------:R-:W-:Y:S01]  /*7cf0*/  F2FP.BF16.F32.PACK_AB R152, R153, R152 ;  /* 0x000000989998723e */ /* 0x000fe200000010ff */
[C---:B------:R-:W-:Y:S01]  /*7d00*/  FMUL.FTZ R96, R10.reuse, R96 ;  /* 0x000000600a607220 */ /* 0x040fe20000410000 */
[----:B------:R-:W-:Y:S01]  /*7d10*/  F2FP.BF16.F32.PACK_AB R154, R155, R154 ;  /* 0x0000009a9b9a723e */ /* 0x000fe200000010ff */
[C---:B------:R-:W-:Y:S01]  /*7d20*/  FMUL.FTZ R97, R10.reuse, R97 ;  /* 0x000000610a617220 */ /* 0x040fe20000410000 */
[----:B------:R-:W-:Y:S01]  /*7d30*/  F2FP.BF16.F32.PACK_AB R68, R69, R68 ;  /* 0x000000444544723e */ /* 0x000fe200000010ff */
[----:B------:R-:W-:Y:S01]  /*7d40*/  FMUL.FTZ R90, R7, R90 ;  /* 0x0000005a075a7220 */ /* 0x000fe20000410000 */
[----:B------:R-:W-:Y:S01]  /*7d50*/  F2FP.BF16.F32.PACK_AB R70, R71, R70 ;  /* 0x000000464746723e */ /* 0x000fe200000010ff */
[----:B------:R-:W-:Y:S01]  /*7d60*/  FMUL.FTZ R91, R7, R91 ;  /* 0x0000005b075b7220 */ /* 0x000fe20000410000 */
[----:B------:R-:W-:Y:S01]  /*7d70*/  F2FP.BF16.F32.PACK_AB R80, R81, R80 ;  /* 0x000000505150723e */ /* 0x000fe200000010ff */
[----:B------:R-:W-:Y:S01]  /*7d80*/  STS [R9], R160 ;  /* 0x000000a009007388 */ /* 0x000fe20000000800 */
[----:B------:R-:W-:Y:S01]  /*7d90*/  F2FP.BF16.F32.PACK_AB R82, R83, R82 ;  /* 0x000000525352723e */ /* 0x000fe200000010ff */
[C---:B------:R-:W-:Y:S01]  /*7da0*/  FMUL.FTZ R94, R7.reuse, R94 ;  /* 0x0000005e075e7220 */ /* 0x040fe20000410000 */
[----:B------:R-:W-:Y:S01]  /*7db0*/  FMUL.FTZ R95, R7, R95 ;  /* 0x0000005f075f7220 */ /* 0x000fe20000410000 */
[----:B------:R-:W-:Y:S01]  /*7dc0*/  STS [R9+0x200], R162 ;  /* 0x000200a209007388 */ /* 0x000fe20000000800 */
[----:B------:R-:W-:Y:S01]  /*7dd0*/  F2FP.BF16.F32.PACK_AB R72, R73, R72 ;  /* 0x000000484948723e */ /* 0x000fe200000010ff */
[C---:B------:R-:W-:Y:S01]  /*7de0*/  FMUL.FTZ R100, R10.reuse, R100 ;  /* 0x000000640a647220 */ /* 0x040fe20000410000 */
[----:B------:R-:W-:Y:S01]  /*7df0*/  F2FP.BF16.F32.PACK_AB R74, R75, R74 ;  /* 0x0000004a4b4a723e */ /* 0x000fe200000010ff */
[----:B------:R-:W-:Y:S01]  /*7e00*/  STS [R15+0x10], R148 ;  /* 0x000010940f007388 */ /* 0x000fe20000000800 */
[C---:B------:R-:W-:Y:S01]  /*7e10*/  FMUL.FTZ R101, R10.reuse, R101 ;  /* 0x000000650a657220 */ /* 0x040fe20000410000 */
[----:B------:R-:W-:Y:S01]  /*7e20*/  F2FP.BF16.F32.PACK_AB R76, R77, R76 ;  /* 0x0000004c4d4c723e */ /* 0x000fe200000010ff */
[C---:B------:R-:W-:Y:S01]  /*7e30*/  FMUL.FTZ R112, R10.reuse, R112 ;  /* 0x000000700a707220 */ /* 0x040fe20000410000 */
[----:B------:R-:W-:Y:S01]  /*7e40*/  STS [R15+0x210], R150 ;  /* 0x000210960f007388 */ /* 0x000fe20000000800 */
[----:B------:R-:W-:Y:S01]  /*7e50*/  F2FP.BF16.F32.PACK_AB R78, R79, R78 ;  /* 0x0000004e4f4e723e */ /* 0x000fe200000010ff */
[C---:B------:R-:W-:Y:S01]  /*7e60*/  FMUL.FTZ R113, R10.reuse, R113 ;  /* 0x000000710a717220 */ /* 0x040fe20000410000 */
[----:B------:R-:W-:Y:S01]  /*7e70*/  F2FP.BF16.F32.PACK_AB R84, R85, R84 ;  /* 0x000000545554723e */ /* 0x000fe200000010ff */
[----:B------:R-:W-:Y:S01]  /*7e80*/  STS [R9+0x1000], R156 ;  /* 0x0010009c09007388 */ /* 0x000fe20000000800 */
[----:B------:R-:W-:Y:S01]  /*7e90*/  F2FP.BF16.F32.PACK_AB R86, R87, R86 ;  /* 0x000000565756723e */ /* 0x000fe200000010ff */
[C---:B------:R-:W-:Y:S01]  /*7ea0*/  FMUL.FTZ R106, R7.reuse, R106 ;  /* 0x0000006a076a7220 */ /* 0x040fe20000410000 */
[----:B------:R-:W-:Y:S01]  /*7eb0*/  FMUL.FTZ R107, R7, R107 ;  /* 0x0000006b076b7220 */ /* 0x000fe20000410000 */
[----:B------:R-:W-:Y:S01]  /*7ec0*/  STS [R9+0x1200], R158 ;  /* 0x0012009e09007388 */ /* 0x000fe20000000800 */
[----:B------:R-:W-:Y:S01]  /*7ed0*/  F2FP.BF16.F32.PACK_AB R96, R97, R96 ;  /* 0x000000606160723e */ /* 0x000fe200000010ff */
[----:B------:R-:W-:Y:S01]  /*7ee0*/  FMUL.FTZ R110, R7, R110 ;  /* 0x0000006e076e7220 */ /* 0x000fe20000410000 */
[----:B------:R-:W-:Y:S01]  /*7ef0*/  F2FP.BF16.F32.PACK_AB R98, R99, R98 ;  /* 0x000000626362723e */ /* 0x000fe200000010ff */
[----:B------:R-:W-:Y:S01]  /*7f00*/  STS [R15+0x1010], R152 ;  /* 0x001010980f007388 */ /* 0x000fe20000000800 */
[----:B------:R-:W-:Y:S01]  /*7f10*/  FMUL.FTZ R111, R7, R111 ;  /* 0x0000006f076f7220 */ /* 0x000fe20000410000 */
        /* <DEDUP_REMOVED lines=15> */
[----:B---3--:R-:W-:Y:S01]  /*8010*/  ISETP.NE.AND P3, PT, R2, RZ, PT ;  /* 0x000000ff0200720c */ /* 0x008fe20003f65270 */
[----:B------:R-:W-:Y:S01]  /*8020*/  FMUL.FTZ R123, R7, R123 ;  /* 0x0000007b077b7220 */ /* 0x000fe20000410000 */
[----:B------:R-:W-:Y:S01]  /*8030*/  F2FP.BF16.F32.PACK_AB R112, R113, R112 ;  /* 0x000000707170723e */ /* 0x000fe200000010ff */
[----:B------:R-:W-:Y:S01]  /*8040*/  STS [R19+0x230], R82 ;  /* 0x0002305213007388 */ /* 0x000fe20000000800 */
        /* <DEDUP_REMOVED lines=13> */
[----:B------:R-:W-:Y:S01]  /*8120*/  FMUL.FTZ R137, R10, R137 ;  /* 0x000000890a897220 */ /* 0x000fe20000410000 */
[----:B------:R-:W-:Y:S01]  /*8130*/  F2FP.BF16.F32.PACK_AB R116, R117, R116 ;  /* 0x000000747574723e */ /* 0x000fe200000010ff */
[----:B------:R-:W-:Y:S01]  /*8140*/  STS [R19+0x1230], R78 ;  /* 0x0012304e13007388 */ /* 0x000fe20000000800 */
[----:B------:R-:W-:Y:S01]  /*8150*/  F2FP.BF16.F32.PACK_AB R118, R119, R118 ;  /* 0x000000767776723e */ /* 0x000fe200000010ff */
[C---:B------:R-:W-:Y:S01]  /*8160*/  FMUL.FTZ R134, R7.reuse, R134 ;  /* 0x0000008607867220 */ /* 0x040fe20000410000 */
[C---:B------:R-:W-:Y:S01]  /*8170*/  FMUL.FTZ R135, R7.reuse, R135 ;  /* 0x0000008707877220 */ /* 0x040fe20000410000 */
[----:B------:R-:W-:Y:S01]  /*8180*/  STS [R9+0x2000], R84 ;  /* 0x0020005409007388 */ /* 0x000fe20000000800 */
[----:B------:R-:W-:Y:S01]  /*8190*/  FMUL.FTZ R142, R7, R142 ;  /* 0x0000008e078e7220 */ /* 0x000fe20000410000 */
[----:B------:R-:W-:Y:S01]  /*81a0*/  F2FP.BF16.F32.PACK_AB R128, R129, R128 ;  /* 0x000000808180723e */ /* 0x000fe200000010ff */
[----:B------:R-:W-:Y:S01]  /*81b0*/  FMUL.FTZ R7, R7, R143 ;  /* 0x0000008f07077220 */ /* 0x000fe20000410000 */
[----:B------:R-:W-:Y:S01]  /*81c0*/  STS [R9+0x2200], R86 ;  /* 0x0022005609007388 */ /* 0x000fe20000000800 */
[----:B------:R-:W-:Y:S01]  /*81d0*/  F2FP.BF16.F32.PACK_AB R130, R131, R130 ;  /* 0x000000828382723e */ /* 0x000fe200000010ff */
[----:B------:R-:W3:Y:S01]  /*81e0*/  @P2 LDC R10, c[0x0][0x458] ;  /* 0x00011600ff0a2b82 */ /* 0x000ee20000000800 */
[----:B------:R-:W-:Y:S01]  /*81f0*/  F2FP.BF16.F32.PACK_AB R120, R121, R120 ;  /* 0x000000787978723e */ /* 0x000fe200000010ff */
[----:B------:R-:W-:Y:S01]  /*8200*/  STS [R15+0x2010], R96 ;  /* 0x002010600f007388 */ /* 0x000fe20000000800 */
[----:B------:R-:W-:Y:S01]  /*8210*/  F2FP.BF16.F32.PACK_AB R122, R123, R122 ;  /* 0x0000007a7b7a723e */ /* 0x000fe200000010ff */
[----:B------:R-:W4:Y:S01]  /*8220*/  @P4 MUFU.LG2 R13, R13 ;  /* 0x0000000d000d4308 */ /* 0x000f220000000c00 */
[----:B------:R-:W-:Y:S01]  /*8230*/  F2FP.BF16.F32.PACK_AB R124, R125, R124 ;  /* 0x0000007c7d7c723e */ /* 0x000fe200000010ff */
[----:B------:R-:W-:Y:S01]  /*8240*/  STS [R15+0x2210], R98 ;  /* 0x002210620f007388 */ /* 0x000fe20000000800 */
[----:B------:R-:W-:Y:S01]  /*8250*/  F2FP.BF16.F32.PACK_AB R126, R127, R126 ;  /* 0x0000007e7f7e723e */ /* 0x000fe200000010ff */
[----:B------:R-:W3:Y:S01]  /*8260*/  LDC R2, c[0x0][0x434] ;  /* 0x00010d00ff027b82 */ /* 0x000ee20000000800 */
[----:B------:R-:W-:Y:S01]  /*8270*/  F2FP.BF16.F32.PACK_AB R144, R145, R144 ;  /* 0x000000909190723e */ /* 0x000fe200000010ff */
[----:B------:R-:W-:Y:S01]  /*8280*/  STS [R9+0x3000], R88 ;  /* 0x0030005809007388 */ /* 0x000fe20000000800 */
[----:B------:R-:W-:Y:S01]  /*8290*/  F2FP.BF16.F32.PACK_AB R146, R147, R146 ;  /* 0x000000929392723e */ /* 0x000fe200000010ff */
[----:B------:R-:W3:Y:S01]  /*82a0*/  @P6 MUFU.LG2 R11, R11 ;  /* 0x0000000b000b6308 */ /* 0x000ee20000000c00 */
[----:B------:R-:W-:Y:S01]  /*82b0*/  F2FP.BF16.F32.PACK_AB R136, R137, R136 ;  /* 0x000000888988723e */ /* 0x000fe200000010ff */
[----:B------:R-:W-:Y:S01]  /*82c0*/  STS [R9+0x3200], R90 ;  /* 0x0032005a09007388 */ /* 0x000fe20000000800 */
[----:B------:R-:W-:Y:S01]  /*82d0*/  F2FP.BF16.F32.PACK_AB R138, R139, R138 ;  /* 0x0000008a8b8a723e */ /* 0x000fe200000010ff */
[----:B------:R-:W3:Y:S01]  /*82e0*/  @P3 LDC R6, c[0x0][0x430] ;  /* 0x00010c00ff063b82 */ /* 0x000ee20000000800 */
[----:B------:R-:W-:Y:S01]  /*82f0*/  F2FP.BF16.F32.PACK_AB R132, R133, R132 ;  /* 0x000000848584723e */ /* 0x000fe200000010ff */
[----:B------:R-:W-:Y:S01]  /*8300*/  STS [R15+0x3010], R92 ;  /* 0x0030105c0f007388 */ /* 0x000fe20000000800 */
[----:B------:R-:W-:Y:S01]  /*8310*/  F2FP.BF16.F32.PACK_AB R134, R135, R134 ;  /* 0x000000868786723e */ /* 0x000fe200000010ff */
[----:B-----5:R-:W-:Y:S01]  /*8320*/  @P0 FMUL.FTZ R5, R5, 0.69314718246459960938 ;  /* 0x3f31721805050820 */ /* 0x020fe20000410000 */
[----:B------:R-:W-:Y:S01]  /*8330*/  F2FP.BF16.F32.PACK_AB R140, R141, R140 ;  /* 0x0000008c8d8c723e */ /* 0x000fe200000010ff */
[----:B------:R-:W-:Y:S01]  /*8340*/  STS [R15+0x3210], R94 ;  /* 0x0032105e0f007388 */ /* 0x000fe20000000800 */
[----:B------:R-:W-:Y:S01]  /*8350*/  F2FP.BF16.F32.PACK_AB R7, R7, R142 ;  /* 0x0000008e0707723e */ /* 0x000fe200000010ff */
[----:B------:R-:W3:Y:S01]  /*8360*/  @P6 LDC R12, c[0x0][0x458] ;  /* 0x00011600ff0c6b82 */ /* 0x000ee20000000800 */
[----:B-1----:R-:W-:Y:S01]  /*8370*/  @P2 FMUL.FTZ R4, R4, 0.69314718246459960938 ;  /* 0x3f31721804042820 */ /* 0x002fe20000410000 */
[----:B------:R-:W-:Y:S01]  /*8380*/  STS [R17+0x2020], R100 ;  /* 0x0020206411007388 */ /* 0x000fe20000000800 */
[----:B--2---:R-:W-:Y:S01]  /*8390*/  @P0 FFMA.FTZ R16, R168, R23, R5 ;  /* 0x00000017a8100223 */ /* 0x004fe20000010005 */
[----:B----4-:R-:W-:Y:S01]  /*83a0*/  @P4 FMUL.FTZ R23, R13, 0.69314718246459960938 ;  /* 0x3f3172180d174820 */ /* 0x010fe20000410000 */
[----:B------:R-:W-:Y:S01]  /*83b0*/  ISETP.GE.AND P0, PT, R221, R223, PT ;  /* 0x000000dfdd00720c */ /* 0x000fe20003f06270 */
[----:B------:R-:W-:Y:S01]  /*83c0*/  STS [R17+0x2220], R102 ;  /* 0x0022206611007388 */ /* 0x000fe20000000800 */
[----:B------:R-:W-:-:S03]  /*83d0*/  @P3 MOV R13, 0x1 ;  /* 0x00000001000d3802 */ /* 0x000fc60000000f00 */
[----:B------:R-:W-:Y:S04]  /*83e0*/  STS [R19+0x2030], R112 ;  /* 0x0020307013007388 */ /* 0x000fe80000000800 */
[----:B------:R-:W-:Y:S01]  /*83f0*/  STS [R19+0x2230], R114 ;  /* 0x0022307213007388 */ /* 0x000fe20000000800 */
[----:B---3--:R-:W-:-:S03]  /*8400*/  @P3 IMAD R2, R6, R21, RZ ;  /* 0x0000001506023224 */ /* 0x008fc600078e02ff */
[----:B------:R-:W-:Y:S04]  /*8410*/  STS [R17+0x3020], R104 ;  /* 0x0030206811007388 */ /* 0x000fe80000000800 */
        /* <DEDUP_REMOVED lines=8> */
[----:B------:R1:W-:Y:S04]  /*84a0*/  STS [R9+0x5200], R122 ;  /* 0x0052007a09007388 */ /* 0x0003e80000000800 */
[----:B------:R-:W-:Y:S04]  /*84b0*/  STS [R15+0x5010], R124 ;  /* 0x0050107c0f007388 */ /* 0x000fe80000000800 */
[----:B------:R2:W-:Y:S04]  /*84c0*/  STS [R15+0x5210], R126 ;  /* 0x0052107e0f007388 */ /* 0x0005e80000000800 */
[----:B------:R-:W-:Y:S04]  /*84d0*/  STS [R17+0x4020], R144 ;  /* 0x0040209011007388 */ /* 0x000fe80000000800 */
[----:B------:R-:W-:Y:S04]  /*84e0*/  STS [R17+0x4220], R146 ;  /* 0x0042209211007388 */ /* 0x000fe80000000800 */
[----:B------:R-:W-:Y:S04]  /*84f0*/  STS [R19+0x4030], R136 ;  /* 0x0040308813007388 */ /* 0x000fe80000000800 */
[----:B------:R-:W-:Y:S01]  /*8500*/  STS [R19+0x4230], R138 ;  /* 0x0042308a13007388 */ /* 0x000fe20000000800 */
[----:B-1----:R-:W1:Y:S03]  /*8510*/  @!P5 LDC.64 R8, c[0x0][0x400] ;  /* 0x00010000ff08db82 */ /* 0x002e660000000a00 */
[----:B------:R-:W-:Y:S04]  /*8520*/  STS [R17+0x5020], R132 ;  /* 0x0050208411007388 */ /* 0x000fe80000000800 */
[----:B------:R3:W-:Y:S01]  /*8530*/  STS [R17+0x5220], R134 ;  /* 0x0052208611007388 */ /* 0x0007e20000000800 */
[----:B--2---:R-:W2:Y:S03]  /*8540*/  @P5 LDC.64 R14, c[0x0][0x408] ;  /* 0x00010200ff0e5b82 */ /* 0x004ea60000000a00 */
[----:B------:R-:W-:Y:S04]  /*8550*/  STS [R19+0x5030], R140 ;  /* 0x0050308c13007388 */ /* 0x000fe80000000800 */
[----:B------:R4:W-:Y:S01]  /*8560*/  STS [R19+0x5230], R7 ;  /* 0x0052300713007388 */ /* 0x0009e20000000800 */
[----:B---3--:R-:W-:Y:S01]  /*8570*/  MOV R17, 0x7f800000 ;  /* 0x7f80000000117802 */ /* 0x008fe20000000f00 */
[----:B------:R-:W-:Y:S01]  /*8580*/  @P2 FFMA.FTZ R17, R167, R10, R4 ;  /* 0x0000000aa7112223 */ /* 0x000fe20000010004 */
[----:B------:R-:W-:Y:S01]  /*8590*/  MOV R10, 0x7f800000 ;  /* 0x7f800000000a7802 */ /* 0x000fe20000000f00 */
[----:B----4-:R-:W3:Y:S01]  /*85a0*/  @P3 LDC R19, c[0x0][0x430] ;  /* 0x00010c00ff133b82 */ /* 0x010ee20000000800 */
[----:B------:R-:W-:Y:S05]  /*85b0*/  @P3 BRA `(.L_x_26) ;  /* 0x0000000000203947 */ /* 0x000fea0003800000 */
[----:B------:R-:W-:Y:S01]  /*85c0*/  ISETP.NE.AND P2, PT, R18, RZ, PT ;  /* 0x000000ff1200720c */ /* 0x000fe20003f45270 */
[----:B------:R-:W4:-:S12]  /*85d0*/  LDC R4, c[0x0][0x3e0] ;  /* 0x0000f800ff047b82 */ /* 0x000f180000000800 */
[----:B------:R-:W4:Y:S01]  /*85e0*/  @P2 LDC R13, c[0x0][0x454] ;  /* 0x00011500ff0d2b82 */ /* 0x000f220000000800 */
[----:B---3--:R-:W-:Y:S02]  /*85f0*/  @P2 MOV R19, 0x1 ;  /* 0x0000000100132802 */ /* 0x008fe40000000f00 */
[----:B------:R-:W-:-:S05]  /*8600*/  @!P2 MOV R19, 0x1 ;  /* 0x000000010013a802 */ /* 0x000fca0000000f00 */
[----:B------:R-:W3:Y:S01]  /*8610*/  @P2 LDC R2, c[0x0][0x454] ;  /* 0x00011500ff022b82 */ /* 0x000ee20000000800 */
[-C--:B----4-:R-:W-:Y:S02]  /*8620*/  @P2 IMAD R13, R13, R4.reuse, RZ ;  /* 0x000000040d0d2224 */ /* 0x090fe400078e02ff */
[----:B------:R-:W-:-:S07]  /*8630*/  @!P2 IMAD R13, R21, R4, RZ ;  /* 0x00000004150da224 */ /* 0x000fce00078e02ff */
.L_x_26:
[----:B------:R-:W-:Y:S01]  /*8640*/  BAR.SYNC.DEFER_BLOCKING 0x0 ;  /* 0x0000000000007b1d */ /* 0x000fe20000010000 */
[----:B-1----:R-:W-:Y:S01]  /*8650*/  @!P5 IMAD.WIDE.U32 R26, R232, R8, RZ ;  /* 0x00000008e81ad225 */ /* 0x002fe200078e00ff */
[----:B------:R-:W-:-:S03]  /*8660*/  ISETP.NE.AND P2, PT, R231, -0x1, PT ;  /* 0xffffffffe700780c */ /* 0x000fc60003f45270 */
[----:B------:R-:W-:Y:S01]  /*8670*/  @P4 FFMA.FTZ R10, R166, R25, R23 ;  /* 0x00000019a60a4223 */ /* 0x000fe20000010017 */
[----:B------:R-:W-:Y:S01]  /*8680*/  ISETP.NE.AND P3, PT, R18, RZ, !P3 ;  /* 0x000000ff1200720c */ /* 0x000fe20005f65270 */
[----:B------:R-:W-:Y:S01]  /*8690*/  @!P5 IMAD R18, R232, R9, R27 ;  /* 0x00000009e812d224 */ /* 0x000fe200078e021b */
[----:B------:R-:W-:Y:S01]  /*86a0*/  LEA.HI R20, R0, 0x40, RZ, 0x1e ;  /* 0x0000004000147811 */ /* 0x000fe200078ff0ff */
[----:B------:R-:W1:Y:S01]  /*86b0*/  LDC.64 R8, c[0x0][0x410] ;  /* 0x00010400ff087b82 */ /* 0x000e620000000a00 */
[----:B--2---:R-:W-:Y:S01]  /*86c0*/  @P5 IMAD.WIDE.U32 R22, R231, R14, RZ ;  /* 0x0000000ee7165225 */ /* 0x004fe200078e00ff */
[----:B------:R-:W-:Y:S01]  /*86d0*/  LOP3.LUT R3, R3, 0x18, RZ, 0xc0, !PT ;  /* 0x0000001803037812 */ /* 0x000fe200078ec0ff */
[----:B------:R-:W-:Y:S01]  /*86e0*/  BSSY.RECONVERGENT B0, `(.L_x_27) ;  /* 0x0000043000007945 */ /* 0x000fe20003800200 */
[----:B------:R-:W-:Y:S01]  /*86f0*/  ISETP.GE.AND P4, PT, R20, R223, PT ;  /* 0x000000df1400720c */ /* 0x000fe20003f86270 */
[----:B------:R-:W-:Y:S01]  /*8700*/  @P6 FMUL.FTZ R20, R11, 0.69314718246459960938 ;  /* 0x3f3172180b146820 */ /* 0x000fe20000410000 */
[----:B------:R-:W-:-:S02]  /*8710*/  @P5 IMAD.MOV.U32 R26, RZ, RZ, R22 ;  /* 0x000000ffff1a5224 */ /* 0x000fc400078e0016 */
[----:B------:R-:W-:Y:S02]  /*8720*/  IMAD.MOV.U32 R14, RZ, RZ, 0x7f800000 ;  /* 0x7f800000ff0e7424 */ /* 0x000fe400078e00ff */
[----:B------:R-:W-:Y:S01]  /*8730*/  @P6 FFMA.FTZ R14, R165, R12, R20 ;  /* 0x0000000ca50e6223 */ /* 0x000fe20000010014 */
[----:B------:R-:W-:Y:S01]  /*8740*/  @P5 IMAD R18, R231, R15, R23 ;  /* 0x0000000fe7125224 */ /* 0x000fe200078e0217 */
[----:B------:R-:W-:Y:S01]  /*8750*/  LOP3.LUT P6, RZ, R0, 0x3, RZ, 0xc0, !PT ;  /* 0x0000000300ff7812 */ /* 0x000fe200078cc0ff */
[----:B------:R-:W-:Y:S01]  /*8760*/  @!P2 IMAD R231, R232, R21, RZ ;  /* 0x00000015e8e7a224 */ /* 0x000fe200078e02ff */
[----:B------:R-:W-:Y:S01]  /*8770*/  IADD3 R12, P5, PT, R3, R26, RZ ;  /* 0x0000001a030c7210 */ /* 0x000fe20007fbe0ff */
[----:B---3--:R-:W-:Y:S01]  /*8780*/  IMAD R2, R2, UR4, RZ ;  /* 0x0000000402027c24 */ /* 0x008fe2000f8e02ff */
[----:B------:R-:W-:Y:S01]  /*8790*/  ISETP.GE.AND P2, PT, R224, R223, PT ;  /* 0x000000dfe000720c */ /* 0x000fe20003f46270 */
[----:B------:R-:W-:Y:S01]  /*87a0*/  IMAD R11, R234, R19, RZ ;  /* 0x00000013ea0b7224 */ /* 0x000fe200078e02ff */
[----:B------:R2:W3:Y:S01]  /*87b0*/  LDS.128 R4, [R233+0x1800] ;  /* 0x00180000e9047984 */ /* 0x0004e20000000c00 */
[----:B------:R-:W-:Y:S01]  /*87c0*/  @!P3 IMAD R2, R232, R13, R2 ;  /* 0x0000000de802b224 */ /* 0x000fe200078e0202 */
[----:B------:R-:W-:Y:S01]  /*87d0*/  SHF.R.S32.HI R3, RZ, 0x1f, R231 ;  /* 0x0000001fff037819 */ /* 0x000fe200000114e7 */
[----:B------:R-:W-:Y:S01]  /*87e0*/  IMAD.X R13, RZ, RZ, R18, P5 ;  /* 0x000000ffff0d7224 */ /* 0x000fe200028e0612 */
[----:B------:R-:W-:-:S02]  /*87f0*/  SEL R231, R231, RZ, P3 ;  /* 0x000000ffe7e77207 */ /* 0x000fc40001800000 */
[----:B------:R-:W-:Y:S01]  /*8800*/  SEL R18, R3, RZ, P3 ;  /* 0x000000ff03127207 */ /* 0x000fe20001800000 */
[----:B-1----:R-:W-:Y:S01]  /*8810*/  IMAD.WIDE.U32 R12, R8, UR4, R12 ;  /* 0x00000004080c7c25 */ /* 0x002fe2000f8e000c */
[--C-:B------:R-:W-:Y:S02]  /*8820*/  IADD3 R3, P5, P3, R11, R231, R2.reuse ;  /* 0x000000e70b037210 */ /* 0x100fe40007bbe002 */
[----:B------:R-:W-:Y:S02]  /*8830*/  SHF.R.S32.HI R11, RZ, 0x1f, R11 ;  /* 0x0000001fff0b7819 */ /* 0x000fe4000001140b */
[----:B------:R-:W-:-:S04]  /*8840*/  SHF.R.S32.HI R2, RZ, 0x1f, R2 ;  /* 0x0000001fff027819 */ /* 0x000fc80000011402 */
[----:B------:R-:W-:Y:S01]  /*8850*/  IADD3.X R18, PT, PT, R11, R18, R2, P5, P3 ;  /* 0x000000120b127210 */ /* 0x000fe20002fe6402 */
[----:B--23--:R-:W-:Y:S06]  /*8860*/  @P6 BRA `(.L_x_28) ;  /* 0x0000000000a86947 */ /* 0x00cfec0003800000 */
[----:B------:R-:W-:Y:S02]  /*8870*/  SHF.R.U32.HI R0, RZ, 0x1, R0 ;  /* 0x00000001ff007819 */ /* 0x000fe40000011600 */
[----:B------:R-:W-:Y:S02]  /*8880*/  P2R R11, PR, RZ, 0x2 ;  /* 0x00000002ff0b7803 */ /* 0x000fe40000000000 */
[----:B------:R-:W-:Y:S02]  /*8890*/  LOP3.LUT R15, R0, 0x30, RZ, 0xc0, !PT ;  /* 0x00000030000f7812 */ /* 0x000fe400078ec0ff */
[----:B------:R-:W-:Y:S02]  /*88a0*/  P2R R8, PR, RZ, 0x1 ;  /* 0x00000001ff087803 */ /* 0x000fe40000000000 */
[----:B------:R-:W-:-:S04]  /*88b0*/  LOP3.LUT R2, R15, 0x7, R224, 0xf8, !PT ;  /* 0x000000070f027812 */ /* 0x000fc800078ef8e0 */
[C---:B------:R-:W-:Y:S01]  /*88c0*/  ISETP.GE.AND P1, PT, R2.reuse, R223, PT ;  /* 0x000000df0200720c */ /* 0x040fe20003f26270 */
[C---:B------:R-:W-:Y:S01]  /*88d0*/  VIADD R20, R2.reuse, 0x8 ;  /* 0x0000000802147836 */ /* 0x040fe20000000000 */
[----:B------:R-:W-:-:S04]  /*88e0*/  LOP3.LUT R0, R2, 0x40, RZ, 0xfc, !PT ;  /* 0x0000004002007812 */ /* 0x000fc800078efcff */
[-C--:B------:R-:W-:Y:S02]  /*88f0*/  ISETP.GE.AND P0, PT, R20, R223.reuse, PT ;  /* 0x000000df1400720c */ /* 0x080fe40003f06270 */
[----:B------:R-:W-:-:S05]  /*8900*/  ISETP.GE.AND P6, PT, R0, R223, PT ;  /* 0x000000df0000720c */ /* 0x000fca0003fc6270 */
[C---:B------:R-:W-:Y:S02]  /*8910*/  @!P1 IMAD R22, R2.reuse, R19, RZ ;  /* 0x0000001302169224 */ /* 0x040fe400078e02ff */
[----:B------:R-:W-:-:S03]  /*8920*/  VIADD R2, R2, 0x48 ;  /* 0x0000004802027836 */ /* 0x000fc60000000000 */
[----:B------:R-:W-:Y:S01]  /*8930*/  @!P1 IADD3 R23, P3, PT, R22, R3, RZ ;  /* 0x0000000316179210 */ /* 0x000fe20007f7e0ff */
[----:B------:R-:W-:Y:S01]  /*8940*/  @!P0 IMAD R20, R20, R19, RZ ;  /* 0x0000001314148224 */ /* 0x000fe200078e02ff */
[----:B------:R-:W-:Y:S01]  /*8950*/  ISETP.GE.AND P5, PT, R2, R223, PT ;  /* 0x000000df0200720c */ /* 0x000fe20003fa6270 */
[----:B------:R-:W-:Y:S01]  /*8960*/  @!P6 IMAD R0, R0, R19, RZ ;  /* 0x000000130000e224 */ /* 0x000fe200078e02ff */
[----:B------:R-:W-:Y:S02]  /*8970*/  @!P1 LEA.HI.X.SX32 R22, R22, R18, 0x1, P3 ;  /* 0x0000001216169211 */ /* 0x000fe400018f0eff */
[----:B------:R-:W-:-:S04]  /*8980*/  @!P0 IADD3 R21, P3, PT, R20, R3, RZ ;  /* 0x0000000314158210 */ /* 0x000fc80007f7e0ff */
[----:B------:R-:W-:Y:S02]  /*8990*/  @!P0 LEA.HI.X.SX32 R20, R20, R18, 0x1, P3 ;  /* 0x0000001214148211 */ /* 0x000fe400018f0eff */
[----:B------:R-:W-:-:S03]  /*89a0*/  @!P6 IADD3 R15, P3, PT, R0, R3, RZ ;  /* 0x00000003000fe210 */ /* 0x000fc60007f7e0ff */
[----:B------:R-:W-:Y:S01]  /*89b0*/  @!P5 IMAD R2, R2, R19, RZ ;  /* 0x000000130202d224 */ /* 0x000fe200078e02ff */
[----:B------:R-:W-:-:S04]  /*89c0*/  @!P6 LEA.HI.X.SX32 R0, R0, R18, 0x1, P3 ;  /* 0x000000120000e211 */ /* 0x000fc800018f0eff */
[----:B------:R-:W-:-:S04]  /*89d0*/  @!P5 IADD3 R19, P3, PT, R2, R3, RZ ;  /* 0x000000030213d210 */ /* 0x000fc80007f7e0ff */
[----:B------:R-:W-:Y:S02]  /*89e0*/  @!P5 LEA.HI.X.SX32 R18, R2, R18, 0x1, P3 ;  /* 0x000000120212d211 */ /* 0x000fe400018f0eff */
[----:B------:R-:W1:Y:S02]  /*89f0*/  @!P1 LDC.64 R2, c[0x0][0x420] ;  /* 0x00010800ff029b82 */ /* 0x000e640000000a00 */
[----:B-1----:R-:W-:-:S04]  /*8a00*/  @!P1 LEA R24, P3, R23, R2, 0x2 ;  /* 0x0000000217189211 */ /* 0x002fc800078610ff */
[----:B------:R-:W-:Y:S02]  /*8a10*/  @!P1 LEA.HI.X R25, R23, R3, R22, 0x2, P3 ;  /* 0x0000000317199211 */ /* 0x000fe400018f1416 */
[----:B------:R-:W1:Y:S03]  /*8a20*/  @!P0 LDC.64 R2, c[0x0][0x420] ;  /* 0x00010800ff028b82 */ /* 0x000e660000000a00 */
[----:B------:R2:W-:Y:S01]  /*8a30*/  @!P1 STG.E desc[UR16][R24.64], R16 ;  /* 0x0000001018009986 */ /* 0x0005e2000c101910 */
[----:B------:R-:W-:Y:S02]  /*8a40*/  ISETP.NE.AND P1, PT, R11, RZ, PT ;  /* 0x000000ff0b00720c */ /* 0x000fe40003f25270 */
        /* <DEDUP_REMOVED lines=9> */
[----:B-1----:R-:W-:-:S04]  /*8ae0*/  @!P5 LEA R2, P3, R19, R2, 0x2 ;  /* 0x000000021302d211 */ /* 0x002fc800078610ff */
[----:B------:R-:W-:-:S05]  /*8af0*/  @!P5 LEA.HI.X R3, R19, R3, R18, 0x2, P3 ;  /* 0x000000031303d211 */ /* 0x000fca00018f1412 */
[----:B------:R2:W-:Y:S04]  /*8b00*/  @!P5 STG.E desc[UR16][R2.64], R14 ;  /* 0x0000000e0200d986 */ /* 0x0005e8000c101910 */
.L_x_28:
[----:B------:R-:W-:Y:S05]  /*8b10*/  BSYNC.RECONVERGENT B0 ;  /* 0x0000000000007941 */ /* 0x000fea0003800200 */
.L_x_27:
[----:B--2---:R-:W-:Y:S01]  /*8b20*/  IMAD R3, R9, UR4, R13 ;  /* 0x0000000409037c24 */ /* 0x004fe2000f8e020d */
[----:B------:R1:W2:Y:S01]  /*8b30*/  LDS.128 R20, [R233] ;  /* 0x00000000e9147984 */ /* 0x0002a20000000c00 */
[----:B------:R-:W-:Y:S03]  /*8b40*/  BSSY.RECONVERGENT B0, `(.L_x_29) ;  /* 0x0000010000007945 */ /* 0x000fe60003800200 */
[----:B------:R1:W3:Y:S04]  /*8b50*/  LDS.128 R16, [R233+0x2000] ;  /* 0x00200000e9107984 */ /* 0x0002e80000000c00 */
[----:B------:R1:W4:Y:S01]  /*8b60*/  LDS.128 R8, [R233+0x4000] ;  /* 0x00400000e9087984 */ /* 0x0003220000000c00 */
[----:B------:R-:W-:Y:S05]  /*8b70*/  @P2 BRA `(.L_x_30) ;  /* 0x0000000000302947 */ /* 0x000fea0003800000 */
[----:B------:R-:W5:Y:S01]  /*8b80*/  LDCU.64 UR6, c[0x0][0x408] ;  /* 0x00008100ff0677ac */ /* 0x000f620008000a00 */
[----:B------:R-:W-:Y:S01]  /*8b90*/  MOV R2, R12 ;  /* 0x0000000c00027202 */ /* 0x000fe20000000f00 */
[----:B------:R-:W1:Y:S01]  /*8ba0*/  LDCU.64 UR4, c[0x0][0x3f0] ;  /* 0x00007e00ff0477ac */ /* 0x000e620008000a00 */
[----:B-----5:R-:W-:-:S03]  /*8bb0*/  IMAD R15, R229, UR6, RZ ;  /* 0x00000006e50f7c24 */ /* 0x020fc6000f8e02ff */
[----:B------:R-:W-:-:S04]  /*8bc0*/  IMAD.WIDE.U32 R24, R230, UR6, R2 ;  /* 0x00000006e6187c25 */ /* 0x000fc8000f8e0002 */
[----:B------:R-:W-:Y:S01]  /*8bd0*/  IMAD R0, R230, UR7, R15 ;  /* 0x00000007e6007c24 */ /* 0x000fe2000f8e020f */
[----:B-1----:R-:W-:-:S04]  /*8be0*/  LEA R14, P2, R24, UR4, 0x1 ;  /* 0x00000004180e7c11 */ /* 0x002fc8000f8408ff */
[----:B------:R-:W-:-:S04]  /*8bf0*/  IADD3 R0, PT, PT, R25, R0, RZ ;  /* 0x0000000019007210 */ /* 0x000fc80007ffe0ff */
[----:B------:R-:W-:-:S05]  /*8c00*/  LEA.HI.X R15, R24, UR5, R0, 0x1, P2 ;  /* 0x00000005180f7c11 */ /* 0x000fca00090f0c00 */
[----:B--2---:R1:W-:Y:S04]  /*8c10*/  STG.E.128 desc[UR16][R14.64], R20 ;  /* 0x000000140e007986 */ /* 0x0043e8000c101d10 */
[----:B---3--:R1:W-:Y:S04]  /*8c20*/  STG.E.128 desc[UR16][R14.64+0x40], R16 ;  /* 0x000040100e007986 */ /* 0x0083e8000c101d10 */
[----:B----4-:R1:W-:Y:S02]  /*8c30*/  STG.E.128 desc[UR16][R14.64+0x80], R8 ;  /* 0x000080080e007986 */ /* 0x0103e4000c101d10 */
.L_x_30:
[----:B------:R-:W-:Y:S05]  /*8c40*/  BSYNC.RECONVERGENT B0 ;  /* 0x0000000000007941 */ /* 0x000fea0003800200 */
.L_x_29:
[----:B-12---:R1:W2:Y:S01]  /*8c50*/  LDS.128 R20, [R233+0x800] ;  /* 0x00080000e9147984 */ /* 0x0062a20000000c00 */
[----:B------:R-:W-:Y:S03]  /*8c60*/  BSSY.RECONVERGENT B0, `(.L_x_31) ;  /* 0x0000013000007945 */ /* 0x000fe60003800200 */
[----:B---3--:R1:W3:Y:S04]  /*8c70*/  LDS.128 R16, [R233+0x2800] ;  /* 0x00280000e9107984 */ /* 0x0082e80000000c00 */
[----:B----4-:R1:W4:Y:S01]  /*8c80*/  LDS.128 R8, [R233+0x4800] ;  /* 0x00480000e9087984 */ /* 0x0103220000000c00 */
[----:B------:R-:W-:Y:S05]  /*8c90*/  @P1 BRA `(.L_x_32) ;  /* 0x00000000003c1947 */ /* 0x000fea0003800000 */
[----:B------:R-:W5:Y:S01]  /*8ca0*/  LDCU.64 UR6, c[0x0][0x408] ;  /* 0x00008100ff0677ac */ /* 0x000f620008000a00 */
[----:B------:R-:W-:Y:S01]  /*8cb0*/  IADD3 R14, P1, PT, R230, 0x20, RZ ;  /* 0x00000020e60e7810 */ /* 0x000fe20007f3e0ff */
[----:B------:R-:W-:Y:S01]  /*8cc0*/  IMAD.MOV.U32 R24, RZ, RZ, R12 ;  /* 0x000000ffff187224 */ /* 0x000fe200078e000c */
[----:B------:R-:W-:Y:S01]  /*8cd0*/  MOV R25, R3 ;  /* 0x0000000300197202 */ /* 0x000fe20000000f00 */
[----:B------:R-:W1:Y:S02]  /*8ce0*/  LDCU.64 UR4, c[0x0][0x3f0] ;  /* 0x00007e00ff0477ac */ /* 0x000e640008000a00 */
[----:B------:R-:W-:-:S04]  /*8cf0*/  IMAD.X R0, RZ, RZ, R229, P1 ;  /* 0x000000ffff007224 */ /* 0x000fc800008e06e5 */
[----:B-----5:R-:W-:Y:S02]  /*8d00*/  IMAD R15, R0, UR6, RZ ;  /* 0x00000006000f7c24 */ /* 0x020fe4000f8e02ff */
        /* <DEDUP_REMOVED lines=8> */
.L_x_32:
[----:B------:R-:W-:Y:S05]  /*8d90*/  BSYNC.RECONVERGENT B0 ;  /* 0x0000000000007941 */ /* 0x000fea0003800200 */
.L_x_31:
        /* <DEDUP_REMOVED lines=20> */
.L_x_34:
[----:B------:R-:W-:Y:S05]  /*8ee0*/  BSYNC.RECONVERGENT B0 ;  /* 0x0000000000007941 */ /* 0x000fea0003800200 */
.L_x_33:
[----:B-1--4-:R1:W4:Y:S04]  /*8ef0*/  LDS.128 R8, [R233+0x3800] ;  /* 0x00380000e9087984 */ /* 0x0123280000000c00 */
[----:B---3--:R1:W3:Y:S01]  /*8f00*/  LDS.128 R16, [R233+0x5800] ;  /* 0x00580000e9107984 */ /* 0x0082e20000000c00 */
[----:B------:R-:W-:Y:S05]  /*8f10*/  @P0 EXIT ;  /* 0x000000000000094d */ /* 0x000fea0003800000 */
[----:B------:R-:W5:Y:S01]  /*8f20*/  LDCU.64 UR6, c[0x0][0x408] ;  /* 0x00008100ff0677ac */ /* 0x000f620008000a00 */
[----:B------:R-:W-:Y:S02]  /*8f30*/  IADD3 R230, P0, PT, R230, 0x60, RZ ;  /* 0x00000060e6e67810 */ /* 0x000fe40007f1e0ff */
[----:B------:R-:W-:Y:S01]  /*8f40*/  MOV R2, R12 ;  /* 0x0000000c00027202 */ /* 0x000fe20000000f00 */
[----:B------:R-:W1:Y:S01]  /*8f50*/  LDCU.64 UR4, c[0x0][0x3f0] ;  /* 0x00007e00ff0477ac */ /* 0x000e620008000a00 */
[----:B------:R-:W-:-:S05]  /*8f60*/  IADD3.X R229, PT, PT, RZ, R229, RZ, P0, !PT ;  /* 0x000000e5ffe57210 */ /* 0x000fca00007fe4ff */
[----:B-----5:R-:W-:Y:S02]  /*8f70*/  IMAD R229, R229, UR6, RZ ;  /* 0x00000006e5e57c24 */ /* 0x020fe4000f8e02ff */
[----:B------:R-:W-:-:S04]  /*8f80*/  IMAD.WIDE.U32 R2, R230, UR6, R2 ;  /* 0x00000006e6027c25 */ /* 0x000fc8000f8e0002 */
[----:B------:R-:W-:Y:S01]  /*8f90*/  IMAD R229, R230, UR7, R229 ;  /* 0x00000007e6e57c24 */ /* 0x000fe2000f8e02e5 */
[----:B-1----:R-:W-:-:S04]  /*8fa0*/  LEA R12, P0, R2, UR4, 0x1 ;  /* 0x00000004020c7c11 */ /* 0x002fc8000f8008ff */
[----:B------:R-:W-:-:S04]  /*8fb0*/  IADD3 R229, PT, PT, R3, R229, RZ ;  /* 0x000000e503e57210 */ /* 0x000fc80007ffe0ff */
[----:B------:R-:W-:-:S05]  /*8fc0*/  LEA.HI.X R13, R2, UR5, R229, 0x1, P0 ;  /* 0x00000005020d7c11 */ /* 0x000fca00080f0ce5 */
[----:B------:R-:W-:Y:S04]  /*8fd0*/  STG.E.128 desc[UR16][R12.64], R4 ;  /* 0x000000040c007986 */ /* 0x000fe8000c101d10 */
[----:B----4-:R-:W-:Y:S04]  /*8fe0*/  STG.E.128 desc[UR16][R12.64+0x40], R8 ;  /* 0x000040080c007986 */ /* 0x010fe8000c101d10 */
[----:B---3--:R-:W-:Y:S01]  /*8ff0*/  STG.E.128 desc[UR16][R12.64+0x80], R16 ;  /* 0x000080100c007986 */ /* 0x008fe2000c101d10 */
[----:B------:R-:W-:Y:S05]  /*9000*/  EXIT ;  /* 0x000000000000794d */ /* 0x000fea0003800000 */
.L_x_35:
[----:B------:R-:W-:-:S00]  /*9010*/  BRA `(.L_x_35) ;  /* 0xfffffffc00fc7947 */ /* 0x000fc0000383ffff */
[----:B------:R-:W-:-:S00]  /*9020*/  NOP ;  /* 0x0000000000007918 */ /* 0x000fc00000000000 */
        /* <DEDUP_REMOVED lines=13> */
.L_x_1347:


//--------------------- .text._ZN5flash16flash_fwd_kernelI23Flash_fwd_kernel_traitsILi96ELi128ELi64ELi4ELb0ELb0EN7cutlass10bfloat16_tE19Flash_kernel_traitsILi96ELi128ELi64ELi4ES3_EELb0ELb0ELb0ELb0ELb1ELb1ELb0ELb0EEEvNS_16Flash_fwd_paramsE --------------------------
	.section	.text._ZN5flash16flash_fwd_kernelI23Flash_fwd_kernel_traitsILi96ELi128ELi64ELi4ELb0ELb0EN7cutlass10bfloat16_tE19Flash_kernel_traitsILi96ELi128ELi64ELi4ES3_EELb0ELb0ELb0ELb0ELb1ELb1ELb0ELb0EEEvNS_16Flash_fwd_paramsE,"ax",@progbits
	.align	128
        .global         _ZN5flash16flash_fwd_kernelI23Flash_fwd_kernel_traitsILi96ELi128ELi64ELi4ELb0ELb0EN7cutlass10bfloat16_tE19Flash_kernel_traitsILi96ELi128ELi64ELi4ES3_EELb0ELb0ELb0ELb0ELb1ELb1ELb0ELb0EEEvNS_16Flash_fwd_paramsE
        .type           _ZN5flash16flash_fwd_kernelI23Flash_fwd_kernel_traitsILi96ELi128ELi64ELi4ELb0ELb0EN7cutlass10bfloat16_tE19Flash_kernel_traitsILi96ELi128ELi64ELi4ES3_EELb0ELb0ELb0ELb0ELb1ELb1ELb0ELb0EEEvNS_16Flash_fwd_paramsE,@function
        .size           _ZN5flash16flash_fwd_kernelI23Flash_fwd_kernel_traitsILi96ELi128ELi64ELi4ELb0ELb0EN7cutlass10bfloat16_tE19Flash_kernel_traitsILi96ELi128ELi64ELi4ES3_EELb0ELb0ELb0ELb0ELb1ELb1ELb0ELb0EEEvNS_16Flash_fwd_paramsE,(.L_x_1348 - _ZN5flash16flash_fwd_kernelI23Flash_fwd_kernel_traitsILi96ELi128ELi64ELi4ELb0ELb0EN7cutlass10bfloat16_tE19Flash_kernel_traitsILi96ELi128ELi64ELi4ES3_EELb0ELb0ELb0ELb0ELb1ELb1ELb0ELb0EEEvNS_16Flash_fwd_paramsE)
        .other          _ZN5flash16flash_fwd_kernelI23Flash_fwd_kernel_traitsILi96ELi128ELi64ELi4ELb0ELb0EN7cutlass10bfloat16_tE19Flash_kernel_traitsILi96ELi128ELi64ELi4ES3_EELb0ELb0ELb0ELb0ELb1ELb1ELb0ELb0EEEvNS_16Flash_fwd_paramsE,@"STO_CUDA_ENTRY STV_DEFAULT"
_ZN5flash16flash_fwd_kernelI23Flash_fwd_kernel_traitsILi96ELi128ELi64ELi4ELb0ELb0EN7cutlass10bfloat16_tE19Flash_kernel_traitsILi96ELi128ELi64ELi4ES3_EELb0ELb0ELb0ELb0ELb1ELb1ELb0ELb0EEEvNS_16Flash_fwd_paramsE:
.text._ZN5flash16flash_fwd_kernelI23Flash_fwd_kernel_traitsILi96ELi128ELi64ELi4ELb0ELb0EN7cutlass10bfloat16_tE19Flash_kernel_traitsILi96ELi128ELi64ELi4ES3_EELb0ELb0ELb0ELb0ELb1ELb1ELb0ELb0EEEvNS_16Flash_fwd_paramsE:
[----:B------:R-:W-:Y:S08]  /*0000*/  LDC R1, c[0x0][0x37c] ;  /* 0x0000df00ff017b82 */ /* 0x000ff00000000800 */
[----:B------:R-:W1:Y:S01]  /*0010*/  LDC.64 R2, c[0x0][0x470] ;  /* 0x00011c00ff027b82 */ /* 0x000e620000000a00 */
[----:B------:R-:W2:Y:S01]  /*0020*/  S2R R12, SR_CTAID.Y ;  /* 0x00000000000c7919 */ /* 0x000ea20000002600 */
[----:B------:R-:W3:Y:S01]  /*0030*/  LDCU.64 UR24, c[0x0][0x358] ;  /* 0x00006b00ff1877ac */ /* 0x000ee20008000a00 */
[----:B------:R-:W-:Y:S01]  /*0040*/  IMAD.MOV.U32 R7, RZ, RZ, RZ ;  /* 0x000000ffff077224 */ /* 0x000fe200078e00ff */
[----:B------:R-:W4:Y:S01]  /*0050*/  S2R R229, SR_CTAID.X ;  /* 0x0000000000e57919 */ /* 0x000f220000002500 */
[----:B------:R-:W3:Y:S01]  /*0060*/  LDCU UR4, c[0x0][0x434] ;  /* 0x00008680ff0477ac */ /* 0x000ee20008000800 */
[----:B-1----:R-:W-:-:S04]  /*0070*/  ISETP.NE.U32.AND P0, PT, R2, RZ, PT ;  /* 0x000000ff0200720c */ /* 0x002fc80003f05070 */
[----:B------:R-:W-:Y:S02]  /*0080*/  ISETP.NE.AND.EX P0, PT, R3, RZ, PT, P0 ;  /* 0x000000ff0300720c */ /* 0x000fe40003f05300 */
[----:B------:R-:W1:Y:S11]  /*0090*/  LDC.64 R2, c[0x0][0x478] ;  /* 0x00011e00ff027b82 */ /* 0x000e760000000a00 */
[----:B------:R-:W2:Y:S01]  /*00a0*/  @P0 LDC.64 R4, c[0x0][0x470] ;  /* 0x00011c00ff040b82 */ /* 0x000ea20000000a00 */
[----:B-1----:R-:W-:-:S04]  /*00b0*/  ISETP.NE.U32.AND P2, PT, R2, RZ, PT ;  /* 0x000000ff0200720c */ /* 0x002fc80003f45070 */
[----:B------:R-:W-:Y:S01]  /*00c0*/  ISETP.NE.AND.EX P2, PT, R3, RZ, PT, P2 ;  /* 0x000000ff0300720c */ /* 0x000fe20003f45320 */
[----:B----4-:R-:W-:Y:S02]  /*00d0*/  IMAD.SHL.U32 R227, R229, 0x80, RZ ;  /* 0x00000080e5e37824 */ /* 0x010fe400078e00ff */
[----:B--2---:R-:W-:-:S05]  /*00e0*/  @P0 IMAD.WIDE.U32 R4, R12, 0x4, R4 ;  /* 0x000000040c040825 */ /* 0x004fca00078e0004 */
[----:B---3--:R1:W5:Y:S05]  /*00f0*/  @P0 LDG.E R7, desc[UR24][R4.64] ;  /* 0x0000001804070981 */ /* 0x00836a000c1e1900 */
[----:B------:R-:W2:Y:S02]  /*0100*/  @P2 LDC.64 R2, c[0x0][0x478] ;  /* 0x00011e00ff022b82 */ /* 0x000ea40000000a00 */
[----:B--2---:R-:W-:-:S05]  /*0110*/  @P2 IMAD.WIDE.U32 R2, R12, 0x4, R2 ;  /* 0x000000040c022825 */ /* 0x004fca00078e0002 */
[----:B------:R1:W5:Y:S01]  /*0120*/  @P2 LDG.E R42, desc[UR24][R2.64] ;  /* 0x00000018022a2981 */ /* 0x000362000c1e1900 */
[----:B------:R-:W-:-:S13]  /*0130*/  ISETP.GE.AND P0, PT, R227, UR4, PT ;  /* 0x00000004e3007c0c */ /* 0x000fda000bf06270 */
[----:B------:R-:W-:Y:S05]  /*0140*/  @P0 EXIT ;  /* 0x000000000000094d */ /* 0x000fea0003800000 */
[----:B------:R-:W2:Y:S01]  /*0150*/  LDC R0, c[0x0][0x3e8] ;  /* 0x0000fa00ff007b82 */ /* 0x000ea20000000800 */
[----:B------:R-:W3:Y:S01]  /*0160*/  S2R R13, SR_CTAID.Z ;  /* 0x00000000000d7919 */ /* 0x000ee20000002700 */
[----:B------:R-:W4:Y:S01]  /*0170*/  LDCU.128 UR4, c[0x0][0x3b0] ;  /* 0x00007600ff0477ac */ /* 0x000f220008000c00 */
[--C-:B-----5:R-:W-:Y:S01]  /*0180*/  SHF.R.S32.HI R15, RZ, 0x1f, R7.reuse ;  /* 0x0000001fff0f7819 */ /* 0x120fe20000011407 */
[----:B------:R-:W-:Y:S01]  /*0190*/  IMAD.MOV.U32 R23, RZ, RZ, RZ ;  /* 0x000000ffff177224 */ /* 0x000fe200078e00ff */
[----:B-1----:R-:W1:Y:S01]  /*01a0*/  S2R R3, SR_TID.X ;  /* 0x0000000000037919 */ /* 0x002e620000002100 */
[----:B------:R-:W3:Y:S01]  /*01b0*/  LDCU.128 UR20, c[0x0][0x3a0] ;  /* 0x00007400ff1477ac */ /* 0x000ee20008000c00 */
[----:B------:R-:W-:Y:S01]  /*01c0*/  @P2 IMAD.IADD R42, R42, 0x1, -R7 ;  /* 0x000000012a2a2824 */ /* 0x000fe200078e0a07 */
[----:B------:R-:W3:Y:S01]  /*01d0*/  LDC.64 R40, c[0x0][0x3c0] ;  /* 0x0000f000ff287b82 */ /* 0x000ee20000000a00 */
[----:B------:R-:W3:Y:S01]  /*01e0*/  LDCU.128 UR16, c[0x0][0x3d0] ;  /* 0x00007a00ff1077ac */ /* 0x000ee20008000c00 */
[----:B------:R-:W3:Y:S01]  /*01f0*/  LDCU.128 UR8, c[0x0][0x380] ;  /* 0x00007000ff0877ac */ /* 0x000ee20008000c00 */
[----:B------:R-:W3:Y:S01]  /*0200*/  LDCU.128 UR12, c[0x0][0x390] ;  /* 0x00007200ff0c77ac */ /* 0x000ee20008000c00 */
[----:B--2---:R-:W-:-:S04]  /*0210*/  IABS R2, R0 ;  /* 0x0000000000027213 */ /* 0x004fc80000000000 */
[----:B------:R-:W2:Y:S01]  /*0220*/  I2F.RP R6, R2 ;  /* 0x0000000200067306 */ /* 0x000ea20000209400 */
[C---:B-1----:R-:W-:Y:S01]  /*0230*/  IMAD.SHL.U32 R226, R3.reuse, 0x8, RZ ;  /* 0x0000000803e27824 */ /* 0x042fe200078e00ff */
[----:B------:R-:W-:Y:S01]  /*0240*/  SHF.R.U32.HI R10, RZ, 0x2, R3 ;  /* 0x00000002ff0a7819 */ /* 0x000fe20000011603 */
[----:B------:R-:W-:-:S03]  /*0250*/  IMAD.SHL.U32 R43, R3, 0x20, RZ ;  /* 0x00000020032b7824 */ /* 0x000fc600078e00ff */
[----:B------:R-:W-:Y:S02]  /*0260*/  LOP3.LUT R22, R226, 0x18, RZ, 0xc0, !PT ;  /* 0x00000018e2167812 */ /* 0x000fe400078ec0ff */
[----:B--2---:R-:W1:Y:S01]  /*0270*/  MUFU.RCP R8, R6 ;  /* 0x0000000600087308 */ /* 0x004e620000001000 */
[----:B------:R-:W-:Y:S02]  /*0280*/  LOP3.LUT R19, R43, 0xc0, RZ, 0xc0, !PT ;  /* 0x000000c02b137812 */ /* 0x000fe400078ec0ff */
[----:B----4-:R-:W-:-:S04]  /*0290*/  IMAD.WIDE.U32 R20, R7, UR6, R22 ;  /* 0x0000000607147c25 */ /* 0x010fc8000f8e0016 */
[----:B-1----:R-:W-:Y:S02]  /*02a0*/  VIADD R8, R8, 0xffffffe ;  /* 0x0ffffffe08087836 */ /* 0x002fe40000000000 */
[----:B------:R-:W-:Y:S02]  /*02b0*/  IMAD R6, R15, UR6, RZ ;  /* 0x000000060f067c24 */ /* 0x000fe4000f8e02ff */
[----:B------:R-:W1:Y:S02]  /*02c0*/  F2I.FTZ.U32.TRUNC.NTZ R9, R8 ;  /* 0x0000000800097305 */ /* 0x000e64000021f000 */
[----:B------:R-:W-:Y:S02]  /*02d0*/  IMAD R11, R7, UR7, R6 ;  /* 0x00000007070b7c24 */ /* 0x000fe4000f8e0206 */
[----:B------:R-:W-:Y:S02]  /*02e0*/  IMAD.SHL.U32 R6, R3, 0x4, RZ ;  /* 0x0000000403067824 */ /* 0x000fe400078e00ff */
[----:B------:R-:W-:-:S02]  /*02f0*/  IMAD.IADD R21, R21, 0x1, R11 ;  /* 0x0000000115157824 */ /* 0x000fc400078e020b */
[----:B------:R-:W-:Y:S01]  /*0300*/  IMAD.MOV.U32 R11, RZ, RZ, RZ ;  /* 0x000000ffff0b7224 */ /* 0x000fe200078e00ff */
[----:B------:R-:W-:Y:S01]  /*0310*/  LOP3.LUT R6, R19, 0x18, R6, 0xf8, !PT ;  /* 0x0000001813067812 */ /* 0x000fe200078ef806 */
[----:B---3--:R-:W-:Y:S01]  /*0320*/  IMAD.WIDE.U32 R20, R12, UR20, R20 ;  /* 0x000000140c147c25 */ /* 0x008fe2000f8e0014 */
[----:B------:R-:W-:-:S03]  /*0330*/  USHF.L.U64.HI UR20, UR6, 0x6, UR7 ;  /* 0x0000000606147899 */ /* 0x000fc60008010207 */
[----:B------:R-:W-:Y:S01]  /*0340*/  IMAD R21, R12, UR21, R21 ;  /* 0x000000150c157c24 */ /* 0x000fe2000f8e0215 */
[----:B------:R-:W-:Y:S01]  /*0350*/  USHF.L.U32 UR21, UR6, 0x6, URZ ;  /* 0x0000000606157899 */ /* 0x000fe200080006ff */
[----:B-1----:R-:W-:Y:S02]  /*0360*/  IMAD.MOV R4, RZ, RZ, -R9 ;  /* 0x000000ffff047224 */ /* 0x002fe400078e0a09 */
[----:B------:R-:W-:Y:S02]  /*0370*/  IMAD.MOV.U32 R8, RZ, RZ, RZ ;  /* 0x000000ffff087224 */ /* 0x000fe400078e00ff */
[----:B------:R-:W-:Y:S01]  /*0380*/  IMAD R5, R4, R2, RZ ;  /* 0x0000000204057224 */ /* 0x000fe200078e02ff */
[----:B------:R-:W-:Y:S01]  /*0390*/  IABS R4, R13 ;  /* 0x0000000d00047213 */ /* 0x000fe20000000000 */
[----:B------:R-:W-:-:S04]  /*03a0*/  IMAD.WIDE.U32 R24, R10, UR6, R20 ;  /* 0x000000060a187c25 */ /* 0x000fc8000f8e0014 */
[----:B------:R-:W-:Y:S02]  /*03b0*/  IMAD.HI.U32 R5, R9, R5, R8 ;  /* 0x0000000509057227 */ /* 0x000fe400078e0008 */
[----:B------:R-:W1:Y:S02]  /*03c0*/  @!P2 LDC.64 R8, c[0x0][0x488] ;  /* 0x00012200ff08ab82 */ /* 0x000e640000000a00 */
[----:B------:R-:W-:-:S04]  /*03d0*/  IMAD.WIDE.U32 R20, R7, R40, R22 ;  /* 0x0000002807147225 */ /* 0x000fc800078e0016 */
[----:B------:R-:W-:-:S04]  /*03e0*/  IMAD.HI.U32 R16, R5, R4, RZ ;  /* 0x0000000405107227 */ /* 0x000fc800078e00ff */
[----:B------:R-:W-:Y:S02]  /*03f0*/  IMAD.MOV R17, RZ, RZ, -R16 ;  /* 0x000000ffff117224 */ /* 0x000fe400078e0a10 */
[----:B------:R-:W-:Y:S02]  /*0400*/  IMAD R25, R10, UR7, R25 ;  /* 0x000000070a197c24 */ /* 0x000fe4000f8e0219 */
[C---:B------:R-:W-:Y:S02]  /*0410*/  IMAD R17, R2.reuse, R17, R4 ;  /* 0x0000001102117224 */ /* 0x040fe400078e0204 */
[----:B------:R-:W2:Y:S01]  /*0420*/  @!P2 LDC.64 R4, c[0x0][0x438] ;  /* 0x00010e00ff04ab82 */ /* 0x000ea20000000a00 */
[----:B------:R-:W-:Y:S02]  /*0430*/  IMAD.WIDE.U32 R228, R229, 0x80, R10 ;  /* 0x00000080e5e47825 */ /* 0x000fe400078e000a */
[----:B------:R-:W-:Y:S02]  /*0440*/  ISETP.GT.U32.AND P0, PT, R2, R17, PT ;  /* 0x000000110200720c */ /* 0x000fe40003f04070 */
[----:B------:R-:W-:Y:S01]  /*0450*/  IMAD.WIDE.U32 R22, R12, UR14, R22 ;  /* 0x0000000e0c167c25 */ /* 0x000fe2000f8e0016 */
[----:B------:R-:W-:Y:S01]  /*0460*/  USHF.L.U64.HI UR14, UR4, 0x6, UR5 ;  /* 0x00000006040e7899 */ /* 0x000fe20008010205 */
[----:B-1----:R-:W-:-:S02]  /*0470*/  @!P2 ISETP.NE.U32.AND P1, PT, R8, RZ, PT ;  /* 0x000000ff0800a20c */ /* 0x002fc40003f25070 */
[----:B------:R-:W-:Y:S01]  /*0480*/  IMAD R23, R12, UR15, R23 ;  /* 0x0000000f0c177c24 */ /* 0x000fe2000f8e0217 */
[----:B------:R-:W-:Y:S01]  /*0490*/  LOP3.LUT R8, R226, 0xd8, RZ, 0xc0, !PT ;  /* 0x000000d8e2087812 */ /* 0x000fe200078ec0ff */
[----:B------:R-:W-:Y:S01]  /*04a0*/  USHF.L.U32 UR15, UR4, 0x6, URZ ;  /* 0x00000006040f7899 */ /* 0x000fe200080006ff */
[----:B------:R-:W-:Y:S02]  /*04b0*/  @!P2 ISETP.NE.AND.EX P1, PT, R9, RZ, PT, P1 ;  /* 0x000000ff0900a20c */ /* 0x000fe40003f25310 */
[----:B------:R-:W-:Y:S02]  /*04c0*/  LOP3.LUT R9, R8, 0x18, R3, 0x78, !PT ;  /* 0x0000001808097812 */ /* 0x000fe400078e7803 */
[----:B------:R-:W-:Y:S02]  /*04d0*/  @!P0 IMAD.IADD R17, R17, 0x1, -R2 ;  /* 0x0000000111118824 */ /* 0x000fe400078e0a02 */
[----:B------:R-:W-:Y:S01]  /*04e0*/  @!P0 VIADD R16, R16, 0x1 ;  /* 0x0000000110108836 */ /* 0x000fe20000000000 */
[----:B------:R-:W-:-:S02]  /*04f0*/  ISETP.NE.AND P0, PT, R0, RZ, PT ;  /* 0x000000ff0000720c */ /* 0x000fc40003f05270 */
[----:B------:R-:W-:Y:S02]  /*0500*/  ISETP.GE.U32.AND P3, PT, R17, R2, PT ;  /* 0x000000021100720c */ /* 0x000fe40003f66070 */
[----:B------:R-:W-:Y:S02]  /*0510*/  LOP3.LUT R2, R13, R0, RZ, 0x3c, !PT ;  /* 0x000000000d027212 */ /* 0x000fe400078e3cff */
[----:B--2---:R-:W-:Y:S02]  /*0520*/  @!P2 SEL R5, R5, RZ, P1 ;  /* 0x000000ff0505a207 */ /* 0x004fe40000800000 */
[----:B------:R-:W-:Y:S02]  /*0530*/  ISETP.GE.AND P1, PT, R2, RZ, PT ;  /* 0x000000ff0200720c */ /* 0x000fe40003f26270 */
[----:B------:R-:W-:Y:S01]  /*0540*/  @!P2 IADD3 R42, PT, PT, R5, R4, -R7 ;  /* 0x00000004052aa210 */ /* 0x000fe20007ffe807 */
[----:B------:R-:W-:Y:S01]  /*0550*/  IMAD R4, R15, R40, RZ ;  /* 0x000000280f047224 */ /* 0x000fe200078e02ff */
[----:B------:R-:W-:-:S03]  /*0560*/  LOP3.LUT R226, R9, 0x1f20, R226, 0xf8, !PT ;  /* 0x00001f2009e27812 */ /* 0x000fc600078ef8e2 */
[----:B------:R-:W-:Y:S02]  /*0570*/  VIADD R2, R42, 0x3f ;  /* 0x0000003f2a027836 */ /* 0x000fe40000000000 */
[----:B------:R-:W-:Y:S02]  /*0580*/  @P3 VIADD R16, R16, 0x1 ;  /* 0x0000000110103836 */ /* 0x000fe40000000000 */
[----:B------:R-:W-:Y:S01]  /*0590*/  IMAD R4, R7, R41, R4 ;  /* 0x0000002907047224 */ /* 0x000fe200078e0204 */
[----:B------:R-:W-:Y:S01]  /*05a0*/  SHF.R.S32.HI R5, RZ, 0x1f, R2 ;  /* 0x0000001fff057819 */ /* 0x000fe20000011402 */
[----:B------:R-:W-:Y:S01]  /*05b0*/  @!P1 IMAD.MOV R16, RZ, RZ, -R16 ;  /* 0x000000ffff109224 */ /* 0x000fe200078e0a10 */
[----:B------:R-:W-:Y:S01]  /*05c0*/  @!P0 LOP3.LUT R16, RZ, R0, RZ, 0x33, !PT ;  /* 0x00000000ff108212 */ /* 0x000fe200078e33ff */
[----:B------:R-:W-:Y:S01]  /*05d0*/  IMAD.IADD R21, R21, 0x1, R4 ;  /* 0x0000000115157824 */ /* 0x000fe200078e0204 */
[----:B------:R-:W-:Y:S02]  /*05e0*/  LEA.HI R2, R5, R2, RZ, 0x6 ;  /* 0x0000000205027211 */ /* 0x000fe400078f30ff */
[----:B------:R-:W1:Y:S01]  /*05f0*/  LDC.64 R4, c[0x0][0x3c8] ;  /* 0x0000f200ff047b82 */ /* 0x000e620000000a00 */
[----:B------:R-:W-:Y:S01]  /*0600*/  SHF.R.S32.HI R8, RZ, 0x1f, R16 ;  /* 0x0000001fff087819 */ /* 0x000fe20000011410 */
[----:B------:R-:W-:Y:S01]  /*0610*/  IMAD.WIDE.U32 R24, R16, UR16, R24 ;  /* 0x0000001010187c25 */ /* 0x000fe2000f8e0018 */
[----:B------:R-:W-:-:S03]  /*0620*/  LEA.HI.SX32 R0, R2, 0xffffffff, 0x1a ;  /* 0xffffffff02007811 */ /* 0x000fc600078fd2ff */
[----:B------:R-:W-:Y:S01]  /*0630*/  IMAD R9, R8, UR16, RZ ;  /* 0x0000001008097c24 */ /* 0x000fe2000f8e02ff */
[----:B------:R-:W-:Y:S01]  /*0640*/  SHF.R.S32.HI R7, RZ, 0x1f, R0 ;  /* 0x0000001fff077819 */ /* 0x000fe20000011400 */
[----:B------:R-:W-:Y:S01]  /*0650*/  IMAD R14, R0, UR20, RZ ;  /* 0x00000014000e7c24 */ /* 0x000fe2000f8e02ff */
[----:B------:R-:W-:Y:S01]  /*0660*/  LEA R225, P0, R24, UR10, 0x1 ;  /* 0x0000000a18e17c11 */ /* 0x000fe2000f8008ff */
[----:B------:R-:W-:Y:S01]  /*0670*/  IMAD R224, R16, UR17, R9 ;  /* 0x0000001110e07c24 */ /* 0x000fe2000f8e0209 */
[----:B------:R-:W-:Y:S01]  /*0680*/  USHF.L.U32 UR10, UR6, 0x5, URZ ;  /* 0x00000005060a7899 */ /* 0x000fe200080006ff */
[----:B------:R-:W-:Y:S01]  /*0690*/  IMAD.WIDE.U32 R18, R0, UR21, RZ ;  /* 0x0000001500127c25 */ /* 0x000fe2000f8e00ff */
[----:B------:R-:W2:Y:S01]  /*06a0*/  S2UR UR16, SR_CgaCtaId ;  /* 0x00000000001079c3 */ /* 0x000ea20000008800 */
[----:B------:R-:W-:Y:S02]  /*06b0*/  USHF.L.U64.HI UR6, UR6, 0x5, UR7 ;  /* 0x0000000506067899 */ /* 0x000fe40008010207 */
[----:B------:R-:W-:Y:S01]  /*06c0*/  IMAD.IADD R224, R25, 0x1, R224 ;  /* 0x0000000119e07824 */ /* 0x000fe200078e02e0 */
[----:B------:R-:W-:Y:S01]  /*06d0*/  USHF.L.U64.HI UR7, UR4, 0x5, UR5 ;  /* 0x0000000504077899 */ /* 0x000fe20008010205 */
[----:B------:R-:W-:Y:S01]  /*06e0*/  IMAD R11, R7, UR21, R14 ;  /* 0x00000015070b7c24 */ /* 0x000fe2000f8e020e */
[----:B------:R-:W-:Y:S01]  /*06f0*/  LEA R14, P1, R18, R225, 0x1 ;  /* 0x000000e1120e7211 */ /* 0x000fe200078208ff */
[----:B------:R-:W-:Y:S01]  /*0700*/  IMAD.WIDE.U32 R20, R12, UR22, R20 ;  /* 0x000000160c147c25 */ /* 0x000fe2000f8e0014 */
[----:B------:R-:W-:Y:S01]  /*0710*/  LEA.HI.X R224, R24, UR11, R224, 0x1, P0 ;  /* 0x0000000b18e07c11 */ /* 0x000fe200080f0ce0 */
[----:B------:R-:W-:Y:S01]  /*0720*/  USHF.L.U32 UR11, UR4, 0x5, URZ ;  /* 0x00000005040b7899 */ /* 0x000fe200080006ff */
[----:B------:R-:W-:Y:S01]  /*0730*/  IADD3 R9, P0, PT, R18, UR10, RZ ;  /* 0x0000000a12097c10 */ /* 0x000fe2000ff1e0ff */
[----:B------:R-:W-:-:S02]  /*0740*/  IMAD.IADD R11, R19, 0x1, R11 ;  /* 0x00000001130b7824 */ /* 0x000fc400078e020b */
[----:B------:R-:W-:Y:S02]  /*0750*/  IMAD R21, R12, UR23, R21 ;  /* 0x000000170c157c24 */ /* 0x000fe4000f8e0215 */
[----:B-1----:R-:W-:Y:S01]  /*0760*/  IMAD.WIDE.U32 R22, R13, R4, R22 ;  /* 0x000000040d167225 */ /* 0x002fe200078e0016 */
[----:B------:R-:W-:Y:S02]  /*0770*/  LEA.HI.X R15, R18, R224, R11, 0x1, P1 ;  /* 0x000000e0120f7211 */ /* 0x000fe400008f0c0b */
[----:B------:R-:W-:Y:S01]  /*0780*/  IADD3.X R4, PT, PT, R11, UR6, RZ, P0, !PT ;  /* 0x000000060b047c10 */ /* 0x000fe200087fe4ff */
[----:B------:R-:W-:Y:S01]  /*0790*/  IMAD.WIDE.U32 R26, R10, R40, R20 ;  /* 0x000000280a1a7225 */ /* 0x000fe200078e0014 */
[----:B------:R-:W-:-:S03]  /*07a0*/  LEA R18, P0, R9, R225, 0x1 ;  /* 0x000000e109127211 */ /* 0x000fc600078008ff */
[----:B------:R-:W-:Y:S01]  /*07b0*/  IMAD.U32 R20, RZ, RZ, UR11 ;  /* 0x0000000bff147e24 */ /* 0x000fe2000f8e00ff */
[----:B------:R-:W-:Y:S01]  /*07c0*/  LEA.HI.X R19, R9, R224, R4, 0x1, P0 ;  /* 0x000000e009137211 */ /* 0x000fe200000f0c04 */
[----:B------:R-:W-:Y:S02]  /*07d0*/  IMAD.U32 R21, RZ, RZ, UR7 ;  /* 0x00000007ff157e24 */ /* 0x000fe4000f8e00ff */
[----:B------:R-:W-:Y:S02]  /*07e0*/  IMAD R23, R13, R5, R23 ;  /* 0x000000050d177224 */ /* 0x000fe400078e0217 */
[----:B------:R-:W-:Y:S02]  /*07f0*/  IMAD.U32 R24, RZ, RZ, UR15 ;  /* 0x0000000fff187e24 */ /* 0x000fe4000f8e00ff */
[----:B------:R-:W-:Y:S02]  /*0800*/  IMAD.U32 R25, RZ, RZ, UR14 ;  /* 0x0000000eff197e24 */ /* 0x000fe4000f8e00ff */
[----:B------:R-:W-:-:S02]  /*0810*/  IMAD R5, R8, UR18, RZ ;  /* 0x0000001208057c24 */ /* 0x000fc4000f8e02ff */
[----:B------:R-:W-:Y:S02]  /*0820*/  IMAD R13, R229, UR4, RZ ;  /* 0x00000004e50d7c24 */ /* 0x000fe4000f8e02ff */
[----:B------:R-:W-:-:S04]  /*0830*/  IMAD.WIDE.U32 R8, R228, UR4, R20 ;  /* 0x00000004e4087c25 */ /* 0x000fc8000f8e0014 */
[----:B------:R-:W-:Y:S01]  /*0840*/  IMAD R11, R10, R41, R27 ;  /* 0x000000290a0b7224 */ /* 0x000fe200078e021b */
[----:B------:R-:W-:Y:S01]  /*0850*/  IADD3 R8, P3, PT, R22, R8, RZ ;  /* 0x0000000816087210 */ /* 0x000fe20007f7e0ff */
[----:B------:R-:W-:Y:S02]  /*0860*/  IMAD.MOV.U32 R10, RZ, RZ, R26 ;  /* 0x000000ffff0a7224 */ /* 0x000fe400078e001a */
[----:B------:R-:W-:-:S04]  /*0870*/  IMAD.WIDE.U32 R24, R228, UR4, R24 ;  /* 0x00000004e4187c25 */ /* 0x000fc8000f8e0018 */
[----:B------:R-:W-:Y:S01]  /*0880*/  IMAD R13, R228, UR5, R13 ;  /* 0x00000005e40d7c24 */ /* 0x000fe2000f8e020d */
[----:B------:R-:W-:Y:S01]  /*0890*/  IADD3 R12, P1, P0, R22, UR11, R24 ;  /* 0x0000000b160c7c10 */ /* 0x000fe2000f83e018 */
[----:B------:R-:W-:Y:S02]  /*08a0*/  IMAD R4, R16, UR19, R5 ;  /* 0x0000001310047c24 */ /* 0x000fe4000f8e0205 */
[----:B------:R-:W-:Y:S01]  /*08b0*/  IMAD.WIDE.U32 R20, R228, UR4, R22 ;  /* 0x00000004e4147c25 */ /* 0x000fe2000f8e0016 */
[----:B------:R-:W-:Y:S01]  /*08c0*/  UMOV UR4, 0x400 ;  /* 0x0000040000047882 */ /* 0x000fe20000000000 */
[----:B------:R-:W-:Y:S01]  /*08d0*/  IADD3.X R5, PT, PT, R23, R13, R9, P3, !PT ;  /* 0x0000000d17057210 */ /* 0x000fe20001ffe409 */
[----:B--2---:R-:W-:Y:S01]  /*08e0*/  ULEA UR4, UR16, UR4, 0x18 ;  /* 0x0000000410047291 */ /* 0x004fe2000f8ec0ff */
[----:B------:R-:W-:Y:S01]  /*08f0*/  IMAD.WIDE.U32 R16, R16, UR18, R10 ;  /* 0x0000001210107c25 */ /* 0x000fe2000f8e000a */
[----:B------:R-:W-:Y:S02]  /*0900*/  IADD3 R10, P2, PT, R22, R24, RZ ;  /* 0x00000018160a7210 */ /* 0x000fe40007f5e0ff */
[----:B------:R-:W-:Y:S01]  /*0910*/  LEA R22, P3, R20, UR8, 0x1 ;  /* 0x0000000814167c11 */ /* 0x000fe2000f8608ff */
[----:B------:R-:W-:Y:S01]  /*0920*/  IMAD.IADD R11, R13, 0x1, R25 ;  /* 0x000000010d0b7824 */ /* 0x000fe200078e0219 */
[----:B------:R-:W-:Y:S01]  /*0930*/  LEA R226, R226, UR4, 0x1 ;  /* 0x00000004e2e27c11 */ /* 0x000fe2000f8e08ff */
[----:B------:R-:W-:-:S02]  /*0940*/  IMAD.IADD R13, R21, 0x1, R13 ;  /* 0x00000001150d7824 */ /* 0x000fc400078e020d */
[----:B------:R-:W-:Y:S01]  /*0950*/  IMAD.X R9, R11, 0x1, R23, P2 ;  /* 0x000000010b097824 */ /* 0x000fe200010e0617 */
[----:B------:R-:W-:Y:S01]  /*0960*/  IADD3.X R11, PT, PT, R23, UR7, R11, P1, P0 ;  /* 0x00000007170b7c10 */ /* 0x000fe20008fe040b */
[-C--:B------:R-:W-:Y:S01]  /*0970*/  IMAD R7, R7, R40.reuse, RZ ;  /* 0x0000002807077224 */ /* 0x080fe200078e02ff */
[----:B------:R-:W-:Y:S02]  /*0980*/  LEA R26, P2, R8, UR8, 0x1 ;  /* 0x00000008081a7c11 */ /* 0x000fe4000f8408ff */
[----:B------:R-:W-:Y:S01]  /*0990*/  LEA.HI.X R23, R20, UR9, R13, 0x1, P3 ;  /* 0x0000000914177c11 */ /* 0x000fe200098f0c0d */
[----:B------:R-:W-:Y:S01]  /*09a0*/  IMAD R7, R0, R41, R7 ;  /* 0x0000002900077224 */ /* 0x000fe200078e0207 */
[----:B------:R-:W-:Y:S02]  /*09b0*/  LEA R24, P1, R10, UR8, 0x1 ;  /* 0x000000080a187c11 */ /* 0x000fe4000f8208ff */
[----:B------:R-:W-:Y:S01]  /*09c0*/  LEA.HI.X R27, R8, UR9, R5, 0x1, P2 ;  /* 0x00000009081b7c11 */ /* 0x000fe200090f0c05 */
[----:B------:R-:W-:Y:S01]  /*09d0*/  @!PT LDS RZ, [RZ] ;  /* 0x00000000fffff984 */ /* 0x000fe20000000800 */
[----:B------:R-:W-:Y:S01]  /*09e0*/  @!PT LDS RZ, [RZ] ;  /* 0x00000000fffff984 */ /* 0x000fe20000000800 */
[----:B------:R-:W-:Y:S01]  /*09f0*/  @!PT LDS RZ, [RZ] ;  /* 0x00000000fffff984 */ /* 0x000fe20000000800 */
[----:B------:R-:W-:Y:S01]  /*0a00*/  LDGSTS.E.BYPASS.LTC128B.128 [R226], desc[UR24][R22.64] ;  /* 0x0000000016e27fae */ /* 0x000fe2000b981a18 */
[----:B------:R-:W-:Y:S01]  /*0a10*/  LEA R20, P0, R12, UR8, 0x1 ;  /* 0x000000080c147c11 */ /* 0x000fe2000f8008ff */
[----:B------:R-:W-:Y:S01]  /*0a20*/  IMAD.SHL.U32 R5, R3, 0x10, RZ ;  /* 0x0000001003057824 */ /* 0x000fe200078e00ff */
[----:B------:R-:W-:Y:S01]  /*0a30*/  LEA.HI.X R25, R10, UR9, R9, 0x1, P1 ;  /* 0x000000090a197c11 */ /* 0x000fe200088f0c09 */
[----:B------:R-:W-:Y:S01]  /*0a40*/  LDGSTS.E.BYPASS.LTC128B.128 [R226+0x2000], desc[UR24][R22.64+0x40] ;  /* 0x0200004016e27fae */ /* 0x000fe2000b981a18 */
[----:B------:R-:W-:Y:S01]  /*0a50*/  LEA.HI.X R21, R12, UR9, R11, 0x1, P0 ;  /* 0x000000090c157c11 */ /* 0x000fe200080f0c0b */
[----:B------:R-:W-:Y:S01]  /*0a60*/  IMAD.WIDE.U32 R10, R0, R40, RZ ;  /* 0x00000028000a7225 */ /* 0x000fe200078e00ff */
[----:B------:R-:W-:Y:S01]  /*0a70*/  LOP3.LUT R8, R43, 0x120, RZ, 0xc0, !PT ;  /* 0x000001202b087812 */ /* 0x000fe200078ec0ff */
[----:B------:R-:W-:Y:S01]  /*0a80*/  LDGSTS.E.BYPASS.LTC128B.128 [R226+0x4000], desc[UR24][R22.64+0x80] ;  /* 0x0400008016e27fae */ /* 0x000fe2000b981a18 */
[----:B------:R-:W-:Y:S01]  /*0a90*/  LOP3.LUT R220, R5, 0x100, RZ, 0xc0, !PT ;  /* 0x0000010005dc7812 */ /* 0x000fe200078ec0ff */
[----:B------:R-:W-:Y:S01]  /*0aa0*/  IMAD.IADD R9, R17, 0x1, R4 ;  /* 0x0000000111097824 */ /* 0x000fe200078e0204 */
[----:B------:R-:W-:Y:S01]  /*0ab0*/  LOP3.LUT R221, R8, 0x3e00, R5, 0xf8, !PT ;  /* 0x00003e0008dd7812 */ /* 0x000fe200078ef805 */
[----:B------:R-:W-:Y:S01]  /*0ac0*/  LDGSTS.E.BYPASS.LTC128B.128 [R226+0x800], desc[UR24][R26.64] ;  /* 0x008000001ae27fae */ /* 0x000fe2000b981a18 */
[----:B------:R-:W-:Y:S01]  /*0ad0*/  LEA R223, P0, R16, UR12, 0x1 ;  /* 0x0000000c10df7c11 */ /* 0x000fe2000f8008ff */
[----:B------:R-:W-:Y:S01]  /*0ae0*/  IMAD.SHL.U32 R13, R10, 0x40, RZ ;  /* 0x000000400a0d7824 */ /* 0x000fe200078e00ff */
[----:B------:R-:W-:Y:S01]  /*0af0*/  LOP3.LUT R220, R220, 0x20, R43, 0xf8, !PT ;  /* 0x00000020dcdc7812 */ /* 0x000fe200078ef82b */
[----:B------:R-:W-:Y:S01]  /*0b00*/  LDGSTS.E.BYPASS.LTC128B.128 [R226+0x2800], desc[UR24][R26.64+0x40] ;  /* 0x028000401ae27fae */ /* 0x000fe2000b981a18 */
[----:B------:R-:W-:Y:S01]  /*0b10*/  IMAD.IADD R5, R11, 0x1, R7 ;  /* 0x000000010b057824 */ /* 0x000fe200078e0207 */
[----:B------:R-:W-:-:S02]  /*0b20*/  LEA.HI.X R222, R16, UR13, R9, 0x1, P0 ;  /* 0x0000000d10de7c11 */ /* 0x000fc400080f0c09 */
[----:B------:R-:W-:Y:S01]  /*0b30*/  LDGSTS.E.BYPASS.LTC128B.128 [R226+0x4800], desc[UR24][R26.64+0x80] ;  /* 0x048000801ae27fae */ /* 0x000fe2000b981a18 */
[----:B------:R-:W-:Y:S02]  /*0b40*/  SHF.R.U32.HI R9, RZ, 0x1, R3 ;  /* 0x00000001ff097819 */ /* 0x000fe40000011603 */
[----:B------:R-:W-:Y:S01]  /*0b50*/  LEA R4, P0, R40, R13, 0x5 ;  /* 0x0000000d28047211 */ /* 0x000fe200078028ff */
[----:B------:R-:W-:Y:S01]  /*0b60*/  LDGSTS.E.BYPASS.LTC128B.128 [R226+0x1000], desc[UR24][R24.64] ;  /* 0x0100000018e27fae */ /* 0x000fe2000b981a18 */
[C---:B------:R-:W-:Y:S02]  /*0b70*/  SHF.L.U64.HI R7, R10.reuse, 0x6, R5 ;  /* 0x000000060a077819 */ /* 0x040fe40000010205 */
[----:B------:R-:W-:Y:S01]  /*0b80*/  LEA R8, P1, R10, R223, 0x7 ;  /* 0x000000df0a087211 */ /* 0x000fe200078238ff */
[----:B------:R-:W-:Y:S01]  /*0b90*/  LDGSTS.E.BYPASS.LTC128B.128 [R226+0x3000], desc[UR24][R24.64+0x40] ;  /* 0x0300004018e27fae */ /* 0x000fe2000b981a18 */
[C---:B------:R-:W-:Y:S02]  /*0ba0*/  LOP3.LUT R0, R6.reuse, 0x8, R9, 0x78, !PT ;  /* 0x0000000806007812 */ /* 0x040fe400078e7809 */
[----:B------:R-:W-:Y:S01]  /*0bb0*/  LOP3.LUT R11, R6, 0x8, R3, 0x78, !PT ;  /* 0x00000008060b7812 */ /* 0x000fe200078e7803 */
[----:B------:R-:W-:Y:S01]  /*0bc0*/  LDGSTS.E.BYPASS.LTC128B.128 [R226+0x5000], desc[UR24][R24.64+0x80] ;  /* 0x0500008018e27fae */ /* 0x000fe2000b981a18 */
[----:B------:R-:W-:-:S02]  /*0bd0*/  LEA.HI.X R7, R40, R7, R41, 0x5, P0 ;  /* 0x0000000728077211 */ /* 0x000fc400000f2c29 */
[----:B------:R-:W-:Y:S01]  /*0be0*/  LEA R6, P0, R4, R223, 0x1 ;  /* 0x000000df04067211 */ /* 0x000fe200078008ff */
[----:B------:R-:W-:Y:S01]  /*0bf0*/  LDGSTS.E.BYPASS.LTC128B.128 [R226+0x1800], desc[UR24][R20.64] ;  /* 0x0180000014e27fae */ /* 0x000fe2000b981a18 */
[----:B------:R-:W-:Y:S02]  /*0c00*/  LEA.HI.X R9, R10, R222, R5, 0x7, P1 ;  /* 0x000000de0a097211 */ /* 0x000fe400008f3c05 */
[----:B------:R-:W-:Y:S01]  /*0c10*/  LOP3.LUT R220, R220, R11, RZ, 0xfc, !PT ;  /* 0x0000000bdcdc7212 */ /* 0x000fe200078efcff */
[----:B------:R-:W-:Y:S01]  /*0c20*/  LDGSTS.E.BYPASS.LTC128B.128 [R226+0x3800], desc[UR24][R20.64+0x40] ;  /* 0x0380004014e27fae */ /* 0x000fe2000b981a18 */
[----:B------:R-:W-:Y:S02]  /*0c30*/  LOP3.LUT R221, R221, R0, RZ, 0xfc, !PT ;  /* 0x00000000dddd7212 */ /* 0x000fe400078efcff */
[----:B------:R-:W-:Y:S01]  /*0c40*/  LEA.HI.X R7, R4, R222, R7, 0x1, P0 ;  /* 0x000000de04077211 */ /* 0x000fe200000f0c07 */
[----:B------:R-:W-:Y:S01]  /*0c50*/  LDGSTS.E.BYPASS.LTC128B.128 [R226+0x5800], desc[UR24][R20.64+0x80] ;  /* 0x0580008014e27fae */ /* 0x000fe2000b981a18 */
[----:B------:R-:W-:-:S02]  /*0c60*/  LEA R221, R221, UR4, 0x1 ;  /* 0x00000004dddd7c11 */ /* 0x000fc4000f8e08ff */
[----:B------:R-:W-:Y:S01]  /*0c70*/  LEA R220, R220, UR4, 0x1 ;  /* 0x00000004dcdc7c11 */ /* 0x000fe2000f8e08ff */
[----:B------:R-:W-:Y:S01]  /*0c80*/  LDGSTS.E.BYPASS.LTC128B.128 [R226+0x6000], desc[UR24][R14.64] ;  /* 0x060000000ee27fae */ /* 0x000fe2000b981a18 */
[----:B------:R-:W-:Y:S01]  /*0c90*/  LOP3.LUT P0, RZ, R3, 0x4, RZ, 0xc0, !PT ;  /* 0x0000000403ff7812 */ /* 0x000fe2000780c0ff */
[----:B------:R-:W-:Y:S01]  /*0ca0*/  IMAD.MOV.U32 R3, RZ, RZ, 0x20 ;  /* 0x00000020ff037424 */ /* 0x000fe200078e00ff */
[----:B------:R-:W-:Y:S01]  /*0cb0*/  ISETP.GE.AND P2, PT, R42, 0x41, PT ;  /* 0x000000412a00780c */ /* 0x000fe20003f46270 */
[----:B------:R-:W-:Y:S03]  /*0cc0*/  LDGSTS.E.BYPASS.LTC128B.128 [R226+0x7000], desc[UR24][R14.64+0x40] ;  /* 0x070000400ee27fae */ /* 0x000fe6000b981a18 */
[----:B------:R-:W-:Y:S01]  /*0cd0*/  SEL R3, R3, 0xffffffe0, !P0 ;  /* 0xffffffe003037807 */ /* 0x000fe20004000000 */
[----:B------:R-:W-:Y:S04]  /*0ce0*/  LDGSTS.E.BYPASS.LTC128B.128 [R226+0x8000], desc[UR24][R14.64+0x80] ;  /* 0x080000800ee27fae */ /* 0x000fe8000b981a18 */
[----:B------:R-:W-:Y:S01]  /*0cf0*/  LDGSTS.E.BYPASS.LTC128B.128 [R226+0x6800], desc[UR24][R18.64] ;  /* 0x0680000012e27fae */ /* 0x000fe2000b981a18 */
[----:B------:R-:W-:-:S02]  /*0d00*/  IMAD.IADD R217, R3, 0x1, R220 ;  /* 0x0000000103d97824 */ /* 0x000fc400078e02dc */
[----:B------:R-:W-:Y:S01]  /*0d10*/  IMAD.IADD R219, R3, 0x1, R221 ;  /* 0x0000000103db7824 */ /* 0x000fe200078e02dd */
[----:B------:R-:W-:Y:S04]  /*0d20*/  LDGSTS.E.BYPASS.LTC128B.128 [R226+0x7800], desc[UR24][R18.64+0x40] ;  /* 0x0780004012e27fae */ /* 0x000fe8000b981a18 */
[----:B------:R1:W-:Y:S04]  /*0d30*/  LDGSTS.E.BYPASS.LTC128B.128 [R226+0x8800], desc[UR24][R18.64+0x80] ;  /* 0x0880008012e27fae */ /* 0x0003e8000b981a18 */
[----:B------:R-:W0:Y:S01]  /*0d40*/  LDGDEPBAR ;  /* 0x00000000000079af */ /* 0x000e220000000000 */
[----:B------:R-:W-:-:S04]  /*0d50*/  DEPBAR.LE SB0, 0x0 ;  /* 0x000080000000791a */ /* 0x000fc80000000000 */
[----:B------:R-:W-:Y:S06]  /*0d60*/  BAR.SYNC.DEFER_BLOCKING 0x0 ;  /* 0x0000000000007b1d */ /* 0x000fec0000010000 */
[----:B------:R-:W-:Y:S01]  /*0d70*/  @!PT LDS RZ, [RZ] ;  /* 0x00000000fffff984 */ /* 0x000fe20000000800 */
[----:B------:R-:W-:Y:S01]  /*0d80*/  @!PT LDS RZ, [RZ] ;  /* 0x00000000fffff984 */ /* 0x000fe20000000800 */
[----:B------:R-:W-:Y:S01]  /*0d90*/  @!PT LDS RZ, [RZ] ;  /* 0x00000000fffff984 */ /* 0x000fe20000000800 */
[----:B------:R-:W-:Y:S04]  /*0da0*/  LDGSTS.E.BYPASS.LTC128B.128 [R226+0x9000], desc[UR24][R8.64] ;  /* 0x0900000008e27fae */ /* 0x000fe8000b981a18 */
[----:B------:R-:W-:Y:S04]  /*0db0*/  LDGSTS.E.BYPASS.LTC128B.128 [R226+0xa000], desc[UR24][R8.64+0x40] ;  /* 0x0a00004008e27fae */ /* 0x000fe8000b981a18 */
[----:B------:R-:W-:Y:S04]  /*0dc0*/  LDGSTS.E.BYPASS.LTC128B.128 [R226+0xb000], desc[UR24][R8.64+0x80] ;  /* 0x0b00008008e27fae */ /* 0x000fe8000b981a18 */
[----:B------:R-:W-:Y:S04]  /*0dd0*/  LDGSTS.E.BYPASS.LTC128B.128 [R226+0x9800], desc[UR24][R6.64] ;  /* 0x0980000006e27fae */ /* 0x000fe8000b981a18 */
[----:B------:R-:W-:Y:S04]  /*0de0*/  LDGSTS.E.BYPASS.LTC128B.128 [R226+0xa800], desc[UR24][R6.64+0x40] ;  /* 0x0a80004006e27fae */ /* 0x000fe8000b981a18 */
[----:B------:R2:W-:Y:S04]  /*0df0*/  LDGSTS.E.BYPASS.LTC128B.128 [R226+0xb800], desc[UR24][R6.64+0x80] ;  /* 0x0b80008006e27fae */ /* 0x0005e8000b981a18 */
[----:B------:R-:W-:Y:S04]  /*0e00*/  LDSM.16.M88.4 R32, [R221] ;  /* 0x00000000dd20783b */ /* 0x000fe80000000200 */
[----:B-1----:R-:W1:Y:S04]  /*0e10*/  LDSM.16.M88.4 R16, [R220+0x6000] ;  /* 0x00600000dc10783b */ /* 0x002e680000000200 */
[----:B------:R-:W3:Y:S04]  /*0e20*/  LDSM.16.M88.4 R12, [R221+0x1000] ;  /* 0x00100000dd0c783b */ /* 0x000ee80000000200 */
[----:B------:R-:W4:Y:S04]  /*0e30*/  LDSM.16.M88.4 R24, [R220+0x6400] ;  /* 0x00640000dc18783b */ /* 0x000f280000000200 */
[----:B------:R-:W4:Y:S04]  /*0e40*/  LDSM.16.M88.4 R52, [R220+0x6800] ;  /* 0x00680000dc34783b */ /* 0x000f280000000200 */
[----:B------:R-:W4:Y:S04]  /*0e50*/  LDSM.16.M88.4 R88, [R220+0x6c00] ;  /* 0x006c0000dc58783b */ /* 0x000f280000000200 */
[----:B------:R-:W-:Y:S04]  /*0e60*/  LDSM.16.M88.4 R80, [R217+0x6000] ;  /* 0x00600000d950783b */ /* 0x000fe80000000200 */
[----:B------:R-:W4:Y:S04]  /*0e70*/  LDSM.16.M88.4 R84, [R219+0x1000] ;  /* 0x00100000db54783b */ /* 0x000f280000000200 */
[----:B------:R-:W4:Y:S04]  /*0e80*/  LDSM.16.M88.4 R76, [R217+0x6400] ;  /* 0x00640000d94c783b */ /* 0x000f280000000200 */
[----:B------:R-:W4:Y:S04]  /*0e90*/  LDSM.16.M88.4 R72, [R217+0x6800] ;  /* 0x00680000d948783b */ /* 0x000f280000000200 */
[----:B------:R-:W4:Y:S04]  /*0ea0*/  LDSM.16.M88.4 R124, [R217+0x6c00] ;  /* 0x006c0000d97c783b */ /* 0x000f280000000200 */
[----:B------:R-:W4:Y:S01]  /*0eb0*/  LDSM.16.M88.4 R120, [R219] ;  /* 0x00000000db78783b */ /* 0x000f220000000200 */
[-C--:B-1----:R-:W-:Y:S03]  /*0ec0*/  HMMA.16816.F32.BF16 R64, R32, R16.reuse, RZ ;  /* 0x000000102040723c */ /* 0x082fe600000418ff */
[----:B------:R-:W-:Y:S04]  /*0ed0*/  LDSM.16.M88.4 R116, [R221+0x3000] ;  /* 0x00300000dd74783b */ /* 0x000fe80000000200 */
[----:B------:R-:W1:Y:S01]  /*0ee0*/  LDSM.16.M88.4 R112, [R220+0x7000] ;  /* 0x00700000dc70783b */ /* 0x000e620000000200 */
[C---:B---3--:R-:W-:Y:S03]  /*0ef0*/  HMMA.16816.F32.BF16 R68, R12.reuse, R16, RZ ;  /* 0x000000100c44723c */ /* 0x048fe600000418ff */
[----:B------:R-:W3:Y:S04]  /*0f00*/  LDSM.16.M88.4 R108, [R220+0x7400] ;  /* 0x00740000dc6c783b */ /* 0x000ee80000000200 */
[----:B------:R-:W3:Y:S01]  /*0f10*/  LDSM.16.M88.4 R104, [R220+0x7800] ;  /* 0x00780000dc68783b */ /* 0x000ee20000000200 */
[C---:B--2---:R-:W-:Y:S03]  /*0f20*/  HMMA.16816.F32.BF16 R4, R12.reuse, R18, RZ ;  /* 0x000000120c04723c */ /* 0x044fe600000418ff */
[----:B------:R-:W2:Y:S04]  /*0f30*/  LDSM.16.M88.4 R100, [R220+0x7c00] ;  /* 0x007c0000dc64783b */ /* 0x000ea80000000200 */
[----:B------:R-:W2:Y:S01]  /*0f40*/  LDSM.16.M88.4 R96, [R221+0x2000] ;  /* 0x00200000dd60783b */ /* 0x000ea20000000200 */
[C---:B----4-:R-:W-:Y:S03]  /*0f50*/  HMMA.16816.F32.BF16 R48, R12.reuse, R24, RZ ;  /* 0x000000180c30723c */ /* 0x050fe600000418ff */
[----:B------:R-:W-:Y:S04]  /*0f60*/  LDSM.16.M88.4 R92, [R219+0x3000] ;  /* 0x00300000db5c783b */ /* 0x000fe80000000200 */
[----:B------:R-:W0:Y:S01]  /*0f70*/  LDGDEPBAR ;  /* 0x00000000000079af */ /* 0x000e220000000000 */
[C---:B------:R-:W-:Y:S08]  /*0f80*/  HMMA.16816.F32.BF16 R8, R12.reuse, R52, RZ ;  /* 0x000000340c08723c */ /* 0x040ff000000418ff */
[C---:B------:R-:W-:Y:S08]  /*0f90*/  HMMA.16816.F32.BF16 R20, R12.reuse, R88, RZ ;  /* 0x000000580c14723c */ /* 0x040ff000000418ff */
[C---:B------:R-:W-:Y:S08]  /*0fa0*/  HMMA.16816.F32.BF16 R44, R12.reuse, R26, RZ ;  /* 0x0000001a0c2c723c */ /* 0x040ff000000418ff */
[----:B------:R-:W-:Y:S08]  /*0fb0*/  HMMA.16816.F32.BF16 R60, R12, R54, RZ ;  /* 0x000000360c3c723c */ /* 0x000ff000000418ff */
[C---:B------:R-:W-:Y:S08]  /*0fc0*/  HMMA.16816.F32.BF16 R28, R32.reuse, R24, RZ ;  /* 0x00000018201c723c */ /* 0x040ff000000418ff */
[C---:B------:R-:W-:Y:S08]  /*0fd0*/  HMMA.16816.F32.BF16 R56, R32.reuse, R52, RZ ;  /* 0x000000342038723c */ /* 0x040ff000000418ff */
[----:B------:R-:W-:Y:S08]  /*0fe0*/  HMMA.16816.F32.BF16 R16, R32, R18, RZ ;  /* 0x000000122010723c */ /* 0x000ff000000418ff */
[----:B------:R-:W-:Y:S08]  /*0ff0*/  HMMA.16816.F32.BF16 R12, R12, R90, RZ ;  /* 0x0000005a0c0c723c */ /* 0x000ff000000418ff */
[C---:B------:R-:W-:Y:S08]  /*1000*/  HMMA.16816.F32.BF16 R24, R32.reuse, R26, RZ ;  /* 0x0000001a2018723c */ /* 0x040ff000000418ff */
[C---:B------:R-:W-:Y:S08]  /*1010*/  HMMA.16816.F32.BF16 R52, R32.reuse, R54, RZ ;  /* 0x000000362034723c */ /* 0x040ff000000418ff */
[C---:B------:R-:W-:Y:S08]  /*1020*/  HMMA.16816.F32.BF16 R36, R32.reuse, R88, RZ ;  /* 0x000000582024723c */ /* 0x040ff000000418ff */
[----:B------:R-:W-:Y:S01]  /*1030*/  HMMA.16816.F32.BF16 R32, R32, R90, RZ ;  /* 0x0000005a2020723c */ /* 0x000fe200000418ff */
[----:B------:R-:W4:Y:S07]  /*1040*/  LDSM.16.M88.4 R88, [R217+0x7000] ;  /* 0x00700000d958783b */ /* 0x000f2e0000000200 */
        /* <DEDUP_REMOVED lines=8> */
[----:B------:R-:W4:Y:S07]  /*10d0*/  LDSM.16.M88.4 R84, [R217+0x7400] ;  /* 0x00740000d954783b */ /* 0x000f2e0000000200 */
[C---:B------:R-:W-:Y:S08]  /*10e0*/  HMMA.16816.F32.BF16 R64, R120.reuse, R80, R64 ;  /* 0x000000507840723c */ /* 0x040ff00000041840 */
[C---:B------:R-:W-:Y:S08]  /*10f0*/  HMMA.16816.F32.BF16 R28, R120.reuse, R76, R28 ;  /* 0x0000004c781c723c */ /* 0x040ff0000004181c */
[C---:B------:R-:W-:Y:S08]  /*1100*/  HMMA.16816.F32.BF16 R56, R120.reuse, R72, R56 ;  /* 0x000000487838723c */ /* 0x040ff00000041838 */
[C---:B------:R-:W-:Y:S01]  /*1110*/  HMMA.16816.F32.BF16 R16, R120.reuse, R82, R16 ;  /* 0x000000527810723c */ /* 0x040fe20000041810 */
[----:B------:R-:W4:Y:S07]  /*1120*/  LDSM.16.M88.4 R80, [R217+0x7800] ;  /* 0x00780000d950783b */ /* 0x000f2e0000000200 */
[C---:B------:R-:W-:Y:S01]  /*1130*/  HMMA.16816.F32.BF16 R24, R120.reuse, R78, R24 ;  /* 0x0000004e7818723c */ /* 0x040fe20000041818 */
[----:B------:R-:W4:Y:S07]  /*1140*/  LDSM.16.M88.4 R76, [R217+0x7c00] ;  /* 0x007c0000d94c783b */ /* 0x000f2e0000000200 */
[C---:B------:R-:W-:Y:S01]  /*1150*/  HMMA.16816.F32.BF16 R52, R120.reuse, R74, R52 ;  /* 0x0000004a7834723c */ /* 0x040fe20000041834 */
[----:B------:R-:W4:Y:S07]  /*1160*/  LDSM.16.M88.4 R72, [R219+0x2000] ;  /* 0x00200000db48783b */ /* 0x000f2e0000000200 */
[C---:B------:R-:W-:Y:S08]  /*1170*/  HMMA.16816.F32.BF16 R36, R120.reuse, R124, R36 ;  /* 0x0000007c7824723c */ /* 0x040ff00000041824 */
[----:B------:R-:W-:Y:S08]  /*1180*/  HMMA.16816.F32.BF16 R32, R120, R126, R32 ;  /* 0x0000007e7820723c */ /* 0x000ff00000041820 */
[C---:B-1----:R-:W-:Y:S08]  /*1190*/  HMMA.16816.F32.BF16 R68, R116.reuse, R112, R68 ;  /* 0x000000707444723c */ /* 0x042ff00000041844 */
[C---:B---3--:R-:W-:Y:S08]  /*11a0*/  HMMA.16816.F32.BF16 R48, R116.reuse, R108, R48 ;  /* 0x0000006c7430723c */ /* 0x048ff00000041830 */
[C---:B------:R-:W-:Y:S08]  /*11b0*/  HMMA.16816.F32.BF16 R8, R116.reuse, R104, R8 ;  /* 0x000000687408723c */ /* 0x040ff00000041808 */
[C---:B--2---:R-:W-:Y:S08]  /*11c0*/  HMMA.16816.F32.BF16 R20, R116.reuse, R100, R20 ;  /* 0x000000647414723c */ /* 0x044ff00000041814 */
[C---:B------:R-:W-:Y:S08]  /*11d0*/  HMMA.16816.F32.BF16 R4, R116.reuse, R114, R4 ;  /* 0x000000727404723c */ /* 0x040ff00000041804 */
[C---:B------:R-:W-:Y:S08]  /*11e0*/  HMMA.16816.F32.BF16 R44, R116.reuse, R110, R44 ;  /* 0x0000006e742c723c */ /* 0x040ff0000004182c */
[C---:B------:R-:W-:Y:S08]  /*11f0*/  HMMA.16816.F32.BF16 R60, R116.reuse, R106, R60 ;  /* 0x0000006a743c723c */ /* 0x040ff0000004183c */
[----:B------:R-:W-:Y:S01]  /*1200*/  HMMA.16816.F32.BF16 R12, R116, R102, R12 ;  /* 0x00000066740c723c */ /* 0x000fe2000004180c */
[----:B------:R-:W-:Y:S07]  /*1210*/  LDSM.16.M88.4 R116, [R221+0x5000] ;  /* 0x00500000dd74783b */ /* 0x000fee0000000200 */
[C---:B------:R-:W-:Y:S08]  /*1220*/  HMMA.16816.F32.BF16 R64, R96.reuse, R112, R64 ;  /* 0x000000706040723c */ /* 0x040ff00000041840 */
[C---:B------:R-:W-:Y:S01]  /*1230*/  HMMA.16816.F32.BF16 R16, R96.reuse, R114, R16 ;  /* 0x000000726010723c */ /* 0x040fe20000041810 */
[----:B------:R-:W1:Y:S07]  /*1240*/  LDSM.16.M88.4 R112, [R220+0x8000] ;  /* 0x00800000dc70783b */ /* 0x000e6e0000000200 */
[C---:B------:R-:W-:Y:S08]  /*1250*/  HMMA.16816.F32.BF16 R28, R96.reuse, R108, R28 ;  /* 0x0000006c601c723c */ /* 0x040ff0000004181c */
[C---:B------:R-:W-:Y:S01]  /*1260*/  HMMA.16816.F32.BF16 R24, R96.reuse, R110, R24 ;  /* 0x0000006e6018723c */ /* 0x040fe20000041818 */
[----:B------:R-:W2:Y:S07]  /*1270*/  LDSM.16.M88.4 R108, [R220+0x8400] ;  /* 0x00840000dc6c783b */ /* 0x000eae0000000200 */
[C---:B------:R-:W-:Y:S08]  /*1280*/  HMMA.16816.F32.BF16 R56, R96.reuse, R104, R56 ;  /* 0x000000686038723c */ /* 0x040ff00000041838 */
[C---:B------:R-:W-:Y:S01]  /*1290*/  HMMA.16816.F32.BF16 R52, R96.reuse, R106, R52 ;  /* 0x0000006a6034723c */ /* 0x040fe20000041834 */
[----:B------:R-:W3:Y:S07]  /*12a0*/  LDSM.16.M88.4 R104, [R220+0x8800] ;  /* 0x00880000dc68783b */ /* 0x000eee0000000200 */
[C---:B------:R-:W-:Y:S08]  /*12b0*/  HMMA.16816.F32.BF16 R36, R96.reuse, R100, R36 ;  /* 0x000000646024723c */ /* 0x040ff00000041824 */
[----:B------:R-:W-:Y:S01]  /*12c0*/  HMMA.16816.F32.BF16 R32, R96, R102, R32 ;  /* 0x000000666020723c */ /* 0x000fe20000041820 */
[----:B------:R-:W3:Y:S04]  /*12d0*/  LDSM.16.M88.4 R96, [R221+0x4000] ;  /* 0x00400000dd60783b */ /* 0x000ee80000000200 */
[----:B------:R-:W3:Y:S03]  /*12e0*/  LDSM.16.M88.4 R100, [R220+0x8c00] ;  /* 0x008c0000dc64783b */ /* 0x000ee60000000200 */
[C---:B----4-:R-:W-:Y:S08]  /*12f0*/  HMMA.16816.F32.BF16 R68, R92.reuse, R88, R68 ;  /* 0x000000585c44723c */ /* 0x050ff00000041844 */
[C---:B------:R-:W-:Y:S08]  /*1300*/  HMMA.16816.F32.BF16 R4, R92.reuse, R90, R4 ;  /* 0x0000005a5c04723c */ /* 0x040ff00000041804 */
        /* <DEDUP_REMOVED lines=9> */
[----:B------:R-:W4:Y:S07]  /*13a0*/  LDSM.16.M88.4 R88, [R217+0x8000] ;  /* 0x00800000d958783b */ /* 0x000f2e0000000200 */
[C---:B------:R-:W-:Y:S08]  /*13b0*/  HMMA.16816.F32.BF16 R28, R72.reuse, R84, R28 ;  /* 0x00000054481c723c */ /* 0x040ff0000004181c */
[C---:B------:R-:W-:Y:S01]  /*13c0*/  HMMA.16816.F32.BF16 R24, R72.reuse, R86, R24 ;  /* 0x000000564818723c */ /* 0x040fe20000041818 */
[----:B------:R-:W4:Y:S07]  /*13d0*/  LDSM.16.M88.4 R84, [R217+0x8400] ;  /* 0x00840000d954783b */ /* 0x000f2e0000000200 */
[C---:B------:R-:W-:Y:S08]  /*13e0*/  HMMA.16816.F32.BF16 R56, R72.reuse, R80, R56 ;  /* 0x000000504838723c */ /* 0x040ff00000041838 */
[C---:B------:R-:W-:Y:S01]  /*13f0*/  HMMA.16816.F32.BF16 R52, R72.reuse, R82, R52 ;  /* 0x000000524834723c */ /* 0x040fe20000041834 */
[----:B------:R-:W4:Y:S07]  /*1400*/  LDSM.16.M88.4 R80, [R217+0x8800] ;  /* 0x00880000d950783b */ /* 0x000f2e0000000200 */
[C---:B------:R-:W-:Y:S08]  /*1410*/  HMMA.16816.F32.BF16 R36, R72.reuse, R76, R36 ;  /* 0x0000004c4824723c */ /* 0x040ff00000041824 */
[----:B------:R-:W-:Y:S01]  /*1420*/  HMMA.16816.F32.BF16 R32, R72, R78, R32 ;  /* 0x0000004e4820723c */ /* 0x000fe20000041820 */
[----:B------:R-:W4:Y:S04]  /*1430*/  LDSM.16.M88.4 R72, [R219+0x4000] ;  /* 0x00400000db48783b */ /* 0x000f280000000200 */
[----:B------:R-:W4:Y:S01]  /*1440*/  LDSM.16.M88.4 R76, [R217+0x8c00] ;  /* 0x008c0000d94c783b */ /* 0x000f220000000200 */
[----:B------:R-:W-:-:S04]  /*1450*/  DEPBAR.LE SB0, 0x0 ;  /* 0x000080000000791a */ /* 0x000fc80000000000 */
[C---:B-1----:R-:W-:Y:S08]  /*1460*/  HMMA.16816.F32.BF16 R68, R116.reuse, R112, R68 ;  /* 0x000000707444723c */ /* 0x042ff00000041844 */
[C---:B------:R-:W-:Y:S08]  /*1470*/  HMMA.16816.F32.BF16 R4, R116.reuse, R114, R4 ;  /* 0x000000727404723c */ /* 0x040ff00000041804 */
[C---:B--2---:R-:W-:Y:S08]  /*1480*/  HMMA.16816.F32.BF16 R48, R116.reuse, R108, R48 ;  /* 0x0000006c7430723c */ /* 0x044ff00000041830 */
[C---:B------:R-:W-:Y:S08]  /*1490*/  HMMA.16816.F32.BF16 R44, R116.reuse, R110, R44 ;  /* 0x0000006e742c723c */ /* 0x040ff0000004182c */
[C---:B---3--:R-:W-:Y:S08]  /*14a0*/  HMMA.16816.F32.BF16 R8, R116.reuse, R104, R8 ;  /* 0x000000687408723c */ /* 0x048ff00000041808 */
[----:B------:R-:W-:Y:S08]  /*14b0*/  HMMA.16816.F32.BF16 R60, R116, R106, R60 ;  /* 0x0000006a743c723c */ /* 0x000ff0000004183c */
[----:B------:R-:W-:Y:S08]  /*14c0*/  HMMA.16816.F32.BF16 R56, R96, R104, R56 ;  /* 0x000000686038723c */ /* 0x000ff00000041838 */
[----:B------:R-:W-:Y:S08]  /*14d0*/  HMMA.16816.F32.BF16 R20, R116, R100, R20 ;  /* 0x000000647414723c */ /* 0x000ff00000041814 */
[C---:B----4-:R-:W-:Y:S08]  /*14e0*/  HMMA.16816.F32.BF16 R68, R92.reuse, R88, R68 ;  /* 0x000000585c44723c */ /* 0x050ff00000041844 */
[----:B------:R-:W-:Y:S08]  /*14f0*/  HMMA.16816.F32.BF16 R4, R92, R90, R4 ;  /* 0x0000005a5c04723c */ /* 0x000ff00000041804 */
[----:B------:R-:W-:Y:S08]  /*1500*/  HMMA.16816.F32.BF16 R12, R116, R102, R12 ;  /* 0x00000066740c723c */ /* 0x000ff0000004180c */
[C---:B------:R-:W-:Y:S08]  /*1510*/  HMMA.16816.F32.BF16 R48, R92.reuse, R84, R48 ;  /* 0x000000545c30723c */ /* 0x040ff00000041830 */
[C---:B------:R-:W-:Y:S08]  /*1520*/  HMMA.16816.F32.BF16 R44, R92.reuse, R86, R44 ;  /* 0x000000565c2c723c */ /* 0x040ff0000004182c */
[----:B------:R-:W-:Y:S08]  /*1530*/  HMMA.16816.F32.BF16 R8, R92, R80, R8 ;  /* 0x000000505c08723c */ /* 0x000ff00000041808 */
[----:B------:R-:W-:Y:S08]  /*1540*/  HMMA.16816.F32.BF16 R36, R96, R100, R36 ;  /* 0x000000646024723c */ /* 0x000ff00000041824 */
[----:B------:R-:W-:Y:S08]  /*1550*/  HMMA.16816.F32.BF16 R60, R92, R82, R60 ;  /* 0x000000525c3c723c */ /* 0x000ff0000004183c */
[----:B------:R-:W-:Y:S01]  /*1560*/  HMMA.16816.F32.BF16 R56, R72, R80, R56 ;  /* 0x000000504838723c */ /* 0x000fe20000041838 */
[----:B------:R-:W-:-:S02]  /*1570*/  FMNMX3.FTZ R81, R68, R69, R4, !PT ;  /* 0x0000004544517276 */ /* 0x000fc40007810004 */
[----:B------:R-:W-:Y:S02]  /*1580*/  FMNMX3.FTZ R80, R70, R71, R6, !PT ;  /* 0x0000004746507276 */ /* 0x000fe40007810006 */
[----:B------:R-:W-:Y:S02]  /*1590*/  FMNMX3.FTZ R81, R81, R5, R48, !PT ;  /* 0x0000000551517276 */ /* 0x000fe40007810030 */
[----:B------:R-:W-:Y:S01]  /*15a0*/  FMNMX3.FTZ R80, R80, R7, R50, !PT ;  /* 0x0000000750507276 */ /* 0x000fe20007810032 */
[----:B------:R-:W-:Y:S01]  /*15b0*/  HMMA.16816.F32.BF16 R20, R92, R76, R20 ;  /* 0x0000004c5c14723c */ /* 0x000fe20000041814 */
[----:B------:R-:W-:Y:S02]  /*15c0*/  FMNMX3.FTZ R81, R81, R49, R44, !PT ;  /* 0x0000003151517276 */ /* 0x000fe4000781002c */
[----:B------:R-:W-:Y:S02]  /*15d0*/  FMNMX3.FTZ R80, R80, R51, R46, !PT ;  /* 0x0000003350507276 */ /* 0x000fe4000781002e */
[----:B------:R-:W-:-:S03]  /*15e0*/  FMNMX3.FTZ R81, R81, R45, R8, !PT ;  /* 0x0000002d51517276 */ /* 0x000fc60007810008 */
[C---:B------:R-:W-:Y:S08]  /*15f0*/  HMMA.16816.F32.BF16 R64, R96.reuse, R112, R64 ;  /* 0x000000706040723c */ /* 0x040ff00000041840 */
[C---:B------:R-:W-:Y:S08]  /*1600*/  HMMA.16816.F32.BF16 R16, R96.reuse, R114, R16 ;  /* 0x000000726010723c */ /* 0x040ff00000041810 */
[C---:B------:R-:W-:Y:S08]  /*1610*/  HMMA.16816.F32.BF16 R28, R96.reuse, R108, R28 ;  /* 0x0000006c601c723c */ /* 0x040ff0000004181c */
[C---:B------:R-:W-:Y:S08]  /*1620*/  HMMA.16816.F32.BF16 R24, R96.reuse, R110, R24 ;  /* 0x0000006e6018723c */ /* 0x040ff00000041818 */
[C---:B------:R-:W-:Y:S08]  /*1630*/  HMMA.16816.F32.BF16 R52, R96.reuse, R106, R52 ;  /* 0x0000006a6034723c */ /* 0x040ff00000041834 */
[----:B------:R-:W-:Y:S08]  /*1640*/  HMMA.16816.F32.BF16 R32, R96, R102, R32 ;  /* 0x000000666020723c */ /* 0x000ff00000041820 */
[----:B------:R-:W-:Y:S08]  /*1650*/  HMMA.16816.F32.BF16 R12, R92, R78, R12 ;  /* 0x0000004e5c0c723c */ /* 0x000ff0000004180c */
[----:B------:R-:W-:Y:S01]  /*1660*/  HMMA.16816.F32.BF16 R36, R72, R76, R36 ;  /* 0x0000004c4824723c */ /* 0x000fe20000041824 */
[----:B------:R-:W-:-:S02]  /*1670*/  FMNMX3.FTZ R76, R80, R47, R10, !PT ;  /* 0x0000002f504c7276 */ /* 0x000fc4000781000a */
[----:B------:R-:W-:Y:S02]  /*1680*/  FMNMX3.FTZ R77, R81, R9, R60, !PT ;  /* 0x00000009514d7276 */ /* 0x000fe4000781003c */
[----:B------:R-:W-:Y:S02]  /*1690*/  FMNMX3.FTZ R76, R76, R11, R62, !PT ;  /* 0x0000000b4c4c7276 */ /* 0x000fe4000781003e */
[----:B------:R-:W-:Y:S01]  /*16a0*/  FMNMX3.FTZ R77, R77, R61, R20, !PT ;  /* 0x0000003d4d4d7276 */ /* 0x000fe20007810014 */
[C---:B------:R-:W-:Y:S08]  /*16b0*/  HMMA.16816.F32.BF16 R64, R72.reuse, R88, R64 ;  /* 0x000000584840723c */ /* 0x040ff00000041840 */
[C---:B------:R-:W-:Y:S08]  /*16c0*/  HMMA.16816.F32.BF16 R16, R72.reuse, R90, R16 ;  /* 0x0000005a4810723c */ /* 0x040ff00000041810 */
[C---:B------:R-:W-:Y:S08]  /*16d0*/  HMMA.16816.F32.BF16 R28, R72.reuse, R84, R28 ;  /* 0x00000054481c723c */ /* 0x040ff0000004181c */
[C---:B------:R-:W-:Y:S08]  /*16e0*/  HMMA.16816.F32.BF16 R24, R72.reuse, R86, R24 ;  /* 0x000000564818723c */ /* 0x040ff00000041818 */
[C---:B------:R-:W-:Y:S08]  /*16f0*/  HMMA.16816.F32.BF16 R52, R72.reuse, R82, R52 ;  /* 0x000000524834723c */ /* 0x040ff00000041834 */
[----:B------:R-:W-:Y:S01]  /*1700*/  HMMA.16816.F32.BF16 R32, R72, R78, R32 ;  /* 0x0000004e4820723c */ /* 0x000fe20000041820 */
[----:B------:R-:W-:-:S02]  /*1710*/  FMNMX3.FTZ R72, R76, R63, R22, !PT ;  /* 0x0000003f4c487276 */ /* 0x000fc40007810016 */
[----:B------:R-:W-:Y:S02]  /*1720*/  FMNMX3.FTZ R74, R77, R21, R12, !PT ;  /* 0x000000154d4a7276 */ /* 0x000fe4000781000c */
[----:B------:R-:W-:Y:S02]  /*1730*/  FMNMX3.FTZ R72, R72, R23, R14, !PT ;  /* 0x0000001748487276 */ /* 0x000fe4000781000e */
[----:B------:R-:W-:Y:S01]  /*1740*/  FMNMX.FTZ R74, R13, R74, !PT ;  /* 0x0000004a0d4a7209 */ /* 0x000fe20007810000 */
[----:B------:R-:W-:Y:S06]  /*1750*/  BAR.SYNC.DEFER_BLOCKING 0x0 ;  /* 0x0000000000007b1d */ /* 0x000fec0000010000 */
[----:B------:R-:W-:Y:S06]  /*1760*/  @!P2 BRA `(.L_x_36) ;  /* 0x000000000050a947 */ /* 0x000fec0003800000 */
[----:B------:R-:W-:-:S05]  /*1770*/  LEA.HI.SX32 R76, R2, 0xfffffffe, 0x1a ;  /* 0xfffffffe024c7811 */ /* 0x000fca00078fd2ff */
[C---:B------:R-:W-:Y:S02]  /*1780*/  IMAD R73, R76.reuse, UR20, RZ ;  /* 0x000000144c497c24 */ /* 0x040fe4000f8e02ff */
[----:B------:R-:W-:-:S04]  /*1790*/  IMAD.WIDE.U32 R76, R76, UR21, RZ ;  /* 0x000000154c4c7c25 */ /* 0x000fc8000f8e00ff */
[----:B------:R-:W-:Y:S01]  /*17a0*/  IMAD.IADD R73, R77, 0x1, R73 ;  /* 0x000000014d497824 */ /* 0x000fe200078e0249 */
[C---:B------:R-:W-:Y:S02]  /*17b0*/  IADD3 R42, P0, PT, R76.reuse, UR10, RZ ;  /* 0x0000000a4c2a7c10 */ /* 0x040fe4000ff1e0ff */
[-C--:B------:R-:W-:Y:S02]  /*17c0*/  LEA R80, P1, R76, R225.reuse, 0x1 ;  /* 0x000000e14c507211 */ /* 0x080fe400078208ff */
[----:B------:R-:W-:Y:S02]  /*17d0*/  IADD3.X R75, PT, PT, R73, UR6, RZ, P0, !PT ;  /* 0x00000006494b7c10 */ /* 0x000fe400087fe4ff */
[----:B------:R-:W-:Y:S02]  /*17e0*/  LEA R78, P0, R42, R225, 0x1 ;  /* 0x000000e12a4e7211 */ /* 0x000fe400078008ff */
[-C--:B------:R-:W-:Y:S02]  /*17f0*/  LEA.HI.X R81, R76, R224.reuse, R73, 0x1, P1 ;  /* 0x000000e04c517211 */ /* 0x080fe400008f0c49 */
[----:B------:R-:W-:-:S03]  /*1800*/  LEA.HI.X R79, R42, R224, R75, 0x1, P0 ;  /* 0x000000e02a4f7211 */ /* 0x000fc600000f0c4b */
[----:B------:R-:W-:Y:S01]  /*1810*/  @!PT LDS RZ, [RZ] ;  /* 0x00000000fffff984 */ /* 0x000fe20000000800 */
[----:B------:R-:W-:Y:S01]  /*1820*/  @!PT LDS RZ, [RZ] ;  /* 0x00000000fffff984 */ /* 0x000fe20000000800 */
[----:B------:R-:W-:Y:S01]  /*1830*/  @!PT LDS RZ, [RZ] ;  /* 0x00000000fffff984 */ /* 0x000fe20000000800 */
[----:B------:R1:W-:Y:S04]  /*1840*/  LDGSTS.E.BYPASS.LTC128B.128 [R226+0x6000], desc[UR24][R80.64] ;  /* 0x0600000050e27fae */ /* 0x0003e8000b981a18 */
[----:B------:R1:W-:Y:S04]  /*1850*/  LDGSTS.E.BYPASS.LTC128B.128 [R226+0x7000], desc[UR24][R80.64+0x40] ;  /* 0x0700004050e27fae */ /* 0x0003e8000b981a18 */
[----:B------:R1:W-:Y:S04]  /*1860*/  LDGSTS.E.BYPASS.LTC128B.128 [R226+0x8000], desc[UR24][R80.64+0x80] ;  /* 0x0800008050e27fae */ /* 0x0003e8000b981a18 */
[----:B------:R1:W-:Y:S04]  /*1870*/  LDGSTS.E.BYPASS.LTC128B.128 [R226+0x6800], desc[UR24][R78.64] ;  /* 0x068000004ee27fae */ /* 0x0003e8000b981a18 */
[----:B------:R1:W-:Y:S04]  /*1880*/  LDGSTS.E.BYPASS.LTC128B.128 [R226+0x7800], desc[UR24][R78.64+0x40] ;  /* 0x078000404ee27fae */ /* 0x0003e8000b981a18 */
[----:B------:R1:W-:Y:S04]  /*1890*/  LDGSTS.E.BYPASS.LTC128B.128 [R226+0x8800], desc[UR24][R78.64+0x80] ;  /* 0x088000804ee27fae */ /* 0x0003e8000b981a18 */
[----:B------:R-:W0:Y:S02]  /*18a0*/  LDGDEPBAR ;  /* 0x00000000000079af */ /* 0x000e240000000000 */
.L_x_36:
[----:B------:R-:W2:Y:S01]  /*18b0*/  SHFL.BFLY PT, R73, R74, 0x2, 0x1f ;  /* 0x0c401f004a497f89 */ /* 0x000ea200000e0000 */
[----:B------:R-:W-:Y:S01]  /*18c0*/  FMNMX.FTZ R75, R15, R72, !PT ;  /* 0x000000480f4b7209 */ /* 0x000fe20007810000 */
[----:B------:R-:W3:Y:S01]  /*18d0*/  LDCU UR5, c[0x0][0x45c] ;  /* 0x00008b80ff0577ac */ /* 0x000ee20008000800 */
[----:B------:R-:W-:Y:S02]  /*18e0*/  FMNMX3.FTZ R72, R64, R65, R16, !PT ;  /* 0x0000004140487276 */ /* 0x000fe40007810010 */
[----:B------:R-:W-:Y:S01]  /*18f0*/  FMNMX3.FTZ R42, R66, R67, R18, !PT ;  /* 0x00000043422a7276 */ /* 0x000fe20007810012 */
[----:B------:R-:W4:Y:S01]  /*1900*/  SHFL.BFLY PT, R76, R75, 0x2, 0x1f ;  /* 0x0c401f004b4c7f89 */ /* 0x000f2200000e0000 */
[----:B------:R-:W-:Y:S02]  /*1910*/  FMNMX3.FTZ R72, R72, R17, R28, !PT ;  /* 0x0000001148487276 */ /* 0x000fe4000781001c */
[----:B------:R-:W-:Y:S02]  /*1920*/  FMNMX3.FTZ R42, R42, R19, R30, !PT ;  /* 0x000000132a2a7276 */ /* 0x000fe4000781001e */
[----:B------:R-:W-:-:S02]  /*1930*/  FMNMX3.FTZ R72, R72, R29, R24, !PT ;  /* 0x0000001d48487276 */ /* 0x000fc40007810018 */
[----:B------:R-:W-:Y:S02]  /*1940*/  FMNMX3.FTZ R42, R42, R31, R26, !PT ;  /* 0x0000001f2a2a7276 */ /* 0x000fe4000781001a */
[----:B------:R-:W-:Y:S02]  /*1950*/  FMNMX3.FTZ R72, R72, R25, R56, !PT ;  /* 0x0000001948487276 */ /* 0x000fe40007810038 */
[----:B------:R-:W-:Y:S02]  /*1960*/  FMNMX3.FTZ R42, R42, R27, R58, !PT ;  /* 0x0000001b2a2a7276 */ /* 0x000fe4000781003a */
[----:B------:R-:W-:Y:S02]  /*1970*/  FMNMX3.FTZ R72, R72, R57, R52, !PT ;  /* 0x0000003948487276 */ /* 0x000fe40007810034 */
[----:B------:R-:W-:Y:S02]  /*1980*/  FMNMX3.FTZ R42, R42, R59, R54, !PT ;  /* 0x0000003b2a2a7276 */ /* 0x000fe40007810036 */
[----:B------:R-:W-:-:S02]  /*1990*/  FMNMX3.FTZ R72, R72, R53, R36, !PT ;  /* 0x0000003548487276 */ /* 0x000fc40007810024 */
[----:B--2---:R-:W-:Y:S02]  /*19a0*/  FMNMX.FTZ R73, R74, R73, !PT ;  /* 0x000000494a497209 */ /* 0x004fe40007810000 */
[----:B------:R-:W-:Y:S02]  /*19b0*/  FMNMX3.FTZ R72, R72, R37, R32, !PT ;  /* 0x0000002548487276 */ /* 0x000fe40007810020 */
[----:B------:R-:W-:Y:S01]  /*19c0*/  FMNMX3.FTZ R42, R42, R55, R38, !PT ;  /* 0x000000372a2a7276 */ /* 0x000fe20007810026 */
[----:B------:R-:W2:Y:S01]  /*19d0*/  SHFL.BFLY PT, R166, R73, 0x1, 0x1f ;  /* 0x0c201f0049a67f89 */ /* 0x000ea200000e0000 */
[----:B------:R-:W-:Y:S02]  /*19e0*/  FMNMX.FTZ R168, R33, R72, !PT ;  /* 0x0000004821a87209 */ /* 0x000fe40007810000 */
[----:B------:R-:W-:Y:S02]  /*19f0*/  FMNMX3.FTZ R42, R42, R39, R34, !PT ;  /* 0x000000272a2a7276 */ /* 0x000fe40007810022 */
[----:B------:R-:W-:-:S02]  /*1a00*/  LOP3.LUT R0, R0, 0x120, R43, 0xf8, !PT ;  /* 0x0000012000007812 */ /* 0x000fc400078ef82b */
[----:B------:R-:W5:Y:S01]  /*1a10*/  SHFL.BFLY PT, R43, R168, 0x2, 0x1f ;  /* 0x0c401f00a82b7f89 */ /* 0x000f6200000e0000 */
[----:B------:R-:W-:Y:S02]  /*1a20*/  FMNMX.FTZ R42, R35, R42, !PT ;  /* 0x0000002a232a7209 */ /* 0x000fe40007810000 */
[----:B----4-:R-:W-:Y:S02]  /*1a30*/  FMNMX.FTZ R76, R75, R76, !PT ;  /* 0x0000004c4b4c7209 */ /* 0x010fe40007810000 */
[----:B------:R-:W-:-:S03]  /*1a40*/  LEA R218, R0, UR4, 0x1 ;  /* 0x0000000400da7c11 */ /* 0x000fc6000f8e08ff */
[----:B------:R-:W4:Y:S01]  /*1a50*/  SHFL.BFLY PT, R165, R76, 0x1, 0x1f ;  /* 0x0c201f004ca57f89 */ /* 0x000f2200000e0000 */
[----:B------:R-:W-:-:S03]  /*1a60*/  IADD3 R216, PT, PT, R3, R218, RZ ;  /* 0x000000da03d87210 */ /* 0x000fc60007ffe0ff */
[----:B------:R-:W-:Y:S04]  /*1a70*/  LDSM.16.MT88.4 R148, [R218+0x9000] ;  /* 0x00900000da94783b */ /* 0x000fe80000004200 */
[----:B-1----:R-:W-:Y:S01]  /*1a80*/  LDSM.16.MT88.4 R80, [R216+0x9000] ;  /* 0x00900000d850783b */ /* 0x002fe20000004200 */
[----:B--2---:R-:W-:-:S03]  /*1a90*/  FMNMX.FTZ R166, R73, R166, !PT ;  /* 0x000000a649a67209 */ /* 0x004fc60007810000 */
[----:B------:R-:W1:Y:S01]  /*1aa0*/  SHFL.BFLY PT, R73, R42, 0x2, 0x1f ;  /* 0x0c401f002a497f89 */ /* 0x000e6200000e0000 */
[C---:B------:R-:W-:Y:S01]  /*1ab0*/  FSETP.NEU.FTZ.AND P0, PT, R166.reuse, -INF , PT ;  /* 0xff800000a600780b */ /* 0x040fe20003f1d000 */
[----:B---3--:R-:W-:Y:S01]  /*1ac0*/  FMUL.FTZ R215, R166, UR5 ;  /* 0x00000005a6d77c20 */ /* 0x008fe20008410000 */
[----:B-----5:R-:W-:Y:S01]  /*1ad0*/  FMNMX.FTZ R168, R168, R43, !PT ;  /* 0x0000002ba8a87209 */ /* 0x020fe20007810000 */
[----:B------:R-:W-:Y:S03]  /*1ae0*/  LDSM.16.MT88.4 R96, [R218+0xa000] ;  /* 0x00a00000da60783b */ /* 0x000fe60000004200 */
[----:B------:R-:W-:Y:S01]  /*1af0*/  FSEL R215, R215, RZ, P0 ;  /* 0x000000ffd7d77208 */ /* 0x000fe20000000000 */
[----:B------:R-:W-:Y:S04]  /*1b00*/  LDSM.16.MT88.4 R112, [R216+0xa000] ;  /* 0x00a00000d870783b */ /* 0x000fe80000004200 */
[--C-:B------:R-:W-:Y:S01]  /*1b10*/  FFMA.FTZ R171, R69, UR5, -R215.reuse ;  /* 0x0000000545ab7c23 */ /* 0x100fe200080108d7 */
[----:B----4-:R-:W-:Y:S01]  /*1b20*/  FMNMX.FTZ R165, R76, R165, !PT ;  /* 0x000000a54ca57209 */ /* 0x010fe20007810000 */
[----:B------:R-:W2:Y:S01]  /*1b30*/  SHFL.BFLY PT, R69, R168, 0x1, 0x1f ;  /* 0x0c201f00a8457f89 */ /* 0x000ea200000e0000 */
[--C-:B------:R-:W-:Y:S01]  /*1b40*/  FFMA.FTZ R188, R68, UR5, -R215.reuse ;  /* 0x0000000544bc7c23 */ /* 0x100fe200080108d7 */
[--C-:B------:R-:W-:Y:S01]  /*1b50*/  FFMA.FTZ R170, R4, UR5, -R215.reuse ;  /* 0x0000000504aa7c23 */ /* 0x100fe200080108d7 */
[C---:B------:R-:W-:Y:S01]  /*1b60*/  FSETP.NEU.FTZ.AND P0, PT, R165.reuse, -INF , PT ;  /* 0xff800000a500780b */ /* 0x040fe20003f1d000 */
[----:B------:R-:W-:Y:S01]  /*1b70*/  FMUL.FTZ R214, R165, UR5 ;  /* 0x00000005a5d67c20 */ /* 0x000fe20008410000 */
[--C-:B------:R-:W-:Y:S01]  /*1b80*/  FFMA.FTZ R3, R5, UR5, -R215.reuse ;  /* 0x0000000505037c23 */ /* 0x100fe200080108d7 */
[----:B------:R-:W-:Y:S01]  /*1b90*/  LDSM.16.MT88.4 R128, [R218+0xb000] ;  /* 0x00b00000da80783b */ /* 0x000fe20000004200 */
[----:B------:R-:W-:Y:S01]  /*1ba0*/  MUFU.EX2 R188, R188 ;  /* 0x000000bc00bc7308 */ /* 0x000fe20000000800 */
[--C-:B------:R-:W-:Y:S01]  /*1bb0*/  FFMA.FTZ R199, R48, UR5, -R215.reuse ;  /* 0x0000000530c77c23 */ /* 0x100fe200080108d7 */
[----:B------:R-:W-:Y:S01]  /*1bc0*/  FSEL R214, R214, RZ, P0 ;  /* 0x000000ffd6d67208 */ /* 0x000fe20000000000 */
[----:B------:R-:W-:Y:S01]  /*1bd0*/  LDSM.16.MT88.4 R184, [R216+0x9400] ;  /* 0x00940000d8b8783b */ /* 0x000fe20000004200 */
[----:B-1----:R-:W-:Y:S01]  /*1be0*/  FMNMX.FTZ R42, R42, R73, !PT ;  /* 0x000000492a2a7209 */ /* 0x002fe20007810000 */
[----:B------:R-:W1:Y:S01]  /*1bf0*/  MUFU.EX2 R171, R171 ;  /* 0x000000ab00ab7308 */ /* 0x000e620000000800 */
[--C-:B------:R-:W-:Y:S01]  /*1c00*/  FFMA.FTZ R196, R49, UR5, -R215.reuse ;  /* 0x0000000531c47c23 */ /* 0x100fe200080108d7 */
[--C-:B------:R-:W-:Y:S01]  /*1c10*/  FFMA.FTZ R68, R6, UR5, -R214.reuse ;  /* 0x0000000506447c23 */ /* 0x100fe200080108d6 */
[--C-:B------:R-:W-:Y:S01]  /*1c20*/  FFMA.FTZ R0, R7, UR5, -R214.reuse ;  /* 0x0000000507007c23 */ /* 0x100fe200080108d6 */
[----:B------:R-:W3:Y:S01]  /*1c30*/  SHFL.BFLY PT, R167, R42, 0x1, 0x1f ;  /* 0x0c201f002aa77f89 */ /* 0x000ee200000e0000 */
[--C-:B------:R-:W-:Y:S01]  /*1c40*/  FFMA.FTZ R169, R70, UR5, -R214.reuse ;  /* 0x0000000546a97c23 */ /* 0x100fe200080108d6 */
[--C-:B------:R-:W-:Y:S01]  /*1c50*/  FFMA.FTZ R164, R71, UR5, -R214.reuse ;  /* 0x0000000547a47c23 */ /* 0x100fe200080108d6 */
[----:B------:R-:W-:Y:S01]  /*1c60*/  MUFU.EX2 R170, R170 ;  /* 0x000000aa00aa7308 */ /* 0x000fe20000000800 */
[----:B------:R-:W4:Y:S01]  /*1c70*/  LDSM.16.MT88.4 R4, [R216+0xb000] ;  /* 0x00b00000d804783b */ /* 0x000f220000004200 */
[--C-:B------:R-:W-:Y:S01]  /*1c80*/  FFMA.FTZ R197, R44, UR5, -R215.reuse ;  /* 0x000000052cc57c23 */ /* 0x100fe200080108d7 */
[----:B------:R-:W-:Y:S01]  /*1c90*/  FFMA.FTZ R198, R45, UR5, -R215 ;  /* 0x000000052dc67c23 */ /* 0x000fe200080108d7 */
[----:B------:R-:W5:Y:S01]  /*1ca0*/  MUFU.EX2 R3, R3 ;  /* 0x0000000300037308 */ /* 0x000f620000000800 */
[----:B--2---:R-:W-:Y:S01]  /*1cb0*/  FMNMX.FTZ R168, R168, R69, !PT ;  /* 0x00000045a8a87209 */ /* 0x004fe20007810000 */
[----:B------:R-:W-:Y:S01]  /*1cc0*/  LDSM.16.MT88.4 R180, [R218+0xa400] ;  /* 0x00a40000dab4783b */ /* 0x000fe20000004200 */
[----:B-1----:R-:W-:Y:S01]  /*1cd0*/  F2FP.BF16.F32.PACK_AB R140, R171, R188 ;  /* 0x000000bcab8c723e */ /* 0x002fe200000010ff */
[----:B------:R-:W-:Y:S01]  /*1ce0*/  MUFU.EX2 R169, R169 ;  /* 0x000000a900a97308 */ /* 0x000fe20000000800 */
[C---:B------:R-:W-:Y:S01]  /*1cf0*/  FSETP.NEU.FTZ.AND P0, PT, R168.reuse, -INF , PT ;  /* 0xff800000a800780b */ /* 0x040fe20003f1d000 */
[----:B------:R-:W-:Y:S01]  /*1d00*/  FMUL.FTZ R208, R168, UR5 ;  /* 0x00000005a8d07c20 */ /* 0x000fe20008410000 */
[----:B------:R-:W-:Y:S01]  /*1d10*/  LDSM.16.MT88.4 R176, [R216+0xa400] ;  /* 0x00a40000d8b0783b */ /* 0x000fe20000004200 */
[----:B------:R-:W1:Y:S01]  /*1d20*/  MUFU.EX2 R164, R164 ;  /* 0x000000a400a47308 */ /* 0x000e620000000800 */
[--C-:B------:R-:W-:Y:S01]  /*1d30*/  FFMA.FTZ R203, R50, UR5, -R214.reuse ;  /* 0x0000000532cb7c23 */ /* 0x100fe200080108d6 */
[--C-:B------:R-:W-:Y:S01]  /*1d40*/  FFMA.FTZ R200, R51, UR5, -R214.reuse ;  /* 0x0000000533c87c23 */ /* 0x100fe200080108d6 */
[----:B------:R-:W-:Y:S01]  /*1d50*/  FSEL R208, R208, RZ, P0 ;  /* 0x000000ffd0d07208 */ /* 0x000fe20000000000 */
[----:B------:R-:W-:Y:S01]  /*1d60*/  MUFU.EX2 R43, R68 ;  /* 0x00000044002b7308 */ /* 0x000fe20000000800 */
[----:B------:R-:W-:Y:S01]  /*1d70*/  LDSM.16.MT88.4 R172, [R218+0xb400] ;  /* 0x00b40000daac783b */ /* 0x000fe20000004200 */
[----:B-----5:R-:W-:Y:S01]  /*1d80*/  F2FP.BF16.F32.PACK_AB R142, R3, R170 ;  /* 0x000000aa038e723e */ /* 0x020fe200000010ff */
[----:B------:R-:W-:Y:S01]  /*1d90*/  FFMA.FTZ R201, R46, UR5, -R214 ;  /* 0x000000052ec97c23 */ /* 0x000fe200080108d6 */
[----:B------:R-:W2:Y:S01]  /*1da0*/  MUFU.EX2 R0, R0 ;  /* 0x0000000000007308 */ /* 0x000ea20000000800 */
[----:B---3--:R-:W-:Y:S01]  /*1db0*/  FMNMX.FTZ R167, R42, R167, !PT ;  /* 0x000000a72aa77209 */ /* 0x008fe20007810000 */
[--C-:B------:R-:W-:Y:S01]  /*1dc0*/  FFMA.FTZ R195, R64, UR5, -R208.reuse ;  /* 0x0000000540c37c23 */ /* 0x100fe200080108d0 */
[--C-:B------:R-:W-:Y:S01]  /*1dd0*/  FFMA.FTZ R194, R65, UR5, -R208.reuse ;  /* 0x0000000541c27c23 */ /* 0x100fe200080108d0 */
[--C-:B------:R-:W-:Y:S01]  /*1de0*/  FFMA.FTZ R191, R16, UR5, -R208.reuse ;  /* 0x0000000510bf7c23 */ /* 0x100fe200080108d0 */
[C---:B------:R-:W-:Y:S01]  /*1df0*/  FSETP.NEU.FTZ.AND P0, PT, R167.reuse, -INF , PT ;  /* 0xff800000a700780b */ /* 0x040fe20003f1d000 */
[----:B------:R-:W-:Y:S01]  /*1e00*/  FMUL.FTZ R205, R167, UR5 ;  /* 0x00000005a7cd7c20 */ /* 0x000fe20008410000 */
[----:B------:R-:W-:Y:S01]  /*1e10*/  FFMA.FTZ R190, R17, UR5, -R208 ;  /* 0x0000000511be7c23 */ /* 0x000fe200080108d0 */
[----:B------:R-:W-:Y:S01]  /*1e20*/  MUFU.EX2 R195, R195 ;  /* 0x000000c300c37308 */ /* 0x000fe20000000800 */
[----:B-1----:R-:W-:Y:S01]  /*1e30*/  F2FP.BF16.F32.PACK_AB R141, R164, R169 ;  /* 0x000000a9a48d723e */ /* 0x002fe200000010ff */
[----:B------:R-:W-:Y:S01]  /*1e40*/  FFMA.FTZ R202, R47, UR5, -R214 ;  /* 0x000000052fca7c23 */ /* 0x000fe200080108d6 */
[----:B------:R-:W-:Y:S01]  /*1e50*/  FSEL R205, R205, RZ, P0 ;  /* 0x000000ffcdcd7208 */ /* 0x000fe20000000000 */
[----:B------:R-:W1:Y:S01]  /*1e60*/  MUFU.EX2 R194, R194 ;  /* 0x000000c200c27308 */ /* 0x000e620000000800 */
[--C-:B------:R-:W-:Y:S01]  /*1e70*/  FFMA.FTZ R207, R28, UR5, -R208.reuse ;  /* 0x000000051ccf7c23 */ /* 0x100fe200080108d0 */
[----:B--2---:R-:W-:Y:S01]  /*1e80*/  F2FP.BF16.F32.PACK_AB R143, R0, R43 ;  /* 0x0000002b008f723e */ /* 0x004fe200000010ff */
[--C-:B------:R-:W-:Y:S01]  /*1e90*/  FFMA.FTZ R204, R29, UR5, -R208.reuse ;  /* 0x000000051dcc7c23 */ /* 0x100fe200080108d0 */
[--C-:B------:R-:W-:Y:S01]  /*1ea0*/  FFMA.FTZ R193, R66, UR5, -R205.reuse ;  /* 0x0000000542c17c23 */ /* 0x100fe200080108cd */
[--C-:B------:R-:W-:Y:S01]  /*1eb0*/  FFMA.FTZ R192, R67, UR5, -R205.reuse ;  /* 0x0000000543c07c23 */ /* 0x100fe200080108cd */
[--C-:B------:R-:W-:Y:S01]  /*1ec0*/  FFMA.FTZ R189, R18, UR5, -R205.reuse ;  /* 0x0000000512bd7c23 */ /* 0x100fe200080108cd */
[--C-:B------:R-:W-:Y:S01]  /*1ed0*/  FFMA.FTZ R42, R19, UR5, -R205.reuse ;  /* 0x00000005132a7c23 */ /* 0x100fe200080108cd */
[----:B------:R-:W-:Y:S01]  /*1ee0*/  LDSM.16.MT88.4 R64, [R216+0xb400] ;  /* 0x00b40000d840783b */ /* 0x000fe20000004200 */
[----:B------:R-:W-:Y:S01]  /*1ef0*/  MUFU.EX2 R191, R191 ;  /* 0x000000bf00bf7308 */ /* 0x000fe20000000800 */
[C---:B------:R-:W-:Y:S01]  /*1f00*/  HMMA.16816.F32.BF16 R156, R140.reuse, R148, RZ ;  /* 0x000000948c9c723c */ /* 0x040fe200000418ff */
[--C-:B------:R-:W-:Y:S01]  /*1f10*/  FFMA.FTZ R206, R24, UR5, -R208.reuse ;  /* 0x0000000518ce7c23 */ /* 0x100fe200080108d0 */
[----:B------:R-:W2:Y:S01]  /*1f20*/  LDSM.16.MT88.4 R16, [R218+0x9400] ;  /* 0x00940000da10783b */ /* 0x000ea20000004200 */
[----:B------:R-:W3:Y:S01]  /*1f30*/  MUFU.EX2 R190, R190 ;  /* 0x000000be00be7308 */ /* 0x000ee20000000800 */
[----:B-1----:R-:W-:Y:S01]  /*1f40*/  F2FP.BF16.F32.PACK_AB R136, R194, R195 ;  /* 0x000000c3c288723e */ /* 0x002fe200000010ff */
[----:B------:R-:W-:Y:S01]  /*1f50*/  FFMA.FTZ R209, R25, UR5, -R208 ;  /* 0x0000000519d17c23 */ /* 0x000fe200080108d0 */
[--C-:B------:R-:W-:Y:S01]  /*1f60*/  FFMA.FTZ R210, R30, UR5, -R205.reuse ;  /* 0x000000051ed27c23 */ /* 0x100fe200080108cd */
[----:B------:R-:W-:Y:S01]  /*1f70*/  MUFU.EX2 R193, R193 ;  /* 0x000000c100c17308 */ /* 0x000fe20000000800 */
[C---:B------:R-:W-:Y:S01]  /*1f80*/  HMMA.16816.F32.BF16 R72, R140.reuse, R80, RZ ;  /* 0x000000508c48723c */ /* 0x040fe200000418ff */
[--C-:B------:R-:W-:Y:S01]  /*1f90*/  FFMA.FTZ R211, R31, UR5, -R205.reuse ;  /* 0x000000051fd37c23 */ /* 0x100fe200080108cd */
[--C-:B------:R-:W-:Y:S01]  /*1fa0*/  FFMA.FTZ R212, R26, UR5, -R205.reuse ;  /* 0x000000051ad47c23 */ /* 0x100fe200080108cd */
[----:B------:R-:W1:Y:S01]  /*1fb0*/  MUFU.EX2 R192, R192 ;  /* 0x000000c000c07308 */ /* 0x000e620000000800 */
[----:B------:R-:W-:Y:S01]  /*1fc0*/  FFMA.FTZ R213, R27, UR5, -R205 ;  /* 0x000000051bd57c23 */ /* 0x000fe200080108cd */
[----:B------:R-:W5:Y:S01]  /*1fd0*/  LDSM.16.MT88.4 R48, [R218+0x9800] ;  /* 0x00980000da30783b */ /* 0x000f620000004200 */
[--C-:B------:R-:W-:Y:S01]  /*1fe0*/  FFMA.FTZ R60, R60, UR5, -R215.reuse ;  /* 0x000000053c3c7c23 */ /* 0x100fe200080108d7 */
[----:B------:R-:W-:Y:S01]  /*1ff0*/  MUFU.EX2 R189, R189 ;  /* 0x000000bd00bd7308 */ /* 0x000fe20000000800 */
[C---:B------:R-:W-:Y:S01]  /*2000*/  HMMA.16816.F32.BF16 R88, R140.reuse, R96, RZ ;  /* 0x000000608c58723c */ /* 0x040fe200000418ff */
[----:B---3--:R-:W-:Y:S01]  /*2010*/  F2FP.BF16.F32.PACK_AB R138, R190, R191 ;  /* 0x000000bfbe8a723e */ /* 0x008fe200000010ff */
[----:B------:R-:W3:Y:S01]  /*2020*/  LDSM.16.MT88.4 R44, [R216+0x9800] ;  /* 0x00980000d82c783b */ /* 0x000ee20000004200 */
[----:B------:R-:W4:Y:S01]  /*2030*/  MUFU.EX2 R42, R42 ;  /* 0x0000002a002a7308 */ /* 0x000f220000000800 */
[----:B------:R-:W-:Y:S01]  /*2040*/  FFMA.FTZ R61, R61, UR5, -R215 ;  /* 0x000000053d3d7c23 */ /* 0x000fe200080108d7 */
[--C-:B------:R-:W-:Y:S01]  /*2050*/  FFMA.FTZ R62, R62, UR5, -R214.reuse ;  /* 0x000000053e3e7c23 */ /* 0x100fe200080108d6 */
[----:B------:R-:W3:Y:S01]  /*2060*/  LDSM.16.MT88.4 R28, [R218+0xa800] ;  /* 0x00a80000da1c783b */ /* 0x000ee20000004200 */
[----:B------:R-:W-:Y:S01]  /*2070*/  MUFU.EX2 R199, R199 ;  /* 0x000000c700c77308 */ /* 0x000fe20000000800 */
[C---:B------:R-:W-:Y:S01]  /*2080*/  HMMA.16816.F32.BF16 R104, R140.reuse, R112, RZ ;  /* 0x000000708c68723c */ /* 0x040fe200000418ff */
[----:B-1----:R-:W-:Y:S01]  /*2090*/  F2FP.BF16.F32.PACK_AB R137, R192, R193 ;  /* 0x000000c1c089723e */ /* 0x002fe200000010ff */
[----:B------:R-:W1:Y:S01]  /*20a0*/  LDSM.16.MT88.4 R24, [R216+0xa800] ;  /* 0x00a80000d818783b */ /* 0x000e620000004200 */
[----:B------:R-:W2:Y:S01]  /*20b0*/  MUFU.EX2 R196, R196 ;  /* 0x000000c400c47308 */ /* 0x000ea20000000800 */
[----:B------:R-:W-:Y:S01]  /*20c0*/  FFMA.FTZ R63, R63, UR5, -R214 ;  /* 0x000000053f3f7c23 */ /* 0x000fe200080108d6 */
[--C-:B------:R-:W-:Y:S01]  /*20d0*/  FFMA.FTZ R56, R56, UR5, -R208.reuse ;  /* 0x0000000538387c23 */ /* 0x100fe200080108d0 */
[--C-:B------:R-:W-:Y:S01]  /*20e0*/  FFMA.FTZ R57, R57, UR5, -R208.reuse ;  /* 0x0000000539397c23 */ /* 0x100fe200080108d0 */
[----:B------:R-:W-:Y:S01]  /*20f0*/  MUFU.EX2 R197, R197 ;  /* 0x000000c500c57308 */ /* 0x000fe20000000800 */
[C---:B------:R-:W-:Y:S01]  /*2100*/  HMMA.16816.F32.BF16 R120, R140.reuse, R128, RZ ;  /* 0x000000808c78723c */ /* 0x040fe200000418ff */
[----:B----4-:R-:W-:Y:S01]  /*2110*/  F2FP.BF16.F32.PACK_AB R139, R42, R189 ;  /* 0x000000bd2a8b723e */ /* 0x010fe200000010ff */
[--C-:B------:R-:W-:Y:S01]  /*2120*/  FFMA.FTZ R52, R52, UR5, -R208.reuse ;  /* 0x0000000534347c23 */ /* 0x100fe200080108d0 */
[----:B------:R-:W-:Y:S01]  /*2130*/  MUFU.EX2 R198, R198 ;  /* 0x000000c600c67308 */ /* 0x000fe20000000800 */
[----:B------:R-:W-:Y:S01]  /*2140*/  FFMA.FTZ R53, R53, UR5, -R208 ;  /* 0x0000000535357c23 */ /* 0x000fe200080108d0 */
[--C-:B------:R-:W-:Y:S01]  /*2150*/  FFMA.FTZ R58, R58, UR5, -R205.reuse ;  /* 0x000000053a3a7c23 */ /* 0x100fe200080108cd */
[--C-:B------:R-:W-:Y:S01]  /*2160*/  FFMA.FTZ R59, R59, UR5, -R205.reuse ;  /* 0x000000053b3b7c23 */ /* 0x100fe200080108cd */
[----:B------:R-:W-:Y:S01]  /*2170*/  MUFU.EX2 R203, R203 ;  /* 0x000000cb00cb7308 */ /* 0x000fe20000000800 */
[C---:B------:R-:W-:Y:S01]  /*2180*/  HMMA.16816.F32.BF16 R132, R140.reuse, R4, RZ ;  /* 0x000000048c84723c */ /* 0x040fe200000418ff */
[--C-:B------:R-:W-:Y:S01]  /*2190*/  FFMA.FTZ R54, R54, UR5, -R205.reuse ;  /* 0x0000000536367c23 */ /* 0x100fe200080108cd */
[----:B------:R-:W-:Y:S01]  /*21a0*/  FFMA.FTZ R55, R55, UR5, -R205 ;  /* 0x0000000537377c23 */ /* 0x000fe200080108cd */
[----:B------:R-:W4:Y:S01]  /*21b0*/  MUFU.EX2 R200, R200 ;  /* 0x000000c800c87308 */ /* 0x000f220000000800 */
[----:B------:R-:W-:Y:S01]  /*21c0*/  FADD.FTZ R194, R195, R194 ;  /* 0x000000c2c3c27221 */ /* 0x000fe20000010000 */
[----:B------:R-:W-:Y:S01]  /*21d0*/  FADD.FTZ R192, R193, R192 ;  /* 0x000000c0c1c07221 */ /* 0x000fe20000010000 */
[----:B------:R-:W-:Y:S01]  /*21e0*/  FADD.FTZ R171, R188, R171 ;  /* 0x000000abbcab7221 */ /* 0x000fe20000010000 */
[----:B------:R-:W-:Y:S01]  /*21f0*/  MUFU.EX2 R201, R201 ;  /* 0x000000c900c97308 */ /* 0x000fe20000000800 */
[C---:B------:R-:W-:Y:S01]  /*2200*/  HMMA.16816.F32.BF16 R152, R140.reuse, R150, RZ ;  /* 0x000000968c98723c */ /* 0x040fe200000418ff */
[----:B------:R-:W-:Y:S01]  /*2210*/  FADD.FTZ R164, R169, R164 ;  /* 0x000000a4a9a47221 */ /* 0x000fe20000010000 */
[----:B------:R-:W-:Y:S01]  /*2220*/  FFMA.FTZ R235, R13, UR5, -R215 ;  /* 0x000000050deb7c23 */ /* 0x000fe200080108d7 */
[----:B------:R-:W5:Y:S01]  /*2230*/  MUFU.EX2 R202, R202 ;  /* 0x000000ca00ca7308 */ /* 0x000f620000000800 */
[----:B------:R-:W-:Y:S01]  /*2240*/  FADD.FTZ R191, R191, R194 ;  /* 0x000000c2bfbf7221 */ /* 0x000fe20000010000 */
[----:B------:R-:W-:Y:S01]  /*2250*/  FADD.FTZ R189, R189, R192 ;  /* 0x000000c0bdbd7221 */ /* 0x000fe20000010000 */
[----:B------:R-:W-:Y:S01]  /*2260*/  FADD.FTZ R170, R170, R171 ;  /* 0x000000abaaaa7221 */ /* 0x000fe20000010000 */
[----:B------:R-:W-:Y:S01]  /*2270*/  MUFU.EX2 R207, R207 ;  /* 0x000000cf00cf7308 */ /* 0x000fe20000000800 */
[C---:B------:R-:W-:Y:S01]  /*2280*/  HMMA.16816.F32.BF16 R76, R140.reuse, R82, RZ ;  /* 0x000000528c4c723c */ /* 0x040fe200000418ff */
[----:B------:R-:W-:Y:S01]  /*2290*/  FADD.FTZ R43, R43, R164 ;  /* 0x000000a42b2b7221 */ /* 0x000fe20000010000 */
[----:B------:R-:W-:Y:S01]  /*22a0*/  FADD.FTZ R190, R190, R191 ;  /* 0x000000bfbebe7221 */ /* 0x000fe20000010000 */
[----:B------:R-:W3:Y:S01]  /*22b0*/  MUFU.EX2 R204, R204 ;  /* 0x000000cc00cc7308 */ /* 0x000ee20000000800 */
[----:B------:R-:W-:Y:S01]  /*22c0*/  FADD.FTZ R189, R42, R189 ;  /* 0x000000bd2abd7221 */ /* 0x000fe20000010000 */
[----:B------:R-:W-:Y:S01]  /*22d0*/  FADD.FTZ R170, R3, R170 ;  /* 0x000000aa03aa7221 */ /* 0x000fe20000010000 */
[----:B------:R-:W-:Y:S01]  /*22e0*/  FADD.FTZ R0, R0, R43 ;  /* 0x0000002b00007221 */ /* 0x000fe20000010000 */
[----:B------:R-:W-:Y:S01]  /*22f0*/  MUFU.EX2 R206, R206 ;  /* 0x000000ce00ce7308 */ /* 0x000fe20000000800 */
[C---:B------:R-:W-:Y:S01]  /*2300*/  HMMA.16816.F32.BF16 R92, R140.reuse, R98, RZ ;  /* 0x000000628c5c723c */ /* 0x040fe200000418ff */
[--C-:B------:R-:W-:Y:S01]  /*2310*/  FFMA.FTZ R237, R33, UR5, -R208.reuse ;  /* 0x0000000521ed7c23 */ /* 0x100fe200080108d0 */
[--C-:B------:R-:W-:Y:S01]  /*2320*/  FFMA.FTZ R36, R36, UR5, -R208.reuse ;  /* 0x0000000524247c23 */ /* 0x100fe200080108d0 */
[----:B------:R-:W-:Y:S01]  /*2330*/  MUFU.EX2 R209, R209 ;  /* 0x000000d100d17308 */ /* 0x000fe20000000800 */
[--C-:B------:R-:W-:Y:S01]  /*2340*/  FFMA.FTZ R37, R37, UR5, -R208.reuse ;  /* 0x0000000525257c23 */ /* 0x100fe200080108d0 */
[--C-:B------:R-:W-:Y:S01]  /*2350*/  FFMA.FTZ R33, R38, UR5, -R205.reuse ;  /* 0x0000000526217c23 */ /* 0x100fe200080108cd */
[--C-:B------:R-:W-:Y:S01]  /*2360*/  FFMA.FTZ R39, R39, UR5, -R205.reuse ;  /* 0x0000000527277c23 */ /* 0x100fe200080108cd */
[----:B------:R-:W-:Y:S01]  /*2370*/  MUFU.EX2 R210, R210 ;  /* 0x000000d200d27308 */ /* 0x000fe20000000800 */
[----:B------:R-:W-:Y:S01]  /*2380*/  HMMA.16816.F32.BF16 R108, R140, R114, RZ ;  /* 0x000000728c6c723c */ /* 0x000fe200000418ff */
[----:B------:R-:W-:Y:S01]  /*2390*/  FFMA.FTZ R32, R32, UR5, -R208 ;  /* 0x0000000520207c23 */ /* 0x000fe200080108d0 */
[--C-:B------:R-:W-:Y:S01]  /*23a0*/  FFMA.FTZ R234, R35, UR5, -R205.reuse ;  /* 0x0000000523ea7c23 */ /* 0x100fe200080108cd */
[----:B------:R-:W1:Y:S01]  /*23b0*/  MUFU.EX2 R211, R211 ;  /* 0x000000d300d37308 */ /* 0x000e620000000800 */
[----:B------:R-:W-:-:S03]  /*23c0*/  FFMA.FTZ R38, R34, UR5, -R205 ;  /* 0x0000000522267c23 */ /* 0x000fc600080108cd */
[----:B------:R-:W-:Y:S01]  /*23d0*/  MUFU.EX2 R212, R212 ;  /* 0x000000d400d47308 */ /* 0x000fe20000000800 */
[C---:B------:R-:W-:Y:S03]  /*23e0*/  HMMA.16816.F32.BF16 R124, R140.reuse, R130, RZ ;  /* 0x000000828c7c723c */ /* 0x040fe600000418ff */
[----:B------:R-:W1:Y:S04]  /*23f0*/  MUFU.EX2 R213, R213 ;  /* 0x000000d500d57308 */ /* 0x000e680000000800 */
[----:B------:R-:W-:Y:S01]  /*2400*/  MUFU.EX2 R60, R60 ;  /* 0x0000003c003c7308 */ /* 0x000fe20000000800 */
[----:B------:R-:W-:Y:S03]  /*2410*/  HMMA.16816.F32.BF16 R140, R140, R6, RZ ;  /* 0x000000068c8c723c */ /* 0x000fe600000418ff */
[----:B------:R-:W-:Y:S04]  /*2420*/  MUFU.EX2 R61, R61 ;  /* 0x0000003d003d7308 */ /* 0x000fe80000000800 */
[----:B------:R-:W-:Y:S01]  /*2430*/  MUFU.EX2 R62, R62 ;  /* 0x0000003e003e7308 */ /* 0x000fe20000000800 */
[C---:B------:R-:W-:Y:S03]  /*2440*/  HMMA.16816.F32.BF16 R160, R136.reuse, R148, RZ ;  /* 0x0000009488a0723c */ /* 0x040fe600000418ff */
[----:B------:R-:W-:Y:S04]  /*2450*/  MUFU.EX2 R63, R63 ;  /* 0x0000003f003f7308 */ /* 0x000fe80000000800 */
[----:B------:R-:W-:Y:S01]  /*2460*/  MUFU.EX2 R56, R56 ;  /* 0x0000003800387308 */ /* 0x000fe20000000800 */
[C---:B------:R-:W-:Y:S03]  /*2470*/  HMMA.16816.F32.BF16 R116, R136.reuse, R128, RZ ;  /* 0x000000808874723c */ /* 0x040fe600000418ff */
[----:B------:R-:W-:Y:S04]  /*2480*/  MUFU.EX2 R57, R57 ;  /* 0x0000003900397308 */ /* 0x000fe80000000800 */
[----:B------:R-:W-:Y:S01]  /*2490*/  MUFU.EX2 R52, R52 ;  /* 0x0000003400347308 */ /* 0x000fe20000000800 */
[----:B------:R-:W-:Y:S01]  /*24a0*/  HMMA.16816.F32.BF16 R144, R136, R4, RZ ;  /* 0x000000048890723c */ /* 0x000fe200000418ff */
[----:B--2---:R-:W-:Y:S01]  /*24b0*/  F2FP.BF16.F32.PACK_AB R4, R196, R199 ;  /* 0x000000c7c404723e */ /* 0x004fe200000010ff */
[----:B------:R-:W-:Y:S01]  /*24c0*/  FADD.FTZ R199, R199, R170 ;  /* 0x000000aac7c77221 */ /* 0x000fe20000010000 */
[----:B----4-:R-:W-:Y:S01]  /*24d0*/  F2FP.BF16.F32.PACK_AB R5, R200, R203 ;  /* 0x000000cbc805723e */ /* 0x010fe200000010ff */
[----:B------:R-:W-:Y:S01]  /*24e0*/  MUFU.EX2 R53, R53 ;  /* 0x0000003500357308 */ /* 0x000fe20000000800 */
[----:B------:R-:W-:Y:S01]  /*24f0*/  FADD.FTZ R203, R203, R0 ;  /* 0x00000000cbcb7221 */ /* 0x000fe20000010000 */
[----:B------:R-:W-:-:S02]  /*2500*/  FADD.FTZ R196, R196, R199 ;  /* 0x000000c7c4c47221 */ /* 0x000fc40000010000 */
[----:B------:R-:W-:Y:S01]  /*2510*/  HMMA.16816.F32.BF16 R148, R136, R150, RZ ;  /* 0x000000968894723c */ /* 0x000fe200000418ff */
[----:B------:R-:W-:Y:S01]  /*2520*/  MUFU.EX2 R58, R58 ;  /* 0x0000003a003a7308 */ /* 0x000fe20000000800 */
[----:B------:R-:W-:-:S03]  /*2530*/  FADD.FTZ R200, R200, R203 ;  /* 0x000000cbc8c87221 */ /* 0x000fc60000010000 */
[----:B------:R-:W-:Y:S03]  /*2540*/  MUFU.EX2 R59, R59 ;  /* 0x0000003b003b7308 */ /* 0x000fe60000000800 */
[C---:B------:R-:W-:Y:S01]  /*2550*/  HMMA.16816.F32.BF16 R68, R136.reuse, R80, RZ ;  /* 0x000000508844723c */ /* 0x040fe200000418ff */
[----:B------:R-:W-:Y:S04]  /*2560*/  MUFU.EX2 R54, R54 ;  /* 0x0000003600367308 */ /* 0x000fe80000000800 */
        /* <DEDUP_REMOVED lines=14> */
[----:B------:R-:W-:Y:S07]  /*2650*/  MUFU.EX2 R234, R234 ;  /* 0x000000ea00ea7308 */ /* 0x000fee0000000800 */
[C---:B------:R-:W-:Y:S08]  /*2660*/  HMMA.16816.F32.BF16 R128, R136.reuse, R130, RZ ;  /* 0x000000828880723c */ /* 0x040ff000000418ff */
[----:B------:R-:W-:Y:S01]  /*2670*/  HMMA.16816.F32.BF16 R136, R136, R6, RZ ;  /* 0x000000068888723c */ /* 0x000fe200000418ff */
[----:B------:R-:W-:Y:S01]  /*2680*/  F2FP.BF16.F32.PACK_AB R6, R198, R197 ;  /* 0x000000c5c606723e */ /* 0x000fe200000010ff */
[----:B------:R-:W-:Y:S01]  /*2690*/  FADD.FTZ R197, R197, R196 ;  /* 0x000000c4c5c57221 */ /* 0x000fe20000010000 */
[----:B-----5:R-:W-:Y:S01]  /*26a0*/  F2FP.BF16.F32.PACK_AB R7, R202, R201 ;  /* 0x000000c9ca07723e */ /* 0x020fe200000010ff */
[----:B------:R-:W-:-:S02]  /*26b0*/  FADD.FTZ R201, R201, R200 ;  /* 0x000000c8c9c97221 */ /* 0x000fc40000010000 */
[----:B------:R-:W-:Y:S02]  /*26c0*/  FADD.FTZ R197, R198, R197 ;  /* 0x000000c5c6c57221 */ /* 0x000fe40000010000 */
[----:B------:R-:W-:Y:S02]  /*26d0*/  FADD.FTZ R201, R202, R201 ;  /* 0x000000c9cac97221 */ /* 0x000fe40000010000 */
        /* <DEDUP_REMOVED lines=12> */
[----:B---3--:R-:W-:Y:S01]  /*27a0*/  F2FP.BF16.F32.PACK_AB R4, R204, R207 ;  /* 0x000000cfcc04723e */ /* 0x008fe200000010ff */
[----:B------:R-:W-:Y:S01]  /*27b0*/  FADD.FTZ R207, R207, R190 ;  /* 0x000000becfcf7221 */ /* 0x000fe20000010000 */
[----:B-1----:R-:W-:Y:S01]  /*27c0*/  F2FP.BF16.F32.PACK_AB R5, R211, R210 ;  /* 0x000000d2d305723e */ /* 0x002fe200000010ff */
        /* <DEDUP_REMOVED lines=8> */
[--C-:B------:R-:W-:Y:S01]  /*2850*/  FFMA.FTZ R172, R10, UR5, -R214.reuse ;  /* 0x000000050aac7c23 */ /* 0x100fe200080108d6 */
[----:B------:R-:W-:Y:S01]  /*2860*/  FFMA.FTZ R173, R11, UR5, -R214 ;  /* 0x000000050bad7c23 */ /* 0x000fe200080108d6 */
[----:B------:R-:W-:Y:S01]  /*2870*/  FADD.FTZ R209, R209, R206 ;  /* 0x000000ced1d17221 */ /* 0x000fe20000010000 */
[----:B------:R-:W-:-:S03]  /*2880*/  FADD.FTZ R213, R213, R212 ;  /* 0x000000d4d5d57221 */ /* 0x000fc60000010000 */
[----:B------:R-:W-:Y:S01]  /*2890*/  MUFU.EX2 R172, R172 ;  /* 0x000000ac00ac7308 */ /* 0x000fe20000000800 */
[C---:B------:R-:W-:Y:S01]  /*28a0*/  HMMA.16816.F32.BF16 R144, R4.reuse, R64, R144 ;  /* 0x000000400490723c */ /* 0x040fe20000041890 */
[--C-:B------:R-:W-:Y:S01]  /*28b0*/  FFMA.FTZ R64, R8, UR5, -R215.reuse ;  /* 0x0000000508407c23 */ /* 0x100fe200080108d7 */
[----:B------:R-:W-:Y:S01]  /*28c0*/  FFMA.FTZ R65, R9, UR5, -R215 ;  /* 0x0000000509417c23 */ /* 0x000fe200080108d7 */
[----:B------:R-:W-:Y:S01]  /*28d0*/  MUFU.EX2 R173, R173 ;  /* 0x000000ad00ad7308 */ /* 0x000fe20000000800 */
[----:B------:R-:W-:Y:S03]  /*28e0*/  LDSM.16.MT88.4 R8, [R216+0xb800] ;  /* 0x00b80000d808783b */ /* 0x000fe60000004200 */
[----:B------:R-:W-:Y:S01]  /*28f0*/  MUFU.EX2 R64, R64 ;  /* 0x0000004000407308 */ /* 0x000fe20000000800 */
[C---:B------:R-:W-:Y:S03]  /*2900*/  HMMA.16816.F32.BF16 R160, R4.reuse, R16, R160 ;  /* 0x0000001004a0723c */ /* 0x040fe600000418a0 */
[----:B------:R-:W1:Y:S05]  /*2910*/  MUFU.EX2 R65, R65 ;  /* 0x0000004100417308 */ /* 0x000e6a0000000800 */
[C---:B------:R-:W-:Y:S01]  /*2920*/  HMMA.16816.F32.BF16 R148, R4.reuse, R18, R148 ;  /* 0x000000120494723c */ /* 0x040fe20000041894 */
[----:B------:R-:W2:Y:S07]  /*2930*/  LDSM.16.MT88.4 R16, [R218+0xb800] ;  /* 0x00b80000da10783b */ /* 0x000eae0000004200 */
        /* <DEDUP_REMOVED lines=24> */
[C---:B--2---:R-:W-:Y:S08]  /*2ac0*/  HMMA.16816.F32.BF16 R120, R4.reuse, R16, R120 ;  /* 0x000000100478723c */ /* 0x044ff00000041878 */
        /* <DEDUP_REMOVED lines=24> */
[----:B------:R-:W-:Y:S02]  /*2c50*/  FFMA.FTZ R50, R15, UR5, -R214 ;  /* 0x000000050f327c23 */ /* 0x000fe400080108d6 */
[----:B------:R-:W-:Y:S04]  /*2c60*/  MUFU.EX2 R49, R49 ;  /* 0x0000003100317308 */ /* 0x000fe80000000800 */
[----:B------:R-:W-:Y:S01]  /*2c70*/  MUFU.EX2 R50, R50 ;  /* 0x0000003200327308 */ /* 0x000fe20000000800 */
[----:B------:R-:W-:Y:S01]  /*2c80*/  HMMA.16816.F32.BF16 R68, R4, R44, R68 ;  /* 0x0000002c0444723c */ /* 0x000fe20000041844 */
[--C-:B------:R-:W-:Y:S01]  /*2c90*/  FFMA.FTZ R44, R20, UR5, -R215.reuse ;  /* 0x00000005142c7c23 */ /* 0x100fe200080108d7 */
[----:B------:R-:W-:-:S05]  /*2ca0*/  FFMA.FTZ R45, R21, UR5, -R215 ;  /* 0x00000005152d7c23 */ /* 0x000fca00080108d7 */
[----:B------:R-:W-:Y:S01]  /*2cb0*/  MUFU.EX2 R44, R44 ;  /* 0x0000002c002c7308 */ /* 0x000fe20000000800 */
[C---:B------:R-:W-:Y:S01]  /*2cc0*/  HMMA.16816.F32.BF16 R80, R4.reuse, R46, R80 ;  /* 0x0000002e0450723c */ /* 0x040fe20000041850 */
[----:B------:R-:W-:Y:S01]  /*2cd0*/  FFMA.FTZ R46, R12, UR5, -R215 ;  /* 0x000000050c2e7c23 */ /* 0x000fe200080108d7 */
[----:B------:R-:W-:Y:S01]  /*2ce0*/  FFMA.FTZ R47, R22, UR5, -R214 ;  /* 0x00000005162f7c23 */ /* 0x000fe200080108d6 */
[----:B------:R-:W-:Y:S01]  /*2cf0*/  LDSM.16.MT88.4 R12, [R218+0xbc00] ;  /* 0x00bc0000da0c783b */ /* 0x000fe20000004200 */
[----:B------:R-:W1:Y:S03]  /*2d00*/  MUFU.EX2 R45, R45 ;  /* 0x0000002d002d7308 */ /* 0x000e660000000800 */
[----:B------:R-:W-:Y:S01]  /*2d10*/  LDSM.16.MT88.4 R20, [R218+0xac00] ;  /* 0x00ac0000da14783b */ /* 0x000fe20000004200 */
[C---:B------:R-:W-:Y:S01]  /*2d20*/  HMMA.16816.F32.BF16 R84, R4.reuse, R28, R84 ;  /* 0x0000001c0454723c */ /* 0x040fe20000041854 */
[----:B------:R-:W-:Y:S04]  /*2d30*/  MUFU.EX2 R46, R46 ;  /* 0x0000002e002e7308 */ /* 0x000fe80000000800 */
[----:B------:R-:W2:Y:S03]  /*2d40*/  MUFU.EX2 R47, R47 ;  /* 0x0000002f002f7308 */ /* 0x000ea60000000800 */
[C---:B------:R-:W-:Y:S01]  /*2d50*/  HMMA.16816.F32.BF16 R96, R4.reuse, R30, R96 ;  /* 0x0000001e0460723c */ /* 0x040fe20000041860 */
[----:B------:R-:W3:Y:S07]  /*2d60*/  LDSM.16.MT88.4 R28, [R218+0x9c00] ;  /* 0x009c0000da1c783b */ /* 0x000eee0000004200 */
[C---:B------:R-:W-:Y:S08]  /*2d70*/  HMMA.16816.F32.BF16 R100, R4.reuse, R24, R100 ;  /* 0x000000180464723c */ /* 0x040ff00000041864 */
[C---:B------:R-:W-:Y:S01]  /*2d80*/  HMMA.16816.F32.BF16 R112, R4.reuse, R26, R112 ;  /* 0x0000001a0470723c */ /* 0x040fe20000041870 */
[----:B------:R-:W4:Y:S07]  /*2d90*/  LDSM.16.MT88.4 R24, [R216+0x9c00] ;  /* 0x009c0000d818783b */ /* 0x000f2e0000004200 */
[C---:B------:R-:W-:Y:S08]  /*2da0*/  HMMA.16816.F32.BF16 R116, R4.reuse, R16, R116 ;  /* 0x000000100474723c */ /* 0x040ff00000041874 */
[C---:B------:R-:W-:Y:S01]  /*2db0*/  HMMA.16816.F32.BF16 R128, R4.reuse, R18, R128 ;  /* 0x000000120480723c */ /* 0x040fe20000041880 */
[----:B------:R-:W5:Y:S07]  /*2dc0*/  LDSM.16.MT88.4 R16, [R216+0xac00] ;  /* 0x00ac0000d810783b */ /* 0x000f6e0000004200 */
[C---:B------:R-:W-:Y:S08]  /*2dd0*/  HMMA.16816.F32.BF16 R144, R4.reuse, R8, R144 ;  /* 0x000000080490723c */ /* 0x040ff00000041890 */
[----:B------:R-:W-:Y:S01]  /*2de0*/  HMMA.16816.F32.BF16 R136, R4, R10, R136 ;  /* 0x0000000a0488723c */ /* 0x000fe20000041888 */
[----:B------:R-:W5:Y:S01]  /*2df0*/  LDSM.16.MT88.4 R8, [R216+0xbc00] ;  /* 0x00bc0000d808783b */ /* 0x000f620000004200 */
[----:B-1----:R-:W-:Y:S01]  /*2e00*/  F2FP.BF16.F32.PACK_AB R4, R45, R44 ;  /* 0x0000002c2d04723e */ /* 0x002fe200000010ff */
[----:B------:R-:W-:Y:S01]  /*2e10*/  FADD.FTZ R44, R44, R61 ;  /* 0x0000003d2c2c7221 */ /* 0x000fe20000010000 */
[----:B--2---:R-:W-:Y:S01]  /*2e20*/  F2FP.BF16.F32.PACK_AB R5, R48, R47 ;  /* 0x0000002f3005723e */ /* 0x004fe200000010ff */
[----:B------:R-:W-:Y:S01]  /*2e30*/  FADD.FTZ R47, R47, R62 ;  /* 0x0000003e2f2f7221 */ /* 0x000fe20000010000 */
[----:B------:R-:W-:Y:S01]  /*2e40*/  F2FP.BF16.F32.PACK_AB R6, R235, R46 ;  /* 0x0000002eeb06723e */ /* 0x000fe200000010ff */
[----:B------:R-:W-:Y:S01]  /*2e50*/  FADD.FTZ R45, R45, R44 ;  /* 0x0000002c2d2d7221 */ /* 0x000fe20000010000 */
[----:B------:R-:W-:Y:S01]  /*2e60*/  F2FP.BF16.F32.PACK_AB R7, R50, R49 ;  /* 0x000000313207723e */ /* 0x000fe200000010ff */
[----:B------:R-:W-:-:S02]  /*2e70*/  FADD.FTZ R48, R48, R47 ;  /* 0x0000002f30307221 */ /* 0x000fc40000010000 */
[----:B------:R-:W-:Y:S02]  /*2e80*/  FADD.FTZ R46, R46, R45 ;  /* 0x0000002d2e2e7221 */ /* 0x000fe40000010000 */
[----:B------:R-:W-:Y:S02]  /*2e90*/  FADD.FTZ R49, R49, R48 ;  /* 0x0000003031317221 */ /* 0x000fe40000010000 */
[----:B---3--:R-:W-:Y:S01]  /*2ea0*/  HMMA.16816.F32.BF16 R156, R4, R28, R156 ;  /* 0x0000001c049c723c */ /* 0x008fe2000004189c */
[----:B------:R-:W-:Y:S01]  /*2eb0*/  FADD.FTZ R235, R235, R46 ;  /* 0x0000002eebeb7221 */ /* 0x000fe20000010000 */
[----:B------:R-:W-:-:S06]  /*2ec0*/  FADD.FTZ R233, R50, R49 ;  /* 0x0000003132e97221 */ /* 0x000fcc0000010000 */
[C---:B------:R-:W-:Y:S08]  /*2ed0*/  HMMA.16816.F32.BF16 R152, R4.reuse, R30, R152 ;  /* 0x0000001e0498723c */ /* 0x040ff00000041898 */
[C---:B----4-:R-:W-:Y:S08]  /*2ee0*/  HMMA.16816.F32.BF16 R72, R4.reuse, R24, R72 ;  /* 0x000000180448723c */ /* 0x050ff00000041848 */
[C---:B------:R-:W-:Y:S08]  /*2ef0*/  HMMA.16816.F32.BF16 R76, R4.reuse, R26, R76 ;  /* 0x0000001a044c723c */ /* 0x040ff0000004184c */
[C---:B------:R-:W-:Y:S08]  /*2f00*/  HMMA.16816.F32.BF16 R88, R4.reuse, R20, R88 ;  /* 0x000000140458723c */ /* 0x040ff00000041858 */
[C---:B------:R-:W-:Y:S08]  /*2f10*/  HMMA.16816.F32.BF16 R92, R4.reuse, R22, R92 ;  /* 0x00000016045c723c */ /* 0x040ff0000004185c */
[C---:B-----5:R-:W-:Y:S08]  /*2f20*/  HMMA.16816.F32.BF16 R104, R4.reuse, R16, R104 ;  /* 0x000000100468723c */ /* 0x060ff00000041868 */
        /* <DEDUP_REMOVED lines=38> */
[----:B------:R-:W1:Y:S01]  /*3190*/  LDCU UR4, c[0x0][0x45c] ;  /* 0x00008b80ff0477ac */ /* 0x000e620008000800 */
[----:B------:R-:W2:Y:S01]  /*31a0*/  LDCU.64 UR8, c[0x0][0x3c0] ;  /* 0x00007800ff0877ac */ /* 0x000ea20008000a00 */
[----:B------:R-:W-:Y:S05]  /*31b0*/  BRA `(.L_x_38) ;  /* 0x0000000000547947 */ /* 0x000fea0003800000 */
.L_x_40:
[----:B------:R-:W-:Y:S04]  /*31c0*/  VIADD R166, R232, 0xffffffff ;  /* 0xffffffffe8a67836 */ /* 0x000fe80000000000 */
[C---:B------:R-:W-:Y:S02]  /*31d0*/  IMAD R165, R166.reuse, UR20, RZ ;  /* 0x00000014a6a57c24 */ /* 0x040fe4000f8e02ff */
[----:B------:R-:W-:Y:S04]  /*31e0*/  IMAD.WIDE.U32 R166, R166, UR21, RZ ;  /* 0x00000015a6a67c25 */ /* 0x000fe8000f8e00ff */
[----:B------:R-:W-:Y:S01]  /*31f0*/  IMAD.IADD R165, R167, 0x1, R165 ;  /* 0x00000001a7a57824 */ /* 0x000fe200078e02a5 */
[CC--:B------:R-:W-:Y:S02]  /*3200*/  LEA R174, P1, R166.reuse, R225.reuse, 0x1 ;  /* 0x000000e1a6ae7211 */ /* 0x0c0fe400078208ff */
[C---:B------:R-:W-:Y:S02]  /*3210*/  IADD3 R164, P0, PT, R166.reuse, UR10, RZ ;  /* 0x0000000aa6a47c10 */ /* 0x040fe4000ff1e0ff */
[-C--:B------:R-:W-:Y:S02]  /*3220*/  LEA.HI.X R175, R166, R224.reuse, R165, 0x1, P1 ;  /* 0x000000e0a6af7211 */ /* 0x080fe400008f0ca5 */
[----:B------:R-:W-:Y:S02]  /*3230*/  IADD3.X R167, PT, PT, R165, UR6, RZ, P0, !PT ;  /* 0x00000006a5a77c10 */ /* 0x000fe400087fe4ff */
[C---:B------:R-:W-:Y:S01]  /*3240*/  LEA R172, P0, R164.reuse, R225, 0x1 ;  /* 0x000000e1a4ac7211 */ /* 0x040fe200078008ff */
[----:B------:R-:W-:Y:S01]  /*3250*/  @!PT LDS RZ, [RZ] ;  /* 0x00000000fffff984 */ /* 0x000fe20000000800 */
[----:B------:R-:W-:Y:S01]  /*3260*/  @!PT LDS RZ, [RZ] ;  /* 0x00000000fffff984 */ /* 0x000fe20000000800 */
[----:B------:R-:W-:Y:S01]  /*3270*/  @!PT LDS RZ, [RZ] ;  /* 0x00000000fffff984 */ /* 0x000fe20000000800 */
[----:B------:R1:W-:Y:S03]  /*3280*/  LDGSTS.E.BYPASS.LTC128B.128 [R226+0x6000], desc[UR24][R174.64] ;  /* 0x06000000aee27fae */ /* 0x0003e6000b981a18 */
[----:B------:R-:W-:Y:S01]  /*3290*/  LEA.HI.X R173, R164, R224, R167, 0x1, P0 ;  /* 0x000000e0a4ad7211 */ /* 0x000fe200000f0ca7 */
[----:B------:R1:W-:Y:S04]  /*32a0*/  LDGSTS.E.BYPASS.LTC128B.128 [R226+0x7000], desc[UR24][R174.64+0x40] ;  /* 0x07000040aee27fae */ /* 0x0003e8000b981a18 */
[----:B------:R1:W-:Y:S04]  /*32b0*/  LDGSTS.E.BYPASS.LTC128B.128 [R226+0x8000], desc[UR24][R174.64+0x80] ;  /* 0x08000080aee27fae */ /* 0x0003e8000b981a18 */
[----:B------:R1:W-:Y:S04]  /*32c0*/  LDGSTS.E.BYPASS.LTC128B.128 [R226+0x6800], desc[UR24][R172.64] ;  /* 0x06800000ace27fae */ /* 0x0003e8000b981a18 */
[----:B------:R1:W-:Y:S04]  /*32d0*/  LDGSTS.E.BYPASS.LTC128B.128 [R226+0x7800], desc[UR24][R172.64+0x40] ;  /* 0x07800040ace27fae */ /* 0x0003e8000b981a18 */
[----:B------:R1:W-:Y:S04]  /*32e0*/  LDGSTS.E.BYPASS.LTC128B.128 [R226+0x8800], desc[UR24][R172.64+0x80] ;  /* 0x08800080ace27fae */ /* 0x0003e8000b981a18 */
[----:B------:R-:W0:Y:S01]  /*32f0*/  LDGDEPBAR ;  /* 0x00000000000079af */ /* 0x000e220000000000 */
[----:B------:R-:W-:Y:S05]  /*3300*/  BRA `(.L_x_39) ;  /* 0x0000000800f07947 */ /* 0x000fea0003800000 */
.L_x_38:
[----:B------:R-:W-:Y:S04]  /*3310*/  DEPBAR.LE SB0, 0x0 ;  /* 0x000080000000791a */ /* 0x000fe80000000000 */
[----:B------:R-:W-:Y:S01]  /*3320*/  BAR.SYNC.DEFER_BLOCKING 0x0 ;  /* 0x0000000000007b1d */ /* 0x000fe20000010000 */
[C---:B--2---:R-:W-:Y:S04]  /*3330*/  IMAD.WIDE.U32 R170, R232.reuse, UR8, RZ ;  /* 0x00000008e8aa7c25 */ /* 0x044fe8000f8e00ff */
[----:B------:R-:W-:Y:S01]  /*3340*/  IMAD R171, R232, UR9, R171 ;  /* 0x00000009e8ab7c24 */ /* 0x000fe2000f8e02ab */
[C---:B------:R-:W-:Y:S02]  /*3350*/  LEA R238, P1, R170.reuse, R223, 0x7 ;  /* 0x000000dfaaee7211 */ /* 0x040fe400078238ff */
[C---:B------:R-:W-:Y:S02]  /*3360*/  LEA R168, P0, R170.reuse, R231, 0x6 ;  /* 0x000000e7aaa87211 */ /* 0x040fe400078030ff */
[C-C-:B------:R-:W-:Y:S02]  /*3370*/  LEA.HI.X R239, R170.reuse, R222, R171.reuse, 0x7, P1 ;  /* 0x000000deaaef7211 */ /* 0x140fe400008f3cab */
        /* <DEDUP_REMOVED lines=181> */
.L_x_39:
[----:B------:R-:W1:Y:S08]  /*3ed0*/  SHFL.BFLY PT, R166, R213, 0x2, 0x1f ;  /* 0x0c401f00d5a67f89 */ /* 0x000e7000000e0000 */
[----:B------:R-:W2:Y:S08]  /*3ee0*/  SHFL.BFLY PT, R167, R168, 0x2, 0x1f ;  /* 0x0c401f00a8a77f89 */ /* 0x000eb000000e0000 */
[----:B------:R-:W3:Y:S08]  /*3ef0*/  SHFL.BFLY PT, R165, R212, 0x2, 0x1f ;  /* 0x0c401f00d4a57f89 */ /* 0x000ef000000e0000 */
[----:B------:R-:W4:Y:S08]  /*3f00*/  SHFL.BFLY PT, R164, R171, 0x2, 0x1f ;  /* 0x0c401f00aba47f89 */ /* 0x000f3000000e0000 */
[----:B------:R-:W-:Y:S01]  /*3f10*/  LDSM.16.MT88.4 R176, [R216+0x9000] ;  /* 0x00900000d8b0783b */ /* 0x000fe20000004200 */
[----:B-1----:R-:W-:Y:S02]  /*3f20*/  FMNMX.FTZ R174, R213, R166, !PT ;  /* 0x000000a6d5ae7209 */ /* 0x002fe40007810000 */
[----:B--2---:R-:W-:Y:S05]  /*3f30*/  FMNMX.FTZ R173, R168, R167, !PT ;  /* 0x000000a7a8ad7209 */ /* 0x004fea0007810000 */
[----:B------:R-:W1:Y:S01]  /*3f40*/  SHFL.BFLY PT, R167, R174, 0x1, 0x1f ;  /* 0x0c201f00aea77f89 */ /* 0x000e6200000e0000 */
[----:B---3--:R-:W-:Y:S02]  /*3f50*/  FMNMX.FTZ R172, R212, R165, !PT ;  /* 0x000000a5d4ac7209 */ /* 0x008fe40007810000 */
[----:B----4-:R-:W-:Y:S05]  /*3f60*/  FMNMX.FTZ R170, R171, R164, !PT ;  /* 0x000000a4abaa7209 */ /* 0x010fea0007810000 */
[----:B------:R-:W2:Y:S08]  /*3f70*/  SHFL.BFLY PT, R175, R172, 0x1, 0x1f ;  /* 0x0c201f00acaf7f89 */ /* 0x000eb000000e0000 */
[----:B------:R-:W3:Y:S08]  /*3f80*/  SHFL.BFLY PT, R164, R173, 0x1, 0x1f ;  /* 0x0c201f00ada47f89 */ /* 0x000ef000000e0000 */
[----:B------:R-:W4:Y:S01]  /*3f90*/  SHFL.BFLY PT, R165, R170, 0x1, 0x1f ;  /* 0x0c201f00aaa57f89 */ /* 0x000f2200000e0000 */
[----:B-1----:R-:W-:Y:S04]  /*3fa0*/  FMNMX.FTZ R168, R174, R167, !PT ;  /* 0x000000a7aea87209 */ /* 0x002fe80007810000 */
[C---:B------:R-:W-:Y:S01]  /*3fb0*/  FSETP.NEU.FTZ.AND P1, PT, R168.reuse, -INF , PT ;  /* 0xff800000a800780b */ /* 0x040fe20003f3d000 */
[C---:B------:R-:W-:Y:S01]  /*3fc0*/  FADD.FTZ R3, -R168.reuse, R3 ;  /* 0x00000003a8037221 */ /* 0x040fe20000010100 */
[----:B------:R-:W-:Y:S01]  /*3fd0*/  FMUL.FTZ R195, R168, UR4 ;  /* 0x00000004a8c37c20 */ /* 0x000fe20008410000 */
[----:B--2---:R-:W-:Y:S02]  /*3fe0*/  FMNMX.FTZ R166, R172, R175, !PT ;  /* 0x000000afaca67209 */ /* 0x004fe40007810000 */
[----:B---3--:R-:W-:Y:S03]  /*3ff0*/  FMNMX.FTZ R167, R173, R164, !PT ;  /* 0x000000a4ada77209 */ /* 0x008fe60007810000 */
[C---:B------:R-:W-:Y:S01]  /*4000*/  FMUL.FTZ R194, R166.reuse, UR4 ;  /* 0x00000004a6c27c20 */ /* 0x040fe20008410000 */
[----:B------:R-:W1:Y:S01]  /*4010*/  LDSM.16.MT88.4 R172, [R218+0x9000] ;  /* 0x00900000daac783b */ /* 0x000e620000004200 */
[----:B------:R-:W-:Y:S01]  /*4020*/  FSEL R195, R195, RZ, P1 ;  /* 0x000000ffc3c37208 */ /* 0x000fe20000800000 */
[----:B------:R-:W-:Y:S01]  /*4030*/  FADD.FTZ R164, -R167, R0 ;  /* 0x00000000a7a47221 */ /* 0x000fe20000010100 */
[----:B------:R-:W-:Y:S01]  /*4040*/  FADD.FTZ R0, -R166, R169 ;  /* 0x000000a9a6007221 */ /* 0x000fe20000010100 */
[----:B------:R-:W-:Y:S01]  /*4050*/  FMUL.FTZ R169, R3, UR4 ;  /* 0x0000000403a97c20 */ /* 0x000fe20008410000 */
[C---:B------:R-:W-:Y:S01]  /*4060*/  FMUL.FTZ R196, R167.reuse, UR4 ;  /* 0x00000004a7c47c20 */ /* 0x040fe20008410000 */
[----:B------:R-:W-:Y:S01]  /*4070*/  FMUL.FTZ R3, R164, UR4 ;  /* 0x00000004a4037c20 */ /* 0x000fe20008410000 */
[----:B------:R-:W-:Y:S01]  /*4080*/  FSETP.NEU.FTZ.AND P0, PT, R167, -INF , PT ;  /* 0xff800000a700780b */ /* 0x000fe20003f1d000 */
[----:B------:R2:W3:Y:S01]  /*4090*/  MUFU.EX2 R164, R169 ;  /* 0x000000a900a47308 */ /* 0x0004e20000000800 */
[----:B----4-:R-:W-:Y:S01]  /*40a0*/  FMNMX.FTZ R165, R170, R165, !PT ;  /* 0x000000a5aaa57209 */ /* 0x010fe20007810000 */
[----:B------:R-:W-:Y:S01]  /*40b0*/  FMUL.FTZ R170, R0, UR4 ;  /* 0x0000000400aa7c20 */ /* 0x000fe20008410000 */
[----:B------:R-:W-:Y:S01]  /*40c0*/  FSEL R196, R196, RZ, P0 ;  /* 0x000000ffc4c47208 */ /* 0x000fe20000000000 */
[--C-:B------:R-:W-:Y:S01]  /*40d0*/  FFMA.FTZ R171, R16, UR4, -R195.reuse ;  /* 0x0000000410ab7c23 */ /* 0x100fe200080108c3 */
[----:B------:R-:W-:Y:S01]  /*40e0*/  FSETP.NEU.FTZ.AND P1, PT, R166, -INF , PT ;  /* 0xff800000a600780b */ /* 0x000fe20003f3d000 */
[C---:B------:R-:W-:Y:S01]  /*40f0*/  FADD.FTZ R2, -R165.reuse, R2 ;  /* 0x00000002a5027221 */ /* 0x040fe20000010100 */
[C---:B------:R-:W-:Y:S01]  /*4100*/  FMUL.FTZ R192, R165.reuse, UR4 ;  /* 0x00000004a5c07c20 */ /* 0x040fe20008410000 */
[----:B------:R-:W-:Y:S01]  /*4110*/  FSETP.NEU.FTZ.AND P0, PT, R165, -INF , PT ;  /* 0xff800000a500780b */ /* 0x000fe20003f1d000 */
[--C-:B------:R-:W-:Y:S01]  /*4120*/  FFMA.FTZ R180, R17, UR4, -R195.reuse ;  /* 0x0000000411b47c23 */ /* 0x100fe200080108c3 */
[--C-:B------:R-:W-:Y:S01]  /*4130*/  FFMA.FTZ R182, R18, UR4, -R196.reuse ;  /* 0x0000000412b67c23 */ /* 0x100fe200080108c4 */
[--C-:B------:R-:W-:Y:S01]  /*4140*/  FFMA.FTZ R183, R19, UR4, -R196.reuse ;  /* 0x0000000413b77c23 */ /* 0x100fe200080108c4 */
[--C-:B------:R-:W-:Y:S01]  /*4150*/  FFMA.FTZ R181, R4, UR4, -R195.reuse ;  /* 0x0000000404b57c23 */ /* 0x100fe200080108c3 */
[--C-:B------:R-:W-:Y:S01]  /*4160*/  FFMA.FTZ R184, R6, UR4, -R196.reuse ;  /* 0x0000000406b87c23 */ /* 0x100fe200080108c4 */
[--C-:B--2---:R-:W-:Y:S01]  /*4170*/  FFMA.FTZ R169, R5, UR4, -R195.reuse ;  /* 0x0000000405a97c23 */ /* 0x104fe200080108c3 */
[----:B------:R-:W-:Y:S01]  /*4180*/  FFMA.FTZ R7, R7, UR4, -R196 ;  /* 0x0000000407077c23 */ /* 0x000fe200080108c4 */
[----:B------:R-:W-:Y:S01]  /*4190*/  FMUL.FTZ R0, R2, UR4 ;  /* 0x0000000402007c20 */ /* 0x000fe20008410000 */
[----:B------:R-:W-:Y:S01]  /*41a0*/  FSEL R194, R194, RZ, P1 ;  /* 0x000000ffc2c27208 */ /* 0x000fe20000800000 */
[----:B------:R-:W2:Y:S01]  /*41b0*/  MUFU.EX2 R2, R170 ;  /* 0x000000aa00027308 */ /* 0x000ea20000000800 */
[----:B------:R-:W-:Y:S01]  /*41c0*/  FSEL R192, R192, RZ, P0 ;  /* 0x000000ffc0c07208 */ /* 0x000fe20000000000 */
[C---:B---3--:R-:W-:Y:S01]  /*41d0*/  FMUL.FTZ R4, R164.reuse, R160 ;  /* 0x000000a0a4047220 */ /* 0x048fe20000410000 */
[----:B------:R-:W-:Y:S07]  /*41e0*/  FMUL.FTZ R5, R164, R161 ;  /* 0x000000a1a4057220 */ /* 0x000fee0000410000 */
[----:B------:R-:W3:Y:S01]  /*41f0*/  MUFU.EX2 R3, R3 ;  /* 0x0000000300037308 */ /* 0x000ee20000000800 */
[--C-:B------:R-:W-:Y:S01]  /*4200*/  FFMA.FTZ R188, R12, UR4, -R194.reuse ;  /* 0x000000040cbc7c23 */ /* 0x100fe200080108c2 */
[----:B------:R-:W-:Y:S01]  /*4210*/  FFMA.FTZ R191, R13, UR4, -R194 ;  /* 0x000000040dbf7c23 */ /* 0x000fe200080108c2 */
[--C-:B------:R-:W-:Y:S07]  /*4220*/  FFMA.FTZ R193, R14, UR4, -R192.reuse ;  /* 0x000000040ec17c23 */ /* 0x100fee00080108c0 */
[----:B------:R4:W-:Y:S01]  /*4230*/  MUFU.EX2 R170, R7 ;  /* 0x0000000700aa7308 */ /* 0x0009e20000000800 */
[----:B------:R-:W-:Y:S01]  /*4240*/  FFMA.FTZ R190, R15, UR4, -R192 ;  /* 0x000000040fbe7c23 */ /* 0x000fe200080108c0 */
[--C-:B------:R-:W-:Y:S01]  /*4250*/  FFMA.FTZ R189, R8, UR4, -R194.reuse ;  /* 0x0000000408bd7c23 */ /* 0x100fe200080108c2 */
[----:B------:R-:W-:Y:S07]  /*4260*/  FFMA.FTZ R185, R9, UR4, -R194 ;  /* 0x0000000409b97c23 */ /* 0x000fee00080108c2 */
[----:B------:R-:W-:Y:S01]  /*4270*/  MUFU.EX2 R181, R181 ;  /* 0x000000b500b57308 */ /* 0x000fe20000000800 */
[--C-:B------:R-:W-:Y:S01]  /*4280*/  FFMA.FTZ R187, R10, UR4, -R192.reuse ;  /* 0x000000040abb7c23 */ /* 0x100fe200080108c0 */
[----:B------:R-:W-:Y:S01]  /*4290*/  FFMA.FTZ R186, R11, UR4, -R192 ;  /* 0x000000040bba7c23 */ /* 0x000fe200080108c0 */
[C---:B--2---:R-:W-:Y:S07]  /*42a0*/  FMUL.FTZ R8, R2.reuse, R156 ;  /* 0x0000009c02087220 */ /* 0x044fee0000410000 */
[----:B------:R-:W2:Y:S01]  /*42b0*/  MUFU.EX2 R169, R169 ;  /* 0x000000a900a97308 */ /* 0x000ea20000000800 */
[C---:B------:R-:W-:Y:S01]  /*42c0*/  FMUL.FTZ R9, R2.reuse, R157 ;  /* 0x0000009d02097220 */ /* 0x040fe20000410000 */
[C---:B---3--:R-:W-:Y:S01]  /*42d0*/  FMUL.FTZ R6, R3.reuse, R162 ;  /* 0x000000a203067220 */ /* 0x048fe20000410000 */
[C---:B------:R-:W-:Y:S07]  /*42e0*/  FMUL.FTZ R12, R2.reuse, R152 ;  /* 0x00000098020c7220 */ /* 0x040fee0000410000 */
[----:B------:R-:W3:Y:S01]  /*42f0*/  MUFU.EX2 R184, R184 ;  /* 0x000000b800b87308 */ /* 0x000ee20000000800 */
[----:B------:R-:W-:Y:S01]  /*4300*/  FMUL.FTZ R13, R2, R153 ;  /* 0x00000099020d7220 */ /* 0x000fe20000410000 */
[C---:B----4-:R-:W-:Y:S01]  /*4310*/  FMUL.FTZ R7, R3.reuse, R163 ;  /* 0x000000a303077220 */ /* 0x050fe20000410000 */
[C---:B------:R-:W-:Y:S07]  /*4320*/  FMUL.FTZ R16, R164.reuse, R148 ;  /* 0x00000094a4107220 */ /* 0x040fee0000410000 */
[----:B------:R-:W-:Y:S01]  /*4330*/  MUFU.EX2 R171, R171 ;  /* 0x000000ab00ab7308 */ /* 0x000fe20000000800 */
[----:B------:R-:W-:Y:S01]  /*4340*/  FMUL.FTZ R17, R164, R149 ;  /* 0x00000095a4117220 */ /* 0x000fe20000410000 */
[C---:B------:R-:W-:Y:S01]  /*4350*/  FMUL.FTZ R18, R3.reuse, R150 ;  /* 0x0000009603127220 */ /* 0x040fe20000410000 */
[----:B------:R-:W-:Y:S07]  /*4360*/  FMUL.FTZ R19, R3, R151 ;  /* 0x0000009703137220 */ /* 0x000fee0000410000 */
[----:B------:R-:W4:Y:S01]  /*4370*/  MUFU.EX2 R180, R180 ;  /* 0x000000b400b47308 */ /* 0x000f220000000800 */
[----:B------:R-:W5:Y:S01]  /*4380*/  LDSM.16.MT88.4 R148, [R218+0xa000] ;  /* 0x00a00000da94783b */ /* 0x000f620000004200 */
[----:B--2---:R-:W-:Y:S01]  /*4390*/  F2FP.BF16.F32.PACK_AB R160, R169, R181 ;  /* 0x000000b5a9a0723e */ /* 0x004fe200000010ff */
[--C-:B------:R-:W-:Y:S07]  /*43a0*/  FFMA.FTZ R205, R36, UR4, -R195.reuse ;  /* 0x0000000424cd7c23 */ /* 0x100fee00080108c3 */
[----:B------:R-:W-:Y:S01]  /*43b0*/  MUFU.EX2 R182, R182 ;  /* 0x000000b600b67308 */ /* 0x000fe20000000800 */
[--C-:B------:R-:W-:Y:S01]  /*43c0*/  FFMA.FTZ R206, R37, UR4, -R195.reuse ;  /* 0x0000000425ce7c23 */ /* 0x100fe200080108c3 */
[----:B---3--:R-:W-:Y:S01]  /*43d0*/  F2FP.BF16.F32.PACK_AB R161, R170, R184 ;  /* 0x000000b8aaa1723e */ /* 0x008fe200000010ff */
[--C-:B------:R-:W-:Y:S07]  /*43e0*/  FFMA.FTZ R207, R38, UR4, -R196.reuse ;  /* 0x0000000426cf7c23 */ /* 0x100fee00080108c4 */
[----:B------:R-:W2:Y:S01]  /*43f0*/  MUFU.EX2 R183, R183 ;  /* 0x000000b700b77308 */ /* 0x000ea20000000800 */
[--C-:B------:R-:W-:Y:S01]  /*4400*/  FFMA.FTZ R210, R39, UR4, -R196.reuse ;  /* 0x0000000427d27c23 */ /* 0x100fe200080108c4 */
[--C-:B------:R-:W-:Y:S01]  /*4410*/  FFMA.FTZ R208, R48, UR4, -R195.reuse ;  /* 0x0000000430d07c23 */ /* 0x100fe200080108c3 */
[----:B------:R-:W-:Y:S07]  /*4420*/  LDSM.16.MT88.4 R36, [R218+0x9800] ;  /* 0x00980000da24783b */ /* 0x000fee0000004200 */
[----:B------:R-:W3:Y:S01]  /*4430*/  MUFU.EX2 R0, R0 ;  /* 0x0000000000007308 */ /* 0x000ee20000000800 */
[--C-:B------:R-:W-:Y:S01]  /*4440*/  FFMA.FTZ R209, R49, UR4, -R195.reuse ;  /* 0x0000000431d17c23 */ /* 0x100fe200080108c3 */
[----:B----4-:R-:W-:Y:S01]  /*4450*/  F2FP.BF16.F32.PACK_AB R162, R180, R171 ;  /* 0x000000abb4a2723e */ /* 0x010fe200000010ff */
[--C-:B------:R-:W-:Y:S07]  /*4460*/  FFMA.FTZ R212, R50, UR4, -R196.reuse ;  /* 0x0000000432d47c23 */ /* 0x100fee00080108c4 */
[----:B------:R-:W-:Y:S01]  /*4470*/  MUFU.EX2 R189, R189 ;  /* 0x000000bd00bd7308 */ /* 0x000fe20000000800 */
[----:B------:R-:W-:Y:S01]  /*4480*/  FFMA.FTZ R211, R51, UR4, -R196 ;  /* 0x0000000433d37c23 */ /* 0x000fe200080108c4 */
[--C-:B------:R-:W-:Y:S01]  /*4490*/  FFMA.FTZ R236, R44, UR4, -R194.reuse ;  /* 0x000000042cec7c23 */ /* 0x100fe200080108c2 */
[----:B------:R-:W-:Y:S07]  /*44a0*/  LDSM.16.MT88.4 R48, [R216+0x9800] ;  /* 0x00980000d830783b */ /* 0x000fee0000004200 */
[----:B------:R-:W4:Y:S01]  /*44b0*/  MUFU.EX2 R185, R185 ;  /* 0x000000b900b97308 */ /* 0x000f220000000800 */
[----:B------:R-:W-:Y:S01]  /*44c0*/  FFMA.FTZ R239, R45, UR4, -R194 ;  /* 0x000000042def7c23 */ /* 0x000fe200080108c2 */
[----:B--2---:R-:W-:Y:S01]  /*44d0*/  F2FP.BF16.F32.PACK_AB R163, R183, R182 ;  /* 0x000000b6b7a3723e */ /* 0x004fe200000010ff */
[--C-:B------:R-:W-:Y:S07]  /*44e0*/  FFMA.FTZ R241, R46, UR4, -R192.reuse ;  /* 0x000000042ef17c23 */ /* 0x100fee00080108c0 */
[----:B------:R-:W-:Y:S01]  /*44f0*/  MUFU.EX2 R187, R187 ;  /* 0x000000bb00bb7308 */ /* 0x000fe20000000800 */
[----:B------:R-:W-:Y:S01]  /*4500*/  FFMA.FTZ R240, R47, UR4, -R192 ;  /* 0x000000042ff07c23 */ /* 0x000fe200080108c0 */
[C---:B---3--:R-:W-:Y:S01]  /*4510*/  FMUL.FTZ R14, R0.reuse, R154 ;  /* 0x0000009a000e7220 */ /* 0x048fe20000410000 */
[----:B------:R-:W-:Y:S07]  /*4520*/  LDSM.16.MT88.4 R44, [R216+0xa800] ;  /* 0x00a80000d82c783b */ /* 0x000fee0000004200 */
[----:B------:R-:W2:Y:S01]  /*4530*/  MUFU.EX2 R186, R186 ;  /* 0x000000ba00ba7308 */ /* 0x000ea20000000800 */
[-C--:B-1----:R-:W-:Y:S09]  /*4540*/  HMMA.16816.F32.BF16 R4, R160, R172.reuse, R4 ;  /* 0x000000aca004723c */ /* 0x082ff20000041804 */
[----:B------:R-:W-:Y:S01]  /*4550*/  MUFU.EX2 R188, R188 ;  /* 0x000000bc00bc7308 */ /* 0x000fe20000000800 */
[C---:B------:R-:W-:Y:S01]  /*4560*/  FMUL.FTZ R10, R0.reuse, R158 ;  /* 0x0000009e000a7220 */ /* 0x040fe20000410000 */
[C---:B------:R-:W-:Y:S08]  /*4570*/  FMUL.FTZ R11, R0.reuse, R159 ;  /* 0x0000009f000b7220 */ /* 0x040ff00000410000 */
[----:B------:R-:W1:Y:S01]  /*4580*/  MUFU.EX2 R191, R191 ;  /* 0x000000bf00bf7308 */ /* 0x000e620000000800 */
[----:B----4-:R-:W-:Y:S01]  /*4590*/  F2FP.BF16.F32.PACK_AB R156, R185, R189 ;  /* 0x000000bdb99c723e */ /* 0x010fe200000010ff */
[----:B------:R-:W-:Y:S01]  /*45a0*/  FMUL.FTZ R15, R0, R155 ;  /* 0x0000009b000f7220 */ /* 0x000fe20000410000 */
[C---:B------:R-:W-:Y:S07]  /*45b0*/  FMUL.FTZ R68, R164.reuse, R68 ;  /* 0x00000044a4447220 */ /* 0x040fee0000410000 */
[----:B------:R-:W-:Y:S01]  /*45c0*/  MUFU.EX2 R193, R193 ;  /* 0x000000c100c17308 */ /* 0x000fe20000000800 */
[----:B------:R-:W-:Y:S01]  /*45d0*/  FMUL.FTZ R69, R164, R69 ;  /* 0x00000045a4457220 */ /* 0x000fe20000410000 */
[----:B--2---:R-:W-:Y:S01]  /*45e0*/  F2FP.BF16.F32.PACK_AB R157, R186, R187 ;  /* 0x000000bbba9d723e */ /* 0x004fe200000010ff */
[C---:B------:R-:W-:Y:S07]  /*45f0*/  FMUL.FTZ R70, R3.reuse, R70 ;  /* 0x0000004603467220 */ /* 0x040fee0000410000 */
[----:B------:R-:W2:Y:S01]  /*4600*/  MUFU.EX2 R190, R190 ;  /* 0x000000be00be7308 */ /* 0x000ea20000000800 */
[----:B------:R-:W-:Y:S01]  /*4610*/  FMUL.FTZ R71, R3, R71 ;  /* 0x0000004703477220 */ /* 0x000fe20000410000 */
[----:B------:R-:W3:Y:S01]  /*4620*/  LDSM.16.MT88.4 R152, [R216+0xa000] ;  /* 0x00a00000d898783b */ /* 0x000ee20000004200 */
[--C-:B------:R-:W-:Y:S01]  /*4630*/  FFMA.FTZ R242, R52, UR4, -R195.reuse ;  /* 0x0000000434f27c23 */ /* 0x100fe200080108c3 */
[--C-:B------:R-:W-:Y:S01]  /*4640*/  FFMA.FTZ R243, R53, UR4, -R195.reuse ;  /* 0x0000000435f37c23 */ /* 0x100fe200080108c3 */
[--C-:B------:R-:W-:Y:S01]  /*4650*/  FFMA.FTZ R245, R54, UR4, -R196.reuse ;  /* 0x0000000436f57c23 */ /* 0x100fe200080108c4 */
[----:B-1----:R-:W-:Y:S01]  /*4660*/  F2FP.BF16.F32.PACK_AB R158, R191, R188 ;  /* 0x000000bcbf9e723e */ /* 0x002fe200000010ff */
[--C-:B------:R-:W-:Y:S01]  /*4670*/  FFMA.FTZ R55, R55, UR4, -R196.reuse ;  /* 0x0000000437377c23 */ /* 0x100fe200080108c4 */
[C---:B------:R-:W-:Y:S01]  /*4680*/  FMUL.FTZ R72, R2.reuse, R72 ;  /* 0x0000004802487220 */ /* 0x040fe20000410000 */
[----:B------:R-:W-:Y:S01]  /*4690*/  FMUL.FTZ R73, R2, R73 ;  /* 0x0000004902497220 */ /* 0x000fe20000410000 */
[C---:B------:R-:W-:Y:S01]  /*46a0*/  FMUL.FTZ R74, R0.reuse, R74 ;  /* 0x0000004a004a7220 */ /* 0x040fe20000410000 */
[----:B------:R-:W-:Y:S01]  /*46b0*/  FMUL.FTZ R75, R0, R75 ;  /* 0x0000004b004b7220 */ /* 0x000fe20000410000 */
[C---:B------:R-:W-:Y:S01]  /*46c0*/  FMUL.FTZ R76, R2.reuse, R76 ;  /* 0x0000004c024c7220 */ /* 0x040fe20000410000 */
[----:B------:R-:W-:Y:S01]  /*46d0*/  FMUL.FTZ R77, R2, R77 ;  /* 0x0000004d024d7220 */ /* 0x000fe20000410000 */
[----:B--2---:R-:W-:Y:S01]  /*46e0*/  F2FP.BF16.F32.PACK_AB R159, R190, R193 ;  /* 0x000000c1be9f723e */ /* 0x004fe200000010ff */
        /* <DEDUP_REMOVED lines=9> */
[----:B------:R-:W-:Y:S01]  /*4780*/  FMUL.FTZ R89, R2, R89 ;  /* 0x0000005902597220 */ /* 0x000fe20000410000 */
        /* <DEDUP_REMOVED lines=11> */
[C---:B------:R-:W-:Y:S01]  /*4840*/  FMUL.FTZ R97, R164.reuse, R97 ;  /* 0x00000061a4617220 */ /* 0x040fe20000410000 */
[C---:B------:R-:W-:Y:S01]  /*4850*/  FMUL.FTZ R98, R3.reuse, R98 ;  /* 0x0000006203627220 */ /* 0x040fe20000410000 */
[C---:B------:R-:W-:Y:S01]  /*4860*/  FMUL.FTZ R99, R3.reuse, R99 ;  /* 0x0000006303637220 */ /* 0x040fe20000410000 */
[C---:B------:R-:W-:Y:S01]  /*4870*/  FMUL.FTZ R100, R164.reuse, R100 ;  /* 0x00000064a4647220 */ /* 0x040fe20000410000 */
[-C--:B------:R-:W-:Y:S05]  /*4880*/  HMMA.16816.F32.BF16 R68, R160, R176.reuse, R68 ;  /* 0x000000b0a044723c */ /* 0x080fea0000041844 */
[----:B------:R-:W-:Y:S01]  /*4890*/  MUFU.EX2 R210, R210 ;  /* 0x000000d200d27308 */ /* 0x000fe20000000800 */
[----:B------:R-:W-:Y:S01]  /*48a0*/  FMUL.FTZ R101, R164, R101 ;  /* 0x00000065a4657220 */ /* 0x000fe20000410000 */
[C---:B------:R-:W-:Y:S01]  /*48b0*/  FMUL.FTZ R102, R3.reuse, R102 ;  /* 0x0000006603667220 */ /* 0x040fe20000410000 */
[C---:B------:R-:W-:Y:S01]  /*48c0*/  FMUL.FTZ R103, R3.reuse, R103 ;  /* 0x0000006703677220 */ /* 0x040fe20000410000 */
[C---:B------:R-:W-:Y:S01]  /*48d0*/  FMUL.FTZ R104, R2.reuse, R104 ;  /* 0x0000006802687220 */ /* 0x040fe20000410000 */
[----:B------:R-:W-:Y:S01]  /*48e0*/  FMUL.FTZ R105, R2, R105 ;  /* 0x0000006902697220 */ /* 0x000fe20000410000 */
        /* <DEDUP_REMOVED lines=18> */
[C---:B------:R-:W-:Y:S01]  /*4a10*/  HMMA.16816.F32.BF16 R80, R160.reuse, R178, R80 ;  /* 0x000000b2a050723c */ /* 0x040fe20000041850 */
[----:B------:R-:W-:Y:S03]  /*4a20*/  MUFU.EX2 R212, R212 ;  /* 0x000000d400d47308 */ /* 0x000fe60000000800 */
[C---:B------:R-:W-:Y:S01]  /*4a30*/  FMUL.FTZ R116, R164.reuse, R116 ;  /* 0x00000074a4747220 */ /* 0x040fe20000410000 */
[----:B------:R-:W-:Y:S01]  /*4a40*/  FMUL.FTZ R117, R164, R117 ;  /* 0x00000075a4757220 */ /* 0x000fe20000410000 */
[C---:B------:R-:W-:Y:S01]  /*4a50*/  FMUL.FTZ R118, R3.reuse, R118 ;  /* 0x0000007603767220 */ /* 0x040fe20000410000 */
[C---:B------:R-:W-:Y:S01]  /*4a60*/  FMUL.FTZ R119, R3.reuse, R119 ;  /* 0x0000007703777220 */ /* 0x040fe20000410000 */
[-C--:B-----5:R-:W-:Y:S03]  /*4a70*/  HMMA.16816.F32.BF16 R84, R160, R148.reuse, R84 ;  /* 0x00000094a054723c */ /* 0x0a0fe60000041854 */
        /* <DEDUP_REMOVED lines=17> */
[--C-:B------:R-:W-:Y:S01]  /*4b90*/  FFMA.FTZ R172, R20, UR4, -R195.reuse ;  /* 0x0000000414ac7c23 */ /* 0x100fe200080108c3 */
[C---:B------:R-:W-:Y:S01]  /*4ba0*/  FMUL.FTZ R20, R164.reuse, R144 ;  /* 0x00000090a4147220 */ /* 0x040fe20000410000 */
[C---:B------:R-:W-:Y:S01]  /*4bb0*/  HMMA.16816.F32.BF16 R96, R160.reuse, R150, R96 ;  /* 0x00000096a060723c */ /* 0x040fe20000041860 */
[----:B------:R-:W1:Y:S03]  /*4bc0*/  LDSM.16.MT88.4 R148, [R218+0xb000] ;  /* 0x00b00000da94783b */ /* 0x000e660000004200 */
[----:B------:R-:W-:Y:S01]  /*4bd0*/  MUFU.EX2 R241, R241 ;  /* 0x000000f100f17308 */ /* 0x000fe20000000800 */
[--C-:B------:R-:W-:Y:S01]  /*4be0*/  FFMA.FTZ R173, R21, UR4, -R195.reuse ;  /* 0x0000000415ad7c23 */ /* 0x100fe200080108c3 */
[----:B------:R-:W-:Y:S01]  /*4bf0*/  FMUL.FTZ R21, R164, R145 ;  /* 0x00000091a4157220 */ /* 0x000fe20000410000 */
[--C-:B------:R-:W-:Y:S01]  /*4c00*/  FFMA.FTZ R174, R22, UR4, -R196.reuse ;  /* 0x0000000416ae7c23 */ /* 0x100fe200080108c4 */
[----:B------:R-:W-:Y:S01]  /*4c10*/  FMUL.FTZ R22, R3, R146 ;  /* 0x0000009203167220 */ /* 0x000fe20000410000 */
[-C--:B---3--:R-:W-:Y:S05]  /*4c20*/  HMMA.16816.F32.BF16 R100, R160, R152.reuse, R100 ;  /* 0x00000098a064723c */ /* 0x088fea0000041864 */
[----:B------:R-:W-:Y:S01]  /*4c30*/  MUFU.EX2 R172, R172 ;  /* 0x000000ac00ac7308 */ /* 0x000fe20000000800 */
[--C-:B------:R-:W-:Y:S01]  /*4c40*/  FFMA.FTZ R175, R23, UR4, -R196.reuse ;  /* 0x0000000417af7c23 */ /* 0x100fe200080108c4 */
[----:B------:R-:W-:Y:S01]  /*4c50*/  FMUL.FTZ R23, R3, R147 ;  /* 0x0000009303177220 */ /* 0x000fe20000410000 */
[C---:B------:R-:W-:Y:S01]  /*4c60*/  FMUL.FTZ R132, R2.reuse, R132 ;  /* 0x0000008402847220 */ /* 0x040fe20000410000 */
[----:B------:R-:W-:Y:S01]  /*4c70*/  LDSM.16.MT88.4 R144, [R218+0x9400] ;  /* 0x00940000da90783b */ /* 0x000fe20000004200 */
[----:B------:R-:W-:Y:S01]  /*4c80*/  FMUL.FTZ R133, R2, R133 ;  /* 0x0000008502857220 */ /* 0x000fe20000410000 */
[C---:B------:R-:W-:Y:S04]  /*4c90*/  HMMA.16816.F32.BF16 R104, R156.reuse, R152, R104 ;  /* 0x000000989c68723c */ /* 0x040fe80000041868 */
[----:B------:R-:W2:Y:S01]  /*4ca0*/  MUFU.EX2 R173, R173 ;  /* 0x000000ad00ad7308 */ /* 0x000ea20000000800 */
[C---:B------:R-:W-:Y:S01]  /*4cb0*/  FMUL.FTZ R134, R0.reuse, R134 ;  /* 0x0000008600867220 */ /* 0x040fe20000410000 */
[----:B------:R-:W-:Y:S01]  /*4cc0*/  FMUL.FTZ R135, R0, R135 ;  /* 0x0000008700877220 */ /* 0x000fe20000410000 */
[--C-:B------:R-:W-:Y:S01]  /*4cd0*/  FFMA.FTZ R176, R32, UR4, -R195.reuse ;  /* 0x0000000420b07c23 */ /* 0x100fe200080108c3 */
[C---:B------:R-:W-:Y:S01]  /*4ce0*/  FMUL.FTZ R32, R2.reuse, R140 ;  /* 0x0000008c02207220 */ /* 0x040fe20000410000 */
[-C--:B------:R-:W-:Y:S05]  /*4cf0*/  HMMA.16816.F32.BF16 R108, R156, R154.reuse, R108 ;  /* 0x0000009a9c6c723c */ /* 0x080fea000004186c */
[----:B------:R-:W-:Y:S01]  /*4d00*/  MUFU.EX2 R174, R174 ;  /* 0x000000ae00ae7308 */ /* 0x000fe20000000800 */
[--C-:B------:R-:W-:Y:S01]  /*4d10*/  FFMA.FTZ R177, R33, UR4, -R195.reuse ;  /* 0x0000000421b17c23 */ /* 0x100fe200080108c3 */
[----:B------:R-:W-:Y:S01]  /*4d20*/  FMUL.FTZ R33, R2, R141 ;  /* 0x0000008d02217220 */ /* 0x000fe20000410000 */
[--C-:B------:R-:W-:Y:S01]  /*4d30*/  FFMA.FTZ R178, R34, UR4, -R196.reuse ;  /* 0x0000000422b27c23 */ /* 0x100fe200080108c4 */
[C---:B------:R-:W-:Y:S01]  /*4d40*/  FMUL.FTZ R34, R0.reuse, R142 ;  /* 0x0000008e00227220 */ /* 0x040fe20000410000 */
[----:B------:R-:W-:Y:S01]  /*4d50*/  FFMA.FTZ R179, R35, UR4, -R196 ;  /* 0x0000000423b37c23 */ /* 0x000fe200080108c4 */
[C---:B------:R-:W-:Y:S01]  /*4d60*/  HMMA.16816.F32.BF16 R112, R160.reuse, R154, R112 ;  /* 0x0000009aa070723c */ /* 0x040fe20000041870 */
[----:B------:R-:W3:Y:S03]  /*4d70*/  LDSM.16.MT88.4 R152, [R216+0xb000] ;  /* 0x00b00000d898783b */ /* 0x000ee60000004200 */
[----:B------:R-:W4:Y:S01]  /*4d80*/  MUFU.EX2 R175, R175 ;  /* 0x000000af00af7308 */ /* 0x000f220000000800 */
[----:B------:R-:W-:Y:S01]  /*4d90*/  FMUL.FTZ R35, R0, R143 ;  /* 0x0000008f00237220 */ /* 0x000fe20000410000 */
[--C-:B------:R-:W-:Y:S08]  /*4da0*/  FFMA.FTZ R244, R64, UR4, -R195.reuse ;  /* 0x0000000440f47c23 */ /* 0x100ff000080108c3 */
[----:B------:R-:W-:Y:S01]  /*4db0*/  MUFU.EX2 R176, R176 ;  /* 0x000000b000b07308 */ /* 0x000fe20000000800 */
[--C-:B------:R-:W-:Y:S01]  /*4dc0*/  FFMA.FTZ R197, R24, UR4, -R194.reuse ;  /* 0x0000000418c57c23 */ /* 0x100fe200080108c2 */
[C---:B------:R-:W-:Y:S01]  /*4dd0*/  FMUL.FTZ R24, R164.reuse, R136 ;  /* 0x00000088a4187220 */ /* 0x040fe20000410000 */
[-C--:B-1----:R-:W-:Y:S01]  /*4de0*/  HMMA.16816.F32.BF16 R116, R160, R148.reuse, R116 ;  /* 0x00000094a074723c */ /* 0x082fe20000041874 */
[----:B------:R-:W1:Y:S06]  /*4df0*/  LDSM.16.MT88.4 R140, [R216+0x9400] ;  /* 0x00940000d88c783b */ /* 0x000e6c0000004200 */
[----:B------:R5:W-:Y:S01]  /*4e00*/  MUFU.EX2 R64, R55 ;  /* 0x0000003700407308 */ /* 0x000be20000000800 */
[----:B------:R-:W-:Y:S01]  /*4e10*/  FFMA.FTZ R198, R25, UR4, -R194 ;  /* 0x0000000419c67c23 */ /* 0x000fe200080108c2 */
[----:B------:R-:W-:Y:S01]  /*4e20*/  FMUL.FTZ R25, R164, R137 ;  /* 0x00000089a4197220 */ /* 0x000fe20000410000 */
[--C-:B------:R-:W-:Y:S01]  /*4e30*/  FFMA.FTZ R200, R26, UR4, -R192.reuse ;  /* 0x000000041ac87c23 */ /* 0x100fe200080108c0 */
[----:B------:R-:W-:Y:S06]  /*4e40*/  FMUL.FTZ R26, R3, R138 ;  /* 0x0000008a031a7220 */ /* 0x000fec0000410000 */
[----:B------:R-:W-:Y:S01]  /*4e50*/  MUFU.EX2 R197, R197 ;  /* 0x000000c500c57308 */ /* 0x000fe20000000800 */
[C---:B------:R-:W-:Y:S09]  /*4e60*/  HMMA.16816.F32.BF16 R120, R156.reuse, R148, R120 ;  /* 0x000000949c78723c */ /* 0x040ff20000041878 */
[----:B------:R-:W3:Y:S01]  /*4e70*/  MUFU.EX2 R198, R198 ;  /* 0x000000c600c67308 */ /* 0x000ee20000000800 */
[----:B------:R-:W-:Y:S01]  /*4e80*/  FFMA.FTZ R203, R27, UR4, -R192 ;  /* 0x000000041bcb7c23 */ /* 0x000fe200080108c0 */
[----:B------:R-:W-:Y:S01]  /*4e90*/  FMUL.FTZ R27, R3, R139 ;  /* 0x0000008b031b7220 */ /* 0x000fe20000410000 */
[--C-:B------:R-:W-:Y:S07]  /*4ea0*/  FFMA.FTZ R201, R28, UR4, -R194.reuse ;  /* 0x000000041cc97c23 */ /* 0x100fee00080108c2 */
[----:B------:R-:W-:Y:S01]  /*4eb0*/  MUFU.EX2 R200, R200 ;  /* 0x000000c800c87308 */ /* 0x000fe20000000800 */
[-C--:B------:R-:W-:Y:S01]  /*4ec0*/  HMMA.16816.F32.BF16 R124, R156, R150.reuse, R124 ;  /* 0x000000969c7c723c */ /* 0x080fe2000004187c */
[----:B-----5:R-:W-:Y:S08]  /*4ed0*/  LDSM.16.MT88.4 R52, [R216+0xac00] ;  /* 0x00ac0000d834783b */ /* 0x020ff00000004200 */
[----:B------:R-:W5:Y:S01]  /*4ee0*/  MUFU.EX2 R203, R203 ;  /* 0x000000cb00cb7308 */ /* 0x000f620000000800 */
[----:B--2---:R-:W-:Y:S01]  /*4ef0*/  F2FP.BF16.F32.PACK_AB R28, R173, R172 ;  /* 0x000000acad1c723e */ /* 0x004fe200000010ff */
[----:B------:R-:W-:Y:S01]  /*4f00*/  FFMA.FTZ R202, R29, UR4, -R194 ;  /* 0x000000041dca7c23 */ /* 0x000fe200080108c2 */
[----:B----4-:R-:W-:Y:S07]  /*4f10*/  F2FP.BF16.F32.PACK_AB R29, R175, R174 ;  /* 0x000000aeaf1d723e */ /* 0x010fee00000010ff */
[----:B------:R-:W-:Y:S01]  /*4f20*/  MUFU.EX2 R201, R201 ;  /* 0x000000c900c97308 */ /* 0x000fe20000000800 */
[C---:B------:R-:W-:Y:S01]  /*4f30*/  HMMA.16816.F32.BF16 R128, R160.reuse, R150, R128 ;  /* 0x00000096a080723c */ /* 0x040fe20000041880 */
[----:B------:R-:W2:Y:S08]  /*4f40*/  LDSM.16.MT88.4 R148, [R218+0xa400] ;  /* 0x00a40000da94783b */ /* 0x000eb00000004200 */
[----:B------:R-:W4:Y:S01]  /*4f50*/  MUFU.EX2 R202, R202 ;  /* 0x000000ca00ca7308 */ /* 0x000f220000000800 */
[----:B---3--:R-:W-:Y:S01]  /*4f60*/  F2FP.BF16.F32.PACK_AB R136, R198, R197 ;  /* 0x000000c5c688723e */ /* 0x008fe200000010ff */
[--C-:B------:R-:W-:Y:S01]  /*4f70*/  FFMA.FTZ R204, R30, UR4, -R192.reuse ;  /* 0x000000041ecc7c23 */ /* 0x100fe200080108c0 */
[----:B------:R-:W-:Y:S07]  /*4f80*/  FFMA.FTZ R199, R31, UR4, -R192 ;  /* 0x000000041fc77c23 */ /* 0x000fee00080108c0 */
[----:B------:R-:W3:Y:S01]  /*4f90*/  MUFU.EX2 R177, R177 ;  /* 0x000000b100b17308 */ /* 0x000ee20000000800 */
[-C--:B------:R-:W-:Y:S03]  /*4fa0*/  HMMA.16816.F32.BF16 R20, R160, R152.reuse, R20 ;  /* 0x00000098a014723c */ /* 0x080fe60000041814 */
[----:B-----5:R-:W-:Y:S06]  /*4fb0*/  F2FP.BF16.F32.PACK_AB R137, R203, R200 ;  /* 0x000000c8cb89723e */ /* 0x020fec00000010ff */
[----:B------:R-:W-:Y:S01]  /*4fc0*/  MUFU.EX2 R204, R204 ;  /* 0x000000cc00cc7308 */ /* 0x000fe20000000800 */
[--C-:B------:R-:W-:Y:S01]  /*4fd0*/  FFMA.FTZ R214, R40, UR4, -R194.reuse ;  /* 0x0000000428d67c23 */ /* 0x100fe200080108c2 */
[----:B------:R-:W-:Y:S01]  /*4fe0*/  FFMA.FTZ R213, R41, UR4, -R194 ;  /* 0x0000000429d57c23 */ /* 0x000fe200080108c2 */
[--C-:B------:R-:W-:Y:S01]  /*4ff0*/  FFMA.FTZ R238, R42, UR4, -R192.reuse ;  /* 0x000000042aee7c23 */ /* 0x100fe200080108c0 */
[C---:B------:R-:W-:Y:S06]  /*5000*/  HMMA.16816.F32.BF16 R132, R156.reuse, R152, R132 ;  /* 0x000000989c84723c */ /* 0x040fec0000041884 */
[----:B------:R-:W-:Y:S01]  /*5010*/  MUFU.EX2 R178, R178 ;  /* 0x000000b200b27308 */ /* 0x000fe20000000800 */
[----:B----4-:R-:W-:Y:S09]  /*5020*/  F2FP.BF16.F32.PACK_AB R138, R202, R201 ;  /* 0x000000c9ca8a723e */ /* 0x010ff200000010ff */
[----:B------:R-:W4:Y:S01]  /*5030*/  MUFU.EX2 R179, R179 ;  /* 0x000000b300b37308 */ /* 0x000f220000000800 */
[----:B---3--:R-:W-:Y:S01]  /*5040*/  F2FP.BF16.F32.PACK_AB R30, R177, R176 ;  /* 0x000000b0b11e723e */ /* 0x008fe200000010ff */
[----:B------:R-:W-:Y:S01]  /*5050*/  FFMA.FTZ R215, R43, UR4, -R192 ;  /* 0x000000042bd77c23 */ /* 0x000fe200080108c0 */
[-C--:B------:R-:W-:Y:S07]  /*5060*/  HMMA.16816.F32.BF16 R32, R156, R154.reuse, R32 ;  /* 0x0000009a9c20723c */ /* 0x080fee0000041820 */
[----:B------:R-:W3:Y:S01]  /*5070*/  MUFU.EX2 R199, R199 ;  /* 0x000000c700c77308 */ /* 0x000ee20000000800 */
[----:B------:R-:W5:Y:S01]  /*5080*/  LDSM.16.MT88.4 R156, [R216+0xa400] ;  /* 0x00a40000d89c783b */ /* 0x000f620000004200 */
[----:B------:R-:W-:Y:S01]  /*5090*/  F2FP.BF16.F32.PACK_AB R42, R239, R236 ;  /* 0x000000ecef2a723e */ /* 0x000fe200000010ff */
[----:B------:R-:W-:Y:S07]  /*50a0*/  FFMA.FTZ R195, R65, UR4, -R195 ;  /* 0x0000000441c37c23 */ /* 0x000fee00080108c3 */
[----:B------:R-:W-:Y:S01]  /*50b0*/  MUFU.EX2 R214, R214 ;  /* 0x000000d600d67308 */ /* 0x000fe20000000800 */
[--C-:B------:R-:W-:Y:S01]  /*50c0*/  FFMA.FTZ R65, R66, UR4, -R196.reuse ;  /* 0x0000000442417c23 */ /* 0x100fe200080108c4 */
[----:B------:R-:W-:Y:S01]  /*50d0*/  FFMA.FTZ R196, R67, UR4, -R196 ;  /* 0x0000000443c47c23 */ /* 0x000fe200080108c4 */
[----:B------:R-:W-:Y:S07]  /*50e0*/  HMMA.16816.F32.BF16 R24, R160, R154, R24 ;  /* 0x0000009aa018723c */ /* 0x000fee0000041818 */
[----:B------:R-:W1:Y:S01]  /*50f0*/  MUFU.EX2 R213, R213 ;  /* 0x000000d500d57308 */ /* 0x000e620000000800 */
[----:B------:R-:W5:Y:S01]  /*5100*/  LDSM.16.MT88.4 R152, [R218+0xb400] ;  /* 0x00b40000da98783b */ /* 0x000f620000004200 */
[----:B----4-:R-:W-:Y:S08]  /*5110*/  F2FP.BF16.F32.PACK_AB R31, R179, R178 ;  /* 0x000000b2b31f723e */ /* 0x010ff000000010ff */
[----:B------:R-:W-:Y:S01]  /*5120*/  MUFU.EX2 R238, R238 ;  /* 0x000000ee00ee7308 */ /* 0x000fe20000000800 */
[--C-:B------:R-:W-:Y:S01]  /*5130*/  FFMA.FTZ R58, R58, UR4, -R192.reuse ;  /* 0x000000043a3a7c23 */ /* 0x100fe200080108c0 */
[----:B---3--:R-:W-:Y:S01]  /*5140*/  F2FP.BF16.F32.PACK_AB R139, R199, R204 ;  /* 0x000000ccc78b723e */ /* 0x008fe200000010ff */
[----:B------:R-:W-:Y:S07]  /*5150*/  FFMA.FTZ R59, R59, UR4, -R192 ;  /* 0x000000043b3b7c23 */ /* 0x000fee00080108c0 */
[----:B------:R-:W3:Y:S01]  /*5160*/  MUFU.EX2 R215, R215 ;  /* 0x000000d700d77308 */ /* 0x000ee20000000800 */
[C---:B------:R-:W-:Y:S01]  /*5170*/  ISETP.GT.AND P0, PT, R232.reuse, RZ, PT ;  /* 0x000000ffe800720c */ /* 0x040fe20003f04270 */
[-C--:B------:R-:W-:Y:S08]  /*5180*/  HMMA.16816.F32.BF16 R4, R28, R144.reuse, R4 ;  /* 0x000000901c04723c */ /* 0x080ff00000041804 */
[----:B------:R-:W4:Y:S01]  /*5190*/  MUFU.EX2 R240, R240 ;  /* 0x000000f000f07308 */ /* 0x000f220000000800 */
[----:B-1----:R-:W-:Y:S09]  /*51a0*/  F2FP.BF16.F32.PACK_AB R40, R213, R214 ;  /* 0x000000d6d528723e */ /* 0x002ff200000010ff */
[----:B------:R-:W-:Y:S01]  /*51b0*/  MUFU.EX2 R242, R242 ;  /* 0x000000f200f27308 */ /* 0x000fe20000000800 */
[----:B------:R-:W-:Y:S01]  /*51c0*/  IADD3 R232, PT, PT, R232, -0x1, RZ ;  /* 0xffffffffe8e87810 */ /* 0x000fe20007ffe0ff */
[C---:B------:R-:W-:Y:S08]  /*51d0*/  HMMA.16816.F32.BF16 R8, R136.reuse, R144, R8 ;  /* 0x000000908808723c */ /* 0x040ff00000041808 */
[----:B------:R-:W-:Y:S01]  /*51e0*/  MUFU.EX2 R243, R243 ;  /* 0x000000f300f37308 */ /* 0x000fe20000000800 */
[----:B---3--:R-:W-:Y:S01]  /*51f0*/  F2FP.BF16.F32.PACK_AB R41, R215, R238 ;  /* 0x000000eed729723e */ /* 0x008fe200000010ff */
[--C-:B------:R-:W-:Y:S08]  /*5200*/  FFMA.FTZ R56, R56, UR4, -R194.reuse ;  /* 0x0000000438387c23 */ /* 0x100ff000080108c2 */
[----:B------:R-:W-:Y:S01]  /*5210*/  MUFU.EX2 R245, R245 ;  /* 0x000000f500f57308 */ /* 0x000fe20000000800 */
[----:B------:R-:W-:Y:S01]  /*5220*/  FFMA.FTZ R57, R57, UR4, -R194 ;  /* 0x0000000439397c23 */ /* 0x000fe200080108c2 */
[-C--:B------:R-:W-:Y:S08]  /*5230*/  HMMA.16816.F32.BF16 R12, R136, R146.reuse, R12 ;  /* 0x00000092880c723c */ /* 0x080ff0000004180c */
[----:B------:R-:W-:Y:S01]  /*5240*/  MUFU.EX2 R244, R244 ;  /* 0x000000f400f47308 */ /* 0x000fe20000000800 */
[----:B----4-:R-:W-:Y:S01]  /*5250*/  F2FP.BF16.F32.PACK_AB R43, R240, R241 ;  /* 0x000000f1f02b723e */ /* 0x010fe200000010ff */
[----:B------:R-:W-:Y:S01]  /*5260*/  FFMA.FTZ R181, R164, R237, R181 ;  /* 0x000000eda4b57223 */ /* 0x000fe200000100b5 */
[----:B------:R-:W-:Y:S07]  /*5270*/  FFMA.FTZ R184, R3, R234, R184 ;  /* 0x000000ea03b87223 */ /* 0x000fee00000100b8 */
[----:B------:R-:W-:Y:S01]  /*5280*/  MUFU.EX2 R195, R195 ;  /* 0x000000c300c37308 */ /* 0x000fe20000000800 */
[----:B------:R-:W-:Y:S01]  /*5290*/  FFMA.FTZ R189, R2, R235, R189 ;  /* 0x000000eb02bd7223 */ /* 0x000fe200000100bd */
[C---:B------:R-:W-:Y:S01]  /*52a0*/  HMMA.16816.F32.BF16 R16, R28.reuse, R146, R16 ;  /* 0x000000921c10723c */ /* 0x040fe20000041810 */
[----:B------:R-:W-:Y:S07]  /*52b0*/  LDSM.16.MT88.4 R144, [R218+0xa800] ;  /* 0x00a80000da90783b */ /* 0x000fee0000004200 */
[----:B------:R-:W-:Y:S01]  /*52c0*/  MUFU.EX2 R65, R65 ;  /* 0x0000004100417308 */ /* 0x000fe20000000800 */
[----:B------:R-:W-:Y:S01]  /*52d0*/  MOV R2, R165 ;  /* 0x000000a500027202 */ /* 0x000fe20000000f00 */
[----:B------:R-:W-:Y:S08]  /*52e0*/  FFMA.FTZ R187, R0, R233, R187 ;  /* 0x000000e900bb7223 */ /* 0x000ff000000100bb */
[----:B------:R-:W-:Y:S01]  /*52f0*/  MUFU.EX2 R196, R196 ;  /* 0x000000c400c47308 */ /* 0x000fe20000000800 */
[----:B------:R-:W-:Y:S01]  /*5300*/  FADD.FTZ R0, R169, R181 ;  /* 0x000000b5a9007221 */ /* 0x000fe20000010000 */
[-C--:B------:R-:W-:Y:S08]  /*5310*/  HMMA.16816.F32.BF16 R68, R28, R140.reuse, R68 ;  /* 0x0000008c1c44723c */ /* 0x080ff00000041844 */
[----:B------:R-:W-:Y:S01]  /*5320*/  MUFU.EX2 R56, R56 ;  /* 0x0000003800387308 */ /* 0x000fe20000000800 */
[----:B------:R-:W-:Y:S01]  /*5330*/  FADD.FTZ R3, R170, R184 ;  /* 0x000000b8aa037221 */ /* 0x000fe20000010000 */
[----:B------:R-:W-:Y:S01]  /*5340*/  FADD.FTZ R189, R185, R189 ;  /* 0x000000bdb9bd7221 */ /* 0x000fe20000010000 */
[----:B------:R-:W-:Y:S07]  /*5350*/  FADD.FTZ R186, R186, R187 ;  /* 0x000000bbbaba7221 */ /* 0x000fee0000010000 */
[----:B------:R-:W1:Y:S01]  /*5360*/  MUFU.EX2 R57, R57 ;  /* 0x0000003900397308 */ /* 0x000e620000000800 */
[----:B------:R-:W-:Y:S01]  /*5370*/  FADD.FTZ R171, R171, R0 ;  /* 0x00000000abab7221 */ /* 0x000fe20000010000 */
[C---:B------:R-:W-:Y:S08]  /*5380*/  HMMA.16816.F32.BF16 R72, R136.reuse, R140, R72 ;  /* 0x0000008c8848723c */ /* 0x040ff00000041848 */
[----:B------:R-:W-:Y:S01]  /*5390*/  MUFU.EX2 R58, R58 ;  /* 0x0000003a003a7308 */ /* 0x000fe20000000800 */
        /* <DEDUP_REMOVED lines=11> */
[----:B------:R-:W3:Y:S03]  /*5450*/  LDSM.16.MT88.4 R140, [R216+0xb400] ;  /* 0x00b40000d88c783b */ /* 0x000ee60000004200 */
[----:B------:R-:W-:Y:S01]  /*5460*/  FADD.FTZ R197, R197, R188 ;  /* 0x000000bcc5c57221 */ /* 0x000fe20000010000 */
[----:B------:R-:W-:Y:S01]  /*5470*/  FADD.FTZ R200, R200, R193 ;  /* 0x000000c1c8c87221 */ /* 0x000fe20000010000 */
[----:B------:R-:W-:Y:S01]  /*5480*/  FADD.FTZ R173, R173, R172 ;  /* 0x000000acadad7221 */ /* 0x000fe20000010000 */
[----:B------:R-:W-:Y:S01]  /*5490*/  FADD.FTZ R175, R175, R174 ;  /* 0x000000aeafaf7221 */ /* 0x000fe20000010000 */
[-C--:B--2---:R-:W-:Y:S03]  /*54a0*/  HMMA.16816.F32.BF16 R84, R28, R148.reuse, R84 ;  /* 0x000000941c54723c */ /* 0x084fe60000041854 */
        /* <DEDUP_REMOVED lines=18> */
[----:B------:R-:W-:Y:S01]  /*55d0*/  FADD.FTZ R238, R215, R238 ;  /* 0x000000eed7ee7221 */ /* 0x000fe20000010000 */
[----:B------:R-:W-:Y:S02]  /*55e0*/  MOV R0, R167 ;  /* 0x000000a700007202 */ /* 0x000fe40000000f00 */
[-C--:B-----5:R-:W-:Y:S03]  /*55f0*/  HMMA.16816.F32.BF16 R100, R28, R156.reuse, R100 ;  /* 0x0000009c1c64723c */ /* 0x0a0fe60000041864 */
[----:B------:R-:W-:Y:S01]  /*5600*/  FADD.FTZ R236, R236, R213 ;  /* 0x000000d5ecec7221 */ /* 0x000fe20000010000 */
[----:B------:R-:W-:Y:S01]  /*5610*/  FADD.FTZ R241, R241, R238 ;  /* 0x000000eef1f17221 */ /* 0x000fe20000010000 */
[----:B------:R-:W-:Y:S02]  /*5620*/  MOV R3, R168 ;  /* 0x000000a800037202 */ /* 0x000fe40000000f00 */
[----:B------:R-:W-:Y:S01]  /*5630*/  FADD.FTZ R239, R239, R236 ;  /* 0x000000ecefef7221 */ /* 0x000fe20000010000 */
[C---:B------:R-:W-:Y:S04]  /*5640*/  HMMA.16816.F32.BF16 R104, R136.reuse, R156, R104 ;  /* 0x0000009c8868723c */ /* 0x040fe80000041868 */
[----:B------:R-:W-:Y:S04]  /*5650*/  FADD.FTZ R241, R240, R241 ;  /* 0x000000f1f0f17221 */ /* 0x000fe80000010000 */
[-C--:B------:R-:W-:Y:S08]  /*5660*/  HMMA.16816.F32.BF16 R108, R136, R158.reuse, R108 ;  /* 0x0000009e886c723c */ /* 0x080ff0000004186c */
[C---:B------:R-:W-:Y:S08]  /*5670*/  HMMA.16816.F32.BF16 R112, R28.reuse, R158, R112 ;  /* 0x0000009e1c70723c */ /* 0x040ff00000041870 */
[-C--:B------:R-:W-:Y:S08]  /*5680*/  HMMA.16816.F32.BF16 R116, R28, R152.reuse, R116 ;  /* 0x000000981c74723c */ /* 0x080ff00000041874 */
[C---:B------:R-:W-:Y:S08]  /*5690*/  HMMA.16816.F32.BF16 R120, R136.reuse, R152, R120 ;  /* 0x000000988878723c */ /* 0x040ff00000041878 */
[-C--:B------:R-:W-:Y:S08]  /*56a0*/  HMMA.16816.F32.BF16 R124, R136, R154.reuse, R124 ;  /* 0x0000009a887c723c */ /* 0x080ff0000004187c */
[C---:B------:R-:W-:Y:S08]  /*56b0*/  HMMA.16816.F32.BF16 R128, R28.reuse, R154, R128 ;  /* 0x0000009a1c80723c */ /* 0x040ff00000041880 */
[-C--:B---3--:R-:W-:Y:S08]  /*56c0*/  HMMA.16816.F32.BF16 R20, R28, R140.reuse, R20 ;  /* 0x0000008c1c14723c */ /* 0x088ff00000041814 */
        /* <DEDUP_REMOVED lines=20> */
[C---:B------:R-:W-:Y:S08]  /*5810*/  HMMA.16816.F32.BF16 R8, R40.reuse, R36, R8 ;  /* 0x000000242808723c */ /* 0x040ff00000041808 */
        /* <DEDUP_REMOVED lines=13> */
[C---:B------:R-:W-:Y:S08]  /*58f0*/  HMMA.16816.F32.BF16 R104, R40.reuse, R44, R104 ;  /* 0x0000002c2868723c */ /* 0x040ff00000041868 */
[-C--:B------:R-:W-:Y:S08]  /*5900*/  HMMA.16816.F32.BF16 R108, R40, R46.reuse, R108 ;  /* 0x0000002e286c723c */ /* 0x080ff0000004186c */
[C---:B------:R-:W-:Y:S01]  /*5910*/  HMMA.16816.F32.BF16 R112, R28.reuse, R46, R112 ;  /* 0x0000002e1c70723c */ /* 0x040fe20000041870 */
[----:B------:R-:W3:Y:S07]  /*5920*/  LDSM.16.MT88.4 R44, [R216+0x9c00] ;  /* 0x009c0000d82c783b */ /* 0x000eee0000004200 */
[-C--:B-1----:R-:W-:Y:S08]  /*5930*/  HMMA.16816.F32.BF16 R116, R28, R136.reuse, R116 ;  /* 0x000000881c74723c */ /* 0x082ff00000041874 */
[C---:B------:R-:W-:Y:S04]  /*5940*/  HMMA.16816.F32.BF16 R120, R40.reuse, R136, R120 ;  /* 0x000000882878723c */ /* 0x040fe80000041878 */
[----:B------:R-:W-:Y:S01]  /*5950*/  F2FP.BF16.F32.PACK_AB R136, R243, R242 ;  /* 0x000000f2f388723e */ /* 0x000fe200000010ff */
[----:B------:R-:W-:Y:S01]  /*5960*/  FADD.FTZ R242, R242, R209 ;  /* 0x000000d1f2f27221 */ /* 0x000fe20000010000 */
[C---:B------:R-:W-:Y:S01]  /*5970*/  F2FP.BF16.F32.PACK_AB R137, R64.reuse, R245 ;  /* 0x000000f54089723e */ /* 0x040fe200000010ff */
[----:B------:R-:W-:Y:S01]  /*5980*/  FADD.FTZ R245, R245, R212 ;  /* 0x000000d4f5f57221 */ /* 0x000fe20000010000 */
[-C--:B------:R-:W-:Y:S03]  /*5990*/  HMMA.16816.F32.BF16 R124, R40, R138.reuse, R124 ;  /* 0x0000008a287c723c */ /* 0x080fe6000004187c */
[----:B------:R-:W-:Y:S01]  /*59a0*/  FADD.FTZ R243, R243, R242 ;  /* 0x000000f2f3f37221 */ /* 0x000fe20000010000 */
[----:B------:R-:W-:Y:S04]  /*59b0*/  FADD.FTZ R64, R64, R245 ;  /* 0x000000f540407221 */ /* 0x000fe80000010000 */
[C---:B------:R-:W-:Y:S04]  /*59c0*/  HMMA.16816.F32.BF16 R128, R28.reuse, R138, R128 ;  /* 0x0000008a1c80723c */ /* 0x040fe80000041880 */
[----:B------:R-:W-:Y:S01]  /*59d0*/  F2FP.BF16.F32.PACK_AB R138, R195, R244 ;  /* 0x000000f4c38a723e */ /* 0x000fe200000010ff */
[----:B------:R-:W-:Y:S01]  /*59e0*/  FADD.FTZ R244, R244, R243 ;  /* 0x000000f3f4f47221 */ /* 0x000fe20000010000 */
[C---:B------:R-:W-:Y:S01]  /*59f0*/  F2FP.BF16.F32.PACK_AB R139, R196.reuse, R65 ;  /* 0x00000041c48b723e */ /* 0x040fe200000010ff */
[----:B------:R-:W-:Y:S01]  /*5a00*/  FADD.FTZ R65, R65, R64 ;  /* 0x0000004041417221 */ /* 0x000fe20000010000 */
[-C--:B--2---:R-:W-:Y:S03]  /*5a10*/  HMMA.16816.F32.BF16 R20, R28, R36.reuse, R20 ;  /* 0x000000241c14723c */ /* 0x084fe60000041814 */
[----:B------:R-:W-:Y:S01]  /*5a20*/  FADD.FTZ R237, R195, R244 ;  /* 0x000000f4c3ed7221 */ /* 0x000fe20000010000 */
[----:B------:R-:W-:Y:S04]  /*5a30*/  FADD.FTZ R234, R196, R65 ;  /* 0x00000041c4ea7221 */ /* 0x000fe80000010000 */
[C---:B------:R-:W-:Y:S01]  /*5a40*/  HMMA.16816.F32.BF16 R132, R40.reuse, R36, R132 ;  /* 0x000000242884723c */ /* 0x040fe20000041884 */
[----:B------:R-:W1:Y:S03]  /*5a50*/  MUFU.EX2 R37, R59 ;  /* 0x0000003b00257308 */ /* 0x000e660000000800 */
[--C-:B------:R-:W-:Y:S01]  /*5a60*/  FFMA.FTZ R36, R60, UR4, -R194.reuse ;  /* 0x000000043c247c23 */ /* 0x100fe200080108c2 */
[----:B------:R-:W-:Y:S03]  /*5a70*/  FFMA.FTZ R194, R61, UR4, -R194 ;  /* 0x000000043dc27c23 */ /* 0x000fe600080108c2 */
[-C--:B------:R-:W-:Y:S03]  /*5a80*/  HMMA.16816.F32.BF16 R32, R40, R38.reuse, R32 ;  /* 0x000000262820723c */ /* 0x080fe60000041820 */
[----:B------:R-:W-:Y:S01]  /*5a90*/  MUFU.EX2 R41, R194 ;  /* 0x000000c200297308 */ /* 0x000fe20000000800 */
[--C-:B------:R-:W-:Y:S01]  /*5aa0*/  FFMA.FTZ R43, R62, UR4, -R192.reuse ;  /* 0x000000043e2b7c23 */ /* 0x100fe200080108c0 */
[----:B------:R-:W-:Y:S08]  /*5ab0*/  FFMA.FTZ R192, R63, UR4, -R192 ;  /* 0x000000043fc07c23 */ /* 0x000ff000080108c0 */
[----:B------:R-:W2:Y:S01]  /*5ac0*/  MUFU.EX2 R36, R36 ;  /* 0x0000002400247308 */ /* 0x000ea20000000800 */
[----:B-1----:R-:W-:Y:S01]  /*5ad0*/  F2FP.BF16.F32.PACK_AB R141, R37, R58 ;  /* 0x0000003a258d723e */ /* 0x002fe200000010ff */
[----:B------:R-:W-:Y:S08]  /*5ae0*/  HMMA.16816.F32.BF16 R24, R28, R38, R24 ;  /* 0x000000261c18723c */ /* 0x000ff00000041818 */
[----:B------:R-:W-:Y:S01]  /*5af0*/  MUFU.EX2 R43, R43 ;  /* 0x0000002b002b7308 */ /* 0x000fe20000000800 */
[----:B------:R-:W1:Y:S01]  /*5b00*/  LDSM.16.MT88.4 R28, [R218+0xbc00] ;  /* 0x00bc0000da1c783b */ /* 0x000e620000004200 */
[----:B------:R-:W-:Y:S08]  /*5b10*/  FADD.FTZ R58, R58, R241 ;  /* 0x000000f13a3a7221 */ /* 0x000ff00000010000 */
[----:B------:R-:W4:Y:S01]  /*5b20*/  MUFU.EX2 R192, R192 ;  /* 0x000000c000c07308 */ /* 0x000f220000000800 */
[-C--:B------:R-:W-:Y:S01]  /*5b30*/  HMMA.16816.F32.BF16 R160, R136, R148.reuse, R4 ;  /* 0x0000009488a0723c */ /* 0x080fe20000041804 */
[----:B------:R-:W5:Y:S04]  /*5b40*/  LDSM.16.MT88.4 R4, [R216+0xbc00] ;  /* 0x00bc0000d804783b */ /* 0x000f680000004200 */
[----:B--2---:R-:W-:Y:S01]  /*5b50*/  F2FP.BF16.F32.PACK_AB R142, R41, R36 ;  /* 0x00000024298e723e */ /* 0x004fe200000010ff */
[----:B------:R-:W-:Y:S01]  /*5b60*/  FADD.FTZ R58, R37, R58 ;  /* 0x0000003a253a7221 */ /* 0x000fe20000010000 */
[----:B------:R-:W-:Y:S01]  /*5b70*/  FADD.FTZ R36, R36, R57 ;  /* 0x0000003924247221 */ /* 0x000fe20000010000 */
[C---:B----4-:R-:W-:Y:S02]  /*5b80*/  F2FP.BF16.F32.PACK_AB R143, R192.reuse, R43 ;  /* 0x0000002bc08f723e */ /* 0x050fe400000010ff */
[----:B------:R-:W-:Y:S01]  /*5b90*/  FADD.FTZ R43, R43, R58 ;  /* 0x0000003a2b2b7221 */ /* 0x000fe20000010000 */
[----:B------:R-:W-:Y:S03]  /*5ba0*/  FADD.FTZ R235, R41, R36 ;  /* 0x0000002429eb7221 */ /* 0x000fe60000010000 */
[----:B------:R-:W-:Y:S01]  /*5bb0*/  FADD.FTZ R233, R192, R43 ;  /* 0x0000002bc0e97221 */ /* 0x000fe20000010000 */
[C---:B------:R-:W-:Y:S08]  /*5bc0*/  HMMA.16816.F32.BF16 R156, R140.reuse, R148, R8 ;  /* 0x000000948c9c723c */ /* 0x040ff00000041808 */
        /* <DEDUP_REMOVED lines=14> */
[-C--:B-1----:R-:W-:Y:S08]  /*5cb0*/  HMMA.16816.F32.BF16 R116, R136, R28.reuse, R116 ;  /* 0x0000001c8874723c */ /* 0x082ff00000041874 */
[C---:B------:R-:W-:Y:S08]  /*5cc0*/  HMMA.16816.F32.BF16 R120, R140.reuse, R28, R120 ;  /* 0x0000001c8c78723c */ /* 0x040ff00000041878 */
[-C--:B------:R-:W-:Y:S08]  /*5cd0*/  HMMA.16816.F32.BF16 R124, R140, R30.reuse, R124 ;  /* 0x0000001e8c7c723c */ /* 0x080ff0000004187c */
[C---:B------:R-:W-:Y:S08]  /*5ce0*/  HMMA.16816.F32.BF16 R128, R136.reuse, R30, R128 ;  /* 0x0000001e8880723c */ /* 0x040ff00000041880 */
[-C--:B-----5:R-:W-:Y:S08]  /*5cf0*/  HMMA.16816.F32.BF16 R144, R136, R4.reuse, R20 ;  /* 0x000000048890723c */ /* 0x0a0ff00000041814 */
[C---:B------:R-:W-:Y:S08]  /*5d00*/  HMMA.16816.F32.BF16 R132, R140.reuse, R4, R132 ;  /* 0x000000048c84723c */ /* 0x040ff00000041884 */
[-C--:B------:R-:W-:Y:S08]  /*5d10*/  HMMA.16816.F32.BF16 R140, R140, R6.reuse, R32 ;  /* 0x000000068c8c723c */ /* 0x080ff00000041820 */
[----:B------:R-:W-:Y:S01]  /*5d20*/  HMMA.16816.F32.BF16 R136, R136, R6, R24 ;  /* 0x000000068888723c */ /* 0x000fe20000041818 */
[----:B------:R-:W-:Y:S08]  /*5d30*/  @!UPT UIADD3 URZ, UPT, UPT, URZ, URZ, URZ ;  /* 0x000000fffffff290 */ /* 0x000ff0000fffe0ff */
[----:B------:R-:W-:Y:S11]  /*5d40*/  @P0 BRA `(.L_x_38) ;  /* 0xffffffd400700947 */ /* 0x000ff6000383ffff */
.L_x_37:
[----:B------:R-:W1:Y:S01]  /*5d50*/  SHFL.BFLY PT, R0, R237, 0x2, 0x1f ;  /* 0x0c401f00ed007f89 */ /* 0x000e6200000e0000 */
[----:B------:R-:W2:Y:S01]  /*5d60*/  S2UR UR4, SR_CgaCtaId ;  /* 0x00000000000479c3 */ /* 0x000ea20000008800 */
[----:B------:R-:W-:Y:S02]  /*5d70*/  UMOV UR5, 0x400 ;  /* 0x0000040000057882 */ /* 0x000fe40000000000 */
[----:B------:R-:W3:Y:S04]  /*5d80*/  SHFL.BFLY PT, R2, R235, 0x2, 0x1f ;  /* 0x0c401f00eb027f89 */ /* 0x000ee800000e0000 */
[----:B------:R-:W4:Y:S01]  /*5d90*/  SHFL.BFLY PT, R12, R233, 0x2, 0x1f ;  /* 0x0c401f00e90c7f89 */ /* 0x000f2200000e0000 */
[----:B------:R-:W4:Y:S03]  /*5da0*/  S2UR UR6, SR_CTAID.Z ;  /* 0x00000000000679c3 */ /* 0x000f260000002700 */
[----:B------:R-:W5:Y:S05]  /*5db0*/  SHFL.BFLY PT, R5, R234, 0x2, 0x1f ;  /* 0x0c401f00ea057f89 */ /* 0x000f6a00000e0000 */
[----:B------:R-:W5:Y:S01]  /*5dc0*/  S2UR UR7, SR_CTAID.Y ;  /* 0x00000000000779c3 */ /* 0x000f620000002600 */
[----:B-1----:R-:W-:Y:S01]  /*5dd0*/  FADD.FTZ R3, R0, R237 ;  /* 0x000000ed00037221 */ /* 0x002fe20000010000 */
[----:B--2---:R-:W-:Y:S01]  /*5de0*/  ULEA UR4, UR4, UR5, 0x18 ;  /* 0x0000000504047291 */ /* 0x004fe2000f8ec0ff */
[----:B------:R-:W1:Y:S01]  /*5df0*/  S2R R0, SR_TID.X ;  /* 0x0000000000007919 */ /* 0x000e620000002100 */
[----:B---3--:R-:W-:-:S02]  /*5e00*/  FADD.FTZ R2, R2, R235 ;  /* 0x000000eb02027221 */ /* 0x008fc40000010000 */
[----:B------:R-:W2:Y:S01]  /*5e10*/  SHFL.BFLY PT, R6, R3, 0x1, 0x1f ;  /* 0x0c201f0003067f89 */ /* 0x000ea200000e0000 */
[----:B----4-:R-:W-:-:S03]  /*5e20*/  FADD.FTZ R12, R12, R233 ;  /* 0x000000e90c0c7221 */ /* 0x010fc60000010000 */
[----:B------:R-:W3:Y:S01]  /*5e30*/  SHFL.BFLY PT, R13, R2, 0x1, 0x1f ;  /* 0x0c201f00020d7f89 */ /* 0x000ee200000e0000 */
[----:B-----5:R-:W-:-:S03]  /*5e40*/  FADD.FTZ R14, R5, R234 ;  /* 0x000000ea050e7221 */ /* 0x020fc60000010000 */
[----:B------:R-:W4:Y:S04]  /*5e50*/  SHFL.BFLY PT, R11, R12, 0x1, 0x1f ;  /* 0x0c201f000c0b7f89 */ /* 0x000f2800000e0000 */
[----:B------:R-:W5:Y:S01]  /*5e60*/  SHFL.BFLY PT, R5, R14, 0x1, 0x1f ;  /* 0x0c201f000e057f89 */ /* 0x000f6200000e0000 */
[----:B--2---:R-:W-:Y:S01]  /*5e70*/  FADD.FTZ R6, R3, R6 ;  /* 0x0000000603067221 */ /* 0x004fe20000010000 */
[----:B-1----:R-:W-:Y:S01]  /*5e80*/  SHF.L.U32 R8, R0, 0x1, RZ ;  /* 0x0000000100087819 */ /* 0x002fe200000006ff */
[----:B---3--:R-:W-:Y:S01]  /*5e90*/  FADD.FTZ R13, R2, R13 ;  /* 0x0000000d020d7221 */ /* 0x008fe20000010000 */
[----:B------:R-:W-:Y:S01]  /*5ea0*/  SHF.L.U32 R3, R0, 0x4, RZ ;  /* 0x0000000400037819 */ /* 0x000fe200000006ff */
[----:B------:R-:W1:Y:S01]  /*5eb0*/  MUFU.RCP R10, R6 ;  /* 0x00000006000a7308 */ /* 0x000e620000001000 */
[----:B------:R-:W-:Y:S01]  /*5ec0*/  LOP3.LUT R8, R8, 0x6, RZ, 0xc0, !PT ;  /* 0x0000000608087812 */ /* 0x000fe200078ec0ff */
[----:B----4-:R-:W-:Y:S01]  /*5ed0*/  FADD.FTZ R2, R12, R11 ;  /* 0x0000000b0c027221 */ /* 0x010fe20000010000 */
[----:B------:R-:W-:-:S02]  /*5ee0*/  SHF.L.U32 R4, R0, 0x3, RZ ;  /* 0x0000000300047819 */ /* 0x000fc400000006ff */
[----:B------:R-:W-:Y:S01]  /*5ef0*/  LOP3.LUT R3, R8, 0x3e00, R3, 0xf8, !PT ;  /* 0x00003e0008037812 */ /* 0x000fe200078ef803 */
[----:B-----5:R-:W-:Y:S01]  /*5f00*/  FADD.FTZ R5, R14, R5 ;  /* 0x000000050e057221 */ /* 0x020fe20000010000 */
[----:B------:R-:W-:Y:S02]  /*5f10*/  LOP3.LUT R7, R4, 0xc0, RZ, 0xc0, !PT ;  /* 0x000000c004077812 */ /* 0x000fe400078ec0ff */
[----:B------:R-:W-:Y:S01]  /*5f20*/  LOP3.LUT R8, R3, 0x20, R4, 0xf8, !PT ;  /* 0x0000002003087812 */ /* 0x000fe200078ef804 */
[----:B------:R-:W2:Y:S01]  /*5f30*/  MUFU.RCP R9, R5 ;  /* 0x0000000500097308 */ /* 0x000ea20000001000 */
[----:B------:R-:W-:Y:S02]  /*5f40*/  LOP3.LUT R7, R7, 0x18, R0, 0xf8, !PT ;  /* 0x0000001807077812 */ /* 0x000fe400078ef800 */
[----:B------:R-:W-:Y:S02]  /*5f50*/  FSETP.NE.FTZ.AND P2, PT, R2, RZ, PT ;  /* 0x000000ff0200720b */ /* 0x000fe40003f55000 */
[----:B------:R-:W-:-:S02]  /*5f60*/  LOP3.LUT R7, R8, R7, RZ, 0xfc, !PT ;  /* 0x0000000708077212 */ /* 0x000fc400078efcff */
[----:B------:R-:W-:Y:S01]  /*5f70*/  FSETP.NE.FTZ.AND P5, PT, R6, RZ, PT ;  /* 0x000000ff0600720b */ /* 0x000fe20003fb5000 */
[----:B------:R-:W3:Y:S01]  /*5f80*/  MUFU.RCP R8, R2 ;  /* 0x0000000200087308 */ /* 0x000ee20000001000 */
[----:B------:R-:W-:Y:S02]  /*5f90*/  FSETP.NE.FTZ.AND P4, PT, R5, RZ, PT ;  /* 0x000000ff0500720b */ /* 0x000fe40003f95000 */
[----:B------:R-:W-:Y:S02]  /*5fa0*/  FSETP.NE.FTZ.AND P3, PT, R13, RZ, PT ;  /* 0x000000ff0d00720b */ /* 0x000fe40003f75000 */
[----:B-1----:R-:W-:Y:S02]  /*5fb0*/  FSEL R10, R10, 1, P5 ;  /* 0x3f8000000a0a7808 */ /* 0x002fe40002800000 */
[----:B------:R-:W-:Y:S01]  /*5fc0*/  LEA R7, R7, UR4, 0x1 ;  /* 0x0000000407077c11 */ /* 0x000fe2000f8e08ff */
[----:B------:R-:W1:Y:S01]  /*5fd0*/  MUFU.RCP R3, R13 ;  /* 0x0000000d00037308 */ /* 0x000e620000001000 */
[----:B------:R-:W4:Y:S01]  /*5fe0*/  LDCU.U8 UR4, c[0x0][0x549] ;  /* 0x0000a920ff0477ac */ /* 0x000f220008000000 */
[----:B--2---:R-:W-:Y:S01]  /*5ff0*/  FSEL R9, R9, 1, P4 ;  /* 0x3f80000009097808 */ /* 0x004fe20002000000 */
[C---:B------:R-:W-:Y:S01]  /*6000*/  FMUL.FTZ R160, R10.reuse, R160 ;  /* 0x000000a00aa07220 */ /* 0x040fe20000410000 */
[C---:B------:R-:W-:Y:S01]  /*6010*/  FMUL.FTZ R161, R10.reuse, R161 ;  /* 0x000000a10aa17220 */ /* 0x040fe20000410000 */
[C---:B------:R-:W-:Y:S01]  /*6020*/  FMUL.FTZ R148, R10.reuse, R148 ;  /* 0x000000940a947220 */ /* 0x040fe20000410000 */
[C---:B------:R-:W-:Y:S01]  /*6030*/  FMUL.FTZ R149, R10.reuse, R149 ;  /* 0x000000950a957220 */ /* 0x040fe20000410000 */
[C---:B------:R-:W-:Y:S01]  /*6040*/  FMUL.FTZ R162, R9.reuse, R162 ;  /* 0x000000a209a27220 */ /* 0x040fe20000410000 */
[----:B------:R-:W-:Y:S01]  /*6050*/  FMUL.FTZ R163, R9, R163 ;  /* 0x000000a309a37220 */ /* 0x000fe20000410000 */
[----:B------:R-:W-:Y:S01]  /*6060*/  FMUL.FTZ R68, R10, R68 ;  /* 0x000000440a447220 */ /* 0x000fe20000410000 */
[----:B---3--:R-:W-:Y:S01]  /*6070*/  FSEL R8, R8, 1, P2 ;  /* 0x3f80000008087808 */ /* 0x008fe20001000000 */
[C---:B------:R-:W-:Y:S01]  /*6080*/  FMUL.FTZ R69, R10.reuse, R69 ;  /* 0x000000450a457220 */ /* 0x040fe20000410000 */
[C---:B------:R-:W-:Y:S01]  /*6090*/  FMUL.FTZ R80, R10.reuse, R80 ;  /* 0x000000500a507220 */ /* 0x040fe20000410000 */
[C---:B------:R-:W-:Y:S01]  /*60a0*/  FMUL.FTZ R81, R10.reuse, R81 ;  /* 0x000000510a517220 */ /* 0x040fe20000410000 */
[----:B------:R-:W-:Y:S01]  /*60b0*/  FMUL.FTZ R84, R10, R84 ;  /* 0x000000540a547220 */ /* 0x000fe20000410000 */
[C---:B------:R-:W-:Y:S01]  /*60c0*/  FMUL.FTZ R158, R8.reuse, R158 ;  /* 0x0000009e089e7220 */ /* 0x040fe20000410000 */
[C---:B------:R-:W-:Y:S01]  /*60d0*/  FMUL.FTZ R159, R8.reuse, R159 ;  /* 0x0000009f089f7220 */ /* 0x040fe20000410000 */
[C---:B------:R-:W-:Y:S01]  /*60e0*/  FMUL.FTZ R154, R8.reuse, R154 ;  /* 0x0000009a089a7220 */ /* 0x040fe20000410000 */
[----:B-1----:R-:W-:Y:S01]  /*60f0*/  FSEL R3, R3, 1, P3 ;  /* 0x3f80000003037808 */ /* 0x002fe20001800000 */
        /* <DEDUP_REMOVED lines=41> */
[C---:B------:R-:W-:Y:S01]  /*6390*/  LOP3.LUT R10, R8.reuse, 0x20, RZ, 0xc0, !PT ;  /* 0x00000020080a7812 */ /* 0x040fe200078ec0ff */
[C---:B------:R-:W-:Y:S01]  /*63a0*/  FMUL.FTZ R152, R3.reuse, R152 ;  /* 0x0000009803987220 */ /* 0x040fe20000410000 */
[----:B------:R-:W-:Y:S01]  /*63b0*/  FMUL.FTZ R153, R3, R153 ;  /* 0x0000009903997220 */ /* 0x000fe20000410000 */
[C---:B------:R-:W-:Y:S01]  /*63c0*/  FMUL.FTZ R70, R9.reuse, R70 ;  /* 0x0000004609467220 */ /* 0x040fe20000410000 */
[C---:B------:R-:W-:Y:S01]  /*63d0*/  FMUL.FTZ R71, R9.reuse, R71 ;  /* 0x0000004709477220 */ /* 0x040fe20000410000 */
[C---:B------:R-:W-:Y:S01]  /*63e0*/  FMUL.FTZ R82, R9.reuse, R82 ;  /* 0x0000005209527220 */ /* 0x040fe20000410000 */
[----:B------:R-:W-:Y:S01]  /*63f0*/  FMUL.FTZ R83, R9, R83 ;  /* 0x0000005309537220 */ /* 0x000fe20000410000 */
[----:B------:R-:W-:Y:S01]  /*6400*/  F2FP.BF16.F32.PACK_AB R160, R161, R160 ;  /* 0x000000a0a1a0723e */ /* 0x000fe200000010ff */
[----:B------:R-:W-:Y:S01]  /*6410*/  FMUL.FTZ R72, R3, R72 ;  /* 0x0000004803487220 */ /* 0x000fe20000410000 */
[----:B------:R-:W-:Y:S01]  /*6420*/  F2FP.BF16.F32.PACK_AB R162, R163, R162 ;  /* 0x000000a2a3a2723e */ /* 0x000fe200000010ff */
[C---:B------:R-:W-:Y:S01]  /*6430*/  FMUL.FTZ R73, R3.reuse, R73 ;  /* 0x0000004903497220 */ /* 0x040fe20000410000 */
[----:B------:R-:W-:Y:S01]  /*6440*/  LOP3.LUT R8, R8, 0x40, RZ, 0xc0, !PT ;  /* 0x0000004008087812 */ /* 0x000fe200078ec0ff */
[----:B------:R-:W-:Y:S01]  /*6450*/  FMUL.FTZ R76, R3, R76 ;  /* 0x0000004c034c7220 */ /* 0x000fe20000410000 */
[----:B------:R-:W-:Y:S01]  /*6460*/  F2FP.BF16.F32.PACK_AB R148, R149, R148 ;  /* 0x000000949594723e */ /* 0x000fe200000010ff */
[----:B------:R-:W-:Y:S01]  /*6470*/  FMUL.FTZ R77, R3, R77 ;  /* 0x0000004d034d7220 */ /* 0x000fe20000410000 */
[----:B------:R-:W-:Y:S01]  /*6480*/  F2FP.BF16.F32.PACK_AB R150, R151, R150 ;  /* 0x000000969796723e */ /* 0x000fe200000010ff */
[----:B------:R-:W-:Y:S01]  /*6490*/  FMUL.FTZ R86, R9, R86 ;  /* 0x0000005609567220 */ /* 0x000fe20000410000 */
[----:B------:R-:W-:Y:S01]  /*64a0*/  IADD3 R11, PT, PT, R7, -R10, RZ ;  /* 0x8000000a070b7210 */ /* 0x000fe20007ffe0ff */
[----:B------:R-:W-:Y:S01]  /*64b0*/  FMUL.FTZ R87, R9, R87 ;  /* 0x0000005709577220 */ /* 0x000fe20000410000 */
[----:B------:R-:W-:Y:S01]  /*64c0*/  F2FP.BF16.F32.PACK_AB R156, R157, R156 ;  /* 0x0000009c9d9c723e */ /* 0x000fe200000010ff */
        /* <DEDUP_REMOVED lines=8> */
[----:B------:R-:W-:Y:S01]  /*6550*/  STS [R7], R160 ;  /* 0x000000a007007388 */ /* 0x000fe20000000800 */
[----:B------:R-:W-:Y:S01]  /*6560*/  F2FP.BF16.F32.PACK_AB R70, R71, R70 ;  /* 0x000000464746723e */ /* 0x000fe200000010ff */
[----:B------:R-:W-:Y:S01]  /*6570*/  FMUL.FTZ R92, R3, R92 ;  /* 0x0000005c035c7220 */ /* 0x000fe20000410000 */
[----:B------:R-:W-:Y:S01]  /*6580*/  IADD3 R15, PT, PT, R7, -R8, RZ ;  /* 0x80000008070f7210 */ /* 0x000fe20007ffe0ff */
[----:B------:R-:W-:Y:S01]  /*6590*/  STS [R7+0x200], R162 ;  /* 0x000200a207007388 */ /* 0x000fe20000000800 */
[----:B------:R-:W-:Y:S01]  /*65a0*/  F2FP.BF16.F32.PACK_AB R80, R81, R80 ;  /* 0x000000505150723e */ /* 0x000fe200000010ff */
[----:B------:R-:W-:Y:S01]  /*65b0*/  FMUL.FTZ R93, R3, R93 ;  /* 0x0000005d035d7220 */ /* 0x000fe20000410000 */
[----:B------:R-:W-:Y:S01]  /*65c0*/  F2FP.BF16.F32.PACK_AB R82, R83, R82 ;  /* 0x000000525352723e */ /* 0x000fe200000010ff */
[----:B------:R-:W-:Y:S01]  /*65d0*/  STS [R11+0x10], R148 ;  /* 0x000010940b007388 */ /* 0x000fe20000000800 */
[----:B------:R-:W-:Y:S01]  /*65e0*/  IADD3 R17, PT, PT, R11, -R8, RZ ;  /* 0x800000080b117210 */ /* 0x000fe20007ffe0ff */
[----:B------:R-:W-:Y:S01]  /*65f0*/  FMUL.FTZ R102, R9, R102 ;  /* 0x0000006609667220 */ /* 0x000fe20000410000 */
[----:B------:R-:W-:Y:S01]  /*6600*/  F2FP.BF16.F32.PACK_AB R72, R73, R72 ;  /* 0x000000484948723e */ /* 0x000fe200000010ff */
[----:B------:R-:W-:Y:S01]  /*6610*/  STS [R11+0x210], R150 ;  /* 0x000210960b007388 */ /* 0x000fe20000000800 */
[----:B------:R-:W-:Y:S01]  /*6620*/  F2FP.BF16.F32.PACK_AB R74, R75, R74 ;  /* 0x0000004a4b4a723e */ /* 0x000fe200000010ff */
        /* <DEDUP_REMOVED lines=13> */
[----:B------:R-:W-:Y:S01]  /*6700*/  FMUL.FTZ R108, R3, R108 ;  /* 0x0000006c036c7220 */ /* 0x000fe20000410000 */
        /* <DEDUP_REMOVED lines=13> */
[----:B----4-:R-:W-:Y:S01]  /*67e0*/  ISETP.NE.AND P1, PT, RZ, UR4, PT ;  /* 0x00000004ff007c0c */ /* 0x010fe2000bf25270 */
        /* <DEDUP_REMOVED lines=23> */
[----:B------:R-:W-:Y:S01]  /*6960*/  F2FP.BF16.F32.PACK_AB R116, R117, R116 ;  /* 0x000000747574723e */ /* 0x000fe200000010ff */
[----:B------:R-:W-:Y:S01]  /*6970*/  FMUL.FTZ R132, R3, R132 ;  /* 0x0000008403847220 */ /* 0x000fe20000410000 */
[----:B------:R-:W-:Y:S01]  /*6980*/  F2FP.BF16.F32.PACK_AB R118, R119, R118 ;  /* 0x000000767776723e */ /* 0x000fe200000010ff */
[----:B------:R-:W-:Y:S01]  /*6990*/  STS [R7+0x2200], R86 ;  /* 0x0022005607007388 */ /* 0x000fe20000000800 */
[C---:B------:R-:W-:Y:S01]  /*69a0*/  FMUL.FTZ R133, R3.reuse, R133 ;  /* 0x0000008503857220 */ /* 0x040fe20000410000 */
        /* <DEDUP_REMOVED lines=8> */
[----:B------:R-:W1:Y:S01]  /*6a30*/  @P1 LDC.64 R18, c[0x0][0x430] ;  /* 0x00010c00ff121b82 */ /* 0x000e620000000a00 */
[----:B------:R-:W-:Y:S01]  /*6a40*/  F2FP.BF16.F32.PACK_AB R124, R125, R124 ;  /* 0x0000007c7d7c723e */ /* 0x000fe200000010ff */
[----:B------:R-:W-:Y:S01]  /*6a50*/  STS [R7+0x3000], R88 ;  /* 0x0030005807007388 */ /* 0x000fe20000000800 */
[----:B------:R-:W-:Y:S01]  /*6a60*/  F2FP.BF16.F32.PACK_AB R126, R127, R126 ;  /* 0x0000007e7f7e723e */ /* 0x000fe200000010ff */
[----:B------:R2:W3:Y:S01]  /*6a70*/  @P5 MUFU.LG2 R24, R6 ;  /* 0x0000000600185308 */ /* 0x0004e20000000c00 */
[----:B------:R-:W-:Y:S01]  /*6a80*/  F2FP.BF16.F32.PACK_AB R144, R145, R144 ;  /* 0x000000909190723e */ /* 0x000fe200000010ff */
[----:B------:R-:W-:Y:S01]  /*6a90*/  STS [R7+0x3200], R90 ;  /* 0x0032005a07007388 */ /* 0x000fe20000000800 */
[----:B------:R-:W-:Y:S01]  /*6aa0*/  F2FP.BF16.F32.PACK_AB R146, R147, R146 ;  /* 0x000000929392723e */ /* 0x000fe200000010ff */
[----:B------:R-:W4:Y:S01]  /*6ab0*/  LDC R8, c[0x0][0x434] ;  /* 0x00010d00ff087b82 */ /* 0x000f220000000800 */
[----:B------:R-:W-:Y:S01]  /*6ac0*/  F2FP.BF16.F32.PACK_AB R136, R137, R136 ;  /* 0x000000888988723e */ /* 0x000fe200000010ff */
[----:B------:R-:W-:Y:S01]  /*6ad0*/  STS [R11+0x3010], R92 ;  /* 0x0030105c0b007388 */ /* 0x000fe20000000800 */
[----:B------:R-:W-:Y:S01]  /*6ae0*/  F2FP.BF16.F32.PACK_AB R9, R9, R138 ;  /* 0x0000008a0909723e */ /* 0x000fe200000010ff */
[----:B------:R-:W1:Y:S01]  /*6af0*/  @P4 MUFU.LG2 R5, R5 ;  /* 0x0000000500054308 */ /* 0x000e620000000c00 */
[----:B------:R-:W-:Y:S01]  /*6b00*/  F2FP.BF16.F32.PACK_AB R132, R133, R132 ;  /* 0x000000848584723e */ /* 0x000fe200000010ff */
[----:B------:R-:W-:Y:S01]  /*6b10*/  STS [R11+0x3210], R94 ;  /* 0x0032105e0b007388 */ /* 0x000fe20000000800 */
[----:B------:R-:W-:Y:S01]  /*6b20*/  F2FP.BF16.F32.PACK_AB R134, R135, R134 ;  /* 0x000000868786723e */ /* 0x000fe200000010ff */
[----:B------:R-:W1:Y:S01]  /*6b30*/  @P5 LDC R29, c[0x0][0x458] ;  /* 0x00011600ff1d5b82 */ /* 0x000e620000000800 */
[----:B------:R-:W-:Y:S01]  /*6b40*/  F2FP.BF16.F32.PACK_AB R3, R3, R140 ;  /* 0x0000008c0303723e */ /* 0x000fe200000010ff */
[----:B------:R-:W-:Y:S01]  /*6b50*/  STS [R15+0x2020], R100 ;  /* 0x002020640f007388 */ /* 0x000fe20000000800 */
[----:B------:R-:W-:Y:S01]  /*6b60*/  F2FP.BF16.F32.PACK_AB R142, R143, R142 ;  /* 0x0000008e8f8e723e */ /* 0x000fe200000010ff */
[----:B------:R2:W1:Y:S01]  /*6b70*/  @P3 MUFU.LG2 R6, R13 ;  /* 0x0000000d00063308 */ /* 0x0004620000000c00 */
[----:B------:R-:W1:Y:S01]  /*6b80*/  LDCU.U8 UR4, c[0x0][0x548] ;  /* 0x0000a900ff0477ac */ /* 0x000e620008000000 */
[----:B------:R-:W-:Y:S01]  /*6b90*/  STS [R15+0x2220], R102 ;  /* 0x002220660f007388 */ /* 0x000fe20000000800 */
[----:B------:R-:W-:Y:S01]  /*6ba0*/  @P1 MOV R32, 0x1 ;  /* 0x0000000100201802 */ /* 0x000fe20000000f00 */
[----:B------:R-:W1:Y:S02]  /*6bb0*/  @P4 LDC R30, c[0x0][0x458] ;  /* 0x00011600ff1e4b82 */ /* 0x000e640000000800 */
[----:B------:R-:W-:Y:S04]  /*6bc0*/  STS [R17+0x2030], R112 ;  /* 0x0020307011007388 */ /* 0x000fe80000000800 */
[----:B------:R-:W-:Y:S02]  /*6bd0*/  STS [R17+0x2230], R114 ;  /* 0x0022307211007388 */ /* 0x000fe40000000800 */
[----:B------:R-:W1:Y:S02]  /*6be0*/  @P1 LDC R26, c[0x0][0x430] ;  /* 0x00010c00ff1a1b82 */ /* 0x000e640000000800 */
        /* <DEDUP_REMOVED lines=13> */
[----:B------:R-:W-:Y:S04]  /*6cc0*/  STS [R15+0x4220], R146 ;  /* 0x004220920f007388 */ /* 0x000fe80000000800 */
[----:B------:R-:W-:Y:S04]  /*6cd0*/  STS [R17+0x4030], R136 ;  /* 0x0040308811007388 */ /* 0x000fe80000000800 */
[----:B------:R1:W-:Y:S04]  /*6ce0*/  STS [R17+0x4230], R9 ;  /* 0x0042300911007388 */ /* 0x0003e80000000800 */
[----:B------:R2:W-:Y:S04]  /*6cf0*/  STS [R15+0x5020], R132 ;  /* 0x005020840f007388 */ /* 0x0005e80000000800 */
[----:B------:R2:W-:Y:S01]  /*6d00*/  STS [R15+0x5220], R134 ;  /* 0x005220860f007388 */ /* 0x0005e20000000800 */
[----:B-----5:R-:W2:Y:S03]  /*6d10*/  LDC.64 R10, c[0x0][0x400] ;  /* 0x00010000ff0a7b82 */ /* 0x020ea60000000a00 */
[----:B------:R2:W-:Y:S04]  /*6d20*/  STS [R17+0x5030], R3 ;  /* 0x0050300311007388 */ /* 0x0005e80000000800 */
[----:B------:R2:W-:Y:S01]  /*6d30*/  STS [R17+0x5230], R142 ;  /* 0x0052308e11007388 */ /* 0x0005e20000000800 */
[----:B-1----:R-:W-:Y:S01]  /*6d40*/  @P1 IMAD R9, R19, R18, RZ ;  /* 0x0000001213091224 */ /* 0x002fe200078e02ff */
[----:B---34-:R-:W-:Y:S06]  /*6d50*/  @P1 BRA `(.L_x_41) ;  /* 0x0000000000281947 */ /* 0x018fec0003800000 */
[----:B------:R-:W-:Y:S01]  /*6d60*/  ISETP.NE.AND P0, PT, RZ, UR4, PT ;  /* 0x00000004ff007c0c */ /* 0x000fe2000bf05270 */
[----:B------:R-:W1:-:S12]  /*6d70*/  LDC R12, c[0x0][0x3e0] ;  /* 0x0000f800ff0c7b82 */ /* 0x000e580000000800 */
[----:B------:R-:W3:Y:S01]  /*6d80*/  @P0 LDC R9, c[0x0][0x454] ;  /* 0x00011500ff090b82 */ /* 0x000ee20000000800 */
[----:B------:R-:W-:Y:S02]  /*6d90*/  @P0 MOV R26, 0x1 ;  /* 0x00000001001a0802 */ /* 0x000fe40000000f00 */
[----:B------:R-:W-:-:S05]  /*6da0*/  @!P0 MOV R26, 0x1 ;  /* 0x00000001001a8802 */ /* 0x000fca0000000f00 */
[----:B------:R-:W1:Y:S08]  /*6db0*/  @P0 LDC R7, c[0x0][0x454] ;  /* 0x00011500ff070b82 */ /* 0x000e700000000800 */
[----:B--2---:R-:W2:Y:S08]  /*6dc0*/  @!P0 LDC R3, c[0x0][0x434] ;  /* 0x00010d00ff038b82 */ /* 0x004eb00000000800 */
[----:B------:R-:W4:Y:S01]  /*6dd0*/  @!P0 LDC R9, c[0x0][0x434] ;  /* 0x00010d00ff098b82 */ /* 0x000f220000000800 */
[----:B-1----:R-:W-:-:S02]  /*6de0*/  @P0 IMAD R32, R7, R12, RZ ;  /* 0x0000000c07200224 */ /* 0x002fc400078e02ff */
[----:B--23--:R-:W-:-:S07]  /*6df0*/  @!P0 IMAD R32, R3, R12, RZ ;  /* 0x0000000c03208224 */ /* 0x00cfce00078e02ff */
.L_x_41:
[----:B------:R-:W-:Y:S01]  /*6e00*/  BAR.SYNC.DEFER_BLOCKING 0x0 ;  /* 0x0000000000007b1d */ /* 0x000fe20000010000 */
[----:B------:R-:W-:Y:S01]  /*6e10*/  ISETP.NE.AND P1, PT, RZ, UR4, !P1 ;  /* 0x00000004ff007c0c */ /* 0x000fe2000cf25270 */
[----:B--2---:R-:W-:Y:S01]  /*6e20*/  @P5 FMUL.FTZ R3, R24, 0.69314718246459960938 ;  /* 0x3f31721818035820 */ /* 0x004fe20000410000 */
[----:B------:R-:W-:Y:S01]  /*6e30*/  MOV R28, 0x7f800000 ;  /* 0x7f800000001c7802 */ /* 0x000fe20000000f00 */
[----:B------:R-:W-:Y:S01]  /*6e40*/  @P4 FMUL.FTZ R34, R5, 0.69314718246459960938 ;  /* 0x3f31721805224820 */ /* 0x000fe20000410000 */
[----:B------:R-:W-:-:S03]  /*6e50*/  LOP3.LUT R40, R4, 0x18, RZ, 0xc0, !PT ;  /* 0x0000001804287812 */ /* 0x000fc600078ec0ff */
[----:B------:R-:W1:Y:S01]  /*6e60*/  @P3 LDC R7, c[0x0][0x458] ;  /* 0x00011600ff073b82 */ /* 0x000e620000000800 */
[----:B------:R-:W2:Y:S01]  /*6e70*/  @P2 MUFU.LG2 R25, R2 ;  /* 0x0000000200192308 */ /* 0x000ea20000000c00 */
[----:B------:R-:W-:Y:S01]  /*6e80*/  @P5 FFMA.FTZ R28, R168, R29, R3 ;  /* 0x0000001da81c5223 */ /* 0x000fe20000010003 */
[----:B----4-:R-:W-:Y:S01]  /*6e90*/  IMAD R9, R9, UR6, RZ ;  /* 0x0000000609097c24 */ /* 0x010fe2000f8e02ff */
[----:B------:R-:W-:Y:S01]  /*6ea0*/  MOV R41, RZ ;  /* 0x000000ff00297202 */ /* 0x000fe20000000f00 */
[----:B------:R-:W-:Y:S01]  /*6eb0*/  @P3 FMUL.FTZ R33, R6, 0.69314718246459960938 ;  /* 0x3f31721806213820 */ /* 0x000fe20000410000 */
[----:B------:R-:W-:Y:S01]  /*6ec0*/  LOP3.LUT P5, RZ, R0, 0x3, RZ, 0xc0, !PT ;  /* 0x0000000300ff7812 */ /* 0x000fe200078ac0ff */
[----:B------:R-:W-:Y:S01]  /*6ed0*/  BSSY.RECONVERGENT B0, `(.L_x_42) ;  /* 0x0000043000007945 */ /* 0x000fe20003800200 */
[----:B------:R-:W3:Y:S01]  /*6ee0*/  @P2 LDC R24, c[0x0][0x458] ;  /* 0x00011600ff182b82 */ /* 0x000ee20000000800 */
[----:B------:R-:W-:Y:S01]  /*6ef0*/  @!P1 IMAD R9, R32, UR7, R9 ;  /* 0x0000000720099c24 */ /* 0x000fe2000f8e0209 */
[----:B------:R-:W-:Y:S01]  /*6f00*/  MOV R27, 0x7f800000 ;  /* 0x7f800000001b7802 */ /* 0x000fe20000000f00 */
[----:B------:R-:W-:-:S02]  /*6f10*/  IMAD R32, R8, UR7, RZ ;  /* 0x0000000708207c24 */ /* 0x000fc4000f8e02ff */
[----:B------:R-:W-:Y:S01]  /*6f20*/  @P4 FFMA.FTZ R27, R167, R30, R34 ;  /* 0x0000001ea71b4223 */ /* 0x000fe20000010022 */
[----:B------:R-:W-:Y:S01]  /*6f30*/  IMAD.WIDE.U32 R40, R10, UR7, R40 ;  /* 0x000000070a287c25 */ /* 0x000fe2000f8e0028 */
[----:B------:R-:W-:Y:S01]  /*6f40*/  MOV R31, 0x7f800000 ;  /* 0x7f800000001f7802 */ /* 0x000fe20000000f00 */
[----:B------:R-:W4:Y:S02]  /*6f50*/  LDC.64 R4, c[0x0][0x410] ;  /* 0x00010400ff047b82 */ /* 0x000f240000000a00 */
[----:B------:R-:W-:Y:S01]  /*6f60*/  IMAD R10, R227, R26, RZ ;  /* 0x0000001ae30a7224 */ /* 0x000fe200078e02ff */
[----:B------:R1:W4:Y:S01]  /*6f70*/  LDS.128 R20, [R226] ;  /* 0x00000000e2147984 */ /* 0x0003220000000c00 */
[----:B------:R-:W-:Y:S01]  /*6f80*/  SEL R29, R32, RZ, P1 ;  /* 0x000000ff201d7207 */ /* 0x000fe20000800000 */
[----:B--2---:R-:W-:Y:S01]  /*6f90*/  @P2 FMUL.FTZ R6, R25, 0.69314718246459960938 ;  /* 0x3f31721819062820 */ /* 0x004fe20000410000 */
[----:B------:R-:W-:Y:S01]  /*6fa0*/  SHF.R.S32.HI R32, RZ, 0x1f, R32 ;  /* 0x0000001fff207819 */ /* 0x000fe20000011420 */
[----:B------:R2:W2:Y:S01]  /*6fb0*/  LDS.128 R16, [R226+0x2000] ;  /* 0x00200000e2107984 */ /* 0x0004a20000000c00 */
[----:B------:R-:W-:Y:S01]  /*6fc0*/  IADD3 R29, P4, P0, R10, R29, R9 ;  /* 0x0000001d0a1d7210 */ /* 0x000fe2000789e009 */
[----:B------:R-:W2:Y:S01]  /*6fd0*/  LDC.64 R2, c[0x0][0x408] ;  /* 0x00010200ff027b82 */ /* 0x000ea20000000a00 */
[----:B------:R-:W-:Y:S01]  /*6fe0*/  SHF.R.S32.HI R25, RZ, 0x1f, R10 ;  /* 0x0000001fff197819 */ /* 0x000fe2000001140a */
[----:B------:R2:W2:Y:S01]  /*6ff0*/  LDS.128 R12, [R226+0x4000] ;  /* 0x00400000e20c7984 */ /* 0x0004a20000000c00 */
[----:B------:R-:W-:Y:S01]  /*7000*/  SEL R32, R32, RZ, P1 ;  /* 0x000000ff20207207 */ /* 0x000fe20000800000 */
[----:B-1----:R-:W-:Y:S01]  /*7010*/  @P3 FFMA.FTZ R31, R166, R7, R33 ;  /* 0x00000007a61f3223 */ /* 0x002fe20000010021 */
[----:B------:R-:W-:Y:S01]  /*7020*/  SHF.R.S32.HI R9, RZ, 0x1f, R9 ;  /* 0x0000001fff097819 */ /* 0x000fe20000011409 */
[----:B------:R-:W-:Y:S01]  /*7030*/  IMAD R35, R11, UR7, R41 ;  /* 0x000000070b237c24 */ /* 0x000fe2000f8e0229 */
[----:B------:R-:W-:Y:S01]  /*7040*/  MOV R30, 0x7f800000 ;  /* 0x7f800000001e7802 */ /* 0x000fe20000000f00 */
[----:B---3--:R-:W-:Y:S01]  /*7050*/  @P2 FFMA.FTZ R30, R165, R24, R6 ;  /* 0x00000018a51e2223 */ /* 0x008fe20000010006 */
[----:B------:R-:W-:Y:S01]  /*7060*/  IADD3.X R32, PT, PT, R25, R32, R9, P4, P0 ;  /* 0x0000002019207210 */ /* 0x000fe200027e0409 */
[----:B------:R-:W-:Y:S06]  /*7070*/  @P5 BRA `(.L_x_43) ;  /* 0x0000000000a05947 */ /* 0x000fec0003800000 */
[--C-:B------:R-:W-:Y:S01]  /*7080*/  SHF.R.U32.HI R6, RZ, 0x1, R0.reuse ;  /* 0x00000001ff067819 */ /* 0x100fe20000011600 */
[----:B------:R-:W-:Y:S01]  /*7090*/  IMAD.IADD R8, R8, 0x1, -R227 ;  /* 0x0000000108087824 */ /* 0x000fe200078e0ae3 */
[----:B------:R-:W-:Y:S02]  /*70a0*/  SHF.R.U32.HI R37, RZ, 0x2, R0 ;  /* 0x00000002ff257819 */ /* 0x000fe40000011600 */
[----:B------:R-:W-:-:S04]  /*70b0*/  LOP3.LUT R6, R6, 0x30, RZ, 0xc0, !PT ;  /* 0x0000003006067812 */ /* 0x000fc800078ec0ff */
[----:B------:R-:W-:-:S04]  /*70c0*/  LOP3.LUT R37, R6, 0x7, R37, 0xf8, !PT ;  /* 0x0000000706257812 */ /* 0x000fc800078ef825 */
[C---:B------:R-:W-:Y:S01]  /*70d0*/  LOP3.LUT R33, R37.reuse, 0x40, RZ, 0xfc, !PT ;  /* 0x0000004025217812 */ /* 0x040fe200078efcff */
[C---:B------:R-:W-:Y:S01]  /*70e0*/  VIADD R43, R37.reuse, 0x8 ;  /* 0x00000008252b7836 */ /* 0x040fe20000000000 */
[CC--:B------:R-:W-:Y:S01]  /*70f0*/  ISETP.GE.AND P6, PT, R37.reuse, R8.reuse, PT ;  /* 0x000000082500720c */ /* 0x0c0fe20003fc6270 */
[----:B------:R-:W-:Y:S01]  /*7100*/  VIADD R39, R37, 0x48 ;  /* 0x0000004825277836 */ /* 0x000fe20000000000 */
[-C--:B------:R-:W-:Y:S02]  /*7110*/  ISETP.GE.AND P4, PT, R33, R8.reuse, PT ;  /* 0x000000082100720c */ /* 0x080fe40003f86270 */
[-C--:B------:R-:W-:Y:S02]  /*7120*/  ISETP.GE.AND P5, PT, R43, R8.reuse, PT ;  /* 0x000000082b00720c */ /* 0x080fe40003fa6270 */
[----:B------:R-:W-:-:S07]  /*7130*/  ISETP.GE.AND P3, PT, R39, R8, PT ;  /* 0x000000082700720c */ /* 0x000fce0003f66270 */
[----:B------:R-:W1:Y:S01]  /*7140*/  @!P6 LDC.64 R24, c[0x0][0x420] ;  /* 0x00010800ff18eb82 */ /* 0x000e620000000a00 */
[-C--:B------:R-:W-:Y:S02]  /*7150*/  @!P6 IMAD R38, R37, R26.reuse, RZ ;  /* 0x0000001a2526e224 */ /* 0x080fe400078e02ff */
[-C--:B------:R-:W-:Y:S02]  /*7160*/  @!P4 IMAD R33, R33, R26.reuse, RZ ;  /* 0x0000001a2121c224 */ /* 0x080fe400078e02ff */
[-C--:B------:R-:W-:Y:S01]  /*7170*/  @!P5 IMAD R36, R43, R26.reuse, RZ ;  /* 0x0000001a2b24d224 */ /* 0x080fe200078e02ff */
[C---:B------:R-:W-:Y:S01]  /*7180*/  @!P6 IADD3 R0, P0, PT, R38.reuse, R29, RZ ;  /* 0x0000001d2600e210 */ /* 0x040fe20007f1e0ff */
[----:B------:R-:W-:Y:S01]  /*7190*/  @!P3 IMAD R39, R39, R26, RZ ;  /* 0x0000001a2727b224 */ /* 0x000fe200078e02ff */
[----:B------:R-:W3:Y:S02]  /*71a0*/  @!P5 LDC.64 R10, c[0x0][0x420] ;  /* 0x00010800ff0adb82 */ /* 0x000ee40000000a00 */
[----:B------:R-:W-:-:S02]  /*71b0*/  @!P6 LEA.HI.X.SX32 R26, R38, R32, 0x1, P0 ;  /* 0x00000020261ae211 */ /* 0x000fc400000f0eff */
[CC--:B------:R-:W-:Y:S02]  /*71c0*/  @!P4 IADD3 R38, P1, PT, R33.reuse, R29.reuse, RZ ;  /* 0x0000001d2126c210 */ /* 0x0c0fe40007f3e0ff */
[CC--:B------:R-:W-:Y:S02]  /*71d0*/  @!P5 IADD3 R37, P2, PT, R36.reuse, R29.reuse, RZ ;  /* 0x0000001d2425d210 */ /* 0x0c0fe40007f5e0ff */
[----:B------:R-:W5:Y:S01]  /*71e0*/  @!P4 LDC.64 R8, c[0x0][0x420] ;  /* 0x00010800ff08cb82 */ /* 0x000f620000000a00 */
[-C--:B------:R-:W-:Y:S02]  /*71f0*/  @!P4 LEA.HI.X.SX32 R33, R33, R32.reuse, 0x1, P1 ;  /* 0x000000202121c211 */ /* 0x080fe400008f0eff */
[----:B------:R-:W-:Y:S02]  /*7200*/  @!P5 LEA.HI.X.SX32 R36, R36, R32, 0x1, P2 ;  /* 0x000000202424d211 */ /* 0x000fe400010f0eff */
[----:B------:R-:W-:-:S03]  /*7210*/  @!P3 IADD3 R29, P0, PT, R39, R29, RZ ;  /* 0x0000001d271db210 */ /* 0x000fc60007f1e0ff */
[----:B------:R-:W4:Y:S01]  /*7220*/  @!P3 LDC.64 R6, c[0x0][0x420] ;  /* 0x00010800ff06bb82 */ /* 0x000f220000000a00 */
[C---:B-1----:R-:W-:Y:S02]  /*7230*/  @!P6 LEA R24, P2, R0.reuse, R24, 0x2 ;  /* 0x000000180018e211 */ /* 0x042fe400078410ff */
[----:B------:R-:W-:Y:S02]  /*7240*/  @!P3 LEA.HI.X.SX32 R32, R39, R32, 0x1, P0 ;  /* 0x000000202720b211 */ /* 0x000fe400000f0eff */
[----:B------:R-:W-:Y:S02]  /*7250*/  @!P6 LEA.HI.X R25, R0, R25, R26, 0x2, P2 ;  /* 0x000000190019e211 */ /* 0x000fe400010f141a */
[----:B---3--:R-:W-:-:S03]  /*7260*/  @!P5 LEA R10, P1, R37, R10, 0x2 ;  /* 0x0000000a250ad211 */ /* 0x008fc600078210ff */
[----:B------:R1:W-:Y:S01]  /*7270*/  @!P6 STG.E desc[UR24][R24.64], R28 ;  /* 0x0000001c1800e986 */ /* 0x0003e2000c101918 */
[----:B------:R-:W-:Y:S02]  /*7280*/  @!P5 LEA.HI.X R11, R37, R11, R36, 0x2, P1 ;  /* 0x0000000b250bd211 */ /* 0x000fe400008f1424 */
[----:B-----5:R-:W-:-:S03]  /*7290*/  @!P4 LEA R8, P1, R38, R8, 0x2 ;  /* 0x000000082608c211 */ /* 0x020fc600078210ff */
[----:B------:R1:W-:Y:S01]  /*72a0*/  @!P5 STG.E desc[UR24][R10.64], R27 ;  /* 0x0000001b0a00d986 */ /* 0x0003e2000c101918 */
[----:B------:R-:W-:Y:S02]  /*72b0*/  @!P4 LEA.HI.X R9, R38, R9, R33, 0x2, P1 ;  /* 0x000000092609c211 */ /* 0x000fe400008f1421 */
[----:B----4-:R-:W-:-:S03]  /*72c0*/  @!P3 LEA R6, P0, R29, R6, 0x2 ;  /* 0x000000061d06b211 */ /* 0x010fc600078010ff */
[----:B------:R1:W-:Y:S01]  /*72d0*/  @!P4 STG.E desc[UR24][R8.64], R31 ;  /* 0x0000001f0800c986 */ /* 0x0003e2000c101918 */
[----:B------:R-:W-:-:S05]  /*72e0*/  @!P3 LEA.HI.X R7, R29, R7, R32, 0x2, P0 ;  /* 0x000000071d07b211 */ /* 0x000fca00000f1420 */
[----:B------:R1:W-:Y:S04]  /*72f0*/  @!P3 STG.E desc[UR24][R6.64], R30 ;  /* 0x0000001e0600b986 */ /* 0x0003e8000c101918 */
.L_x_43:
[----:B------:R-:W-:Y:S05]  /*7300*/  BSYNC.RECONVERGENT B0 ;  /* 0x0000000000007941 */ /* 0x000fea0003800200 */
.L_x_42:
[----:B------:R-:W-:Y:S01]  /*7310*/  IMAD.MOV.U32 R34, RZ, RZ, R40 ;  /* 0x000000ffff227224 */ /* 0x000fe200078e0028 */
[----:B-1----:R-:W1:Y:S01]  /*7320*/  LDS.128 R28, [R226+0x800] ;  /* 0x00080000e21c7984 */ /* 0x002e620000000c00 */
[----:B------:R-:W3:Y:S01]  /*7330*/  LDCU.64 UR4, c[0x0][0x3f0] ;  /* 0x00007e00ff0477ac */ /* 0x000ee20008000a00 */
[----:B--2---:R-:W-:Y:S02]  /*7340*/  IMAD R0, R229, R2, RZ ;  /* 0x00000002e5007224 */ /* 0x004fe400078e02ff */
[----:B----4-:R-:W-:Y:S01]  /*7350*/  IMAD.WIDE.U32 R52, R4, UR6, R34 ;  /* 0x0000000604347c25 */ /* 0x010fe2000f8e0022 */
[----:B------:R-:W2:Y:S03]  /*7360*/  LDS.128 R24, [R226+0x2800] ;  /* 0x00280000e2187984 */ /* 0x000ea60000000c00 */
[----:B------:R-:W-:Y:S01]  /*7370*/  IMAD R53, R5, UR6, R53 ;  /* 0x0000000605357c24 */ /* 0x000fe2000f8e0235 */
[----:B------:R-:W4:Y:S01]  /*7380*/  LDS.128 R8, [R226+0x4800] ;  /* 0x00480000e2087984 */ /* 0x000f220000000c00 */
[----:B------:R-:W-:-:S02]  /*7390*/  IMAD R0, R228, R3, R0 ;  /* 0x00000003e4007224 */ /* 0x000fc400078e0200 */
[----:B------:R-:W-:Y:S01]  /*73a0*/  IMAD.WIDE.U32 R228, R228, R2, R52 ;  /* 0x00000002e4e47225 */ /* 0x000fe200078e0034 */
[----:B------:R-:W5:Y:S03]  /*73b0*/  LDS.128 R40, [R226+0x1000] ;  /* 0x00100000e2287984 */ /* 0x000f660000000c00 */
[----:B------:R-:W-:Y:S01]  /*73c0*/  IMAD.SHL.U32 R52, R2, 0x40, RZ ;  /* 0x0000004002347824 */ /* 0x000fe200078e00ff */
[----:B------:R-:W5:Y:S01]  /*73d0*/  LDS.128 R36, [R226+0x3000] ;  /* 0x00300000e2247984 */ /* 0x000f620000000c00 */
[----:B------:R-:W-:Y:S02]  /*73e0*/  IADD3 R0, PT, PT, R229, R0, RZ ;  /* 0x00000000e5007210 */ /* 0x000fe40007ffe0ff */
[C---:B---3--:R-:W-:Y:S01]  /*73f0*/  LEA R54, P0, R228.reuse, UR4, 0x1 ;  /* 0x00000004e4367c11 */ /* 0x048fe2000f8008ff */
[----:B------:R-:W3:Y:S03]  /*7400*/  LDS.128 R32, [R226+0x5000] ;  /* 0x00500000e2207984 */ /* 0x000ee60000000c00 */
[----:B------:R-:W-:Y:S01]  /*7410*/  LEA.HI.X R55, R228, UR5, R0, 0x1, P0 ;  /* 0x00000005e4377c11 */ /* 0x000fe200080f0c00 */
[----:B------:R-:W3:Y:S01]  /*7420*/  LDS.128 R44, [R226+0x1800] ;  /* 0x00180000e22c7984 */ /* 0x000ee20000000c00 */
[----:B------:R-:W-:-:S02]  /*7430*/  LEA R56, P0, R2, R54, 0x7 ;  /* 0x0000003602387211 */ /* 0x000fc400078038ff */
[--C-:B------:R-:W-:Y:S01]  /*7440*/  SHF.L.U64.HI R0, R2, 0x6, R3.reuse ;  /* 0x0000000602007819 */ /* 0x100fe20000010203 */
[----:B------:R-:W3:Y:S01]  /*7450*/  LDS.128 R4, [R226+0x3800] ;  /* 0x00380000e2047984 */ /* 0x000ee20000000c00 */
[----:B------:R-:W-:Y:S02]  /*7460*/  IADD3 R58, P1, PT, R52, R54, RZ ;  /* 0x00000036343a7210 */ /* 0x000fe40007f3e0ff */
[-C--:B------:R-:W-:Y:S01]  /*7470*/  LEA.HI.X R57, R2, R55.reuse, R3, 0x7, P0 ;  /* 0x0000003702397211 */ /* 0x080fe200000f3c03 */
[----:B------:R-:W3:Y:S01]  /*7480*/  LDS.128 R48, [R226+0x5800] ;  /* 0x00580000e2307984 */ /* 0x000ee20000000c00 */
[----:B------:R-:W-:Y:S02]  /*7490*/  IADD3 R52, P0, PT, R52, R56, RZ ;  /* 0x0000003834347210 */ /* 0x000fe40007f1e0ff */
[C---:B------:R-:W-:Y:S01]  /*74a0*/  IADD3.X R59, PT, PT, R0.reuse, R55, RZ, P1, !PT ;  /* 0x00000037003b7210 */ /* 0x040fe20000ffe4ff */
[----:B------:R-:W-:Y:S02]  /*74b0*/  STG.E.128 desc[UR24][R54.64], R20 ;  /* 0x0000001436007986 */ /* 0x000fe4000c101d18 */
[----:B------:R-:W-:-:S02]  /*74c0*/  IMAD.X R53, R0, 0x1, R57, P0 ;  /* 0x0000000100357824 */ /* 0x000fc400000e0639 */
[----:B------:R-:W-:Y:S04]  /*74d0*/  STG.E.128 desc[UR24][R54.64+0x40], R16 ;  /* 0x0000401036007986 */ /* 0x000fe8000c101d18 */
[----:B------:R-:W-:Y:S04]  /*74e0*/  STG.E.128 desc[UR24][R54.64+0x80], R12 ;  /* 0x0000800c36007986 */ /* 0x000fe8000c101d18 */
[----:B-1----:R-:W-:Y:S04]  /*74f0*/  STG.E.128 desc[UR24][R58.64], R28 ;  /* 0x0000001c3a007986 */ /* 0x002fe8000c101d18 */
[----:B--2---:R-:W-:Y:S04]  /*7500*/  STG.E.128 desc[UR24][R58.64+0x40], R24 ;  /* 0x000040183a007986 */ /* 0x004fe8000c101d18 */
[----:B----4-:R-:W-:Y:S04]  /*7510*/  STG.E.128 desc[UR24][R58.64+0x80], R8 ;  /* 0x000080083a007986 */ /* 0x010fe8000c101d18 */
[----:B-----5:R-:W-:Y:S04]  /*7520*/  STG.E.128 desc[UR24][R56.64], R40 ;  /* 0x0000002838007986 */ /* 0x020fe8000c101d18 */
[----:B------:R-:W-:Y:S04]  /*7530*/  STG.E.128 desc[UR24][R56.64+0x40], R36 ;  /* 0x0000402438007986 */ /* 0x000fe8000c101d18 */
[----:B---3--:R-:W-:Y:S04]  /*7540*/  STG.E.128 desc[UR24][R56.64+0x80], R32 ;  /* 0x0000802038007986 */ /* 0x008fe8000c101d18 */
[----:B------:R-:W-:Y:S04]  /*7550*/  STG.E.128 desc[UR24][R52.64], R44 ;  /* 0x0000002c34007986 */ /* 0x000fe8000c101d18 */
[----:B------:R-:W-:Y:S04]  /*7560*/  STG.E.128 desc[UR24][R52.64+0x40], R4 ;  /* 0x0000400434007986 */ /* 0x000fe8000c101d18 */
[----:B------:R-:W-:Y:S01]  /*7570*/  STG.E.128 desc[UR24][R52.64+0x80], R48 ;  /* 0x0000803034007986 */ /* 0x000fe2000c101d18 */
[----:B------:R-:W-:Y:S05]  /*7580*/  EXIT ;  /* 0x000000000000794d */ /* 0x000fea0003800000 */
.L_x_44:
        /* <DEDUP_REMOVED lines=15> */
.L_x_1348:


//--------------------- .text._ZN5flash16flash_fwd_kernelI23Flash_fwd_kernel_traitsILi96ELi128ELi64ELi4ELb0ELb0EN7cutlass10bfloat16_tE19Flash_kernel_traitsILi96ELi128ELi64ELi4ES3_EELb0ELb0ELb0ELb0ELb0ELb0ELb0ELb0EEEvNS_16Flash_fwd_paramsE --------------------------
	.section	.text._ZN5flash16flash_fwd_kernelI23Flash_fwd_kernel_traitsILi96ELi128ELi64ELi4ELb0ELb0EN7cutlass10bfloat16_tE19Flash_kernel_traitsILi96ELi128ELi64ELi4ES3_EELb0ELb0ELb0ELb0ELb0ELb0ELb0ELb0EEEvNS_16Flash_fwd_paramsE,"ax",@progbits
	.align	128
        .global         _ZN5flash16flash_fwd_kernelI23Flash_fwd_kernel_traitsILi96ELi128ELi64ELi4ELb0ELb0EN7cutlass10bfloat16_tE19Flash_kernel_traitsILi96ELi128ELi64ELi4ES3_EELb0ELb0ELb0ELb0ELb0ELb0ELb0ELb0EEEvNS_16Flash_fwd_paramsE
        .type           _ZN5flash16flash_fwd_kernelI23Flash_fwd_kernel_traitsILi96ELi128ELi64ELi4ELb0ELb0EN7cutlass10bfloat16_tE19Flash_kernel_traitsILi96ELi128ELi64ELi4ES3_EELb0ELb0ELb0ELb0ELb0ELb0ELb0ELb0EEEvNS_16Flash_fwd_paramsE,@function
        .size           _ZN5flash16flash_fwd_kernelI23Flash_fwd_kernel_traitsILi96ELi128ELi64ELi4ELb0ELb0EN7cutlass10bfloat16_tE19Flash_kernel_traitsILi96ELi128ELi64ELi4ES3_EELb0ELb0ELb0ELb0ELb0ELb0ELb0ELb0EEEvNS_16Flash_fwd_paramsE,(.L_x_1349 - _ZN5flash16flash_fwd_kernelI23Flash_fwd_kernel_traitsILi96ELi128ELi64ELi4ELb0ELb0EN7cutlass10bfloat16_tE19Flash_kernel_traitsILi96ELi128ELi64ELi4ES3_EELb0ELb0ELb0ELb0ELb0ELb0ELb0ELb0EEEvNS_16Flash_fwd_paramsE)
        .other          _ZN5flash16flash_fwd_kernelI23Flash_fwd_kernel_traitsILi96ELi128ELi64ELi4ELb0ELb0EN7cutlass10bfloat16_tE19Flash_kernel_traitsILi96ELi128ELi64ELi4ES3_EELb0ELb0ELb0ELb0ELb0ELb0ELb0ELb0EEEvNS_16Flash_fwd_paramsE,@"STO_CUDA_ENTRY STV_DEFAULT"
_ZN5flash16flash_fwd_kernelI23Flash_fwd_kernel_traitsILi96ELi128ELi64ELi4ELb0ELb0EN7cutlass10bfloat16_tE19Flash_kernel_traitsILi96ELi128ELi64ELi4ES3_EELb0ELb0ELb0ELb0ELb0ELb0ELb0ELb0EEEvNS_16Flash_fwd_paramsE:
.text._ZN5flash16flash_fwd_kernelI23Flash_fwd_kernel_traitsILi96ELi128ELi64ELi4ELb0ELb0EN7cutlass10bfloat16_tE19Flash_kernel_traitsILi96ELi128ELi64ELi4ES3_EELb0ELb0ELb0ELb0ELb0ELb0ELb0ELb0EEEvNS_16Flash_fwd_paramsE:
[----:B------:R-:W-:Y:S01]  /*0000*/  LDC R1, c[0x0][0x37c] ;  /* 0x0000df00ff017b82 */ /* 0x000fe20000000800 */
[----:B------:R-:W1:Y:S01]  /*0010*/  S2R R23, SR_CTAID.Y ;  /* 0x0000000000177919 */ /* 0x000e620000002600 */
[----:B------:R-:W2:Y:S06]  /*0020*/  LDCU.64 UR8, c[0x0][0x460] ;  /* 0x00008c00ff0877ac */ /* 0x000eac0008000a00 */
[----:B------:R-:W1:Y:S01]  /*0030*/  LDC.64 R2, c[0x0][0x460] ;  /* 0x00011800ff027b82 */ /* 0x000e620000000a00 */
[----:B------:R-:W-:Y:S01]  /*0040*/  IMAD.MOV.U32 R247, RZ, RZ, -0x1 ;  /* 0xfffffffffff77424 */ /* 0x000fe200078e00ff */
[----:B------:R-:W3:Y:S01]  /*0050*/  LDCU.64 UR6, c[0x0][0x470] ;  /* 0x00008e00ff0677ac */ /* 0x000ee20008000a00 */
[----:B------:R-:W4:Y:S05]  /*0060*/  LDCU.64 UR4, c[0x0][0x478] ;  /* 0x00008f00ff0477ac */ /* 0x000f2a0008000a00 */
[----:B------:R-:W1:Y:S01]  /*0070*/  LDC.64 R6, c[0x0][0x468] ;  /* 0x00011a00ff067b82 */ /* 0x000e620000000a00 */
[----:B------:R-:W1:Y:S01]  /*0080*/  LDCU.64 UR16, c[0x0][0x358] ;  /* 0x00006b00ff1077ac */ /* 0x000e620008000a00 */
[----:B--2---:R-:W-:-:S02]  /*0090*/  ISETP.NE.U32.AND P1, PT, RZ, UR8, PT ;  /* 0x00000008ff007c0c */ /* 0x004fc4000bf25070 */
[----:B------:R-:W-:Y:S02]  /*00a0*/  ISETP.NE.U32.AND P0, PT, RZ, UR8, PT ;  /* 0x00000008ff007c0c */ /* 0x000fe4000bf05070 */
[----:B---3--:R-:W-:Y:S02]  /*00b0*/  ISETP.NE.U32.AND P4, PT, RZ, UR6, PT ;  /* 0x00000006ff007c0c */ /* 0x008fe4000bf85070 */
[----:B------:R-:W-:Y:S02]  /*00c0*/  ISETP.NE.AND.EX P1, PT, RZ, UR9, PT, P1 ;  /* 0x00000009ff007c0c */ /* 0x000fe4000bf25310 */
[----:B----4-:R-:W-:Y:S02]  /*00d0*/  ISETP.NE.U32.AND P2, PT, RZ, UR4, PT ;  /* 0x00000004ff007c0c */ /* 0x010fe4000bf45070 */
[----:B------:R-:W-:Y:S02]  /*00e0*/  ISETP.NE.AND.EX P0, PT, RZ, UR9, PT, P0 ;  /* 0x00000009ff007c0c */ /* 0x000fe4000bf05300 */
[----:B------:R-:W-:Y:S01]  /*00f0*/  ISETP.NE.AND.EX P4, PT, RZ, UR7, PT, P4 ;  /* 0x00000007ff007c0c */ /* 0x000fe2000bf85340 */
[----:B-1----:R-:W-:Y:S01]  /*0100*/  IMAD.WIDE.U32 R2, R23, 0x4, R2 ;  /* 0x0000000417027825 */ /* 0x002fe200078e0002 */
[----:B------:R-:W-:-:S03]  /*0110*/  ISETP.NE.AND.EX P2, PT, RZ, UR5, PT, P2 ;  /* 0x00000005ff007c0c */ /* 0x000fc6000bf45320 */
[----:B------:R-:W-:Y:S01]  /*0120*/  IMAD.SHL.U32 R11, R23, 0x4, RZ ;  /* 0x00000004170b7824 */ /* 0x000fe200078e00ff */
[----:B------:R-:W-:Y:S01]  /*0130*/  SHF.R.U32.HI R9, RZ, 0x1e, R23 ;  /* 0x0000001eff097819 */ /* 0x000fe20000011617 */
[----:B------:R-:W2:Y:S04]  /*0140*/  @P1 LDG.E R247, desc[UR16][R2.64] ;  /* 0x0000001002f71981 */ /* 0x000ea8000c1e1900 */
[----:B------:R1:W2:Y:S01]  /*0150*/  @P0 LDG.E R8, desc[UR16][R2.64+0x4] ;  /* 0x0000041002080981 */ /* 0x0002a2000c1e1900 */
[----:B------:R-:W-:Y:S01]  /*0160*/  IMAD.MOV.U32 R10, RZ, RZ, RZ ;  /* 0x000000ffff0a7224 */ /* 0x000fe200078e00ff */
[----:B------:R-:W-:-:S04]  /*0170*/  @P4 IADD3 R4, P3, PT, R11, UR6, RZ ;  /* 0x000000060b044c10 */ /* 0x000fc8000ff7e0ff */
[----:B------:R-:W-:-:S05]  /*0180*/  @P4 IADD3.X R5, PT, PT, R9, UR7, RZ, P3, !PT ;  /* 0x0000000709054c10 */ /* 0x000fca0009ffe4ff */
[----:B------:R3:W4:Y:S01]  /*0190*/  @P4 LDG.E R10, desc[UR16][R4.64] ;  /* 0x00000010040a4981 */ /* 0x000722000c1e1900 */
[----:B-1----:R-:W-:Y:S01]  /*01a0*/  @P2 IADD3 R2, P1, PT, R11, UR4, RZ ;  /* 0x000000040b022c10 */ /* 0x002fe2000ff3e0ff */
[----:B------:R-:W1:Y:S03]  /*01b0*/  LDCU.U8 UR4, c[0x0][0x532] ;  /* 0x0000a640ff0477ac */ /* 0x000e660008000000 */
[----:B------:R-:W-:-:S05]  /*01c0*/  @P2 IADD3.X R3, PT, PT, R9, UR5, RZ, P1, !PT ;  /* 0x0000000509032c10 */ /* 0x000fca0008ffe4ff */
[----:B------:R3:W4:Y:S01]  /*01d0*/  @P2 LDG.E R0, desc[UR16][R2.64] ;  /* 0x0000001002002981 */ /* 0x000722000c1e1900 */
[----:B------:R-:W-:Y:S01]  /*01e0*/  ISETP.EQ.U32.AND P3, PT, R6, RZ, PT ;  /* 0x000000ff0600720c */ /* 0x000fe20003f62070 */
[----:B------:R-:W3:Y:S01]  /*01f0*/  S2R R251, SR_CTAID.X ;  /* 0x0000000000fb7919 */ /* 0x000ee20000002500 */
[----:B------:R-:W2:Y:S01]  /*0200*/  @!P0 LDC R15, c[0x0][0x434] ;  /* 0x00010d00ff0f8b82 */ /* 0x000ea20000000800 */
[----:B-1----:R-:W-:-:S07]  /*0210*/  ISETP.NE.AND P4, PT, RZ, UR4, PT ;  /* 0x00000004ff007c0c */ /* 0x002fce000bf85270 */
[----:B---3--:R-:W1:Y:S01]  /*0220*/  @!P2 LDC.64 R4, c[0x0][0x488] ;  /* 0x00012200ff04ab82 */ /* 0x008e620000000a00 */
[----:B------:R-:W-:Y:S02]  /*0230*/  ISETP.EQ.OR.EX P3, PT, R7, RZ, !P4, P3 ;  /* 0x000000ff0700720c */ /* 0x000fe40006762730 */
[----:B------:R-:W-:Y:S01]  /*0240*/  IADD3 R2, P1, PT, R11, R6, RZ ;  /* 0x000000060b027210 */ /* 0x000fe20007f3e0ff */
[----:B------:R-:W-:-:S04]  /*0250*/  IMAD.MOV.U32 R11, RZ, RZ, -0x1 ;  /* 0xffffffffff0b7424 */ /* 0x000fc800078e00ff */
[----:B------:R-:W-:Y:S02]  /*0260*/  IMAD.X R3, R9, 0x1, R7, P1 ;  /* 0x0000000109037824 */ /* 0x000fe400008e0607 */
[----:B------:R-:W3:Y:S04]  /*0270*/  @!P2 LDC R9, c[0x0][0x43c] ;  /* 0x00010f00ff09ab82 */ /* 0x000ee80000000800 */
[----:B------:R1:W5:Y:S01]  /*0280*/  @!P3 LDG.E R11, desc[UR16][R2.64] ;  /* 0x00000010020bb981 */ /* 0x000362000c1e1900 */
[----:B------:R-:W-:-:S04]  /*0290*/  ISETP.NE.U32.AND P3, PT, R6, RZ, PT ;  /* 0x000000ff0600720c */ /* 0x000fc80003f65070 */
[----:B------:R-:W-:Y:S01]  /*02a0*/  ISETP.NE.AND.EX P3, PT, R7, RZ, PT, P3 ;  /* 0x000000ff0700720c */ /* 0x000fe20003f65330 */
[----:B------:R-:W1:Y:S01]  /*02b0*/  S2R R22, SR_CTAID.Z ;  /* 0x0000000000167919 */ /* 0x000e620000002700 */
[----:B------:R-:W1:Y:S01]  /*02c0*/  S2R R226, SR_TID.X ;  /* 0x0000000000e27919 */ /* 0x000e620000002100 */
[----:B------:R-:W-:Y:S02]  /*02d0*/  IMAD.SHL.U32 R249, R251, 0x80, RZ ;  /* 0x00000080fbf97824 */ /* 0x000fe400078e00ff */
[----:B--2---:R-:W-:Y:S01]  /*02e0*/  @P0 IMAD.IADD R15, R8, 0x1, -R247 ;  /* 0x00000001080f0824 */ /* 0x004fe200078e0af7 */
[----:B-1----:R-:W-:-:S04]  /*02f0*/  @!P2 ISETP.NE.U32.AND P0, PT, R4, RZ, PT ;  /* 0x000000ff0400a20c */ /* 0x002fc80003f05070 */
[----:B------:R-:W-:Y:S02]  /*0300*/  @!P2 ISETP.NE.AND.EX P0, PT, R5, RZ, PT, P0 ;  /* 0x000000ff0500a20c */ /* 0x000fe40003f05300 */
[----:B------:R-:W-:Y:S02]  /*0310*/  ISETP.GT.AND P1, PT, R15, R249, PT ;  /* 0x000000f90f00720c */ /* 0x000fe40003f24270 */
[----:B---3--:R-:W-:Y:S01]  /*0320*/  @!P2 SEL R4, R9, RZ, P0 ;  /* 0x000000ff0904a207 */ /* 0x008fe20000000000 */
[----:B----4-:R-:W-:Y:S02]  /*0330*/  @P2 IMAD.IADD R24, R0, 0x1, -R10 ;  /* 0x0000000100182824 */ /* 0x010fe400078e0a0a */
[----:B------:R-:W1:Y:S01]  /*0340*/  @!P3 LDC R0, c[0x0][0x438] ;  /* 0x00010e00ff00bb82 */ /* 0x000e620000000800 */
[----:B------:R-:W-:Y:S07]  /*0350*/  @!P3 BRA `(.L_x_45) ;  /* 0x00000000000cb947 */ /* 0x000fee0003800000 */
[----:B-1----:R-:W2:Y:S02]  /*0360*/  @P4 LDG.E R0, desc[UR16][R2.64+0x4] ;  /* 0x0000041002004981 */ /* 0x002ea4000c1e1900 */
[----:B--2--5:R-:W-:-:S06]  /*0370*/  @P4 IADD3 R0, PT, PT, R0, -R11, RZ ;  /* 0x8000000b00004210 */ /* 0x024fcc0007ffe0ff */
[----:B------:R2:W5:Y:S02]  /*0380*/  @!P4 LDG.E R0, desc[UR16][R2.64] ;  /* 0x000000100200c981 */ /* 0x000564000c1e1900 */
.L_x_45:
[----:B-1---5:R-:W-:Y:S01]  /*0390*/  @!P2 IADD3 R24, PT, PT, R4, R0, -R10 ;  /* 0x000000000418a210 */ /* 0x022fe20007ffe80a */
[----:B------:R-:W-:Y:S06]  /*03a0*/  @!P1 EXIT ;  /* 0x000000000000994d */ /* 0x000fec0003800000 */
[C---:B------:R-:W-:Y:S01]  /*03b0*/  ISETP.GT.AND P0, PT, R24.reuse, RZ, PT ;  /* 0x000000ff1800720c */ /* 0x040fe20003f04270 */
[----:B------:R-:W-:-:S05]  /*03c0*/  VIADD R0, R24, 0x3f ;  /* 0x0000003f18007836 */ /* 0x000fca0000000000 */
[----:B--2---:R-:W-:-:S04]  /*03d0*/  SHF.R.S32.HI R2, RZ, 0x1f, R0 ;  /* 0x0000001fff027819 */ /* 0x004fc80000011400 */
[----:B------:R-:W-:-:S03]  /*03e0*/  LEA.HI R229, R2, R0, RZ, 0x6 ;  /* 0x0000000002e57211 */ /* 0x000fc600078f30ff */
[----:B------:R-:W-:Y:S05]  /*03f0*/  @P0 BRA `(.L_x_46) ;  /* 0x0000000c000c0947 */ /* 0x000fea0003800000 */
[----:B------:R-:W1:Y:S01]  /*0400*/  LDC.U8 R0, c[0x0][0x549] ;  /* 0x00015240ff007b82 */ /* 0x000e620000000000 */
[----:B------:R-:W-:Y:S02]  /*0410*/  ISETP.NE.AND P1, PT, R247, -0x1, PT ;  /* 0xfffffffff700780c */ /* 0x000fe40003f25270 */
[----:B------:R-:W-:-:S05]  /*0420*/  SHF.L.U32 R18, R226, 0x3, RZ ;  /* 0x00000003e2127819 */ /* 0x000fca00000006ff */
[----:B------:R-:W2:Y:S08]  /*0430*/  LDC.U8 R11, c[0x0][0x548] ;  /* 0x00015200ff0b7b82 */ /* 0x000eb00000000000 */
[----:B------:R-:W3:Y:S01]  /*0440*/  @!P1 LDC.64 R6, c[0x0][0x400] ;  /* 0x00010000ff069b82 */ /* 0x000ee20000000a00 */
[----:B-1----:R-:W-:-:S07]  /*0450*/  ISETP.NE.AND P6, PT, R0, RZ, PT ;  /* 0x000000ff0000720c */ /* 0x002fce0003fc5270 */
[----:B------:R-:W1:Y:S08]  /*0460*/  @P1 LDC.64 R8, c[0x0][0x408] ;  /* 0x00010200ff081b82 */ /* 0x000e700000000a00 */
[----:B------:R-:W4:Y:S01]  /*0470*/  @P6 LDC.64 R2, c[0x0][0x430] ;  /* 0x00010c00ff026b82 */ /* 0x000f220000000a00 */
[----:B------:R-:W-:Y:S01]  /*0480*/  @P6 MOV R13, 0x1 ;  /* 0x00000001000d6802 */ /* 0x000fe20000000f00 */
[----:B---3--:R-:W-:-:S06]  /*0490*/  @!P1 IMAD.WIDE.U32 R4, R23, R6, RZ ;  /* 0x0000000617049225 */ /* 0x008fcc00078e00ff */
[----:B------:R-:W3:Y:S01]  /*04a0*/  @P6 LDC R12, c[0x0][0x430] ;  /* 0x00010c00ff0c6b82 */ /* 0x000ee20000000800 */
[----:B------:R-:W-:Y:S01]  /*04b0*/  @!P1 MOV R0, R4 ;  /* 0x0000000400009202 */ /* 0x000fe20000000f00 */
[----:B----4-:R-:W-:Y:S02]  /*04c0*/  @P6 IMAD R14, R2, R3, RZ ;  /* 0x00000003020e6224 */ /* 0x010fe400078e02ff */
[----:B-1----:R-:W-:Y:S01]  /*04d0*/  @P1 IMAD.WIDE.U32 R2, R247, R8, RZ ;  /* 0x00000008f7021225 */ /* 0x002fe200078e00ff */
[----:B--2---:R-:W-:Y:S06]  /*04e0*/  @P6 BRA `(.L_x_47) ;  /* 0x0000000000286947 */ /* 0x004fec0003800000 */
[----:B------:R-:W-:Y:S01]  /*04f0*/  ISETP.NE.AND P0, PT, R11, RZ, PT ;  /* 0x000000ff0b00720c */ /* 0x000fe20003f05270 */
[----:B------:R-:W1:-:S12]  /*0500*/  LDC R10, c[0x0][0x3e0] ;  /* 0x0000f800ff0a7b82 */ /* 0x000e580000000800 */
[----:B------:R-:W2:Y:S01]  /*0510*/  @P0 LDC R14, c[0x0][0x454] ;  /* 0x00011500ff0e0b82 */ /* 0x000ea20000000800 */
[----:B---3--:R-:W-:Y:S02]  /*0520*/  @P0 MOV R12, 0x1 ;  /* 0x00000001000c0802 */ /* 0x008fe40000000f00 */
[----:B------:R-:W-:-:S05]  /*0530*/  @!P0 MOV R12, 0x1 ;  /* 0x00000001000c8802 */ /* 0x000fca0000000f00 */
[----:B------:R-:W1:Y:S08]  /*0540*/  @P0 LDC R8, c[0x0][0x454] ;  /* 0x00011500ff080b82 */ /* 0x000e700000000800 */
[----:B------:R-:W3:Y:S08]  /*0550*/  @!P0 LDC R6, c[0x0][0x434] ;  /* 0x00010d00ff068b82 */ /* 0x000ef00000000800 */
[----:B------:R-:W4:Y:S01]  /*0560*/  @!P0 LDC R14, c[0x0][0x434] ;  /* 0x00010d00ff0e8b82 */ /* 0x000f220000000800 */
[----:B-1----:R-:W-:-:S02]  /*0570*/  @P0 IMAD R13, R8, R10, RZ ;  /* 0x0000000a080d0224 */ /* 0x002fc400078e02ff */
[----:B--23--:R-:W-:-:S07]  /*0580*/  @!P0 IMAD R13, R6, R10, RZ ;  /* 0x0000000a060d8224 */ /* 0x00cfce00078e02ff */
.L_x_47:
[----:B------:R-:W-:Y:S01]  /*0590*/  @P1 IMAD.MOV.U32 R0, RZ, RZ, R2 ;  /* 0x000000ffff001224 */ /* 0x000fe200078e0002 */
[----:B------:R-:W1:Y:S01]  /*05a0*/  LDCU.64 UR4, c[0x0][0x410] ;  /* 0x00008200ff0477ac */ /* 0x000e620008000a00 */
[----:B------:R-:W-:Y:S01]  /*05b0*/  LOP3.LUT R18, R18, 0x18, RZ, 0xc0, !PT ;  /* 0x0000001812127812 */ /* 0x000fe200078ec0ff */
[----:B------:R-:W-:Y:S01]  /*05c0*/  @!P1 IMAD R4, R23, R7, R5 ;  /* 0x0000000717049224 */ /* 0x000fe200078e0205 */
[----:B------:R-:W2:Y:S01]  /*05d0*/  LDC R19, c[0x0][0x434] ;  /* 0x00010d00ff137b82 */ /* 0x000ea20000000800 */
[----:B------:R-:W-:Y:S01]  /*05e0*/  @P1 IMAD R4, R247, R9, R3 ;  /* 0x00000009f7041224 */ /* 0x000fe200078e0203 */
[----:B------:R-:W-:Y:S01]  /*05f0*/  IADD3 R2, P0, PT, R18, R0, RZ ;  /* 0x0000000012027210 */ /* 0x000fe20007f1e0ff */
[----:B------:R-:W-:Y:S01]  /*0600*/  IMAD.IADD R0, R15, 0x1, -R249 ;  /* 0x000000010f007824 */ /* 0x000fe200078e0af9 */
[----:B------:R-:W-:Y:S01]  /*0610*/  SHF.R.U32.HI R226, RZ, 0x2, R226 ;  /* 0x00000002ffe27819 */ /* 0x000fe200000116e2 */
[----:B------:R-:W-:Y:S01]  /*0620*/  IMAD.MOV.U32 R227, RZ, RZ, RZ ;  /* 0x000000ffffe37224 */ /* 0x000fe200078e00ff */
[----:B------:R-:W-:Y:S01]  /*0630*/  IADD3.X R3, PT, PT, RZ, R4, RZ, P0, !PT ;  /* 0x00000004ff037210 */ /* 0x000fe200007fe4ff */
[----:B------:R-:W-:Y:S01]  /*0640*/  BSSY.RECONVERGENT B0, `(.L_x_48) ;  /* 0x000001d000007945 */ /* 0x000fe20003800200 */
[C---:B------:R-:W-:Y:S01]  /*0650*/  ISETP.GE.AND P0, PT, R226.reuse, R0, PT ;  /* 0x00000000e200720c */ /* 0x040fe20003f06270 */
[----:B------:R-:W-:Y:S01]  /*0660*/  VIADD R16, R226, 0x20 ;  /* 0x00000020e2107836 */ /* 0x000fe20000000000 */
[----:B------:R-:W-:Y:S01]  /*0670*/  ISETP.NE.AND P6, PT, R11, RZ, !P6 ;  /* 0x000000ff0b00720c */ /* 0x000fe200077c5270 */
[----:B------:R-:W-:Y:S01]  /*0680*/  IMAD.WIDE.U32 R4, R251, 0x80, R226 ;  /* 0x00000080fb047825 */ /* 0x000fe200078e00e2 */
[----:B------:R-:W-:-:S02]  /*0690*/  ISETP.NE.AND P1, PT, R247, -0x1, PT ;  /* 0xfffffffff700780c */ /* 0x000fc40003f25270 */
[----:B------:R-:W-:Y:S01]  /*06a0*/  ISETP.GE.AND P2, PT, R16, R0, PT ;  /* 0x000000001000720c */ /* 0x000fe20003f46270 */
[----:B-1----:R-:W-:Y:S01]  /*06b0*/  IMAD.WIDE.U32 R10, R22, UR4, R2 ;  /* 0x00000004160a7c25 */ /* 0x002fe2000f8e0002 */
[----:B------:R-:W-:Y:S02]  /*06c0*/  IADD3 R17, PT, PT, R226, 0x40, RZ ;  /* 0x00000040e2117810 */ /* 0x000fe40007ffe0ff */
[----:B------:R-:W-:Y:S01]  /*06d0*/  LOP3.LUT R21, R18, 0x20, RZ, 0xfc, !PT ;  /* 0x0000002012157812 */ /* 0x000fe200078efcff */
[----:B------:R-:W-:Y:S01]  /*06e0*/  IMAD R9, R22, UR5, R11 ;  /* 0x0000000516097c24 */ /* 0x000fe2000f8e020b */
[----:B------:R-:W-:Y:S01]  /*06f0*/  LOP3.LUT R20, R18, 0x40, RZ, 0xfc, !PT ;  /* 0x0000004012147812 */ /* 0x000fe200078efcff */
[----:B------:R-:W-:Y:S06]  /*0700*/  @P0 BRA `(.L_x_49) ;  /* 0x0000000000400947 */ /* 0x000fec0003800000 */
[----:B------:R-:W1:Y:S01]  /*0710*/  LDCU.64 UR4, c[0x0][0x408] ;  /* 0x00008100ff0477ac */ /* 0x000e620008000a00 */
[----:B------:R-:W-:Y:S01]  /*0720*/  IMAD.MOV.U32 R8, RZ, RZ, R10 ;  /* 0x000000ffff087224 */ /* 0x000fe200078e000a */
[----:B------:R-:W5:Y:S01]  /*0730*/  LDCU UR8, c[0x0][0x440] ;  /* 0x00008800ff0877ac */ /* 0x000f620008000800 */
[----:B------:R-:W3:Y:S01]  /*0740*/  LDCU.64 UR6, c[0x0][0x3f0] ;  /* 0x00007e00ff0677ac */ /* 0x000ee20008000a00 */
[----:B-1----:R-:W-:Y:S02]  /*0750*/  IMAD R2, R5, UR4, RZ ;  /* 0x0000000405027c24 */ /* 0x002fe4000f8e02ff */
[----:B------:R-:W-:Y:S01]  /*0760*/  IMAD.WIDE.U32 R6, R4, UR4, R8 ;  /* 0x0000000404067c25 */ /* 0x000fe2000f8e0008 */
[----:B-----5:R-:W-:-:S03]  /*0770*/  ISETP.GE.AND P5, PT, R18, UR8, PT ;  /* 0x0000000812007c0c */ /* 0x020fc6000bfa6270 */
[----:B------:R-:W-:Y:S01]  /*0780*/  IMAD R3, R4, UR5, R2 ;  /* 0x0000000504037c24 */ /* 0x000fe2000f8e0202 */
[----:B------:R-:W-:Y:S02]  /*0790*/  ISETP.GE.AND P4, PT, R21, UR8, PT ;  /* 0x0000000815007c0c */ /* 0x000fe4000bf86270 */
[----:B------:R-:W-:Y:S01]  /*07a0*/  ISETP.GE.AND P3, PT, R20, UR8, PT ;  /* 0x0000000814007c0c */ /* 0x000fe2000bf66270 */
[----:B------:R-:W-:Y:S01]  /*07b0*/  IMAD.IADD R3, R7, 0x1, R3 ;  /* 0x0000000107037824 */ /* 0x000fe200078e0203 */
[----:B---3--:R-:W-:-:S04]  /*07c0*/  LEA R2, P0, R6, UR6, 0x1 ;  /* 0x0000000606027c11 */ /* 0x008fc8000f8008ff */
[----:B------:R-:W-:-:S05]  /*07d0*/  LEA.HI.X R3, R6, UR7, R3, 0x1, P0 ;  /* 0x0000000706037c11 */ /* 0x000fca00080f0c03 */
[----:B------:R1:W-:Y:S04]  /*07e0*/  @!P5 STG.E.128 desc[UR16][R2.64], RZ ;  /* 0x000000ff0200d986 */ /* 0x0003e8000c101d10 */
[----:B------:R1:W-:Y:S04]  /*07f0*/  @!P4 STG.E.128 desc[UR16][R2.64+0x40], RZ ;  /* 0x000040ff0200c986 */ /* 0x0003e8000c101d10 */
[----:B------:R1:W-:Y:S02]  /*0800*/  @!P3 STG.E.128 desc[UR16][R2.64+0x80], RZ ;  /* 0x000080ff0200b986 */ /* 0x0003e4000c101d10 */
.L_x_49:
[----:B------:R-:W-:Y:S05]  /*0810*/  BSYNC.RECONVERGENT B0 ;  /* 0x0000000000007941 */ /* 0x000fea0003800200 */
.L_x_48:
[----:B------:R-:W-:Y:S01]  /*0820*/  BSSY.RECONVERGENT B0, `(.L_x_50) ;  /* 0x0000016000007945 */ /* 0x000fe20003800200 */
[----:B------:R-:W-:-:S03]  /*0830*/  ISETP.GE.AND P0, PT, R17, R0, PT ;  /* 0x000000001100720c */ /* 0x000fc60003f06270 */
[----:B------:R-:W-:Y:S10]  /*0840*/  @P2 BRA `(.L_x_51) ;  /* 0x00000000004c2947 */ /* 0x000ff40003800000 */
[----:B------:R-:W5:Y:S01]  /*0850*/  LDCU.64 UR6, c[0x0][0x408] ;  /* 0x00008100ff0677ac */ /* 0x000f620008000a00 */
[----:B-1----:R-:W-:Y:S01]  /*0860*/  IADD3 R2, P2, PT, R4, 0x20, RZ ;  /* 0x0000002004027810 */ /* 0x002fe20007f5e0ff */
[----:B------:R-:W-:Y:S01]  /*0870*/  IMAD.MOV.U32 R6, RZ, RZ, R10 ;  /* 0x000000ffff067224 */ /* 0x000fe200078e000a */
[----:B------:R-:W-:Y:S01]  /*0880*/  MOV R7, R9 ;  /* 0x0000000900077202 */ /* 0x000fe20000000f00 */
[----:B------:R-:W1:Y:S02]  /*0890*/  LDCU UR8, c[0x0][0x440] ;  /* 0x00008800ff0877ac */ /* 0x000e640008000800 */
[----:B------:R-:W-:Y:S01]  /*08a0*/  IMAD.X R3, RZ, RZ, R5, P2 ;  /* 0x000000ffff037224 */ /* 0x000fe200010e0605 */
[----:B------:R-:W3:Y:S03]  /*08b0*/  LDCU.64 UR4, c[0x0][0x3f0] ;  /* 0x00007e00ff0477ac */ /* 0x000ee60008000a00 */
[----:B-----5:R-:W-:-:S02]  /*08c0*/  IMAD R3, R3, UR6, RZ ;  /* 0x0000000603037c24 */ /* 0x020fc4000f8e02ff */
[----:B------:R-:W-:Y:S01]  /*08d0*/  IMAD.WIDE.U32 R6, R2, UR6, R6 ;  /* 0x0000000602067c25 */ /* 0x000fe2000f8e0006 */
[----:B-1----:R-:W-:-:S03]  /*08e0*/  ISETP.GE.AND P4, PT, R18, UR8, PT ;  /* 0x0000000812007c0c */ /* 0x002fc6000bf86270 */
        /* <DEDUP_REMOVED lines=9> */
.L_x_51:
[----:B------:R-:W-:Y:S05]  /*0980*/  BSYNC.RECONVERGENT B0 ;  /* 0x0000000000007941 */ /* 0x000fea0003800200 */
.L_x_50:
[----:B------:R-:W-:Y:S01]  /*0990*/  BSSY.RECONVERGENT B0, `(.L_x_52) ;  /* 0x0000018000007945 */ /* 0x000fe20003800200 */
[----:B------:R-:W-:Y:S01]  /*09a0*/  ISETP.NE.AND P2, PT, R18, RZ, PT ;  /* 0x000000ff1200720c */ /* 0x000fe20003f45270 */
[----:B--2---:R-:W-:Y:S01]  /*09b0*/  IMAD R19, R23, R19, RZ ;  /* 0x0000001317137224 */ /* 0x004fe200078e02ff */
[----:B------:R-:W-:Y:S01]  /*09c0*/  IADD3 R15, PT, PT, R226, 0x60, RZ ;  /* 0x00000060e20f7810 */ /* 0x000fe20007ffe0ff */
[----:B------:R-:W-:Y:S05]  /*09d0*/  @P0 BRA `(.L_x_53) ;  /* 0x00000000004c0947 */ /* 0x000fea0003800000 */
[----:B------:R-:W2:Y:S01]  /*09e0*/  LDCU.64 UR6, c[0x0][0x408] ;  /* 0x00008100ff0677ac */ /* 0x000ea20008000a00 */
[----:B-1----:R-:W-:Y:S01]  /*09f0*/  IADD3 R2, P0, PT, R4, 0x40, RZ ;  /* 0x0000004004027810 */ /* 0x002fe20007f1e0ff */
[----:B------:R-:W-:Y:S01]  /*0a00*/  IMAD.MOV.U32 R6, RZ, RZ, R10 ;  /* 0x000000ffff067224 */ /* 0x000fe200078e000a */
[----:B------:R-:W-:Y:S01]  /*0a10*/  MOV R7, R9 ;  /* 0x0000000900077202 */ /* 0x000fe20000000f00 */
[----:B------:R-:W1:Y:S02]  /*0a20*/  LDCU UR8, c[0x0][0x440] ;  /* 0x00008800ff0877ac */ /* 0x000e640008000800 */
[----:B------:R-:W-:Y:S01]  /*0a30*/  IMAD.X R3, RZ, RZ, R5, P0 ;  /* 0x000000ffff037224 */ /* 0x000fe200000e0605 */
[----:B------:R-:W5:Y:S03]  /*0a40*/  LDCU.64 UR4, c[0x0][0x3f0] ;  /* 0x00007e00ff0477ac */ /* 0x000f660008000a00 */
[----:B--2---:R-:W-:-:S02]  /*0a50*/  IMAD R3, R3, UR6, RZ ;  /* 0x0000000603037c24 */ /* 0x004fc4000f8e02ff */
[----:B------:R-:W-:Y:S01]  /*0a60*/  IMAD.WIDE.U32 R6, R2, UR6, R6 ;  /* 0x0000000602067c25 */ /* 0x000fe2000f8e0006 */
[----:B-1----:R-:W-:-:S03]  /*0a70*/  ISETP.GE.AND P4, PT, R18, UR8, PT ;  /* 0x0000000812007c0c */ /* 0x002fc6000bf86270 */
[----:B------:R-:W-:Y:S01]  /*0a80*/  IMAD R3, R2, UR7, R3 ;  /* 0x0000000702037c24 */ /* 0x000fe2000f8e0203 */
[----:B------:R-:W-:Y:S02]  /*0a90*/  ISETP.GE.AND P3, PT, R21, UR8, PT ;  /* 0x0000000815007c0c */ /* 0x000fe4000bf66270 */
[----:B------:R-:W-:Y:S01]  /*0aa0*/  ISETP.GE.AND P0, PT, R20, UR8, PT ;  /* 0x0000000814007c0c */ /* 0x000fe2000bf06270 */
[----:B------:R-:W-:Y:S01]  /*0ab0*/  IMAD.IADD R3, R7, 0x1, R3 ;  /* 0x0000000107037824 */ /* 0x000fe200078e0203 */
[----:B-----5:R-:W-:-:S04]  /*0ac0*/  LEA R2, P5, R6, UR4, 0x1 ;  /* 0x0000000406027c11 */ /* 0x020fc8000f8a08ff */
[----:B------:R-:W-:-:S05]  /*0ad0*/  LEA.HI.X R3, R6, UR5, R3, 0x1, P5 ;  /* 0x0000000506037c11 */ /* 0x000fca000a8f0c03 */
[----:B------:R2:W-:Y:S04]  /*0ae0*/  @!P4 STG.E.128 desc[UR16][R2.64], RZ ;  /* 0x000000ff0200c986 */ /* 0x0005e8000c101d10 */
[----:B------:R2:W-:Y:S04]  /*0af0*/  @!P3 STG.E.128 desc[UR16][R2.64+0x40], RZ ;  /* 0x000040ff0200b986 */ /* 0x0005e8000c101d10 */
[----:B------:R2:W-:Y:S02]  /*0b00*/  @!P0 STG.E.128 desc[UR16][R2.64+0x80], RZ ;  /* 0x000080ff02008986 */ /* 0x0005e4000c101d10 */
.L_x_53:
[----:B------:R-:W-:Y:S05]  /*0b10*/  BSYNC.RECONVERGENT B0 ;  /* 0x0000000000007941 */ /* 0x000fea0003800200 */
.L_x_52:
[----:B------:R-:W-:Y:S01]  /*0b20*/  ISETP.GE.AND P0, PT, R15, R0, PT ;  /* 0x000000000f00720c */ /* 0x000fe20003f06270 */
[----:B----4-:R-:W-:Y:S01]  /*0b30*/  IMAD R6, R22, R14, RZ ;  /* 0x0000000e16067224 */ /* 0x010fe200078e02ff */
[-C--:B------:R-:W-:Y:S01]  /*0b40*/  ISETP.GE.OR P5, PT, R226, R0.reuse, P2 ;  /* 0x00000000e200720c */ /* 0x080fe200017a6670 */
[----:B------:R-:W-:Y:S01]  /*0b50*/  BSSY.RECONVERGENT B0, `(.L_x_54) ;  /* 0x000001d000007945 */ /* 0x000fe20003800200 */
[-C--:B------:R-:W-:Y:S01]  /*0b60*/  ISETP.GE.OR P4, PT, R16, R0.reuse, P2 ;  /* 0x000000001000720c */ /* 0x080fe20001786670 */
[----:B------:R-:W-:Y:S01]  /*0b70*/  @!P6 IMAD R6, R23, R13, R6 ;  /* 0x0000000d1706e224 */ /* 0x000fe200078e0206 */
[----:B------:R-:W-:Y:S01]  /*0b80*/  ISETP.GE.OR P3, PT, R17, R0, P2 ;  /* 0x000000001100720c */ /* 0x000fe20001766670 */
[----:B---3--:R-:W-:Y:S01]  /*0b90*/  IMAD R7, R249, R12, RZ ;  /* 0x0000000cf9077224 */ /* 0x008fe200078e02ff */
[----:B------:R-:W-:Y:S02]  /*0ba0*/  ISETP.GE.OR P2, PT, R15, R0, P2 ;  /* 0x000000000f00720c */ /* 0x000fe40001746670 */
[----:B------:R-:W-:-:S04]  /*0bb0*/  SEL R0, R19, R247, !P1 ;  /* 0x000000f713007207 */ /* 0x000fc80004800000 */
[----:B------:R-:W-:Y:S02]  /*0bc0*/  SHF.R.S32.HI R14, RZ, 0x1f, R0 ;  /* 0x0000001fff0e7819 */ /* 0x000fe40000011400 */
[----:B------:R-:W-:Y:S01]  /*0bd0*/  SEL R13, R0, RZ, P6 ;  /* 0x000000ff000d7207 */ /* 0x000fe20003000000 */
[----:B------:R-:W-:Y:S06]  /*0be0*/  @P0 BRA `(.L_x_55) ;  /* 0x00000000004c0947 */ /* 0x000fec0003800000 */
[----:B------:R-:W3:Y:S01]  /*0bf0*/  LDCU.64 UR6, c[0x0][0x408] ;  /* 0x00008100ff0677ac */ /* 0x000ee20008000a00 */
[----:B------:R-:W-:Y:S01]  /*0c00*/  IADD3 R0, P0, PT, R4, 0x60, RZ ;  /* 0x0000006004007810 */ /* 0x000fe20007f1e0ff */
[----:B-12---:R-:W-:Y:S01]  /*0c10*/  IMAD.MOV.U32 R2, RZ, RZ, R10 ;  /* 0x000000ffff027224 */ /* 0x006fe200078e000a */
[----:B------:R-:W-:Y:S01]  /*0c20*/  MOV R3, R9 ;  /* 0x0000000900037202 */ /* 0x000fe20000000f00 */
[----:B------:R-:W1:Y:S02]  /*0c30*/  LDCU UR8, c[0x0][0x440] ;  /* 0x00008800ff0877ac */ /* 0x000e640008000800 */
[----:B------:R-:W-:Y:S01]  /*0c40*/  IMAD.X R4, RZ, RZ, R5, P0 ;  /* 0x000000ffff047224 */ /* 0x000fe200000e0605 */
[----:B------:R-:W2:Y:S03]  /*0c50*/  LDCU.64 UR4, c[0x0][0x3f0] ;  /* 0x00007e00ff0477ac */ /* 0x000ea60008000a00 */
[----:B---3--:R-:W-:-:S02]  /*0c60*/  IMAD R8, R4, UR6, RZ ;  /* 0x0000000604087c24 */ /* 0x008fc4000f8e02ff */
[----:B------:R-:W-:Y:S01]  /*0c70*/  IMAD.WIDE.U32 R4, R0, UR6, R2 ;  /* 0x0000000600047c25 */ /* 0x000fe2000f8e0002 */
[----:B-1----:R-:W-:-:S03]  /*0c80*/  ISETP.GE.AND P0, PT, R18, UR8, PT ;  /* 0x0000000812007c0c */ /* 0x002fc6000bf06270 */
[----:B------:R-:W-:Y:S01]  /*0c90*/  IMAD R0, R0, UR7, R8 ;  /* 0x0000000700007c24 */ /* 0x000fe2000f8e0208 */
[----:B--2---:R-:W-:-:S03]  /*0ca0*/  LEA R2, P1, R4, UR4, 0x1 ;  /* 0x0000000404027c11 */ /* 0x004fc6000f8208ff */
[----:B------:R-:W-:-:S05]  /*0cb0*/  IMAD.IADD R0, R5, 0x1, R0 ;  /* 0x0000000105007824 */ /* 0x000fca00078e0200 */
[----:B------:R-:W-:Y:S02]  /*0cc0*/  LEA.HI.X R3, R4, UR5, R0, 0x1, P1 ;  /* 0x0000000504037c11 */ /* 0x000fe400088f0c00 */
[----:B------:R-:W-:-:S03]  /*0cd0*/  ISETP.GE.AND P1, PT, R21, UR8, PT ;  /* 0x0000000815007c0c */ /* 0x000fc6000bf26270 */
[----:B------:R3:W-:Y:S01]  /*0ce0*/  @!P0 STG.E.128 desc[UR16][R2.64], RZ ;  /* 0x000000ff02008986 */ /* 0x0007e2000c101d10 */
[----:B------:R-:W-:-:S09]  /*0cf0*/  ISETP.GE.AND P0, PT, R20, UR8, PT ;  /* 0x0000000814007c0c */ /* 0x000fd2000bf06270 */
[----:B------:R3:W-:Y:S04]  /*0d00*/  @!P1 STG.E.128 desc[UR16][R2.64+0x40], RZ ;  /* 0x000040ff02009986 */ /* 0x0007e8000c101d10 */
[----:B------:R3:W-:Y:S02]  /*0d10*/  @!P0 STG.E.128 desc[UR16][R2.64+0x80], RZ ;  /* 0x000080ff02008986 */ /* 0x0007e4000c101d10 */
.L_x_55:
[----:B------:R-:W-:Y:S05]  /*0d20*/  BSYNC.RECONVERGENT B0 ;  /* 0x0000000000007941 */ /* 0x000fea0003800200 */
.L_x_54:
[----:B------:R-:W-:Y:S01]  /*0d30*/  SEL R0, R14, RZ, P6 ;  /* 0x000000ff0e007207 */ /* 0x000fe20003000000 */
[----:B------:R-:W-:Y:S01]  /*0d40*/  BSSY.RECONVERGENT B0, `(.L_x_56) ;  /* 0x000000e000007945 */ /* 0x000fe20003800200 */
[--C-:B------:R-:W-:Y:S02]  /*0d50*/  IADD3 R5, P1, P0, R7, R13, R6.reuse ;  /* 0x0000000d07057210 */ /* 0x100fe4000783e006 */
[----:B-123--:R-:W-:Y:S02]  /*0d60*/  SHF.R.S32.HI R2, RZ, 0x1f, R7 ;  /* 0x0000001fff027819 */ /* 0x00efe40000011407 */
[----:B------:R-:W-:-:S04]  /*0d70*/  SHF.R.S32.HI R3, RZ, 0x1f, R6 ;  /* 0x0000001fff037819 */ /* 0x000fc80000011406 */
[----:B------:R-:W-:Y:S01]  /*0d80*/  IADD3.X R4, PT, PT, R2, R0, R3, P1, P0 ;  /* 0x0000000002047210 */ /* 0x000fe20000fe0403 */
[----:B------:R-:W-:Y:S06]  /*0d90*/  @P5 BRA `(.L_x_57) ;  /* 0x0000000000205947 */ /* 0x000fec0003800000 */
[----:B------:R-:W1:Y:S01]  /*0da0*/  LDCU.64 UR4, c[0x0][0x420] ;  /* 0x00008400ff0477ac */ /* 0x000e620008000a00 */
[----:B------:R-:W-:-:S05]  /*0db0*/  IMAD R0, R226, R12, RZ ;  /* 0x0000000ce2007224 */ /* 0x000fca00078e02ff */
[----:B------:R-:W-:-:S04]  /*0dc0*/  IADD3 R3, P0, PT, R0, R5, RZ ;  /* 0x0000000500037210 */ /* 0x000fc80007f1e0ff */
[----:B------:R-:W-:Y:S02]  /*0dd0*/  LEA.HI.X.SX32 R0, R0, R4, 0x1, P0 ;  /* 0x0000000400007211 */ /* 0x000fe400000f0eff */
[----:B-1----:R-:W-:-:S04]  /*0de0*/  LEA R2, P0, R3, UR4, 0x2 ;  /* 0x0000000403027c11 */ /* 0x002fc8000f8010ff */
[----:B------:R-:W-:Y:S01]  /*0df0*/  LEA.HI.X R3, R3, UR5, R0, 0x2, P0 ;  /* 0x0000000503037c11 */ /* 0x000fe200080f1400 */
[----:B------:R-:W-:-:S05]  /*0e00*/  IMAD.MOV.U32 R0, RZ, RZ, 0x7f800000 ;  /* 0x7f800000ff007424 */ /* 0x000fca00078e00ff */
[----:B------:R1:W-:Y:S03]  /*0e10*/  STG.E desc[UR16][R2.64], R0 ;  /* 0x0000000002007986 */ /* 0x0003e6000c101910 */
.L_x_57:
[----:B------:R-:W-:Y:S05]  /*0e20*/  BSYNC.RECONVERGENT B0 ;  /* 0x0000000000007941 */ /* 0x000fea0003800200 */
.L_x_56:
[----:B------:R-:W-:Y:S04]  /*0e30*/  BSSY.RECONVERGENT B0, `(.L_x_58) ;  /* 0x000000a000007945 */ /* 0x000fe80003800200 */
[----:B------:R-:W-:Y:S05]  /*0e40*/  @P4 BRA `(.L_x_59) ;  /* 0x0000000000204947 */ /* 0x000fea0003800000 */
[----:B------:R-:W2:Y:S01]  /*0e50*/  LDCU.64 UR4, c[0x0][0x420] ;  /* 0x00008400ff0477ac */ /* 0x000ea20008000a00 */
[----:B-1----:R-:W-:-:S05]  /*0e60*/  IMAD R0, R16, R12, RZ ;  /* 0x0000000c10007224 */ /* 0x002fca00078e02ff */
[----:B------:R-:W-:-:S04]  /*0e70*/  IADD3 R3, P0, PT, R0, R5, RZ ;  /* 0x0000000500037210 */ /* 0x000fc80007f1e0ff */
[----:B------:R-:W-:Y:S02]  /*0e80*/  LEA.HI.X.SX32 R0, R0, R4, 0x1, P0 ;  /* 0x0000000400007211 */ /* 0x000fe400000f0eff */
[----:B--2---:R-:W-:-:S04]  /*0e90*/  LEA R2, P0, R3, UR4, 0x2 ;  /* 0x0000000403027c11 */ /* 0x004fc8000f8010ff */
[----:B------:R-:W-:Y:S01]  /*0ea0*/  LEA.HI.X R3, R3, UR5, R0, 0x2, P0 ;  /* 0x0000000503037c11 */ /* 0x000fe200080f1400 */
[----:B------:R-:W-:-:S05]  /*0eb0*/  IMAD.MOV.U32 R0, RZ, RZ, 0x7f800000 ;  /* 0x7f800000ff007424 */ /* 0x000fca00078e00ff */
[----:B------:R2:W-:Y:S03]  /*0ec0*/  STG.E desc[UR16][R2.64], R0 ;  /* 0x0000000002007986 */ /* 0x0005e6000c101910 */
.L_x_59:
[----:B------:R-:W-:Y:S05]  /*0ed0*/  BSYNC.RECONVERGENT B0 ;  /* 0x0000000000007941 */ /* 0x000fea0003800200 */
.L_x_58:
[----:B------:R-:W-:Y:S04]  /*0ee0*/  BSSY.RECONVERGENT B0, `(.L_x_60) ;  /* 0x000000a000007945 */ /* 0x000fe80003800200 */
[----:B------:R-:W-:Y:S05]  /*0ef0*/  @P3 BRA `(.L_x_61) ;  /* 0x0000000000203947 */ /* 0x000fea0003800000 */
[----:B------:R-:W3:Y:S01]  /*0f00*/  LDCU.64 UR4, c[0x0][0x420] ;  /* 0x00008400ff0477ac */ /* 0x000ee20008000a00 */
[----:B-12---:R-:W-:-:S05]  /*0f10*/  IMAD R0, R17, R12, RZ ;  /* 0x0000000c11007224 */ /* 0x006fca00078e02ff */
[----:B------:R-:W-:-:S04]  /*0f20*/  IADD3 R3, P0, PT, R0, R5, RZ ;  /* 0x0000000500037210 */ /* 0x000fc80007f1e0ff */
[----:B------:R-:W-:Y:S02]  /*0f30*/  LEA.HI.X.SX32 R0, R0, R4, 0x1, P0 ;  /* 0x0000000400007211 */ /* 0x000fe400000f0eff */
[----:B---3--:R-:W-:-:S04]  /*0f40*/  LEA R2, P0, R3, UR4, 0x2 ;  /* 0x0000000403027c11 */ /* 0x008fc8000f8010ff */
[----:B------:R-:W-:Y:S01]  /*0f50*/  LEA.HI.X R3, R3, UR5, R0, 0x2, P0 ;  /* 0x0000000503037c11 */ /* 0x000fe200080f1400 */
[----:B------:R-:W-:-:S05]  /*0f60*/  IMAD.MOV.U32 R0, RZ, RZ, 0x7f800000 ;  /* 0x7f800000ff007424 */ /* 0x000fca00078e00ff */
[----:B------:R3:W-:Y:S03]  /*0f70*/  STG.E desc[UR16][R2.64], R0 ;  /* 0x0000000002007986 */ /* 0x0007e6000c101910 */
.L_x_61:
[----:B------:R-:W-:Y:S05]  /*0f80*/  BSYNC.RECONVERGENT B0 ;  /* 0x0000000000007941 */ /* 0x000fea0003800200 */
.L_x_60:
[----:B------:R-:W-:Y:S05]  /*0f90*/  @P2 EXIT ;  /* 0x000000000000294d */ /* 0x000fea0003800000 */
[----:B------:R-:W4:Y:S01]  /*0fa0*/  LDCU.64 UR4, c[0x0][0x420] ;  /* 0x00008400ff0477ac */ /* 0x000f220008000a00 */
[----:B-123--:R-:W-:-:S05]  /*0fb0*/  IMAD R0, R15, R12, RZ ;  /* 0x0000000c0f007224 */ /* 0x00efca00078e02ff */
[----:B------:R-:W-:-:S04]  /*0fc0*/  IADD3 R3, P0, PT, R0, R5, RZ ;  /* 0x0000000500037210 */ /* 0x000fc80007f1e0ff */
[----:B------:R-:W-:Y:S02]  /*0fd0*/  LEA.HI.X.SX32 R0, R0, R4, 0x1, P0 ;  /* 0x0000000400007211 */ /* 0x000fe400000f0eff */
[----:B----4-:R-:W-:-:S04]  /*0fe0*/  LEA R2, P0, R3, UR4, 0x2 ;  /* 0x0000000403027c11 */ /* 0x010fc8000f8010ff */
[----:B------:R-:W-:Y:S01]  /*0ff0*/  LEA.HI.X R3, R3, UR5, R0, 0x2, P0 ;  /* 0x0000000503037c11 */ /* 0x000fe200080f1400 */
[----:B------:R-:W-:-:S05]  /*1000*/  IMAD.MOV.U32 R0, RZ, RZ, 0x7f800000 ;  /* 0x7f800000ff007424 */ /* 0x000fca00078e00ff */
[----:B------:R-:W-:Y:S01]  /*1010*/  STG.E desc[UR16][R2.64], R0 ;  /* 0x0000000002007986 */ /* 0x000fe2000c101910 */
[----:B------:R-:W-:Y:S05]  /*1020*/  EXIT ;  /* 0x000000000000794d */ /* 0x000fea0003800000 */
.L_x_46:
[----:B------:R-:W-:Y:S02]  /*1030*/  ISETP.NE.AND P0, PT, R247, -0x1, PT ;  /* 0xfffffffff700780c */ /* 0x000fe40003f05270 */
[----:B------:R-:W-:-:S11]  /*1040*/  ISETP.NE.AND P2, PT, R11, -0x1, PT ;  /* 0xffffffff0b00780c */ /* 0x000fd60003f45270 */
[----:B------:R-:W1:Y:S08]  /*1050*/  @!P0 LDC.64 R6, c[0x0][0x398] ;  /* 0x0000e600ff068b82 */ /* 0x000e700000000a00 */
[----:B------:R-:W2:Y:S01]  /*1060*/  @P0 LDC.64 R8, c[0x0][0x3b0] ;  /* 0x0000ec00ff080b82 */ /* 0x000ea20000000a00 */
[----:B-1----:R-:W-:-:S04]  /*1070*/  @!P0 IMAD.WIDE.U32 R4, R23, R6, RZ ;  /* 0x0000000617048225 */ /* 0x002fc800078e00ff */
[----:B------:R-:W-:Y:S02]  /*1080*/  @!P0 IMAD R14, R23, R7, R5 ;  /* 0x00000007170e8224 */ /* 0x000fe400078e0205 */
[----:B--2---:R-:W-:Y:S01]  /*1090*/  @P0 IMAD.WIDE.U32 R2, R247, R8, RZ ;  /* 0x00000008f7020225 */ /* 0x004fe200078e00ff */
[----:B------:R-:W-:-:S03]  /*10a0*/  @!P0 MOV R8, R4 ;  /* 0x0000000400088202 */ /* 0x000fc60000000f00 */
        /* <DEDUP_REMOVED lines=12> */
[----:B------:R-:W-:Y:S01]  /*1170*/  MOV R5, R2 ;  /* 0x0000000200057202 */ /* 0x000fe20000000f00 */
[----:B------:R-:W-:Y:S06]  /*1180*/  BRA `(.L_x_63) ;  /* 0x0000000000187947 */ /* 0x000fec0003800000 */
.L_x_62:
[----:B------:R-:W1:Y:S01]  /*1190*/  LDCU.64 UR8, c[0x0][0x3b8] ;  /* 0x00007700ff0877ac */ /* 0x000e620008000a00 */
[----:B------:R-:W-:-:S05]  /*11a0*/  IADD3 R2, PT, PT, R10, R11, RZ ;  /* 0x0000000b0a027210 */ /* 0x000fca0007ffe0ff */
[C---:B-1----:R-:W-:Y:S02]  /*11b0*/  IMAD R0, R2.reuse, UR9, RZ ;  /* 0x0000000902007c24 */ /* 0x042fe4000f8e02ff */
[----:B------:R-:W-:-:S05]  /*11c0*/  IMAD.WIDE.U32 R2, R2, UR8, RZ ;  /* 0x0000000802027c25 */ /* 0x000fca000f8e00ff */
[----:B------:R-:W-:Y:S02]  /*11d0*/  IADD3 R7, PT, PT, R3, R0, RZ ;  /* 0x0000000003077210 */ /* 0x000fe40007ffe0ff */
[----:B------:R-:W-:-:S07]  /*11e0*/  MOV R5, R2 ;  /* 0x0000000200057202 */ /* 0x000fce0000000f00 */
.L_x_63:
[----:B------:R-:W1:Y:S01]  /*11f0*/  LDC R9, c[0x0][0x3e8] ;  /* 0x0000fa00ff097b82 */ /* 0x000e620000000800 */
[----:B------:R-:W-:Y:S02]  /*1200*/  IABS R6, R22 ;  /* 0x0000001600067213 */ /* 0x000fe40000000000 */
[----:B-1----:R-:W-:-:S04]  /*1210*/  IABS R4, R9 ;  /* 0x0000000900047213 */ /* 0x002fc80000000000 */
[----:B------:R-:W1:Y:S08]  /*1220*/  I2F.RP R2, R4 ;  /* 0x0000000400027306 */ /* 0x000e700000209400 */
[----:B-1----:R-:W1:Y:S02]  /*1230*/  MUFU.RCP R2, R2 ;  /* 0x0000000200027308 */ /* 0x002e640000001000 */
[----:B-1----:R-:W-:-:S06]  /*1240*/  VIADD R2, R2, 0xffffffe ;  /* 0x0ffffffe02027836 */ /* 0x002fcc0000000000 */
[----:B------:R-:W1:Y:S02]  /*1250*/  F2I.FTZ.U32.TRUNC.NTZ R3, R2 ;  /* 0x0000000200037305 */ /* 0x000e64000021f000 */
[----:B-1----:R-:W-:Y:S01]  /*1260*/  IMAD.MOV R0, RZ, RZ, -R3 ;  /* 0x000000ffff007224 */ /* 0x002fe200078e0a03 */
[----:B------:R-:W-:-:S03]  /*1270*/  MOV R2, RZ ;  /* 0x000000ff00027202 */ /* 0x000fc60000000f00 */
[----:B------:R-:W-:-:S04]  /*1280*/  IMAD R0, R0, R4, RZ ;  /* 0x0000000400007224 */ /* 0x000fc800078e02ff */
[----:B------:R-:W-:-:S04]  /*1290*/  IMAD.HI.U32 R0, R3, R0, R2 ;  /* 0x0000000003007227 */ /* 0x000fc800078e0002 */
[----:B------:R-:W-:-:S04]  /*12a0*/  IMAD.MOV.U32 R3, RZ, RZ, R6 ;  /* 0x000000ffff037224 */ /* 0x000fc800078e0006 */
[----:B------:R-:W-:-:S04]  /*12b0*/  IMAD.HI.U32 R0, R0, R3, RZ ;  /* 0x0000000300007227 */ /* 0x000fc800078e00ff */
[----:B------:R-:W-:-:S04]  /*12c0*/  IMAD.MOV R2, RZ, RZ, -R0 ;  /* 0x000000ffff027224 */ /* 0x000fc800078e0a00 */
[----:B------:R-:W-:-:S05]  /*12d0*/  IMAD R2, R4, R2, R3 ;  /* 0x0000000204027224 */ /* 0x000fca00078e0203 */
[----:B------:R-:W-:-:S13]  /*12e0*/  ISETP.GT.U32.AND P1, PT, R4, R2, PT ;  /* 0x000000020400720c */ /* 0x000fda0003f24070 */
[-C--:B------:R-:W-:Y:S01]  /*12f0*/  @!P1 IADD3 R2, PT, PT, R2, -R4.reuse, RZ ;  /* 0x8000000402029210 */ /* 0x080fe20007ffe0ff */
[----:B------:R-:W-:Y:S01]  /*1300*/  @!P1 VIADD R0, R0, 0x1 ;  /* 0x0000000100009836 */ /* 0x000fe20000000000 */
[----:B------:R-:W-:Y:S02]  /*1310*/  ISETP.NE.AND P1, PT, R9, RZ, PT ;  /* 0x000000ff0900720c */ /* 0x000fe40003f25270 */
[----:B------:R-:W-:Y:S02]  /*1320*/  ISETP.GE.U32.AND P3, PT, R2, R4, PT ;  /* 0x000000040200720c */ /* 0x000fe40003f66070 */
[----:B------:R-:W-:-:S04]  /*1330*/  LOP3.LUT R2, R22, R9, RZ, 0x3c, !PT ;  /* 0x0000000916027212 */ /* 0x000fc800078e3cff */
[----:B------:R-:W-:-:S07]  /*1340*/  ISETP.GE.AND P0, PT, R2, RZ, PT ;  /* 0x000000ff0200720c */ /* 0x000fce0003f06270 */
[----:B------:R-:W-:-:S05]  /*1350*/  @P3 IADD3 R0, PT, PT, R0, 0x1, RZ ;  /* 0x0000000100003810 */ /* 0x000fca0007ffe0ff */
[----:B------:R-:W-:-:S05]  /*1360*/  IMAD.MOV.U32 R6, RZ, RZ, R0 ;  /* 0x000000ffff067224 */ /* 0x000fca00078e0000 */
        /* <DEDUP_REMOVED lines=15> */
.L_x_64:
[----:B------:R-:W1:Y:S01]  /*1460*/  LDC.64 R12, c[0x0][0x3c0] ;  /* 0x0000f000ff0c7b82 */ /* 0x000e620000000a00 */
[----:B------:R-:W-:-:S05]  /*1470*/  IADD3 R0, PT, PT, R10, R11, RZ ;  /* 0x0000000b0a007210 */ /* 0x000fca0007ffe0ff */
[C---:B-1----:R-:W-:Y:S02]  /*1480*/  IMAD R4, R0.reuse, R13, RZ ;  /* 0x0000000d00047224 */ /* 0x042fe400078e02ff */
[----:B------:R-:W-:-:S05]  /*1490*/  IMAD.WIDE.U32 R2, R0, R12, RZ ;  /* 0x0000000c00027225 */ /* 0x000fca00078e00ff */
[----:B------:R-:W-:-:S07]  /*14a0*/  IADD3 R0, PT, PT, R3, R4, RZ ;  /* 0x0000000403007210 */ /* 0x000fce0007ffe0ff */
.L_x_65:
[C---:B------:R-:W-:Y:S01]  /*14b0*/  IMAD.SHL.U32 R11, R226.reuse, 0x8, RZ ;  /* 0x00000008e20b7824 */ /* 0x040fe200078e00ff */
[----:B------:R-:W1:Y:S01]  /*14c0*/  LDCU.128 UR4, c[0x0][0x3d0] ;  /* 0x00007a00ff0477ac */ /* 0x000e620008000c00 */
[----:B------:R-:W-:Y:S01]  /*14d0*/  SHF.R.U32.HI R17, RZ, 0x2, R226 ;  /* 0x00000002ff117819 */ /* 0x000fe200000116e2 */
[----:B------:R-:W2:Y:S01]  /*14e0*/  S2UR UR18, SR_CgaCtaId ;  /* 0x00000000001279c3 */ /* 0x000ea20000008800 */
[----:B------:R-:W-:Y:S01]  /*14f0*/  IMAD.IADD R249, R15, 0x1, -R249 ;  /* 0x000000010ff97824 */ /* 0x000fe200078e0af9 */
[C---:B------:R-:W-:Y:S01]  /*1500*/  LOP3.LUT R248, R11.reuse, 0x18, RZ, 0xc0, !PT ;  /* 0x000000180bf87812 */ /* 0x040fe200078ec0ff */
[----:B------:R-:W3:Y:S01]  /*1510*/  LDCU.64 UR14, c[0x0][0x388] ;  /* 0x00007100ff0e77ac */ /* 0x000ee20008000a00 */
[----:B------:R-:W-:Y:S01]  /*1520*/  LOP3.LUT R16, R11, 0xd8, RZ, 0xc0, !PT ;  /* 0x000000d80b107812 */ /* 0x000fe200078ec0ff */
[----:B------:R-:W-:Y:S01]  /*1530*/  IMAD.SHL.U32 R222, R226, 0x4, RZ ;  /* 0x00000004e2de7824 */ /* 0x000fe200078e00ff */
[C---:B------:R-:W-:Y:S01]  /*1540*/  IADD3 R4, P1, PT, R248.reuse, R5, RZ ;  /* 0x00000005f8047210 */ /* 0x040fe20007f3e0ff */
[----:B------:R-:W4:Y:S01]  /*1550*/  LDCU.64 UR12, c[0x0][0x390] ;  /* 0x00007200ff0c77ac */ /* 0x000f220008000a00 */
[----:B------:R-:W-:Y:S01]  /*1560*/  IADD3 R2, P0, PT, R248, R2, RZ ;  /* 0x00000002f8027210 */ /* 0x000fe20007f1e0ff */
[----:B------:R-:W-:Y:S01]  /*1570*/  BSSY.RECONVERGENT B0, `(.L_x_66) ;  /* 0x0000046000007945 */ /* 0x000fe20003800200 */
[----:B------:R-:W-:Y:S01]  /*1580*/  SHF.L.U32 R152, R226, 0x5, RZ ;  /* 0x00000005e2987819 */ /* 0x000fe200000006ff */
[----:B------:R-:W-:Y:S01]  /*1590*/  IMAD.X R5, RZ, RZ, R7, P1 ;  /* 0x000000ffff057224 */ /* 0x000fe200008e0607 */
[----:B------:R-:W5:Y:S01]  /*15a0*/  LDCU.64 UR10, c[0x0][0x3c8] ;  /* 0x00007900ff0a77ac */ /* 0x000f620008000a00 */
[----:B------:R-:W-:Y:S01]  /*15b0*/  IMAD.X R3, RZ, RZ, R0, P0 ;  /* 0x000000ffff037224 */ /* 0x000fe200000e0600 */
[----:B------:R-:W-:Y:S01]  /*15c0*/  SHF.R.S32.HI R0, RZ, 0x1f, R6 ;  /* 0x0000001fff007819 */ /* 0x000fe20000011406 */
[----:B------:R-:W-:Y:S01]  /*15d0*/  IMAD.WIDE.U32 R4, R17, UR8, R4 ;  /* 0x0000000811047c25 */ /* 0x000fe2000f8e0004 */
[----:B------:R-:W-:-:S02]  /*15e0*/  IADD3 R8, P0, PT, R248, R8, RZ ;  /* 0x00000008f8087210 */ /* 0x000fc40007f1e0ff */
[C---:B------:R-:W-:Y:S01]  /*15f0*/  LOP3.LUT R243, R248.reuse, 0x20, RZ, 0xfc, !PT ;  /* 0x00000020f8f37812 */ /* 0x040fe200078efcff */
[----:B------:R-:W-:Y:S01]  /*1600*/  IMAD R5, R17, UR9, R5 ;  /* 0x0000000911057c24 */ /* 0x000fe2000f8e0205 */
[----:B------:R-:W-:Y:S01]  /*1610*/  LOP3.LUT R244, R248, 0x40, RZ, 0xfc, !PT ;  /* 0x00000040f8f47812 */ /* 0x000fe200078efcff */
[C---:B-1----:R-:W-:Y:S02]  /*1620*/  IMAD R7, R0.reuse, UR4, RZ ;  /* 0x0000000400077c24 */ /* 0x042fe4000f8e02ff */
[----:B------:R-:W-:Y:S02]  /*1630*/  IMAD R0, R0, UR6, RZ ;  /* 0x0000000600007c24 */ /* 0x000fe4000f8e02ff */
[C---:B------:R-:W-:Y:S01]  /*1640*/  IMAD R10, R6.reuse, UR5, R7 ;  /* 0x00000005060a7c24 */ /* 0x040fe2000f8e0207 */
[----:B------:R-:W-:Y:S01]  /*1650*/  UMOV UR5, 0x400 ;  /* 0x0000040000057882 */ /* 0x000fe20000000000 */
[----:B------:R-:W-:Y:S01]  /*1660*/  IMAD.WIDE.U32 R4, R6, UR4, R4 ;  /* 0x0000000406047c25 */ /* 0x000fe2000f8e0004 */
[----:B--2---:R-:W-:-:S03]  /*1670*/  ULEA UR5, UR18, UR5, 0x18 ;  /* 0x0000000512057291 */ /* 0x004fc6000f8ec0ff */
[----:B------:R-:W-:Y:S01]  /*1680*/  IMAD.WIDE.U32 R2, R17, R12, R2 ;  /* 0x0000000c11027225 */ /* 0x000fe200078e0002 */
[----:B---3--:R-:W-:-:S03]  /*1690*/  LEA R231, P1, R4, UR14, 0x1 ;  /* 0x0000000e04e77c11 */ /* 0x008fc6000f8208ff */
[----:B------:R-:W-:Y:S01]  /*16a0*/  IMAD R7, R6, UR7, R0 ;  /* 0x0000000706077c24 */ /* 0x000fe2000f8e0200 */
[----:B------:R-:W-:Y:S01]  /*16b0*/  IADD3 R0, PT, PT, R5, R10, RZ ;  /* 0x0000000a05007210 */ /* 0x000fe20007ffe0ff */
[C---:B------:R-:W-:Y:S02]  /*16c0*/  IMAD R3, R17.reuse, R13, R3 ;  /* 0x0000000d11037224 */ /* 0x040fe400078e0203 */
[----:B------:R-:W-:Y:S01]  /*16d0*/  IMAD.X R9, RZ, RZ, R14, P0 ;  /* 0x000000ffff097224 */ /* 0x000fe200000e060e */
[----:B------:R-:W-:Y:S01]  /*16e0*/  LEA.HI.X R230, R4, UR15, R0, 0x1, P1 ;  /* 0x0000000f04e67c11 */ /* 0x000fe200088f0c00 */
[----:B------:R-:W-:Y:S01]  /*16f0*/  IMAD.WIDE.U32 R2, R6, UR6, R2 ;  /* 0x0000000606027c25 */ /* 0x000fe2000f8e0002 */
[----:B------:R-:W-:Y:S02]  /*1700*/  ISETP.GE.AND P1, PT, R17, R249, PT ;  /* 0x000000f91100720c */ /* 0x000fe40003f26270 */
[----:B------:R-:W-:Y:S01]  /*1710*/  LOP3.LUT R6, R16, 0x18, R226, 0x78, !PT ;  /* 0x0000001810067812 */ /* 0x000fe200078e78e2 */
[----:B------:R-:W-:Y:S01]  /*1720*/  IMAD.IADD R3, R3, 0x1, R7 ;  /* 0x0000000103037824 */ /* 0x000fe200078e0207 */
[----:B----4-:R-:W-:Y:S01]  /*1730*/  LEA R242, P0, R2, UR12, 0x1 ;  /* 0x0000000c02f27c11 */ /* 0x010fe2000f8008ff */
[----:B-----5:R-:W-:Y:S01]  /*1740*/  IMAD.WIDE.U32 R8, R22, UR10, R8 ;  /* 0x0000000a16087c25 */ /* 0x020fe2000f8e0008 */
[----:B------:R-:W-:-:S02]  /*1750*/  LOP3.LUT R6, R6, 0x1f20, R11, 0xf8, !PT ;  /* 0x00001f2006067812 */ /* 0x000fc400078ef80b */
[----:B------:R-:W-:Y:S01]  /*1760*/  LEA.HI.X R241, R2, UR13, R3, 0x1, P0 ;  /* 0x0000000d02f17c11 */ /* 0x000fe200080f0c03 */
[----:B------:R-:W-:Y:S01]  /*1770*/  IMAD R3, R22, UR11, R9 ;  /* 0x0000000b16037c24 */ /* 0x000fe2000f8e0209 */
[----:B------:R-:W-:Y:S01]  /*1780*/  LOP3.LUT R0, R222, 0x18, RZ, 0xc0, !PT ;  /* 0x00000018de007812 */ /* 0x000fe200078ec0ff */
[----:B------:R-:W-:Y:S01]  /*1790*/  IMAD.SHL.U32 R223, R226, 0x10, RZ ;  /* 0x00000010e2df7824 */ /* 0x000fe200078e00ff */
[C---:B------:R-:W-:Y:S02]  /*17a0*/  LEA R250, P0, R251.reuse, R17, 0x7 ;  /* 0x00000011fbfa7211 */ /* 0x040fe400078038ff */
[----:B------:R-:W-:Y:S02]  /*17b0*/  LOP3.LUT R10, R0, 0xc0, R152, 0xf8, !PT ;  /* 0x000000c0000a7812 */ /* 0x000fe400078ef898 */
[----:B------:R-:W-:Y:S02]  /*17c0*/  LEA.HI.X R251, R251, RZ, RZ, 0x7, P0 ;  /* 0x000000fffbfb7211 */ /* 0x000fe400000f3cff */
[----:B------:R-:W-:Y:S01]  /*17d0*/  LEA R228, R6, UR5, 0x1 ;  /* 0x0000000506e47c11 */ /* 0x000fe2000f8e08ff */
[----:B------:R-:W-:Y:S06]  /*17e0*/  @P1 BRA `(.L_x_67) ;  /* 0x0000000000781947 */ /* 0x000fec0003800000 */
[----:B------:R-:W1:Y:S01]  /*17f0*/  LDCU.64 UR6, c[0x0][0x3b0] ;  /* 0x00007600ff0677ac */ /* 0x000e620008000a00 */
[----:B------:R-:W-:Y:S01]  /*1800*/  IMAD.MOV.U32 R2, RZ, RZ, R8 ;  /* 0x000000ffff027224 */ /* 0x000fe200078e0008 */
[----:B------:R-:W2:Y:S01]  /*1810*/  LDCU UR4, c[0x0][0x440] ;  /* 0x00008800ff0477ac */ /* 0x000ea20008000800 */
[----:B------:R-:W3:Y:S01]  /*1820*/  LDCU.64 UR10, c[0x0][0x380] ;  /* 0x00007000ff0a77ac */ /* 0x000ee20008000a00 */
[----:B-1----:R-:W-:Y:S02]  /*1830*/  IMAD R0, R251, UR6, RZ ;  /* 0x00000006fb007c24 */ /* 0x002fe4000f8e02ff */
[----:B------:R-:W-:Y:S01]  /*1840*/  IMAD.WIDE.U32 R6, R250, UR6, R2 ;  /* 0x00000006fa067c25 */ /* 0x000fe2000f8e0002 */
[----:B--2---:R-:W-:-:S03]  /*1850*/  ISETP.GE.AND P1, PT, R248, UR4, PT ;  /* 0x00000004f8007c0c */ /* 0x004fc6000bf26270 */
[----:B------:R-:W-:Y:S01]  /*1860*/  IMAD R0, R250, UR7, R0 ;  /* 0x00000007fa007c24 */ /* 0x000fe2000f8e0200 */
[----:B------:R-:W-:Y:S02]  /*1870*/  ISETP.GE.AND P0, PT, R243, UR4, PT ;  /* 0x00000004f3007c0c */ /* 0x000fe4000bf06270 */
[----:B---3--:R-:W-:Y:S01]  /*1880*/  LEA R4, P2, R6, UR10, 0x1 ;  /* 0x0000000a06047c11 */ /* 0x008fe2000f8408ff */
[----:B------:R-:W-:-:S05]  /*1890*/  IMAD.IADD R0, R7, 0x1, R0 ;  /* 0x0000000107007824 */ /* 0x000fca00078e0200 */
[----:B------:R-:W-:-:S05]  /*18a0*/  LEA.HI.X R5, R6, UR11, R0, 0x1, P2 ;  /* 0x0000000b06057c11 */ /* 0x000fca00090f0c00 */
[----:B------:R-:W-:Y:S01]  /*18b0*/  @!PT LDS RZ, [RZ] ;  /* 0x00000000fffff984 */ /* 0x000fe20000000800 */
[----:B------:R-:W-:Y:S01]  /*18c0*/  @!PT LDS RZ, [RZ] ;  /* 0x00000000fffff984 */ /* 0x000fe20000000800 */
[----:B------:R-:W-:Y:S01]  /*18d0*/  @!PT LDS RZ, [RZ] ;  /* 0x00000000fffff984 */ /* 0x000fe20000000800 */
[----:B------:R1:W-:Y:S04]  /*18e0*/  @!P1 LDGSTS.E.BYPASS.LTC128B.128 [R228], desc[UR16][R4.64] ;  /* 0x0000000004e49fae */ /* 0x0003e8000b981a10 */
[----:B------:R1:W-:Y:S04]  /*18f0*/  @P1 STS.128 [R228], RZ ;  /* 0x000000ffe4001388 */ /* 0x0003e80000000c00 */
[----:B------:R-:W-:Y:S01]  /*1900*/  @!PT LDS RZ, [RZ] ;  /* 0x00000000fffff984 */ /* 0x000fe20000000800 */
[----:B------:R-:W-:Y:S01]  /*1910*/  @!PT LDS RZ, [RZ] ;  /* 0x00000000fffff984 */ /* 0x000fe20000000800 */
[----:B------:R-:W-:Y:S01]  /*1920*/  @!PT LDS RZ, [RZ] ;  /* 0x00000000fffff984 */ /* 0x000fe20000000800 */
[----:B------:R1:W-:Y:S04]  /*1930*/  @!P0 LDGSTS.E.BYPASS.LTC128B.128 [R228+0x2000], desc[UR16][R4.64+0x40] ;  /* 0x0200004004e48fae */ /* 0x0003e8000b981a10 */
[----:B------:R1:W-:Y:S01]  /*1940*/  @P0 STS.128 [R228+0x2000], RZ ;  /* 0x002000ffe4000388 */ /* 0x0003e20000000c00 */
[----:B------:R-:W-:-:S13]  /*1950*/  ISETP.GE.AND P0, PT, R244, UR4, PT ;  /* 0x00000004f4007c0c */ /* 0x000fda000bf06270 */
[----:B------:R-:W-:Y:S05]  /*1960*/  @P0 BRA `(.L_x_68) ;  /* 0x0000000000140947 */ /* 0x000fea0003800000 */
[----:B------:R-:W-:Y:S01]  /*1970*/  @!PT LDS RZ, [RZ] ;  /* 0x00000000fffff984 */ /* 0x000fe20000000800 */
[----:B------:R-:W-:Y:S01]  /*1980*/  @!PT LDS RZ, [RZ] ;  /* 0x00000000fffff984 */ /* 0x000fe20000000800 */
[----:B------:R-:W-:Y:S01]  /*1990*/  @!PT LDS RZ, [RZ] ;  /* 0x00000000fffff984 */ /* 0x000fe20000000800 */
[----:B------:R3:W-:Y:S01]  /*19a0*/  LDGSTS.E.BYPASS.LTC128B.128 [R228+0x4000], desc[UR16][R4.64+0x80] ;  /* 0x0400008004e47fae */ /* 0x0007e2000b981a10 */
[----:B------:R-:W-:Y:S05]  /*19b0*/  BRA `(.L_x_67) ;  /* 0x0000000000047947 */ /* 0x000fea0003800000 */
.L_x_68:
[----:B------:R2:W-:Y:S02]  /*19c0*/  STS.128 [R228+0x4000], RZ ;  /* 0x004000ffe4007388 */ /* 0x0005e40000000c00 */
.L_x_67:
[----:B------:R-:W-:Y:S05]  /*19d0*/  BSYNC.RECONVERGENT B0 ;  /* 0x0000000000007941 */ /* 0x000fea0003800200 */
.L_x_66:
[----:B------:R-:W-:Y:S01]  /*19e0*/  IADD3 R11, PT, PT, R17, 0x20, RZ ;  /* 0x00000020110b7810 */ /* 0x000fe20007ffe0ff */
[----:B------:R-:W-:Y:S03]  /*19f0*/  BSSY.RECONVERGENT B0, `(.L_x_69) ;  /* 0x0000024000007945 */ /* 0x000fe60003800200 */
[----:B------:R-:W-:-:S13]  /*1a00*/  ISETP.GE.AND P0, PT, R11, R249, PT ;  /* 0x000000f90b00720c */ /* 0x000fda0003f06270 */
[----:B------:R-:W-:Y:S05]  /*1a10*/  @P0 BRA `(.L_x_70) ;  /* 0x0000000000840947 */ /* 0x000fea0003800000 */
[----:B------:R-:W4:Y:S01]  /*1a20*/  LDCU.64 UR10, c[0x0][0x3b0] ;  /* 0x00007600ff0a77ac */ /* 0x000f220008000a00 */
[----:B------:R-:W-:Y:S01]  /*1a30*/  IADD3 R0, P0, PT, R250, 0x20, RZ ;  /* 0x00000020fa007810 */ /* 0x000fe20007f1e0ff */
[----:B------:R-:W-:Y:S01]  /*1a40*/  IMAD.MOV.U32 R6, RZ, RZ, R8 ;  /* 0x000000ffff067224 */ /* 0x000fe200078e0008 */
[----:B------:R-:W-:Y:S01]  /*1a50*/  MOV R7, R3 ;  /* 0x0000000300077202 */ /* 0x000fe20000000f00 */
[----:B------:R-:W5:Y:S02]  /*1a60*/  LDCU UR4, c[0x0][0x440] ;  /* 0x00008800ff0477ac */ /* 0x000f640008000800 */
[----:B-1-3--:R-:W-:Y:S01]  /*1a70*/  IMAD.X R4, RZ, RZ, R251, P0 ;  /* 0x000000ffff047224 */ /* 0x00afe200000e06fb */
[----:B------:R-:W1:Y:S03]  /*1a80*/  LDCU.64 UR6, c[0x0][0x380] ;  /* 0x00007000ff0677ac */ /* 0x000e660008000a00 */
[----:B----4-:R-:W-:-:S02]  /*1a90*/  IMAD R4, R4, UR10, RZ ;  /* 0x0000000a04047c24 */ /* 0x010fc4000f8e02ff */
[----:B------:R-:W-:Y:S01]  /*1aa0*/  IMAD.WIDE.U32 R6, R0, UR10, R6 ;  /* 0x0000000a00067c25 */ /* 0x000fe2000f8e0006 */
[----:B-----5:R-:W-:-:S03]  /*1ab0*/  ISETP.GE.AND P1, PT, R248, UR4, PT ;  /* 0x00000004f8007c0c */ /* 0x020fc6000bf26270 */
[----:B------:R-:W-:Y:S01]  /*1ac0*/  IMAD R0, R0, UR11, R4 ;  /* 0x0000000b00007c24 */ /* 0x000fe2000f8e0204 */
[----:B------:R-:W-:Y:S02]  /*1ad0*/  ISETP.GE.AND P0, PT, R243, UR4, PT ;  /* 0x00000004f3007c0c */ /* 0x000fe4000bf06270 */
[----:B-1----:R-:W-:Y:S01]  /*1ae0*/  LEA R4, P2, R6, UR6, 0x1 ;  /* 0x0000000606047c11 */ /* 0x002fe2000f8408ff */
[----:B------:R-:W-:-:S05]  /*1af0*/  IMAD.IADD R0, R7, 0x1, R0 ;  /* 0x0000000107007824 */ /* 0x000fca00078e0200 */
[----:B------:R-:W-:-:S05]  /*1b00*/  LEA.HI.X R5, R6, UR7, R0, 0x1, P2 ;  /* 0x0000000706057c11 */ /* 0x000fca00090f0c00 */
[----:B------:R-:W-:Y:S01]  /*1b10*/  @!PT LDS RZ, [RZ] ;  /* 0x00000000fffff984 */ /* 0x000fe20000000800 */
[----:B------:R-:W-:Y:S01]  /*1b20*/  @!PT LDS RZ, [RZ] ;  /* 0x00000000fffff984 */ /* 0x000fe20000000800 */
[----:B------:R-:W-:Y:S01]  /*1b30*/  @!PT LDS RZ, [RZ] ;  /* 0x00000000fffff984 */ /* 0x000fe20000000800 */
[----:B------:R1:W-:Y:S04]  /*1b40*/  @!P1 LDGSTS.E.BYPASS.LTC128B.128 [R228+0x800], desc[UR16][R4.64] ;  /* 0x0080000004e49fae */ /* 0x0003e8000b981a10 */
[----:B------:R1:W-:Y:S04]  /*1b50*/  @P1 STS.128 [R228+0x800], RZ ;  /* 0x000800ffe4001388 */ /* 0x0003e80000000c00 */
        /* <DEDUP_REMOVED lines=12> */
.L_x_71:
[----:B------:R3:W-:Y:S02]  /*1c20*/  STS.128 [R228+0x4800], RZ ;  /* 0x004800ffe4007388 */ /* 0x0007e40000000c00 */
.L_x_70:
[----:B------:R-:W-:Y:S05]  /*1c30*/  BSYNC.RECONVERGENT B0 ;  /* 0x0000000000007941 */ /* 0x000fea0003800200 */
.L_x_69:
[----:B------:R-:W-:Y:S01]  /*1c40*/  IADD3 R0, PT, PT, R17, 0x40, RZ ;  /* 0x0000004011007810 */ /* 0x000fe20007ffe0ff */
[----:B------:R-:W-:Y:S03]  /*1c50*/  BSSY.RECONVERGENT B0, `(.L_x_72) ;  /* 0x0000024000007945 */ /* 0x000fe60003800200 */
[----:B------:R-:W-:-:S13]  /*1c60*/  ISETP.GE.AND P0, PT, R0, R249, PT ;  /* 0x000000f90000720c */ /* 0x000fda0003f06270 */
[----:B------:R-:W-:Y:S05]  /*1c70*/  @P0 BRA `(.L_x_73) ;  /* 0x0000000000840947 */ /* 0x000fea0003800000 */
[----:B------:R-:W5:Y:S01]  /*1c80*/  LDCU.64 UR10, c[0x0][0x3b0] ;  /* 0x00007600ff0a77ac */ /* 0x000f620008000a00 */
[----:B------:R-:W-:Y:S01]  /*1c90*/  IADD3 R0, P0, PT, R250, 0x40, RZ ;  /* 0x00000040fa007810 */ /* 0x000fe20007f1e0ff */
[----:B------:R-:W-:Y:S01]  /*1ca0*/  IMAD.MOV.U32 R6, RZ, RZ, R8 ;  /* 0x000000ffff067224 */ /* 0x000fe200078e0008 */
[----:B------:R-:W-:Y:S01]  /*1cb0*/  MOV R7, R3 ;  /* 0x0000000300077202 */ /* 0x000fe20000000f00 */
[----:B------:R-:W2:Y:S02]  /*1cc0*/  LDCU UR4, c[0x0][0x440] ;  /* 0x00008800ff0477ac */ /* 0x000ea40008000800 */
[----:B-1-34-:R-:W-:Y:S01]  /*1cd0*/  IMAD.X R4, RZ, RZ, R251, P0 ;  /* 0x000000ffff047224 */ /* 0x01afe200000e06fb */
[----:B------:R-:W1:Y:S03]  /*1ce0*/  LDCU.64 UR6, c[0x0][0x380] ;  /* 0x00007000ff0677ac */ /* 0x000e660008000a00 */
[----:B-----5:R-:W-:-:S02]  /*1cf0*/  IMAD R4, R4, UR10, RZ ;  /* 0x0000000a04047c24 */ /* 0x020fc4000f8e02ff */
[----:B------:R-:W-:Y:S01]  /*1d00*/  IMAD.WIDE.U32 R6, R0, UR10, R6 ;  /* 0x0000000a00067c25 */ /* 0x000fe2000f8e0006 */
[----:B--2---:R-:W-:-:S03]  /*1d10*/  ISETP.GE.AND P1, PT, R248, UR4, PT ;  /* 0x00000004f8007c0c */ /* 0x004fc6000bf26270 */
        /* <DEDUP_REMOVED lines=22> */
.L_x_74:
[----:B------:R2:W-:Y:S02]  /*1e80*/  STS.128 [R228+0x5000], RZ ;  /* 0x005000ffe4007388 */ /* 0x0005e40000000c00 */
.L_x_73:
[----:B------:R-:W-:Y:S05]  /*1e90*/  BSYNC.RECONVERGENT B0 ;  /* 0x0000000000007941 */ /* 0x000fea0003800200 */
.L_x_72:
[----:B------:R-:W-:Y:S01]  /*1ea0*/  IADD3 R0, PT, PT, R17, 0x60, RZ ;  /* 0x0000006011007810 */ /* 0x000fe20007ffe0ff */
[----:B------:R-:W-:Y:S01]  /*1eb0*/  USHF.L.U64.HI UR12, UR8, 0x6, UR9 ;  /* 0x00000006080c7899 */ /* 0x000fe20008010209 */
[----:B------:R-:W-:Y:S01]  /*1ec0*/  BSSY.RECONVERGENT B0, `(.L_x_75) ;  /* 0x0000024000007945 */ /* 0x000fe20003800200 */
[----:B------:R-:W-:Y:S01]  /*1ed0*/  USHF.L.U32 UR13, UR8, 0x6, URZ ;  /* 0x00000006080d7899 */ /* 0x000fe200080006ff */
[----:B------:R-:W-:-:S13]  /*1ee0*/  ISETP.GE.AND P0, PT, R0, R249, PT ;  /* 0x000000f90000720c */ /* 0x000fda0003f06270 */
[----:B------:R-:W-:Y:S05]  /*1ef0*/  @P0 BRA `(.L_x_76) ;  /* 0x0000000000800947 */ /* 0x000fea0003800000 */
[----:B------:R-:W5:Y:S01]  /*1f00*/  LDCU.64 UR10, c[0x0][0x3b0] ;  /* 0x00007600ff0a77ac */ /* 0x000f620008000a00 */
[----:B------:R-:W-:Y:S01]  /*1f10*/  IADD3 R0, P0, PT, R250, 0x60, RZ ;  /* 0x00000060fa007810 */ /* 0x000fe20007f1e0ff */
[----:B------:R-:W1:Y:S04]  /*1f20*/  LDCU UR4, c[0x0][0x440] ;  /* 0x00008800ff0477ac */ /* 0x000e680008000800 */
[----:B------:R-:W-:Y:S01]  /*1f30*/  IMAD.X R2, RZ, RZ, R251, P0 ;  /* 0x000000ffff027224 */ /* 0x000fe200000e06fb */
[----:B------:R-:W2:Y:S03]  /*1f40*/  LDCU.64 UR6, c[0x0][0x380] ;  /* 0x00007000ff0677ac */ /* 0x000ea60008000a00 */
[----:B-----5:R-:W-:-:S02]  /*1f50*/  IMAD R6, R2, UR10, RZ ;  /* 0x0000000a02067c24 */ /* 0x020fc4000f8e02ff */
[----:B------:R-:W-:Y:S01]  /*1f60*/  IMAD.MOV.U32 R2, RZ, RZ, R8 ;  /* 0x000000ffff027224 */ /* 0x000fe200078e0008 */
[----:B-1----:R-:W-:-:S03]  /*1f70*/  ISETP.GE.AND P1, PT, R248, UR4, PT ;  /* 0x00000004f8007c0c */ /* 0x002fc6000bf26270 */
[----:B--234-:R-:W-:Y:S01]  /*1f80*/  IMAD.WIDE.U32 R4, R0, UR10, R2 ;  /* 0x0000000a00047c25 */ /* 0x01cfe2000f8e0002 */
[----:B------:R-:W-:-:S03]  /*1f90*/  ISETP.GE.AND P0, PT, R243, UR4, PT ;  /* 0x00000004f3007c0c */ /* 0x000fc6000bf06270 */
[----:B------:R-:W-:Y:S01]  /*1fa0*/  IMAD R0, R0, UR11, R6 ;  /* 0x0000000b00007c24 */ /* 0x000fe2000f8e0206 */
[----:B------:R-:W-:-:S03]  /*1fb0*/  LEA R2, P2, R4, UR6, 0x1 ;  /* 0x0000000604027c11 */ /* 0x000fc6000f8408ff */
        /* <DEDUP_REMOVED lines=19> */
.L_x_77:
[----:B------:R2:W-:Y:S02]  /*20f0*/  STS.128 [R228+0x5800], RZ ;  /* 0x005800ffe4007388 */ /* 0x0005e40000000c00 */
.L_x_76:
[----:B------:R-:W-:Y:S05]  /*2100*/  BSYNC.RECONVERGENT B0 ;  /* 0x0000000000007941 */ /* 0x000fea0003800200 */
.L_x_75:
[----:B------:R-:W-:Y:S01]  /*2110*/  LEA.HI.SX32 R25, R229, 0xffffffff, 0x1a ;  /* 0xffffffffe5197811 */ /* 0x000fe200078fd2ff */
[----:B------:R-:W-:Y:S03]  /*2120*/  BSSY.RECONVERGENT B0, `(.L_x_78) ;  /* 0x0000020000007945 */ /* 0x000fe60003800200 */
[----:B------:R-:W-:Y:S01]  /*2130*/  SHF.R.S32.HI R8, RZ, 0x1f, R25 ;  /* 0x0000001fff087819 */ /* 0x000fe20000011419 */
[C---:B------:R-:W-:Y:S02]  /*2140*/  IMAD R7, R25.reuse, -0x40, R24 ;  /* 0xffffffc019077824 */ /* 0x040fe400078e0218 */
[C---:B------:R-:W-:Y:S02]  /*2150*/  IMAD R0, R25.reuse, UR12, RZ ;  /* 0x0000000c19007c24 */ /* 0x040fe4000f8e02ff */
[----:B-1234-:R-:W-:Y:S01]  /*2160*/  IMAD.WIDE.U32 R4, R25, UR13, RZ ;  /* 0x0000000d19047c25 */ /* 0x01efe2000f8e00ff */
[----:B------:R-:W-:-:S03]  /*2170*/  ISETP.GE.AND P3, PT, R17, R7, PT ;  /* 0x000000071100720c */ /* 0x000fc60003f66270 */
[----:B------:R-:W-:-:S05]  /*2180*/  IMAD R0, R8, UR13, R0 ;  /* 0x0000000d08007c24 */ /* 0x000fca000f8e0200 */
[----:B------:R-:W-:-:S05]  /*2190*/  IADD3 R0, PT, PT, R5, R0, RZ ;  /* 0x0000000005007210 */ /* 0x000fca0007ffe0ff */
[----:B------:R-:W-:Y:S05]  /*21a0*/  @P3 BRA `(.L_x_79) ;  /* 0x00000000005c3947 */ /* 0x000fea0003800000 */
[----:B------:R-:W1:Y:S01]  /*21b0*/  LDCU UR4, c[0x0][0x440] ;  /* 0x00008800ff0477ac */ /* 0x000e620008000800 */
[----:B------:R-:W-:-:S04]  /*21c0*/  LEA R2, P2, R4, R231, 0x1 ;  /* 0x000000e704027211 */ /* 0x000fc800078408ff */
[----:B------:R-:W-:Y:S02]  /*21d0*/  LEA.HI.X R3, R4, R230, R0, 0x1, P2 ;  /* 0x000000e604037211 */ /* 0x000fe400010f0c00 */
[----:B-1----:R-:W-:Y:S02]  /*21e0*/  ISETP.GE.AND P1, PT, R248, UR4, PT ;  /* 0x00000004f8007c0c */ /* 0x002fe4000bf26270 */
[----:B------:R-:W-:-:S11]  /*21f0*/  ISETP.GE.AND P0, PT, R243, UR4, PT ;  /* 0x00000004f3007c0c */ /* 0x000fd6000bf06270 */
        /* <DEDUP_REMOVED lines=17> */
.L_x_80:
[----:B------:R2:W-:Y:S02]  /*2310*/  STS.128 [R228+0x8000], RZ ;  /* 0x008000ffe4007388 */ /* 0x0005e40000000c00 */
.L_x_79:
[----:B------:R-:W-:Y:S05]  /*2320*/  BSYNC.RECONVERGENT B0 ;  /* 0x0000000000007941 */ /* 0x000fea0003800200 */
.L_x_78:
[----:B------:R-:W-:Y:S01]  /*2330*/  ISETP.GE.AND P0, PT, R11, R7, PT ;  /* 0x000000070b00720c */ /* 0x000fe20003f06270 */
[----:B------:R-:W-:Y:S01]  /*2340*/  USHF.L.U64.HI UR9, UR8, 0x5, UR9 ;  /* 0x0000000508097899 */ /* 0x000fe20008010209 */
[----:B------:R-:W-:Y:S01]  /*2350*/  BSSY.RECONVERGENT B0, `(.L_x_81) ;  /* 0x000001e000007945 */ /* 0x000fe20003800200 */
[----:B------:R-:W-:Y:S01]  /*2360*/  USHF.L.U32 UR8, UR8, 0x5, URZ ;  /* 0x0000000508087899 */ /* 0x000fe200080006ff */
[C---:B------:R-:W-:Y:S01]  /*2370*/  SHF.L.U64.HI R9, R12.reuse, 0x6, R13 ;  /* 0x000000060c097819 */ /* 0x040fe2000001020d */
[----:B------:R-:W-:-:S08]  /*2380*/  IMAD.SHL.U32 R6, R12, 0x40, RZ ;  /* 0x000000400c067824 */ /* 0x000fd000078e00ff */
[----:B------:R-:W-:Y:S05]  /*2390*/  @P0 BRA `(.L_x_82) ;  /* 0x0000000000640947 */ /* 0x000fea0003800000 */
[----:B------:R-:W4:Y:S01]  /*23a0*/  LDCU UR4, c[0x0][0x440] ;  /* 0x00008800ff0477ac */ /* 0x000f220008000800 */
[----:B------:R-:W-:-:S04]  /*23b0*/  IADD3 R4, P0, PT, R4, UR8, RZ ;  /* 0x0000000804047c10 */ /* 0x000fc8000ff1e0ff */
[----:B------:R-:W-:Y:S02]  /*23c0*/  IADD3.X R0, PT, PT, R0, UR9, RZ, P0, !PT ;  /* 0x0000000900007c10 */ /* 0x000fe400087fe4ff */
[----:B-1-3--:R-:W-:-:S04]  /*23d0*/  LEA R2, P2, R4, R231, 0x1 ;  /* 0x000000e704027211 */ /* 0x00afc800078408ff */
[----:B------:R-:W-:Y:S02]  /*23e0*/  LEA.HI.X R3, R4, R230, R0, 0x1, P2 ;  /* 0x000000e604037211 */ /* 0x000fe400010f0c00 */
[----:B----4-:R-:W-:Y:S02]  /*23f0*/  ISETP.GE.AND P1, PT, R248, UR4, PT ;  /* 0x00000004f8007c0c */ /* 0x010fe4000bf26270 */
        /* <DEDUP_REMOVED lines=18> */
.L_x_83:
[----:B------:R3:W-:Y:S02]  /*2520*/  STS.128 [R228+0x8800], RZ ;  /* 0x008800ffe4007388 */ /* 0x0007e40000000c00 */
.L_x_82:
[----:B------:R-:W-:Y:S05]  /*2530*/  BSYNC.RECONVERGENT B0 ;  /* 0x0000000000007941 */ /* 0x000fea0003800200 */
.L_x_81:
[----:B------:R-:W0:Y:S01]  /*2540*/  LDGDEPBAR ;  /* 0x00000000000079af */ /* 0x000e220000000000 */
[-C--:B------:R-:W-:Y:S01]  /*2550*/  IMAD R0, R9, R25.reuse, RZ ;  /* 0x0000001909007224 */ /* 0x080fe200078e02ff */
[----:B------:R-:W-:Y:S01]  /*2560*/  BSSY.RECONVERGENT B0, `(.L_x_84) ;  /* 0x0000022000007945 */ /* 0x000fe20003800200 */
[----:B------:R-:W-:-:S04]  /*2570*/  IMAD.WIDE.U32 R4, R6, R25, RZ ;  /* 0x0000001906047225 */ /* 0x000fc800078e00ff */
[----:B------:R-:W-:-:S05]  /*2580*/  IMAD R0, R8, R6, R0 ;  /* 0x0000000608007224 */ /* 0x000fca00078e0200 */
[----:B------:R-:W-:Y:S01]  /*2590*/  IADD3 R0, PT, PT, R5, R0, RZ ;  /* 0x0000000005007210 */ /* 0x000fe20007ffe0ff */
[----:B------:R-:W-:-:S04]  /*25a0*/  DEPBAR.LE SB0, 0x0 ;  /* 0x000080000000791a */ /* 0x000fc80000000000 */
[----:B------:R-:W-:Y:S06]  /*25b0*/  BAR.SYNC.DEFER_BLOCKING 0x0 ;  /* 0x0000000000007b1d */ /* 0x000fec0000010000 */
[----:B------:R-:W-:Y:S05]  /*25c0*/  @P3 BRA `(.L_x_85) ;  /* 0x0000000000603947 */ /* 0x000fea0003800000 */
[----:B------:R-:W5:Y:S01]  /*25d0*/  LDCU UR4, c[0x0][0x440] ;  /* 0x00008800ff0477ac */ /* 0x000f620008000800 */
[----:B-1-34-:R-:W-:-:S04]  /*25e0*/  LEA R2, P2, R4, R242, 0x1 ;  /* 0x000000f204027211 */ /* 0x01afc800078408ff */
[----:B------:R-:W-:Y:S02]  /*25f0*/  LEA.HI.X R3, R4, R241, R0, 0x1, P2 ;  /* 0x000000f104037211 */ /* 0x000fe400010f0c00 */
[----:B-----5:R-:W-:Y:S02]  /*2600*/  ISETP.GE.AND P1, PT, R248, UR4, PT ;  /* 0x00000004f8007c0c */ /* 0x020fe4000bf26270 */
        /* <DEDUP_REMOVED lines=18> */
.L_x_86:
[----:B------:R4:W-:Y:S01]  /*2730*/  STS.128 [R228+0xb000], RZ ;  /* 0x00b000ffe4007388 */ /* 0x0009e20000000c00 */
[----:B------:R-:W-:Y:S05]  /*2740*/  BRA `(.L_x_87) ;  /* 0x00000000000c7947 */ /* 0x000fea0003800000 */
.L_x_85:
[----:B------:R1:W-:Y:S04]  /*2750*/  STS.128 [R228+0x9000], RZ ;  /* 0x009000ffe4007388 */ /* 0x0003e80000000c00 */
[----:B------:R1:W-:Y:S04]  /*2760*/  STS.128 [R228+0xa000], RZ ;  /* 0x00a000ffe4007388 */ /* 0x0003e80000000c00 */
[----:B------:R1:W-:Y:S02]  /*2770*/  STS.128 [R228+0xb000], RZ ;  /* 0x00b000ffe4007388 */ /* 0x0003e40000000c00 */
.L_x_87:
[----:B------:R-:W-:Y:S05]  /*2780*/  BSYNC.RECONVERGENT B0 ;  /* 0x0000000000007941 */ /* 0x000fea0003800200 */
.L_x_84:
[----:B------:R-:W-:Y:S01]  /*2790*/  ISETP.GE.AND P0, PT, R11, R7, PT ;  /* 0x000000070b00720c */ /* 0x000fe20003f06270 */
[----:B------:R-:W-:Y:S01]  /*27a0*/  BSSY.RECONVERGENT B0, `(.L_x_88) ;  /* 0x0000023000007945 */ /* 0x000fe20003800200 */
[----:B------:R-:W-:Y:S02]  /*27b0*/  SHF.R.U32.HI R27, RZ, 0x1, R226 ;  /* 0x00000001ff1b7819 */ /* 0x000fe400000116e2 */
[----:B------:R-:W-:Y:S02]  /*27c0*/  LOP3.LUT R8, R226, 0x8, RZ, 0xc0, !PT ;  /* 0x00000008e2087812 */ /* 0x000fe400078ec0ff */
[----:B------:R-:W-:Y:S02]  /*27d0*/  LOP3.LUT R6, R223, 0x3e00, RZ, 0xc0, !PT ;  /* 0x00003e00df067812 */ /* 0x000fe400078ec0ff */
[----:B------:R-:W-:Y:S02]  /*27e0*/  LOP3.LUT R7, R152, 0x120, RZ, 0xc0, !PT ;  /* 0x0000012098077812 */ /* 0x000fe400078ec0ff */
[----:B------:R-:W-:-:S03]  /*27f0*/  LOP3.LUT R27, R10, 0x8, R27, 0x78, !PT ;  /* 0x000000080a1b7812 */ /* 0x000fc600078e781b */
[----:B------:R1:W-:Y:S04]  /*2800*/  @P0 STS.128 [R228+0x9800], RZ ;  /* 0x009800ffe4000388 */ /* 0x0003e80000000c00 */
[----:B------:R1:W-:Y:S04]  /*2810*/  @P0 STS.128 [R228+0xa800], RZ ;  /* 0x00a800ffe4000388 */ /* 0x0003e80000000c00 */
[----:B------:R1:W-:Y:S01]  /*2820*/  @P0 STS.128 [R228+0xb800], RZ ;  /* 0x00b800ffe4000388 */ /* 0x0003e20000000c00 */
[----:B------:R-:W-:Y:S05]  /*2830*/  @P0 BRA `(.L_x_89) ;  /* 0x0000000000640947 */ /* 0x000fea0003800000 */
[----:B------:R-:W5:Y:S01]  /*2840*/  LDCU UR4, c[0x0][0x440] ;  /* 0x00008800ff0477ac */ /* 0x000f620008000800 */
[----:B------:R-:W-:-:S04]  /*2850*/  LEA R4, P0, R12, R4, 0x5 ;  /* 0x000000040c047211 */ /* 0x000fc800078028ff */
[----:B------:R-:W-:Y:S02]  /*2860*/  LEA.HI.X R0, R12, R0, R13, 0x5, P0 ;  /* 0x000000000c007211 */ /* 0x000fe400000f2c0d */
        /* <DEDUP_REMOVED lines=21> */
.L_x_90:
[----:B------:R3:W-:Y:S02]  /*29c0*/  STS.128 [R228+0xb800], RZ ;  /* 0x00b800ffe4007388 */ /* 0x0007e40000000c00 */
.L_x_89:
[----:B------:R-:W-:Y:S05]  /*29d0*/  BSYNC.RECONVERGENT B0 ;  /* 0x0000000000007941 */ /* 0x000fea0003800200 */
.L_x_88:
[----:B------:R-:W-:Y:S01]  /*29e0*/  LOP3.LUT R0, R223, 0x100, RZ, 0xc0, !PT ;  /* 0x00000100df007812 */ /* 0x000fe200078ec0ff */
[----:B------:R-:W-:Y:S01]  /*29f0*/  IMAD.MOV.U32 R26, RZ, RZ, 0x20 ;  /* 0x00000020ff1a7424 */ /* 0x000fe200078e00ff */
[----:B-1-34-:R-:W-:Y:S01]  /*2a00*/  LOP3.LUT R3, R10, R8, RZ, 0x3c, !PT ;  /* 0x000000080a037212 */ /* 0x01afe200078e3cff */
[----:B------:R-:W0:Y:S01]  /*2a10*/  LDGDEPBAR ;  /* 0x00000000000079af */ /* 0x000e220000000000 */
[----:B------:R-:W-:Y:S02]  /*2a20*/  LOP3.LUT R2, R0, 0x20, R152, 0xf8, !PT ;  /* 0x0000002000027812 */ /* 0x000fe400078ef898 */
[----:B------:R-:W-:Y:S02]  /*2a30*/  IADD3 R0, PT, PT, R27, R7, R6 ;  /* 0x000000071b007210 */ /* 0x000fe40007ffe006 */
[----:B------:R-:W-:Y:S01]  /*2a40*/  LOP3.LUT P0, RZ, R226, 0x4, RZ, 0xc0, !PT ;  /* 0x00000004e2ff7812 */ /* 0x000fe2000780c0ff */
[----:B------:R-:W-:Y:S01]  /*2a50*/  IMAD.IADD R2, R3, 0x1, R2 ;  /* 0x0000000103027824 */ /* 0x000fe200078e0202 */
[----:B------:R-:W-:-:S02]  /*2a60*/  LEA R220, R0, UR5, 0x1 ;  /* 0x0000000500dc7c11 */ /* 0x000fc4000f8e08ff */
[----:B------:R-:W-:Y:S02]  /*2a70*/  SEL R26, R26, 0xffffffe0, !P0 ;  /* 0xffffffe01a1a7807 */ /* 0x000fe40004000000 */
[----:B------:R-:W-:Y:S01]  /*2a80*/  LEA R0, R2, UR5, 0x1 ;  /* 0x0000000502007c11 */ /* 0x000fe2000f8e08ff */
[----:B------:R-:W-:Y:S02]  /*2a90*/  LDSM.16.M88.4 R12, [R220] ;  /* 0x00000000dc0c783b */ /* 0x000fe40000000200 */
[--C-:B------:R-:W-:Y:S02]  /*2aa0*/  IMAD.IADD R3, R220, 0x1, R26.reuse ;  /* 0x00000001dc037824 */ /* 0x100fe400078e021a */
[----:B------:R-:W1:Y:S01]  /*2ab0*/  LDSM.16.M88.4 R8, [R0+0x6000] ;  /* 0x006000000008783b */ /* 0x000e620000000200 */
[----:B------:R-:W-:-:S03]  /*2ac0*/  IMAD.IADD R2, R0, 0x1, R26 ;  /* 0x0000000100027824 */ /* 0x000fc600078e021a */
[----:B------:R-:W3:Y:S04]  /*2ad0*/  LDSM.16.M88.4 R4, [R220+0x1000] ;  /* 0x00100000dc04783b */ /* 0x000ee80000000200 */
[----:B------:R-:W4:Y:S04]  /*2ae0*/  LDSM.16.M88.4 R20, [R0+0x6400] ;  /* 0x006400000014783b */ /* 0x000f280000000200 */
[----:B------:R-:W5:Y:S04]  /*2af0*/  LDSM.16.M88.4 R16, [R0+0x6800] ;  /* 0x006800000010783b */ /* 0x000f680000000200 */
[----:B------:R-:W2:Y:S04]  /*2b00*/  LDSM.16.M88.4 R40, [R0+0x6c00] ;  /* 0x006c00000028783b */ /* 0x000ea80000000200 */
[----:B------:R-:W-:Y:S04]  /*2b10*/  LDSM.16.M88.4 R36, [R2+0x6400] ;  /* 0x006400000224783b */ /* 0x000fe80000000200 */
[----:B------:R-:W-:Y:S04]  /*2b20*/  LDSM.16.M88.4 R32, [R2+0x6800] ;  /* 0x006800000220783b */ /* 0x000fe80000000200 */
[----:B------:R-:W-:Y:S04]  /*2b30*/  LDSM.16.M88.4 R44, [R2+0x6000] ;  /* 0x00600000022c783b */ /* 0x000fe80000000200 */
[----:B------:R-:W-:Y:S04]  /*2b40*/  LDSM.16.M88.4 R28, [R2+0x6c00] ;  /* 0x006c0000021c783b */ /* 0x000fe80000000200 */
[----:B------:R-:W-:Y:S01]  /*2b50*/  LDSM.16.M88.4 R52, [R0+0x7400] ;  /* 0x007400000034783b */ /* 0x000fe20000000200 */
[-C--:B-1----:R-:W-:Y:S03]  /*2b60*/  HMMA.16816.F32.BF16 R120, R12, R8.reuse, RZ ;  /* 0x000000080c78723c */ /* 0x082fe600000418ff */
[----:B------:R-:W-:Y:S04]  /*2b70*/  LDSM.16.M88.4 R56, [R0+0x7000] ;  /* 0x007000000038783b */ /* 0x000fe80000000200 */
[----:B------:R-:W-:Y:S01]  /*2b80*/  LDSM.16.M88.4 R48, [R0+0x7c00] ;  /* 0x007c00000030783b */ /* 0x000fe20000000200 */
[C---:B---3--:R-:W-:Y:S08]  /*2b90*/  HMMA.16816.F32.BF16 R60, R4.reuse, R8, RZ ;  /* 0x00000008043c723c */ /* 0x048ff000000418ff */
[-C--:B------:R-:W-:Y:S08]  /*2ba0*/  HMMA.16816.F32.BF16 R108, R4, R10.reuse, RZ ;  /* 0x0000000a046c723c */ /* 0x080ff000000418ff */
[----:B------:R-:W-:Y:S01]  /*2bb0*/  HMMA.16816.F32.BF16 R116, R12, R10, RZ ;  /* 0x0000000a0c74723c */ /* 0x000fe200000418ff */
[----:B------:R-:W1:Y:S07]  /*2bc0*/  LDSM.16.M88.4 R8, [R3+0x1000] ;  /* 0x001000000308783b */ /* 0x000e6e0000000200 */
[C---:B----4-:R-:W-:Y:S08]  /*2bd0*/  HMMA.16816.F32.BF16 R64, R4.reuse, R20, RZ ;  /* 0x000000140440723c */ /* 0x050ff000000418ff */
[C---:B-----5:R-:W-:Y:S08]  /*2be0*/  HMMA.16816.F32.BF16 R80, R4.reuse, R16, RZ ;  /* 0x000000100450723c */ /* 0x060ff000000418ff */
[C---:B--2---:R-:W-:Y:S08]  /*2bf0*/  HMMA.16816.F32.BF16 R92, R4.reuse, R40, RZ ;  /* 0x00000028045c723c */ /* 0x044ff000000418ff */
[C---:B------:R-:W-:Y:S08]  /*2c00*/  HMMA.16816.F32.BF16 R104, R4.reuse, R22, RZ ;  /* 0x000000160468723c */ /* 0x040ff000000418ff */
[C---:B------:R-:W-:Y:S08]  /*2c10*/  HMMA.16816.F32.BF16 R112, R4.reuse, R18, RZ ;  /* 0x000000120470723c */ /* 0x040ff000000418ff */
[----:B------:R-:W-:Y:S01]  /*2c20*/  HMMA.16816.F32.BF16 R88, R4, R42, RZ ;  /* 0x0000002a0458723c */ /* 0x000fe200000418ff */
[----:B------:R-:W2:Y:S07]  /*2c30*/  LDSM.16.M88.4 R4, [R3] ;  /* 0x000000000304783b */ /* 0x000eae0000000200 */
[C---:B------:R-:W-:Y:S08]  /*2c40*/  HMMA.16816.F32.BF16 R72, R12.reuse, R16, RZ ;  /* 0x000000100c48723c */ /* 0x040ff000000418ff */
[C---:B------:R-:W-:Y:S01]  /*2c50*/  HMMA.16816.F32.BF16 R96, R12.reuse, R18, RZ ;  /* 0x000000120c60723c */ /* 0x040fe200000418ff */
[----:B------:R-:W3:Y:S07]  /*2c60*/  LDSM.16.M88.4 R16, [R220+0x3000] ;  /* 0x00300000dc10783b */ /* 0x000eee0000000200 */
[C---:B------:R-:W-:Y:S08]  /*2c70*/  HMMA.16816.F32.BF16 R68, R12.reuse, R40, RZ ;  /* 0x000000280c44723c */ /* 0x040ff000000418ff */
[C---:B------:R-:W-:Y:S08]  /*2c80*/  HMMA.16816.F32.BF16 R84, R12.reuse, R20, RZ ;  /* 0x000000140c54723c */ /* 0x040ff000000418ff */
[C---:B------:R-:W-:Y:S01]  /*2c90*/  HMMA.16816.F32.BF16 R100, R12.reuse, R22, RZ ;  /* 0x000000160c64723c */ /* 0x040fe200000418ff */
[----:B------:R-:W4:Y:S07]  /*2ca0*/  LDSM.16.M88.4 R20, [R220+0x2000] ;  /* 0x00200000dc14783b */ /* 0x000f2e0000000200 */
[----:B------:R-:W-:Y:S01]  /*2cb0*/  HMMA.16816.F32.BF16 R76, R12, R42, RZ ;  /* 0x0000002a0c4c723c */ /* 0x000fe200000418ff */
[----:B------:R-:W5:Y:S07]  /*2cc0*/  LDSM.16.M88.4 R12, [R0+0x7800] ;  /* 0x00780000000c783b */ /* 0x000f6e0000000200 */
[C---:B-1----:R-:W-:Y:S08]  /*2cd0*/  HMMA.16816.F32.BF16 R40, R8.reuse, R36, R64 ;  /* 0x000000240828723c */ /* 0x042ff00000041840 */
[----:B------:R-:W-:Y:S08]  /*2ce0*/  HMMA.16816.F32.BF16 R144, R8, R38, R104 ;  /* 0x000000260890723c */ /* 0x000ff00000041868 */
[----:B--2---:R-:W-:Y:S08]  /*2cf0*/  HMMA.16816.F32.BF16 R132, R4, R32, R72 ;  /* 0x000000200484723c */ /* 0x004ff00000041848 */
[C---:B------:R-:W-:Y:S08]  /*2d00*/  HMMA.16816.F32.BF16 R60, R8.reuse, R44, R60 ;  /* 0x0000002c083c723c */ /* 0x040ff0000004183c */
[C---:B------:R-:W-:Y:S08]  /*2d10*/  HMMA.16816.F32.BF16 R64, R8.reuse, R32, R80 ;  /* 0x000000200840723c */ /* 0x040ff00000041850 */
[C---:B------:R-:W-:Y:S08]  /*2d20*/  HMMA.16816.F32.BF16 R108, R8.reuse, R46, R108 ;  /* 0x0000002e086c723c */ /* 0x040ff0000004186c */
[----:B------:R-:W-:Y:S08]  /*2d30*/  HMMA.16816.F32.BF16 R140, R8, R34, R112 ;  /* 0x00000022088c723c */ /* 0x000ff00000041870 */
[C---:B------:R-:W-:Y:S08]  /*2d40*/  HMMA.16816.F32.BF16 R104, R4.reuse, R44, R120 ;  /* 0x0000002c0468723c */ /* 0x040ff00000041878 */
[C---:B------:R-:W-:Y:S08]  /*2d50*/  HMMA.16816.F32.BF16 R136, R4.reuse, R28, R68 ;  /* 0x0000001c0488723c */ /* 0x040ff00000041844 */
[----:B------:R-:W-:Y:S08]  /*2d60*/  HMMA.16816.F32.BF16 R72, R4, R46, R116 ;  /* 0x0000002e0448723c */ /* 0x000ff00000041874 */
[C---:B------:R-:W-:Y:S08]  /*2d70*/  HMMA.16816.F32.BF16 R124, R8.reuse, R28, R92 ;  /* 0x0000001c087c723c */ /* 0x040ff0000004185c */
[----:B------:R-:W-:Y:S01]  /*2d80*/  HMMA.16816.F32.BF16 R80, R8, R30, R88 ;  /* 0x0000001e0850723c */ /* 0x000fe20000041858 */
[----:B------:R-:W-:Y:S07]  /*2d90*/  LDSM.16.M88.4 R8, [R3+0x2000] ;  /* 0x002000000308783b */ /* 0x000fee0000000200 */
[C---:B------:R-:W-:Y:S08]  /*2da0*/  HMMA.16816.F32.BF16 R128, R4.reuse, R36, R84 ;  /* 0x000000240480723c */ /* 0x040ff00000041854 */
[C---:B------:R-:W-:Y:S01]  /*2db0*/  HMMA.16816.F32.BF16 R68, R4.reuse, R38, R100 ;  /* 0x000000260444723c */ /* 0x040fe20000041864 */
[----:B------:R-:W-:Y:S07]  /*2dc0*/  LDSM.16.M88.4 R36, [R2+0x7800] ;  /* 0x007800000224783b */ /* 0x000fee0000000200 */
[C---:B------:R-:W-:Y:S01]  /*2dd0*/  HMMA.16816.F32.BF16 R44, R4.reuse, R34, R96 ;  /* 0x00000022042c723c */ /* 0x040fe20000041860 */
[----:B------:R-:W-:Y:S07]  /*2de0*/  LDSM.16.M88.4 R32, [R2+0x7c00] ;  /* 0x007c00000220783b */ /* 0x000fee0000000200 */
[----:B------:R-:W-:Y:S01]  /*2df0*/  HMMA.16816.F32.BF16 R112, R4, R30, R76 ;  /* 0x0000001e0470723c */ /* 0x000fe2000004184c */
[----:B------:R-:W-:Y:S04]  /*2e00*/  LDSM.16.M88.4 R4, [R3+0x3000] ;  /* 0x003000000304783b */ /* 0x000fe80000000200 */
[----:B------:R-:W1:Y:S03]  /*2e10*/  LDSM.16.M88.4 R28, [R2+0x7000] ;  /* 0x00700000021c783b */ /* 0x000e660000000200 */
[C---:B---3--:R-:W-:Y:S01]  /*2e20*/  HMMA.16816.F32.BF16 R116, R16.reuse, R52, R40 ;  /* 0x000000341074723c */ /* 0x048fe20000041828 */
[----:B------:R-:W2:Y:S07]  /*2e30*/  LDSM.16.M88.4 R40, [R2+0x7400] ;  /* 0x007400000228783b */ /* 0x000eae0000000200 */
[-C--:B------:R-:W-:Y:S08]  /*2e40*/  HMMA.16816.F32.BF16 R120, R16, R56.reuse, R60 ;  /* 0x000000381078723c */ /* 0x080ff0000004183c */
[----:B----4-:R-:W-:Y:S08]  /*2e50*/  HMMA.16816.F32.BF16 R76, R20, R56, R104 ;  /* 0x00000038144c723c */ /* 0x010ff00000041868 */
[-C--:B------:R-:W-:Y:S08]  /*2e60*/  HMMA.16816.F32.BF16 R108, R16, R58.reuse, R108 ;  /* 0x0000003a106c723c */ /* 0x080ff0000004186c */
[----:B------:R-:W-:Y:S08]  /*2e70*/  HMMA.16816.F32.BF16 R104, R20, R58, R72 ;  /* 0x0000003a1468723c */ /* 0x000ff00000041848 */
[C---:B-----5:R-:W-:Y:S08]  /*2e80*/  HMMA.16816.F32.BF16 R92, R16.reuse, R12, R64 ;  /* 0x0000000c105c723c */ /* 0x060ff00000041840 */
[C---:B------:R-:W-:Y:S08]  /*2e90*/  HMMA.16816.F32.BF16 R84, R16.reuse, R48, R124 ;  /* 0x000000301054723c */ /* 0x040ff0000004187c */
[----:B------:R-:W-:Y:S08]  /*2ea0*/  HMMA.16816.F32.BF16 R100, R16, R54, R144 ;  /* 0x000000361064723c */ /* 0x000ff00000041890 */
[C---:B------:R-:W-:Y:S08]  /*2eb0*/  HMMA.16816.F32.BF16 R124, R20.reuse, R52, R128 ;  /* 0x00000034147c723c */ /* 0x040ff00000041880 */
[C---:B------:R-:W-:Y:S01]  /*2ec0*/  HMMA.16816.F32.BF16 R96, R20.reuse, R54, R68 ;  /* 0x000000361460723c */ /* 0x040fe20000041844 */
[----:B------:R-:W-:Y:S07]  /*2ed0*/  LDSM.16.M88.4 R52, [R0+0x8000] ;  /* 0x008000000034783b */ /* 0x000fee0000000200 */
[C---:B------:R-:W-:Y:S08]  /*2ee0*/  HMMA.16816.F32.BF16 R72, R20.reuse, R12, R132 ;  /* 0x0000000c1448723c */ /* 0x040ff00000041884 */
[C---:B------:R-:W-:Y:S01]  /*2ef0*/  HMMA.16816.F32.BF16 R64, R20.reuse, R14, R44 ;  /* 0x0000000e1440723c */ /* 0x040fe2000004182c */
[----:B------:R-:W-:Y:S07]  /*2f00*/  LDSM.16.M88.4 R44, [R0+0x8800] ;  /* 0x00880000002c783b */ /* 0x000fee0000000200 */
[----:B------:R-:W-:Y:S08]  /*2f10*/  HMMA.16816.F32.BF16 R60, R20, R48, R136 ;  /* 0x00000030143c723c */ /* 0x000ff00000041888 */
[C---:B------:R-:W-:Y:S01]  /*2f20*/  HMMA.16816.F32.BF16 R88, R16.reuse, R14, R140 ;  /* 0x0000000e1058723c */ /* 0x040fe2000004188c */
[----:B------:R-:W3:Y:S07]  /*2f30*/  LDSM.16.M88.4 R12, [R220+0x5000] ;  /* 0x00500000dc0c783b */ /* 0x000eee0000000200 */
[-C--:B------:R-:W-:Y:S01]  /*2f40*/  HMMA.16816.F32.BF16 R80, R16, R50.reuse, R80 ;  /* 0x000000321050723c */ /* 0x080fe20000041850 */
[----:B------:R-:W4:Y:S07]  /*2f50*/  LDSM.16.M88.4 R16, [R220+0x4000] ;  /* 0x00400000dc10783b */ /* 0x000f2e0000000200 */
[----:B------:R-:W-:Y:S01]  /*2f60*/  HMMA.16816.F32.BF16 R20, R20, R50, R112 ;  /* 0x000000321414723c */ /* 0x000fe20000041870 */
[----:B------:R-:W-:Y:S07]  /*2f70*/  LDSM.16.M88.4 R48, [R0+0x8400] ;  /* 0x008400000030783b */ /* 0x000fee0000000200 */
[-C--:B-1----:R-:W-:Y:S08]  /*2f80*/  HMMA.16816.F32.BF16 R56, R4, R28.reuse, R120 ;  /* 0x0000001c0438723c */ /* 0x082ff00000041878 */
[----:B------:R-:W-:Y:S08]  /*2f90*/  HMMA.16816.F32.BF16 R68, R8, R28, R76 ;  /* 0x0000001c0844723c */ /* 0x000ff0000004184c */
[-C--:B------:R-:W-:Y:S08]  /*2fa0*/  HMMA.16816.F32.BF16 R120, R4, R30.reuse, R108 ;  /* 0x0000001e0478723c */ /* 0x080ff0000004186c */
[----:B------:R-:W-:Y:S01]  /*2fb0*/  HMMA.16816.F32.BF16 R76, R8, R30, R104 ;  /* 0x0000001e084c723c */ /* 0x000fe20000041868 */
[----:B------:R1:W5:Y:S07]  /*2fc0*/  LDSM.16.M88.4 R28, [R0+0x8c00] ;  /* 0x008c0000001c783b */ /* 0x00036e0000000200 */
[C---:B--2---:R-:W-:Y:S08]  /*2fd0*/  HMMA.16816.F32.BF16 R136, R4.reuse, R40, R116 ;  /* 0x000000280488723c */ /* 0x044ff00000041874 */
[----:B------:R-:W-:Y:S08]  /*2fe0*/  HMMA.16816.F32.BF16 R132, R4, R42, R100 ;  /* 0x0000002a0484723c */ /* 0x000ff00000041864 */
[----:B------:R-:W-:Y:S01]  /*2ff0*/  HMMA.16816.F32.BF16 R108, R8, R40, R124 ;  /* 0x00000028086c723c */ /* 0x000fe2000004187c */
[----:B-1----:R-:W-:-:S05]  /*3000*/  IMAD.SHL.U32 R0, R226, 0x2, RZ ;  /* 0x00000002e2007824 */ /* 0x002fca00078e00ff */
[----:B------:R-:W-:Y:S02]  /*3010*/  LOP3.LUT R0, R0, 0x6, RZ, 0xc0, !PT ;  /* 0x0000000600007812 */ /* 0x000fe400078ec0ff */
[----:B------:R-:W-:Y:S03]  /*3020*/  HMMA.16816.F32.BF16 R112, R8, R42, R96 ;  /* 0x0000002a0870723c */ /* 0x000fe60000041860 */
[----:B------:R-:W-:-:S05]  /*3030*/  IMAD R0, R25, 0x40, R0 ;  /* 0x0000004019007824 */ /* 0x000fca00078e0200 */
[----:B------:R-:W-:Y:S01]  /*3040*/  HMMA.16816.F32.BF16 R128, R4, R36, R92 ;  /* 0x000000240480723c */ /* 0x000fe2000004185c */
[----:B------:R-:W-:-:S07]  /*3050*/  ISETP.GE.AND P2, PT, R0, R24, PT ;  /* 0x000000180000720c */ /* 0x000fce0003f46270 */
[C---:B------:R-:W-:Y:S08]  /*3060*/  HMMA.16816.F32.BF16 R88, R4.reuse, R38, R88 ;  /* 0x000000260458723c */ /* 0x040ff00000041858 */
[C---:B------:R-:W-:Y:S08]  /*3070*/  HMMA.16816.F32.BF16 R116, R4.reuse, R32, R84 ;  /* 0x000000200474723c */ /* 0x040ff00000041854 */
[-C--:B------:R-:W-:Y:S01]  /*3080*/  HMMA.16816.F32.BF16 R100, R4, R34.reuse, R80 ;  /* 0x000000220464723c */ /* 0x080fe20000041850 */
[----:B------:R-:W-:Y:S07]  /*3090*/  LDSM.16.M88.4 R4, [R3+0x5000] ;  /* 0x005000000304783b */ /* 0x000fee0000000200 */
[C---:B------:R-:W-:Y:S01]  /*30a0*/  HMMA.16816.F32.BF16 R40, R8.reuse, R34, R20 ;  /* 0x000000220828723c */ /* 0x040fe20000041814 */
[----:B------:R-:W1:Y:S07]  /*30b0*/  LDSM.16.M88.4 R20, [R2+0x8000] ;  /* 0x008000000214783b */ /* 0x000e6e0000000200 */
[C---:B------:R-:W-:Y:S08]  /*30c0*/  HMMA.16816.F32.BF16 R104, R8.reuse, R36, R72 ;  /* 0x000000240868723c */ /* 0x040ff00000041848 */
[C---:B------:R-:W-:Y:S08]  /*30d0*/  HMMA.16816.F32.BF16 R92, R8.reuse, R38, R64 ;  /* 0x00000026085c723c */ /* 0x040ff00000041840 */
[----:B------:R-:W-:Y:S01]  /*30e0*/  HMMA.16816.F32.BF16 R84, R8, R32, R60 ;  /* 0x000000200854723c */ /* 0x000fe2000004183c */
[----:B------:R2:W1:Y:S04]  /*30f0*/  LDSM.16.M88.4 R8, [R3+0x4000] ;  /* 0x004000000308783b */ /* 0x0004680000000200 */
[----:B------:R-:W1:Y:S03]  /*3100*/  LDSM.16.M88.4 R32, [R2+0x8400] ;  /* 0x008400000220783b */ /* 0x000e660000000200 */
[-C--:B---3--:R-:W-:Y:S08]  /*3110*/  HMMA.16816.F32.BF16 R36, R12, R52.reuse, R56 ;  /* 0x000000340c24723c */ /* 0x088ff00000041838 */
[----:B----4-:R-:W-:Y:S01]  /*3120*/  HMMA.16816.F32.BF16 R56, R16, R52, R68 ;  /* 0x000000341038723c */ /* 0x010fe20000041844 */
[----:B------:R-:W-:Y:S07]  /*3130*/  LDSM.16.M88.4 R68, [R2+0x8c00] ;  /* 0x008c00000244783b */ /* 0x000fee0000000200 */
[----:B------:R-:W-:Y:S01]  /*3140*/  HMMA.16816.F32.BF16 R60, R12, R54, R120 ;  /* 0x000000360c3c723c */ /* 0x000fe20000041878 */
[----:B--2---:R-:W-:-:S05]  /*3150*/  VIADD R3, R0, 0x11 ;  /* 0x0000001100037836 */ /* 0x004fca0000000000 */
[----:B------:R-:W-:Y:S02]  /*3160*/  ISETP.GE.AND P4, PT, R3, R24, PT ;  /* 0x000000180300720c */ /* 0x000fe40003f86270 */
[----:B------:R-:W-:Y:S01]  /*3170*/  HMMA.16816.F32.BF16 R64, R16, R54, R76 ;  /* 0x000000361040723c */ /* 0x000fe2000004184c */
[----:B------:R2:W3:Y:S01]  /*3180*/  LDSM.16.M88.4 R52, [R2+0x8800] ;  /* 0x008800000234783b */ /* 0x0004e20000000200 */
[----:B------:R-:W-:-:S06]  /*3190*/  DEPBAR.LE SB0, 0x0 ;  /* 0x000080000000791a */ /* 0x000fcc0000000000 */
[-C--:B-----5:R-:W-:Y:S08]  /*31a0*/  HMMA.16816.F32.BF16 R96, R12, R28.reuse, R116 ;  /* 0x0000001c0c60723c */ /* 0x0a0ff00000041874 */
[----:B------:R-:W-:Y:S01]  /*31b0*/  HMMA.16816.F32.BF16 R116, R16, R28, R84 ;  /* 0x0000001c1074723c */ /* 0x000fe20000041854 */
[----:B--2---:R-:W-:-:S07]  /*31c0*/  VIADD R2, R0, 0x1 ;  /* 0x0000000100027836 */ /* 0x004fce0000000000 */
[----:B------:R-:W-:Y:S01]  /*31d0*/  HMMA.16816.F32.BF16 R76, R12, R50, R132 ;  /* 0x000000320c4c723c */ /* 0x000fe20000041884 */
[----:B------:R-:W-:Y:S01]  /*31e0*/  ISETP.GE.AND P1, PT, R2, R24, PT ;  /* 0x000000180200720c */ /* 0x000fe20003f26270 */
[----:B------:R-:W-:-:S06]  /*31f0*/  VIADD R2, R0, 0x8 ;  /* 0x0000000800027836 */ /* 0x000fcc0000000000 */
[----:B------:R-:W-:Y:S01]  /*3200*/  HMMA.16816.F32.BF16 R100, R12, R30, R100 ;  /* 0x0000001e0c64723c */ /* 0x000fe20000041864 */
[----:B------:R-:W-:Y:S01]  /*3210*/  ISETP.GE.AND P0, PT, R2, R24, PT ;  /* 0x000000180200720c */ /* 0x000fe20003f06270 */
[----:B------:R-:W-:-:S06]  /*3220*/  VIADD R2, R0, 0x18 ;  /* 0x0000001800027836 */ /* 0x000fcc0000000000 */
[----:B------:R-:W-:Y:S01]  /*3230*/  HMMA.16816.F32.BF16 R84, R16, R30, R40 ;  /* 0x0000001e1054723c */ /* 0x000fe20000041828 */
[----:B------:R-:W-:Y:S01]  /*3240*/  ISETP.GE.AND P3, PT, R2, R24, PT ;  /* 0x000000180200720c */ /* 0x000fe20003f66270 */
[----:B------:R-:W-:-:S06]  /*3250*/  VIADD R2, R0, 0x19 ;  /* 0x0000001900027836 */ /* 0x000fcc0000000000 */
[C---:B------:R-:W-:Y:S08]  /*3260*/  HMMA.16816.F32.BF16 R108, R16.reuse, R48, R108 ;  /* 0x00000030106c723c */ /* 0x040ff0000004186c */
[C---:B------:R-:W-:Y:S08]  /*3270*/  HMMA.16816.F32.BF16 R112, R16.reuse, R50, R112 ;  /* 0x000000321070723c */ /* 0x040ff00000041870 */
[C---:B------:R-:W-:Y:S08]  /*3280*/  HMMA.16816.F32.BF16 R104, R16.reuse, R44, R104 ;  /* 0x0000002c1068723c */ /* 0x040ff00000041868 */
[----:B------:R-:W-:Y:S08]  /*3290*/  HMMA.16816.F32.BF16 R92, R16, R46, R92 ;  /* 0x0000002e105c723c */ /* 0x000ff0000004185c */
[-C--:B-1----:R-:W-:Y:S08]  /*32a0*/  HMMA.16816.F32.BF16 R28, R4, R20.reuse, R36 ;  /* 0x00000014041c723c */ /* 0x082ff00000041824 */
[----:B------:R-:W-:Y:S08]  /*32b0*/  HMMA.16816.F32.BF16 R16, R8, R20, R56 ;  /* 0x000000140810723c */ /* 0x000ff00000041838 */
[----:B------:R-:W-:Y:S03]  /*32c0*/  HMMA.16816.F32.BF16 R72, R12, R48, R136 ;  /* 0x000000300c48723c */ /* 0x000fe60000041888 */
[----:B------:R-:W-:-:S05]  /*32d0*/  FSEL R29, R29, -INF , !P1 ;  /* 0xff8000001d1d7808 */ /* 0x000fca0004800000 */
[C---:B------:R-:W-:Y:S08]  /*32e0*/  HMMA.16816.F32.BF16 R80, R12.reuse, R44, R128 ;  /* 0x0000002c0c50723c */ /* 0x040ff00000041880 */
[----:B------:R-:W-:Y:S01]  /*32f0*/  HMMA.16816.F32.BF16 R88, R12, R46, R88 ;  /* 0x0000002e0c58723c */ /* 0x000fe20000041858 */
[C---:B------:R-:W-:Y:S02]  /*3300*/  VIADD R13, R0.reuse, 0x9 ;  /* 0x00000009000d7836 */ /* 0x040fe40000000000 */
[----:B------:R-:W-:Y:S01]  /*3310*/  VIADD R12, R0, 0x10 ;  /* 0x00000010000c7836 */ /* 0x000fe20000000000 */
[----:B------:R-:W-:Y:S02]  /*3320*/  BAR.SYNC.DEFER_BLOCKING 0x0 ;  /* 0x0000000000007b1d */ /* 0x000fe40000010000 */
[----:B------:R-:W-:-:S02]  /*3330*/  ISETP.GE.AND P6, PT, R13, R24, PT ;  /* 0x000000180d00720c */ /* 0x000fc40003fc6270 */
[----:B------:R-:W-:Y:S01]  /*3340*/  HMMA.16816.F32.BF16 R36, R4, R22, R60 ;  /* 0x000000160424723c */ /* 0x000fe2000004183c */
[----:B------:R-:W-:-:S07]  /*3350*/  ISETP.GE.AND P5, PT, R12, R24, PT ;  /* 0x000000180c00720c */ /* 0x000fce0003fa6270 */
[----:B------:R-:W-:Y:S01]  /*3360*/  HMMA.16816.F32.BF16 R20, R8, R22, R64 ;  /* 0x000000160814723c */ /* 0x000fe20000041840 */
[----:B------:R-:W-:Y:S02]  /*3370*/  FSEL R64, R30, -INF , !P2 ;  /* 0xff8000001e407808 */ /* 0x000fe40005000000 */
[----:B------:R-:W-:Y:S02]  /*3380*/  FSEL R30, R28, -INF , !P2 ;  /* 0xff8000001c1e7808 */ /* 0x000fe40005000000 */
[----:B------:R-:W-:Y:S02]  /*3390*/  FSEL R67, R19, -INF , !P1 ;  /* 0xff80000013437808 */ /* 0x000fe40004800000 */
[----:B------:R-:W-:Y:S01]  /*33a0*/  FSEL R65, R17, -INF , !P1 ;  /* 0xff80000011417808 */ /* 0x000fe20004800000 */
[----:B------:R-:W-:Y:S01]  /*33b0*/  HMMA.16816.F32.BF16 R44, R4, R34, R76 ;  /* 0x00000022042c723c */ /* 0x000fe2000004184c */
[----:B------:R-:W-:Y:S02]  /*33c0*/  FSEL R77, R18, -INF , !P2 ;  /* 0xff800000124d7808 */ /* 0x000fe40005000000 */
[----:B------:R-:W-:-:S02]  /*33d0*/  FSEL R76, R16, -INF , !P2 ;  /* 0xff800000104c7808 */ /* 0x000fc40005000000 */
[----:B------:R-:W-:Y:S01]  /*33e0*/  ISETP.GE.AND P2, PT, R2, R24, PT ;  /* 0x000000180200720c */ /* 0x000fe20003f46270 */
[----:B------:R-:W-:Y:S01]  /*33f0*/  VIADD R2, R0, 0x20 ;  /* 0x0000002000027836 */ /* 0x000fe20000000000 */
[----:B------:R-:W-:Y:S01]  /*3400*/  FSEL R28, R36, -INF , !P0 ;  /* 0xff800000241c7808 */ /* 0x000fe20004000000 */
[----:B------:R-:W-:Y:S03]  /*3410*/  HMMA.16816.F32.BF16 R40, R4, R32, R72 ;  /* 0x000000200428723c */ /* 0x000fe60000041848 */
[----:B------:R-:W-:Y:S02]  /*3420*/  FSEL R66, R22, -INF , !P0 ;  /* 0xff80000016427808 */ /* 0x000fe40004000000 */
[----:B------:R-:W-:-:S03]  /*3430*/  FSEL R36, R21, -INF , !P6 ;  /* 0xff80000015247808 */ /* 0x000fc60007000000 */
[----:B------:R-:W-:Y:S01]  /*3440*/  HMMA.16816.F32.BF16 R12, R8, R32, R108 ;  /* 0x00000020080c723c */ /* 0x000fe2000004186c */
[----:B------:R-:W-:Y:S02]  /*3450*/  FSEL R33, R31, -INF , !P1 ;  /* 0xff8000001f217808 */ /* 0x000fe40004800000 */
[-C--:B------:R-:W-:Y:S01]  /*3460*/  ISETP.GE.AND P1, PT, R2, R24.reuse, PT ;  /* 0x000000180200720c */ /* 0x080fe20003f26270 */
[----:B------:R-:W-:Y:S01]  /*3470*/  VIADD R2, R0, 0x21 ;  /* 0x0000002100027836 */ /* 0x000fe20000000000 */
[----:B------:R-:W-:Y:S02]  /*3480*/  FSEL R32, R38, -INF , !P0 ;  /* 0xff80000026207808 */ /* 0x000fe40004000000 */
[----:B------:R-:W-:Y:S01]  /*3490*/  FSEL R38, R20, -INF , !P0 ;  /* 0xff80000014267808 */ /* 0x000fe20004000000 */
[----:B---3--:R-:W-:Y:S01]  /*34a0*/  HMMA.16816.F32.BF16 R56, R4, R52, R80 ;  /* 0x000000340438723c */ /* 0x008fe20000041850 */
[----:B------:R-:W-:Y:S01]  /*34b0*/  ISETP.GE.AND P0, PT, R2, R24, PT ;  /* 0x000000180200720c */ /* 0x000fe20003f06270 */
[----:B------:R-:W-:Y:S01]  /*34c0*/  VIADD R2, R0, 0x28 ;  /* 0x0000002800027836 */ /* 0x000fe20000000000 */
[----:B------:R-:W-:-:S02]  /*34d0*/  FSEL R20, R37, -INF , !P6 ;  /* 0xff80000025147808 */ /* 0x000fc40007000000 */
[----:B------:R-:W-:Y:S02]  /*34e0*/  FSEL R31, R39, -INF , !P6 ;  /* 0xff800000271f7808 */ /* 0x000fe40007000000 */
[----:B------:R-:W-:Y:S01]  /*34f0*/  FSEL R37, R23, -INF , !P6 ;  /* 0xff80000017257808 */ /* 0x000fe20007000000 */
[C---:B------:R-:W-:Y:S01]  /*3500*/  HMMA.16816.F32.BF16 R72, R4.reuse, R54, R88 ;  /* 0x000000360448723c */ /* 0x040fe20000041858 */
[----:B------:R-:W-:Y:S01]  /*3510*/  ISETP.GE.AND P6, PT, R2, R24, PT ;  /* 0x000000180200720c */ /* 0x000fe20003fc6270 */
[----:B------:R-:W-:Y:S01]  /*3520*/  VIADD R2, R0, 0x29 ;  /* 0x0000002900027836 */ /* 0x000fe20000000000 */
[----:B------:R-:W-:Y:S02]  /*3530*/  FSEL R141, R14, -INF , !P5 ;  /* 0xff8000000e8d7808 */ /* 0x000fe40006800000 */
[----:B------:R-:W-:Y:S02]  /*3540*/  FSEL R126, R42, -INF , !P5 ;  /* 0xff8000002a7e7808 */ /* 0x000fe40006800000 */
[----:B------:R-:W-:Y:S01]  /*3550*/  FSEL R39, R40, -INF , !P5 ;  /* 0xff80000028277808 */ /* 0x000fe20006800000 */
[----:B------:R-:W-:Y:S01]  /*3560*/  HMMA.16816.F32.BF16 R60, R4, R68, R96 ;  /* 0x00000044043c723c */ /* 0x000fe20000041860 */
[----:B------:R-:W-:-:S02]  /*3570*/  FSEL R136, R12, -INF , !P5 ;  /* 0xff8000000c887808 */ /* 0x000fc40006800000 */
[-C--:B------:R-:W-:Y:S01]  /*3580*/  ISETP.GE.AND P5, PT, R2, R24.reuse, PT ;  /* 0x000000180200720c */ /* 0x080fe20003fa6270 */
[----:B------:R-:W-:Y:S01]  /*3590*/  VIADD R2, R0, 0x30 ;  /* 0x0000003000027836 */ /* 0x000fe20000000000 */
[----:B------:R-:W-:Y:S02]  /*35a0*/  FSEL R131, R15, -INF , !P4 ;  /* 0xff8000000f837808 */ /* 0x000fe40006000000 */
[----:B------:R-:W-:Y:S01]  /*35b0*/  FSEL R129, R13, -INF , !P4 ;  /* 0xff8000000d817808 */ /* 0x000fe20006000000 */
[----:B------:R-:W-:Y:S01]  /*35c0*/  HMMA.16816.F32.BF16 R48, R4, R70, R100 ;  /* 0x000000460430723c */ /* 0x000fe20000041864 */
[----:B------:R-:W-:Y:S02]  /*35d0*/  FSEL R123, R43, -INF , !P4 ;  /* 0xff8000002b7b7808 */ /* 0x000fe40006000000 */
[----:B------:R-:W-:Y:S02]  /*35e0*/  FSEL R120, R41, -INF , !P4 ;  /* 0xff80000029787808 */ /* 0x000fe40006000000 */
[----:B------:R-:W-:Y:S01]  /*35f0*/  ISETP.GE.AND P4, PT, R2, R24, PT ;  /* 0x000000180200720c */ /* 0x000fe20003f86270 */
[----:B------:R-:W-:Y:S01]  /*3600*/  VIADD R2, R0, 0x31 ;  /* 0x0000003100027836 */ /* 0x000fe20000000000 */
[----:B------:R-:W-:Y:S01]  /*3610*/  FSEL R173, R59, -INF , !P0 ;  /* 0xff8000003bad7808 */ /* 0x000fe20004000000 */
[----:B------:R-:W-:Y:S01]  /*3620*/  HMMA.16816.F32.BF16 R4, R8, R34, R112 ;  /* 0x000000220804723c */ /* 0x000fe20000041870 */
[----:B------:R-:W-:-:S02]  /*3630*/  FSEL R150, R57, -INF , !P0 ;  /* 0xff80000039967808 */ /* 0x000fc40004000000 */
[----:B------:R-:W-:Y:S02]  /*3640*/  FSEL R124, R46, -INF , !P3 ;  /* 0xff8000002e7c7808 */ /* 0x000fe40005800000 */
[----:B------:R-:W-:Y:S02]  /*3650*/  FSEL R44, R44, -INF , !P3 ;  /* 0xff8000002c2c7808 */ /* 0x000fe40005800000 */
[----:B------:R-:W-:Y:S01]  /*3660*/  FSEL R122, R47, -INF , !P2 ;  /* 0xff8000002f7a7808 */ /* 0x000fe20005000000 */
[----:B------:R-:W-:Y:S01]  /*3670*/  HMMA.16816.F32.BF16 R16, R8, R52, R104 ;  /* 0x000000340810723c */ /* 0x000fe20000041868 */
[----:B------:R-:W-:Y:S02]  /*3680*/  FSEL R121, R45, -INF , !P2 ;  /* 0xff8000002d797808 */ /* 0x000fe40005000000 */
[----:B------:R-:W-:Y:S02]  /*3690*/  FSEL R174, R58, -INF , !P1 ;  /* 0xff8000003aae7808 */ /* 0x000fe40004800000 */
[----:B------:R-:W-:-:S02]  /*36a0*/  FSEL R148, R56, -INF , !P1 ;  /* 0xff80000038947808 */ /* 0x000fc40004800000 */
[----:B------:R-:W-:Y:S01]  /*36b0*/  FSEL R172, R74, -INF , !P6 ;  /* 0xff8000004aac7808 */ /* 0x000fe20007000000 */
[----:B------:R-:W-:Y:S01]  /*36c0*/  HMMA.16816.F32.BF16 R12, R8, R54, R92 ;  /* 0x00000036080c723c */ /* 0x000fe2000004185c */
[----:B------:R-:W-:Y:S02]  /*36d0*/  FSEL R142, R72, -INF , !P6 ;  /* 0xff800000488e7808 */ /* 0x000fe40007000000 */
[----:B------:R-:W-:Y:S02]  /*36e0*/  FSEL R130, R6, -INF , !P3 ;  /* 0xff80000006827808 */ /* 0x000fe40005800000 */
[----:B------:R-:W-:Y:S02]  /*36f0*/  FSEL R128, R4, -INF , !P3 ;  /* 0xff80000004807808 */ /* 0x000fe40005800000 */
[----:B------:R-:W-:Y:S02]  /*3700*/  FSEL R127, R7, -INF , !P2 ;  /* 0xff800000077f7808 */ /* 0x000fe40005000000 */
[----:B------:R-:W-:-:S02]  /*3710*/  FSEL R125, R5, -INF , !P2 ;  /* 0xff800000057d7808 */ /* 0x000fc40005000000 */
[C---:B------:R-:W-:Y:S01]  /*3720*/  HMMA.16816.F32.BF16 R4, R8.reuse, R68, R116 ;  /* 0x000000440804723c */ /* 0x040fe20000041874 */
[----:B------:R-:W-:Y:S02]  /*3730*/  FSEL R191, R19, -INF , !P0 ;  /* 0xff80000013bf7808 */ /* 0x000fe40004000000 */
[----:B------:R-:W-:Y:S02]  /*3740*/  FSEL R189, R17, -INF , !P0 ;  /* 0xff80000011bd7808 */ /* 0x000fe40004000000 */
[----:B------:R-:W-:Y:S02]  /*3750*/  ISETP.GE.U32.AND P0, PT, R24, 0x41, PT ;  /* 0x000000411800780c */ /* 0x000fe40003f06070 */
[----:B------:R-:W-:Y:S01]  /*3760*/  ISETP.GE.AND P3, PT, R2, R24, PT ;  /* 0x000000180200720c */ /* 0x000fe20003f66270 */
[----:B------:R-:W-:Y:S01]  /*3770*/  HMMA.16816.F32.BF16 R8, R8, R70, R84 ;  /* 0x000000460808723c */ /* 0x000fe20000041854 */
[----:B------:R-:W-:Y:S01]  /*3780*/  VIADD R2, R0, 0x38 ;  /* 0x0000003800027836 */ /* 0x000fe20000000000 */
[----:B------:R-:W-:Y:S01]  /*3790*/  FSEL R192, R18, -INF , !P1 ;  /* 0xff80000012c07808 */ /* 0x000fe20004800000 */
[----:B------:R-:W-:Y:S01]  /*37a0*/  VIADD R0, R0, 0x39 ;  /* 0x0000003900007836 */ /* 0x000fe20000000000 */
[----:B------:R-:W-:-:S02]  /*37b0*/  FSEL R190, R16, -INF , !P1 ;  /* 0xff80000010be7808 */ /* 0x000fc40004800000 */
[-C--:B------:R-:W-:Y:S02]  /*37c0*/  ISETP.GE.AND P2, PT, R2, R24.reuse, PT ;  /* 0x000000180200720c */ /* 0x080fe40003f46270 */
[----:B------:R-:W-:Y:S02]  /*37d0*/  ISETP.GE.AND P1, PT, R0, R24, PT ;  /* 0x000000180000720c */ /* 0x000fe40003f26270 */
[----:B------:R-:W-:Y:S02]  /*37e0*/  FSEL R188, R14, -INF , !P6 ;  /* 0xff8000000ebc7808 */ /* 0x000fe40007000000 */
[----:B------:R-:W-:Y:S02]  /*37f0*/  FSEL R175, R15, -INF , !P5 ;  /* 0xff8000000faf7808 */ /* 0x000fe40006800000 */
[----:B------:R-:W-:Y:S02]  /*3800*/  FSEL R151, R75, -INF , !P5 ;  /* 0xff8000004b977808 */ /* 0x000fe40006800000 */
[----:B------:R-:W-:-:S02]  /*3810*/  FSEL R149, R73, -INF , !P5 ;  /* 0xff80000049957808 */ /* 0x000fc40006800000 */
[----:B------:R-:W-:Y:S02]  /*3820*/  FSEL R14, R12, -INF , !P6 ;  /* 0xff8000000c0e7808 */ /* 0x000fe40007000000 */
[----:B------:R-:W-:Y:S02]  /*3830*/  FSEL R15, R13, -INF , !P5 ;  /* 0xff8000000d0f7808 */ /* 0x000fe40006800000 */
        /* <DEDUP_REMOVED lines=15> */
[----:B------:R-:W-:Y:S01]  /*3930*/  FSEL R202, R9, -INF , !P1 ;  /* 0xff80000009ca7808 */ /* 0x000fe20004800000 */
[----:B------:R-:W-:Y:S06]  /*3940*/  @!P0 BRA `(.L_x_91) ;  /* 0x0000000000c48947 */ /* 0x000fec0003800000 */
[----:B------:R-:W1:Y:S01]  /*3950*/  LDCU UR4, c[0x0][0x440] ;  /* 0x00008800ff0477ac */ /* 0x000e620008000800 */
[----:B------:R-:W-:Y:S01]  /*3960*/  LEA.HI.SX32 R6, R229, 0xfffffffe, 0x1a ;  /* 0xfffffffee5067811 */ /* 0x000fe200078fd2ff */
[----:B------:R-:W-:Y:S04]  /*3970*/  BSSY.RECONVERGENT B0, `(.L_x_92) ;  /* 0x000002d000007945 */ /* 0x000fe80003800200 */
[C---:B------:R-:W-:Y:S02]  /*3980*/  IMAD R0, R6.reuse, UR12, RZ ;  /* 0x0000000c06007c24 */ /* 0x040fe4000f8e02ff */
[----:B------:R-:W-:-:S04]  /*3990*/  IMAD.WIDE.U32 R6, R6, UR13, RZ ;  /* 0x0000000d06067c25 */ /* 0x000fc8000f8e00ff */
[----:B------:R-:W-:Y:S01]  /*39a0*/  IMAD.IADD R0, R7, 0x1, R0 ;  /* 0x0000000107007824 */ /* 0x000fe200078e0200 */
[C---:B------:R-:W-:Y:S02]  /*39b0*/  LEA R4, P5, R6.reuse, R231, 0x1 ;  /* 0x000000e706047211 */ /* 0x040fe400078a08ff */
[C---:B------:R-:W-:Y:S02]  /*39c0*/  IADD3 R3, P4, PT, R6.reuse, UR8, RZ ;  /* 0x0000000806037c10 */ /* 0x040fe4000ff9e0ff */
[----:B------:R-:W-:Y:S02]  /*39d0*/  LEA.HI.X R5, R6, R230, R0, 0x1, P5 ;  /* 0x000000e606057211 */ /* 0x000fe400028f0c00 */
[----:B-1----:R-:W-:Y:S02]  /*39e0*/  ISETP.GE.AND P3, PT, R248, UR4, PT ;  /* 0x00000004f8007c0c */ /* 0x002fe4000bf66270 */
[----:B------:R-:W-:Y:S02]  /*39f0*/  ISETP.GE.AND P2, PT, R243, UR4, PT ;  /* 0x00000004f3007c0c */ /* 0x000fe4000bf46270 */
[----:B------:R-:W-:-:S02]  /*3a00*/  ISETP.GE.AND P1, PT, R244, UR4, PT ;  /* 0x00000004f4007c0c */ /* 0x000fc4000bf26270 */
[----:B------:R-:W-:Y:S02]  /*3a10*/  IADD3.X R7, PT, PT, R0, UR9, RZ, P4, !PT ;  /* 0x0000000900077c10 */ /* 0x000fe4000a7fe4ff */
[----:B------:R-:W-:-:S04]  /*3a20*/  LEA R2, P4, R3, R231, 0x1 ;  /* 0x000000e703027211 */ /* 0x000fc800078808ff */
[----:B------:R-:W-:Y:S01]  /*3a30*/  LEA.HI.X R3, R3, R230, R7, 0x1, P4 ;  /* 0x000000e603037211 */ /* 0x000fe200020f0c07 */
        /* <DEDUP_REMOVED lines=25> */
[----:B------:R-:W-:Y:S05]  /*3bd0*/  @P1 BRA `(.L_x_93) ;  /* 0x0000000000141947 */ /* 0x000fea0003800000 */
[----:B------:R-:W-:Y:S01]  /*3be0*/  @!PT LDS RZ, [RZ] ;  /* 0x00000000fffff984 */ /* 0x000fe20000000800 */
[----:B------:R-:W-:Y:S01]  /*3bf0*/  @!PT LDS RZ, [RZ] ;  /* 0x00000000fffff984 */ /* 0x000fe20000000800 */
[----:B------:R-:W-:Y:S01]  /*3c00*/  @!PT LDS RZ, [RZ] ;  /* 0x00000000fffff984 */ /* 0x000fe20000000800 */
[----:B------:R2:W-:Y:S01]  /*3c10*/  LDGSTS.E.BYPASS.LTC128B.128 [R228+0x8800], desc[UR16][R2.64+0x80] ;  /* 0x0880008002e47fae */ /* 0x0005e2000b981a10 */
[----:B------:R-:W-:Y:S05]  /*3c20*/  BRA `(.L_x_94) ;  /* 0x0000000000047947 */ /* 0x000fea0003800000 */
.L_x_93:
[----:B------:R3:W-:Y:S02]  /*3c30*/  STS.128 [R228+0x8800], RZ ;  /* 0x008800ffe4007388 */ /* 0x0007e40000000c00 */
.L_x_94:
[----:B------:R-:W-:Y:S05]  /*3c40*/  BSYNC.RECONVERGENT B0 ;  /* 0x0000000000007941 */ /* 0x000fea0003800200 */
.L_x_92:
[----:B------:R-:W0:Y:S02]  /*3c50*/  LDGDEPBAR ;  /* 0x00000000000079af */ /* 0x000e240000000000 */
.L_x_91:
[----:B-12---:R-:W-:Y:S01]  /*3c60*/  FMNMX3.FTZ R2, R30, R29, R28, !PT ;  /* 0x0000001d1e027276 */ /* 0x006fe2000781001c */
[----:B------:R-:W1:Y:S01]  /*3c70*/  LDCU UR4, c[0x0][0x45c] ;  /* 0x00008b80ff0477ac */ /* 0x000e620008000800 */
[----:B------:R-:W-:Y:S02]  /*3c80*/  FMNMX3.FTZ R0, R64, R33, R32, !PT ;  /* 0x0000002140007276 */ /* 0x000fe40007810020 */
[----:B------:R-:W-:Y:S02]  /*3c90*/  FMNMX3.FTZ R2, R2, R20, R39, !PT ;  /* 0x0000001402027276 */ /* 0x000fe40007810027 */
        /* <DEDUP_REMOVED lines=9> */
[----:B------:R-:W-:Y:S02]  /*3d30*/  FMNMX3.FTZ R2, R2, R193, R195, !PT ;  /* 0x000000c102027276 */ /* 0x000fe400078100c3 */
[----:B------:R-:W-:Y:S02]  /*3d40*/  FMNMX3.FTZ R0, R0, R198, R200, !PT ;  /* 0x000000c600007276 */ /* 0x000fe400078100c8 */
[----:B------:R-:W-:Y:S02]  /*3d50*/  FMNMX.FTZ R2, R196, R2, !PT ;  /* 0x00000002c4027209 */ /* 0x000fe40007810000 */
[----:B------:R-:W-:-:S03]  /*3d60*/  FMNMX.FTZ R0, R199, R0, !PT ;  /* 0x00000000c7007209 */ /* 0x000fc60007810000 */
[----:B------:R-:W2:Y:S04]  /*3d70*/  SHFL.BFLY PT, R4, R2, 0x2, 0x1f ;  /* 0x0c401f0002047f89 */ /* 0x000ea800000e0000 */
[----:B------:R-:W4:Y:S01]  /*3d80*/  SHFL.BFLY PT, R3, R0, 0x2, 0x1f ;  /* 0x0c401f0000037f89 */ /* 0x000f2200000e0000 */
[----:B--2---:R-:W-:Y:S02]  /*3d90*/  FMNMX.FTZ R4, R2, R4, !PT ;  /* 0x0000000402047209 */ /* 0x004fe40007810000 */
[----:B------:R-:W-:Y:S02]  /*3da0*/  FMNMX3.FTZ R2, R76, R65, R38, !PT ;  /* 0x000000414c027276 */ /* 0x000fe40007810026 */
[----:B----4-:R-:W-:Y:S01]  /*3db0*/  FMNMX.FTZ R137, R0, R3, !PT ;  /* 0x0000000300897209 */ /* 0x010fe20007810000 */
[----:B------:R-:W2:Y:S01]  /*3dc0*/  SHFL.BFLY PT, R138, R4, 0x1, 0x1f ;  /* 0x0c201f00048a7f89 */ /* 0x000ea200000e0000 */
[----:B------:R-:W-:-:S02]  /*3dd0*/  FMNMX3.FTZ R0, R77, R67, R66, !PT ;  /* 0x000000434d007276 */ /* 0x000fc40007810042 */
[----:B------:R-:W-:Y:S01]  /*3de0*/  FMNMX3.FTZ R2, R2, R36, R136, !PT ;  /* 0x0000002402027276 */ /* 0x000fe20007810088 */
[----:B------:R-:W4:Y:S01]  /*3df0*/  SHFL.BFLY PT, R5, R137, 0x1, 0x1f ;  /* 0x0c201f0089057f89 */ /* 0x000f2200000e0000 */
        /* <DEDUP_REMOVED lines=10> */
[----:B--2---:R-:W-:-:S02]  /*3ea0*/  FMNMX.FTZ R138, R4, R138, !PT ;  /* 0x0000008a048a7209 */ /* 0x004fc40007810000 */
[----:B------:R-:W-:Y:S02]  /*3eb0*/  FMNMX.FTZ R4, R202, R2, !PT ;  /* 0x00000002ca047209 */ /* 0x000fe40007810000 */
[----:B------:R-:W-:Y:S02]  /*3ec0*/  FMNMX3.FTZ R3, R3, R207, R206, !PT ;  /* 0x000000cf03037276 */ /* 0x000fe400078100ce */
[----:B----4-:R-:W-:Y:S01]  /*3ed0*/  FMNMX.FTZ R137, R137, R5, !PT ;  /* 0x0000000589897209 */ /* 0x010fe20007810000 */
[----:B------:R-:W2:Y:S01]  /*3ee0*/  SHFL.BFLY PT, R8, R4, 0x2, 0x1f ;  /* 0x0c401f0004087f89 */ /* 0x000ea200000e0000 */
[----:B------:R-:W-:Y:S01]  /*3ef0*/  FMNMX.FTZ R3, R205, R3, !PT ;  /* 0x00000003cd037209 */ /* 0x000fe20007810000 */
[C---:B-1----:R-:W-:Y:S01]  /*3f00*/  FMUL.FTZ R5, R138.reuse, UR4 ;  /* 0x000000048a057c20 */ /* 0x042fe20008410000 */
[----:B------:R-:W-:Y:S02]  /*3f10*/  LOP3.LUT R0, R27, 0x120, R152, 0xf8, !PT ;  /* 0x000001201b007812 */ /* 0x000fe400078ef898 */
[----:B------:R-:W-:Y:S01]  /*3f20*/  FSETP.NEU.FTZ.AND P1, PT, R138, -INF , PT ;  /* 0xff8000008a00780b */ /* 0x000fe20003f3d000 */
[----:B------:R-:W1:Y:S01]  /*3f30*/  SHFL.BFLY PT, R9, R3, 0x2, 0x1f ;  /* 0x0c401f0003097f89 */ /* 0x000e6200000e0000 */
[----:B------:R-:W-:Y:S01]  /*3f40*/  LEA R143, R0, UR5, 0x1 ;  /* 0x00000005008f7c11 */ /* 0x000fe2000f8e08ff */
[----:B------:R-:W-:Y:S01]  /*3f50*/  FMUL.FTZ R0, R137, UR4 ;  /* 0x0000000489007c20 */ /* 0x000fe20008410000 */
[----:B------:R-:W-:-:S02]  /*3f60*/  FSEL R2, R5, RZ, P1 ;  /* 0x000000ff05027208 */ /* 0x000fc40000800000 */
[----:B------:R-:W-:Y:S01]  /*3f70*/  FSETP.NEU.FTZ.AND P1, PT, R137, -INF , PT ;  /* 0xff8000008900780b */ /* 0x000fe20003f3d000 */
[----:B------:R-:W-:Y:S01]  /*3f80*/  LDSM.16.MT88.4 R48, [R143+0xb400] ;  /* 0x00b400008f30783b */ /* 0x000fe20000004200 */
[----:B------:R-:W-:Y:S01]  /*3f90*/  IADD3 R13, PT, PT, R26, R143, RZ ;  /* 0x0000008f1a0d7210 */ /* 0x000fe20007ffe0ff */
[--C-:B------:R-:W-:Y:S01]  /*3fa0*/  FFMA.FTZ R5, R30, UR4, -R2.reuse ;  /* 0x000000041e057c23 */ /* 0x100fe20008010802 */
[--C-:B------:R-:W-:Y:S01]  /*3fb0*/  FFMA.FTZ R6, R29, UR4, -R2.reuse ;  /* 0x000000041d067c23 */ /* 0x100fe20008010802 */
[----:B------:R-:W-:Y:S01]  /*3fc0*/  FSEL R0, R0, RZ, P1 ;  /* 0x000000ff00007208 */ /* 0x000fe20000800000 */
[----:B------:R-:W-:Y:S01]  /*3fd0*/  FFMA.FTZ R7, R20, UR4, -R2 ;  /* 0x0000000414077c23 */ /* 0x000fe20008010802 */
[----:B------:R4:W-:Y:S01]  /*3fe0*/  MUFU.EX2 R211, R5 ;  /* 0x0000000500d37308 */ /* 0x0009e20000000800 */
[----:B------:R-:W-:Y:S03]  /*3ff0*/  LDSM.16.MT88.4 R24, [R143+0x9000] ;  /* 0x009000008f18783b */ /* 0x000fe60000004200 */
[----:B------:R5:W3:Y:S01]  /*4000*/  MUFU.EX2 R236, R6 ;  /* 0x0000000600ec7308 */ /* 0x000ae20000000800 */
[----:B------:R-:W-:Y:S01]  /*4010*/  LDSM.16.MT88.4 R16, [R13+0x9000] ;  /* 0x009000000d10783b */ /* 0x000fe20000004200 */
[----:B--2---:R-:W-:Y:S01]  /*4020*/  FMNMX.FTZ R8, R4, R8, !PT ;  /* 0x0000000804087209 */ /* 0x004fe20007810000 */
[----:B------:R-:W-:Y:S01]  /*4030*/  FFMA.FTZ R4, R31, UR4, -R0 ;  /* 0x000000041f047c23 */ /* 0x000fe20008010800 */
[----:B------:R-:W-:Y:S01]  /*4040*/  MUFU.EX2 R144, R7 ;  /* 0x0000000700907308 */ /* 0x000fe20000000800 */
[----:B------:R-:W-:Y:S01]  /*4050*/  LDSM.16.MT88.4 R20, [R143+0xa000] ;  /* 0x00a000008f14783b */ /* 0x000fe20000004200 */
[----:B-1----:R-:W-:-:S03]  /*4060*/  FMNMX.FTZ R3, R3, R9, !PT ;  /* 0x0000000903037209 */ /* 0x002fc60007810000 */
[----:B------:R-:W1:Y:S01]  /*4070*/  SHFL.BFLY PT, R10, R8, 0x1, 0x1f ;  /* 0x0c201f00080a7f89 */ /* 0x000e6200000e0000 */
[----:B----4-:R-:W-:Y:S01]  /*4080*/  FFMA.FTZ R5, R28, UR4, -R2 ;  /* 0x000000041c057c23 */ /* 0x010fe20008010802 */
[----:B------:R3:W-:Y:S02]  /*4090*/  MUFU.EX2 R145, R4 ;  /* 0x0000000400917308 */ /* 0x0007e40000000800 */
[----:B------:R-:W2:Y:S01]  /*40a0*/  SHFL.BFLY PT, R9, R3, 0x1, 0x1f ;  /* 0x0c201f0003097f89 */ /* 0x000ea200000e0000 */
[----:B-----5:R-:W-:Y:S01]  /*40b0*/  FFMA.FTZ R6, R64, UR4, -R0 ;  /* 0x0000000440067c23 */ /* 0x020fe20008010800 */
[----:B------:R4:W-:Y:S02]  /*40c0*/  MUFU.EX2 R213, R5 ;  /* 0x0000000500d57308 */ /* 0x0009e40000000800 */
[----:B------:R-:W5:Y:S02]  /*40d0*/  LDSM.16.MT88.4 R40, [R13+0xa000] ;  /* 0x00a000000d28783b */ /* 0x000f640000004200 */
[----:B------:R1:W-:Y:S02]  /*40e0*/  MUFU.EX2 R146, R6 ;  /* 0x0000000600927308 */ /* 0x0003e40000000800 */
[----:B------:R-:W-:Y:S01]  /*40f0*/  LDSM.16.MT88.4 R28, [R13+0xb000] ;  /* 0x00b000000d1c783b */ /* 0x000fe20000004200 */
[----:B---3--:R-:W-:-:S03]  /*4100*/  F2FP.BF16.F32.PACK_AB R4, R236, R211 ;  /* 0x000000d3ec04723e */ /* 0x008fc600000010ff */
[----:B------:R-:W-:Y:S01]  /*4110*/  LDSM.16.MT88.4 R52, [R143+0xa400] ;  /* 0x00a400008f34783b */ /* 0x000fe20000004200 */
[--C-:B----4-:R-:W-:Y:S01]  /*4120*/  FFMA.FTZ R5, R33, UR4, -R0.reuse ;  /* 0x0000000421057c23 */ /* 0x110fe20008010800 */
[----:B-1----:R-:W-:Y:S01]  /*4130*/  FMNMX.FTZ R140, R8, R10, !PT ;  /* 0x0000000a088c7209 */ /* 0x002fe20007810000 */
[----:B------:R-:W-:Y:S02]  /*4140*/  FFMA.FTZ R6, R32, UR4, -R0 ;  /* 0x0000000420067c23 */ /* 0x000fe40008010800 */
[----:B------:R-:W1:Y:S01]  /*4150*/  MUFU.EX2 R215, R5 ;  /* 0x0000000500d77308 */ /* 0x000e620000000800 */
[----:B------:R-:W3:Y:S01]  /*4160*/  LDSM.16.MT88.4 R32, [R143+0xb000] ;  /* 0x00b000008f20783b */ /* 0x000ee20000004200 */
[C---:B------:R-:W-:Y:S01]  /*4170*/  FSETP.NEU.FTZ.AND P1, PT, R140.reuse, -INF , PT ;  /* 0xff8000008c00780b */ /* 0x040fe20003f3d000 */
[----:B------:R-:W-:Y:S01]  /*4180*/  FMUL.FTZ R8, R140, UR4 ;  /* 0x000000048c087c20 */ /* 0x000fe20008410000 */
[----:B--2---:R-:W-:Y:S01]  /*4190*/  FMNMX.FTZ R139, R3, R9, !PT ;  /* 0x00000009038b7209 */ /* 0x004fe20007810000 */
[----:B------:R2:W4:Y:S03]  /*41a0*/  MUFU.EX2 R56, R6 ;  /* 0x0000000600387308 */ /* 0x0005260000000800 */
[----:B------:R-:W-:Y:S01]  /*41b0*/  FSEL R3, R8, RZ, P1 ;  /* 0x000000ff08037208 */ /* 0x000fe20000800000 */
[C---:B------:R-:W-:Y:S01]  /*41c0*/  FMUL.FTZ R8, R139.reuse, UR4 ;  /* 0x000000048b087c20 */ /* 0x040fe20008410000 */
[----:B------:R-:W-:-:S03]  /*41d0*/  FSETP.NEU.FTZ.AND P1, PT, R139, -INF , PT ;  /* 0xff8000008b00780b */ /* 0x000fc60003f3d000 */
[--C-:B------:R-:W-:Y:S01]  /*41e0*/  FFMA.FTZ R9, R76, UR4, -R3.reuse ;  /* 0x000000044c097c23 */ /* 0x100fe20008010803 */
[----:B------:R-:W-:Y:S01]  /*41f0*/  FSEL R12, R8, RZ, P1 ;  /* 0x000000ff080c7208 */ /* 0x000fe20000800000 */
[--C-:B------:R-:W-:Y:S01]  /*4200*/  FFMA.FTZ R8, R38, UR4, -R3.reuse ;  /* 0x0000000426087c23 */ /* 0x100fe20008010803 */
[----:B------:R-:W-:Y:S01]  /*4210*/  FFMA.FTZ R10, R65, UR4, -R3 ;  /* 0x00000004410a7c23 */ /* 0x000fe20008010803 */
[----:B------:R5:W-:Y:S01]  /*4220*/  MUFU.EX2 R237, R9 ;  /* 0x0000000900ed7308 */ /* 0x000be20000000800 */
[----:B-1----:R-:W-:Y:S02]  /*4230*/  F2FP.BF16.F32.PACK_AB R5, R215, R146 ;  /* 0x00000092d705723e */ /* 0x002fe400000010ff */
[----:B--2---:R-:W-:Y:S01]  /*4240*/  F2FP.BF16.F32.PACK_AB R6, R144, R213 ;  /* 0x000000d59006723e */ /* 0x004fe200000010ff */
[----:B------:R1:W-:Y:S01]  /*4250*/  MUFU.EX2 R214, R8 ;  /* 0x0000000800d67308 */ /* 0x0003e20000000800 */
[----:B----4-:R-:W-:-:S03]  /*4260*/  F2FP.BF16.F32.PACK_AB R7, R145, R56 ;  /* 0x000000389107723e */ /* 0x010fc600000010ff */
[----:B------:R2:W-:Y:S04]  /*4270*/  MUFU.EX2 R235, R10 ;  /* 0x0000000a00eb7308 */ /* 0x0005e80000000800 */
[----:B------:R-:W-:Y:S01]  /*4280*/  HMMA.16816.F32.BF16 R116, R4, R24, RZ ;  /* 0x000000180474723c */ /* 0x000fe200000418ff */
[----:B-----5:R-:W-:Y:S01]  /*4290*/  FFMA.FTZ R9, R36, UR4, -R3 ;  /* 0x0000000424097c23 */ /* 0x020fe20008010803 */
[----:B-1----:R-:W-:-:S03]  /*42a0*/  FFMA.FTZ R8, R77, UR4, -R12 ;  /* 0x000000044d087c23 */ /* 0x002fc6000801080c */
[----:B------:R1:W4:Y:S03]  /*42b0*/  MUFU.EX2 R147, R9 ;  /* 0x0000000900937308 */ /* 0x0003260000000800 */
[C---:B------:R-:W-:Y:S01]  /*42c0*/  HMMA.16816.F32.BF16 R112, R4.reuse, R16, RZ ;  /* 0x000000100470723c */ /* 0x040fe200000418ff */
[--C-:B--2---:R-:W-:Y:S01]  /*42d0*/  FFMA.FTZ R10, R67, UR4, -R12.reuse ;  /* 0x00000004430a7c23 */ /* 0x104fe2000801080c */
[----:B------:R2:W-:Y:S04]  /*42e0*/  MUFU.EX2 R245, R8 ;  /* 0x0000000800f57308 */ /* 0x0005e80000000800 */
[----:B------:R4:W5:Y:S02]  /*42f0*/  MUFU.EX2 R239, R10 ;  /* 0x0000000a00ef7308 */ /* 0x0009640000000800 */
[----:B------:R-:W-:Y:S01]  /*4300*/  HMMA.16816.F32.BF16 R108, R4, R20, RZ ;  /* 0x00000014046c723c */ /* 0x000fe200000418ff */
[----:B-1----:R-:W-:-:S07]  /*4310*/  FFMA.FTZ R9, R66, UR4, -R12 ;  /* 0x0000000442097c23 */ /* 0x002fce000801080c */
[----:B------:R-:W-:Y:S01]  /*4320*/  HMMA.16816.F32.BF16 R104, R4, R40, RZ ;  /* 0x000000280468723c */ /* 0x000fe200000418ff */
[----:B--2---:R-:W-:Y:S01]  /*4330*/  FFMA.FTZ R8, R37, UR4, -R12 ;  /* 0x0000000425087c23 */ /* 0x004fe2000801080c */
[----:B------:R5:W-:Y:S01]  /*4340*/  MUFU.EX2 R246, R9 ;  /* 0x0000000900f67308 */ /* 0x000be20000000800 */
[----:B----4-:R-:W-:-:S03]  /*4350*/  F2FP.BF16.F32.PACK_AB R10, R147, R214 ;  /* 0x000000d6930a723e */ /* 0x010fc600000010ff */
[----:B------:R1:W2:Y:S02]  /*4360*/  MUFU.EX2 R212, R8 ;  /* 0x0000000800d47308 */ /* 0x0002a40000000800 */
[----:B---3--:R-:W-:Y:S01]  /*4370*/  HMMA.16816.F32.BF16 R100, R4, R32, RZ ;  /* 0x000000200464723c */ /* 0x008fe200000418ff */
[----:B-----5:R-:W-:-:S07]  /*4380*/  F2FP.BF16.F32.PACK_AB R9, R239, R245 ;  /* 0x000000f5ef09723e */ /* 0x020fce00000010ff */
[----:B------:R-:W-:Y:S01]  /*4390*/  HMMA.16816.F32.BF16 R96, R4, R28, RZ ;  /* 0x0000001c0460723c */ /* 0x000fe200000418ff */
[----:B-1----:R-:W-:Y:S02]  /*43a0*/  F2FP.BF16.F32.PACK_AB R8, R235, R237 ;  /* 0x000000edeb08723e */ /* 0x002fe400000010ff */
[----:B--2---:R-:W-:-:S05]  /*43b0*/  F2FP.BF16.F32.PACK_AB R11, R212, R246 ;  /* 0x000000f6d40b723e */ /* 0x004fca00000010ff */
[C---:B------:R-:W-:Y:S08]  /*43c0*/  HMMA.16816.F32.BF16 R92, R4.reuse, R26, RZ ;  /* 0x0000001a045c723c */ /* 0x040ff000000418ff */
[C---:B------:R-:W-:Y:S08]  /*43d0*/  HMMA.16816.F32.BF16 R88, R4.reuse, R18, RZ ;  /* 0x000000120458723c */ /* 0x040ff000000418ff */
[C---:B------:R-:W-:Y:S08]  /*43e0*/  HMMA.16816.F32.BF16 R84, R4.reuse, R22, RZ ;  /* 0x000000160454723c */ /* 0x040ff000000418ff */
[C---:B------:R-:W-:Y:S08]  /*43f0*/  HMMA.16816.F32.BF16 R80, R4.reuse, R42, RZ ;  /* 0x0000002a0450723c */ /* 0x040ff000000418ff */
[C---:B------:R-:W-:Y:S08]  /*4400*/  HMMA.16816.F32.BF16 R76, R4.reuse, R34, RZ ;  /* 0x00000022044c723c */ /* 0x040ff000000418ff */
[----:B------:R-:W-:Y:S01]  /*4410*/  HMMA.16816.F32.BF16 R68, R4, R30, RZ ;  /* 0x0000001e0444723c */ /* 0x000fe200000418ff */
[--C-:B------:R-:W-:Y:S01]  /*4420*/  FFMA.FTZ R4, R39, UR4, -R2.reuse ;  /* 0x0000000427047c23 */ /* 0x100fe20008010802 */
[----:B------:R-:W-:Y:S01]  /*4430*/  FFMA.FTZ R5, R120, UR4, -R2 ;  /* 0x0000000478057c23 */ /* 0x000fe20008010802 */
[----:B------:R-:W1:Y:S01]  /*4440*/  LDSM.16.MT88.4 R36, [R13+0x9400] ;  /* 0x009400000d24783b */ /* 0x000e620000004200 */
[----:B------:R-:W-:Y:S01]  /*4450*/  FFMA.FTZ R6, R123, UR4, -R0 ;  /* 0x000000047b067c23 */ /* 0x000fe20008010800 */
[----:B------:R2:W-:Y:S03]  /*4460*/  MUFU.EX2 R240, R4 ;  /* 0x0000000400f07308 */ /* 0x0005e60000000800 */
[C---:B------:R-:W-:Y:S01]  /*4470*/  HMMA.16816.F32.BF16 R72, R8.reuse, R24, RZ ;  /* 0x000000180848723c */ /* 0x040fe200000418ff */
[----:B------:R3:W-:Y:S04]  /*4480*/  MUFU.EX2 R210, R5 ;  /* 0x0000000500d27308 */ /* 0x0007e80000000800 */
[----:B------:R-:W-:Y:S03]  /*4490*/  MUFU.EX2 R232, R6 ;  /* 0x0000000600e87308 */ /* 0x000fe60000000800 */
[----:B------:R-:W-:Y:S01]  /*44a0*/  HMMA.16816.F32.BF16 R132, R8, R26, RZ ;  /* 0x0000001a0884723c */ /* 0x000fe200000418ff */
[----:B------:R-:W4:Y:S01]  /*44b0*/  LDSM.16.MT88.4 R24, [R13+0xb400] ;  /* 0x00b400000d18783b */ /* 0x000f220000004200 */
[----:B--2---:R-:W-:-:S03]  /*44c0*/  FFMA.FTZ R4, R44, UR4, -R2 ;  /* 0x000000042c047c23 */ /* 0x004fc60008010802 */
[----:B------:R-:W-:Y:S01]  /*44d0*/  LDSM.16.MT88.4 R44, [R13+0xa400] ;  /* 0x00a400000d2c783b */ /* 0x000fe20000004200 */
[----:B---3--:R-:W-:Y:S02]  /*44e0*/  FFMA.FTZ R5, R121, UR4, -R2 ;  /* 0x0000000479057c23 */ /* 0x008fe40008010802 */
[C---:B------:R-:W-:Y:S01]  /*44f0*/  HMMA.16816.F32.BF16 R64, R8.reuse, R16, RZ ;  /* 0x000000100840723c */ /* 0x040fe200000418ff */
[----:B------:R2:W-:Y:S04]  /*4500*/  MUFU.EX2 R252, R4 ;  /* 0x0000000400fc7308 */ /* 0x0005e80000000800 */
[----:B------:R3:W5:Y:S03]  /*4510*/  MUFU.EX2 R209, R5 ;  /* 0x0000000500d17308 */ /* 0x0007660000000800 */
[----:B------:R-:W-:Y:S01]  /*4520*/  HMMA.16816.F32.BF16 R180, R8, R18, RZ ;  /* 0x0000001208b4723c */ /* 0x000fe200000418ff */
[----:B------:R-:W4:Y:S01]  /*4530*/  LDSM.16.MT88.4 R16, [R143+0x9400] ;  /* 0x009400008f10783b */ /* 0x000f220000004200 */
[----:B--2---:R-:W-:Y:S01]  /*4540*/  FFMA.FTZ R4, R126, UR4, -R0 ;  /* 0x000000047e047c23 */ /* 0x004fe20008010800 */
[----:B------:R-:W-:-:S05]  /*4550*/  MOV R126, R56 ;  /* 0x00000038007e7202 */ /* 0x000fca0000000f00 */
[C---:B------:R-:W-:Y:S01]  /*4560*/  HMMA.16816.F32.BF16 R176, R8.reuse, R42, RZ ;  /* 0x0000002a08b0723c */ /* 0x040fe200000418ff */
[--C-:B---3--:R-:W-:Y:S01]  /*4570*/  FFMA.FTZ R5, R124, UR4, -R0.reuse ;  /* 0x000000047c057c23 */ /* 0x108fe20008010800 */
[----:B------:R2:W3:Y:S01]  /*4580*/  MUFU.EX2 R227, R4 ;  /* 0x0000000400e37308 */ /* 0x0004e20000000800 */
[----:B------:R-:W-:Y:S02]  /*4590*/  MOV R124, R147 ;  /* 0x00000093007c7202 */ /* 0x000fe40000000f00 */
[----:B-----5:R-:W-:Y:S01]  /*45a0*/  F2FP.BF16.F32.PACK_AB R6, R209, R252 ;  /* 0x000000fcd106723e */ /* 0x020fe200000010ff */
[----:B------:R3:W-:Y:S02]  /*45b0*/  MUFU.EX2 R233, R5 ;  /* 0x0000000500e97308 */ /* 0x0007e40000000800 */
[C---:B------:R-:W-:Y:S08]  /*45c0*/  HMMA.16816.F32.BF16 R56, R8.reuse, R40, RZ ;  /* 0x000000280838723c */ /* 0x040ff000000418ff */
[----:B------:R-:W-:Y:S01]  /*45d0*/  HMMA.16816.F32.BF16 R40, R8, R32, RZ ;  /* 0x000000200828723c */ /* 0x000fe200000418ff */
[----:B------:R-:W-:Y:S01]  /*45e0*/  MOV R33, R146 ;  /* 0x0000009200217202 */ /* 0x000fe20000000f00 */
[----:B--2---:R-:W-:Y:S01]  /*45f0*/  FFMA.FTZ R4, R122, UR4, -R0 ;  /* 0x000000047a047c23 */ /* 0x004fe20008010800 */
[----:B------:R-:W-:-:S02]  /*4600*/  MOV R32, R145 ;  /* 0x0000009100207202 */ /* 0x000fc40000000f00 */
[----:B---3--:R-:W-:Y:S01]  /*4610*/  F2FP.BF16.F32.PACK_AB R5, R232, R227 ;  /* 0x000000e3e805723e */ /* 0x008fe200000010ff */
[----:B------:R2:W3:Y:S02]  /*4620*/  MUFU.EX2 R238, R4 ;  /* 0x0000000400ee7308 */ /* 0x0004e40000000800 */
[----:B------:R-:W-:Y:S01]  /*4630*/  HMMA.16816.F32.BF16 R168, R8, R34, RZ ;  /* 0x0000002208a8723c */ /* 0x000fe200000418ff */
[----:B------:R-:W-:-:S07]  /*4640*/  MOV R35, R144 ;  /* 0x0000009000237202 */ /* 0x000fce0000000f00 */
[----:B------:R-:W-:Y:S01]  /*4650*/  HMMA.16816.F32.BF16 R60, R8, R20, RZ ;  /* 0x00000014083c723c */ /* 0x000fe200000418ff */
[----:B--2---:R-:W-:Y:S02]  /*4660*/  F2FP.BF16.F32.PACK_AB R4, R210, R240 ;  /* 0x000000f0d204723e */ /* 0x004fe400000010ff */
[----:B---3--:R-:W-:-:S05]  /*4670*/  F2FP.BF16.F32.PACK_AB R7, R238, R233 ;  /* 0x000000e9ee07723e */ /* 0x008fca00000010ff */
[C---:B------:R-:W-:Y:S08]  /*4680*/  HMMA.16816.F32.BF16 R184, R8.reuse, R22, RZ ;  /* 0x0000001608b8723c */ /* 0x040ff000000418ff */
[C---:B------:R-:W-:Y:S08]  /*4690*/  HMMA.16816.F32.BF16 R20, R8.reuse, R28, RZ ;  /* 0x0000001c0814723c */ /* 0x040ff000000418ff */
[----:B------:R-:W-:Y:S01]  /*46a0*/  HMMA.16816.F32.BF16 R144, R8, R30, RZ ;  /* 0x0000001e0890723c */ /* 0x000fe200000418ff */
[--C-:B------:R-:W-:Y:S01]  /*46b0*/  FFMA.FTZ R8, R136, UR4, -R3.reuse ;  /* 0x0000000488087c23 */ /* 0x100fe20008010803 */
[----:B------:R-:W-:Y:S01]  /*46c0*/  FFMA.FTZ R9, R129, UR4, -R3 ;  /* 0x0000000481097c23 */ /* 0x000fe20008010803 */
[----:B------:R-:W-:Y:S01]  /*46d0*/  FFMA.FTZ R10, R131, UR4, -R12 ;  /* 0x00000004830a7c23 */ /* 0x000fe2000801080c */
[----:B------:R-:W-:Y:S01]  /*46e0*/  MOV R136, R33 ;  /* 0x0000002100887202 */ /* 0x000fe20000000f00 */
[----:B------:R2:W-:Y:S01]  /*46f0*/  MUFU.EX2 R221, R8 ;  /* 0x0000000800dd7308 */ /* 0x0005e20000000800 */
[----:B------:R-:W-:Y:S01]  /*4700*/  LDSM.16.MT88.4 R28, [R143+0xa800] ;  /* 0x00a800008f1c783b */ /* 0x000fe20000004200 */
[----:B------:R-:W-:Y:S01]  /*4710*/  MOV R11, R126 ;  /* 0x0000007e000b7202 */ /* 0x000fe20000000f00 */
[----:B-1----:R-:W-:Y:S01]  /*4720*/  HMMA.16816.F32.BF16 R160, R4, R36, R112 ;  /* 0x0000002404a0723c */ /* 0x002fe20000041870 */
[----:B------:R1:W3:Y:S01]  /*4730*/  MUFU.EX2 R225, R9 ;  /* 0x0000000900e17308 */ /* 0x0002e20000000800 */
[----:B------:R-:W-:-:S03]  /*4740*/  MOV R126, R211 ;  /* 0x000000d3007e7202 */ /* 0x000fc60000000f00 */
[----:B------:R5:W-:Y:S03]  /*4750*/  MUFU.EX2 R217, R10 ;  /* 0x0000000a00d97308 */ /* 0x000be60000000800 */
[----:B----4-:R-:W-:Y:S01]  /*4760*/  HMMA.16816.F32.BF16 R112, R4, R24, R96 ;  /* 0x000000180470723c */ /* 0x010fe20000041860 */
[----:B--2---:R-:W-:-:S04]  /*4770*/  FFMA.FTZ R8, R128, UR4, -R3 ;  /* 0x0000000480087c23 */ /* 0x004fc80008010803 */
[----:B------:R2:W-:Y:S01]  /*4780*/  MUFU.EX2 R234, R8 ;  /* 0x0000000800ea7308 */ /* 0x0005e20000000800 */
[----:B-1----:R-:W-:Y:S02]  /*4790*/  FFMA.FTZ R9, R125, UR4, -R3 ;  /* 0x000000047d097c23 */ /* 0x002fe40008010803 */
[C---:B------:R-:W-:Y:S01]  /*47a0*/  HMMA.16816.F32.BF16 R96, R4.reuse, R50, R76 ;  /* 0x000000320460723c */ /* 0x040fe2000004184c */
[----:B------:R-:W-:Y:S01]  /*47b0*/  MOV R78, R35 ;  /* 0x00000023004e7202 */ /* 0x000fe20000000f00 */
[----:B-----5:R-:W-:Y:S01]  /*47c0*/  FFMA.FTZ R10, R173, UR4, -R0 ;  /* 0x00000004ad0a7c23 */ /* 0x020fe20008010800 */
[----:B------:R1:W-:Y:S01]  /*47d0*/  MUFU.EX2 R224, R9 ;  /* 0x0000000900e07308 */ /* 0x0003e20000000800 */
[----:B------:R-:W-:Y:S02]  /*47e0*/  MOV R77, R32 ;  /* 0x00000020004d7202 */ /* 0x000fe40000000f00 */
[----:B------:R-:W4:Y:S01]  /*47f0*/  LDSM.16.MT88.4 R32, [R143+0x9800] ;  /* 0x009800008f20783b */ /* 0x000f220000004200 */
[----:B------:R-:W-:Y:S01]  /*4800*/  MOV R79, R212 ;  /* 0x000000d4004f7202 */ /* 0x000fe20000000f00 */
[----:B------:R-:W-:Y:S01]  /*4810*/  HMMA.16816.F32.BF16 R164, R4, R16, R116 ;  /* 0x0000001004a4723c */ /* 0x000fe20000041874 */
[----:B------:R-:W-:-:S02]  /*4820*/  MOV R125, R124 ;  /* 0x0000007c007d7202 */ /* 0x000fc40000000f00 */
[----:B------:R-:W-:Y:S01]  /*4830*/  MOV R124, R215 ;  /* 0x000000d7007c7202 */ /* 0x000fe20000000f00 */
[--C-:B--2---:R-:W-:Y:S01]  /*4840*/  FFMA.FTZ R8, R141, UR4, -R12.reuse ;  /* 0x000000048d087c23 */ /* 0x104fe2000801080c */
[----:B------:R-:W-:Y:S02]  /*4850*/  MOV R141, R214 ;  /* 0x000000d6008d7202 */ /* 0x000fe40000000f00 */
[----:B------:R-:W-:Y:S01]  /*4860*/  MOV R76, R210 ;  /* 0x000000d2004c7202 */ /* 0x000fe20000000f00 */
[----:B------:R2:W5:Y:S01]  /*4870*/  MUFU.EX2 R216, R8 ;  /* 0x0000000800d87308 */ /* 0x0005620000000800 */
[--C-:B-1----:R-:W-:Y:S01]  /*4880*/  FFMA.FTZ R9, R130, UR4, -R12.reuse ;  /* 0x0000000482097c23 */ /* 0x102fe2000801080c */
[C---:B------:R-:W-:Y:S02]  /*4890*/  HMMA.16816.F32.BF16 R156, R4.reuse, R52, R108 ;  /* 0x00000034049c723c */ /* 0x040fe4000004186c */
[----:B------:R1:W-:Y:S04]  /*48a0*/  MUFU.EX2 R210, R10 ;  /* 0x0000000a00d27308 */ /* 0x0003e80000000800 */
[----:B------:R3:W-:Y:S02]  /*48b0*/  MUFU.EX2 R219, R9 ;  /* 0x0000000900db7308 */ /* 0x0007e40000000800 */
[----:B------:R-:W-:Y:S01]  /*48c0*/  HMMA.16816.F32.BF16 R120, R4, R44, R104 ;  /* 0x0000002c0478723c */ /* 0x000fe20000041868 */
[----:B--2---:R-:W-:Y:S01]  /*48d0*/  FFMA.FTZ R8, R127, UR4, -R12 ;  /* 0x000000047f087c23 */ /* 0x004fe2000801080c */
[----:B------:R-:W-:-:S03]  /*48e0*/  MOV R127, R213 ;  /* 0x000000d5007f7202 */ /* 0x000fc60000000f00 */
[----:B------:R2:W4:Y:S03]  /*48f0*/  MUFU.EX2 R218, R8 ;  /* 0x0000000800da7308 */ /* 0x0005260000000800 */
[----:B------:R-:W-:Y:S01]  /*4900*/  HMMA.16816.F32.BF16 R116, R4, R48, R100 ;  /* 0x000000300474723c */ /* 0x000fe20000041864 */
[----:B-1----:R-:W-:Y:S01]  /*4910*/  FFMA.FTZ R10, R191, UR4, -R12 ;  /* 0x00000004bf0a7c23 */ /* 0x002fe2000801080c */
[----:B------:R-:W-:Y:S01]  /*4920*/  MOV R191, R125 ;  /* 0x0000007d00bf7202 */ /* 0x000fe20000000f00 */
[----:B---3--:R-:W-:-:S04]  /*4930*/  FFMA.FTZ R9, R150, UR4, -R2 ;  /* 0x0000000496097c23 */ /* 0x008fc80008010802 */
[----:B------:R1:W-:Y:S01]  /*4940*/  MUFU.EX2 R213, R9 ;  /* 0x0000000900d57308 */ /* 0x0003e20000000800 */
[----:B------:R-:W-:Y:S01]  /*4950*/  HMMA.16816.F32.BF16 R152, R4, R18, R92 ;  /* 0x000000120498723c */ /* 0x000fe2000004185c */
[----:B--2---:R-:W-:-:S07]  /*4960*/  FFMA.FTZ R8, R148, UR4, -R2 ;  /* 0x0000000494087c23 */ /* 0x004fce0008010802 */
[----:B------:R-:W-:Y:S01]  /*4970*/  HMMA.16816.F32.BF16 R108, R4, R38, R88 ;  /* 0x00000026046c723c */ /* 0x000fe20000041858 */
[----:B------:R2:W3:Y:S01]  /*4980*/  MUFU.EX2 R212, R8 ;  /* 0x0000000800d47308 */ /* 0x0004e20000000800 */
[----:B-1----:R-:W-:-:S06]  /*4990*/  FFMA.FTZ R9, R149, UR4, -R2 ;  /* 0x0000000495097c23 */ /* 0x002fcc0008010802 */
[----:B------:R-:W-:Y:S01]  /*49a0*/  HMMA.16816.F32.BF16 R104, R4, R54, R84 ;  /* 0x000000360468723c */ /* 0x000fe20000041854 */
[----:B------:R1:W-:Y:S01]  /*49b0*/  MUFU.EX2 R215, R9 ;  /* 0x0000000900d77308 */ /* 0x0003e20000000800 */
[----:B--2---:R-:W-:-:S06]  /*49c0*/  FFMA.FTZ R8, R142, UR4, -R2 ;  /* 0x000000048e087c23 */ /* 0x004fcc0008010802 */
[----:B------:R-:W-:Y:S01]  /*49d0*/  HMMA.16816.F32.BF16 R100, R4, R46, R80 ;  /* 0x0000002e0464723c */ /* 0x000fe20000041850 */
[----:B------:R2:W-:Y:S01]  /*49e0*/  MUFU.EX2 R214, R8 ;  /* 0x0000000800d67308 */ /* 0x0005e20000000800 */
[----:B-1----:R-:W-:-:S06]  /*49f0*/  FFMA.FTZ R9, R172, UR4, -R0 ;  /* 0x00000004ac097c23 */ /* 0x002fcc0008010800 */
[----:B------:R-:W-:Y:S01]  /*4a00*/  HMMA.16816.F32.BF16 R92, R4, R26, R68 ;  /* 0x0000001a045c723c */ /* 0x000fe20000041844 */
[----:B------:R-:W-:Y:S02]  /*4a10*/  F2FP.BF16.F32.PACK_AB R4, R225, R221 ;  /* 0x000000dde104723e */ /* 0x000fe400000010ff */
[----:B-----5:R-:W-:Y:S01]  /*4a20*/  F2FP.BF16.F32.PACK_AB R5, R217, R216 ;  /* 0x000000d8d905723e */ /* 0x020fe200000010ff */
[----:B------:R1:W-:Y:S01]  /*4a30*/  MUFU.EX2 R211, R9 ;  /* 0x0000000900d37308 */ /* 0x0003e20000000800 */
[----:B------:R-:W-:Y:S02]  /*4a40*/  F2FP.BF16.F32.PACK_AB R6, R224, R234 ;  /* 0x000000eae006723e */ /* 0x000fe400000010ff */
[----:B----4-:R-:W-:Y:S01]  /*4a50*/  F2FP.BF16.F32.PACK_AB R7, R218, R219 ;  /* 0x000000dbda07723e */ /* 0x010fe200000010ff */
[----:B--2---:R-:W-:-:S06]  /*4a60*/  FFMA.FTZ R8, R174, UR4, -R0 ;  /* 0x00000004ae087c23 */ /* 0x004fcc0008010800 */
[----:B------:R-:W-:Y:S01]  /*4a70*/  HMMA.16816.F32.BF16 R88, R4, R16, R72 ;  /* 0x000000100458723c */ /* 0x000fe20000041848 */
[----:B------:R-:W-:Y:S02]  /*4a80*/  MOV R75, R209 ;  /* 0x000000d1004b7202 */ /* 0x000fe40000000f00 */
[----:B------:R2:W4:Y:S01]  /*4a90*/  MUFU.EX2 R209, R8 ;  /* 0x0000000800d17308 */ /* 0x0005220000000800 */
[----:B-1----:R-:W-:Y:S01]  /*4aa0*/  FFMA.FTZ R9, R189, UR4, -R3 ;  /* 0x00000004bd097c23 */ /* 0x002fe20008010803 */
[----:B------:R-:W-:-:S03]  /*4ab0*/  MOV R189, R78 ;  /* 0x0000004e00bd7202 */ /* 0x000fc60000000f00 */
[C---:B------:R-:W-:Y:S08]  /*4ac0*/  HMMA.16816.F32.BF16 R80, R4.reuse, R36, R64 ;  /* 0x000000240450723c */ /* 0x040ff00000041840 */
[----:B------:R-:W-:Y:S01]  /*4ad0*/  HMMA.16816.F32.BF16 R68, R4, R52, R60 ;  /* 0x000000340444723c */ /* 0x000fe2000004183c */
[----:B--2---:R-:W-:-:S07]  /*4ae0*/  FFMA.FTZ R8, R151, UR4, -R0 ;  /* 0x0000000497087c23 */ /* 0x004fce0008010800 */
[C---:B------:R-:W-:Y:S08]  /*4af0*/  HMMA.16816.F32.BF16 R64, R4.reuse, R44, R56 ;  /* 0x0000002c0440723c */ /* 0x040ff00000041838 */
[C---:B------:R-:W-:Y:S01]  /*4b00*/  HMMA.16816.F32.BF16 R84, R4.reuse, R48, R40 ;  /* 0x000000300454723c */ /* 0x040fe20000041828 */
[----:B------:R-:W-:Y:S07]  /*4b10*/  LDSM.16.MT88.4 R40, [R143+0xb800] ;  /* 0x00b800008f28783b */ /* 0x000fee0000004200 */
[C---:B------:R-:W-:Y:S01]  /*4b20*/  HMMA.16816.F32.BF16 R128, R4.reuse, R24, R20 ;  /* 0x000000180480723c */ /* 0x040fe20000041814 */
[----:B------:R-:W1:Y:S07]  /*4b30*/  LDSM.16.MT88.4 R20, [R13+0x9800] ;  /* 0x009800000d14783b */ /* 0x000e6e0000004200 */
[C---:B------:R-:W-:Y:S01]  /*4b40*/  HMMA.16816.F32.BF16 R60, R4.reuse, R18, R132 ;  /* 0x00000012043c723c */ /* 0x040fe20000041884 */
[----:B------:R-:W2:Y:S07]  /*4b50*/  LDSM.16.MT88.4 R16, [R13+0xa800] ;  /* 0x00a800000d10783b */ /* 0x000eae0000004200 */
[C---:B------:R-:W-:Y:S01]  /*4b60*/  HMMA.16816.F32.BF16 R56, R4.reuse, R38, R180 ;  /* 0x000000260438723c */ /* 0x040fe200000418b4 */
[----:B------:R-:W5:Y:S07]  /*4b70*/  LDSM.16.MT88.4 R36, [R13+0xb800] ;  /* 0x00b800000d24783b */ /* 0x000f6e0000004200 */
[----:B------:R-:W-:Y:S01]  /*4b80*/  HMMA.16816.F32.BF16 R52, R4, R54, R184 ;  /* 0x000000360434723c */ /* 0x000fe200000418b8 */
[----:B------:R3:W1:Y:S01]  /*4b90*/  MUFU.EX2 R185, R8 ;  /* 0x0000000800b97308 */ /* 0x0006620000000800 */
[----:B------:R-:W-:-:S02]  /*4ba0*/  MOV R187, R75 ;  /* 0x0000004b00bb7202 */ /* 0x000fc40000000f00 */
[----:B------:R-:W-:Y:S01]  /*4bb0*/  MOV R186, R76 ;  /* 0x0000004c00ba7202 */ /* 0x000fe20000000f00 */
[----:B------:R4:W-:Y:S03]  /*4bc0*/  MUFU.EX2 R184, R9 ;  /* 0x0000000900b87308 */ /* 0x0009e60000000800 */
[----:B------:R-:W-:Y:S01]  /*4bd0*/  HMMA.16816.F32.BF16 R44, R4, R46, R176 ;  /* 0x0000002e042c723c */ /* 0x000fe200000418b0 */
[----:B---3--:R-:W-:-:S07]  /*4be0*/  FFMA.FTZ R8, R190, UR4, -R3 ;  /* 0x00000004be087c23 */ /* 0x008fce0008010803 */
[----:B------:R-:W-:Y:S01]  /*4bf0*/  HMMA.16816.F32.BF16 R48, R4, R50, R168 ;  /* 0x000000320430723c */ /* 0x000fe200000418a8 */
[----:B------:R-:W-:Y:S01]  /*4c00*/  MOV R190, R77 ;  /* 0x0000004d00be7202 */ /* 0x000fe20000000f00 */
[----:B------:R3:W5:Y:S01]  /*4c10*/  MUFU.EX2 R182, R8 ;  /* 0x0000000800b67308 */ /* 0x0007620000000800 */
[----:B----4-:R-:W-:-:S05]  /*4c20*/  FFMA.FTZ R9, R15, UR4, -R3 ;  /* 0x000000040f097c23 */ /* 0x010fca0008010803 */
[----:B------:R-:W-:Y:S01]  /*4c30*/  HMMA.16816.F32.BF16 R24, R4, R26, R144 ;  /* 0x0000001a0418723c */ /* 0x000fe20000041890 */
[----:B------:R-:W-:Y:S01]  /*4c40*/  F2FP.BF16.F32.PACK_AB R4, R213, R212 ;  /* 0x000000d4d504723e */ /* 0x000fe200000010ff */
[----:B------:R4:W-:Y:S01]  /*4c50*/  MUFU.EX2 R183, R9 ;  /* 0x0000000900b77308 */ /* 0x0009e20000000800 */
[----:B------:R-:W-:Y:S02]  /*4c60*/  F2FP.BF16.F32.PACK_AB R5, R210, R209 ;  /* 0x000000d1d205723e */ /* 0x000fe400000010ff */
[----:B------:R-:W-:Y:S02]  /*4c70*/  F2FP.BF16.F32.PACK_AB R6, R215, R214 ;  /* 0x000000d6d706723e */ /* 0x000fe400000010ff */
[----:B-1----:R-:W-:Y:S01]  /*4c80*/  F2FP.BF16.F32.PACK_AB R7, R185, R211 ;  /* 0x000000d3b907723e */ /* 0x002fe200000010ff */
[----:B---3--:R-:W-:-:S04]  /*4c90*/  FFMA.FTZ R8, R14, UR4, -R3 ;  /* 0x000000040e087c23 */ /* 0x008fc80008010803 */
[----:B------:R1:W-:Y:S02]  /*4ca0*/  MUFU.EX2 R181, R8 ;  /* 0x0000000800b57308 */ /* 0x0003e40000000800 */
[C---:B------:R-:W-:Y:S01]  /*4cb0*/  HMMA.16816.F32.BF16 R144, R4.reuse, R32, R164 ;  /* 0x000000200490723c */ /* 0x040fe200000418a4 */
[----:B------:R-:W-:Y:S01]  /*4cc0*/  MOV R165, R141 ;  /* 0x0000008d00a57202 */ /* 0x000fe20000000f00 */
[--C-:B----4-:R-:W-:Y:S01]  /*4cd0*/  FFMA.FTZ R9, R188, UR4, -R12.reuse ;  /* 0x00000004bc097c23 */ /* 0x110fe2000801080c */
[----:B------:R-:W-:Y:S02]  /*4ce0*/  MOV R166, R136 ;  /* 0x0000008800a67202 */ /* 0x000fe40000000f00 */
[----:B------:R-:W-:Y:S01]  /*4cf0*/  MUFU.EX2 R136, R10 ;  /* 0x0000000a00887308 */ /* 0x000fe20000000800 */
[----:B------:R-:W-:Y:S02]  /*4d00*/  MOV R188, R11 ;  /* 0x0000000b00bc7202 */ /* 0x000fe40000000f00 */
[----:B------:R-:W-:Y:S01]  /*4d10*/  MOV R164, R127 ;  /* 0x0000007f00a47202 */ /* 0x000fe20000000f00 */
[----:B------:R3:W-:Y:S01]  /*4d20*/  MUFU.EX2 R142, R9 ;  /* 0x00000009008e7308 */ /* 0x0007e20000000800 */
[----:B------:R-:W-:Y:S01]  /*4d30*/  MOV R167, R124 ;  /* 0x0000007c00a77202 */ /* 0x000fe20000000f00 */
[----:B------:R-:W-:Y:S01]  /*4d40*/  HMMA.16816.F32.BF16 R72, R4, R20, R160 ;  /* 0x000000140448723c */ /* 0x000fe200000418a0 */
[----:B------:R-:W-:Y:S01]  /*4d50*/  MOV R11, R126 ;  /* 0x0000007e000b7202 */ /* 0x000fe20000000f00 */
[----:B-1----:R-:W-:Y:S01]  /*4d60*/  FFMA.FTZ R8, R192, UR4, -R12 ;  /* 0x00000004c0087c23 */ /* 0x002fe2000801080c */
[----:B------:R-:W-:-:S03]  /*4d70*/  MOV R192, R79 ;  /* 0x0000004f00c07202 */ /* 0x000fc60000000f00 */
[----:B------:R1:W4:Y:S02]  /*4d80*/  MUFU.EX2 R180, R8 ;  /* 0x0000000800b47308 */ /* 0x0003240000000800 */
[----:B------:R-:W-:Y:S01]  /*4d90*/  HMMA.16816.F32.BF16 R132, R4, R28, R156 ;  /* 0x0000001c0484723c */ /* 0x000fe2000004189c */
[----:B------:R-:W-:Y:S01]  /*4da0*/  LDSM.16.MT88.4 R156, [R143+0x9c00] ;  /* 0x009c00008f9c783b */ /* 0x000fe20000004200 */
[----:B---3--:R-:W-:Y:S01]  /*4db0*/  FFMA.FTZ R9, R193, UR4, -R2 ;  /* 0x00000004c1097c23 */ /* 0x008fe20008010802 */
[----:B------:R-:W-:-:S05]  /*4dc0*/  MOV R193, R166 ;  /* 0x000000a600c17202 */ /* 0x000fca0000000f00 */
[----:B--2---:R-:W-:Y:S01]  /*4dd0*/  HMMA.16816.F32.BF16 R120, R4, R16, R120 ;  /* 0x000000100478723c */ /* 0x004fe20000041878 */
[----:B-1----:R-:W-:-:S04]  /*4de0*/  FFMA.FTZ R8, R175, UR4, -R12 ;  /* 0x00000004af087c23 */ /* 0x002fc8000801080c */
[----:B------:R1:W2:Y:S03]  /*4df0*/  MUFU.EX2 R141, R8 ;  /* 0x00000008008d7308 */ /* 0x0002a60000000800 */
[C---:B------:R-:W-:Y:S08]  /*4e00*/  HMMA.16816.F32.BF16 R168, R4.reuse, R40, R116 ;  /* 0x0000002804a8723c */ /* 0x040ff00000041874 */
[----:B-----5:R-:W-:Y:S01]  /*4e10*/  HMMA.16816.F32.BF16 R176, R4, R36, R112 ;  /* 0x0000002404b0723c */ /* 0x020fe20000041870 */
[----:B------:R-:W-:Y:S01]  /*4e20*/  LDSM.16.MT88.4 R112, [R13+0xac00] ;  /* 0x00ac00000d70783b */ /* 0x000fe20000004200 */
[----:B-1----:R-:W-:Y:S01]  /*4e30*/  FFMA.FTZ R8, R194, UR4, -R2 ;  /* 0x00000004c2087c23 */ /* 0x002fe20008010802 */
[----:B------:R-:W-:-:S05]  /*4e40*/  MOV R194, R165 ;  /* 0x000000a500c27202 */ /* 0x000fca0000000f00 */
[C---:B------:R-:W-:Y:S08]  /*4e50*/  HMMA.16816.F32.BF16 R152, R4.reuse, R34, R152 ;  /* 0x000000220498723c */ /* 0x040ff00000041898 */
[C---:B------:R-:W-:Y:S08]  /*4e60*/  HMMA.16816.F32.BF16 R76, R4.reuse, R22, R108 ;  /* 0x00000016044c723c */ /* 0x040ff0000004186c */
[C---:B------:R-:W-:Y:S08]  /*4e70*/  HMMA.16816.F32.BF16 R104, R4.reuse, R30, R104 ;  /* 0x0000001e0468723c */ /* 0x040ff00000041868 */
[C---:B------:R-:W-:Y:S08]  /*4e80*/  HMMA.16816.F32.BF16 R100, R4.reuse, R18, R100 ;  /* 0x000000120464723c */ /* 0x040ff00000041864 */
[C---:B------:R-:W-:Y:S01]  /*4e90*/  HMMA.16816.F32.BF16 R124, R4.reuse, R42, R96 ;  /* 0x0000002a047c723c */ /* 0x040fe20000041860 */
[----:B------:R-:W1:Y:S07]  /*4ea0*/  LDSM.16.MT88.4 R96, [R143+0xac00] ;  /* 0x00ac00008f60783b */ /* 0x000e6e0000004200 */
[----:B------:R-:W-:Y:S01]  /*4eb0*/  HMMA.16816.F32.BF16 R148, R4, R38, R92 ;  /* 0x000000260494723c */ /* 0x000fe2000004185c */
[----:B------:R-:W-:-:S02]  /*4ec0*/  F2FP.BF16.F32.PACK_AB R4, R184, R182 ;  /* 0x000000b6b804723e */ /* 0x000fc400000010ff */
[----:B----4-:R-:W-:Y:S02]  /*4ed0*/  F2FP.BF16.F32.PACK_AB R5, R136, R180 ;  /* 0x000000b48805723e */ /* 0x010fe400000010ff */
[----:B------:R-:W-:Y:S02]  /*4ee0*/  F2FP.BF16.F32.PACK_AB R6, R183, R181 ;  /* 0x000000b5b706723e */ /* 0x000fe400000010ff */
[----:B--2---:R-:W-:-:S07]  /*4ef0*/  F2FP.BF16.F32.PACK_AB R7, R141, R142 ;  /* 0x0000008e8d07723e */ /* 0x004fce00000010ff */
[----:B------:R-:W-:Y:S01]  /*4f00*/  HMMA.16816.F32.BF16 R52, R4, R30, R52 ;  /* 0x0000001e0434723c */ /* 0x000fe20000041834 */
[----:B------:R2:W-:Y:S01]  /*4f10*/  MUFU.EX2 R30, R8 ;  /* 0x00000008001e7308 */ /* 0x0005e20000000800 */
[----:B------:R-:W-:-:S06]  /*4f20*/  MOV R31, R164 ;  /* 0x000000a4001f7202 */ /* 0x000fcc0000000f00 */
[----:B------:R-:W-:Y:S01]  /*4f30*/  HMMA.16816.F32.BF16 R172, R4, R32, R88 ;  /* 0x0000002004ac723c */ /* 0x000fe20000041858 */
[----:B--2---:R-:W-:-:S07]  /*4f40*/  FFMA.FTZ R8, R195, UR4, -R2 ;  /* 0x00000004c3087c23 */ /* 0x004fce0008010802 */
[----:B------:R-:W-:Y:S01]  /*4f50*/  HMMA.16816.F32.BF16 R60, R4, R34, R60 ;  /* 0x00000022043c723c */ /* 0x000fe2000004183c */
[----:B------:R-:W-:Y:S01]  /*4f60*/  FFMA.FTZ R2, R196, UR4, -R2 ;  /* 0x00000004c4027c23 */ /* 0x000fe20008010802 */
[----:B------:R-:W-:Y:S02]  /*4f70*/  MOV R196, R11 ;  /* 0x0000000b00c47202 */ /* 0x000fe40000000f00 */
[----:B------:R-:W-:-:S04]  /*4f80*/  MOV R195, R167 ;  /* 0x000000a700c37202 */ /* 0x000fc80000000f00 */
[C---:B------:R-:W-:Y:S01]  /*4f90*/  HMMA.16816.F32.BF16 R32, R4.reuse, R20, R80 ;  /* 0x000000140420723c */ /* 0x040fe20000041850 */
[----:B------:R-:W-:Y:S07]  /*4fa0*/  LDSM.16.MT88.4 R80, [R13+0x9c00] ;  /* 0x009c00000d50783b */ /* 0x000fee0000004200 */
[C---:B------:R-:W-:Y:S08]  /*4fb0*/  HMMA.16816.F32.BF16 R56, R4.reuse, R22, R56 ;  /* 0x000000160438723c */ /* 0x040ff00000041838 */
[C---:B------:R-:W-:Y:S01]  /*4fc0*/  HMMA.16816.F32.BF16 R20, R4.reuse, R28, R68 ;  /* 0x0000001c0414723c */ /* 0x040fe20000041844 */
[----:B------:R2:W-:Y:S04]  /*4fd0*/  MUFU.EX2 R29, R8 ;  /* 0x00000008001d7308 */ /* 0x0005e80000000800 */
[----:B------:R-:W3:Y:S03]  /*4fe0*/  MUFU.EX2 R28, R9 ;  /* 0x00000009001c7308 */ /* 0x000ee60000000800 */
[----:B------:R-:W-:Y:S01]  /*4ff0*/  HMMA.16816.F32.BF16 R160, R4, R36, R128 ;  /* 0x0000002404a0723c */ /* 0x000fe20000041880 */
[----:B------:R-:W4:Y:S01]  /*5000*/  LDSM.16.MT88.4 R128, [R143+0xbc00] ;  /* 0x00bc00008f80783b */ /* 0x000f220000004200 */
[----:B--2---:R-:W-:Y:S01]  /*5010*/  FFMA.FTZ R8, R197, UR4, -R0 ;  /* 0x00000004c5087c23 */ /* 0x004fe20008010800 */
[----:B------:R-:W-:-:S05]  /*5020*/  MOV R197, R236 ;  /* 0x000000ec00c57202 */ /* 0x000fca0000000f00 */
[----:B------:R-:W-:Y:S01]  /*5030*/  HMMA.16816.F32.BF16 R64, R4, R16, R64 ;  /* 0x000000100440723c */ /* 0x000fe20000041840 */
[----:B------:R2:W5:Y:S01]  /*5040*/  MUFU.EX2 R236, R2 ;  /* 0x0000000200ec7308 */ /* 0x0005620000000800 */
[----:B---3--:R-:W-:-:S03]  /*5050*/  F2FP.BF16.F32.PACK_AB R164, R28, R30 ;  /* 0x0000001e1ca4723e */ /* 0x008fc600000010ff */
[----:B------:R3:W-:Y:S03]  /*5060*/  MUFU.EX2 R17, R8 ;  /* 0x0000000800117308 */ /* 0x0007e60000000800 */
[----:B------:R-:W-:Y:S01]  /*5070*/  HMMA.16816.F32.BF16 R44, R4, R18, R44 ;  /* 0x00000012042c723c */ /* 0x000fe2000004182c */
[----:B--2---:R-:W-:-:S07]  /*5080*/  FFMA.FTZ R2, R198, UR4, -R0 ;  /* 0x00000004c6027c23 */ /* 0x004fce0008010800 */
[----:B------:R-:W-:Y:S01]  /*5090*/  HMMA.16816.F32.BF16 R116, R4, R40, R84 ;  /* 0x000000280474723c */ /* 0x000fe20000041854 */
[----:B------:R-:W-:Y:S01]  /*50a0*/  MOV R41, R237 ;  /* 0x000000ed00297202 */ /* 0x000fe20000000f00 */
[--C-:B---3--:R-:W-:Y:S01]  /*50b0*/  FFMA.FTZ R8, R200, UR4, -R0.reuse ;  /* 0x00000004c8087c23 */ /* 0x108fe20008010800 */
[----:B------:R2:W3:Y:S01]  /*50c0*/  MUFU.EX2 R18, R2 ;  /* 0x0000000200127308 */ /* 0x0004e20000000800 */
[----:B------:R-:W-:Y:S01]  /*50d0*/  FFMA.FTZ R0, R199, UR4, -R0 ;  /* 0x00000004c7007c23 */ /* 0x000fe20008010800 */
[----:B------:R-:W-:-:S03]  /*50e0*/  MOV R40, R235 ;  /* 0x000000eb00287202 */ /* 0x000fc60000000f00 */
[----:B------:R-:W-:Y:S01]  /*50f0*/  HMMA.16816.F32.BF16 R48, R4, R42, R48 ;  /* 0x0000002a0430723c */ /* 0x000fe20000041830 */
[----:B------:R1:W-:Y:S01]  /*5100*/  MUFU.EX2 R237, R0 ;  /* 0x0000000000ed7308 */ /* 0x0003e20000000800 */
[----:B-----5:R-:W-:-:S03]  /*5110*/  F2FP.BF16.F32.PACK_AB R166, R236, R29 ;  /* 0x0000001deca6723e */ /* 0x020fc600000010ff */
[----:B------:R-:W5:Y:S03]  /*5120*/  MUFU.EX2 R19, R8 ;  /* 0x0000000800137308 */ /* 0x000f660000000800 */
[----:B------:R-:W-:Y:S01]  /*5130*/  HMMA.16816.F32.BF16 R24, R4, R38, R24 ;  /* 0x000000260418723c */ /* 0x000fe20000041818 */
[----:B------:R4:W4:Y:S01]  /*5140*/  LDSM.16.MT88.4 R4, [R13+0xbc00] ;  /* 0x00bc00000d04783b */ /* 0x0009220000004200 */
[----:B--2---:R-:W-:Y:S01]  /*5150*/  FFMA.FTZ R2, R204, UR4, -R3 ;  /* 0x00000004cc027c23 */ /* 0x004fe20008010803 */
[----:B---3--:R-:W-:-:S03]  /*5160*/  F2FP.BF16.F32.PACK_AB R165, R18, R17 ;  /* 0x0000001112a5723e */ /* 0x008fc600000010ff */
[----:B------:R2:W-:Y:S01]  /*5170*/  MUFU.EX2 R14, R2 ;  /* 0x00000002000e7308 */ /* 0x0005e20000000800 */
[----:B-1----:R-:W-:-:S04]  /*5180*/  FFMA.FTZ R0, R203, UR4, -R3 ;  /* 0x00000004cb007c23 */ /* 0x002fc80008010803 */
[----:B------:R1:W3:Y:S01]  /*5190*/  MUFU.EX2 R16, R0 ;  /* 0x0000000000107308 */ /* 0x0002e20000000800 */
[----:B-----5:R-:W-:Y:S01]  /*51a0*/  F2FP.BF16.F32.PACK_AB R167, R237, R19 ;  /* 0x00000013eda7723e */ /* 0x020fe200000010ff */
[----:B------:R-:W-:-:S04]  /*51b0*/  FADD.FTZ R8, R193, R195 ;  /* 0x000000c3c1087221 */ /* 0x000fc80000010000 */
[----:B------:R-:W-:Y:S02]  /*51c0*/  FADD.FTZ R8, R188, R8 ;  /* 0x00000008bc087221 */ /* 0x000fe40000010000 */
[----:B------:R-:W-:Y:S01]  /*51d0*/  HMMA.16816.F32.BF16 R92, R164, R98, R104 ;  /* 0x00000062a45c723c */ /* 0x000fe20000041868 */
[--C-:B--2---:R-:W-:Y:S01]  /*51e0*/  FFMA.FTZ R2, R201, UR4, -R3.reuse ;  /* 0x00000004c9027c23 */ /* 0x104fe20008010803 */
[----:B------:R-:W-:-:S03]  /*51f0*/  FFMA.FTZ R3, R202, UR4, -R3 ;  /* 0x00000004ca037c23 */ /* 0x000fc60008010803 */
[----:B----4-:R2:W-:Y:S01]  /*5200*/  MUFU.EX2 R13, R2 ;  /* 0x00000002000d7308 */ /* 0x0105e20000000800 */
[--C-:B-1----:R-:W-:Y:S02]  /*5210*/  FFMA.FTZ R0, R208, UR4, -R12.reuse ;  /* 0x00000004d0007c23 */ /* 0x102fe4000801080c */
[C---:B------:R-:W-:Y:S01]  /*5220*/  HMMA.16816.F32.BF16 R104, R164.reuse, R112, R120 ;  /* 0x00000070a468723c */ /* 0x040fe20000041878 */
[----:B------:R1:W4:Y:S04]  /*5230*/  MUFU.EX2 R15, R3 ;  /* 0x00000003000f7308 */ /* 0x0003280000000800 */
[----:B------:R5:W-:Y:S03]  /*5240*/  MUFU.EX2 R10, R0 ;  /* 0x00000000000a7308 */ /* 0x000be60000000800 */
[----:B------:R-:W-:Y:S01]  /*5250*/  HMMA.16816.F32.BF16 R120, R164, R128, R168 ;  /* 0x00000080a478723c */ /* 0x000fe200000418a8 */
[----:B---3--:R-:W-:Y:S01]  /*5260*/  F2FP.BF16.F32.PACK_AB R168, R16, R14 ;  /* 0x0000000e10a8723e */ /* 0x008fe200000010ff */
[----:B--2---:R-:W-:-:S04]  /*5270*/  FFMA.FTZ R2, R207, UR4, -R12 ;  /* 0x00000004cf027c23 */ /* 0x004fc8000801080c */
[----:B------:R2:W3:Y:S01]  /*5280*/  MUFU.EX2 R9, R2 ;  /* 0x0000000200097308 */ /* 0x0004e20000000800 */
[----:B-1----:R-:W-:Y:S01]  /*5290*/  FADD.FTZ R3, R41, R40 ;  /* 0x0000002829037221 */ /* 0x002fe20000010000 */
[----:B----4-:R-:W-:Y:S01]  /*52a0*/  F2FP.BF16.F32.PACK_AB R170, R15, R13 ;  /* 0x0000000d0faa723e */ /* 0x010fe200000010ff */
[----:B------:R-:W-:Y:S01]  /*52b0*/  HMMA.16816.F32.BF16 R88, R164, R96, R132 ;  /* 0x00000060a458723c */ /* 0x000fe20000041884 */
[----:B-----5:R-:W-:Y:S01]  /*52c0*/  FFMA.FTZ R0, R206, UR4, -R12 ;  /* 0x00000004ce007c23 */ /* 0x020fe2000801080c */
[----:B------:R-:W-:-:S03]  /*52d0*/  FADD.FTZ R3, R194, R3 ;  /* 0x00000003c2037221 */ /* 0x000fc60000010000 */
[----:B------:R1:W-:Y:S01]  /*52e0*/  MUFU.EX2 R11, R0 ;  /* 0x00000000000b7308 */ /* 0x0003e20000000800 */
[----:B------:R-:W-:Y:S02]  /*52f0*/  FADD.FTZ R3, R191, R3 ;  /* 0x00000003bf037221 */ /* 0x000fe40000010000 */
[C---:B------:R-:W-:Y:S02]  /*5300*/  HMMA.16816.F32.BF16 R132, R164.reuse, R4, R176 ;  /* 0x00000004a484723c */ /* 0x040fe400000418b0 */
[----:B------:R-:W-:Y:S01]  /*5310*/  FADD.FTZ R3, R221, R3 ;  /* 0x00000003dd037221 */ /* 0x000fe20000010000 */
[----:B--2---:R-:W-:Y:S01]  /*5320*/  FFMA.FTZ R2, R205, UR4, -R12 ;  /* 0x00000004cd027c23 */ /* 0x004fe2000801080c */
[----:B---3--:R-:W-:Y:S02]  /*5330*/  F2FP.BF16.F32.PACK_AB R169, R9, R10 ;  /* 0x0000000a09a9723e */ /* 0x008fe400000010ff */
[----:B------:R-:W-:Y:S01]  /*5340*/  FADD.FTZ R3, R225, R3 ;  /* 0x00000003e1037221 */ /* 0x000fe20000010000 */
[----:B------:R2:W3:Y:S01]  /*5350*/  MUFU.EX2 R235, R2 ;  /* 0x0000000200eb7308 */ /* 0x0004e20000000800 */
[----:B------:R-:W-:Y:S02]  /*5360*/  HMMA.16816.F32.BF16 R144, R164, R156, R144 ;  /* 0x0000009ca490723c */ /* 0x000fe40000041890 */
[----:B------:R-:W-:Y:S01]  /*5370*/  FADD.FTZ R234, R234, R3 ;  /* 0x00000003eaea7221 */ /* 0x000fe20000010000 */
[----:B-1----:R-:W-:-:S03]  /*5380*/  FADD.FTZ R0, R196, R197 ;  /* 0x000000c5c4007221 */ /* 0x002fc60000010000 */
[----:B------:R-:W-:Y:S01]  /*5390*/  FADD.FTZ R234, R224, R234 ;  /* 0x000000eae0ea7221 */ /* 0x000fe20000010000 */
[----:B------:R-:W-:Y:S01]  /*53a0*/  FADD.FTZ R0, R31, R0 ;  /* 0x000000001f007221 */ /* 0x000fe20000010000 */
[C---:B------:R-:W-:Y:S02]  /*53b0*/  HMMA.16816.F32.BF16 R152, R164.reuse, R158, R152 ;  /* 0x0000009ea498723c */ /* 0x040fe40000041898 */
[----:B------:R-:W-:Y:S01]  /*53c0*/  FADD.FTZ R234, R182, R234 ;  /* 0x000000eab6ea7221 */ /* 0x000fe20000010000 */
[----:B------:R-:W-:Y:S01]  /*53d0*/  FADD.FTZ R0, R189, R0 ;  /* 0x00000000bd007221 */ /* 0x000fe20000010000 */
[----:B--2---:R-:W-:Y:S01]  /*53e0*/  FADD.FTZ R2, R245, R239 ;  /* 0x000000eff5027221 */ /* 0x004fe20000010000 */
[----:B---3--:R-:W-:Y:S02]  /*53f0*/  F2FP.BF16.F32.PACK_AB R171, R235, R11 ;  /* 0x0000000bebab723e */ /* 0x008fe400000010ff */
[----:B------:R-:W-:Y:S01]  /*5400*/  FADD.FTZ R0, R240, R0 ;  /* 0x00000000f0007221 */ /* 0x000fe20000010000 */
[----:B------:R-:W-:Y:S01]  /*5410*/  FADD.FTZ R234, R184, R234 ;  /* 0x000000eab8ea7221 */ /* 0x000fe20000010000 */
[----:B------:R-:W-:Y:S01]  /*5420*/  FADD.FTZ R2, R246, R2 ;  /* 0x00000002f6027221 */ /* 0x000fe20000010000 */
[----:B------:R-:W-:Y:S01]  /*5430*/  HMMA.16816.F32.BF16 R72, R164, R80, R72 ;  /* 0x00000050a448723c */ /* 0x000fe20000041848 */
[----:B------:R-:W-:Y:S01]  /*5440*/  FADD.FTZ R0, R186, R0 ;  /* 0x00000000ba007221 */ /* 0x000fe20000010000 */
[----:B------:R-:W-:Y:S01]  /*5450*/  FADD.FTZ R234, R181, R234 ;  /* 0x000000eab5ea7221 */ /* 0x000fe20000010000 */
[----:B------:R-:W-:-:S03]  /*5460*/  FADD.FTZ R2, R192, R2 ;  /* 0x00000002c0027221 */ /* 0x000fc60000010000 */
[----:B------:R-:W-:Y:S01]  /*5470*/  FADD.FTZ R234, R183, R234 ;  /* 0x000000eab7ea7221 */ /* 0x000fe20000010000 */
[----:B------:R-:W-:Y:S01]  /*5480*/  FADD.FTZ R2, R216, R2 ;  /* 0x00000002d8027221 */ /* 0x000fe20000010000 */
[----:B------:R-:W-:Y:S01]  /*5490*/  HMMA.16816.F32.BF16 R160, R168, R4, R160 ;  /* 0x00000004a8a0723c */ /* 0x000fe200000418a0 */
[----:B------:R-:W-:Y:S01]  /*54a0*/  FADD.FTZ R4, R190, R8 ;  /* 0x00000008be047221 */ /* 0x000fe20000010000 */
[----:B------:R-:W-:Y:S01]  /*54b0*/  FADD.FTZ R234, R14, R234 ;  /* 0x000000ea0eea7221 */ /* 0x000fe20000010000 */
[----:B------:R-:W-:Y:S02]  /*54c0*/  FADD.FTZ R2, R217, R2 ;  /* 0x00000002d9027221 */ /* 0x000fe40000010000 */
[----:B------:R-:W-:Y:S01]  /*54d0*/  FADD.FTZ R4, R227, R4 ;  /* 0x00000004e3047221 */ /* 0x000fe20000010000 */
[----:B------:R-:W-:Y:S01]  /*54e0*/  FADD.FTZ R234, R16, R234 ;  /* 0x000000ea10ea7221 */ /* 0x000fe20000010000 */
[----:B------:R-:W-:Y:S01]  /*54f0*/  FADD.FTZ R3, R219, R2 ;  /* 0x00000002db037221 */ /* 0x000fe20000010000 */
[----:B------:R-:W-:Y:S01]  /*5500*/  FADD.FTZ R2, R252, R0 ;  /* 0x00000000fc027221 */ /* 0x000fe20000010000 */
[----:B------:R-:W-:Y:S01]  /*5510*/  FADD.FTZ R4, R232, R4 ;  /* 0x00000004e8047221 */ /* 0x000fe20000010000 */
[C---:B------:R-:W-:Y:S01]  /*5520*/  HMMA.16816.F32.BF16 R76, R164.reuse, R82, R76 ;  /* 0x00000052a44c723c */ /* 0x040fe2000004184c */
[----:B------:R-:W-:Y:S01]  /*5530*/  FADD.FTZ R3, R218, R3 ;  /* 0x00000003da037221 */ /* 0x000fe20000010000 */
[----:B------:R-:W-:Y:S01]  /*5540*/  FADD.FTZ R2, R187, R2 ;  /* 0x00000002bb027221 */ /* 0x000fe20000010000 */
        /* <DEDUP_REMOVED lines=13> */
[----:B------:R-:W-:Y:S01]  /*5620*/  HMMA.16816.F32.BF16 R124, R164, R130, R124 ;  /* 0x00000082a47c723c */ /* 0x000fe2000004187c */
[----:B------:R-:W-:Y:S01]  /*5630*/  FADD.FTZ R3, R141, R3 ;  /* 0x000000038d037221 */ /* 0x000fe20000010000 */
[----:B------:R-:W-:Y:S01]  /*5640*/  FADD.FTZ R2, R215, R2 ;  /* 0x00000002d7027221 */ /* 0x000fe20000010000 */
[----:B------:R-:W-:-:S02]  /*5650*/  FADD.FTZ R0, R211, R0 ;  /* 0x00000000d3007221 */ /* 0x000fc40000010000 */
[----:B------:R-:W-:Y:S01]  /*5660*/  FADD.FTZ R3, R10, R3 ;  /* 0x000000030a037221 */ /* 0x000fe20000010000 */
        /* <DEDUP_REMOVED lines=9> */
[----:B------:R-:W-:Y:S01]  /*5700*/  HMMA.16816.F32.BF16 R148, R168, R156, R172 ;  /* 0x0000009ca894723c */ /* 0x000fe200000418ac */
[----:B------:R-:W-:Y:S01]  /*5710*/  FADD.FTZ R235, R235, R3 ;  /* 0x00000003ebeb7221 */ /* 0x000fe20000010000 */
[----:B------:R-:W-:Y:S01]  /*5720*/  FADD.FTZ R236, R236, R2 ;  /* 0x00000002ecec7221 */ /* 0x000fe20000010000 */
[----:B------:R-:W-:-:S04]  /*5730*/  FADD.FTZ R0, R19, R0 ;  /* 0x0000000013007221 */ /* 0x000fc80000010000 */
[----:B------:R-:W-:Y:S01]  /*5740*/  FADD.FTZ R237, R237, R0 ;  /* 0x00000000eded7221 */ /* 0x000fe20000010000 */
        /* <DEDUP_REMOVED lines=12> */
[----:B------:R-:W1:Y:S01]  /*5810*/  S2R R226, SR_TID.X ;  /* 0x0000000000e27919 */ /* 0x000e620000002100 */
[----:B------:R-:W2:Y:S01]  /*5820*/  S2UR UR5, SR_CgaCtaId ;  /* 0x00000000000579c3 */ /* 0x000ea20000008800 */
[----:B------:R-:W3:Y:S01]  /*5830*/  LDCU UR8, c[0x0][0x440] ;  /* 0x00008800ff0877ac */ /* 0x000ee20008000800 */
[----:B------:R-:W-:Y:S01]  /*5840*/  IMAD.MOV.U32 R224, RZ, RZ, 0x20 ;  /* 0x00000020ffe07424 */ /* 0x000fe200078e00ff */
[----:B------:R-:W-:Y:S01]  /*5850*/  LEA.HI.SX32 R229, R229, 0xfffffffe, 0x1a ;  /* 0xfffffffee5e57811 */ /* 0x000fe200078fd2ff */
[----:B------:R-:W-:Y:S01]  /*5860*/  IMAD.MOV.U32 R142, RZ, RZ, R137 ;  /* 0x000000ffff8e7224 */ /* 0x000fe200078e0089 */
[----:B------:R-:W-:Y:S01]  /*5870*/  MOV R3, R140 ;  /* 0x0000008c00037202 */ /* 0x000fe20000000f00 */
[----:B------:R-:W-:Y:S01]  /*5880*/  IMAD.MOV.U32 R141, RZ, RZ, R138 ;  /* 0x000000ffff8d7224 */ /* 0x000fe200078e008a */
[C---:B------:R-:W-:Y:S01]  /*5890*/  IADD3 R245, PT, PT, R143.reuse, 0x9020, RZ ;  /* 0x000090208ff57810 */ /* 0x040fe20007ffe0ff */
[----:B------:R-:W4:Y:S01]  /*58a0*/  LDC.64 R232, c[0x0][0x3c0] ;  /* 0x0000f000ffe87b82 */ /* 0x000f220000000a00 */
[----:B------:R-:W-:Y:S01]  /*58b0*/  IMAD.MOV.U32 R136, RZ, RZ, R139 ;  /* 0x000000ffff887224 */ /* 0x000fe200078e008b */
[----:B------:R-:W-:Y:S01]  /*58c0*/  UMOV UR7, 0x400 ;  /* 0x0000040000077882 */ /* 0x000fe20000000000 */
[----:B------:R-:W-:Y:S01]  /*58d0*/  VIADD R246, R143, 0x9000 ;  /* 0x000090008ff67836 */ /* 0x000fe20000000000 */
[----:B------:R-:W1:Y:S01]  /*58e0*/  LDCU UR6, c[0x0][0x440] ;  /* 0x00008800ff0677ac */ /* 0x000e620008000800 */
[----:B------:R-:W1:Y:S01]  /*58f0*/  LDCU UR4, c[0x0][0x45c] ;  /* 0x00008b80ff0477ac */ /* 0x000e620008000800 */
[----:B---3--:R-:W-:Y:S01]  /*5900*/  ISETP.GE.AND P5, PT, R248, UR8, PT ;  /* 0x00000008f8007c0c */ /* 0x008fe2000bfa6270 */
[----:B--2---:R-:W-:Y:S01]  /*5910*/  ULEA UR5, UR5, UR7, 0x18 ;  /* 0x0000000705057291 */ /* 0x004fe2000f8ec0ff */
[C---:B-1----:R-:W-:Y:S01]  /*5920*/  LOP3.LUT P0, RZ, R226.reuse, 0x4, RZ, 0xc0, !PT ;  /* 0x00000004e2ff7812 */ /* 0x042fe2000780c0ff */
[C---:B------:R-:W-:Y:S01]  /*5930*/  IMAD.SHL.U32 R225, R226.reuse, 0x20, RZ ;  /* 0x00000020e2e17824 */ /* 0x040fe200078e00ff */
[----:B------:R-:W-:-:S02]  /*5940*/  LOP3.LUT R227, R226, 0x8, RZ, 0xc0, !PT ;  /* 0x00000008e2e37812 */ /* 0x000fc400078ec0ff */
[----:B------:R-:W-:-:S04]  /*5950*/  SEL R224, R224, 0xffffffe0, !P0 ;  /* 0xffffffe0e0e07807 */ /* 0x000fc80004000000 */
[----:B------:R-:W-:Y:S01]  /*5960*/  IADD3 R221, PT, PT, R220, R224, RZ ;  /* 0x000000e0dcdd7210 */ /* 0x000fe20007ffe0ff */
[----:B------:R-:W-:Y:S06]  /*5970*/  BRA `(.L_x_96) ;  /* 0x0000000000c07947 */ /* 0x000fec0003800000 */
.L_x_98:
[----:B------:R-:W1:Y:S01]  /*5980*/  LDC.64 R172, c[0x0][0x3b8] ;  /* 0x0000ee00ffac7b82 */ /* 0x000e620000000a00 */
[----:B------:R-:W-:Y:S04]  /*5990*/  VIADD R2, R229, 0xffffffff ;  /* 0xffffffffe5027836 */ /* 0x000fe80000000000 */
[C---:B-1----:R-:W-:Y:S04]  /*59a0*/  IMAD.WIDE.U32 R138, R2.reuse, R172, RZ ;  /* 0x000000ac028a7225 */ /* 0x042fe800078e00ff */
[----:B------:R-:W-:Y:S02]  /*59b0*/  IMAD R139, R2, R173, R139 ;  /* 0x000000ad028b7224 */ /* 0x000fe400078e028b */
[C---:B------:R-:W-:Y:S03]  /*59c0*/  IMAD.SHL.U32 R2, R138.reuse, 0x40, RZ ;  /* 0x000000408a027824 */ /* 0x040fe600078e00ff */
[----:B------:R-:W-:Y:S02]  /*59d0*/  SHF.L.U64.HI R137, R138, 0x6, R139 ;  /* 0x000000068a897819 */ /* 0x000fe4000001028b */
[CC--:B------:R-:W-:Y:S02]  /*59e0*/  @!P5 LEA R178, P6, R2.reuse, R231.reuse, 0x1 ;  /* 0x000000e702b2d211 */ /* 0x0c0fe400078c08ff */
[CC--:B------:R-:W-:Y:S02]  /*59f0*/  @!P4 LEA R174, P2, R2.reuse, R231.reuse, 0x1 ;  /* 0x000000e702aec211 */ /* 0x0c0fe400078408ff */
[CCC-:B------:R-:W-:Y:S02]  /*5a00*/  @!P5 LEA.HI.X R179, R2.reuse, R230.reuse, R137.reuse, 0x1, P6 ;  /* 0x000000e602b3d211 */ /* 0x1c0fe400030f0c89 */
[----:B------:R-:W-:Y:S02]  /*5a10*/  @!P4 LEA.HI.X R175, R2, R230, R137, 0x1, P2 ;  /* 0x000000e602afc211 */ /* 0x000fe400010f0c89 */
[C---:B------:R-:W-:Y:S01]  /*5a20*/  LEA R139, P1, R172.reuse, R2, 0x5 ;  /* 0x00000002ac8b7211 */ /* 0x040fe200078228ff */
[----:B------:R-:W-:Y:S01]  /*5a30*/  @!PT LDS RZ, [RZ] ;  /* 0x00000000fffff984 */ /* 0x000fe20000000800 */
[----:B------:R-:W-:Y:S01]  /*5a40*/  @!PT LDS RZ, [RZ] ;  /* 0x00000000fffff984 */ /* 0x000fe20000000800 */
[----:B------:R-:W-:Y:S01]  /*5a50*/  @!PT LDS RZ, [RZ] ;  /* 0x00000000fffff984 */ /* 0x000fe20000000800 */
[----:B------:R1:W-:Y:S03]  /*5a60*/  @!P5 LDGSTS.E.BYPASS.LTC128B.128 [R228+0x6000], desc[UR16][R178.64] ;  /* 0x06000000b2e4dfae */ /* 0x0003e6000b981a10 */
[C---:B------:R-:W-:Y:S01]  /*5a70*/  LEA R138, P6, R139.reuse, R231, 0x1 ;  /* 0x000000e78b8a7211 */ /* 0x040fe200078c08ff */
[----:B------:R1:W-:Y:S01]  /*5a80*/  @P5 STS.128 [R228+0x6000], RZ ;  /* 0x006000ffe4005388 */ /* 0x0003e20000000c00 */
[----:B------:R-:W-:Y:S02]  /*5a90*/  LEA.HI.X R180, R172, R137, R173, 0x5, P1 ;  /* 0x00000089acb47211 */ /* 0x000fe400008f2cad */
[C---:B------:R-:W-:Y:S01]  /*5aa0*/  @!P3 LEA R172, P1, R2.reuse, R231, 0x1 ;  /* 0x000000e702acb211 */ /* 0x040fe200078208ff */
[----:B------:R-:W-:Y:S01]  /*5ab0*/  @!PT LDS RZ, [RZ] ;  /* 0x00000000fffff984 */ /* 0x000fe20000000800 */
[----:B------:R-:W-:Y:S01]  /*5ac0*/  @!PT LDS RZ, [RZ] ;  /* 0x00000000fffff984 */ /* 0x000fe20000000800 */
[----:B------:R-:W-:Y:S01]  /*5ad0*/  @!PT LDS RZ, [RZ] ;  /* 0x00000000fffff984 */ /* 0x000fe20000000800 */
[----:B------:R1:W-:Y:S01]  /*5ae0*/  @!P4 LDGSTS.E.BYPASS.LTC128B.128 [R228+0x7000], desc[UR16][R174.64+0x40] ;  /* 0x07000040aee4cfae */ /* 0x0003e2000b981a10 */
[-C--:B------:R-:W-:Y:S02]  /*5af0*/  LEA.HI.X R139, R139, R230.reuse, R180, 0x1, P6 ;  /* 0x000000e68b8b7211 */ /* 0x080fe400030f0cb4 */
[----:B------:R-:W-:Y:S01]  /*5b00*/  @!P3 LEA.HI.X R173, R2, R230, R137, 0x1, P1 ;  /* 0x000000e602adb211 */ /* 0x000fe200008f0c89 */
        /* <DEDUP_REMOVED lines=21> */
[----:B------:R-:W0:Y:S01]  /*5c60*/  LDGDEPBAR ;  /* 0x00000000000079af */ /* 0x000e220000000000 */
[----:B------:R-:W-:Y:S05]  /*5c70*/  BRA `(.L_x_97) ;  /* 0x0000000c007c7947 */ /* 0x000fea0003800000 */
.L_x_96:
[----:B------:R-:W-:Y:S04]  /*5c80*/  DEPBAR.LE SB0, 0x0 ;  /* 0x000080000000791a */ /* 0x000fe80000000000 */
[----:B------:R-:W-:Y:S01]  /*5c90*/  BAR.SYNC.DEFER_BLOCKING 0x0 ;  /* 0x0000000000007b1d */ /* 0x000fe20000010000 */
[----:B----4-:R-:W-:Y:S01]  /*5ca0*/  IMAD.WIDE.U32 R4, R229, R232, RZ ;  /* 0x000000e8e5047225 */ /* 0x010fe200078e00ff */
[----:B------:R-:W-:Y:S02]  /*5cb0*/  ISETP.GE.AND P4, PT, R243, UR6, PT ;  /* 0x00000006f3007c0c */ /* 0x000fe4000bf86270 */
[----:B------:R-:W-:Y:S01]  /*5cc0*/  ISETP.GE.AND P3, PT, R244, UR6, PT ;  /* 0x00000006f4007c0c */ /* 0x000fe2000bf66270 */
[----:B------:R-:W-:Y:S01]  /*5cd0*/  IMAD R0, R229, R233, R5 ;  /* 0x000000e9e5007224 */ /* 0x000fe200078e0205 */
[C---:B------:R-:W-:Y:S01]  /*5ce0*/  LEA R6, P1, R4.reuse, R242, 0x7 ;  /* 0x000000f204067211 */ /* 0x040fe200078238ff */
[----:B------:R-:W-:Y:S02]  /*5cf0*/  IMAD.SHL.U32 R5, R4, 0x40, RZ ;  /* 0x0000004004057824 */ /* 0x000fe400078e00ff */
[----:B------:R-:W-:Y:S01]  /*5d00*/  IMAD.SHL.U32 R223, R226, 0x10, RZ ;  /* 0x00000010e2df7824 */ /* 0x000fe200078e00ff */
[--C-:B------:R-:W-:Y:S01]  /*5d10*/  LEA.HI.X R7, R4, R241, R0.reuse, 0x7, P1 ;  /* 0x000000f104077211 */ /* 0x100fe200008f3c00 */
[----:B------:R-:W-:Y:S01]  /*5d20*/  IMAD.SHL.U32 R222, R226, 0x4, RZ ;  /* 0x00000004e2de7824 */ /* 0x000fe200078e00ff */
[----:B------:R-:W-:Y:S02]  /*5d30*/  SHF.L.U64.HI R4, R4, 0x6, R0 ;  /* 0x0000000604047819 */ /* 0x000fe40000010200 */
[C---:B------:R-:W-:Y:S02]  /*5d40*/  LEA R5, P1, R232.reuse, R5, 0x5 ;  /* 0x00000005e8057211 */ /* 0x040fe400078228ff */
[----:B------:R-:W-:Y:S02]  /*5d50*/  LOP3.LUT R2, R223, 0x100, RZ, 0xc0, !PT ;  /* 0x00000100df027812 */ /* 0x000fe400078ec0ff */
[----:B------:R-:W-:Y:S02]  /*5d60*/  LEA.HI.X R8, R232, R4, R233, 0x5, P1 ;  /* 0x00000004e8087211 */ /* 0x000fe400008f2ce9 */
[C---:B------:R-:W-:Y:S02]  /*5d70*/  LEA R4, P1, R5.reuse, R242, 0x1 ;  /* 0x000000f205047211 */ /* 0x040fe400078208ff */
[----:B------:R-:W-:Y:S01]  /*5d80*/  LOP3.LUT R0, R222, 0x18, RZ, 0xc0, !PT ;  /* 0x00000018de007812 */ /* 0x000fe200078ec0ff */
[----:B------:R-:W-:Y:S01]  /*5d90*/  @!PT LDS RZ, [RZ] ;  /* 0x00000000fffff984 */ /* 0x000fe20000000800 */
[----:B------:R-:W-:Y:S01]  /*5da0*/  @!PT LDS RZ, [RZ] ;  /* 0x00000000fffff984 */ /* 0x000fe20000000800 */
[----:B------:R-:W-:Y:S01]  /*5db0*/  @!PT LDS RZ, [RZ] ;  /* 0x00000000fffff984 */ /* 0x000fe20000000800 */
[----:B------:R-:W-:Y:S01]  /*5dc0*/  @!P5 LDGSTS.E.BYPASS.LTC128B.128 [R228+0x9000], desc[UR16][R6.64] ;  /* 0x0900000006e4dfae */ /* 0x000fe2000b981a10 */
[----:B------:R-:W-:Y:S02]  /*5dd0*/  LEA.HI.X R5, R5, R241, R8, 0x1, P1 ;  /* 0x000000f105057211 */ /* 0x000fe400008f0c08 */
[--C-:B------:R-:W-:Y:S03]  /*5de0*/  LOP3.LUT R2, R2, 0x20, R225.reuse, 0xf8, !PT ;  /* 0x0000002002027812 */ /* 0x100fe600078ef8e1 */
[----:B------:R-:W-:Y:S01]  /*5df0*/  @P5 STS.128 [R228+0x9000], RZ ;  /* 0x009000ffe4005388 */ /* 0x000fe20000000c00 */
[----:B------:R-:W-:Y:S02]  /*5e00*/  ISETP.GE.AND P5, PT, R248, UR6, PT ;  /* 0x00000006f8007c0c */ /* 0x000fe4000bfa6270 */
[----:B------:R-:W-:Y:S03]  /*5e10*/  LOP3.LUT R0, R0, 0xc0, R225, 0xf8, !PT ;  /* 0x000000c000007812 */ /* 0x000fe600078ef8e1 */
[----:B------:R-:W-:Y:S01]  /*5e20*/  @!PT LDS RZ, [RZ] ;  /* 0x00000000fffff984 */ /* 0x000fe20000000800 */
[----:B------:R-:W-:Y:S01]  /*5e30*/  @!PT LDS RZ, [RZ] ;  /* 0x00000000fffff984 */ /* 0x000fe20000000800 */
[----:B------:R-:W-:Y:S01]  /*5e40*/  @!PT LDS RZ, [RZ] ;  /* 0x00000000fffff984 */ /* 0x000fe20000000800 */
[----:B------:R-:W-:Y:S01]  /*5e50*/  @!P4 LDGSTS.E.BYPASS.LTC128B.128 [R228+0xa000], desc[UR16][R6.64+0x40] ;  /* 0x0a00004006e4cfae */ /* 0x000fe2000b981a10 */
[----:B------:R-:W-:Y:S02]  /*5e60*/  ISETP.NE.AND P1, PT, R229, RZ, PT ;  /* 0x000000ffe500720c */ /* 0x000fe40003f25270 */
[----:B------:R-:W-:Y:S03]  /*5e70*/  LOP3.LUT R0, R2, R0, R227, 0xf6, !PT ;  /* 0x0000000002007212 */ /* 0x000fe600078ef6e3 */
[----:B------:R-:W-:Y:S01]  /*5e80*/  @P4 STS.128 [R228+0xa000], RZ ;  /* 0x00a000ffe4004388 */ /* 0x000fe20000000c00 */
[----:B------:R-:W-:Y:S05]  /*5e90*/  LEA R0, R0, UR5, 0x1 ;  /* 0x0000000500007c11 */ /* 0x000fea000f8e08ff */
[----:B------:R-:W-:Y:S01]  /*5ea0*/  @!PT LDS RZ, [RZ] ;  /* 0x00000000fffff984 */ /* 0x000fe20000000800 */
[----:B------:R-:W-:Y:S01]  /*5eb0*/  @!PT LDS RZ, [RZ] ;  /* 0x00000000fffff984 */ /* 0x000fe20000000800 */
[----:B------:R-:W-:Y:S01]  /*5ec0*/  @!PT LDS RZ, [RZ] ;  /* 0x00000000fffff984 */ /* 0x000fe20000000800 */
[----:B------:R-:W-:Y:S06]  /*5ed0*/  @!P3 LDGSTS.E.BYPASS.LTC128B.128 [R228+0xb000], desc[UR16][R6.64+0x80] ;  /* 0x0b00008006e4bfae */ /* 0x000fec000b981a10 */
[----:B------:R-:W-:Y:S01]  /*5ee0*/  @P3 STS.128 [R228+0xb000], RZ ;  /* 0x00b000ffe4003388 */ /* 0x000fe20000000c00 */
[----:B------:R-:W-:Y:S05]  /*5ef0*/  IMAD.IADD R2, R224, 0x1, R0 ;  /* 0x00000001e0027824 */ /* 0x000fea00078e0200 */
[----:B------:R-:W-:Y:S01]  /*5f00*/  @!PT LDS RZ, [RZ] ;  /* 0x00000000fffff984 */ /* 0x000fe20000000800 */
[----:B------:R-:W-:Y:S01]  /*5f10*/  @!PT LDS RZ, [RZ] ;  /* 0x00000000fffff984 */ /* 0x000fe20000000800 */
[----:B------:R-:W-:Y:S01]  /*5f20*/  @!PT LDS RZ, [RZ] ;  /* 0x00000000fffff984 */ /* 0x000fe20000000800 */
[----:B------:R-:W-:Y:S06]  /*5f30*/  @!P5 LDGSTS.E.BYPASS.LTC128B.128 [R228+0x9800], desc[UR16][R4.64] ;  /* 0x0980000004e4dfae */ /* 0x000fec000b981a10 */
[----:B------:R-:W-:Y:S06]  /*5f40*/  @P5 STS.128 [R228+0x9800], RZ ;  /* 0x009800ffe4005388 */ /* 0x000fec0000000c00 */
        /* <DEDUP_REMOVED lines=8> */
[----:B------:R1:W-:Y:S06]  /*5fd0*/  @!P3 LDGSTS.E.BYPASS.LTC128B.128 [R228+0xb800], desc[UR16][R4.64+0x80] ;  /* 0x0b80008004e4bfae */ /* 0x0003ec000b981a10 */
[----:B------:R-:W-:Y:S06]  /*5fe0*/  @P3 STS.128 [R228+0xb800], RZ ;  /* 0x00b800ffe4003388 */ /* 0x000fec0000000c00 */
[----:B------:R-:W-:Y:S06]  /*5ff0*/  LDSM.16.M88.4 R64, [R220] ;  /* 0x00000000dc40783b */ /* 0x000fec0000000200 */
[----:B------:R-:W1:Y:S06]  /*6000*/  LDSM.16.M88.4 R16, [R0+0x6000] ;  /* 0x006000000010783b */ /* 0x000e6c0000000200 */
[----:B------:R-:W2:Y:S06]  /*6010*/  LDSM.16.M88.4 R60, [R220+0x1000] ;  /* 0x00100000dc3c783b */ /* 0x000eac0000000200 */
[----:B------:R-:W3:Y:S06]  /*6020*/  LDSM.16.M88.4 R32, [R0+0x6400] ;  /* 0x006400000020783b */ /* 0x000eec0000000200 */
[----:B------:R-:W0:Y:S06]  /*6030*/  LDGDEPBAR ;  /* 0x00000000000079af */ /* 0x000e2c0000000000 */
[----:B------:R-:W4:Y:S06]  /*6040*/  LDSM.16.M88.4 R48, [R0+0x6800] ;  /* 0x006800000030783b */ /* 0x000f2c0000000200 */
[----:B------:R-:W5:Y:S06]  /*6050*/  LDSM.16.M88.4 R172, [R0+0x6c00] ;  /* 0x006c000000ac783b */ /* 0x000f6c0000000200 */
[----:B------:R-:W-:Y:S01]  /*6060*/  LDSM.16.M88.4 R176, [R221] ;  /* 0x00000000ddb0783b */ /* 0x000fe20000000200 */
[-C--:B-1----:R-:W-:Y:S05]  /*6070*/  HMMA.16816.F32.BF16 R4, R64, R16.reuse, RZ ;  /* 0x000000104004723c */ /* 0x082fea00000418ff */
[----:B------:R-:W1:Y:S06]  /*6080*/  LDSM.16.M88.4 R180, [R2+0x6000] ;  /* 0x0060000002b4783b */ /* 0x000e6c0000000200 */
[----:B------:R-:W1:Y:S01]  /*6090*/  LDSM.16.M88.4 R184, [R221+0x1000] ;  /* 0x00100000ddb8783b */ /* 0x000e620000000200 */
[C---:B--2---:R-:W-:Y:S05]  /*60a0*/  HMMA.16816.F32.BF16 R8, R60.reuse, R16, RZ ;  /* 0x000000103c08723c */ /* 0x044fea00000418ff */
[----:B------:R-:W2:Y:S03]  /*60b0*/  LDSM.16.M88.4 R188, [R2+0x6400] ;  /* 0x0064000002bc783b */ /* 0x000ea60000000200 */
[-C--:B------:R-:W-:Y:S03]  /*60c0*/  HMMA.16816.F32.BF16 R12, R60, R18.reuse, RZ ;  /* 0x000000123c0c723c */ /* 0x080fe600000418ff */
[----:B------:R-:W2:Y:S05]  /*60d0*/  LDSM.16.M88.4 R192, [R2+0x6800] ;  /* 0x0068000002c0783b */ /* 0x000eaa0000000200 */
[C---:B------:R-:W-:Y:S01]  /*60e0*/  HMMA.16816.F32.BF16 R16, R64.reuse, R18, RZ ;  /* 0x000000124010723c */ /* 0x040fe200000418ff */
[----:B------:R-:W2:Y:S06]  /*60f0*/  LDSM.16.M88.4 R196, [R2+0x6c00] ;  /* 0x006c000002c4783b */ /* 0x000eac0000000200 */
[----:B------:R-:W-:Y:S01]  /*6100*/  LDSM.16.M88.4 R200, [R0+0x7400] ;  /* 0x0074000000c8783b */ /* 0x000fe20000000200 */
[-C--:B---3--:R-:W-:Y:S05]  /*6110*/  HMMA.16816.F32.BF16 R20, R64, R32.reuse, RZ ;  /* 0x000000204014723c */ /* 0x088fea00000418ff */
[----:B------:R-:W-:Y:S03]  /*6120*/  LDSM.16.M88.4 R204, [R0+0x7800] ;  /* 0x0078000000cc783b */ /* 0x000fe60000000200 */
[C---:B------:R-:W-:Y:S03]  /*6130*/  HMMA.16816.F32.BF16 R24, R60.reuse, R32, RZ ;  /* 0x000000203c18723c */ /* 0x040fe600000418ff */
[----:B------:R-:W-:Y:S05]  /*6140*/  LDSM.16.M88.4 R208, [R2+0x7000] ;  /* 0x0070000002d0783b */ /* 0x000fea0000000200 */
[-C--:B------:R-:W-:Y:S01]  /*6150*/  HMMA.16816.F32.BF16 R28, R60, R34.reuse, RZ ;  /* 0x000000223c1c723c */ /* 0x080fe200000418ff */
[----:B------:R-:W-:Y:S06]  /*6160*/  LDSM.16.M88.4 R212, [R221+0x3000] ;  /* 0x00300000ddd4783b */ /* 0x000fec0000000200 */
[----:B------:R-:W-:Y:S01]  /*6170*/  LDSM.16.M88.4 R216, [R2+0x7400] ;  /* 0x0074000002d8783b */ /* 0x000fe20000000200 */
[C---:B------:R-:W-:Y:S08]  /*6180*/  HMMA.16816.F32.BF16 R32, R64.reuse, R34, RZ ;  /* 0x000000224020723c */ /* 0x040ff000000418ff */
[-C--:B----4-:R-:W-:Y:S08]  /*6190*/  HMMA.16816.F32.BF16 R36, R64, R48.reuse, RZ ;  /* 0x000000304024723c */ /* 0x090ff000000418ff */
[C---:B------:R-:W-:Y:S08]  /*61a0*/  HMMA.16816.F32.BF16 R40, R60.reuse, R48, RZ ;  /* 0x000000303c28723c */ /* 0x040ff000000418ff */
[-C--:B------:R-:W-:Y:S08]  /*61b0*/  HMMA.16816.F32.BF16 R44, R60, R50.reuse, RZ ;  /* 0x000000323c2c723c */ /* 0x080ff000000418ff */
[C---:B------:R-:W-:Y:S08]  /*61c0*/  HMMA.16816.F32.BF16 R48, R64.reuse, R50, RZ ;  /* 0x000000324030723c */ /* 0x040ff000000418ff */
[-C--:B-----5:R-:W-:Y:S08]  /*61d0*/  HMMA.16816.F32.BF16 R52, R64, R172.reuse, RZ ;  /* 0x000000ac4034723c */ /* 0x0a0ff000000418ff */
[C---:B------:R-:W-:Y:S08]  /*61e0*/  HMMA.16816.F32.BF16 R56, R60.reuse, R172, RZ ;  /* 0x000000ac3c38723c */ /* 0x040ff000000418ff */
[-C--:B------:R-:W-:Y:S08]  /*61f0*/  HMMA.16816.F32.BF16 R60, R60, R174.reuse, RZ ;  /* 0x000000ae3c3c723c */ /* 0x080ff000000418ff */
[----:B------:R-:W-:Y:S01]  /*6200*/  HMMA.16816.F32.BF16 R64, R64, R174, RZ ;  /* 0x000000ae4040723c */ /* 0x000fe200000418ff */
[----:B------:R-:W-:Y:S07]  /*6210*/  LDSM.16.M88.4 R172, [R220+0x2000] ;  /* 0x00200000dcac783b */ /* 0x000fee0000000200 */
[-C--:B-1----:R-:W-:Y:S08]  /*6220*/  HMMA.16816.F32.BF16 R4, R176, R180.reuse, R4 ;  /* 0x000000b4b004723c */ /* 0x082ff00000041804 */
[C---:B------:R-:W-:Y:S08]  /*6230*/  HMMA.16816.F32.BF16 R8, R184.reuse, R180, R8 ;  /* 0x000000b4b808723c */ /* 0x040ff00000041808 */
[-C--:B------:R-:W-:Y:S08]  /*6240*/  HMMA.16816.F32.BF16 R12, R184, R182.reuse, R12 ;  /* 0x000000b6b80c723c */ /* 0x080ff0000004180c */
[C---:B------:R-:W-:Y:S01]  /*6250*/  HMMA.16816.F32.BF16 R16, R176.reuse, R182, R16 ;  /* 0x000000b6b010723c */ /* 0x040fe20000041810 */
[----:B------:R-:W1:Y:S07]  /*6260*/  LDSM.16.M88.4 R180, [R0+0x7000] ;  /* 0x0070000000b4783b */ /* 0x000e6e0000000200 */
[-C--:B--2---:R-:W-:Y:S08]  /*6270*/  HMMA.16816.F32.BF16 R20, R176, R188.reuse, R20 ;  /* 0x000000bcb014723c */ /* 0x084ff00000041814 */
[C---:B------:R-:W-:Y:S08]  /*6280*/  HMMA.16816.F32.BF16 R24, R184.reuse, R188, R24 ;  /* 0x000000bcb818723c */ /* 0x040ff00000041818 */
[-C--:B------:R-:W-:Y:S08]  /*6290*/  HMMA.16816.F32.BF16 R28, R184, R190.reuse, R28 ;  /* 0x000000beb81c723c */ /* 0x080ff0000004181c */
[C---:B------:R-:W-:Y:S01]  /*62a0*/  HMMA.16816.F32.BF16 R32, R176.reuse, R190, R32 ;  /* 0x000000beb020723c */ /* 0x040fe20000041820 */
[----:B------:R-:W2:Y:S07]  /*62b0*/  LDSM.16.M88.4 R188, [R220+0x3000] ;  /* 0x00300000dcbc783b */ /* 0x000eae0000000200 */
[-C--:B------:R-:W-:Y:S08]  /*62c0*/  HMMA.16816.F32.BF16 R36, R176, R192.reuse, R36 ;  /* 0x000000c0b024723c */ /* 0x080ff00000041824 */
[C---:B------:R-:W-:Y:S08]  /*62d0*/  HMMA.16816.F32.BF16 R40, R184.reuse, R192, R40 ;  /* 0x000000c0b828723c */ /* 0x040ff00000041828 */
[-C--:B------:R-:W-:Y:S08]  /*62e0*/  HMMA.16816.F32.BF16 R44, R184, R194.reuse, R44 ;  /* 0x000000c2b82c723c */ /* 0x080ff0000004182c */
[C---:B------:R-:W-:Y:S01]  /*62f0*/  HMMA.16816.F32.BF16 R48, R176.reuse, R194, R48 ;  /* 0x000000c2b030723c */ /* 0x040fe20000041830 */
[----:B------:R-:W3:Y:S07]  /*6300*/  LDSM.16.M88.4 R192, [R0+0x7c00] ;  /* 0x007c000000c0783b */ /* 0x000eee0000000200 */
[-C--:B------:R-:W-:Y:S08]  /*6310*/  HMMA.16816.F32.BF16 R52, R176, R196.reuse, R52 ;  /* 0x000000c4b034723c */ /* 0x080ff00000041834 */
[C---:B------:R-:W-:Y:S08]  /*6320*/  HMMA.16816.F32.BF16 R56, R184.reuse, R196, R56 ;  /* 0x000000c4b838723c */ /* 0x040ff00000041838 */
[-C--:B------:R-:W-:Y:S01]  /*6330*/  HMMA.16816.F32.BF16 R60, R184, R198.reuse, R60 ;  /* 0x000000c6b83c723c */ /* 0x080fe2000004183c */
[----:B------:R-:W4:Y:S07]  /*6340*/  LDSM.16.M88.4 R184, [R221+0x2000] ;  /* 0x00200000ddb8783b */ /* 0x000f2e0000000200 */
[----:B------:R-:W-:Y:S01]  /*6350*/  HMMA.16816.F32.BF16 R64, R176, R198, R64 ;  /* 0x000000c6b040723c */ /* 0x000fe20000041840 */
[----:B------:R-:W5:Y:S06]  /*6360*/  LDSM.16.M88.4 R176, [R2+0x7800] ;  /* 0x0078000002b0783b */ /* 0x000f6c0000000200 */
[----:B------:R-:W-:Y:S01]  /*6370*/  LDSM.16.M88.4 R196, [R0+0x8800] ;  /* 0x0088000000c4783b */ /* 0x000fe20000000200 */
[-C--:B-1----:R-:W-:Y:S08]  /*6380*/  HMMA.16816.F32.BF16 R4, R172, R180.reuse, R4 ;  /* 0x000000b4ac04723c */ /* 0x082ff00000041804 */
[C---:B--2---:R-:W-:Y:S08]  /*6390*/  HMMA.16816.F32.BF16 R8, R188.reuse, R180, R8 ;  /* 0x000000b4bc08723c */ /* 0x044ff00000041808 */
        /* <DEDUP_REMOVED lines=18> */
[----:B------:R-:W2:Y:S06]  /*64c0*/  LDSM.16.M88.4 R172, [R220+0x4000] ;  /* 0x00400000dcac783b */ /* 0x000eac0000000200 */
[----:B------:R-:W3:Y:S01]  /*64d0*/  LDSM.16.M88.4 R192, [R220+0x5000] ;  /* 0x00500000dcc0783b */ /* 0x000ee20000000200 */
[-C--:B----4-:R-:W-:Y:S08]  /*64e0*/  HMMA.16816.F32.BF16 R4, R184, R208.reuse, R4 ;  /* 0x000000d0b804723c */ /* 0x090ff00000041804 */
        /* <DEDUP_REMOVED lines=13> */
[----:B------:R-:W4:Y:S07]  /*65c0*/  LDSM.16.M88.4 R176, [R0+0x8400] ;  /* 0x0084000000b0783b */ /* 0x000f2e0000000200 */
[-C--:B-1----:R-:W-:Y:S08]  /*65d0*/  HMMA.16816.F32.BF16 R52, R184, R180.reuse, R52 ;  /* 0x000000b4b834723c */ /* 0x082ff00000041834 */
[C---:B------:R-:W-:Y:S08]  /*65e0*/  HMMA.16816.F32.BF16 R56, R212.reuse, R180, R56 ;  /* 0x000000b4d438723c */ /* 0x040ff00000041838 */
[-C--:B------:R-:W-:Y:S01]  /*65f0*/  HMMA.16816.F32.BF16 R60, R212, R182.reuse, R60 ;  /* 0x000000b6d43c723c */ /* 0x080fe2000004183c */
[----:B------:R-:W1:Y:S07]  /*6600*/  LDSM.16.M88.4 R212, [R221+0x5000] ;  /* 0x00500000ddd4783b */ /* 0x000e6e0000000200 */
[----:B------:R-:W-:Y:S01]  /*6610*/  HMMA.16816.F32.BF16 R64, R184, R182, R64 ;  /* 0x000000b6b840723c */ /* 0x000fe20000041840 */
[----:B------:R-:W5:Y:S06]  /*6620*/  LDSM.16.M88.4 R180, [R2+0x8400] ;  /* 0x0084000002b4783b */ /* 0x000f6c0000000200 */
[----:B------:R5:W5:Y:S01]  /*6630*/  LDSM.16.M88.4 R184, [R2+0x8800] ;  /* 0x0088000002b8783b */ /* 0x000b620000000200 */
[-C--:B--2---:R-:W-:Y:S01]  /*6640*/  HMMA.16816.F32.BF16 R4, R172, R188.reuse, R4 ;  /* 0x000000bcac04723c */ /* 0x084fe20000041804 */
[----:B------:R-:W-:Y:S04]  /*6650*/  DEPBAR.LE SB0, 0x0 ;  /* 0x000080000000791a */ /* 0x000fe80000000000 */
[----:B------:R-:W-:Y:S03]  /*6660*/  BAR.SYNC.DEFER_BLOCKING 0x0 ;  /* 0x0000000000007b1d */ /* 0x000fe60000010000 */
[C---:B---3--:R-:W-:Y:S08]  /*6670*/  HMMA.16816.F32.BF16 R8, R192.reuse, R188, R8 ;  /* 0x000000bcc008723c */ /* 0x048ff00000041808 */
[-C--:B------:R-:W-:Y:S08]  /*6680*/  HMMA.16816.F32.BF16 R12, R192, R190.reuse, R12 ;  /* 0x000000bec00c723c */ /* 0x080ff0000004180c */
[C---:B------:R-:W-:Y:S08]  /*6690*/  HMMA.16816.F32.BF16 R16, R172.reuse, R190, R16 ;  /* 0x000000beac10723c */ /* 0x040ff00000041810 */
[-C--:B----4-:R-:W-:Y:S08]  /*66a0*/  HMMA.16816.F32.BF16 R20, R172, R176.reuse, R20 ;  /* 0x000000b0ac14723c */ /* 0x090ff00000041814 */
        /* <DEDUP_REMOVED lines=14> */
[----:B------:R-:W-:Y:S02]  /*6790*/  FMNMX3.FTZ R138, R3, R4, R5, !PT ;  /* 0x00000004038a7276 */ /* 0x000fe40007810005 */
[----:B------:R-:W-:Y:S03]  /*67a0*/  FMNMX3.FTZ R137, R136, R6, R7, !PT ;  /* 0x0000000688897276 */ /* 0x000fe60007810007 */
[C---:B------:R-:W-:Y:S04]  /*67b0*/  HMMA.16816.F32.BF16 R16, R204.reuse, R210, R16 ;  /* 0x000000d2cc10723c */ /* 0x040fe80000041810 */
[----:B-----5:R-:W-:Y:S02]  /*67c0*/  FMNMX3.FTZ R2, R141, R8, R9, !PT ;  /* 0x000000088d027276 */ /* 0x020fe40007810009 */
[----:B------:R-:W-:Y:S02]  /*67d0*/  FMNMX3.FTZ R0, R142, R10, R11, !PT ;  /* 0x0000000a8e007276 */ /* 0x000fe4000781000b */
[-C--:B------:R-:W-:Y:S03]  /*67e0*/  HMMA.16816.F32.BF16 R20, R204, R180.reuse, R20 ;  /* 0x000000b4cc14723c */ /* 0x080fe60000041814 */
[----:B------:R-:W-:Y:S02]  /*67f0*/  FMNMX3.FTZ R2, R2, R12, R13, !PT ;  /* 0x0000000c02027276 */ /* 0x000fe4000781000d */
[----:B------:R-:W-:Y:S03]  /*6800*/  FMNMX3.FTZ R0, R0, R14, R15, !PT ;  /* 0x0000000e00007276 */ /* 0x000fe6000781000f */
[C---:B------:R-:W-:Y:S04]  /*6810*/  HMMA.16816.F32.BF16 R24, R212.reuse, R180, R24 ;  /* 0x000000b4d418723c */ /* 0x040fe80000041818 */
[----:B------:R-:W-:Y:S02]  /*6820*/  FMNMX3.FTZ R138, R138, R16, R17, !PT ;  /* 0x000000108a8a7276 */ /* 0x000fe40007810011 */
[----:B------:R-:W-:Y:S02]  /*6830*/  FMNMX3.FTZ R137, R137, R18, R19, !PT ;  /* 0x0000001289897276 */ /* 0x000fe40007810013 */
[-C--:B------:R-:W-:Y:S03]  /*6840*/  HMMA.16816.F32.BF16 R28, R212, R182.reuse, R28 ;  /* 0x000000b6d41c723c */ /* 0x080fe6000004181c */
[----:B------:R-:W-:Y:S05]  /*6850*/  FMNMX3.FTZ R140, R138, R20, R21, !PT ;  /* 0x000000148a8c7276 */ /* 0x000fea0007810015 */
[C---:B------:R-:W-:Y:S04]  /*6860*/  HMMA.16816.F32.BF16 R32, R204.reuse, R182, R32 ;  /* 0x000000b6cc20723c */ /* 0x040fe80000041820 */
[----:B------:R-:W-:Y:S02]  /*6870*/  FMNMX3.FTZ R177, R2, R24, R25, !PT ;  /* 0x0000001802b17276 */ /* 0x000fe40007810019 */
[----:B------:R-:W-:Y:S02]  /*6880*/  FMNMX3.FTZ R0, R0, R26, R27, !PT ;  /* 0x0000001a00007276 */ /* 0x000fe4000781001b */
[-C--:B------:R-:W-:Y:S03]  /*6890*/  HMMA.16816.F32.BF16 R36, R204, R184.reuse, R36 ;  /* 0x000000b8cc24723c */ /* 0x080fe60000041824 */
[----:B------:R-:W-:Y:S02]  /*68a0*/  FMNMX3.FTZ R2, R137, R22, R23, !PT ;  /* 0x0000001689027276 */ /* 0x000fe40007810017 */
[----:B------:R-:W-:Y:S02]  /*68b0*/  FMNMX3.FTZ R177, R177, R28, R29, !PT ;  /* 0x0000001cb1b17276 */ /* 0x000fe4000781001d */
[----:B------:R-:W-:Y:S01]  /*68c0*/  FMNMX3.FTZ R0, R0, R30, R31, !PT ;  /* 0x0000001e00007276 */ /* 0x000fe2000781001f */
[C---:B------:R-:W-:Y:S04]  /*68d0*/  HMMA.16816.F32.BF16 R40, R212.reuse, R184, R40 ;  /* 0x000000b8d428723c */ /* 0x040fe80000041828 */
[----:B------:R-:W-:Y:S02]  /*68e0*/  FMNMX3.FTZ R140, R140, R32, R33, !PT ;  /* 0x000000208c8c7276 */ /* 0x000fe40007810021 */
        /* <DEDUP_REMOVED lines=16> */
[----:B------:R-:W-:Y:S04]  /*69f0*/  HMMA.16816.F32.BF16 R64, R204, R218, R64 ;  /* 0x000000dacc40723c */ /* 0x000fe80000041840 */
[----:B------:R-:W-:Y:S02]  /*6a00*/  FMNMX3.FTZ R177, R177, R56, R57, !PT ;  /* 0x00000038b1b17276 */ /* 0x000fe40007810039 */
[----:B------:R-:W-:Y:S05]  /*6a10*/  FMNMX3.FTZ R0, R0, R58, R59, !PT ;  /* 0x0000003a00007276 */ /* 0x000fea000781003b */
[----:B------:R-:W-:Y:S02]  /*6a20*/  FMNMX3.FTZ R177, R177, R60, R61, !PT ;  /* 0x0000003cb1b17276 */ /* 0x000fe4000781003d */
[----:B------:R-:W-:Y:S06]  /*6a30*/  FMNMX3.FTZ R0, R0, R62, R63, !PT ;  /* 0x0000003e00007276 */ /* 0x000fec000781003f */
[----:B------:R-:W-:Y:S02]  /*6a40*/  FMNMX3.FTZ R140, R140, R64, R65, !PT ;  /* 0x000000408c8c7276 */ /* 0x000fe40007810041 */
[----:B------:R-:W-:Y:S01]  /*6a50*/  FMNMX3.FTZ R176, R2, R66, R67, !PT ;  /* 0x0000004202b07276 */ /* 0x000fe20007810043 */
[----:B------:R-:W-:Y:S06]  /*6a60*/  @P1 BRA `(.L_x_98) ;  /* 0xffffffec00c41947 */ /* 0x000fec000383ffff */
.L_x_97:
[----:B------:R-:W-:Y:S08]  /*6a70*/  SHFL.BFLY PT, R137, R140, 0x2, 0x1f ;  /* 0x0c401f008c897f89 */ /* 0x000ff000000e0000 */
[----:B-1----:R-:W-:Y:S08]  /*6a80*/  SHFL.BFLY PT, R139, R176, 0x2, 0x1f ;  /* 0x0c401f00b08b7f89 */ /* 0x002ff000000e0000 */
[----:B------:R-:W-:Y:S08]  /*6a90*/  SHFL.BFLY PT, R2, R0, 0x2, 0x1f ;  /* 0x0c401f0000027f89 */ /* 0x000ff000000e0000 */
[----:B------:R-:W1:Y:S02]  /*6aa0*/  SHFL.BFLY PT, R138, R177, 0x2, 0x1f ;  /* 0x0c401f00b18a7f89 */ /* 0x000e6400000e0000 */
[----:B-1----:R-:W-:Y:S02]  /*6ab0*/  FMNMX.FTZ R138, R177, R138, !PT ;  /* 0x0000008ab18a7209 */ /* 0x002fe40007810000 */
[----:B------:R-:W-:Y:S02]  /*6ac0*/  FMNMX.FTZ R140, R140, R137, !PT ;  /* 0x000000898c8c7209 */ /* 0x000fe40007810000 */
[----:B------:R-:W-:Y:S02]  /*6ad0*/  FMNMX.FTZ R139, R176, R139, !PT ;  /* 0x0000008bb08b7209 */ /* 0x000fe40007810000 */
[----:B------:R-:W1:Y:S01]  /*6ae0*/  SHFL.BFLY PT, R173, R138, 0x1, 0x1f ;  /* 0x0c201f008aad7f89 */ /* 0x000e6200000e0000 */
[----:B------:R-:W-:Y:S07]  /*6af0*/  FMNMX.FTZ R0, R0, R2, !PT ;  /* 0x0000000200007209 */ /* 0x000fee0007810000 */
[----:B------:R-:W2:Y:S08]  /*6b00*/  SHFL.BFLY PT, R137, R140, 0x1, 0x1f ;  /* 0x0c201f008c897f89 */ /* 0x000eb000000e0000 */
[----:B------:R-:W3:Y:S08]  /*6b10*/  SHFL.BFLY PT, R172, R139, 0x1, 0x1f ;  /* 0x0c201f008bac7f89 */ /* 0x000ef000000e0000 */
[----:B------:R-:W4:Y:S01]  /*6b20*/  SHFL.BFLY PT, R2, R0, 0x1, 0x1f ;  /* 0x0c201f0000027f89 */ /* 0x000f2200000e0000 */
[----:B-1----:R-:W-:Y:S02]  /*6b30*/  FMNMX.FTZ R138, R138, R173, !PT ;  /* 0x000000ad8a8a7209 */ /* 0x002fe40007810000 */
[----:B--2---:R-:W-:Y:S03]  /*6b40*/  FMNMX.FTZ R140, R140, R137, !PT ;  /* 0x000000898c8c7209 */ /* 0x004fe60007810000 */
[----:B------:R-:W-:Y:S01]  /*6b50*/  FMUL.FTZ R181, R138, UR4 ;  /* 0x000000048ab57c20 */ /* 0x000fe20008410000 */
[----:B---3--:R-:W-:Y:S01]  /*6b60*/  FMNMX.FTZ R139, R139, R172, !PT ;  /* 0x000000ac8b8b7209 */ /* 0x008fe20007810000 */
[C---:B------:R-:W-:Y:S01]  /*6b70*/  FMUL.FTZ R180, R140.reuse, UR4 ;  /* 0x000000048cb47c20 */ /* 0x040fe20008410000 */
[----:B------:R-:W1:Y:S01]  /*6b80*/  LDSM.16.MT88.4 R172, [R143+0x9000] ;  /* 0x009000008fac783b */ /* 0x000e620000004200 */
[----:B------:R-:W-:Y:S02]  /*6b90*/  FSETP.NEU.FTZ.AND P2, PT, R140, -INF , PT ;  /* 0xff8000008c00780b */ /* 0x000fe40003f5d000 */
[----:B----4-:R-:W-:Y:S01]  /*6ba0*/  FMNMX.FTZ R137, R0, R2, !PT ;  /* 0x0000000200897209 */ /* 0x010fe20007810000 */
[----:B------:R-:W-:Y:S01]  /*6bb0*/  FADD.FTZ R0, -R140, R3 ;  /* 0x000000038c007221 */ /* 0x000fe20000010100 */
[C---:B------:R-:W-:Y:S01]  /*6bc0*/  FADD.FTZ R3, -R139.reuse, R136 ;  /* 0x000000888b037221 */ /* 0x040fe20000010100 */
[----:B------:R-:W-:Y:S01]  /*6bd0*/  FSETP.NEU.FTZ.AND P1, PT, R139, -INF , PT ;  /* 0xff8000008b00780b */ /* 0x000fe20003f3d000 */
[----:B------:R-:W-:Y:S01]  /*6be0*/  FADD.FTZ R2, -R138, R141 ;  /* 0x0000008d8a027221 */ /* 0x000fe20000010100 */
[----:B------:R-:W-:Y:S01]  /*6bf0*/  FMUL.FTZ R136, R0, UR4 ;  /* 0x0000000400887c20 */ /* 0x000fe20008410000 */
[----:B------:R-:W-:Y:S01]  /*6c00*/  FADD.FTZ R0, -R137, R142 ;  /* 0x0000008e89007221 */ /* 0x000fe20000010100 */
[----:B------:R-:W-:Y:S01]  /*6c10*/  FMUL.FTZ R142, R139, UR4 ;  /* 0x000000048b8e7c20 */ /* 0x000fe20008410000 */
[----:B------:R-:W-:Y:S01]  /*6c20*/  FSEL R180, R180, RZ, P2 ;  /* 0x000000ffb4b47208 */ /* 0x000fe20001000000 */
[----:B------:R-:W-:Y:S01]  /*6c30*/  FMUL.FTZ R3, R3, UR4 ;  /* 0x0000000403037c20 */ /* 0x000fe20008410000 */
[C---:B------:R-:W-:Y:S01]  /*6c40*/  FMUL.FTZ R182, R137.reuse, UR4 ;  /* 0x0000000489b67c20 */ /* 0x040fe20008410000 */
[----:B------:R-:W-:Y:S01]  /*6c50*/  FSETP.NEU.FTZ.AND P2, PT, R138, -INF , PT ;  /* 0xff8000008a00780b */ /* 0x000fe20003f5d000 */
[----:B------:R-:W2:Y:S01]  /*6c60*/  MUFU.EX2 R136, R136 ;  /* 0x0000008800887308 */ /* 0x000ea20000000800 */
[----:B------:R-:W-:Y:S01]  /*6c70*/  FSEL R142, R142, RZ, P1 ;  /* 0x000000ff8e8e7208 */ /* 0x000fe20000800000 */
[--C-:B------:R-:W-:Y:S01]  /*6c80*/  FFMA.FTZ R4, R4, UR4, -R180.reuse ;  /* 0x0000000404047c23 */ /* 0x100fe200080108b4 */
[----:B------:R-:W-:Y:S01]  /*6c90*/  FSETP.NEU.FTZ.AND P1, PT, R137, -INF , PT ;  /* 0xff8000008900780b */ /* 0x000fe20003f3d000 */
[--C-:B------:R-:W-:Y:S01]  /*6ca0*/  FFMA.FTZ R5, R5, UR4, -R180.reuse ;  /* 0x0000000405057c23 */ /* 0x100fe200080108b4 */
[----:B------:R-:W-:Y:S01]  /*6cb0*/  FFMA.FTZ R16, R16, UR4, -R180 ;  /* 0x0000000410107c23 */ /* 0x000fe200080108b4 */
[--C-:B------:R-:W-:Y:S01]  /*6cc0*/  FFMA.FTZ R6, R6, UR4, -R142.reuse ;  /* 0x0000000406067c23 */ /* 0x100fe2000801088e */
[----:B------:R-:W-:Y:S01]  /*6cd0*/  FFMA.FTZ R7, R7, UR4, -R142 ;  /* 0x0000000407077c23 */ /* 0x000fe2000801088e */
[----:B------:R-:W-:Y:S01]  /*6ce0*/  FFMA.FTZ R17, R17, UR4, -R180 ;  /* 0x0000000411117c23 */ /* 0x000fe200080108b4 */
[--C-:B------:R-:W-:Y:S01]  /*6cf0*/  FFMA.FTZ R18, R18, UR4, -R142.reuse ;  /* 0x0000000412127c23 */ /* 0x100fe2000801088e */
[----:B------:R-:W-:Y:S01]  /*6d00*/  FFMA.FTZ R19, R19, UR4, -R142 ;  /* 0x0000000413137c23 */ /* 0x000fe2000801088e */
[----:B------:R-:W-:Y:S01]  /*6d10*/  FSEL R181, R181, RZ, P2 ;  /* 0x000000ffb5b57208 */ /* 0x000fe20001000000 */
[----:B------:R-:W-:Y:S01]  /*6d20*/  MUFU.EX2 R3, R3 ;  /* 0x0000000300037308 */ /* 0x000fe20000000800 */
[----:B------:R-:W-:Y:S01]  /*6d30*/  FSEL R182, R182, RZ, P1 ;  /* 0x000000ffb6b67208 */ /* 0x000fe20000800000 */
[----:B------:R-:W-:Y:S01]  /*6d40*/  FMUL.FTZ R2, R2, UR4 ;  /* 0x0000000402027c20 */ /* 0x000fe20008410000 */
[----:B------:R-:W-:Y:S07]  /*6d50*/  FMUL.FTZ R0, R0, UR4 ;  /* 0x0000000400007c20 */ /* 0x000fee0008410000 */
[----:B------:R2:W-:Y:S01]  /*6d60*/  MUFU.EX2 R217, R4 ;  /* 0x0000000400d97308 */ /* 0x0005e20000000800 */
[--C-:B------:R-:W-:Y:S01]  /*6d70*/  FFMA.FTZ R8, R8, UR4, -R181.reuse ;  /* 0x0000000408087c23 */ /* 0x100fe200080108b5 */
[--C-:B------:R-:W-:Y:S01]  /*6d80*/  FFMA.FTZ R9, R9, UR4, -R181.reuse ;  /* 0x0000000409097c23 */ /* 0x100fe200080108b5 */
[--C-:B------:R-:W-:Y:S07]  /*6d90*/  FFMA.FTZ R10, R10, UR4, -R182.reuse ;  /* 0x000000040a0a7c23 */ /* 0x100fee00080108b6 */
[----:B------:R3:W4:Y:S01]  /*6da0*/  MUFU.EX2 R240, R5 ;  /* 0x0000000500f07308 */ /* 0x0007220000000800 */
[--C-:B------:R-:W-:Y:S01]  /*6db0*/  FFMA.FTZ R11, R11, UR4, -R182.reuse ;  /* 0x000000040b0b7c23 */ /* 0x100fe200080108b6 */
[--C-:B------:R-:W-:Y:S01]  /*6dc0*/  FFMA.FTZ R12, R12, UR4, -R181.reuse ;  /* 0x000000040c0c7c23 */ /* 0x100fe200080108b5 */
[--C-:B------:R-:W-:Y:S07]  /*6dd0*/  FFMA.FTZ R13, R13, UR4, -R181.reuse ;  /* 0x000000040d0d7c23 */ /* 0x100fee00080108b5 */
[----:B------:R5:W-:Y:S01]  /*6de0*/  MUFU.EX2 R215, R6 ;  /* 0x0000000600d77308 */ /* 0x000be20000000800 */
[--C-:B------:R-:W-:Y:S01]  /*6df0*/  FFMA.FTZ R14, R14, UR4, -R182.reuse ;  /* 0x000000040e0e7c23 */ /* 0x100fe200080108b6 */
[----:B------:R-:W-:Y:S01]  /*6e00*/  FFMA.FTZ R15, R15, UR4, -R182 ;  /* 0x000000040f0f7c23 */ /* 0x000fe200080108b6 */
[----:B------:R-:W-:Y:S07]  /*6e10*/  MOV R141, R245 ;  /* 0x000000f5008d7202 */ /* 0x000fee0000000f00 */
[----:B------:R1:W1:Y:S01]  /*6e20*/  MUFU.EX2 R219, R7 ;  /* 0x0000000700db7308 */ /* 0x0002620000000800 */
[----:B------:R-:W-:Y:S01]  /*6e30*/  @P0 IADD3 R141, PT, PT, R246, -0x20, RZ ;  /* 0xffffffe0f68d0810 */ /* 0x000fe20007ffe0ff */
[----:B--2---:R-:W-:Y:S01]  /*6e40*/  FMUL.FTZ R4, R136, R148 ;  /* 0x0000009488047220 */ /* 0x004fe20000410000 */
[--C-:B------:R-:W-:Y:S07]  /*6e50*/  FFMA.FTZ R36, R36, UR4, -R180.reuse ;  /* 0x0000000424247c23 */ /* 0x100fee00080108b4 */
[----:B------:R2:W-:Y:S01]  /*6e60*/  MUFU.EX2 R238, R16 ;  /* 0x0000001000ee7308 */ /* 0x0005e20000000800 */
[----:B------:R-:W-:Y:S01]  /*6e70*/  FFMA.FTZ R37, R37, UR4, -R180 ;  /* 0x0000000425257c23 */ /* 0x000fe200080108b4 */
[----:B------:R-:W2:Y:S01]  /*6e80*/  LDSM.16.MT88.4 R176, [R141] ;  /* 0x000000008db0783b */ /* 0x000ea20000004200 */
[----:B---3--:R-:W-:Y:S07]  /*6e90*/  FMUL.FTZ R5, R136, R149 ;  /* 0x0000009588057220 */ /* 0x008fee0000410000 */
[----:B------:R-:W3:Y:S01]  /*6ea0*/  MUFU.EX2 R239, R17 ;  /* 0x0000001100ef7308 */ /* 0x000ee20000000800 */
[----:B----4-:R-:W-:Y:S01]  /*6eb0*/  F2FP.BF16.F32.PACK_AB R148, R240, R217 ;  /* 0x000000d9f094723e */ /* 0x010fe200000010ff */
[----:B-----5:R-:W-:Y:S01]  /*6ec0*/  FMUL.FTZ R6, R3, R150 ;  /* 0x0000009603067220 */ /* 0x020fe20000410000 */
[--C-:B------:R-:W-:Y:S07]  /*6ed0*/  FFMA.FTZ R38, R38, UR4, -R142.reuse ;  /* 0x0000000426267c23 */ /* 0x100fee000801088e */
[----:B------:R4:W-:Y:S01]  /*6ee0*/  MUFU.EX2 R216, R18 ;  /* 0x0000001200d87308 */ /* 0x0009e20000000800 */
[----:B------:R-:W-:Y:S01]  /*6ef0*/  FFMA.FTZ R39, R39, UR4, -R142 ;  /* 0x0000000427277c23 */ /* 0x000fe2000801088e */
[----:B-1----:R-:W-:Y:S01]  /*6f00*/  FMUL.FTZ R7, R3, R151 ;  /* 0x0000009703077220 */ /* 0x002fe20000410000 */
[----:B------:R-:W-:Y:S07]  /*6f10*/  F2FP.BF16.F32.PACK_AB R149, R219, R215 ;  /* 0x000000d7db95723e */ /* 0x000fee00000010ff */
[----:B------:R-:W1:Y:S01]  /*6f20*/  MUFU.EX2 R218, R19 ;  /* 0x0000001300da7308 */ /* 0x000e620000000800 */
[--C-:B------:R-:W-:Y:S01]  /*6f30*/  FFMA.FTZ R48, R48, UR4, -R180.reuse ;  /* 0x0000000430307c23 */ /* 0x100fe200080108b4 */
[----:B--2---:R-:W-:Y:S01]  /*6f40*/  FMUL.FTZ R16, R136, R156 ;  /* 0x0000009c88107220 */ /* 0x004fe20000410000 */
[----:B------:R-:W-:Y:S07]  /*6f50*/  FFMA.FTZ R49, R49, UR4, -R180 ;  /* 0x0000000431317c23 */ /* 0x000fee00080108b4 */
[----:B------:R-:W2:Y:S01]  /*6f60*/  MUFU.EX2 R2, R2 ;  /* 0x0000000200027308 */ /* 0x000ea20000000800 */
[--C-:B------:R-:W-:Y:S01]  /*6f70*/  FFMA.FTZ R50, R50, UR4, -R142.reuse ;  /* 0x0000000432327c23 */ /* 0x100fe2000801088e */
[----:B---3--:R-:W-:Y:S01]  /*6f80*/  F2FP.BF16.F32.PACK_AB R150, R239, R238 ;  /* 0x000000eeef96723e */ /* 0x008fe200000010ff */
[----:B------:R-:W-:Y:S07]  /*6f90*/  FMUL.FTZ R17, R136, R157 ;  /* 0x0000009d88117220 */ /* 0x000fee0000410000 */
[----:B------:R-:W-:Y:S01]  /*6fa0*/  MUFU.EX2 R0, R0 ;  /* 0x0000000000007308 */ /* 0x000fe20000000800 */
[----:B------:R-:W-:Y:S01]  /*6fb0*/  FFMA.FTZ R51, R51, UR4, -R142 ;  /* 0x0000000433337c23 */ /* 0x000fe2000801088e */
[----:B----4-:R-:W-:Y:S01]  /*6fc0*/  FMUL.FTZ R18, R3, R158 ;  /* 0x0000009e03127220 */ /* 0x010fe20000410000 */
[--C-:B------:R-:W-:Y:S07]  /*6fd0*/  FFMA.FTZ R44, R44, UR4, -R181.reuse ;  /* 0x000000042c2c7c23 */ /* 0x100fee00080108b5 */
[----:B------:R2:W-:Y:S01]  /*6fe0*/  MUFU.EX2 R207, R8 ;  /* 0x0000000800cf7308 */ /* 0x0005e20000000800 */
[--C-:B------:R-:W-:Y:S01]  /*6ff0*/  FFMA.FTZ R45, R45, UR4, -R181.reuse ;  /* 0x000000042d2d7c23 */ /* 0x100fe200080108b5 */
[----:B-1----:R-:W-:Y:S01]  /*7000*/  F2FP.BF16.F32.PACK_AB R151, R218, R216 ;  /* 0x000000d8da97723e */ /* 0x002fe200000010ff */
[C---:B------:R-:W-:Y:S07]  /*7010*/  FMUL.FTZ R19, R3.reuse, R159 ;  /* 0x0000009f03137220 */ /* 0x040fee0000410000 */
[----:B------:R1:W3:Y:S01]  /*7020*/  MUFU.EX2 R214, R9 ;  /* 0x0000000900d67308 */ /* 0x0002e20000000800 */
[----:B------:R-:W-:Y:S01]  /*7030*/  LDSM.16.MT88.4 R156, [R141+0x1000] ;  /* 0x001000008d9c783b */ /* 0x000fe20000004200 */
[----:B------:R-:W-:Y:S01]  /*7040*/  FFMA.FTZ R46, R46, UR4, -R182 ;  /* 0x000000042e2e7c23 */ /* 0x000fe200080108b6 */
[--C-:B------:R-:W-:Y:S07]  /*7050*/  FFMA.FTZ R52, R52, UR4, -R180.reuse ;  /* 0x0000000434347c23 */ /* 0x100fee00080108b4 */
[----:B------:R4:W-:Y:S01]  /*7060*/  MUFU.EX2 R209, R10 ;  /* 0x0000000a00d17308 */ /* 0x0009e20000000800 */
[-C--:B------:R-:W-:Y:S09]  /*7070*/  HMMA.16816.F32.BF16 R4, R148, R172.reuse, R4 ;  /* 0x000000ac9404723c */ /* 0x080ff20000041804 */
[----:B------:R5:W5:Y:S01]  /*7080*/  MUFU.EX2 R210, R11 ;  /* 0x0000000b00d27308 */ /* 0x000b620000000800 */
[----:B--2---:R-:W-:Y:S01]  /*7090*/  FMUL.FTZ R8, R2, R144 ;  /* 0x0000009002087220 */ /* 0x004fe20000410000 */
[C---:B------:R-:W-:Y:S08]  /*70a0*/  FMUL.FTZ R68, R136.reuse, R68 ;  /* 0x0000004488447220 */ /* 0x040ff00000410000 */
[----:B------:R2:W-:Y:S01]  /*70b0*/  MUFU.EX2 R212, R12 ;  /* 0x0000000c00d47308 */ /* 0x0005e20000000800 */
[----:B------:R-:W-:Y:S01]  /*70c0*/  FMUL.FTZ R69, R136, R69 ;  /* 0x0000004588457220 */ /* 0x000fe20000410000 */
[----:B-1----:R-:W-:Y:S01]  /*70d0*/  FMUL.FTZ R9, R2, R145 ;  /* 0x0000009102097220 */ /* 0x002fe20000410000 */
[----:B---3--:R-:W-:Y:S07]  /*70e0*/  F2FP.BF16.F32.PACK_AB R144, R214, R207 ;  /* 0x000000cfd690723e */ /* 0x008fee00000010ff */
[----:B------:R-:W1:Y:S01]  /*70f0*/  MUFU.EX2 R213, R13 ;  /* 0x0000000d00d57308 */ /* 0x000e620000000800 */
[C---:B------:R-:W-:Y:S01]  /*7100*/  FMUL.FTZ R70, R3.reuse, R70 ;  /* 0x0000004603467220 */ /* 0x040fe20000410000 */
[C---:B----4-:R-:W-:Y:S01]  /*7110*/  FMUL.FTZ R10, R0.reuse, R146 ;  /* 0x00000092000a7220 */ /* 0x050fe20000410000 */
[----:B------:R-:W-:Y:S07]  /*7120*/  FMUL.FTZ R71, R3, R71 ;  /* 0x0000004703477220 */ /* 0x000fee0000410000 */
[----:B------:R3:W-:Y:S01]  /*7130*/  MUFU.EX2 R208, R14 ;  /* 0x0000000e00d07308 */ /* 0x0007e20000000800 */
[----:B------:R-:W-:Y:S01]  /*7140*/  FFMA.FTZ R53, R53, UR4, -R180 ;  /* 0x0000000435357c23 */ /* 0x000fe200080108b4 */
[----:B-----5:R-:W-:Y:S01]  /*7150*/  FMUL.FTZ R11, R0, R147 ;  /* 0x00000093000b7220 */ /* 0x020fe20000410000 */
[----:B------:R-:W-:Y:S07]  /*7160*/  F2FP.BF16.F32.PACK_AB R145, R210, R209 ;  /* 0x000000d1d291723e */ /* 0x000fee00000010ff */
[----:B------:R-:W4:Y:S01]  /*7170*/  MUFU.EX2 R211, R15 ;  /* 0x0000000f00d37308 */ /* 0x000f220000000800 */
[--C-:B------:R-:W-:Y:S01]  /*7180*/  FFMA.FTZ R54, R54, UR4, -R142.reuse ;  /* 0x0000000436367c23 */ /* 0x100fe2000801088e */
[----:B--2---:R-:W-:Y:S01]  /*7190*/  FMUL.FTZ R12, R2, R152 ;  /* 0x00000098020c7220 */ /* 0x004fe20000410000 */
[----:B------:R-:W-:Y:S07]  /*71a0*/  FFMA.FTZ R55, R55, UR4, -R142 ;  /* 0x0000000437377c23 */ /* 0x000fee000801088e */
[----:B------:R-:W-:Y:S01]  /*71b0*/  MUFU.EX2 R188, R36 ;  /* 0x0000002400bc7308 */ /* 0x000fe20000000800 */
[----:B------:R-:W-:Y:S01]  /*71c0*/  FMUL.FTZ R80, R136, R80 ;  /* 0x0000005088507220 */ /* 0x000fe20000410000 */
[----:B-1----:R-:W-:Y:S01]  /*71d0*/  F2FP.BF16.F32.PACK_AB R146, R213, R212 ;  /* 0x000000d4d592723e */ /* 0x002fe200000010ff */
[----:B------:R-:W-:Y:S07]  /*71e0*/  FMUL.FTZ R13, R2, R153 ;  /* 0x00000099020d7220 */ /* 0x000fee0000410000 */
[----:B------:R-:W-:Y:S01]  /*71f0*/  MUFU.EX2 R190, R37 ;  /* 0x0000002500be7308 */ /* 0x000fe20000000800 */
[----:B------:R-:W-:Y:S01]  /*7200*/  FMUL.FTZ R81, R136, R81 ;  /* 0x0000005188517220 */ /* 0x000fe20000410000 */
[C---:B---3--:R-:W-:Y:S01]  /*7210*/  FMUL.FTZ R14, R0.reuse, R154 ;  /* 0x0000009a000e7220 */ /* 0x048fe20000410000 */
[C---:B------:R-:W-:Y:S07]  /*7220*/  FMUL.FTZ R82, R3.reuse, R82 ;  /* 0x0000005203527220 */ /* 0x040fee0000410000 */
[----:B------:R-:W-:Y:S01]  /*7230*/  MUFU.EX2 R187, R48 ;  /* 0x0000003000bb7308 */ /* 0x000fe20000000800 */
[----:B------:R-:W-:Y:S01]  /*7240*/  FMUL.FTZ R83, R3, R83 ;  /* 0x0000005303537220 */ /* 0x000fe20000410000 */
[----:B----4-:R-:W-:Y:S01]  /*7250*/  F2FP.BF16.F32.PACK_AB R147, R211, R208 ;  /* 0x000000d0d393723e */ /* 0x010fe200000010ff */
[----:B------:R-:W-:Y:S07]  /*7260*/  FMUL.FTZ R15, R0, R155 ;  /* 0x0000009b000f7220 */ /* 0x000fee0000410000 */
[----:B------:R-:W-:Y:S01]  /*7270*/  MUFU.EX2 R189, R49 ;  /* 0x0000003100bd7308 */ /* 0x000fe20000000800 */
[----:B------:R-:W1:Y:S01]  /*7280*/  LDSM.16.MT88.4 R152, [R143+0xa000] ;  /* 0x00a000008f98783b */ /* 0x000e620000004200 */
[C---:B------:R-:W-:Y:S01]  /*7290*/  FMUL.FTZ R84, R136.reuse, R84 ;  /* 0x0000005488547220 */ /* 0x040fe20000410000 */
[----:B------:R-:W-:Y:S07]  /*72a0*/  FMUL.FTZ R85, R136, R85 ;  /* 0x0000005588557220 */ /* 0x000fee0000410000 */
[----:B------:R-:W-:Y:S01]  /*72b0*/  MUFU.EX2 R185, R50 ;  /* 0x0000003200b97308 */ /* 0x000fe20000000800 */
[C---:B------:R-:W-:Y:S09]  /*72c0*/  HMMA.16816.F32.BF16 R8, R144.reuse, R172, R8 ;  /* 0x000000ac9008723c */ /* 0x040ff20000041808 */
[----:B------:R2:W-:Y:S01]  /*72d0*/  MUFU.EX2 R186, R51 ;  /* 0x0000003300ba7308 */ /* 0x0005e20000000800 */
[C---:B------:R-:W-:Y:S01]  /*72e0*/  FMUL.FTZ R86, R3.reuse, R86 ;  /* 0x0000005603567220 */ /* 0x040fe20000410000 */
[C---:B------:R-:W-:Y:S01]  /*72f0*/  FMUL.FTZ R87, R3.reuse, R87 ;  /* 0x0000005703577220 */ /* 0x040fe20000410000 */
[C---:B------:R-:W-:Y:S07]  /*7300*/  FMUL.FTZ R88, R2.reuse, R88 ;  /* 0x0000005802587220 */ /* 0x040fee0000410000 */
[----:B------:R-:W-:Y:S01]  /*7310*/  MUFU.EX2 R183, R44 ;  /* 0x0000002c00b77308 */ /* 0x000fe20000000800 */
[-C--:B------:R-:W-:Y:S09]  /*7320*/  HMMA.16816.F32.BF16 R12, R144, R174.reuse, R12 ;  /* 0x000000ae900c723c */ /* 0x080ff2000004180c */
[----:B------:R-:W-:Y:S01]  /*7330*/  MUFU.EX2 R173, R55 ;  /* 0x0000003700ad7308 */ /* 0x000fe20000000800 */
[----:B------:R-:W-:Y:S01]  /*7340*/  FMUL.FTZ R89, R2, R89 ;  /* 0x0000005902597220 */ /* 0x000fe20000410000 */
[C---:B------:R-:W-:Y:S01]  /*7350*/  FMUL.FTZ R90, R0.reuse, R90 ;  /* 0x0000005a005a7220 */ /* 0x040fe20000410000 */
[----:B------:R-:W-:Y:S01]  /*7360*/  FMUL.FTZ R91, R0, R91 ;  /* 0x0000005b005b7220 */ /* 0x000fe20000410000 */
[C---:B------:R-:W-:Y:S01]  /*7370*/  FMUL.FTZ R92, R2.reuse, R92 ;  /* 0x0000005c025c7220 */ /* 0x040fe20000410000 */
[C---:B------:R-:W-:Y:S01]  /*7380*/  HMMA.16816.F32.BF16 R16, R148.reuse, R174, R16 ;  /* 0x000000ae9410723c */ /* 0x040fe20000041810 */
[----:B--2---:R-:W-:Y:S04]  /*7390*/  LDSM.16.MT88.4 R48, [R141+0x800] ;  /* 0x000800008d30783b */ /* 0x004fe80000004200 */
[----:B------:R-:W-:Y:S01]  /*73a0*/  MUFU.EX2 R175, R52 ;  /* 0x0000003400af7308 */ /* 0x000fe20000000800 */
[----:B------:R-:W-:Y:S01]  /*73b0*/  FMUL.FTZ R93, R2, R93 ;  /* 0x0000005d025d7220 */ /* 0x000fe20000410000 */
[C---:B------:R-:W-:Y:S08]  /*73c0*/  FMUL.FTZ R94, R0.reuse, R94 ;  /* 0x0000005e005e7220 */ /* 0x040ff00000410000 */
[----:B------:R-:W-:Y:S01]  /*73d0*/  MUFU.EX2 R174, R53 ;  /* 0x0000003500ae7308 */ /* 0x000fe20000000800 */
[----:B------:R-:W-:Y:S01]  /*73e0*/  FMUL.FTZ R95, R0, R95 ;  /* 0x0000005f005f7220 */ /* 0x000fe20000410000 */
[-C--:B------:R-:W-:Y:S03]  /*73f0*/  HMMA.16816.F32.BF16 R68, R148, R176.reuse, R68 ;  /* 0x000000b09444723c */ /* 0x080fe60000041844 */
[C---:B------:R-:W-:Y:S01]  /*7400*/  FMUL.FTZ R72, R2.reuse, R72 ;  /* 0x0000004802487220 */ /* 0x040fe20000410000 */
[----:B------:R-:W-:Y:S01]  /*7410*/  FMUL.FTZ R73, R2, R73 ;  /* 0x0000004902497220 */ /* 0x000fe20000410000 */
[C---:B------:R-:W-:Y:S01]  /*7420*/  FMUL.FTZ R74, R0.reuse, R74 ;  /* 0x0000004a004a7220 */ /* 0x040fe20000410000 */
[----:B------:R-:W-:Y:S01]  /*7430*/  FMUL.FTZ R75, R0, R75 ;  /* 0x0000004b004b7220 */ /* 0x000fe20000410000 */
[C---:B------:R-:W-:Y:S01]  /*7440*/  FMUL.FTZ R96, R136.reuse, R96 ;  /* 0x0000006088607220 */ /* 0x040fe20000410000 */
[C---:B------:R-:W-:Y:S01]  /*7450*/  FMUL.FTZ R97, R136.reuse, R97 ;  /* 0x0000006188617220 */ /* 0x040fe20000410000 */
[C---:B------:R-:W-:Y:S01]  /*7460*/  FMUL.FTZ R98, R3.reuse, R98 ;  /* 0x0000006203627220 */ /* 0x040fe20000410000 */
[C---:B------:R-:W-:Y:S01]  /*7470*/  FMUL.FTZ R99, R3.reuse, R99 ;  /* 0x0000006303637220 */ /* 0x040fe20000410000 */
[C---:B------:R-:W-:Y:S01]  /*7480*/  FMUL.FTZ R100, R136.reuse, R100 ;  /* 0x0000006488647220 */ /* 0x040fe20000410000 */
[----:B------:R-:W-:Y:S01]  /*7490*/  FMUL.FTZ R101, R136, R101 ;  /* 0x0000006588657220 */ /* 0x000fe20000410000 */
[C---:B------:R-:W-:Y:S01]  /*74a0*/  HMMA.16816.F32.BF16 R72, R144.reuse, R176, R72 ;  /* 0x000000b09048723c */ /* 0x040fe20000041848 */
[----:B------:R-:W-:Y:S03]  /*74b0*/  MUFU.EX2 R176, R46 ;  /* 0x0000002e00b07308 */ /* 0x000fe60000000800 */
[C---:B------:R-:W-:Y:S01]  /*74c0*/  FMUL.FTZ R76, R2.reuse, R76 ;  /* 0x0000004c024c7220 */ /* 0x040fe20000410000 */
[----:B------:R-:W-:Y:S01]  /*74d0*/  FMUL.FTZ R77, R2, R77 ;  /* 0x0000004d024d7220 */ /* 0x000fe20000410000 */
        /* <DEDUP_REMOVED lines=8> */
[-C--:B------:R-:W-:Y:S03]  /*7560*/  HMMA.16816.F32.BF16 R76, R144, R178.reuse, R76 ;  /* 0x000000b2904c723c */ /* 0x080fe6000004184c */
[C---:B------:R-:W-:Y:S01]  /*7570*/  FMUL.FTZ R108, R2.reuse, R108 ;  /* 0x0000006c026c7220 */ /* 0x040fe20000410000 */
[----:B------:R-:W-:Y:S01]  /*7580*/  FMUL.FTZ R109, R2, R109 ;  /* 0x0000006d026d7220 */ /* 0x000fe20000410000 */
[C---:B------:R-:W-:Y:S01]  /*7590*/  FMUL.FTZ R110, R0.reuse, R110 ;  /* 0x0000006e006e7220 */ /* 0x040fe20000410000 */
[----:B------:R-:W-:Y:S01]  /*75a0*/  FMUL.FTZ R111, R0, R111 ;  /* 0x0000006f006f7220 */ /* 0x000fe20000410000 */
[C---:B------:R-:W-:Y:S01]  /*75b0*/  FMUL.FTZ R112, R136.reuse, R112 ;  /* 0x0000007088707220 */ /* 0x040fe20000410000 */
[C---:B------:R-:W-:Y:S01]  /*75c0*/  HMMA.16816.F32.BF16 R80, R148.reuse, R178, R80 ;  /* 0x000000b29450723c */ /* 0x040fe20000041850 */
[----:B------:R-:W-:Y:S03]  /*75d0*/  MUFU.EX2 R178, R45 ;  /* 0x0000002d00b27308 */ /* 0x000fe60000000800 */
[C---:B------:R-:W-:Y:S01]  /*75e0*/  FMUL.FTZ R113, R136.reuse, R113 ;  /* 0x0000007188717220 */ /* 0x040fe20000410000 */
[C---:B------:R-:W-:Y:S01]  /*75f0*/  FMUL.FTZ R114, R3.reuse, R114 ;  /* 0x0000007203727220 */ /* 0x040fe20000410000 */
[C---:B------:R-:W-:Y:S01]  /*7600*/  FMUL.FTZ R115, R3.reuse, R115 ;  /* 0x0000007303737220 */ /* 0x040fe20000410000 */
[C---:B------:R-:W-:Y:S01]  /*7610*/  FMUL.FTZ R116, R136.reuse, R116 ;  /* 0x0000007488747220 */ /* 0x040fe20000410000 */
[-C--:B-1----:R-:W-:Y:S03]  /*7620*/  HMMA.16816.F32.BF16 R84, R148, R152.reuse, R84 ;  /* 0x000000989454723c */ /* 0x082fe60000041854 */
[----:B------:R-:W-:Y:S01]  /*7630*/  FMUL.FTZ R117, R136, R117 ;  /* 0x0000007588757220 */ /* 0x000fe20000410000 */
[C---:B------:R-:W-:Y:S01]  /*7640*/  FMUL.FTZ R118, R3.reuse, R118 ;  /* 0x0000007603767220 */ /* 0x040fe20000410000 */
[C---:B------:R-:W-:Y:S01]  /*7650*/  FMUL.FTZ R119, R3.reuse, R119 ;  /* 0x0000007703777220 */ /* 0x040fe20000410000 */
[--C-:B------:R-:W-:Y:S01]  /*7660*/  FFMA.FTZ R20, R20, UR4, -R180.reuse ;  /* 0x0000000414147c23 */ /* 0x100fe200080108b4 */
[C---:B------:R-:W-:Y:S01]  /*7670*/  FMUL.FTZ R124, R2.reuse, R124 ;  /* 0x0000007c027c7220 */ /* 0x040fe20000410000 */
[C---:B------:R-:W-:Y:S02]  /*7680*/  HMMA.16816.F32.BF16 R88, R144.reuse, R152, R88 ;  /* 0x000000989058723c */ /* 0x040fe40000041858 */
[----:B------:R1:W-:Y:S02]  /*7690*/  MUFU.EX2 R206, R20 ;  /* 0x0000001400ce7308 */ /* 0x0003e40000000800 */
[----:B------:R-:W-:Y:S01]  /*76a0*/  FMUL.FTZ R125, R2, R125 ;  /* 0x0000007d027d7220 */ /* 0x000fe20000410000 */
[C---:B------:R-:W-:Y:S01]  /*76b0*/  FMUL.FTZ R126, R0.reuse, R126 ;  /* 0x0000007e007e7220 */ /* 0x040fe20000410000 */
[----:B------:R-:W-:Y:S01]  /*76c0*/  FMUL.FTZ R127, R0, R127 ;  /* 0x0000007f007f7220 */ /* 0x000fe20000410000 */
[C---:B------:R-:W-:Y:S01]  /*76d0*/  FMUL.FTZ R128, R136.reuse, R128 ;  /* 0x0000008088807220 */ /* 0x040fe20000410000 */
[-C--:B------:R-:W-:Y:S03]  /*76e0*/  HMMA.16816.F32.BF16 R92, R144, R154.reuse, R92 ;  /* 0x0000009a905c723c */ /* 0x080fe6000004185c */
[----:B------:R-:W-:Y:S01]  /*76f0*/  FMUL.FTZ R129, R136, R129 ;  /* 0x0000008188817220 */ /* 0x000fe20000410000 */
[C---:B------:R-:W-:Y:S01]  /*7700*/  FMUL.FTZ R130, R3.reuse, R130 ;  /* 0x0000008203827220 */ /* 0x040fe20000410000 */
[----:B------:R-:W-:Y:S01]  /*7710*/  FMUL.FTZ R131, R3, R131 ;  /* 0x0000008303837220 */ /* 0x000fe20000410000 */
[--C-:B------:R-:W-:Y:S01]  /*7720*/  FFMA.FTZ R32, R32, UR4, -R180.reuse ;  /* 0x0000000420207c23 */ /* 0x100fe200080108b4 */
[----:B------:R-:W-:Y:S01]  /*7730*/  FFMA.FTZ R33, R33, UR4, -R180 ;  /* 0x0000000421217c23 */ /* 0x000fe200080108b4 */
[C---:B------:R-:W-:Y:S01]  /*7740*/  HMMA.16816.F32.BF16 R96, R148.reuse, R154, R96 ;  /* 0x0000009a9460723c */ /* 0x040fe20000041860 */
[----:B------:R-:W2:Y:S01]  /*7750*/  LDSM.16.MT88.4 R152, [R143+0xb000] ;  /* 0x00b000008f98783b */ /* 0x000ea20000004200 */
[----:B------:R3:W-:Y:S02]  /*7760*/  MUFU.EX2 R203, R32 ;  /* 0x0000002000cb7308 */ /* 0x0007e40000000800 */
[----:B-1----:R-:W-:Y:S01]  /*7770*/  FMUL.FTZ R20, R136, R160 ;  /* 0x000000a088147220 */ /* 0x002fe20000410000 */
[--C-:B------:R-:W-:Y:S01]  /*7780*/  FFMA.FTZ R34, R34, UR4, -R142.reuse ;  /* 0x0000000422227c23 */ /* 0x100fe2000801088e */
[--C-:B------:R-:W-:Y:S01]  /*7790*/  FFMA.FTZ R35, R35, UR4, -R142.reuse ;  /* 0x0000000423237c23 */ /* 0x100fe2000801088e */
[----:B------:R-:W-:Y:S01]  /*77a0*/  FFMA.FTZ R172, R23, UR4, -R142 ;  /* 0x0000000417ac7c23 */ /* 0x000fe2000801088e */
[-C--:B------:R-:W-:Y:S04]  /*77b0*/  HMMA.16816.F32.BF16 R100, R148, R156.reuse, R100 ;  /* 0x0000009c9464723c */ /* 0x080fe80000041864 */
[----:B------:R1:W-:Y:S01]  /*77c0*/  MUFU.EX2 R204, R33 ;  /* 0x0000002100cc7308 */ /* 0x0003e20000000800 */
[----:B------:R-:W-:Y:S01]  /*77d0*/  FMUL.FTZ R23, R3, R163 ;  /* 0x000000a303177220 */ /* 0x000fe20000410000 */
[--C-:B------:R-:W-:Y:S08]  /*77e0*/  FFMA.FTZ R24, R24, UR4, -R181.reuse ;  /* 0x0000000418187c23 */ /* 0x100ff000080108b5 */
[----:B------:R4:W-:Y:S01]  /*77f0*/  MUFU.EX2 R200, R34 ;  /* 0x0000002200c87308 */ /* 0x0009e20000000800 */
[--C-:B------:R-:W-:Y:S01]  /*7800*/  FFMA.FTZ R25, R25, UR4, -R181.reuse ;  /* 0x0000000419197c23 */ /* 0x100fe200080108b5 */
[--C-:B------:R-:W-:Y:S01]  /*7810*/  FFMA.FTZ R26, R26, UR4, -R182.reuse ;  /* 0x000000041a1a7c23 */ /* 0x100fe200080108b6 */
[C---:B------:R-:W-:Y:S07]  /*7820*/  HMMA.16816.F32.BF16 R104, R144.reuse, R156, R104 ;  /* 0x0000009c9068723c */ /* 0x040fee0000041868 */
[----:B------:R5:W-:Y:S01]  /*7830*/  MUFU.EX2 R199, R35 ;  /* 0x0000002300c77308 */ /* 0x000be20000000800 */
[C---:B---3--:R-:W-:Y:S01]  /*7840*/  FMUL.FTZ R32, R2.reuse, R164 ;  /* 0x000000a402207220 */ /* 0x048fe20000410000 */
[--C-:B------:R-:W-:Y:S01]  /*7850*/  FFMA.FTZ R27, R27, UR4, -R182.reuse ;  /* 0x000000041b1b7c23 */ /* 0x100fe200080108b6 */
[C---:B------:R-:W-:Y:S01]  /*7860*/  FMUL.FTZ R132, R2.reuse, R132 ;  /* 0x0000008402847220 */ /* 0x040fe20000410000 */
[----:B-1----:R-:W-:Y:S01]  /*7870*/  FMUL.FTZ R33, R2, R165 ;  /* 0x000000a502217220 */ /* 0x002fe20000410000 */
[-C--:B------:R-:W-:Y:S05]  /*7880*/  HMMA.16816.F32.BF16 R108, R144, R158.reuse, R108 ;  /* 0x0000009e906c723c */ /* 0x080fea000004186c */
[----:B------:R1:W-:Y:S01]  /*7890*/  MUFU.EX2 R197, R24 ;  /* 0x0000001800c57308 */ /* 0x0003e20000000800 */
[----:B----4-:R-:W-:Y:S01]  /*78a0*/  FMUL.FTZ R34, R0, R166 ;  /* 0x000000a600227220 */ /* 0x010fe20000410000 */
[----:B------:R-:W-:Y:S01]  /*78b0*/  FMUL.FTZ R133, R2, R133 ;  /* 0x0000008502857220 */ /* 0x000fe20000410000 */
[C---:B------:R-:W-:Y:S01]  /*78c0*/  FMUL.FTZ R134, R0.reuse, R134 ;  /* 0x0000008600867220 */ /* 0x040fe20000410000 */
[C---:B------:R-:W-:Y:S01]  /*78d0*/  FMUL.FTZ R135, R0.reuse, R135 ;  /* 0x0000008700877220 */ /* 0x040fe20000410000 */
[----:B-----5:R-:W-:Y:S01]  /*78e0*/  FMUL.FTZ R35, R0, R167 ;  /* 0x000000a700237220 */ /* 0x020fe20000410000 */
[C---:B------:R-:W-:Y:S01]  /*78f0*/  HMMA.16816.F32.BF16 R112, R148.reuse, R158, R112 ;  /* 0x0000009e9470723c */ /* 0x040fe20000041870 */
[----:B------:R-:W3:Y:S03]  /*7900*/  LDSM.16.MT88.4 R156, [R141+0x2000] ;  /* 0x002000008d9c783b */ /* 0x000ee60000004200 */
[----:B------:R4:W-:Y:S01]  /*7910*/  MUFU.EX2 R198, R25 ;  /* 0x0000001900c67308 */ /* 0x0009e20000000800 */
[--C-:B------:R-:W-:Y:S01]  /*7920*/  FFMA.FTZ R40, R40, UR4, -R181.reuse ;  /* 0x0000000428287c23 */ /* 0x100fe200080108b5 */
[----:B------:R-:W-:Y:S08]  /*7930*/  FMUL.FTZ R120, R2, R120 ;  /* 0x0000007802787220 */ /* 0x000ff00000410000 */
[----:B------:R5:W-:Y:S01]  /*7940*/  MUFU.EX2 R192, R26 ;  /* 0x0000001a00c07308 */ /* 0x000be20000000800 */
[----:B-1----:R-:W-:Y:S01]  /*7950*/  FMUL.FTZ R24, R136, R168 ;  /* 0x000000a888187220 */ /* 0x002fe20000410000 */
[----:B------:R-:W-:Y:S01]  /*7960*/  FMUL.FTZ R121, R2, R121 ;  /* 0x0000007902797220 */ /* 0x000fe20000410000 */
[-C--:B--2---:R-:W-:Y:S01]  /*7970*/  HMMA.16816.F32.BF16 R116, R148, R152.reuse, R116 ;  /* 0x000000989474723c */ /* 0x084fe20000041874 */
[----:B------:R-:W-:Y:S06]  /*7980*/  LDSM.16.MT88.4 R164, [R143+0xa400] ;  /* 0x00a400008fa4783b */ /* 0x000fec0000004200 */
[----:B------:R1:W-:Y:S01]  /*7990*/  MUFU.EX2 R193, R27 ;  /* 0x0000001b00c17308 */ /* 0x0003e20000000800 */
[C---:B------:R-:W-:Y:S01]  /*79a0*/  FMUL.FTZ R122, R0.reuse, R122 ;  /* 0x0000007a007a7220 */ /* 0x040fe20000410000 */
[----:B------:R-:W-:Y:S01]  /*79b0*/  FMUL.FTZ R123, R0, R123 ;  /* 0x0000007b007b7220 */ /* 0x000fe20000410000 */
[--C-:B------:R-:W-:Y:S07]  /*79c0*/  FFMA.FTZ R28, R28, UR4, -R181.reuse ;  /* 0x000000041c1c7c23 */ /* 0x100fee00080108b5 */
[----:B------:R-:W-:Y:S01]  /*79d0*/  MUFU.EX2 R201, R172 ;  /* 0x000000ac00c97308 */ /* 0x000fe20000000800 */
[----:B----4-:R-:W-:Y:S01]  /*79e0*/  FMUL.FTZ R25, R136, R169 ;  /* 0x000000a988197220 */ /* 0x010fe20000410000 */
[--C-:B------:R-:W-:Y:S01]  /*79f0*/  FFMA.FTZ R29, R29, UR4, -R181.reuse ;  /* 0x000000041d1d7c23 */ /* 0x100fe200080108b5 */
[----:B------:R-:W-:Y:S07]  /*7a00*/  FFMA.FTZ R30, R30, UR4, -R182 ;  /* 0x000000041e1e7c23 */ /* 0x000fee00080108b6 */
[----:B------:R-:W-:Y:S01]  /*7a10*/  MUFU.EX2 R172, R54 ;  /* 0x0000003600ac7308 */ /* 0x000fe20000000800 */
[C---:B------:R-:W-:Y:S09]  /*7a20*/  HMMA.16816.F32.BF16 R120, R144.reuse, R152, R120 ;  /* 0x000000989078723c */ /* 0x040ff20000041878 */
[----:B------:R-:W-:Y:S01]  /*7a30*/  MUFU.EX2 R195, R28 ;  /* 0x0000001c00c37308 */ /* 0x000fe20000000800 */
[----:B------:R-:W-:Y:S01]  /*7a40*/  FFMA.FTZ R152, R21, UR4, -R180 ;  /* 0x0000000415987c23 */ /* 0x000fe200080108b4 */
[----:B------:R-:W-:Y:S01]  /*7a50*/  FFMA.FTZ R153, R22, UR4, -R142 ;  /* 0x0000000416997c23 */ /* 0x000fe2000801088e */
[----:B------:R-:W-:Y:S01]  /*7a60*/  FMUL.FTZ R21, R136, R161 ;  /* 0x000000a188157220 */ /* 0x000fe20000410000 */
[C---:B------:R-:W-:Y:S01]  /*7a70*/  FMUL.FTZ R22, R3.reuse, R162 ;  /* 0x000000a203167220 */ /* 0x040fe20000410000 */
[-C--:B------:R-:W-:Y:S05]  /*7a80*/  HMMA.16816.F32.BF16 R124, R144, R154.reuse, R124 ;  /* 0x0000009a907c723c */ /* 0x080fea000004187c */
[----:B------:R-:W2:Y:S01]  /*7a90*/  MUFU.EX2 R205, R152 ;  /* 0x0000009800cd7308 */ /* 0x000ea20000000800 */
[----:B------:R-:W-:Y:S01]  /*7aa0*/  LDSM.16.MT88.4 R160, [R141+0x400] ;  /* 0x000400008da0783b */ /* 0x000fe20000004200 */
[C---:B-----5:R-:W-:Y:S01]  /*7ab0*/  FMUL.FTZ R26, R3.reuse, R170 ;  /* 0x000000aa031a7220 */ /* 0x060fe20000410000 */
[----:B-1----:R-:W-:Y:S07]  /*7ac0*/  FMUL.FTZ R27, R3, R171 ;  /* 0x000000ab031b7220 */ /* 0x002fee0000410000 */
[----:B------:R-:W1:Y:S01]  /*7ad0*/  MUFU.EX2 R202, R153 ;  /* 0x0000009900ca7308 */ /* 0x000e620000000800 */
[--C-:B------:R-:W-:Y:S01]  /*7ae0*/  FFMA.FTZ R31, R31, UR4, -R182.reuse ;  /* 0x000000041f1f7c23 */ /* 0x100fe200080108b6 */
[--C-:B------:R-:W-:Y:S01]  /*7af0*/  FFMA.FTZ R41, R41, UR4, -R181.reuse ;  /* 0x0000000429297c23 */ /* 0x100fe200080108b5 */
[C---:B------:R-:W-:Y:S07]  /*7b00*/  HMMA.16816.F32.BF16 R128, R148.reuse, R154, R128 ;  /* 0x0000009a9480723c */ /* 0x040fee0000041880 */
[----:B------:R1:W4:Y:S01]  /*7b10*/  MUFU.EX2 R194, R29 ;  /* 0x0000001d00c27308 */ /* 0x0003220000000800 */
[----:B------:R-:W-:Y:S01]  /*7b20*/  LDSM.16.MT88.4 R168, [R141+0x1400] ;  /* 0x001400008da8783b */ /* 0x000fe20000004200 */
[--C-:B------:R-:W-:Y:S08]  /*7b30*/  FFMA.FTZ R42, R42, UR4, -R182.reuse ;  /* 0x000000042a2a7c23 */ /* 0x100ff000080108b6 */
[----:B------:R5:W-:Y:S01]  /*7b40*/  MUFU.EX2 R191, R30 ;  /* 0x0000001e00bf7308 */ /* 0x000be20000000800 */
[----:B------:R-:W-:Y:S01]  /*7b50*/  FFMA.FTZ R43, R43, UR4, -R182 ;  /* 0x000000042b2b7c23 */ /* 0x000fe200080108b6 */
[----:B--2---:R-:W-:Y:S01]  /*7b60*/  F2FP.BF16.F32.PACK_AB R28, R205, R206 ;  /* 0x000000cecd1c723e */ /* 0x004fe200000010ff */
[-C--:B---3--:R-:W-:Y:S07]  /*7b70*/  HMMA.16816.F32.BF16 R20, R148, R156.reuse, R20 ;  /* 0x0000009c9414723c */ /* 0x088fee0000041814 */
[----:B------:R2:W3:Y:S01]  /*7b80*/  MUFU.EX2 R196, R31 ;  /* 0x0000001f00c47308 */ /* 0x0004e20000000800 */
[----:B------:R-:W-:Y:S01]  /*7b90*/  LDSM.16.MT88.4 R52, [R141+0x1c00] ;  /* 0x001c00008d34783b */ /* 0x000fe20000004200 */
[----:B------:R-:W-:Y:S01]  /*7ba0*/  FFMA.FTZ R64, R64, UR4, -R180 ;  /* 0x0000000440407c23 */ /* 0x000fe200080108b4 */
[----:B------:R-:W-:Y:S07]  /*7bb0*/  FFMA.FTZ R66, R66, UR4, -R142 ;  /* 0x0000000442427c23 */ /* 0x000fee000801088e */
[----:B------:R-:W-:Y:S01]  /*7bc0*/  MUFU.EX2 R184, R41 ;  /* 0x0000002900b87308 */ /* 0x000fe20000000800 */
[----:B------:R-:W-:Y:S01]  /*7bd0*/  FFMA.FTZ R180, R65, UR4, -R180 ;  /* 0x0000000441b47c23 */ /* 0x000fe200080108b4 */
[----:B-1----:R-:W-:Y:S01]  /*7be0*/  F2FP.BF16.F32.PACK_AB R29, R201, R202 ;  /* 0x000000cac91d723e */ /* 0x002fe200000010ff */
[C---:B------:R-:W-:Y:S07]  /*7bf0*/  HMMA.16816.F32.BF16 R132, R144.reuse, R156, R132 ;  /* 0x0000009c9084723c */ /* 0x040fee0000041884 */
[----:B------:R-:W-:Y:S01]  /*7c00*/  MUFU.EX2 R179, R43 ;  /* 0x0000002b00b37308 */ /* 0x000fe20000000800 */
[----:B------:R-:W1:Y:S01]  /*7c10*/  LDSM.16.MT88.4 R152, [R143+0x9400] ;  /* 0x009400008f98783b */ /* 0x000e620000004200 */
[----:B-----5:R-:W-:Y:S08]  /*7c20*/  F2FP.BF16.F32.PACK_AB R30, R204, R203 ;  /* 0x000000cbcc1e723e */ /* 0x020ff000000010ff */
[----:B------:R-:W-:Y:S01]  /*7c30*/  MUFU.EX2 R64, R64 ;  /* 0x0000004000407308 */ /* 0x000fe20000000800 */
[----:B------:R-:W-:Y:S01]  /*7c40*/  FFMA.FTZ R142, R67, UR4, -R142 ;  /* 0x00000004438e7c23 */ /* 0x000fe2000801088e */
[----:B--2---:R-:W-:Y:S01]  /*7c50*/  F2FP.BF16.F32.PACK_AB R31, R199, R200 ;  /* 0x000000c8c71f723e */ /* 0x004fe200000010ff */
[-C--:B------:R-:W-:Y:S07]  /*7c60*/  HMMA.16816.F32.BF16 R32, R144, R158.reuse, R32 ;  /* 0x0000009e9020723c */ /* 0x080fee0000041820 */
[----:B------:R-:W-:Y:S01]  /*7c70*/  MUFU.EX2 R180, R180 ;  /* 0x000000b400b47308 */ /* 0x000fe20000000800 */
[----:B------:R-:W-:Y:S01]  /*7c80*/  F2FP.BF16.F32.PACK_AB R144, R198, R197 ;  /* 0x000000c5c690723e */ /* 0x000fe200000010ff */
[--C-:B------:R-:W-:Y:S01]  /*7c90*/  FFMA.FTZ R56, R56, UR4, -R181.reuse ;  /* 0x0000000438387c23 */ /* 0x100fe200080108b5 */
[----:B------:R-:W-:Y:S07]  /*7ca0*/  F2FP.BF16.F32.PACK_AB R145, R193, R192 ;  /* 0x000000c0c191723e */ /* 0x000fee00000010ff */
[----:B------:R-:W-:Y:S01]  /*7cb0*/  MUFU.EX2 R66, R66 ;  /* 0x0000004200427308 */ /* 0x000fe20000000800 */
[----:B----4-:R-:W-:Y:S01]  /*7cc0*/  F2FP.BF16.F32.PACK_AB R146, R194, R195 ;  /* 0x000000c3c292723e */ /* 0x010fe200000010ff */
[----:B------:R-:W-:Y:S01]  /*7cd0*/  HMMA.16816.F32.BF16 R24, R148, R158, R24 ;  /* 0x0000009e9418723c */ /* 0x000fe20000041818 */
[----:B------:R-:W2:Y:S07]  /*7ce0*/  LDSM.16.MT88.4 R148, [R143+0xb400] ;  /* 0x00b400008f94783b */ /* 0x000eae0000004200 */
[----:B------:R-:W-:Y:S01]  /*7cf0*/  MUFU.EX2 R142, R142 ;  /* 0x0000008e008e7308 */ /* 0x000fe20000000800 */
[----:B---3--:R-:W-:Y:S01]  /*7d00*/  F2FP.BF16.F32.PACK_AB R147, R196, R191 ;  /* 0x000000bfc493723e */ /* 0x008fe200000010ff */
[--C-:B------:R-:W-:Y:S08]  /*7d10*/  FFMA.FTZ R57, R57, UR4, -R181.reuse ;  /* 0x0000000439397c23 */ /* 0x100ff000080108b5 */
[----:B------:R-:W-:Y:S01]  /*7d20*/  MUFU.EX2 R56, R56 ;  /* 0x0000003800387308 */ /* 0x000fe20000000800 */
[----:B------:R-:W-:Y:S01]  /*7d30*/  ISETP.GT.AND P1, PT, R229, RZ, PT ;  /* 0x000000ffe500720c */ /* 0x000fe20003f24270 */
[--C-:B------:R-:W-:Y:S01]  /*7d40*/  FFMA.FTZ R58, R58, UR4, -R182.reuse ;  /* 0x000000043a3a7c23 */ /* 0x100fe200080108b6 */
[----:B------:R-:W-:Y:S01]  /*7d50*/  LDSM.16.MT88.4 R156, [R143+0x9c00] ;  /* 0x009c00008f9c783b */ /* 0x000fe20000004200 */
[--C-:B------:R-:W-:Y:S01]  /*7d60*/  FFMA.FTZ R59, R59, UR4, -R182.reuse ;  /* 0x000000043b3b7c23 */ /* 0x100fe200080108b6 */
[--C-:B------:R-:W-:Y:S01]  /*7d70*/  FFMA.FTZ R60, R60, UR4, -R181.reuse ;  /* 0x000000043c3c7c23 */ /* 0x100fe200080108b5 */
[----:B------:R-:W-:Y:S01]  /*7d80*/  FFMA.FTZ R62, R62, UR4, -R182 ;  /* 0x000000043e3e7c23 */ /* 0x000fe200080108b6 */
[----:B------:R-:W-:Y:S03]  /*7d90*/  FFMA.FTZ R181, R61, UR4, -R181 ;  /* 0x000000043db57c23 */ /* 0x000fe600080108b5 */
[----:B------:R-:W-:Y:S01]  /*7da0*/  MUFU.EX2 R57, R57 ;  /* 0x0000003900397308 */ /* 0x000fe20000000800 */
[----:B------:R-:W-:Y:S01]  /*7db0*/  FFMA.FTZ R3, R3, R235, R215 ;  /* 0x000000eb03037223 */ /* 0x000fe200000100d7 */
[----:B------:R-:W-:Y:S01]  /*7dc0*/  FFMA.FTZ R136, R136, R234, R217 ;  /* 0x000000ea88887223 */ /* 0x000fe200000100d9 */
[----:B------:R-:W-:Y:S07]  /*7dd0*/  FFMA.FTZ R2, R2, R236, R207 ;  /* 0x000000ec02027223 */ /* 0x000fee00000100cf */
[----:B------:R-:W-:Y:S01]  /*7de0*/  MUFU.EX2 R58, R58 ;  /* 0x0000003a003a7308 */ /* 0x000fe20000000800 */
[----:B------:R-:W-:Y:S01]  /*7df0*/  FFMA.FTZ R0, R0, R237, R209 ;  /* 0x000000ed00007223 */ /* 0x000fe200000100d1 */
[----:B------:R-:W-:Y:S01]  /*7e00*/  FADD.FTZ R3, R219, R3 ;  /* 0x00000003db037221 */ /* 0x000fe20000010000 */
[----:B------:R-:W-:Y:S07]  /*7e10*/  FADD.FTZ R136, R240, R136 ;  /* 0x00000088f0887221 */ /* 0x000fee0000010000 */
[----:B------:R-:W-:Y:S01]  /*7e20*/  MUFU.EX2 R59, R59 ;  /* 0x0000003b003b7308 */ /* 0x000fe20000000800 */
[----:B------:R-:W-:Y:S01]  /*7e30*/  FADD.FTZ R0, R210, R0 ;  /* 0x00000000d2007221 */ /* 0x000fe20000010000 */
[----:B------:R-:W-:Y:S01]  /*7e40*/  FADD.FTZ R3, R216, R3 ;  /* 0x00000003d8037221 */ /* 0x000fe20000010000 */
[-C--:B-1----:R-:W-:Y:S07]  /*7e50*/  HMMA.16816.F32.BF16 R4, R28, R152.reuse, R4 ;  /* 0x000000981c04723c */ /* 0x082fee0000041804 */
[----:B------:R-:W-:Y:S10]  /*7e60*/  MUFU.EX2 R60, R60 ;  /* 0x0000003c003c7308 */ /* 0x000ff40000000800 */
[----:B------:R-:W-:Y:S01]  /*7e70*/  MUFU.EX2 R181, R181 ;  /* 0x000000b500b57308 */ /* 0x000fe20000000800 */
[----:B------:R-:W-:Y:S01]  /*7e80*/  FADD.FTZ R0, R208, R0 ;  /* 0x00000000d0007221 */ /* 0x000fe20000010000 */
[----:B------:R-:W-:Y:S01]  /*7e90*/  FADD.FTZ R3, R218, R3 ;  /* 0x00000003da037221 */ /* 0x000fe20000010000 */
[C---:B------:R-:W-:Y:S07]  /*7ea0*/  HMMA.16816.F32.BF16 R8, R144.reuse, R152, R8 ;  /* 0x000000989008723c */ /* 0x040fee0000041808 */
[----:B------:R-:W-:Y:S01]  /*7eb0*/  MUFU.EX2 R62, R62 ;  /* 0x0000003e003e7308 */ /* 0x000fe20000000800 */
[----:B------:R-:W-:Y:S01]  /*7ec0*/  FADD.FTZ R0, R211, R0 ;  /* 0x00000000d3007221 */ /* 0x000fe20000010000 */
[----:B------:R-:W-:Y:S01]  /*7ed0*/  FADD.FTZ R3, R202, R3 ;  /* 0x00000003ca037221 */ /* 0x000fe20000010000 */
[-C--:B------:R-:W-:Y:S03]  /*7ee0*/  HMMA.16816.F32.BF16 R12, R144, R154.reuse, R12 ;  /* 0x0000009a900c723c */ /* 0x080fe6000004180c */
[----:B------:R-:W-:Y:S05]  /*7ef0*/  FADD.FTZ R0, R192, R0 ;  /* 0x00000000c0007221 */ /* 0x000fea0000010000 */
[C---:B------:R-:W-:Y:S01]  /*7f00*/  HMMA.16816.F32.BF16 R16, R28.reuse, R154, R16 ;  /* 0x0000009a1c10723c */ /* 0x040fe20000041810 */
[----:B------:R-:W1:Y:S07]  /*7f10*/  LDSM.16.MT88.4 R152, [R141+0x2400] ;  /* 0x002400008d98783b */ /* 0x000e6e0000004200 */
[-C--:B------:R-:W-:Y:S08]  /*7f20*/  HMMA.16816.F32.BF16 R68, R28, R160.reuse, R68 ;  /* 0x000000a01c44723c */ /* 0x080ff00000041844 */
[C---:B------:R-:W-:Y:S01]  /*7f30*/  HMMA.16816.F32.BF16 R72, R144.reuse, R160, R72 ;  /* 0x000000a09048723c */ /* 0x040fe20000041848 */
[----:B------:R3:W-:Y:S10]  /*7f40*/  MUFU.EX2 R161, R40 ;  /* 0x0000002800a17308 */ /* 0x0007f40000000800 */
[----:B------:R-:W4:Y:S01]  /*7f50*/  MUFU.EX2 R160, R42 ;  /* 0x0000002a00a07308 */ /* 0x000f220000000800 */
[-C--:B------:R-:W-:Y:S03]  /*7f60*/  HMMA.16816.F32.BF16 R76, R144, R162.reuse, R76 ;  /* 0x000000a2904c723c */ /* 0x080fe6000004184c */
[--C-:B---3--:R-:W-:Y:S05]  /*7f70*/  FFMA.FTZ R40, R47, UR4, -R182.reuse ;  /* 0x000000042f287c23 */ /* 0x108fea00080108b6 */
[C---:B------:R-:W-:Y:S01]  /*7f80*/  HMMA.16816.F32.BF16 R80, R28.reuse, R162, R80 ;  /* 0x000000a21c50723c */ /* 0x040fe20000041850 */
[----:B------:R-:W-:Y:S01]  /*7f90*/  LDSM.16.MT88.4 R44, [R141+0x1800] ;  /* 0x001800008d2c783b */ /* 0x000fe20000004200 */
[----:B------:R-:W-:Y:S02]  /*7fa0*/  MUFU.EX2 R163, R38 ;  /* 0x0000002600a37308 */ /* 0x000fe40000000800 */
[----:B----4-:R-:W-:Y:S01]  /*7fb0*/  F2FP.BF16.F32.PACK_AB R41, R179, R160 ;  /* 0x000000a0b329723e */ /* 0x010fe200000010ff */
[----:B------:R-:W-:Y:S07]  /*7fc0*/  FFMA.FTZ R182, R63, UR4, -R182 ;  /* 0x000000043fb67c23 */ /* 0x000fee00080108b6 */
[----:B------:R3:W-:Y:S01]  /*7fd0*/  MUFU.EX2 R162, R39 ;  /* 0x0000002700a27308 */ /* 0x0007e20000000800 */
[----:B------:R-:W-:Y:S01]  /*7fe0*/  F2FP.BF16.F32.PACK_AB R42, R178, R183 ;  /* 0x000000b7b22a723e */ /* 0x000fe200000010ff */
[-C--:B------:R-:W-:Y:S08]  /*7ff0*/  HMMA.16816.F32.BF16 R84, R28, R164.reuse, R84 ;  /* 0x000000a41c54723c */ /* 0x080ff00000041854 */
[----:B------:R4:W5:Y:S10]  /*8000*/  MUFU.EX2 R177, R40 ;  /* 0x0000002800b17308 */ /* 0x0009740000000800 */
[----:B------:R-:W2:Y:S01]  /*8010*/  MUFU.EX2 R182, R182 ;  /* 0x000000b600b67308 */ /* 0x000ea20000000800 */
[C---:B------:R-:W-:Y:S01]  /*8020*/  HMMA.16816.F32.BF16 R88, R144.reuse, R164, R88 ;  /* 0x000000a49058723c */ /* 0x040fe20000041858 */
[----:B---3--:R-:W3:Y:S03]  /*8030*/  LDSM.16.MT88.4 R36, [R143+0x9800] ;  /* 0x009800008f24783b */ /* 0x008ee60000004200 */
[----:B------:R-:W-:Y:S02]  /*8040*/  F2FP.BF16.F32.PACK_AB R164, R57, R56 ;  /* 0x0000003839a4723e */ /* 0x000fe400000010ff */
[----:B------:R-:W-:Y:S02]  /*8050*/  F2FP.BF16.F32.PACK_AB R165, R59, R58 ;  /* 0x0000003a3ba5723e */ /* 0x000fe400000010ff */
[-C--:B------:R-:W-:Y:S03]  /*8060*/  HMMA.16816.F32.BF16 R92, R144, R166.reuse, R92 ;  /* 0x000000a6905c723c */ /* 0x080fe6000004185c */
[----:B----4-:R-:W-:Y:S02]  /*8070*/  F2FP.BF16.F32.PACK_AB R40, R184, R161 ;  /* 0x000000a1b828723e */ /* 0x010fe400000010ff */
[----:B-----5:R-:W-:Y:S03]  /*8080*/  F2FP.BF16.F32.PACK_AB R43, R177, R176 ;  /* 0x000000b0b12b723e */ /* 0x020fe600000010ff */
[C---:B------:R-:W-:Y:S04]  /*8090*/  HMMA.16816.F32.BF16 R96, R28.reuse, R166, R96 ;  /* 0x000000a61c60723c */ /* 0x040fe80000041860 */
[----:B------:R-:W-:Y:S02]  /*80a0*/  F2FP.BF16.F32.PACK_AB R166, R181, R60 ;  /* 0x0000003cb5a6723e */ /* 0x000fe400000010ff */
[----:B--2---:R-:W-:Y:S02]  /*80b0*/  F2FP.BF16.F32.PACK_AB R167, R182, R62 ;  /* 0x0000003eb6a7723e */ /* 0x004fe400000010ff */
[-C--:B------:R-:W-:Y:S08]  /*80c0*/  HMMA.16816.F32.BF16 R100, R28, R168.reuse, R100 ;  /* 0x000000a81c64723c */ /* 0x080ff00000041864 */
[C---:B------:R-:W-:Y:S04]  /*80d0*/  HMMA.16816.F32.BF16 R104, R144.reuse, R168, R104 ;  /* 0x000000a89068723c */ /* 0x040fe80000041868 */
[----:B------:R-:W-:Y:S02]  /*80e0*/  F2FP.BF16.F32.PACK_AB R168, R174, R175 ;  /* 0x000000afaea8723e */ /* 0x000fe400000010ff */
[----:B------:R-:W-:Y:S02]  /*80f0*/  F2FP.BF16.F32.PACK_AB R169, R173, R172 ;  /* 0x000000acada9723e */ /* 0x000fe400000010ff */
[-C--:B------:R-:W-:Y:S08]  /*8100*/  HMMA.16816.F32.BF16 R108, R144, R170.reuse, R108 ;  /* 0x000000aa906c723c */ /* 0x080ff0000004186c */
[C---:B------:R-:W-:Y:S04]  /*8110*/  HMMA.16816.F32.BF16 R112, R28.reuse, R170, R112 ;  /* 0x000000aa1c70723c */ /* 0x040fe80000041870 */
[----:B------:R-:W-:Y:S02]  /*8120*/  F2FP.BF16.F32.PACK_AB R170, R180, R64 ;  /* 0x00000040b4aa723e */ /* 0x000fe400000010ff */
[----:B------:R-:W-:Y:S02]  /*8130*/  F2FP.BF16.F32.PACK_AB R171, R142, R66 ;  /* 0x000000428eab723e */ /* 0x000fe400000010ff */
[-C--:B------:R-:W-:Y:S08]  /*8140*/  HMMA.16816.F32.BF16 R116, R28, R148.reuse, R116 ;  /* 0x000000941c74723c */ /* 0x080ff00000041874 */
[C---:B------:R-:W-:Y:S08]  /*8150*/  HMMA.16816.F32.BF16 R120, R144.reuse, R148, R120 ;  /* 0x000000949078723c */ /* 0x040ff00000041878 */
[-C--:B------:R-:W-:Y:S08]  /*8160*/  HMMA.16816.F32.BF16 R124, R144, R150.reuse, R124 ;  /* 0x00000096907c723c */ /* 0x080ff0000004187c */
[C---:B------:R-:W-:Y:S01]  /*8170*/  HMMA.16816.F32.BF16 R128, R28.reuse, R150, R128 ;  /* 0x000000961c80723c */ /* 0x040fe20000041880 */
[----:B------:R-:W2:Y:S07]  /*8180*/  LDSM.16.MT88.4 R148, [R143+0xa800] ;  /* 0x00a800008f94783b */ /* 0x000eae0000004200 */
[-C--:B-1----:R-:W-:Y:S08]  /*8190*/  HMMA.16816.F32.BF16 R20, R28, R152.reuse, R20 ;  /* 0x000000981c14723c */ /* 0x082ff00000041814 */
[C---:B------:R-:W-:Y:S08]  /*81a0*/  HMMA.16816.F32.BF16 R132, R144.reuse, R152, R132 ;  /* 0x000000989084723c */ /* 0x040ff00000041884 */
[-C--:B------:R-:W-:Y:S01]  /*81b0*/  HMMA.16816.F32.BF16 R32, R144, R154.reuse, R32 ;  /* 0x0000009a9020723c */ /* 0x080fe20000041820 */
[----:B------:R-:W1:Y:S07]  /*81c0*/  LDSM.16.MT88.4 R144, [R143+0xb800] ;  /* 0x00b800008f90783b */ /* 0x000e6e0000004200 */
[----:B------:R-:W-:Y:S04]  /*81d0*/  HMMA.16816.F32.BF16 R24, R28, R154, R24 ;  /* 0x0000009a1c18723c */ /* 0x000fe80000041818 */
[----:B------:R-:W-:Y:S02]  /*81e0*/  F2FP.BF16.F32.PACK_AB R28, R190, R188 ;  /* 0x000000bcbe1c723e */ /* 0x000fe400000010ff */
[----:B------:R-:W-:Y:S02]  /*81f0*/  F2FP.BF16.F32.PACK_AB R29, R162, R163 ;  /* 0x000000a3a21d723e */ /* 0x000fe400000010ff */
[----:B------:R-:W-:Y:S02]  /*8200*/  F2FP.BF16.F32.PACK_AB R30, R189, R187 ;  /* 0x000000bbbd1e723e */ /* 0x000fe400000010ff */
[----:B------:R-:W-:Y:S07]  /*8210*/  F2FP.BF16.F32.PACK_AB R31, R186, R185 ;  /* 0x000000b9ba1f723e */ /* 0x000fee00000010ff */
[-C--:B---3--:R-:W-:Y:S08]  /*8220*/  HMMA.16816.F32.BF16 R4, R28, R36.reuse, R4 ;  /* 0x000000241c04723c */ /* 0x088ff00000041804 */
[C---:B------:R-:W-:Y:S08]  /*8230*/  HMMA.16816.F32.BF16 R8, R40.reuse, R36, R8 ;  /* 0x000000242808723c */ /* 0x040ff00000041808 */
[-C--:B------:R-:W-:Y:S08]  /*8240*/  HMMA.16816.F32.BF16 R12, R40, R38.reuse, R12 ;  /* 0x00000026280c723c */ /* 0x080ff0000004180c */
[C---:B------:R-:W-:Y:S01]  /*8250*/  HMMA.16816.F32.BF16 R16, R28.reuse, R38, R16 ;  /* 0x000000261c10723c */ /* 0x040fe20000041810 */
[----:B------:R-:W3:Y:S07]  /*8260*/  LDSM.16.MT88.4 R36, [R141+0x2800] ;  /* 0x002800008d24783b */ /* 0x000eee0000004200 */
[-C--:B------:R-:W-:Y:S08]  /*8270*/  HMMA.16816.F32.BF16 R68, R28, R48.reuse, R68 ;  /* 0x000000301c44723c */ /* 0x080ff00000041844 */
[C---:B------:R-:W-:Y:S08]  /*8280*/  HMMA.16816.F32.BF16 R72, R40.reuse, R48, R72 ;  /* 0x000000302848723c */ /* 0x040ff00000041848 */
[-C--:B------:R-:W-:Y:S08]  /*8290*/  HMMA.16816.F32.BF16 R76, R40, R50.reuse, R76 ;  /* 0x00000032284c723c */ /* 0x080ff0000004184c */
[C---:B------:R-:W-:Y:S01]  /*82a0*/  HMMA.16816.F32.BF16 R80, R28.reuse, R50, R80 ;  /* 0x000000321c50723c */ /* 0x040fe20000041850 */
[----:B------:R-:W-:Y:S07]  /*82b0*/  LDSM.16.MT88.4 R48, [R143+0xac00] ;  /* 0x00ac00008f30783b */ /* 0x000fee0000004200 */
[-C--:B--2---:R-:W-:Y:S08]  /*82c0*/  HMMA.16816.F32.BF16 R84, R28, R148.reuse, R84 ;  /* 0x000000941c54723c */ /* 0x084ff00000041854 */
[C---:B------:R-:W-:Y:S08]  /*82d0*/  HMMA.16816.F32.BF16 R88, R40.reuse, R148, R88 ;  /* 0x000000942858723c */ /* 0x040ff00000041858 */
[-C--:B------:R-:W-:Y:S08]  /*82e0*/  HMMA.16816.F32.BF16 R92, R40, R150.reuse, R92 ;  /* 0x00000096285c723c */ /* 0x080ff0000004185c */
[C---:B------:R-:W-:Y:S08]  /*82f0*/  HMMA.16816.F32.BF16 R96, R28.reuse, R150, R96 ;  /* 0x000000961c60723c */ /* 0x040ff00000041860 */
[-C--:B------:R-:W-:Y:S08]  /*8300*/  HMMA.16816.F32.BF16 R100, R28, R44.reuse, R100 ;  /* 0x0000002c1c64723c */ /* 0x080ff00000041864 */
[C---:B------:R-:W-:Y:S08]  /*8310*/  HMMA.16816.F32.BF16 R104, R40.reuse, R44, R104 ;  /* 0x0000002c2868723c */ /* 0x040ff00000041868 */
[-C--:B------:R-:W-:Y:S08]  /*8320*/  HMMA.16816.F32.BF16 R108, R40, R46.reuse, R108 ;  /* 0x0000002e286c723c */ /* 0x080ff0000004186c */
[C---:B------:R-:W-:Y:S01]  /*8330*/  HMMA.16816.F32.BF16 R112, R28.reuse, R46, R112 ;  /* 0x0000002e1c70723c */ /* 0x040fe20000041870 */
[----:B------:R-:W2:Y:S07]  /*8340*/  LDSM.16.MT88.4 R44, [R141+0xc00] ;  /* 0x000c00008d2c783b */ /* 0x000eae0000004200 */
[-C--:B-1----:R-:W-:Y:S08]  /*8350*/  HMMA.16816.F32.BF16 R116, R28, R144.reuse, R116 ;  /* 0x000000901c74723c */ /* 0x082ff00000041874 */
[C---:B------:R-:W-:Y:S08]  /*8360*/  HMMA.16816.F32.BF16 R120, R40.reuse, R144, R120 ;  /* 0x000000902878723c */ /* 0x040ff00000041878 */
[-C--:B------:R-:W-:Y:S08]  /*8370*/  HMMA.16816.F32.BF16 R124, R40, R146.reuse, R124 ;  /* 0x00000092287c723c */ /* 0x080ff0000004187c */
[C---:B------:R-:W-:Y:S08]  /*8380*/  HMMA.16816.F32.BF16 R128, R28.reuse, R146, R128 ;  /* 0x000000921c80723c */ /* 0x040ff00000041880 */
[-C--:B---3--:R-:W-:Y:S08]  /*8390*/  HMMA.16816.F32.BF16 R20, R28, R36.reuse, R20 ;  /* 0x000000241c14723c */ /* 0x088ff00000041814 */
[C---:B------:R-:W-:Y:S08]  /*83a0*/  HMMA.16816.F32.BF16 R132, R40.reuse, R36, R132 ;  /* 0x000000242884723c */ /* 0x040ff00000041884 */
[-C--:B------:R-:W-:Y:S08]  /*83b0*/  HMMA.16816.F32.BF16 R32, R40, R38.reuse, R32 ;  /* 0x000000262820723c */ /* 0x080ff00000041820 */
[----:B------:R-:W-:Y:S01]  /*83c0*/  HMMA.16816.F32.BF16 R24, R28, R38, R24 ;  /* 0x000000261c18723c */ /* 0x000fe20000041818 */
[----:B------:R-:W1:Y:S07]  /*83d0*/  LDSM.16.MT88.4 R28, [R143+0xbc00] ;  /* 0x00bc00008f1c783b */ /* 0x000e6e0000004200 */
[-C--:B------:R-:W-:Y:S01]  /*83e0*/  HMMA.16816.F32.BF16 R148, R168, R156.reuse, R4 ;  /* 0x0000009ca894723c */ /* 0x080fe20000041804 */
[----:B------:R3:W4:Y:S07]  /*83f0*/  LDSM.16.MT88.4 R4, [R141+0x2c00] ;  /* 0x002c00008d04783b */ /* 0x00072e0000004200 */
[C---:B------:R-:W-:Y:S04]  /*8400*/  HMMA.16816.F32.BF16 R144, R164.reuse, R156, R8 ;  /* 0x0000009ca490723c */ /* 0x040fe80000041808 */
[----:B------:R-:W-:Y:S01]  /*8410*/  FADD.FTZ R8, R214, R2 ;  /* 0x00000002d6087221 */ /* 0x000fe20000010000 */
[----:B------:R-:W-:Y:S01]  /*8420*/  FADD.FTZ R2, R238, R136 ;  /* 0x00000088ee027221 */ /* 0x000fe20000010000 */
[----:B------:R-:W-:Y:S01]  /*8430*/  MOV R136, R139 ;  /* 0x0000008b00887202 */ /* 0x000fe20000000f00 */
[----:B------:R-:W-:Y:S01]  /*8440*/  FADD.FTZ R10, R201, R3 ;  /* 0x00000003c90a7221 */ /* 0x000fe20000010000 */
[-C--:B------:R-:W-:Y:S03]  /*8450*/  HMMA.16816.F32.BF16 R152, R164, R158.reuse, R12 ;  /* 0x0000009ea498723c */ /* 0x080fe6000004180c */
[----:B------:R-:W-:Y:S01]  /*8460*/  FADD.FTZ R8, R212, R8 ;  /* 0x00000008d4087221 */ /* 0x000fe20000010000 */
[----:B------:R-:W-:Y:S03]  /*8470*/  FADD.FTZ R2, R239, R2 ;  /* 0x00000002ef027221 */ /* 0x000fe60000010000 */
[----:B------:R-:W-:Y:S01]  /*8480*/  FADD.FTZ R8, R213, R8 ;  /* 0x00000008d5087221 */ /* 0x000fe20000010000 */
[C---:B------:R-:W-:Y:S04]  /*8490*/  HMMA.16816.F32.BF16 R156, R168.reuse, R158, R16 ;  /* 0x0000009ea89c723c */ /* 0x040fe80000041810 */
[----:B------:R-:W-:Y:S01]  /*84a0*/  FADD.FTZ R11, R206, R2 ;  /* 0x00000002ce0b7221 */ /* 0x000fe20000010000 */
[----:B------:R-:W-:Y:S01]  /*84b0*/  FADD.FTZ R2, R197, R8 ;  /* 0x00000008c5027221 */ /* 0x000fe20000010000 */
[----:B------:R-:W-:Y:S01]  /*84c0*/  FADD.FTZ R8, R193, R0 ;  /* 0x00000000c1087221 */ /* 0x000fe20000010000 */
[----:B---3--:R-:W-:Y:S01]  /*84d0*/  MOV R141, R138 ;  /* 0x0000008a008d7202 */ /* 0x008fe20000000f00 */
        /* <DEDUP_REMOVED lines=25> */
[----:B------:R-:W-:Y:S02]  /*8670*/  FADD.FTZ R0, R176, R0 ;  /* 0x00000000b0007221 */ /* 0x000fe40000010000 */
        /* <DEDUP_REMOVED lines=8> */
[----:B------:R-:W-:Y:S03]  /*8700*/  FADD.FTZ R8, R172, R3 ;  /* 0x00000003ac087221 */ /* 0x000fe60000010000 */
[----:B------:R-:W-:Y:S01]  /*8710*/  FADD.FTZ R3, R174, R9 ;  /* 0x00000009ae037221 */ /* 0x000fe20000010000 */
        /* <DEDUP_REMOVED lines=9> */
[-C--:B----4-:R-:W-:Y:S08]  /*87b0*/  HMMA.16816.F32.BF16 R160, R168, R4.reuse, R20 ;  /* 0x00000004a8a0723c */ /* 0x090ff00000041814 */
        /* <DEDUP_REMOVED lines=11> */
[----:B------:R-:W-:Y:S04]  /*8870*/  HMMA.16816.F32.BF16 R168, R168, R6, R24 ;  /* 0x00000006a8a8723c */ /* 0x000fe80000041818 */
[----:B------:R-:W-:Y:S01]  /*8880*/  IADD3 R0, PT, PT, R229, -0x1, RZ ;  /* 0xffffffffe5007810 */ /* 0x000fe20007ffe0ff */
[----:B------:R-:W-:Y:S01]  /*8890*/  FADD.FTZ R2, R62, R4 ;  /* 0x000000043e027221 */ /* 0x000fe20000010000 */
[----:B------:R-:W-:Y:S01]  /*88a0*/  FADD.FTZ R235, R142, R5 ;  /* 0x000000058eeb7221 */ /* 0x000fe20000010000 */
[----:B------:R-:W-:Y:S01]  /*88b0*/  MOV R142, R137 ;  /* 0x00000089008e7202 */ /* 0x000fe20000000f00 */
[----:B------:R-:W-:Y:S01]  /*88c0*/  FADD.FTZ R236, R181, R3 ;  /* 0x00000003b5ec7221 */ /* 0x000fe20000010000 */
[----:B------:R-:W-:Y:S01]  /*88d0*/  MOV R229, R0 ;  /* 0x0000000000e57202 */ /* 0x000fe20000000f00 */
[----:B------:R-:W-:Y:S01]  /*88e0*/  FADD.FTZ R237, R182, R2 ;  /* 0x00000002b6ed7221 */ /* 0x000fe20000010000 */
[----:B------:R-:W-:Y:S01]  /*88f0*/  MOV R3, R140 ;  /* 0x0000008c00037202 */ /* 0x000fe20000000f00 */
[----:B------:R-:W-:Y:S08]  /*8900*/  @P1 BRA `(.L_x_96) ;  /* 0xffffffd000dc1947 */ /* 0x000ff0000383ffff */
.L_x_95:
[----:B------:R-:W1:Y:S01]  /*8910*/  SHFL.BFLY PT, R2, R234, 0x2, 0x1f ;  /* 0x0c401f00ea027f89 */ /* 0x000e6200000e0000 */
[----:B------:R-:W-:Y:S01]  /*8920*/  SHF.R.U32.HI R46, RZ, 0x2, R226 ;  /* 0x00000002ff2e7819 */ /* 0x000fe200000116e2 */
[----:B------:R-:W2:Y:S01]  /*8930*/  LDC.U8 R45, c[0x0][0x549] ;  /* 0x00015240ff2d7b82 */ /* 0x000ea20000000000 */
[----:B------:R-:W-:Y:S01]  /*8940*/  LEA.HI R7, R226, 0x40, RZ, 0x1e ;  /* 0x00000040e2077811 */ /* 0x000fe200078ff0ff */
[----:B------:R-:W3:Y:S03]  /*8950*/  SHFL.BFLY PT, R0, R235, 0x2, 0x1f ;  /* 0x0c401f00eb007f89 */ /* 0x000ee600000e0000 */
[----:B------:R-:W-:Y:S01]  /*8960*/  ISETP.GE.AND P3, PT, R7, R249, PT ;  /* 0x000000f90700720c */ /* 0x000fe20003f66270 */
[----:B------:R-:W4:Y:S04]  /*8970*/  SHFL.BFLY PT, R4, R236, 0x2, 0x1f ;  /* 0x0c401f00ec047f89 */ /* 0x000f2800000e0000 */
[----:B------:R-:W5:Y:S01]  /*8980*/  SHFL.BFLY PT, R3, R237, 0x2, 0x1f ;  /* 0x0c401f00ed037f89 */ /* 0x000f6200000e0000 */
[----:B-1----:R-:W-:Y:S01]  /*8990*/  FADD.FTZ R2, R2, R234 ;  /* 0x000000ea02027221 */ /* 0x002fe20000010000 */
[----:B--2---:R-:W-:Y:S01]  /*89a0*/  ISETP.NE.AND P1, PT, R45, RZ, PT ;  /* 0x000000ff2d00720c */ /* 0x004fe20003f25270 */
[----:B---3--:R-:W-:-:S03]  /*89b0*/  FADD.FTZ R0, R0, R235 ;  /* 0x000000eb00007221 */ /* 0x008fc60000010000 */
[----:B------:R-:W1:Y:S01]  /*89c0*/  SHFL.BFLY PT, R41, R2, 0x1, 0x1f ;  /* 0x0c201f0002297f89 */ /* 0x000e6200000e0000 */
[----:B----4-:R-:W-:-:S03]  /*89d0*/  FADD.FTZ R4, R4, R236 ;  /* 0x000000ec04047221 */ /* 0x010fc60000010000 */
[----:B------:R-:W2:Y:S01]  /*89e0*/  SHFL.BFLY PT, R42, R0, 0x1, 0x1f ;  /* 0x0c201f00002a7f89 */ /* 0x000ea200000e0000 */
[----:B-----5:R-:W-:-:S03]  /*89f0*/  FADD.FTZ R3, R3, R237 ;  /* 0x000000ed03037221 */ /* 0x020fc60000010000 */
[----:B------:R-:W3:Y:S04]  /*8a00*/  SHFL.BFLY PT, R43, R4, 0x1, 0x1f ;  /* 0x0c201f00042b7f89 */ /* 0x000ee800000e0000 */
[----:B------:R-:W4:Y:S01]  /*8a10*/  SHFL.BFLY PT, R44, R3, 0x1, 0x1f ;  /* 0x0c201f00032c7f89 */ /* 0x000f2200000e0000 */
[----:B-1----:R-:W-:Y:S01]  /*8a20*/  FADD.FTZ R41, R2, R41 ;  /* 0x0000002902297221 */ /* 0x002fe20000010000 */
[----:B------:R-:W-:-:S03]  /*8a30*/  LEA.HI R2, R226, 0x20, RZ, 0x1e ;  /* 0x00000020e2027811 */ /* 0x000fc600078ff0ff */
[----:B------:R-:W1:Y:S01]  /*8a40*/  MUFU.RCP R5, R41 ;  /* 0x0000002900057308 */ /* 0x000e620000001000 */
[----:B--2---:R-:W-:Y:S01]  /*8a50*/  FADD.FTZ R42, R0, R42 ;  /* 0x0000002a002a7221 */ /* 0x004fe20000010000 */
[----:B------:R-:W-:Y:S02]  /*8a60*/  SHF.L.U32 R0, R226, 0x1, RZ ;  /* 0x00000001e2007819 */ /* 0x000fe400000006ff */
[----:B------:R-:W-:Y:S01]  /*8a70*/  ISETP.GE.AND P4, PT, R2, R249, PT ;  /* 0x000000f90200720c */ /* 0x000fe20003f86270 */
[----:B---3--:R-:W-:Y:S01]  /*8a80*/  FADD.FTZ R43, R4, R43 ;  /* 0x0000002b042b7221 */ /* 0x008fe20000010000 */
[----:B------:R-:W-:Y:S02]  /*8a90*/  LOP3.LUT R0, R0, 0x6, RZ, 0xc0, !PT ;  /* 0x0000000600007812 */ /* 0x000fe400078ec0ff */
[----:B------:R-:W2:Y:S01]  /*8aa0*/  MUFU.RCP R6, R42 ;  /* 0x0000002a00067308 */ /* 0x000ea20000001000 */
[----:B------:R-:W-:Y:S01]  /*8ab0*/  SHF.L.U32 R2, R226, 0x3, RZ ;  /* 0x00000003e2027819 */ /* 0x000fe200000006ff */
[----:B----4-:R-:W-:Y:S01]  /*8ac0*/  FADD.FTZ R44, R3, R44 ;  /* 0x0000002c032c7221 */ /* 0x010fe20000010000 */
[----:B------:R-:W-:-:S02]  /*8ad0*/  LOP3.LUT R223, R0, 0x3e00, R223, 0xf8, !PT ;  /* 0x00003e0000df7812 */ /* 0x000fc400078ef8df */
[----:B------:R-:W-:Y:S02]  /*8ae0*/  SHF.L.U32 R0, R46, 0x5, RZ ;  /* 0x000000052e007819 */ /* 0x000fe400000006ff */
[----:B------:R-:W-:Y:S02]  /*8af0*/  LOP3.LUT R2, R2, 0xc0, RZ, 0xc0, !PT ;  /* 0x000000c002027812 */ /* 0x000fe400078ec0ff */
[----:B------:R-:W-:Y:S02]  /*8b00*/  FSETP.NE.FTZ.AND P5, PT, R41, RZ, PT ;  /* 0x000000ff2900720b */ /* 0x000fe40003fb5000 */
[----:B------:R-:W-:Y:S02]  /*8b10*/  LOP3.LUT R223, R223, 0x20, R0, 0xf8, !PT ;  /* 0x00000020dfdf7812 */ /* 0x000fe400078ef800 */
[----:B------:R-:W-:Y:S02]  /*8b20*/  LOP3.LUT R2, R2, 0x18, R226, 0xf8, !PT ;  /* 0x0000001802027812 */ /* 0x000fe400078ef8e2 */
[----:B------:R-:W-:-:S02]  /*8b30*/  FSETP.NE.FTZ.AND P2, PT, R42, RZ, PT ;  /* 0x000000ff2a00720b */ /* 0x000fc40003f55000 */
[----:B-1----:R-:W-:Y:S02]  /*8b40*/  FSEL R0, R5, 1, P5 ;  /* 0x3f80000005007808 */ /* 0x002fe40002800000 */
[----:B--2---:R-:W-:Y:S02]  /*8b50*/  FSEL R3, R6, 1, P2 ;  /* 0x3f80000006037808 */ /* 0x004fe40001000000 */
[----:B------:R-:W-:Y:S01]  /*8b60*/  LOP3.LUT R223, R223, R2, RZ, 0xfc, !PT ;  /* 0x00000002dfdf7212 */ /* 0x000fe200078efcff */
        /* <DEDUP_REMOVED lines=24> */
[----:B------:R-:W1:Y:S01]  /*8cf0*/  MUFU.RCP R2, R43 ;  /* 0x0000002b00027308 */ /* 0x000e620000001000 */
[----:B------:R-:W-:Y:S01]  /*8d00*/  FSETP.NE.FTZ.AND P0, PT, R43, RZ, PT ;  /* 0x000000ff2b00720b */ /* 0x000fe20003f15000 */
[C---:B------:R-:W-:Y:S01]  /*8d10*/  FMUL.FTZ R150, R3.reuse, R150 ;  /* 0x0000009603967220 */ /* 0x040fe20000410000 */
[----:B------:R-:W-:Y:S01]  /*8d20*/  FSETP.NE.FTZ.AND P6, PT, R44, RZ, PT ;  /* 0x000000ff2c00720b */ /* 0x000fe20003fd5000 */
[C---:B------:R-:W-:Y:S01]  /*8d30*/  FMUL.FTZ R151, R3.reuse, R151 ;  /* 0x0000009703977220 */ /* 0x040fe20000410000 */
[C---:B------:R-:W-:Y:S01]  /*8d40*/  FMUL.FTZ R158, R3.reuse, R158 ;  /* 0x0000009e039e7220 */ /* 0x040fe20000410000 */
[C---:B------:R-:W-:Y:S01]  /*8d50*/  FMUL.FTZ R5, R3.reuse, R159 ;  /* 0x0000009f03057220 */ /* 0x040fe20000410000 */
[C---:B------:R-:W-:Y:S01]  /*8d60*/  FMUL.FTZ R70, R3.reuse, R70 ;  /* 0x0000004603467220 */ /* 0x040fe20000410000 */
[----:B------:R-:W2:Y:S01]  /*8d70*/  MUFU.RCP R0, R44 ;  /* 0x0000002c00007308 */ /* 0x000ea20000001000 */
        /* <DEDUP_REMOVED lines=9> */
[----:B-1----:R-:W-:Y:S01]  /*8e10*/  FSEL R2, R2, 1, P0 ;  /* 0x3f80000002027808 */ /* 0x002fe20000000000 */
[C---:B------:R-:W-:Y:S01]  /*8e20*/  FMUL.FTZ R114, R3.reuse, R114 ;  /* 0x0000007203727220 */ /* 0x040fe20000410000 */
[C---:B------:R-:W-:Y:S01]  /*8e30*/  FMUL.FTZ R30, R3.reuse, R115 ;  /* 0x00000073031e7220 */ /* 0x040fe20000410000 */
[C---:B------:R-:W-:Y:S01]  /*8e40*/  FMUL.FTZ R118, R3.reuse, R118 ;  /* 0x0000007603767220 */ /* 0x040fe20000410000 */
[----:B------:R-:W-:Y:S01]  /*8e50*/  FMUL.FTZ R37, R3, R119 ;  /* 0x0000007703257220 */ /* 0x000fe20000410000 */
[C---:B------:R-:W-:Y:S01]  /*8e60*/  FMUL.FTZ R144, R2.reuse, R144 ;  /* 0x0000009002907220 */ /* 0x040fe20000410000 */
[C---:B------:R-:W-:Y:S01]  /*8e70*/  FMUL.FTZ R7, R2.reuse, R145 ;  /* 0x0000009102077220 */ /* 0x040fe20000410000 */
        /* <DEDUP_REMOVED lines=47> */
[----:B------:R-:W-:Y:S01]  /*9170*/  F2FP.BF16.F32.PACK_AB R0, R151, R150 ;  /* 0x000000969700723e */ /* 0x000fe200000010ff */
[----:B------:R-:W-:Y:S01]  /*9180*/  FMUL.FTZ R130, R3, R130 ;  /* 0x0000008203827220 */ /* 0x000fe20000410000 */
[----:B------:R-:W-:Y:S01]  /*9190*/  LEA R2, R223, UR5, 0x1 ;  /* 0x00000005df027c11 */ /* 0x000fe2000f8e08ff */
[C---:B------:R-:W-:Y:S01]  /*91a0*/  FMUL.FTZ R38, R3.reuse, R131 ;  /* 0x0000008303267220 */ /* 0x040fe20000410000 */
[C---:B------:R-:W-:Y:S01]  /*91b0*/  FMUL.FTZ R162, R3.reuse, R162 ;  /* 0x000000a203a27220 */ /* 0x040fe20000410000 */
[C---:B------:R-:W-:Y:S01]  /*91c0*/  FMUL.FTZ R163, R3.reuse, R163 ;  /* 0x000000a303a37220 */ /* 0x040fe20000410000 */
[C---:B------:R-:W-:Y:S01]  /*91d0*/  FMUL.FTZ R170, R3.reuse, R170 ;  /* 0x000000aa03aa7220 */ /* 0x040fe20000410000 */
[----:B------:R-:W-:Y:S01]  /*91e0*/  FMUL.FTZ R171, R3, R171 ;  /* 0x000000ab03ab7220 */ /* 0x000fe20000410000 */
[----:B------:R-:W-:Y:S01]  /*91f0*/  LOP3.LUT R4, R222, 0x20, RZ, 0xc0, !PT ;  /* 0x00000020de047812 */ /* 0x000fe200078ec0ff */
[----:B------:R1:W-:Y:S01]  /*9200*/  STS [R2+0x200], R0 ;  /* 0x0002000002007388 */ /* 0x0003e20000000800 */
[----:B------:R-:W-:Y:S01]  /*9210*/  F2FP.BF16.F32.PACK_AB R3, R149, R148 ;  /* 0x000000949503723e */ /* 0x000fe200000010ff */
[----:B------:R-:W2:Y:S01]  /*9220*/  S2UR UR5, SR_CTAID.Z ;  /* 0x00000000000579c3 */ /* 0x000ea20000002700 */
[----:B------:R-:W-:-:S02]  /*9230*/  F2FP.BF16.F32.PACK_AB R6, R6, R156 ;  /* 0x0000009c0606723e */ /* 0x000fc400000010ff */
[----:B------:R-:W-:Y:S01]  /*9240*/  F2FP.BF16.F32.PACK_AB R5, R5, R158 ;  /* 0x0000009e0505723e */ /* 0x000fe200000010ff */
[----:B------:R3:W-:Y:S01]  /*9250*/  STS [R2], R3 ;  /* 0x0000000302007388 */ /* 0x0007e20000000800 */
[----:B------:R-:W-:Y:S02]  /*9260*/  IADD3 R4, PT, PT, R2, -R4, RZ ;  /* 0x8000000402047210 */ /* 0x000fe40007ffe0ff */
[----:B------:R-:W-:Y:S02]  /*9270*/  F2FP.BF16.F32.PACK_AB R7, R7, R144 ;  /* 0x000000900707723e */ /* 0x000fe400000010ff */
[----:B------:R-:W-:Y:S01]  /*9280*/  F2FP.BF16.F32.PACK_AB R8, R8, R146 ;  /* 0x000000920808723e */ /* 0x000fe200000010ff */
[----:B------:R-:W-:Y:S01]  /*9290*/  STS [R4+0x10], R6 ;  /* 0x0000100604007388 */ /* 0x000fe20000000800 */
[----:B------:R-:W-:Y:S02]  /*92a0*/  F2FP.BF16.F32.PACK_AB R26, R26, R152 ;  /* 0x000000981a1a723e */ /* 0x000fe400000010ff */
[----:B------:R-:W-:Y:S01]  /*92b0*/  F2FP.BF16.F32.PACK_AB R25, R25, R154 ;  /* 0x0000009a1919723e */ /* 0x000fe200000010ff */
[----:B------:R4:W-:Y:S01]  /*92c0*/  STS [R4+0x210], R5 ;  /* 0x0002100504007388 */ /* 0x0009e20000000800 */
[----:B------:R-:W-:-:S02]  /*92d0*/  F2FP.BF16.F32.PACK_AB R24, R24, R68 ;  /* 0x000000441818723e */ /* 0x000fc400000010ff */
[----:B------:R-:W-:Y:S01]  /*92e0*/  F2FP.BF16.F32.PACK_AB R23, R23, R70 ;  /* 0x000000461717723e */ /* 0x000fe200000010ff */
[----:B------:R-:W-:Y:S01]  /*92f0*/  STS [R2+0x1000], R7 ;  /* 0x0010000702007388 */ /* 0x000fe20000000800 */
[----:B------:R-:W-:Y:S02]  /*9300*/  F2FP.BF16.F32.PACK_AB R20, R20, R80 ;  /* 0x000000501414723e */ /* 0x000fe400000010ff */
[----:B------:R-:W-:Y:S01]  /*9310*/  F2FP.BF16.F32.PACK_AB R19, R19, R82 ;  /* 0x000000521313723e */ /* 0x000fe200000010ff */
[----:B------:R-:W-:Y:S01]  /*9320*/  STS [R2+0x1200], R8 ;  /* 0x0012000802007388 */ /* 0x000fe20000000800 */
[----:B-1----:R-:W-:Y:S02]  /*9330*/  LOP3.LUT R0, R222, 0x40, RZ, 0xc0, !PT ;  /* 0x00000040de007812 */ /* 0x002fe400078ec0ff */
[----:B------:R-:W-:Y:S01]  /*9340*/  F2FP.BF16.F32.PACK_AB R22, R22, R72 ;  /* 0x000000481616723e */ /* 0x000fe200000010ff */
[----:B------:R1:W-:Y:S01]  /*9350*/  STS [R4+0x1010], R26 ;  /* 0x0010101a04007388 */ /* 0x0003e20000000800 */
[----:B------:R-:W-:-:S02]  /*9360*/  F2FP.BF16.F32.PACK_AB R21, R21, R74 ;  /* 0x0000004a1515723e */ /* 0x000fc400000010ff */
[-C--:B---3--:R-:W-:Y:S01]  /*9370*/  IADD3 R3, PT, PT, R2, -R0.reuse, RZ ;  /* 0x8000000002037210 */ /* 0x088fe20007ffe0ff */
[----:B------:R-:W-:Y:S01]  /*9380*/  STS [R4+0x1210], R25 ;  /* 0x0012101904007388 */ /* 0x000fe20000000800 */
[----:B------:R-:W-:Y:S02]  /*9390*/  IADD3 R0, PT, PT, R4, -R0, RZ ;  /* 0x8000000004007210 */ /* 0x000fe40007ffe0ff */
[----:B------:R-:W-:Y:S01]  /*93a0*/  F2FP.BF16.F32.PACK_AB R18, R18, R76 ;  /* 0x0000004c1212723e */ /* 0x000fe200000010ff */
[----:B------:R-:W-:Y:S01]  /*93b0*/  STS [R3+0x20], R24 ;  /* 0x0000201803007388 */ /* 0x000fe20000000800 */
[----:B------:R-:W-:Y:S02]  /*93c0*/  F2FP.BF16.F32.PACK_AB R17, R17, R78 ;  /* 0x0000004e1111723e */ /* 0x000fe400000010ff */
[----:B------:R-:W-:Y:S01]  /*93d0*/  F2FP.BF16.F32.PACK_AB R16, R16, R84 ;  /* 0x000000541010723e */ /* 0x000fe200000010ff */
[----:B------:R-:W-:Y:S01]  /*93e0*/  STS [R3+0x220], R23 ;  /* 0x0002201703007388 */ /* 0x000fe20000000800 */
[----:B----4-:R-:W3:Y:S01]  /*93f0*/  @P5 MUFU.LG2 R5, R41 ;  /* 0x0000002900055308 */ /* 0x010ee20000000c00 */
[----:B------:R-:W-:-:S02]  /*9400*/  F2FP.BF16.F32.PACK_AB R15, R15, R86 ;  /* 0x000000560f0f723e */ /* 0x000fc400000010ff */
[----:B------:R-:W-:Y:S01]  /*9410*/  STS [R0+0x30], R20 ;  /* 0x0000301400007388 */ /* 0x000fe20000000800 */
[----:B------:R-:W-:Y:S02]  /*9420*/  F2FP.BF16.F32.PACK_AB R12, R12, R96 ;  /* 0x000000600c0c723e */ /* 0x000fe400000010ff */
[----:B------:R-:W-:Y:S01]  /*9430*/  F2FP.BF16.F32.PACK_AB R11, R11, R98 ;  /* 0x000000620b0b723e */ /* 0x000fe200000010ff */
[----:B------:R-:W-:Y:S01]  /*9440*/  STS [R0+0x230], R19 ;  /* 0x0002301300007388 */ /* 0x000fe20000000800 */
[----:B------:R-:W-:Y:S02]  /*9450*/  F2FP.BF16.F32.PACK_AB R14, R14, R88 ;  /* 0x000000580e0e723e */ /* 0x000fe400000010ff */
[----:B------:R-:W-:Y:S01]  /*9460*/  F2FP.BF16.F32.PACK_AB R13, R13, R90 ;  /* 0x0000005a0d0d723e */ /* 0x000fe200000010ff */
[----:B------:R4:W-:Y:S01]  /*9470*/  STS [R3+0x1020], R22 ;  /* 0x0010201603007388 */ /* 0x0009e20000000800 */
[----:B------:R-:W-:Y:S02]  /*9480*/  F2FP.BF16.F32.PACK_AB R10, R10, R92 ;  /* 0x0000005c0a0a723e */ /* 0x000fe400000010ff */
[----:B------:R-:W-:Y:S01]  /*9490*/  F2FP.BF16.F32.PACK_AB R9, R9, R94 ;  /* 0x0000005e0909723e */ /* 0x000fe200000010ff */
[----:B------:R-:W-:Y:S01]  /*94a0*/  STS [R3+0x1220], R21 ;  /* 0x0012201503007388 */ /* 0x000fe20000000800 */
[----:B------:R-:W-:-:S02]  /*94b0*/  F2FP.BF16.F32.PACK_AB R35, R35, R100 ;  /* 0x000000642323723e */ /* 0x000fc400000010ff */
[----:B------:R-:W-:Y:S01]  /*94c0*/  F2FP.BF16.F32.PACK_AB R34, R34, R102 ;  /* 0x000000662222723e */ /* 0x000fe200000010ff */
[----:B------:R5:W-:Y:S01]  /*94d0*/  STS [R0+0x1030], R18 ;  /* 0x0010301200007388 */ /* 0x000be20000000800 */
[----:B------:R-:W-:Y:S01]  /*94e0*/  F2FP.BF16.F32.PACK_AB R31, R31, R112 ;  /* 0x000000701f1f723e */ /* 0x000fe200000010ff */
[----:B---3--:R-:W-:Y:S01]  /*94f0*/  @P5 FMUL.FTZ R6, R5, 0.69314718246459960938 ;  /* 0x3f31721805065820 */ /* 0x008fe20000410000 */
[----:B------:R-:W-:Y:S01]  /*9500*/  F2FP.BF16.F32.PACK_AB R30, R30, R114 ;  /* 0x000000721e1e723e */ /* 0x000fe200000010ff */
[----:B------:R-:W-:Y:S01]  /*9510*/  STS [R0+0x1230], R17 ;  /* 0x0012301100007388 */ /* 0x000fe20000000800 */
[----:B------:R-:W-:Y:S02]  /*9520*/  F2FP.BF16.F32.PACK_AB R33, R33, R104 ;  /* 0x000000682121723e */ /* 0x000fe400000010ff */
[----:B------:R-:W-:Y:S01]  /*9530*/  F2FP.BF16.F32.PACK_AB R32, R32, R106 ;  /* 0x0000006a2020723e */ /* 0x000fe200000010ff */
[----:B------:R3:W-:Y:S01]  /*9540*/  STS [R2+0x2000], R16 ;  /* 0x0020001002007388 */ /* 0x0007e20000000800 */
[----:B------:R-:W-:-:S02]  /*9550*/  F2FP.BF16.F32.PACK_AB R29, R29, R108 ;  /* 0x0000006c1d1d723e */ /* 0x000fc400000010ff */
[----:B------:R-:W-:Y:S01]  /*9560*/  F2FP.BF16.F32.PACK_AB R28, R28, R110 ;  /* 0x0000006e1c1c723e */ /* 0x000fe200000010ff */
[----:B------:R2:W-:Y:S01]  /*9570*/  STS [R2+0x2200], R15 ;  /* 0x0022000f02007388 */ /* 0x0005e20000000800 */
[----:B------:R-:W-:Y:S02]  /*9580*/  F2FP.BF16.F32.PACK_AB R27, R27, R116 ;  /* 0x000000741b1b723e */ /* 0x000fe400000010ff */
[----:B-1----:R-:W-:Y:S01]  /*9590*/  MOV R26, 0x7f800000 ;  /* 0x7f800000001a7802 */ /* 0x002fe20000000f00 */
[----:B------:R1:W-:Y:S01]  /*95a0*/  STS [R4+0x2010], R12 ;  /* 0x0020100c04007388 */ /* 0x0003e20000000800 */
[----:B----4-:R-:W4:Y:S01]  /*95b0*/  LDC R22, c[0x0][0x434] ;  /* 0x00010d00ff167b82 */ /* 0x010f220000000800 */
[----:B------:R-:W-:Y:S02]  /*95c0*/  F2FP.BF16.F32.PACK_AB R37, R37, R118 ;  /* 0x000000762525723e */ /* 0x000fe400000010ff */
[----:B------:R1:W-:Y:S01]  /*95d0*/  STS [R4+0x2210], R11 ;  /* 0x0022100b04007388 */ /* 0x0003e20000000800 */
[----:B------:R-:W-:-:S02]  /*95e0*/  F2FP.BF16.F32.PACK_AB R40, R40, R120 ;  /* 0x000000782828723e */ /* 0x000fc400000010ff */
[----:B------:R-:W-:Y:S01]  /*95f0*/  F2FP.BF16.F32.PACK_AB R39, R39, R122 ;  /* 0x0000007a2727723e */ /* 0x000fe200000010ff */
[----:B------:R1:W-:Y:S01]  /*9600*/  STS [R2+0x3000], R14 ;  /* 0x0030000e02007388 */ /* 0x0003e20000000800 */
[----:B-----5:R-:W4:Y:S01]  /*9610*/  @P1 LDC R18, c[0x0][0x430] ;  /* 0x00010c00ff121b82 */ /* 0x020f220000000800 */
[----:B------:R-:W-:Y:S02]  /*9620*/  F2FP.BF16.F32.PACK_AB R36, R36, R128 ;  /* 0x000000802424723e */ /* 0x000fe400000010ff */
[----:B------:R5:W-:Y:S01]  /*9630*/  STS [R2+0x3200], R13 ;  /* 0x0032000d02007388 */ /* 0x000be20000000800 */
[----:B------:R-:W-:Y:S02]  /*9640*/  F2FP.BF16.F32.PACK_AB R38, R38, R130 ;  /* 0x000000822626723e */ /* 0x000fe400000010ff */
[----:B------:R-:W-:Y:S01]  /*9650*/  F2FP.BF16.F32.PACK_AB R8, R169, R168 ;  /* 0x000000a8a908723e */ /* 0x000fe200000010ff */
[----:B------:R4:W-:Y:S01]  /*9660*/  STS [R4+0x3010], R10 ;  /* 0x0030100a04007388 */ /* 0x0009e20000000800 */
[----:B---3--:R-:W3:Y:S01]  /*9670*/  @P5 LDC R16, c[0x0][0x458] ;  /* 0x00011600ff105b82 */ /* 0x008ee20000000800 */
[----:B------:R-:W-:-:S02]  /*9680*/  F2FP.BF16.F32.PACK_AB R7, R171, R170 ;  /* 0x000000aaab07723e */ /* 0x000fc400000010ff */
[----:B------:R4:W-:Y:S01]  /*9690*/  STS [R4+0x3210], R9 ;  /* 0x0032100904007388 */ /* 0x0009e20000000800 */
[----:B------:R-:W-:Y:S02]  /*96a0*/  F2FP.BF16.F32.PACK_AB R5, R165, R164 ;  /* 0x000000a4a505723e */ /* 0x000fe400000010ff */
[----:B--2---:R-:W-:Y:S01]  /*96b0*/  F2FP.BF16.F32.PACK_AB R15, R167, R166 ;  /* 0x000000a6a70f723e */ /* 0x004fe200000010ff */
[----:B------:R2:W-:Y:S01]  /*96c0*/  STS [R3+0x2020], R35 ;  /* 0x0020202303007388 */ /* 0x0005e20000000800 */
[----:B------:R-:W2:Y:S01]  /*96d0*/  LDC R17, c[0x0][0x434] ;  /* 0x00010d00ff117b82 */ /* 0x000ea20000000800 */
[----:B-1----:R-:W-:Y:S02]  /*96e0*/  F2FP.BF16.F32.PACK_AB R12, R161, R160 ;  /* 0x000000a0a10c723e */ /* 0x002fe400000010ff */
[----:B------:R1:W-:Y:S01]  /*96f0*/  STS [R3+0x2220], R34 ;  /* 0x0022202203007388 */ /* 0x0003e20000000800 */
[----:B------:R-:W-:-:S03]  /*9700*/  F2FP.BF16.F32.PACK_AB R11, R163, R162 ;  /* 0x000000a2a30b723e */ /* 0x000fc600000010ff */
[----:B------:R1:W-:Y:S01]  /*9710*/  STS [R0+0x2030], R31 ;  /* 0x0020301f00007388 */ /* 0x0003e20000000800 */
[----:B------:R-:W1:Y:S01]  /*9720*/  LDC.U8 R21, c[0x0][0x548] ;  /* 0x00015200ff157b82 */ /* 0x000e620000000000 */
[----:B------:R-:W-:Y:S02]  /*9730*/  F2FP.BF16.F32.PACK_AB R14, R125, R124 ;  /* 0x0000007c7d0e723e */ /* 0x000fe400000010ff */
[----:B------:R1:W-:Y:S01]  /*9740*/  STS [R0+0x2230], R30 ;  /* 0x0022301e00007388 */ /* 0x0003e20000000800 */
[----:B-----5:R-:W-:-:S03]  /*9750*/  F2FP.BF16.F32.PACK_AB R13, R127, R126 ;  /* 0x0000007e7f0d723e */ /* 0x020fc600000010ff */
[----:B------:R1:W-:Y:S01]  /*9760*/  STS [R3+0x3020], R33 ;  /* 0x0030202103007388 */ /* 0x0003e20000000800 */
[----:B---3--:R-:W-:Y:S01]  /*9770*/  @P5 FFMA.FTZ R26, R140, R16, R6 ;  /* 0x000000108c1a5223 */ /* 0x008fe20000010006 */
[----:B----4-:R-:W-:Y:S01]  /*9780*/  F2FP.BF16.F32.PACK_AB R10, R133, R132 ;  /* 0x00000084850a723e */ /* 0x010fe200000010ff */
[----:B------:R-:W3:Y:S01]  /*9790*/  @P1 LDC R6, c[0x0][0x430] ;  /* 0x00010c00ff061b82 */ /* 0x000ee20000000800 */
[----:B------:R4:W-:Y:S01]  /*97a0*/  STS [R3+0x3220], R32 ;  /* 0x0032202003007388 */ /* 0x0009e20000000800 */
[----:B------:R-:W-:Y:S02]  /*97b0*/  F2FP.BF16.F32.PACK_AB R9, R135, R134 ;  /* 0x000000868709723e */ /* 0x000fe400000010ff */
[----:B------:R-:W-:Y:S01]  /*97c0*/  @P1 MOV R16, 0x1 ;  /* 0x0000000100101802 */ /* 0x000fe20000000f00 */
[----:B------:R4:W-:Y:S01]  /*97d0*/  STS [R0+0x3030], R29 ;  /* 0x0030301d00007388 */ /* 0x0009e20000000800 */
[----:B--2---:R-:W-:-:S03]  /*97e0*/  @P1 IMAD R17, R18, R22, RZ ;  /* 0x0000001612111224 */ /* 0x004fc600078e02ff */
[----:B------:R4:W-:Y:S04]  /*97f0*/  STS [R0+0x3230], R28 ;  /* 0x0032301c00007388 */ /* 0x0009e80000000800 */
[----:B------:R4:W-:Y:S01]  /*9800*/  STS [R2+0x4000], R27 ;  /* 0x0040001b02007388 */ /* 0x0009e20000000800 */
[----:B-1----:R-:W-:Y:S05]  /*9810*/  @P1 BRA `(.L_x_99) ;  /* 0x0000000000201947 */ /* 0x002fea0003800000 */
[----:B------:R-:W-:Y:S01]  /*9820*/  ISETP.NE.AND P5, PT, R21, RZ, PT ;  /* 0x000000ff1500720c */ /* 0x000fe20003fa5270 */
[----:B------:R-:W1:-:S12]  /*9830*/  LDC R18, c[0x0][0x3e0] ;  /* 0x0000f800ff127b82 */ /* 0x000e580000000800 */
[----:B------:R-:W1:Y:S01]  /*9840*/  @P5 LDC R16, c[0x0][0x454] ;  /* 0x00011500ff105b82 */ /* 0x000e620000000800 */
[----:B---3--:R-:W-:Y:S02]  /*9850*/  @P5 MOV R6, 0x1 ;  /* 0x0000000100065802 */ /* 0x008fe40000000f00 */
[----:B------:R-:W-:-:S05]  /*9860*/  @!P5 MOV R6, 0x1 ;  /* 0x000000010006d802 */ /* 0x000fca0000000f00 */
[----:B------:R-:W2:Y:S01]  /*9870*/  @P5 LDC R17, c[0x0][0x454] ;  /* 0x00011500ff115b82 */ /* 0x000ea20000000800 */
[-C--:B-1----:R-:W-:Y:S02]  /*9880*/  @P5 IMAD R16, R16, R18.reuse, RZ ;  /* 0x0000001210105224 */ /* 0x082fe400078e02ff */
[----:B------:R-:W-:-:S07]  /*9890*/  @!P5 IMAD R16, R22, R18, RZ ;  /* 0x000000121610d224 */ /* 0x000fce00078e02ff */
.L_x_99:
[----:B------:R-:W-:Y:S01]  /*98a0*/  STS [R2+0x4200], R37 ;  /* 0x0042002502007388 */ /* 0x000fe20000000800 */
[----:B------:R-:W-:Y:S01]  /*98b0*/  ISETP.NE.AND P5, PT, R247, -0x1, PT ;  /* 0xfffffffff700780c */ /* 0x000fe20003fa5270 */
[----:B------:R-:W4:Y:S01]  /*98c0*/  @P2 MUFU.LG2 R20, R42 ;  /* 0x0000002a00142308 */ /* 0x000f220000000c00 */
[----:B------:R-:W3:Y:S01]  /*98d0*/  S2UR UR4, SR_CTAID.X ;  /* 0x00000000000479c3 */ /* 0x000ee20000002500 */
[----:B------:R-:W-:Y:S01]  /*98e0*/  STS [R4+0x4010], R36 ;  /* 0x0040102404007388 */ /* 0x000fe20000000800 */
[----:B------:R-:W-:Y:S01]  /*98f0*/  IMAD.MOV.U32 R24, RZ, RZ, 0x7f800000 ;  /* 0x7f800000ff187424 */ /* 0x000fe200078e00ff */
[----:B------:R-:W-:Y:S01]  /*9900*/  ISETP.NE.AND P1, PT, R21, RZ, !P1 ;  /* 0x000000ff1500720c */ /* 0x000fe20004f25270 */
[----:B------:R-:W-:Y:S01]  /*9910*/  IMAD.MOV.U32 R25, RZ, RZ, 0x7f800000 ;  /* 0x7f800000ff197424 */ /* 0x000fe200078e00ff */
[----:B------:R-:W-:Y:S01]  /*9920*/  STS [R4+0x4210], R38 ;  /* 0x0042102604007388 */ /* 0x000fe20000000800 */
[----:B------:R-:W-:Y:S03]  /*9930*/  BSSY.RECONVERGENT B0, `(.L_x_100) ;  /* 0x0000063000007945 */ /* 0x000fe60003800200 */
[----:B------:R-:W-:Y:S02]  /*9940*/  STS [R2+0x5000], R40 ;  /* 0x0050002802007388 */ /* 0x000fe40000000800 */
[----:B------:R-:W1:Y:S02]  /*9950*/  @!P5 LDC.64 R18, c[0x0][0x400] ;  /* 0x00010000ff12db82 */ /* 0x000e640000000a00 */
[----:B------:R4:W-:Y:S04]  /*9960*/  STS [R2+0x5200], R39 ;  /* 0x0052002702007388 */ /* 0x0009e80000000800 */
[----:B------:R-:W-:Y:S04]  /*9970*/  STS [R4+0x5010], R14 ;  /* 0x0050100e04007388 */ /* 0x000fe80000000800 */
[----:B------:R5:W-:Y:S04]  /*9980*/  STS [R4+0x5210], R13 ;  /* 0x0052100d04007388 */ /* 0x000be80000000800 */
[----:B------:R-:W-:Y:S04]  /*9990*/  STS [R3+0x4020], R12 ;  /* 0x0040200c03007388 */ /* 0x000fe80000000800 */
[----:B------:R-:W-:Y:S04]  /*99a0*/  STS [R3+0x4220], R11 ;  /* 0x0042200b03007388 */ /* 0x000fe80000000800 */
[----:B------:R2:W-:Y:S04]  /*99b0*/  STS [R0+0x4030], R8 ;  /* 0x0040300800007388 */ /* 0x0005e80000000800 */
[----:B------:R-:W-:Y:S01]  /*99c0*/  STS [R0+0x4230], R7 ;  /* 0x0042300700007388 */ /* 0x000fe20000000800 */
[----:B----4-:R-:W-:-:S02]  /*99d0*/  @P2 FMUL.FTZ R2, R20, 0.69314718246459960938 ;  /* 0x3f31721814022820 */ /* 0x010fc40000410000 */
[----:B------:R-:W4:Y:S01]  /*99e0*/  LDC.64 R20, c[0x0][0x410] ;  /* 0x00010400ff147b82 */ /* 0x000f220000000a00 */
[----:B------:R-:W-:Y:S04]  /*99f0*/  STS [R3+0x5020], R10 ;  /* 0x0050200a03007388 */ /* 0x000fe80000000800 */
[----:B------:R3:W-:Y:S01]  /*9a00*/  STS [R3+0x5220], R9 ;  /* 0x0052200903007388 */ /* 0x0007e20000000800 */
[----:B-----5:R-:W5:Y:S02]  /*9a10*/  @P0 MUFU.LG2 R4, R43 ;  /* 0x0000002b00040308 */ /* 0x020f640000000c00 */
[----:B------:R-:W1:Y:S01]  /*9a20*/  @P0 LDC R13, c[0x0][0x458] ;  /* 0x00011600ff0d0b82 */ /* 0x000e620000000800 */
[----:B------:R5:W-:Y:S04]  /*9a30*/  STS [R0+0x5030], R5 ;  /* 0x0050300500007388 */ /* 0x000be80000000800 */
[----:B------:R5:W-:Y:S03]  /*9a40*/  STS [R0+0x5230], R15 ;  /* 0x0052300f00007388 */ /* 0x000be60000000800 */
[----:B------:R-:W4:Y:S08]  /*9a50*/  @P2 LDC R14, c[0x0][0x458] ;  /* 0x00011600ff0e2b82 */ /* 0x000f300000000800 */
[----:B------:R-:W-:Y:S08]  /*9a60*/  BAR.SYNC.DEFER_BLOCKING 0x0 ;  /* 0x0000000000007b1d */ /* 0x000ff00000010000 */
[----:B--2---:R-:W2:Y:S01]  /*9a70*/  @P6 LDC R8, c[0x0][0x458] ;  /* 0x00011600ff086b82 */ /* 0x004ea20000000800 */
[----:B------:R-:W2:Y:S01]  /*9a80*/  S2R R23, SR_CTAID.Y ;  /* 0x0000000000177919 */ /* 0x000ea20000002600 */
[----:B---3--:R-:W3:Y:S06]  /*9a90*/  @P6 MUFU.LG2 R3, R44 ;  /* 0x0000002c00036308 */ /* 0x008eec0000000c00 */
[----:B------:R-:W2:Y:S01]  /*9aa0*/  @P5 LDC.64 R10, c[0x0][0x408] ;  /* 0x00010200ff0a5b82 */ /* 0x000ea20000000a00 */
[----:B-----5:R-:W-:Y:S01]  /*9ab0*/  LEA.HI R5, R226, 0x60, RZ, 0x1e ;  /* 0x00000060e2057811 */ /* 0x020fe200078ff0ff */
[----:B------:R-:W-:Y:S01]  /*9ac0*/  @P0 FMUL.FTZ R0, R4, 0.69314718246459960938 ;  /* 0x3f31721804000820 */ /* 0x000fe20000410000 */
[----:B----4-:R-:W-:Y:S01]  /*9ad0*/  @P2 FFMA.FTZ R25, R139, R14, R2 ;  /* 0x0000000e8b192223 */ /* 0x010fe20000010002 */
[----:B------:R4:W4:Y:S02]  /*9ae0*/  LDS.128 R28, [R228+0x1800] ;  /* 0x00180000e41c7984 */ /* 0x0009240000000c00 */
[----:B-1----:R-:W-:Y:S01]  /*9af0*/  @P0 FFMA.FTZ R24, R138, R13, R0 ;  /* 0x0000000d8a180223 */ /* 0x002fe20000010000 */
[----:B------:R-:W-:-:S02]  /*9b00*/  ISETP.NE.AND P0, PT, R247, -0x1, PT ;  /* 0xfffffffff700780c */ /* 0x000fc40003f05270 */
[----:B------:R-:W-:Y:S01]  /*9b10*/  ISETP.GE.AND P2, PT, R5, R249, PT ;  /* 0x000000f90500720c */ /* 0x000fe20003f46270 */
[----:B---3--:R-:W-:Y:S01]  /*9b20*/  @P6 FMUL.FTZ R0, R3, 0.69314718246459960938 ;  /* 0x3f31721803006820 */ /* 0x008fe20000410000 */
[----:B--2---:R-:W-:-:S04]  /*9b30*/  @P5 IMAD.WIDE.U32 R2, R247, R10, RZ ;  /* 0x0000000af7025225 */ /* 0x004fc800078e00ff */
[----:B------:R-:W-:Y:S01]  /*9b40*/  @!P5 IMAD.WIDE.U32 R4, R23, R18, RZ ;  /* 0x000000121704d225 */ /* 0x000fe200078e00ff */
[----:B------:R-:W-:-:S03]  /*9b50*/  MOV R18, 0x7f800000 ;  /* 0x7f80000000127802 */ /* 0x000fc60000000f00 */
[----:B------:R-:W-:Y:S01]  /*9b60*/  @P6 FFMA.FTZ R18, R137, R8, R0 ;  /* 0x0000000889126223 */ /* 0x000fe20000010000 */
[----:B------:R-:W-:Y:S01]  /*9b70*/  LOP3.LUT P6, RZ, R226, 0x3, RZ, 0xc0, !PT ;  /* 0x00000003e2ff7812 */ /* 0x000fe200078cc0ff */
[----:B------:R-:W-:Y:S02]  /*9b80*/  @!P5 IMAD R7, R23, R19, R5 ;  /* 0x000000131707d224 */ /* 0x000fe400078e0205 */
[----:B------:R-:W-:Y:S02]  /*9b90*/  @P5 IMAD R7, R247, R11, R3 ;  /* 0x0000000bf7075224 */ /* 0x000fe400078e0203 */
[----:B------:R-:W-:Y:S02]  /*9ba0*/  @P5 IMAD.MOV.U32 R4, RZ, RZ, R2 ;  /* 0x000000ffff045224 */ /* 0x000fe400078e0002 */
[----:B------:R-:W-:Y:S01]  /*9bb0*/  @!P0 IMAD R247, R23, R22, RZ ;  /* 0x0000001617f78224 */ /* 0x000fe200078e02ff */
[----:B------:R-:W-:Y:S01]  /*9bc0*/  ISETP.GE.AND P0, PT, R46, R249, PT ;  /* 0x000000f92e00720c */ /* 0x000fe20003f06270 */
[----:B------:R-:W-:Y:S01]  /*9bd0*/  IMAD R0, R17, UR5, RZ ;  /* 0x0000000511007c24 */ /* 0x000fe2000f8e02ff */
[----:B------:R-:W-:Y:S01]  /*9be0*/  IADD3 R2, P5, PT, R248, R4, RZ ;  /* 0x00000004f8027210 */ /* 0x000fe20007fbe0ff */
[----:B------:R-:W-:Y:S01]  /*9bf0*/  IMAD R3, R6, UR4, RZ ;  /* 0x0000000406037c24 */ /* 0x000fe2000f8e02ff */
[----:B------:R-:W-:Y:S01]  /*9c00*/  SHF.R.S32.HI R4, RZ, 0x1f, R247 ;  /* 0x0000001fff047819 */ /* 0x000fe200000114f7 */
[----:B------:R-:W-:Y:S01]  /*9c10*/  @!P1 IMAD R0, R23, R16, R0 ;  /* 0x0000001017009224 */ /* 0x000fe200078e0200 */
[----:B------:R-:W-:-:S02]  /*9c20*/  SEL R5, R247, RZ, P1 ;  /* 0x000000fff7057207 */ /* 0x000fc40000800000 */
[----:B------:R-:W-:Y:S02]  /*9c30*/  SHF.L.U32 R8, R3, 0x7, RZ ;  /* 0x0000000703087819 */ /* 0x000fe400000006ff */
[----:B------:R-:W-:Y:S02]  /*9c40*/  IADD3.X R3, PT, PT, RZ, R7, RZ, P5, !PT ;  /* 0x00000007ff037210 */ /* 0x000fe40002ffe4ff */
[----:B------:R-:W-:Y:S02]  /*9c50*/  SEL R7, R4, RZ, P1 ;  /* 0x000000ff04077207 */ /* 0x000fe40000800000 */
[----:B------:R-:W-:Y:S01]  /*9c60*/  IADD3 R5, P5, P1, R8, R5, R0 ;  /* 0x0000000508057210 */ /* 0x000fe200079be000 */
[----:B------:R-:W-:Y:S01]  /*9c70*/  IMAD.WIDE.U32 R22, R20, UR5, R2 ;  /* 0x0000000514167c25 */ /* 0x000fe2000f8e0002 */
[----:B------:R-:W-:Y:S02]  /*9c80*/  SHF.R.S32.HI R0, RZ, 0x1f, R0 ;  /* 0x0000001fff007819 */ /* 0x000fe40000011400 */
[----:B------:R-:W-:-:S04]  /*9c90*/  SHF.R.S32.HI R4, RZ, 0x1f, R8 ;  /* 0x0000001fff047819 */ /* 0x000fc80000011408 */
[----:B------:R-:W-:Y:S01]  /*9ca0*/  IADD3.X R4, PT, PT, R4, R7, R0, P5, P1 ;  /* 0x0000000704047210 */ /* 0x000fe20002fe2400 */
[----:B----4-:R-:W-:Y:S06]  /*9cb0*/  @P6 BRA `(.L_x_101) ;  /* 0x0000000000a86947 */ /* 0x010fec0003800000 */
[----:B------:R-:W-:Y:S02]  /*9cc0*/  SHF.R.U32.HI R0, RZ, 0x1, R226 ;  /* 0x00000001ff007819 */ /* 0x000fe400000116e2 */
[----:B------:R-:W-:Y:S02]  /*9cd0*/  P2R R16, PR, RZ, 0x4 ;  /* 0x00000004ff107803 */ /* 0x000fe40000000000 */
[----:B------:R-:W-:Y:S02]  /*9ce0*/  LOP3.LUT R0, R0, 0x30, RZ, 0xc0, !PT ;  /* 0x0000003000007812 */ /* 0x000fe400078ec0ff */
[----:B------:R-:W-:Y:S02]  /*9cf0*/  P2R R15, PR, RZ, 0x1 ;  /* 0x00000001ff0f7803 */ /* 0x000fe40000000000 */
[----:B------:R-:W-:-:S04]  /*9d00*/  LOP3.LUT R0, R0, 0x7, R46, 0xf8, !PT ;  /* 0x0000000700007812 */ /* 0x000fc800078ef82e */
[C---:B------:R-:W-:Y:S01]  /*9d10*/  ISETP.GE.AND P2, PT, R0.reuse, R249, PT ;  /* 0x000000f90000720c */ /* 0x040fe20003f46270 */
[----:B------:R-:W-:-:S05]  /*9d20*/  VIADD R2, R0, 0x8 ;  /* 0x0000000800027836 */ /* 0x000fca0000000000 */
[----:B------:R-:W-:-:S07]  /*9d30*/  ISETP.GE.AND P0, PT, R2, R249, PT ;  /* 0x000000f90200720c */ /* 0x000fce0003f06270 */
[----:B------:R-:W-:-:S05]  /*9d40*/  @!P2 IMAD R3, R0, R6, RZ ;  /* 0x000000060003a224 */ /* 0x000fca00078e02ff */
[----:B------:R-:W-:Y:S01]  /*9d50*/  @!P2 IADD3 R7, P1, PT, R3, R5, RZ ;  /* 0x000000050307a210 */ /* 0x000fe20007f3e0ff */
[----:B------:R-:W-:-:S03]  /*9d60*/  @!P0 IMAD R2, R2, R6, RZ ;  /* 0x0000000602028224 */ /* 0x000fc600078e02ff */
[-C--:B------:R-:W-:Y:S02]  /*9d70*/  @!P2 LEA.HI.X.SX32 R9, R3, R4.reuse, 0x1, P1 ;  /* 0x000000040309a211 */ /* 0x080fe400008f0eff */
[C---:B------:R-:W-:Y:S01]  /*9d80*/  LOP3.LUT R3, R0.reuse, 0x40, RZ, 0xfc, !PT ;  /* 0x0000004000037812 */ /* 0x040fe200078efcff */
[----:B------:R-:W-:Y:S01]  /*9d90*/  VIADD R0, R0, 0x48 ;  /* 0x0000004800007836 */ /* 0x000fe20000000000 */
[C---:B------:R-:W-:Y:S02]  /*9da0*/  @!P0 IADD3 R10, P1, PT, R2.reuse, R5, RZ ;  /* 0x00000005020a8210 */ /* 0x040fe40007f3e0ff */
[-C--:B------:R-:W-:Y:S02]  /*9db0*/  ISETP.GE.AND P6, PT, R3, R249.reuse, PT ;  /* 0x000000f90300720c */ /* 0x080fe40003fc6270 */
[----:B------:R-:W-:Y:S02]  /*9dc0*/  @!P0 LEA.HI.X.SX32 R13, R2, R4, 0x1, P1 ;  /* 0x00000004020d8211 */ /* 0x000fe400008f0eff */
[----:B------:R-:W-:-:S09]  /*9dd0*/  ISETP.GE.AND P5, PT, R0, R249, PT ;  /* 0x000000f90000720c */ /* 0x000fd20003fa6270 */
[----:B------:R-:W-:-:S04]  /*9de0*/  @!P6 IMAD R2, R3, R6, RZ ;  /* 0x000000060302e224 */ /* 0x000fc800078e02ff */
[----:B------:R-:W-:Y:S01]  /*9df0*/  @!P5 IMAD R0, R0, R6, RZ ;  /* 0x000000060000d224 */ /* 0x000fe200078e02ff */
[----:B------:R-:W-:-:S04]  /*9e00*/  @!P6 IADD3 R12, P1, PT, R2, R5, RZ ;  /* 0x00000005020ce210 */ /* 0x000fc80007f3e0ff */
[----:B------:R-:W-:Y:S02]  /*9e10*/  @!P6 LEA.HI.X.SX32 R14, R2, R4, 0x1, P1 ;  /* 0x00000004020ee211 */ /* 0x000fe400008f0eff */
[----:B------:R-:W1:Y:S01]  /*9e20*/  @!P2 LDC.64 R2, c[0x0][0x420] ;  /* 0x00010800ff02ab82 */ /* 0x000e620000000a00 */
[----:B------:R-:W-:-:S04]  /*9e30*/  @!P5 IADD3 R11, P1, PT, R0, R5, RZ ;  /* 0x00000005000bd210 */ /* 0x000fc80007f3e0ff */
[----:B------:R-:W-:Y:S02]  /*9e40*/  @!P5 LEA.HI.X.SX32 R0, R0, R4, 0x1, P1 ;  /* 0x000000040000d211 */ /* 0x000fe400008f0eff */
        /* <DEDUP_REMOVED lines=17> */
.L_x_101:
[----:B------:R-:W-:Y:S05]  /*9f60*/  BSYNC.RECONVERGENT B0 ;  /* 0x0000000000007941 */ /* 0x000fea0003800200 */
.L_x_100:
[----:B--2---:R1:W2:Y:S01]  /*9f70*/  LDS.128 R16, [R228] ;  /* 0x00000000e4107984 */ /* 0x0042a20000000c00 */
[----:B------:R-:W-:Y:S01]  /*9f80*/  BSSY.RECONVERGENT B0, `(.L_x_102) ;  /* 0x0000015000007945 */ /* 0x000fe20003800200 */
[----:B------:R-:W-:Y:S02]  /*9f90*/  IMAD R7, R21, UR5, R23 ;  /* 0x0000000515077c24 */ /* 0x000fe4000f8e0217 */
[----:B------:R1:W3:Y:S04]  /*9fa0*/  LDS.128 R12, [R228+0x2000] ;  /* 0x00200000e40c7984 */ /* 0x0002e80000000c00 */
[----:B------:R1:W4:Y:S01]  /*9fb0*/  LDS.128 R8, [R228+0x4000] ;  /* 0x00400000e4087984 */ /* 0x0003220000000c00 */
[----:B------:R-:W-:Y:S05]  /*9fc0*/  @P0 BRA `(.L_x_103) ;  /* 0x0000000000400947 */ /* 0x000fea0003800000 */
[----:B------:R-:W5:Y:S01]  /*9fd0*/  LDCU.64 UR6, c[0x0][0x408] ;  /* 0x00008100ff0677ac */ /* 0x000f620008000a00 */
[----:B------:R-:W-:Y:S01]  /*9fe0*/  IMAD.MOV.U32 R6, RZ, RZ, R22 ;  /* 0x000000ffff067224 */ /* 0x000fe200078e0016 */
[----:B------:R-:W1:Y:S01]  /*9ff0*/  LDCU UR8, c[0x0][0x440] ;  /* 0x00008800ff0877ac */ /* 0x000e620008000800 */
[----:B------:R-:W2:Y:S01]  /*a000*/  LDCU.64 UR4, c[0x0][0x3f0] ;  /* 0x00007e00ff0477ac */ /* 0x000ea20008000a00 */
[----:B-----5:R-:W-:Y:S02]  /*a010*/  IMAD R0, R251, UR6, RZ ;  /* 0x00000006fb007c24 */ /* 0x020fe4000f8e02ff */
[----:B------:R-:W-:Y:S01]  /*a020*/  IMAD.WIDE.U32 R4, R250, UR6, R6 ;  /* 0x00000006fa047c25 */ /* 0x000fe2000f8e0006 */
[----:B-1----:R-:W-:-:S03]  /*a030*/  ISETP.GE.AND P5, PT, R248, UR8, PT ;  /* 0x00000008f8007c0c */ /* 0x002fc6000bfa6270 */
[----:B------:R-:W-:Y:S01]  /*a040*/  IMAD R0, R250, UR7, R0 ;  /* 0x00000007fa007c24 */ /* 0x000fe2000f8e0200 */
[----:B------:R-:W-:Y:S02]  /*a050*/  ISETP.GE.AND P1, PT, R243, UR8, PT ;  /* 0x00000008f3007c0c */ /* 0x000fe4000bf26270 */
[----:B------:R-:W-:Y:S01]  /*a060*/  ISETP.GE.AND P0, PT, R244, UR8, PT ;  /* 0x00000008f4007c0c */ /* 0x000fe2000bf06270 */
[----:B------:R-:W-:Y:S01]  /*a070*/  IMAD.IADD R0, R5, 0x1, R0 ;  /* 0x0000000105007824 */ /* 0x000fe200078e0200 */
[----:B--2---:R-:W-:-:S04]  /*a080*/  LEA R2, P6, R4, UR4, 0x1 ;  /* 0x0000000404027c11 */ /* 0x004fc8000f8c08ff */
[----:B------:R-:W-:-:S05]  /*a090*/  LEA.HI.X R3, R4, UR5, R0, 0x1, P6 ;  /* 0x0000000504037c11 */ /* 0x000fca000b0f0c00 */
[----:B------:R1:W-:Y:S04]  /*a0a0*/  @!P5 STG.E.128 desc[UR16][R2.64], R16 ;  /* 0x000000100200d986 */ /* 0x0003e8000c101d10 */
[----:B---3--:R1:W-:Y:S04]  /*a0b0*/  @!P1 STG.E.128 desc[UR16][R2.64+0x40], R12 ;  /* 0x0000400c02009986 */ /* 0x0083e8000c101d10 */
[----:B----4-:R1:W-:Y:S02]  /*a0c0*/  @!P0 STG.E.128 desc[UR16][R2.64+0x80], R8 ;  /* 0x0000800802008986 */ /* 0x0103e4000c101d10 */
.L_x_103:
[----:B------:R-:W-:Y:S05]  /*a0d0*/  BSYNC.RECONVERGENT B0 ;  /* 0x0000000000007941 */ /* 0x000fea0003800200 */
.L_x_102:
[----:B-12---:R1:W2:Y:S01]  /*a0e0*/  LDS.128 R16, [R228+0x800] ;  /* 0x00080000e4107984 */ /* 0x0062a20000000c00 */
[----:B------:R-:W-:Y:S03]  /*a0f0*/  BSSY.RECONVERGENT B0, `(.L_x_104) ;  /* 0x0000017000007945 */ /* 0x000fe60003800200 */
[----:B---3--:R1:W3:Y:S04]  /*a100*/  LDS.128 R12, [R228+0x2800] ;  /* 0x00280000e40c7984 */ /* 0x0082e80000000c00 */
[----:B----4-:R1:W4:Y:S01]  /*a110*/  LDS.128 R8, [R228+0x4800] ;  /* 0x00480000e4087984 */ /* 0x0103220000000c00 */
[----:B------:R-:W-:Y:S05]  /*a120*/  @P4 BRA `(.L_x_105) ;  /* 0x00000000004c4947 */ /* 0x000fea0003800000 */
[----:B------:R-:W5:Y:S01]  /*a130*/  LDCU.64 UR6, c[0x0][0x408] ;  /* 0x00008100ff0677ac */ /* 0x000f620008000a00 */
[----:B------:R-:W-:Y:S02]  /*a140*/  IADD3 R0, P0, PT, R250, 0x20, RZ ;  /* 0x00000020fa007810 */ /* 0x000fe40007f1e0ff */
[----:B------:R-:W-:Y:S01]  /*a150*/  MOV R3, R7 ;  /* 0x0000000700037202 */ /* 0x000fe20000000f00 */
[----:B------:R-:W1:Y:S02]  /*a160*/  LDCU UR8, c[0x0][0x440] ;  /* 0x00008800ff0877ac */ /* 0x000e640008000800 */
[----:B------:R-:W-:Y:S01]  /*a170*/  IMAD.X R2, RZ, RZ, R251, P0 ;  /* 0x000000ffff027224 */ /* 0x000fe200000e06fb */
[----:B------:R-:W2:Y:S03]  /*a180*/  LDCU.64 UR4, c[0x0][0x3f0] ;  /* 0x00007e00ff0477ac */ /* 0x000ea60008000a00 */
[----:B-----5:R-:W-:-:S02]  /*a190*/  IMAD R20, R2, UR6, RZ ;  /* 0x0000000602147c24 */ /* 0x020fc4000f8e02ff */
[----:B------:R-:W-:Y:S01]  /*a1a0*/  IMAD.MOV.U32 R2, RZ, RZ, R22 ;  /* 0x000000ffff027224 */ /* 0x000fe200078e0016 */
[----:B-1----:R-:W-:-:S03]  /*a1b0*/  ISETP.GE.AND P4, PT, R248, UR8, PT ;  /* 0x00000008f8007c0c */ /* 0x002fc6000bf86270 */
[----:B------:R-:W-:Y:S01]  /*a1c0*/  IMAD.WIDE.U32 R4, R0, UR6, R2 ;  /* 0x0000000600047c25 */ /* 0x000fe2000f8e0002 */
[----:B------:R-:W-:Y:S02]  /*a1d0*/  ISETP.GE.AND P1, PT, R243, UR8, PT ;  /* 0x00000008f3007c0c */ /* 0x000fe4000bf26270 */
[----:B------:R-:W-:Y:S01]  /*a1e0*/  ISETP.GE.AND P0, PT, R244, UR8, PT ;  /* 0x00000008f4007c0c */ /* 0x000fe2000bf06270 */
[----:B------:R-:W-:Y:S01]  /*a1f0*/  IMAD R0, R0, UR7, R20 ;  /* 0x0000000700007c24 */ /* 0x000fe2000f8e0214 */
[----:B--2---:R-:W-:-:S03]  /*a200*/  LEA R2, P5, R4, UR4, 0x1 ;  /* 0x0000000404027c11 */ /* 0x004fc6000f8a08ff */
[----:B------:R-:W-:-:S05]  /*a210*/  IMAD.IADD R0, R5, 0x1, R0 ;  /* 0x0000000105007824 */ /* 0x000fca00078e0200 */
[----:B------:R-:W-:-:S05]  /*a220*/  LEA.HI.X R3, R4, UR5, R0, 0x1, P5 ;  /* 0x0000000504037c11 */ /* 0x000fca000a8f0c00 */
[----:B------:R1:W-:Y:S04]  /*a230*/  @!P4 STG.E.128 desc[UR16][R2.64], R16 ;  /* 0x000000100200c986 */ /* 0x0003e8000c101d10 */
[----:B---3--:R1:W-:Y:S04]  /*a240*/  @!P1 STG.E.128 desc[UR16][R2.64+0x40], R12 ;  /* 0x0000400c02009986 */ /* 0x0083e8000c101d10 */
[----:B----4-:R1:W-:Y:S02]  /*a250*/  @!P0 STG.E.128 desc[UR16][R2.64+0x80], R8 ;  /* 0x0000800802008986 */ /* 0x0103e4000c101d10 */
.L_x_105:
[----:B------:R-:W-:Y:S05]  /*a260*/  BSYNC.RECONVERGENT B0 ;  /* 0x0000000000007941 */ /* 0x000fea0003800200 */
.L_x_104:
        /* <DEDUP_REMOVED lines=24> */
.L_x_107:
[----:B------:R-:W-:Y:S05]  /*a3f0*/  BSYNC.RECONVERGENT B0 ;  /* 0x0000000000007941 */ /* 0x000fea0003800200 */
.L_x_106:
[----:B-1--4-:R1:W4:Y:S01]  /*a400*/  LDS.128 R8, [R228+0x3800] ;  /* 0x00380000e4087984 */ /* 0x0123220000000c00 */
[----:B------:R-:W-:Y:S05]  /*a410*/  @P2 EXIT ;  /* 0x000000000000294d */ /* 0x000fea0003800000 */
[----:B------:R-:W5:Y:S01]  /*a420*/  LDCU.64 UR6, c[0x0][0x408] ;  /* 0x00008100ff0677ac */ /* 0x000f620008000a00 */
[----:B-1----:R-:W1:Y:S01]  /*a430*/  LDS.128 R228, [R228+0x5800] ;  /* 0x00580000e4e47984 */ /* 0x002e620000000c00 */
[----:B------:R-:W-:Y:S01]  /*a440*/  IADD3 R4, P0, PT, R250, 0x60, RZ ;  /* 0x00000060fa047810 */ /* 0x000fe20007f1e0ff */
[----:B------:R-:W-:Y:S01]  /*a450*/  IMAD.MOV.U32 R2, RZ, RZ, R22 ;  /* 0x000000ffff027224 */ /* 0x000fe200078e0016 */
[----:B------:R-:W2:Y:S01]  /*a460*/  LDCU UR8, c[0x0][0x440] ;  /* 0x00008800ff0877ac */ /* 0x000ea20008000800 */
[----:B------:R-:W-:Y:S02]  /*a470*/  MOV R3, R7 ;  /* 0x0000000700037202 */ /* 0x000fe40000000f00 */
[----:B------:R-:W-:Y:S01]  /*a480*/  IMAD.X R0, RZ, RZ, R251, P0 ;  /* 0x000000ffff007224 */ /* 0x000fe200000e06fb */
[----:B------:R-:W3:Y:S03]  /*a490*/  LDCU.64 UR4, c[0x0][0x3f0] ;  /* 0x00007e00ff0477ac */ /* 0x000ee60008000a00 */
[----:B-----5:R-:W-:-:S02]  /*a4a0*/  IMAD R0, R0, UR6, RZ ;  /* 0x0000000600007c24 */ /* 0x020fc4000f8e02ff */
[----:B------:R-:W-:Y:S01]  /*a4b0*/  IMAD.WIDE.U32 R6, R4, UR6, R2 ;  /* 0x0000000604067c25 */ /* 0x000fe2000f8e0002 */
[----:B--2---:R-:W-:-:S03]  /*a4c0*/  ISETP.GE.AND P2, PT, R248, UR8, PT ;  /* 0x00000008f8007c0c */ /* 0x004fc6000bf46270 */
[----:B------:R-:W-:Y:S01]  /*a4d0*/  IMAD R0, R4, UR7, R0 ;  /* 0x0000000704007c24 */ /* 0x000fe2000f8e0200 */
[----:B------:R-:W-:Y:S02]  /*a4e0*/  ISETP.GE.AND P1, PT, R243, UR8, PT ;  /* 0x00000008f3007c0c */ /* 0x000fe4000bf26270 */
[----:B------:R-:W-:Y:S01]  /*a4f0*/  ISETP.GE.AND P0, PT, R244, UR8, PT ;  /* 0x00000008f4007c0c */ /* 0x000fe2000bf06270 */
[----:B------:R-:W-:Y:S01]  /*a500*/  IMAD.IADD R0, R7, 0x1, R0 ;  /* 0x0000000107007824 */ /* 0x000fe200078e0200 */
[----:B---3--:R-:W-:-:S04]  /*a510*/  LEA R2, P3, R6, UR4, 0x1 ;  /* 0x0000000406027c11 */ /* 0x008fc8000f8608ff */
[----:B------:R-:W-:-:S05]  /*a520*/  LEA.HI.X R3, R6, UR5, R0, 0x1, P3 ;  /* 0x0000000506037c11 */ /* 0x000fca00098f0c00 */
[----:B------:R2:W-:Y:S04]  /*a530*/  @!P2 STG.E.128 desc[UR16][R2.64], R28 ;  /* 0x0000001c0200a986 */ /* 0x0005e8000c101d10 */
[----:B----4-:R2:W-:Y:S01]  /*a540*/  @!P1 STG.E.128 desc[UR16][R2.64+0x40], R8 ;  /* 0x0000400802009986 */ /* 0x0105e2000c101d10 */
[----:B-1----:R-:W-:Y:S05]  /*a550*/  @P0 EXIT ;  /* 0x000000000000094d */ /* 0x002fea0003800000 */
[----:B------:R-:W-:Y:S01]  /*a560*/  STG.E.128 desc[UR16][R2.64+0x80], R228 ;  /* 0x000080e402007986 */ /* 0x000fe2000c101d10 */
[----:B------:R-:W-:Y:S05]  /*a570*/  EXIT ;  /* 0x000000000000794d */ /* 0x000fea0003800000 */
.L_x_108:
        /* <DEDUP_REMOVED lines=16> */
.L_x_1349:


//--------------------- .text._ZN5flash16flash_fwd_kernelI23Flash_fwd_kernel_traitsILi96ELi128ELi64ELi4ELb0ELb0EN7cutlass10bfloat16_tE19Flash_kernel_traitsILi96ELi128ELi64ELi4ES3_EELb0ELb0ELb0ELb1ELb0ELb0ELb0ELb0EEEvNS_16Flash_fwd_paramsE --------------------------
	.section	.text._ZN5flash16flash_fwd_kernelI23Flash_fwd_kernel_traitsILi96ELi128ELi64ELi4ELb0ELb0EN7cutlass10bfloat16_tE19Flash_kernel_traitsILi96ELi128ELi64ELi4ES3_EELb0ELb0ELb0ELb1ELb0ELb0ELb0ELb0EEEvNS_16Flash_fwd_paramsE,"ax",@progbits
	.align	128
        .global         _ZN5flash16flash_fwd_kernelI23Flash_fwd_kernel_traitsILi96ELi128ELi64ELi4ELb0ELb0EN7cutlass10bfloat16_tE19Flash_kernel_traitsILi96ELi128ELi64ELi4ES3_EELb0ELb0ELb0ELb1ELb0ELb0ELb0ELb0EEEvNS_16Flash_fwd_paramsE
        .type           _ZN5flash16flash_fwd_kernelI23Flash_fwd_kernel_traitsILi96ELi128ELi64ELi4ELb0ELb0EN7cutlass10bfloat16_tE19Flash_kernel_traitsILi96ELi128ELi64ELi4ES3_EELb0ELb0ELb0ELb1ELb0ELb0ELb0ELb0EEEvNS_16Flash_fwd_paramsE,@function
        .size           _ZN5flash16flash_fwd_kernelI23Flash_fwd_kernel_traitsILi96ELi128ELi64ELi4ELb0ELb0EN7cutlass10bfloat16_tE19Flash_kernel_traitsILi96ELi128ELi64ELi4ES3_EELb0ELb0ELb0ELb1ELb0ELb0ELb0ELb0EEEvNS_16Flash_fwd_paramsE,(.L_x_1350 - _ZN5flash16flash_fwd_kernelI23Flash_fwd_kernel_traitsILi96ELi128ELi64ELi4ELb0ELb0EN7cutlass10bfloat16_tE19Flash_kernel_traitsILi96ELi128ELi64ELi4ES3_EELb0ELb0ELb0ELb1ELb0ELb0ELb0ELb0EEEvNS_16Flash_fwd_paramsE)
        .other          _ZN5flash16flash_fwd_kernelI23Flash_fwd_kernel_traitsILi96ELi128ELi64ELi4ELb0ELb0EN7cutlass10bfloat16_tE19Flash_kernel_traitsILi96ELi128ELi64ELi4ES3_EELb0ELb0ELb0ELb1ELb0ELb0ELb0ELb0EEEvNS_16Flash_fwd_paramsE,@"STO_CUDA_ENTRY STV_DEFAULT"
_ZN5flash16flash_fwd_kernelI23Flash_fwd_kernel_traitsILi96ELi128ELi64ELi4ELb0ELb0EN7cutlass10bfloat16_tE19Flash_kernel_traitsILi96ELi128ELi64ELi4ES3_EELb0ELb0ELb0ELb1ELb0ELb0ELb0ELb0EEEvNS_16Flash_fwd_paramsE:
.text._ZN5flash16flash_fwd_kernelI23Flash_fwd_kernel_traitsILi96ELi128ELi64ELi4ELb0ELb0EN7cutlass10bfloat16_tE19Flash_kernel_traitsILi96ELi128ELi64ELi4ES3_EELb0ELb0ELb0ELb1ELb0ELb0ELb0ELb0EEEvNS_16Flash_fwd_paramsE:
[----:B------:R-:W1:Y:S01]  /*0000*/  LDC R1, c[0x0][0x37c] ;  /* 0x0000df00ff017b82 */ /* 0x000e620000000800 */
[----:B------:R-:W2:Y:S01]  /*0010*/  S2R R24, SR_CTAID.Y ;  /* 0x0000000000187919 */ /* 0x000ea20000002600 */
[----:B------:R-:W3:Y:S06]  /*0020*/  LDCU.64 UR8, c[0x0][0x460] ;  /* 0x00008c00ff0877ac */ /* 0x000eec0008000a00 */
[----:B------:R-:W2:Y:S01]  /*0030*/  LDC.64 R2, c[0x0][0x460] ;  /* 0x00011800ff027b82 */ /* 0x000ea20000000a00 */
[----:B------:R-:W-:Y:S01]  /*0040*/  IMAD.MOV.U32 R251, RZ, RZ, -0x1 ;  /* 0xfffffffffffb7424 */ /* 0x000fe200078e00ff */
[----:B------:R-:W4:Y:S01]  /*0050*/  LDCU.64 UR6, c[0x0][0x470] ;  /* 0x00008e00ff0677ac */ /* 0x000f220008000a00 */
[----:B-1----:R-:W-:Y:S01]  /*0060*/  VIADD R1, R1, 0xfffffff8 ;  /* 0xfffffff801017836 */ /* 0x002fe20000000000 */
[----:B------:R-:W1:Y:S04]  /*0070*/  LDCU.64 UR4, c[0x0][0x478] ;  /* 0x00008f00ff0477ac */ /* 0x000e680008000a00 */
[----:B------:R-:W2:Y:S01]  /*0080*/  LDC.64 R6, c[0x0][0x468] ;  /* 0x00011a00ff067b82 */ /* 0x000ea20000000a00 */
[----:B------:R-:W2:Y:S01]  /*0090*/  LDCU.64 UR16, c[0x0][0x358] ;  /* 0x00006b00ff1077ac */ /* 0x000ea20008000a00 */
[----:B---3--:R-:W-:-:S02]  /*00a0*/  ISETP.NE.U32.AND P1, PT, RZ, UR8, PT ;  /* 0x00000008ff007c0c */ /* 0x008fc4000bf25070 */
[----:B------:R-:W-:Y:S02]  /*00b0*/  ISETP.NE.U32.AND P0, PT, RZ, UR8, PT ;  /* 0x00000008ff007c0c */ /* 0x000fe4000bf05070 */
[----:B----4-:R-:W-:Y:S02]  /*00c0*/  ISETP.NE.U32.AND P4, PT, RZ, UR6, PT ;  /* 0x00000006ff007c0c */ /* 0x010fe4000bf85070 */
[----:B------:R-:W-:Y:S02]  /*00d0*/  ISETP.NE.AND.EX P1, PT, RZ, UR9, PT, P1 ;  /* 0x00000009ff007c0c */ /* 0x000fe4000bf25310 */
[----:B-1----:R-:W-:Y:S02]  /*00e0*/  ISETP.NE.U32.AND P2, PT, RZ, UR4, PT ;  /* 0x00000004ff007c0c */ /* 0x002fe4000bf45070 */
[----:B------:R-:W-:Y:S02]  /*00f0*/  ISETP.NE.AND.EX P0, PT, RZ, UR9, PT, P0 ;  /* 0x00000009ff007c0c */ /* 0x000fe4000bf05300 */
[----:B------:R-:W-:Y:S01]  /*0100*/  ISETP.NE.AND.EX P4, PT, RZ, UR7, PT, P4 ;  /* 0x00000007ff007c0c */ /* 0x000fe2000bf85340 */
[----:B--2---:R-:W-:Y:S01]  /*0110*/  IMAD.WIDE.U32 R2, R24, 0x4, R2 ;  /* 0x0000000418027825 */ /* 0x004fe200078e0002 */
[----:B------:R-:W-:-:S02]  /*0120*/  ISETP.NE.AND.EX P2, PT, RZ, UR5, PT, P2 ;  /* 0x00000005ff007c0c */ /* 0x000fc4000bf45320 */
[----:B------:R-:W-:Y:S01]  /*0130*/  SHF.R.U32.HI R9, RZ, 0x1e, R24 ;  /* 0x0000001eff097819 */ /* 0x000fe20000011618 */
[----:B------:R-:W-:Y:S02]  /*0140*/  IMAD.SHL.U32 R11, R24, 0x4, RZ ;  /* 0x00000004180b7824 */ /* 0x000fe400078e00ff */
[----:B------:R-:W2:Y:S04]  /*0150*/  @P1 LDG.E R251, desc[UR16][R2.64] ;  /* 0x0000001002fb1981 */ /* 0x000ea8000c1e1900 */
[----:B------:R1:W2:Y:S02]  /*0160*/  @P0 LDG.E R8, desc[UR16][R2.64+0x4] ;  /* 0x0000041002080981 */ /* 0x0002a4000c1e1900 */
[----:B------:R-:W-:Y:S01]  /*0170*/  @P4 IADD3 R4, P3, PT, R11, UR6, RZ ;  /* 0x000000060b044c10 */ /* 0x000fe2000ff7e0ff */
[----:B------:R-:W-:-:S03]  /*0180*/  IMAD.MOV.U32 R10, RZ, RZ, RZ ;  /* 0x000000ffff0a7224 */ /* 0x000fc600078e00ff */
[----:B------:R-:W-:-:S05]  /*0190*/  @P4 IADD3.X R5, PT, PT, R9, UR7, RZ, P3, !PT ;  /* 0x0000000709054c10 */ /* 0x000fca0009ffe4ff */
[----:B------:R3:W4:Y:S01]  /*01a0*/  @P4 LDG.E R10, desc[UR16][R4.64] ;  /* 0x00000010040a4981 */ /* 0x000722000c1e1900 */
[----:B-1----:R-:W-:-:S04]  /*01b0*/  @P2 IADD3 R2, P1, PT, R11, UR4, RZ ;  /* 0x000000040b022c10 */ /* 0x002fc8000ff3e0ff */
[----:B------:R-:W-:-:S05]  /*01c0*/  @P2 IADD3.X R3, PT, PT, R9, UR5, RZ, P1, !PT ;  /* 0x0000000509032c10 */ /* 0x000fca0008ffe4ff */
[----:B------:R1:W4:Y:S01]  /*01d0*/  @P2 LDG.E R0, desc[UR16][R2.64] ;  /* 0x0000001002002981 */ /* 0x000322000c1e1900 */
[----:B------:R-:W1:Y:S01]  /*01e0*/  LDCU.U8 UR4, c[0x0][0x532] ;  /* 0x0000a640ff0477ac */ /* 0x000e620008000000 */
[----:B------:R-:W-:Y:S01]  /*01f0*/  ISETP.EQ.U32.AND P3, PT, R6, RZ, PT ;  /* 0x000000ff0600720c */ /* 0x000fe20003f62070 */
[----:B------:R-:W1:Y:S01]  /*0200*/  S2R R17, SR_CTAID.X ;  /* 0x0000000000117919 */ /* 0x000e620000002500 */
[----:B------:R-:W2:Y:S08]  /*0210*/  @!P0 LDC R209, c[0x0][0x434] ;  /* 0x00010d00ffd18b82 */ /* 0x000eb00000000800 */
[----:B---3--:R-:W3:Y:S01]  /*0220*/  @!P2 LDC.64 R4, c[0x0][0x488] ;  /* 0x00012200ff04ab82 */ /* 0x008ee20000000a00 */
[----:B-1----:R-:W-:-:S04]  /*0230*/  ISETP.NE.AND P4, PT, RZ, UR4, PT ;  /* 0x00000004ff007c0c */ /* 0x002fc8000bf85270 */
[----:B------:R-:W-:Y:S02]  /*0240*/  ISETP.EQ.OR.EX P3, PT, R7, RZ, !P4, P3 ;  /* 0x000000ff0700720c */ /* 0x000fe40006762730 */
[----:B------:R-:W-:Y:S01]  /*0250*/  IADD3 R2, P1, PT, R11, R6, RZ ;  /* 0x000000060b027210 */ /* 0x000fe20007f3e0ff */
[----:B------:R-:W-:-:S04]  /*0260*/  IMAD.MOV.U32 R11, RZ, RZ, -0x1 ;  /* 0xffffffffff0b7424 */ /* 0x000fc800078e00ff */
[----:B------:R-:W-:Y:S02]  /*0270*/  IMAD.X R3, R9, 0x1, R7, P1 ;  /* 0x0000000109037824 */ /* 0x000fe400008e0607 */
[----:B------:R-:W1:Y:S04]  /*0280*/  @!P2 LDC R9, c[0x0][0x43c] ;  /* 0x00010f00ff09ab82 */ /* 0x000e680000000800 */
[----:B------:R1:W5:Y:S01]  /*0290*/  @!P3 LDG.E R11, desc[UR16][R2.64] ;  /* 0x00000010020bb981 */ /* 0x000362000c1e1900 */
[----:B------:R-:W-:-:S04]  /*02a0*/  ISETP.NE.U32.AND P3, PT, R6, RZ, PT ;  /* 0x000000ff0600720c */ /* 0x000fc80003f65070 */
[----:B------:R-:W-:Y:S01]  /*02b0*/  ISETP.NE.AND.EX P3, PT, R7, RZ, PT, P3 ;  /* 0x000000ff0700720c */ /* 0x000fe20003f65330 */
[----:B------:R-:W1:Y:S01]  /*02c0*/  S2R R16, SR_CTAID.Z ;  /* 0x0000000000107919 */ /* 0x000e620000002700 */
[----:B------:R-:W1:Y:S01]  /*02d0*/  S2R R226, SR_TID.X ;  /* 0x0000000000e27919 */ /* 0x000e620000002100 */
[----:B------:R-:W-:Y:S02]  /*02e0*/  IMAD.SHL.U32 R138, R17, 0x80, RZ ;  /* 0x00000080118a7824 */ /* 0x000fe400078e00ff */
[----:B--2---:R-:W-:Y:S01]  /*02f0*/  @P0 IMAD.IADD R209, R8, 0x1, -R251 ;  /* 0x0000000108d10824 */ /* 0x004fe200078e0afb */
[----:B---3--:R-:W-:-:S04]  /*0300*/  @!P2 ISETP.NE.U32.AND P0, PT, R4, RZ, PT ;  /* 0x000000ff0400a20c */ /* 0x008fc80003f05070 */
[----:B------:R-:W-:Y:S02]  /*0310*/  @!P2 ISETP.NE.AND.EX P0, PT, R5, RZ, PT, P0 ;  /* 0x000000ff0500a20c */ /* 0x000fe40003f05300 */
[----:B------:R-:W-:Y:S02]  /*0320*/  ISETP.GT.AND P1, PT, R209, R138, PT ;  /* 0x0000008ad100720c */ /* 0x000fe40003f24270 */
[----:B-1----:R-:W-:Y:S01]  /*0330*/  @!P2 SEL R4, R9, RZ, P0 ;  /* 0x000000ff0904a207 */ /* 0x002fe20000000000 */
[----:B----4-:R-:W-:Y:S02]  /*0340*/  @P2 IMAD.IADD R136, R0, 0x1, -R10 ;  /* 0x0000000100882824 */ /* 0x010fe400078e0a0a */
[----:B------:R-:W1:Y:S01]  /*0350*/  @!P3 LDC R0, c[0x0][0x438] ;  /* 0x00010e00ff00bb82 */ /* 0x000e620000000800 */
[----:B------:R-:W-:Y:S07]  /*0360*/  @!P3 BRA `(.L_x_109) ;  /* 0x00000000000cb947 */ /* 0x000fee0003800000 */
[----:B-1----:R-:W2:Y:S02]  /*0370*/  @P4 LDG.E R0, desc[UR16][R2.64+0x4] ;  /* 0x0000041002004981 */ /* 0x002ea4000c1e1900 */
[----:B--2--5:R-:W-:-:S06]  /*0380*/  @P4 IADD3 R0, PT, PT, R0, -R11, RZ ;  /* 0x8000000b00004210 */ /* 0x024fcc0007ffe0ff */
[----:B------:R2:W5:Y:S02]  /*0390*/  @!P4 LDG.E R0, desc[UR16][R2.64] ;  /* 0x000000100200c981 */ /* 0x000564000c1e1900 */
.L_x_109:
[----:B-1---5:R-:W-:Y:S01]  /*03a0*/  @!P2 IADD3 R136, PT, PT, R4, R0, -R10 ;  /* 0x000000000488a210 */ /* 0x022fe20007ffe80a */
[----:B------:R-:W-:Y:S06]  /*03b0*/  @!P1 EXIT ;  /* 0x000000000000994d */ /* 0x000fec0003800000 */
[----:B------:R-:W-:-:S13]  /*03c0*/  ISETP.GT.AND P0, PT, R136, RZ, PT ;  /* 0x000000ff8800720c */ /* 0x000fda0003f04270 */
[----:B------:R-:W-:Y:S05]  /*03d0*/  @P0 BRA `(.L_x_110) ;  /* 0x0000000c000c0947 */ /* 0x000fea0003800000 */
[----:B------:R-:W1:Y:S01]  /*03e0*/  LDC.U8 R0, c[0x0][0x549] ;  /* 0x00015240ff007b82 */ /* 0x000e620000000000 */
[----:B------:R-:W-:Y:S02]  /*03f0*/  ISETP.NE.AND P1, PT, R251, -0x1, PT ;  /* 0xfffffffffb00780c */ /* 0x000fe40003f25270 */
[----:B------:R-:W-:-:S05]  /*0400*/  SHF.L.U32 R20, R226, 0x3, RZ ;  /* 0x00000003e2147819 */ /* 0x000fca00000006ff */
[----:B------:R-:W3:Y:S08]  /*0410*/  LDC.U8 R11, c[0x0][0x548] ;  /* 0x00015200ff0b7b82 */ /* 0x000ef00000000000 */
[----:B------:R-:W4:Y:S01]  /*0420*/  @!P1 LDC.64 R6, c[0x0][0x400] ;  /* 0x00010000ff069b82 */ /* 0x000f220000000a00 */
[----:B-1----:R-:W-:-:S07]  /*0430*/  ISETP.NE.AND P6, PT, R0, RZ, PT ;  /* 0x000000ff0000720c */ /* 0x002fce0003fc5270 */
[----:B------:R-:W1:Y:S08]  /*0440*/  @P1 LDC.64 R8, c[0x0][0x408] ;  /* 0x00010200ff081b82 */ /* 0x000e700000000a00 */
[----:B--2---:R-:W2:Y:S01]  /*0450*/  @P6 LDC.64 R2, c[0x0][0x430] ;  /* 0x00010c00ff026b82 */ /* 0x004ea20000000a00 */
[----:B------:R-:W-:Y:S01]  /*0460*/  @P6 MOV R13, 0x1 ;  /* 0x00000001000d6802 */ /* 0x000fe20000000f00 */
[----:B----4-:R-:W-:-:S06]  /*0470*/  @!P1 IMAD.WIDE.U32 R4, R24, R6, RZ ;  /* 0x0000000618049225 */ /* 0x010fcc00078e00ff */
[----:B------:R-:W4:Y:S01]  /*0480*/  @P6 LDC R12, c[0x0][0x430] ;  /* 0x00010c00ff0c6b82 */ /* 0x000f220000000800 */
[----:B------:R-:W-:Y:S01]  /*0490*/  @!P1 MOV R0, R4 ;  /* 0x0000000400009202 */ /* 0x000fe20000000f00 */
[----:B--2---:R-:W-:Y:S02]  /*04a0*/  @P6 IMAD R14, R2, R3, RZ ;  /* 0x00000003020e6224 */ /* 0x004fe400078e02ff */
[----:B-1----:R-:W-:Y:S01]  /*04b0*/  @P1 IMAD.WIDE.U32 R2, R251, R8, RZ ;  /* 0x00000008fb021225 */ /* 0x002fe200078e00ff */
[----:B---3--:R-:W-:Y:S06]  /*04c0*/  @P6 BRA `(.L_x_111) ;  /* 0x0000000000286947 */ /* 0x008fec0003800000 */
        /* <DEDUP_REMOVED lines=10> */
.L_x_111:
        /* <DEDUP_REMOVED lines=26> */
[----:B------:R-:W3:Y:S01]  /*0710*/  LDCU UR8, c[0x0][0x440] ;  /* 0x00008800ff0877ac */ /* 0x000ee20008000800 */
[----:B------:R-:W5:Y:S01]  /*0720*/  LDCU.64 UR6, c[0x0][0x3f0] ;  /* 0x00007e00ff0677ac */ /* 0x000f620008000a00 */
[----:B-1----:R-:W-:Y:S02]  /*0730*/  IMAD R2, R5, UR4, RZ ;  /* 0x0000000405027c24 */ /* 0x002fe4000f8e02ff */
[----:B------:R-:W-:Y:S01]  /*0740*/  IMAD.WIDE.U32 R6, R4, UR4, R8 ;  /* 0x0000000404067c25 */ /* 0x000fe2000f8e0008 */
[----:B---3--:R-:W-:-:S03]  /*0750*/  ISETP.GE.AND P5, PT, R20, UR8, PT ;  /* 0x0000000814007c0c */ /* 0x008fc6000bfa6270 */
        /* <DEDUP_REMOVED lines=9> */
.L_x_113:
[----:B------:R-:W-:Y:S05]  /*07f0*/  BSYNC.RECONVERGENT B0 ;  /* 0x0000000000007941 */ /* 0x000fea0003800200 */
.L_x_112:
[----:B------:R-:W-:Y:S01]  /*0800*/  BSSY.RECONVERGENT B0, `(.L_x_114) ;  /* 0x0000016000007945 */ /* 0x000fe20003800200 */
[----:B------:R-:W-:-:S03]  /*0810*/  ISETP.GE.AND P0, PT, R19, R0, PT ;  /* 0x000000001300720c */ /* 0x000fc60003f06270 */
[----:B------:R-:W-:Y:S10]  /*0820*/  @P2 BRA `(.L_x_115) ;  /* 0x00000000004c2947 */ /* 0x000ff40003800000 */
[----:B------:R-:W3:Y:S01]  /*0830*/  LDCU.64 UR6, c[0x0][0x408] ;  /* 0x00008100ff0677ac */ /* 0x000ee20008000a00 */
[----:B-1----:R-:W-:Y:S01]  /*0840*/  IADD3 R2, P2, PT, R4, 0x20, RZ ;  /* 0x0000002004027810 */ /* 0x002fe20007f5e0ff */
[----:B------:R-:W-:Y:S01]  /*0850*/  IMAD.MOV.U32 R6, RZ, RZ, R10 ;  /* 0x000000ffff067224 */ /* 0x000fe200078e000a */
[----:B------:R-:W-:Y:S01]  /*0860*/  MOV R7, R9 ;  /* 0x0000000900077202 */ /* 0x000fe20000000f00 */
[----:B------:R-:W1:Y:S02]  /*0870*/  LDCU UR8, c[0x0][0x440] ;  /* 0x00008800ff0877ac */ /* 0x000e640008000800 */
[----:B------:R-:W-:Y:S01]  /*0880*/  IMAD.X R3, RZ, RZ, R5, P2 ;  /* 0x000000ffff037224 */ /* 0x000fe200010e0605 */
[----:B------:R-:W5:Y:S03]  /*0890*/  LDCU.64 UR4, c[0x0][0x3f0] ;  /* 0x00007e00ff0477ac */ /* 0x000f660008000a00 */
[----:B---3--:R-:W-:-:S02]  /*08a0*/  IMAD R3, R3, UR6, RZ ;  /* 0x0000000603037c24 */ /* 0x008fc4000f8e02ff */
        /* <DEDUP_REMOVED lines=11> */
.L_x_115:
[----:B------:R-:W-:Y:S05]  /*0960*/  BSYNC.RECONVERGENT B0 ;  /* 0x0000000000007941 */ /* 0x000fea0003800200 */
.L_x_114:
[----:B------:R-:W-:Y:S01]  /*0970*/  BSSY.RECONVERGENT B0, `(.L_x_116) ;  /* 0x0000018000007945 */ /* 0x000fe20003800200 */
[----:B------:R-:W-:Y:S01]  /*0980*/  ISETP.NE.AND P2, PT, R20, RZ, PT ;  /* 0x000000ff1400720c */ /* 0x000fe20003f45270 */
[----:B--2---:R-:W-:Y:S01]  /*0990*/  IMAD R21, R24, R21, RZ ;  /* 0x0000001518157224 */ /* 0x004fe200078e02ff */
[----:B------:R-:W-:Y:S01]  /*09a0*/  IADD3 R15, PT, PT, R226, 0x60, RZ ;  /* 0x00000060e20f7810 */ /* 0x000fe20007ffe0ff */
[----:B------:R-:W-:Y:S05]  /*09b0*/  @P0 BRA `(.L_x_117) ;  /* 0x00000000004c0947 */ /* 0x000fea0003800000 */
[----:B------:R-:W2:Y:S01]  /*09c0*/  LDCU.64 UR6, c[0x0][0x408] ;  /* 0x00008100ff0677ac */ /* 0x000ea20008000a00 */
[----:B-1-3--:R-:W-:Y:S01]  /*09d0*/  IADD3 R2, P0, PT, R4, 0x40, RZ ;  /* 0x0000004004027810 */ /* 0x00afe20007f1e0ff */
[----:B------:R-:W-:Y:S01]  /*09e0*/  IMAD.MOV.U32 R6, RZ, RZ, R10 ;  /* 0x000000ffff067224 */ /* 0x000fe200078e000a */
[----:B------:R-:W-:Y:S01]  /*09f0*/  MOV R7, R9 ;  /* 0x0000000900077202 */ /* 0x000fe20000000f00 */
[----:B------:R-:W1:Y:S02]  /*0a00*/  LDCU UR8, c[0x0][0x440] ;  /* 0x00008800ff0877ac */ /* 0x000e640008000800 */
[----:B------:R-:W-:Y:S01]  /*0a10*/  IMAD.X R3, RZ, RZ, R5, P0 ;  /* 0x000000ffff037224 */ /* 0x000fe200000e0605 */
[----:B------:R-:W3:Y:S03]  /*0a20*/  LDCU.64 UR4, c[0x0][0x3f0] ;  /* 0x00007e00ff0477ac */ /* 0x000ee60008000a00 */
[----:B--2---:R-:W-:-:S02]  /*0a30*/  IMAD R3, R3, UR6, RZ ;  /* 0x0000000603037c24 */ /* 0x004fc4000f8e02ff */
        /* <DEDUP_REMOVED lines=11> */
.L_x_117:
[----:B------:R-:W-:Y:S05]  /*0af0*/  BSYNC.RECONVERGENT B0 ;  /* 0x0000000000007941 */ /* 0x000fea0003800200 */
.L_x_116:
[----:B------:R-:W-:Y:S01]  /*0b00*/  ISETP.GE.AND P0, PT, R15, R0, PT ;  /* 0x000000000f00720c */ /* 0x000fe20003f06270 */
[----:B----4-:R-:W-:Y:S01]  /*0b10*/  IMAD R6, R16, R14, RZ ;  /* 0x0000000e10067224 */ /* 0x010fe200078e02ff */
[-C--:B------:R-:W-:Y:S01]  /*0b20*/  ISETP.GE.OR P5, PT, R226, R0.reuse, P2 ;  /* 0x00000000e200720c */ /* 0x080fe200017a6670 */
[----:B------:R-:W-:Y:S01]  /*0b30*/  BSSY.RECONVERGENT B0, `(.L_x_118) ;  /* 0x000001d000007945 */ /* 0x000fe20003800200 */
[-C--:B------:R-:W-:Y:S01]  /*0b40*/  ISETP.GE.OR P4, PT, R18, R0.reuse, P2 ;  /* 0x000000001200720c */ /* 0x080fe20001786670 */
[----:B------:R-:W-:Y:S01]  /*0b50*/  @!P6 IMAD R6, R24, R13, R6 ;  /* 0x0000000d1806e224 */ /* 0x000fe200078e0206 */
[----:B------:R-:W-:Y:S01]  /*0b60*/  ISETP.GE.OR P3, PT, R19, R0, P2 ;  /* 0x000000001300720c */ /* 0x000fe20001766670 */
[----:B------:R-:W-:Y:S01]  /*0b70*/  IMAD R7, R138, R12, RZ ;  /* 0x0000000c8a077224 */ /* 0x000fe200078e02ff */
[----:B------:R-:W-:Y:S02]  /*0b80*/  ISETP.GE.OR P2, PT, R15, R0, P2 ;  /* 0x000000000f00720c */ /* 0x000fe40001746670 */
[----:B------:R-:W-:-:S04]  /*0b90*/  SEL R0, R21, R251, !P1 ;  /* 0x000000fb15007207 */ /* 0x000fc80004800000 */
[----:B------:R-:W-:Y:S02]  /*0ba0*/  SHF.R.S32.HI R14, RZ, 0x1f, R0 ;  /* 0x0000001fff0e7819 */ /* 0x000fe40000011400 */
[----:B------:R-:W-:Y:S01]  /*0bb0*/  SEL R13, R0, RZ, P6 ;  /* 0x000000ff000d7207 */ /* 0x000fe20003000000 */
[----:B------:R-:W-:Y:S06]  /*0bc0*/  @P0 BRA `(.L_x_119) ;  /* 0x00000000004c0947 */ /* 0x000fec0003800000 */
[----:B------:R-:W4:Y:S01]  /*0bd0*/  LDCU.64 UR6, c[0x0][0x408] ;  /* 0x00008100ff0677ac */ /* 0x000f220008000a00 */
[----:B------:R-:W-:Y:S01]  /*0be0*/  IADD3 R0, P0, PT, R4, 0x60, RZ ;  /* 0x0000006004007810 */ /* 0x000fe20007f1e0ff */
[----:B-123--:R-:W-:Y:S01]  /*0bf0*/  IMAD.MOV.U32 R2, RZ, RZ, R10 ;  /* 0x000000ffff027224 */ /* 0x00efe200078e000a */
[----:B------:R-:W-:Y:S01]  /*0c00*/  MOV R3, R9 ;  /* 0x0000000900037202 */ /* 0x000fe20000000f00 */
[----:B------:R-:W1:Y:S02]  /*0c10*/  LDCU UR8, c[0x0][0x440] ;  /* 0x00008800ff0877ac */ /* 0x000e640008000800 */
[----:B------:R-:W-:Y:S01]  /*0c20*/  IMAD.X R4, RZ, RZ, R5, P0 ;  /* 0x000000ffff047224 */ /* 0x000fe200000e0605 */
[----:B------:R-:W2:Y:S03]  /*0c30*/  LDCU.64 UR4, c[0x0][0x3f0] ;  /* 0x00007e00ff0477ac */ /* 0x000ea60008000a00 */
[----:B----4-:R-:W-:-:S02]  /*0c40*/  IMAD R8, R4, UR6, RZ ;  /* 0x0000000604087c24 */ /* 0x010fc4000f8e02ff */
        /* <DEDUP_REMOVED lines=11> */
.L_x_119:
[----:B------:R-:W-:Y:S05]  /*0d00*/  BSYNC.RECONVERGENT B0 ;  /* 0x0000000000007941 */ /* 0x000fea0003800200 */
.L_x_118:
[----:B------:R-:W-:Y:S01]  /*0d10*/  SEL R0, R14, RZ, P6 ;  /* 0x000000ff0e007207 */ /* 0x000fe20003000000 */
[----:B------:R-:W-:Y:S01]  /*0d20*/  BSSY.RECONVERGENT B0, `(.L_x_120) ;  /* 0x000000e000007945 */ /* 0x000fe20003800200 */
[--C-:B------:R-:W-:Y:S02]  /*0d30*/  IADD3 R5, P1, P0, R7, R13, R6.reuse ;  /* 0x0000000d07057210 */ /* 0x100fe4000783e006 */
[----:B-1234-:R-:W-:Y:S02]  /*0d40*/  SHF.R.S32.HI R2, RZ, 0x1f, R7 ;  /* 0x0000001fff027819 */ /* 0x01efe40000011407 */
        /* <DEDUP_REMOVED lines=11> */
.L_x_121:
[----:B------:R-:W-:Y:S05]  /*0e00*/  BSYNC.RECONVERGENT B0 ;  /* 0x0000000000007941 */ /* 0x000fea0003800200 */
.L_x_120:
        /* <DEDUP_REMOVED lines=10> */
.L_x_123:
[----:B------:R-:W-:Y:S05]  /*0eb0*/  BSYNC.RECONVERGENT B0 ;  /* 0x0000000000007941 */ /* 0x000fea0003800200 */
.L_x_122:
        /* <DEDUP_REMOVED lines=10> */
.L_x_125:
[----:B------:R-:W-:Y:S05]  /*0f60*/  BSYNC.RECONVERGENT B0 ;  /* 0x0000000000007941 */ /* 0x000fea0003800200 */
.L_x_124:
        /* <DEDUP_REMOVED lines=10> */
.L_x_110:
        /* <DEDUP_REMOVED lines=22> */
.L_x_126:
[----:B------:R-:W1:Y:S01]  /*1170*/  LDCU.64 UR8, c[0x0][0x3b8] ;  /* 0x00007700ff0877ac */ /* 0x000e620008000a00 */
[----:B------:R-:W-:-:S05]  /*1180*/  IADD3 R2, PT, PT, R10, R11, RZ ;  /* 0x0000000b0a027210 */ /* 0x000fca0007ffe0ff */
[C---:B-1----:R-:W-:Y:S02]  /*1190*/  IMAD R0, R2.reuse, UR9, RZ ;  /* 0x0000000902007c24 */ /* 0x042fe4000f8e02ff */
[----:B------:R-:W-:-:S05]  /*11a0*/  IMAD.WIDE.U32 R2, R2, UR8, RZ ;  /* 0x0000000802027c25 */ /* 0x000fca000f8e00ff */
[----:B------:R-:W-:Y:S02]  /*11b0*/  IADD3 R7, PT, PT, R3, R0, RZ ;  /* 0x0000000003077210 */ /* 0x000fe40007ffe0ff */
[----:B------:R-:W-:-:S07]  /*11c0*/  MOV R5, R2 ;  /* 0x0000000200057202 */ /* 0x000fce0000000f00 */
.L_x_127:
        /* <DEDUP_REMOVED lines=39> */
.L_x_128:
[----:B------:R-:W1:Y:S01]  /*1440*/  LDC.64 R14, c[0x0][0x3c0] ;  /* 0x0000f000ff0e7b82 */ /* 0x000e620000000a00 */
[----:B------:R-:W-:-:S05]  /*1450*/  IADD3 R0, PT, PT, R10, R11, RZ ;  /* 0x0000000b0a007210 */ /* 0x000fca0007ffe0ff */
[C---:B-1----:R-:W-:Y:S02]  /*1460*/  IMAD R4, R0.reuse, R15, RZ ;  /* 0x0000000f00047224 */ /* 0x042fe400078e02ff */
[----:B------:R-:W-:-:S05]  /*1470*/  IMAD.WIDE.U32 R2, R0, R14, RZ ;  /* 0x0000000e00027225 */ /* 0x000fca00078e00ff */
[----:B------:R-:W-:-:S07]  /*1480*/  IADD3 R0, PT, PT, R3, R4, RZ ;  /* 0x0000000403007210 */ /* 0x000fce0007ffe0ff */
.L_x_129:
        /* <DEDUP_REMOVED lines=12> */
[----:B------:R-:W-:Y:S01]  /*1550*/  IMAD.SHL.U32 R162, R226, 0x20, RZ ;  /* 0x00000020e2a27824 */ /* 0x000fe200078e00ff */
[----:B------:R-:W-:Y:S01]  /*1560*/  BSSY.RECONVERGENT B0, `(.L_x_130) ;  /* 0x0000048000007945 */ /* 0x000fe20003800200 */
[----:B------:R-:W-:Y:S01]  /*1570*/  IMAD.X R3, RZ, RZ, R0, P0 ;  /* 0x000000ffff037224 */ /* 0x000fe200000e0600 */
[----:B------:R-:W-:Y:S01]  /*1580*/  SHF.R.S32.HI R0, RZ, 0x1f, R6 ;  /* 0x0000001fff007819 */ /* 0x000fe20000011406 */
[----:B------:R-:W-:Y:S01]  /*1590*/  IMAD.X R5, RZ, RZ, R7, P1 ;  /* 0x000000ffff057224 */ /* 0x000fe200008e0607 */
[----:B------:R-:W-:Y:S01]  /*15a0*/  IADD3 R8, P0, PT, R234, R8, RZ ;  /* 0x00000008ea087210 */ /* 0x000fe20007f1e0ff */
[----:B------:R-:W-:Y:S01]  /*15b0*/  IMAD.WIDE.U32 R2, R50, R14, R2 ;  /* 0x0000000e32027225 */ /* 0x000fe200078e0002 */
[----:B------:R-:W5:Y:S01]  /*15c0*/  LDCU.64 UR10, c[0x0][0x3c8] ;  /* 0x00007900ff0a77ac */ /* 0x000f620008000a00 */
[----:B------:R-:W-:-:S02]  /*15d0*/  SHF.R.U32.HI R222, RZ, 0x1, R226 ;  /* 0x00000001ffde7819 */ /* 0x000fc400000116e2 */
[----:B-1----:R-:W-:Y:S01]  /*15e0*/  IMAD R7, R0, UR4, RZ ;  /* 0x0000000400077c24 */ /* 0x002fe2000f8e02ff */
[----:B------:R-:W-:Y:S01]  /*15f0*/  LOP3.LUT R246, R234, 0x20, RZ, 0xfc, !PT ;  /* 0x00000020eaf67812 */ /* 0x000fe200078efcff */
[----:B------:R-:W-:Y:S01]  /*1600*/  IMAD R3, R50, R15, R3 ;  /* 0x0000000f32037224 */ /* 0x000fe200078e0203 */
[----:B------:R-:W-:Y:S01]  /*1610*/  LOP3.LUT R242, R234, 0x40, RZ, 0xfc, !PT ;  /* 0x00000040eaf27812 */ /* 0x000fe200078efcff */
[----:B------:R-:W-:Y:S02]  /*1620*/  IMAD R0, R0, UR6, RZ ;  /* 0x0000000600007c24 */ /* 0x000fe4000f8e02ff */
[----:B------:R-:W-:-:S04]  /*1630*/  IMAD.WIDE.U32 R2, R6, UR6, R2 ;  /* 0x0000000606027c25 */ /* 0x000fc8000f8e0002 */
[----:B------:R-:W-:Y:S02]  /*1640*/  IMAD R10, R6, UR7, R0 ;  /* 0x00000007060a7c24 */ /* 0x000fe4000f8e0200 */
[----:B------:R-:W-:Y:S01]  /*1650*/  IMAD.X R9, RZ, RZ, R13, P0 ;  /* 0x000000ffff097224 */ /* 0x000fe200000e060d */
[----:B---3--:R-:W-:Y:S01]  /*1660*/  LEA R245, P0, R2, UR12, 0x1 ;  /* 0x0000000c02f57c11 */ /* 0x008fe2000f8008ff */
[----:B------:R-:W-:Y:S02]  /*1670*/  IMAD.IADD R3, R3, 0x1, R10 ;  /* 0x0000000103037824 */ /* 0x000fe400078e020a */
[----:B------:R-:W-:-:S03]  /*1680*/  IMAD.WIDE.U32 R4, R50, UR8, R4 ;  /* 0x0000000832047c25 */ /* 0x000fc6000f8e0004 */
[----:B------:R-:W-:Y:S01]  /*1690*/  LEA.HI.X R244, R2, UR13, R3, 0x1, P0 ;  /* 0x0000000d02f47c11 */ /* 0x000fe200080f0c03 */
[----:B------:R-:W-:Y:S01]  /*16a0*/  IMAD R5, R50, UR9, R5 ;  /* 0x0000000932057c24 */ /* 0x000fe2000f8e0205 */
[----:B------:R-:W-:Y:S01]  /*16b0*/  LEA R19, P0, R17, R50, 0x7 ;  /* 0x0000003211137211 */ /* 0x000fe200078038ff */
[C---:B------:R-:W-:Y:S01]  /*16c0*/  IMAD R11, R6.reuse, UR5, R7 ;  /* 0x00000005060b7c24 */ /* 0x040fe2000f8e0207 */
[----:B------:R-:W-:Y:S01]  /*16d0*/  LOP3.LUT R7, R243, 0x1f20, RZ, 0xc0, !PT ;  /* 0x00001f20f3077812 */ /* 0x000fe200078ec0ff */
[----:B------:R-:W-:Y:S01]  /*16e0*/  IMAD.WIDE.U32 R4, R6, UR4, R4 ;  /* 0x0000000406047c25 */ /* 0x000fe2000f8e0004 */
[----:B------:R-:W-:Y:S01]  /*16f0*/  LEA.HI.X R18, R17, RZ, RZ, 0x7, P0 ;  /* 0x000000ff11127211 */ /* 0x000fe200000f3cff */
[----:B------:R1:W-:Y:S01]  /*1700*/  STL [R1], R19 ;  /* 0x0000001301007387 */ /* 0x0003e20000100800 */
[----:B------:R-:W-:Y:S01]  /*1710*/  LOP3.LUT R6, R12, 0x18, R226, 0x78, !PT ;  /* 0x000000180c067812 */ /* 0x000fe200078e78e2 */
[----:B------:R-:W-:Y:S01]  /*1720*/  IMAD.IADD R0, R5, 0x1, R11 ;  /* 0x0000000105007824 */ /* 0x000fe200078e020b */
[----:B----4-:R-:W-:Y:S01]  /*1730*/  LEA R231, P1, R4, UR14, 0x1 ;  /* 0x0000000e04e77c11 */ /* 0x010fe2000f8208ff */
[----:B------:R1:W-:Y:S01]  /*1740*/  STL [R1+0x4], R18 ;  /* 0x0000041201007387 */ /* 0x0003e20000100800 */
[----:B------:R-:W-:Y:S01]  /*1750*/  UMOV UR5, 0x400 ;  /* 0x0000040000057882 */ /* 0x000fe20000000000 */
[----:B-----5:R-:W-:Y:S01]  /*1760*/  IMAD.WIDE.U32 R8, R16, UR10, R8 ;  /* 0x0000000a10087c25 */ /* 0x020fe2000f8e0008 */
[----:B------:R-:W-:Y:S01]  /*1770*/  LEA.HI.X R230, R4, UR15, R0, 0x1, P1 ;  /* 0x0000000f04e67c11 */ /* 0x000fe200088f0c00 */
[----:B--2---:R-:W-:Y:S01]  /*1780*/  ULEA UR5, UR18, UR5, 0x18 ;  /* 0x0000000512057291 */ /* 0x004fe2000f8ec0ff */
[----:B------:R-:W-:Y:S01]  /*1790*/  ISETP.GE.AND P1, PT, R50, R252, PT ;  /* 0x000000fc3200720c */ /* 0x000fe20003f26270 */
[----:B------:R-:W-:Y:S01]  /*17a0*/  IMAD R3, R16, UR11, R9 ;  /* 0x0000000b10037c24 */ /* 0x000fe2000f8e0209 */
[----:B------:R-:W-:-:S02]  /*17b0*/  LOP3.LUT R6, R7, R6, RZ, 0xfc, !PT ;  /* 0x0000000607067212 */ /* 0x000fc400078efcff */
[----:B------:R-:W-:Y:S02]  /*17c0*/  LOP3.LUT R0, R221, 0x18, RZ, 0xc0, !PT ;  /* 0x00000018dd007812 */ /* 0x000fe400078ec0ff */
[----:B------:R-:W-:Y:S02]  /*17d0*/  LEA R228, R6, UR5, 0x1 ;  /* 0x0000000506e47c11 */ /* 0x000fe4000f8e08ff */
[----:B------:R-:W-:-:S05]  /*17e0*/  LOP3.LUT R10, R0, 0xc0, R162, 0xf8, !PT ;  /* 0x000000c0000a7812 */ /* 0x000fca00078ef8a2 */
[----:B------:R-:W-:Y:S05]  /*17f0*/  @P1 BRA `(.L_x_131) ;  /* 0x0000000000781947 */ /* 0x000fea0003800000 */
[----:B------:R-:W2:Y:S01]  /*1800*/  LDCU.64 UR6, c[0x0][0x3b0] ;  /* 0x00007600ff0677ac */ /* 0x000ea20008000a00 */
[----:B------:R-:W-:Y:S01]  /*1810*/  IMAD.MOV.U32 R2, RZ, RZ, R8 ;  /* 0x000000ffff027224 */ /* 0x000fe200078e0008 */
[----:B------:R-:W3:Y:S01]  /*1820*/  LDCU UR4, c[0x0][0x440] ;  /* 0x00008800ff0477ac */ /* 0x000ee20008000800 */
[----:B------:R-:W4:Y:S01]  /*1830*/  LDCU.64 UR10, c[0x0][0x380] ;  /* 0x00007000ff0a77ac */ /* 0x000f220008000a00 */
[----:B--2---:R-:W-:Y:S02]  /*1840*/  IMAD R0, R18, UR6, RZ ;  /* 0x0000000612007c24 */ /* 0x004fe4000f8e02ff */
[----:B------:R-:W-:Y:S01]  /*1850*/  IMAD.WIDE.U32 R6, R19, UR6, R2 ;  /* 0x0000000613067c25 */ /* 0x000fe2000f8e0002 */
[----:B---3--:R-:W-:-:S03]  /*1860*/  ISETP.GE.AND P1, PT, R234, UR4, PT ;  /* 0x00000004ea007c0c */ /* 0x008fc6000bf26270 */
[----:B------:R-:W-:Y:S01]  /*1870*/  IMAD R0, R19, UR7, R0 ;  /* 0x0000000713007c24 */ /* 0x000fe2000f8e0200 */
[----:B------:R-:W-:Y:S02]  /*1880*/  ISETP.GE.AND P0, PT, R246, UR4, PT ;  /* 0x00000004f6007c0c */ /* 0x000fe4000bf06270 */
[----:B----4-:R-:W-:Y:S01]  /*1890*/  LEA R4, P2, R6, UR10, 0x1 ;  /* 0x0000000a06047c11 */ /* 0x010fe2000f8408ff */
        /* <DEDUP_REMOVED lines=19> */
.L_x_132:
[----:B------:R3:W-:Y:S02]  /*19d0*/  STS.128 [R228+0x4000], RZ ;  /* 0x004000ffe4007388 */ /* 0x0007e40000000c00 */
.L_x_131:
[----:B------:R-:W-:Y:S05]  /*19e0*/  BSYNC.RECONVERGENT B0 ;  /* 0x0000000000007941 */ /* 0x000fea0003800200 */
.L_x_130:
        /* <DEDUP_REMOVED lines=8> */
[----:B------:R-:W1:Y:S02]  /*1a70*/  LDCU UR4, c[0x0][0x440] ;  /* 0x00008800ff0477ac */ /* 0x000e640008000800 */
[----:B--2-4-:R-:W-:Y:S01]  /*1a80*/  IMAD.X R4, RZ, RZ, R18, P0 ;  /* 0x000000ffff047224 */ /* 0x014fe200000e0612 */
[----:B------:R-:W2:Y:S03]  /*1a90*/  LDCU.64 UR6, c[0x0][0x380] ;  /* 0x00007000ff0677ac */ /* 0x000ea60008000a00 */
[----:B-----5:R-:W-:-:S02]  /*1aa0*/  IMAD R4, R4, UR10, RZ ;  /* 0x0000000a04047c24 */ /* 0x020fc4000f8e02ff */
[----:B------:R-:W-:Y:S01]  /*1ab0*/  IMAD.WIDE.U32 R6, R0, UR10, R6 ;  /* 0x0000000a00067c25 */ /* 0x000fe2000f8e0006 */
[----:B-1----:R-:W-:-:S03]  /*1ac0*/  ISETP.GE.AND P1, PT, R234, UR4, PT ;  /* 0x00000004ea007c0c */ /* 0x002fc6000bf26270 */
[----:B------:R-:W-:Y:S01]  /*1ad0*/  IMAD R0, R0, UR11, R4 ;  /* 0x0000000b00007c24 */ /* 0x000fe2000f8e0204 */
[----:B------:R-:W-:Y:S02]  /*1ae0*/  ISETP.GE.AND P0, PT, R246, UR4, PT ;  /* 0x00000004f6007c0c */ /* 0x000fe4000bf06270 */
[----:B--2---:R-:W-:Y:S01]  /*1af0*/  LEA R4, P2, R6, UR6, 0x1 ;  /* 0x0000000606047c11 */ /* 0x004fe2000f8408ff */
        /* <DEDUP_REMOVED lines=19> */
.L_x_135:
[----:B------:R2:W-:Y:S02]  /*1c30*/  STS.128 [R228+0x4800], RZ ;  /* 0x004800ffe4007388 */ /* 0x0005e40000000c00 */
.L_x_134:
[----:B------:R-:W-:Y:S05]  /*1c40*/  BSYNC.RECONVERGENT B0 ;  /* 0x0000000000007941 */ /* 0x000fea0003800200 */
.L_x_133:
        /* <DEDUP_REMOVED lines=8> */
[----:B------:R-:W3:Y:S02]  /*1cd0*/  LDCU UR4, c[0x0][0x440] ;  /* 0x00008800ff0477ac */ /* 0x000ee40008000800 */
[----:B-12-4-:R-:W-:Y:S01]  /*1ce0*/  IMAD.X R4, RZ, RZ, R18, P0 ;  /* 0x000000ffff047224 */ /* 0x016fe200000e0612 */
[----:B------:R-:W1:Y:S03]  /*1cf0*/  LDCU.64 UR6, c[0x0][0x380] ;  /* 0x00007000ff0677ac */ /* 0x000e660008000a00 */
[----:B-----5:R-:W-:-:S02]  /*1d00*/  IMAD R4, R4, UR10, RZ ;  /* 0x0000000a04047c24 */ /* 0x020fc4000f8e02ff */
[----:B------:R-:W-:Y:S01]  /*1d10*/  IMAD.WIDE.U32 R6, R0, UR10, R6 ;  /* 0x0000000a00067c25 */ /* 0x000fe2000f8e0006 */
[----:B---3--:R-:W-:-:S03]  /*1d20*/  ISETP.GE.AND P1, PT, R234, UR4, PT ;  /* 0x00000004ea007c0c */ /* 0x008fc6000bf26270 */
        /* <DEDUP_REMOVED lines=22> */
.L_x_138:
[----:B------:R2:W-:Y:S02]  /*1e90*/  STS.128 [R228+0x5000], RZ ;  /* 0x005000ffe4007388 */ /* 0x0005e40000000c00 */
.L_x_137:
[----:B------:R-:W-:Y:S05]  /*1ea0*/  BSYNC.RECONVERGENT B0 ;  /* 0x0000000000007941 */ /* 0x000fea0003800200 */
.L_x_136:
[----:B-12-4-:R-:W-:Y:S01]  /*1eb0*/  VIADD R4, R50, 0x60 ;  /* 0x0000006032047836 */ /* 0x016fe20000000000 */
[----:B------:R-:W-:Y:S01]  /*1ec0*/  USHF.L.U64.HI UR4, UR8, 0x6, UR9 ;  /* 0x0000000608047899 */ /* 0x000fe20008010209 */
[----:B------:R-:W-:Y:S01]  /*1ed0*/  VIADD R0, R136, 0x3f ;  /* 0x0000003f88007836 */ /* 0x000fe20000000000 */
[----:B------:R-:W-:Y:S01]  /*1ee0*/  USHF.L.U32 UR12, UR8, 0x6, URZ ;  /* 0x00000006080c7899 */ /* 0x000fe200080006ff */
[----:B------:R-:W-:Y:S01]  /*1ef0*/  BSSY.RECONVERGENT B0, `(.L_x_139) ;  /* 0x0000025000007945 */ /* 0x000fe20003800200 */
[----:B------:R-:W-:Y:S02]  /*1f00*/  ISETP.GE.AND P0, PT, R4, R252, PT ;  /* 0x000000fc0400720c */ /* 0x000fe40003f06270 */
[----:B------:R-:W-:-:S04]  /*1f10*/  SHF.R.S32.HI R4, RZ, 0x1f, R0 ;  /* 0x0000001fff047819 */ /* 0x000fc80000011400 */
[----:B------:R-:W-:-:S07]  /*1f20*/  LEA.HI R229, R4, R0, RZ, 0x6 ;  /* 0x0000000004e57211 */ /* 0x000fce00078f30ff */
[----:B------:R-:W-:Y:S05]  /*1f30*/  @P0 BRA `(.L_x_140) ;  /* 0x0000000000800947 */ /* 0x000fea0003800000 */
[----:B------:R-:W1:Y:S01]  /*1f40*/  LDCU.64 UR10, c[0x0][0x3b0] ;  /* 0x00007600ff0a77ac */ /* 0x000e620008000a00 */
[----:B------:R-:W-:Y:S01]  /*1f50*/  IADD3 R0, P0, PT, R19, 0x60, RZ ;  /* 0x0000006013007810 */ /* 0x000fe20007f1e0ff */
[----:B------:R-:W2:Y:S04]  /*1f60*/  LDCU UR13, c[0x0][0x440] ;  /* 0x00008800ff0d77ac */ /* 0x000ea80008000800 */
[----:B------:R-:W-:Y:S01]  /*1f70*/  IMAD.X R2, RZ, RZ, R18, P0 ;  /* 0x000000ffff027224 */ /* 0x000fe200000e0612 */
[----:B------:R-:W4:Y:S03]  /*1f80*/  LDCU.64 UR6, c[0x0][0x380] ;  /* 0x00007000ff0677ac */ /* 0x000f260008000a00 */
[----:B-1----:R-:W-:-:S02]  /*1f90*/  IMAD R6, R2, UR10, RZ ;  /* 0x0000000a02067c24 */ /* 0x002fc4000f8e02ff */
[----:B------:R-:W-:Y:S01]  /*1fa0*/  IMAD.MOV.U32 R2, RZ, RZ, R8 ;  /* 0x000000ffff027224 */ /* 0x000fe200078e0008 */
[----:B--2---:R-:W-:-:S03]  /*1fb0*/  ISETP.GE.AND P1, PT, R234, UR13, PT ;  /* 0x0000000dea007c0c */ /* 0x004fc6000bf26270 */
[----:B------:R-:W-:Y:S01]  /*1fc0*/  IMAD.WIDE.U32 R4, R0, UR10, R2 ;  /* 0x0000000a00047c25 */ /* 0x000fe2000f8e0002 */
[----:B------:R-:W-:-:S03]  /*1fd0*/  ISETP.GE.AND P0, PT, R246, UR13, PT ;  /* 0x0000000df6007c0c */ /* 0x000fc6000bf06270 */
[----:B------:R-:W-:Y:S01]  /*1fe0*/  IMAD R0, R0, UR11, R6 ;  /* 0x0000000b00007c24 */ /* 0x000fe2000f8e0206 */
[----:B----4-:R-:W-:-:S03]  /*1ff0*/  LEA R2, P2, R4, UR6, 0x1 ;  /* 0x0000000604027c11 */ /* 0x010fc6000f8408ff */
        /* <DEDUP_REMOVED lines=19> */
.L_x_141:
[----:B------:R4:W-:Y:S02]  /*2130*/  STS.128 [R228+0x5800], RZ ;  /* 0x005800ffe4007388 */ /* 0x0009e40000000c00 */
.L_x_140:
[----:B------:R-:W-:Y:S05]  /*2140*/  BSYNC.RECONVERGENT B0 ;  /* 0x0000000000007941 */ /* 0x000fea0003800200 */
.L_x_139:
[----:B------:R-:W-:Y:S01]  /*2150*/  LEA.HI.SX32 R48, R229, 0xffffffff, 0x1a ;  /* 0xffffffffe5307811 */ /* 0x000fe200078fd2ff */
[----:B------:R-:W-:Y:S03]  /*2160*/  BSSY.RECONVERGENT B0, `(.L_x_142) ;  /* 0x0000020000007945 */ /* 0x000fe60003800200 */
[----:B------:R-:W-:Y:S01]  /*2170*/  SHF.R.S32.HI R8, RZ, 0x1f, R48 ;  /* 0x0000001fff087819 */ /* 0x000fe20000011430 */
[C---:B------:R-:W-:Y:S02]  /*2180*/  IMAD R7, R48.reuse, -0x40, R136 ;  /* 0xffffffc030077824 */ /* 0x040fe400078e0288 */
[C---:B------:R-:W-:Y:S02]  /*2190*/  IMAD R0, R48.reuse, UR4, RZ ;  /* 0x0000000430007c24 */ /* 0x040fe4000f8e02ff */
[----:B------:R-:W-:Y:S01]  /*21a0*/  IMAD.WIDE.U32 R4, R48, UR12, RZ ;  /* 0x0000000c30047c25 */ /* 0x000fe2000f8e00ff */
[----:B------:R-:W-:-:S03]  /*21b0*/  ISETP.GE.AND P3, PT, R50, R7, PT ;  /* 0x000000073200720c */ /* 0x000fc60003f66270 */
[----:B------:R-:W-:-:S05]  /*21c0*/  IMAD R0, R8, UR12, R0 ;  /* 0x0000000c08007c24 */ /* 0x000fca000f8e0200 */
[----:B------:R-:W-:-:S05]  /*21d0*/  IADD3 R0, PT, PT, R5, R0, RZ ;  /* 0x0000000005007210 */ /* 0x000fca0007ffe0ff */
[----:B------:R-:W-:Y:S05]  /*21e0*/  @P3 BRA `(.L_x_143) ;  /* 0x00000000005c3947 */ /* 0x000fea0003800000 */
[----:B------:R-:W5:Y:S01]  /*21f0*/  LDCU UR6, c[0x0][0x440] ;  /* 0x00008800ff0677ac */ /* 0x000f620008000800 */
[----:B-12---:R-:W-:-:S04]  /*2200*/  LEA R2, P2, R4, R231, 0x1 ;  /* 0x000000e704027211 */ /* 0x006fc800078408ff */
        /* <DEDUP_REMOVED lines=20> */
.L_x_144:
[----:B------:R2:W-:Y:S02]  /*2350*/  STS.128 [R228+0x8000], RZ ;  /* 0x008000ffe4007388 */ /* 0x0005e40000000c00 */
.L_x_143:
[----:B------:R-:W-:Y:S05]  /*2360*/  BSYNC.RECONVERGENT B0 ;  /* 0x0000000000007941 */ /* 0x000fea0003800200 */
.L_x_142:
[----:B------:R-:W-:Y:S01]  /*2370*/  ISETP.GE.AND P0, PT, R11, R7, PT ;  /* 0x000000070b00720c */ /* 0x000fe20003f06270 */
[----:B------:R-:W-:Y:S01]  /*2380*/  USHF.L.U64.HI UR9, UR8, 0x5, UR9 ;  /* 0x0000000508097899 */ /* 0x000fe20008010209 */
[----:B------:R-:W-:Y:S01]  /*2390*/  BSSY.RECONVERGENT B0, `(.L_x_145) ;  /* 0x000001c000007945 */ /* 0x000fe20003800200 */
[----:B------:R-:W-:-:S10]  /*23a0*/  USHF.L.U32 UR8, UR8, 0x5, URZ ;  /* 0x0000000508087899 */ /* 0x000fd400080006ff */
[----:B------:R-:W-:Y:S05]  /*23b0*/  @P0 BRA `(.L_x_146) ;  /* 0x0000000000640947 */ /* 0x000fea0003800000 */
[----:B------:R-:W5:Y:S01]  /*23c0*/  LDCU UR6, c[0x0][0x440] ;  /* 0x00008800ff0677ac */ /* 0x000f620008000800 */
[----:B------:R-:W-:-:S04]  /*23d0*/  IADD3 R4, P0, PT, R4, UR8, RZ ;  /* 0x0000000804047c10 */ /* 0x000fc8000ff1e0ff */
[----:B------:R-:W-:Y:S02]  /*23e0*/  IADD3.X R0, PT, PT, R0, UR9, RZ, P0, !PT ;  /* 0x0000000900007c10 */ /* 0x000fe400087fe4ff */
        /* <DEDUP_REMOVED lines=21> */
.L_x_147:
[----:B------:R2:W-:Y:S02]  /*2540*/  STS.128 [R228+0x8800], RZ ;  /* 0x008800ffe4007388 */ /* 0x0005e40000000c00 */
.L_x_146:
[----:B------:R-:W-:Y:S05]  /*2550*/  BSYNC.RECONVERGENT B0 ;  /* 0x0000000000007941 */ /* 0x000fea0003800200 */
.L_x_145:
[----:B------:R-:W5:Y:S01]  /*2560*/  LDCU.64 UR6, c[0x0][0x538] ;  /* 0x0000a700ff0677ac */ /* 0x000f620008000a00 */
[----:B------:R-:W0:Y:S01]  /*2570*/  LDGDEPBAR ;  /* 0x00000000000079af */ /* 0x000e220000000000 */
[----:B-----5:R-:W-:-:S04]  /*2580*/  ISETP.NE.U32.AND P1, PT, RZ, UR6, PT ;  /* 0x00000006ff007c0c */ /* 0x020fc8000bf25070 */
[----:B------:R-:W-:Y:S01]  /*2590*/  ISETP.NE.AND.EX P1, PT, RZ, UR7, PT, P1 ;  /* 0x00000007ff007c0c */ /* 0x000fe2000bf25310 */
[----:B------:R-:W-:Y:S01]  /*25a0*/  BSSY.RECONVERGENT B0, `(.L_x_148) ;  /* 0x0000030000007945 */ /* 0x000fe20003800200 */
[----:B------:R-:W-:-:S11]  /*25b0*/  DEPBAR.LE SB0, 0x0 ;  /* 0x000080000000791a */ /* 0x000fd60000000000 */
[----:B------:R-:W1:Y:S01]  /*25c0*/  @P1 LDC.64 R4, c[0x0][0x540] ;  /* 0x00015000ff041b82 */ /* 0x000e620000000a00 */
[----:B------:R-:W-:-:S07]  /*25d0*/  @P1 MOV R17, RZ ;  /* 0x000000ff00111202 */ /* 0x000fce0000000f00 */
[----:B------:R-:W5:Y:S01]  /*25e0*/  @P1 LDC R0, c[0x0][0x458] ;  /* 0x00011600ff001b82 */ /* 0x000f620000000800 */
[----:B-12---:R-:W-:-:S04]  /*25f0*/  @P1 IMAD.WIDE.U32 R2, R24, R4, R16 ;  /* 0x0000000418021225 */ /* 0x006fc800078e0010 */
[----:B------:R-:W-:Y:S01]  /*2600*/  @P1 IMAD R5, R24, R5, R3 ;  /* 0x0000000518051224 */ /* 0x000fe200078e0203 */
[----:B------:R-:W-:-:S04]  /*2610*/  @P1 LEA R4, P0, R2, UR6, 0x2 ;  /* 0x0000000602041c11 */ /* 0x000fc8000f8010ff */
[----:B------:R-:W-:-:S05]  /*2620*/  @P1 LEA.HI.X R5, R2, UR7, R5, 0x2, P0 ;  /* 0x0000000702051c11 */ /* 0x000fca00080f1405 */
[----:B------:R1:W2:Y:S01]  /*2630*/  @P1 LDG.E R6, desc[UR16][R4.64] ;  /* 0x0000001004061981 */ /* 0x0002a2000c1e1900 */
[----:B-----5:R5:W2:Y:S01]  /*2640*/  @P1 MUFU.RCP R3, R0 ;  /* 0x0000000000031308 */ /* 0x020aa20000001000 */
[----:B------:R-:W-:Y:S02]  /*2650*/  SHF.L.U64.HI R2, R14, 0x6, R15 ;  /* 0x000000060e027819 */ /* 0x000fe4000001020f */
[----:B------:R-:W-:-:S03]  /*2660*/  MOV R137, RZ ;  /* 0x000000ff00897202 */ /* 0x000fc60000000f00 */
[----:B------:R-:W-:Y:S01]  /*2670*/  IMAD R2, R2, R48, RZ ;  /* 0x0000003002027224 */ /* 0x000fe200078e02ff */
[----:B-----5:R-:W-:-:S05]  /*2680*/  SHF.L.U32 R0, R14, 0x6, RZ ;  /* 0x000000060e007819 */ /* 0x020fca00000006ff */
[----:B------:R-:W-:Y:S02]  /*2690*/  IMAD R2, R8, R0, R2 ;  /* 0x0000000008027224 */ /* 0x000fe400078e0202 */
[----:B-1----:R-:W-:-:S05]  /*26a0*/  IMAD.WIDE.U32 R4, R0, R48, RZ ;  /* 0x0000003000047225 */ /* 0x002fca00078e00ff */
[----:B------:R-:W-:Y:S01]  /*26b0*/  IADD3 R0, PT, PT, R5, R2, RZ ;  /* 0x0000000205007210 */ /* 0x000fe20007ffe0ff */
[----:B------:R-:W-:Y:S01]  /*26c0*/  BAR.SYNC.DEFER_BLOCKING 0x0 ;  /* 0x0000000000007b1d */ /* 0x000fe20000010000 */
[----:B--2---:R-:W-:-:S05]  /*26d0*/  @P1 FMUL.FTZ R137, R6, R3 ;  /* 0x0000000306891220 */ /* 0x004fca0000410000 */
        /* <DEDUP_REMOVED lines=23> */
.L_x_150:
[----:B------:R2:W-:Y:S01]  /*2850*/  STS.128 [R228+0xb000], RZ ;  /* 0x00b000ffe4007388 */ /* 0x0005e20000000c00 */
[----:B------:R-:W-:Y:S05]  /*2860*/  BRA `(.L_x_151) ;  /* 0x00000000000c7947 */ /* 0x000fea0003800000 */
.L_x_149:
[----:B------:R1:W-:Y:S04]  /*2870*/  STS.128 [R228+0x9000], RZ ;  /* 0x009000ffe4007388 */ /* 0x0003e80000000c00 */
[----:B------:R1:W-:Y:S04]  /*2880*/  STS.128 [R228+0xa000], RZ ;  /* 0x00a000ffe4007388 */ /* 0x0003e80000000c00 */
[----:B------:R1:W-:Y:S02]  /*2890*/  STS.128 [R228+0xb000], RZ ;  /* 0x00b000ffe4007388 */ /* 0x0003e40000000c00 */
.L_x_151:
[----:B------:R-:W-:Y:S05]  /*28a0*/  BSYNC.RECONVERGENT B0 ;  /* 0x0000000000007941 */ /* 0x000fea0003800200 */
.L_x_148:
[----:B------:R-:W-:Y:S01]  /*28b0*/  ISETP.GE.AND P0, PT, R11, R7, PT ;  /* 0x000000070b00720c */ /* 0x000fe20003f06270 */
[----:B------:R-:W-:Y:S01]  /*28c0*/  IMAD.SHL.U32 R6, R226, 0x10, RZ ;  /* 0x00000010e2067824 */ /* 0x000fe200078e00ff */
[----:B------:R-:W-:Y:S01]  /*28d0*/  BSSY.RECONVERGENT B0, `(.L_x_152) ;  /* 0x0000022000007945 */ /* 0x000fe20003800200 */
[----:B------:R-:W-:Y:S02]  /*28e0*/  LOP3.LUT R7, R162, 0x120, RZ, 0xc0, !PT ;  /* 0x00000120a2077812 */ /* 0x000fe400078ec0ff */
[----:B------:R-:W-:Y:S02]  /*28f0*/  LOP3.LUT R161, R10, 0x8, R222, 0x78, !PT ;  /* 0x000000080aa17812 */ /* 0x000fe400078e78de */
[----:B------:R-:W-:Y:S02]  /*2900*/  LOP3.LUT R8, R226, 0x8, RZ, 0xc0, !PT ;  /* 0x00000008e2087812 */ /* 0x000fe400078ec0ff */
[----:B------:R-:W-:-:S04]  /*2910*/  LOP3.LUT R223, R6, 0x3e00, RZ, 0xc0, !PT ;  /* 0x00003e0006df7812 */ /* 0x000fc800078ec0ff */
[----:B------:R1:W-:Y:S04]  /*2920*/  @P0 STS.128 [R228+0x9800], RZ ;  /* 0x009800ffe4000388 */ /* 0x0003e80000000c00 */
[----:B------:R1:W-:Y:S04]  /*2930*/  @P0 STS.128 [R228+0xa800], RZ ;  /* 0x00a800ffe4000388 */ /* 0x0003e80000000c00 */
[----:B------:R1:W-:Y:S01]  /*2940*/  @P0 STS.128 [R228+0xb800], RZ ;  /* 0x00b800ffe4000388 */ /* 0x0003e20000000c00 */
[----:B------:R-:W-:Y:S05]  /*2950*/  @P0 BRA `(.L_x_153) ;  /* 0x0000000000640947 */ /* 0x000fea0003800000 */
[----:B------:R-:W5:Y:S01]  /*2960*/  LDCU UR6, c[0x0][0x440] ;  /* 0x00008800ff0677ac */ /* 0x000f620008000800 */
[----:B------:R-:W-:-:S04]  /*2970*/  LEA R4, P0, R14, R4, 0x5 ;  /* 0x000000040e047211 */ /* 0x000fc800078028ff */
[----:B------:R-:W-:Y:S02]  /*2980*/  LEA.HI.X R0, R14, R0, R15, 0x5, P0 ;  /* 0x000000000e007211 */ /* 0x000fe400000f2c0f */
        /* <DEDUP_REMOVED lines=21> */
.L_x_154:
[----:B------:R2:W-:Y:S02]  /*2ae0*/  STS.128 [R228+0xb800], RZ ;  /* 0x00b800ffe4007388 */ /* 0x0005e40000000c00 */
.L_x_153:
[----:B------:R-:W-:Y:S05]  /*2af0*/  BSYNC.RECONVERGENT B0 ;  /* 0x0000000000007941 */ /* 0x000fea0003800200 */
.L_x_152:
[----:B------:R-:W-:Y:S01]  /*2b00*/  LOP3.LUT R0, R6, 0x100, RZ, 0xc0, !PT ;  /* 0x0000010006007812 */ /* 0x000fe200078ec0ff */
[----:B------:R-:W-:Y:S01]  /*2b10*/  IMAD.MOV.U32 R160, RZ, RZ, 0x20 ;  /* 0x00000020ffa07424 */ /* 0x000fe200078e00ff */
[----:B-12---:R-:W-:Y:S01]  /*2b20*/  LOP3.LUT R2, R10, R8, RZ, 0x3c, !PT ;  /* 0x000000080a027212 */ /* 0x006fe200078e3cff */
        /* <DEDUP_REMOVED lines=8> */
[----:B------:R-:W-:Y:S01]  /*2bb0*/  LDSM.16.M88.4 R12, [R49] ;  /* 0x00000000310c783b */ /* 0x000fe20000000200 */
[----:B------:R-:W-:Y:S01]  /*2bc0*/  LOP3.LUT R249, R50, 0x7, RZ, 0xc0, !PT ;  /* 0x0000000732f97812 */ /* 0x000fe200078ec0ff */
[--C-:B------:R-:W-:Y:S02]  /*2bd0*/  IMAD.IADD R3, R49, 0x1, R160.reuse ;  /* 0x0000000131037824 */ /* 0x100fe400078e02a0 */
[----:B------:R-:W1:Y:S01]  /*2be0*/  LDSM.16.M88.4 R16, [R2+0x6000] ;  /* 0x006000000210783b */ /* 0x000e620000000200 */
[----:B------:R-:W-:-:S03]  /*2bf0*/  IMAD.IADD R0, R2, 0x1, R160 ;  /* 0x0000000102007824 */ /* 0x000fc600078e02a0 */
[----:B------:R-:W2:Y:S04]  /*2c00*/  LDSM.16.M88.4 R8, [R49+0x1000] ;  /* 0x001000003108783b */ /* 0x000ea80000000200 */
[----:B------:R-:W5:Y:S04]  /*2c10*/  LDSM.16.M88.4 R28, [R2+0x6400] ;  /* 0x00640000021c783b */ /* 0x000f680000000200 */
[----:B------:R-:W3:Y:S04]  /*2c20*/  LDSM.16.M88.4 R24, [R2+0x6800] ;  /* 0x006800000218783b */ /* 0x000ee80000000200 */
[----:B------:R-:W4:Y:S04]  /*2c30*/  LDSM.16.M88.4 R20, [R2+0x6c00] ;  /* 0x006c00000214783b */ /* 0x000f280000000200 */
[----:B------:R-:W-:Y:S04]  /*2c40*/  LDSM.16.M88.4 R4, [R3+0x1000] ;  /* 0x001000000304783b */ /* 0x000fe80000000200 */
[----:B------:R-:W4:Y:S04]  /*2c50*/  LDSM.16.M88.4 R36, [R0+0x6000] ;  /* 0x006000000024783b */ /* 0x000f280000000200 */
[----:B------:R-:W4:Y:S04]  /*2c60*/  LDSM.16.M88.4 R40, [R0+0x6400] ;  /* 0x006400000028783b */ /* 0x000f280000000200 */
[----:B------:R-:W4:Y:S04]  /*2c70*/  LDSM.16.M88.4 R52, [R0+0x6800] ;  /* 0x006800000034783b */ /* 0x000f280000000200 */
[----:B------:R-:W4:Y:S01]  /*2c80*/  LDSM.16.M88.4 R44, [R0+0x6c00] ;  /* 0x006c0000002c783b */ /* 0x000f220000000200 */
[-C--:B-1----:R-:W-:Y:S03]  /*2c90*/  HMMA.16816.F32.BF16 R100, R12, R16.reuse, RZ ;  /* 0x000000100c64723c */ /* 0x082fe600000418ff */
[----:B------:R-:W-:Y:S05]  /*2ca0*/  LDSM.16.M88.4 R156, [R0+0x8c00] ;  /* 0x008c0000009c783b */ /* 0x000fea0000000200 */
[C---:B--2---:R-:W-:Y:S08]  /*2cb0*/  HMMA.16816.F32.BF16 R76, R8.reuse, R16, RZ ;  /* 0x00000010084c723c */ /* 0x044ff000000418ff */
[-C--:B------:R-:W-:Y:S08]  /*2cc0*/  HMMA.16816.F32.BF16 R72, R8, R18.reuse, RZ ;  /* 0x000000120848723c */ /* 0x080ff000000418ff */
[----:B------:R-:W-:Y:S01]  /*2cd0*/  HMMA.16816.F32.BF16 R96, R12, R18, RZ ;  /* 0x000000120c60723c */ /* 0x000fe200000418ff */
[----:B------:R-:W1:Y:S07]  /*2ce0*/  LDSM.16.M88.4 R16, [R3] ;  /* 0x000000000310783b */ /* 0x000e6e0000000200 */
[C---:B-----5:R-:W-:Y:S08]  /*2cf0*/  HMMA.16816.F32.BF16 R68, R8.reuse, R28, RZ ;  /* 0x0000001c0844723c */ /* 0x060ff000000418ff */
[C---:B---3--:R-:W-:Y:S08]  /*2d00*/  HMMA.16816.F32.BF16 R60, R8.reuse, R24, RZ ;  /* 0x00000018083c723c */ /* 0x048ff000000418ff */
[C---:B----4-:R-:W-:Y:S08]  /*2d10*/  HMMA.16816.F32.BF16 R32, R8.reuse, R20, RZ ;  /* 0x000000140820723c */ /* 0x050ff000000418ff */
[C---:B------:R-:W-:Y:S08]  /*2d20*/  HMMA.16816.F32.BF16 R64, R8.reuse, R30, RZ ;  /* 0x0000001e0840723c */ /* 0x040ff000000418ff */
[C---:B------:R-:W-:Y:S08]  /*2d30*/  HMMA.16816.F32.BF16 R56, R8.reuse, R26, RZ ;  /* 0x0000001a0838723c */ /* 0x040ff000000418ff */
[----:B------:R-:W-:Y:S08]  /*2d40*/  HMMA.16816.F32.BF16 R8, R8, R22, RZ ;  /* 0x000000160808723c */ /* 0x000ff000000418ff */
[----:B------:R-:W-:Y:S08]  /*2d50*/  HMMA.16816.F32.BF16 R140, R4, R36, R76 ;  /* 0x00000024048c723c */ /* 0x000ff0000004184c */
[C---:B------:R-:W-:Y:S08]  /*2d60*/  HMMA.16816.F32.BF16 R88, R12.reuse, R28, RZ ;  /* 0x0000001c0c58723c */ /* 0x040ff000000418ff */
[C---:B------:R-:W-:Y:S08]  /*2d70*/  HMMA.16816.F32.BF16 R84, R12.reuse, R24, RZ ;  /* 0x000000180c54723c */ /* 0x040ff000000418ff */
[C---:B------:R-:W-:Y:S01]  /*2d80*/  HMMA.16816.F32.BF16 R148, R12.reuse, R26, RZ ;  /* 0x0000001a0c94723c */ /* 0x040fe200000418ff */
[----:B------:R-:W-:Y:S07]  /*2d90*/  LDSM.16.M88.4 R24, [R2+0x7800] ;  /* 0x007800000218783b */ /* 0x000fee0000000200 */
[C---:B------:R-:W-:Y:S08]  /*2da0*/  HMMA.16816.F32.BF16 R80, R12.reuse, R20, RZ ;  /* 0x000000140c50723c */ /* 0x040ff000000418ff */
[----:B------:R-:W-:Y:S01]  /*2db0*/  HMMA.16816.F32.BF16 R144, R12, R22, RZ ;  /* 0x000000160c90723c */ /* 0x000fe200000418ff */
[----:B------:R-:W-:Y:S07]  /*2dc0*/  LDSM.16.M88.4 R20, [R2+0x7c00] ;  /* 0x007c00000214783b */ /* 0x000fee0000000200 */
[C---:B------:R-:W-:Y:S08]  /*2dd0*/  HMMA.16816.F32.BF16 R124, R4.reuse, R40, R68 ;  /* 0x00000028047c723c */ /* 0x040ff00000041844 */
[C---:B------:R-:W-:Y:S08]  /*2de0*/  HMMA.16816.F32.BF16 R60, R4.reuse, R52, R60 ;  /* 0x00000034043c723c */ /* 0x040ff0000004183c */
[C---:B------:R-:W-:Y:S01]  /*2df0*/  HMMA.16816.F32.BF16 R76, R4.reuse, R44, R32 ;  /* 0x0000002c044c723c */ /* 0x040fe20000041820 */
[----:B------:R-:W-:Y:S07]  /*2e00*/  LDSM.16.M88.4 R32, [R2+0x7000] ;  /* 0x007000000220783b */ /* 0x000fee0000000200 */
[C---:B------:R-:W-:Y:S01]  /*2e10*/  HMMA.16816.F32.BF16 R132, R4.reuse, R38, R72 ;  /* 0x000000260484723c */ /* 0x040fe20000041848 */
[----:B------:R-:W-:Y:S07]  /*2e20*/  LDSM.16.M88.4 R72, [R0+0x7400] ;  /* 0x007400000048783b */ /* 0x000fee0000000200 */
[C---:B------:R-:W-:Y:S08]  /*2e30*/  HMMA.16816.F32.BF16 R120, R4.reuse, R42, R64 ;  /* 0x0000002a0478723c */ /* 0x040ff00000041840 */
[C---:B------:R-:W-:Y:S01]  /*2e40*/  HMMA.16816.F32.BF16 R116, R4.reuse, R54, R56 ;  /* 0x000000360474723c */ /* 0x040fe20000041838 */
[----:B------:R-:W-:Y:S07]  /*2e50*/  LDSM.16.M88.4 R56, [R0+0x7000] ;  /* 0x007000000038783b */ /* 0x000fee0000000200 */
[----:B------:R-:W-:Y:S01]  /*2e60*/  HMMA.16816.F32.BF16 R104, R4, R46, R8 ;  /* 0x0000002e0468723c */ /* 0x000fe20000041808 */
[----:B------:R-:W2:Y:S04]  /*2e70*/  LDSM.16.M88.4 R4, [R49+0x3000] ;  /* 0x003000003104783b */ /* 0x000ea80000000200 */
[----:B------:R-:W-:Y:S03]  /*2e80*/  LDSM.16.M88.4 R8, [R49+0x2000] ;  /* 0x002000003108783b */ /* 0x000fe60000000200 */
[----:B------:R-:W-:Y:S01]  /*2e90*/  HMMA.16816.F32.BF16 R92, R12, R30, RZ ;  /* 0x0000001e0c5c723c */ /* 0x000fe200000418ff */
[----:B------:R-:W3:Y:S04]  /*2ea0*/  LDSM.16.M88.4 R28, [R2+0x7400] ;  /* 0x00740000021c783b */ /* 0x000ee80000000200 */
[----:B------:R-:W-:Y:S03]  /*2eb0*/  LDSM.16.M88.4 R12, [R3+0x3000] ;  /* 0x00300000030c783b */ /* 0x000fe60000000200 */
[C---:B-1----:R-:W-:Y:S01]  /*2ec0*/  HMMA.16816.F32.BF16 R128, R16.reuse, R40, R88 ;  /* 0x000000281080723c */ /* 0x042fe20000041858 */
[----:B------:R-:W1:Y:S07]  /*2ed0*/  LDSM.16.M88.4 R88, [R0+0x7c00] ;  /* 0x007c00000058783b */ /* 0x000e6e0000000200 */
[C---:B------:R-:W-:Y:S08]  /*2ee0*/  HMMA.16816.F32.BF16 R152, R16.reuse, R52, R84 ;  /* 0x000000341098723c */ /* 0x040ff00000041854 */
[C---:B------:R-:W-:Y:S01]  /*2ef0*/  HMMA.16816.F32.BF16 R84, R16.reuse, R42, R92 ;  /* 0x0000002a1054723c */ /* 0x040fe2000004185c */
[----:B------:R-:W4:Y:S07]  /*2f00*/  LDSM.16.M88.4 R92, [R0+0x7800] ;  /* 0x00780000005c783b */ /* 0x000f2e0000000200 */
[C---:B------:R-:W-:Y:S08]  /*2f10*/  HMMA.16816.F32.BF16 R108, R16.reuse, R44, R80 ;  /* 0x0000002c106c723c */ /* 0x040ff00000041850 */
[C---:B------:R-:W-:Y:S08]  /*2f20*/  HMMA.16816.F32.BF16 R112, R16.reuse, R36, R100 ;  /* 0x000000241070723c */ /* 0x040ff00000041864 */
[C---:B------:R-:W-:Y:S08]  /*2f30*/  HMMA.16816.F32.BF16 R96, R16.reuse, R38, R96 ;  /* 0x000000261060723c */ /* 0x040ff00000041860 */
[C---:B------:R-:W-:Y:S08]  /*2f40*/  HMMA.16816.F32.BF16 R80, R16.reuse, R54, R148 ;  /* 0x000000361050723c */ /* 0x040ff00000041894 */
[----:B------:R-:W-:Y:S01]  /*2f50*/  HMMA.16816.F32.BF16 R68, R16, R46, R144 ;  /* 0x0000002e1044723c */ /* 0x000fe20000041890 */
[----:B------:R-:W5:Y:S07]  /*2f60*/  LDSM.16.M88.4 R16, [R3+0x2000] ;  /* 0x002000000310783b */ /* 0x000f6e0000000200 */
[C---:B--2---:R-:W-:Y:S08]  /*2f70*/  HMMA.16816.F32.BF16 R40, R4.reuse, R24, R60 ;  /* 0x000000180428723c */ /* 0x044ff0000004183c */
[C---:B------:R-:W-:Y:S08]  /*2f80*/  HMMA.16816.F32.BF16 R76, R4.reuse, R20, R76 ;  /* 0x00000014044c723c */ /* 0x040ff0000004184c */
[C---:B------:R-:W-:Y:S08]  /*2f90*/  HMMA.16816.F32.BF16 R64, R4.reuse, R32, R140 ;  /* 0x000000200440723c */ /* 0x040ff0000004188c */
[C---:B---3--:R-:W-:Y:S08]  /*2fa0*/  HMMA.16816.F32.BF16 R52, R4.reuse, R28, R124 ;  /* 0x0000001c0434723c */ /* 0x048ff0000004187c */
[C---:B------:R-:W-:Y:S08]  /*2fb0*/  HMMA.16816.F32.BF16 R60, R4.reuse, R34, R132 ;  /* 0x00000022043c723c */ /* 0x040ff00000041884 */
[C---:B------:R-:W-:Y:S08]  /*2fc0*/  HMMA.16816.F32.BF16 R44, R4.reuse, R30, R120 ;  /* 0x0000001e042c723c */ /* 0x040ff00000041878 */
[C---:B------:R-:W-:Y:S08]  /*2fd0*/  HMMA.16816.F32.BF16 R36, R4.reuse, R26, R116 ;  /* 0x0000001a0424723c */ /* 0x040ff00000041874 */
[----:B------:R-:W-:Y:S08]  /*2fe0*/  HMMA.16816.F32.BF16 R100, R4, R22, R104 ;  /* 0x000000160464723c */ /* 0x000ff00000041868 */
[C---:B------:R-:W-:Y:S08]  /*2ff0*/  HMMA.16816.F32.BF16 R104, R8.reuse, R32, R112 ;  /* 0x000000200868723c */ /* 0x040ff00000041870 */
[C---:B------:R-:W-:Y:S08]  /*3000*/  HMMA.16816.F32.BF16 R148, R8.reuse, R26, R80 ;  /* 0x0000001a0894723c */ /* 0x040ff00000041850 */
[C---:B------:R-:W-:Y:S01]  /*3010*/  HMMA.16816.F32.BF16 R96, R8.reuse, R34, R96 ;  /* 0x000000220860723c */ /* 0x040fe20000041860 */
[----:B------:R-:W-:Y:S07]  /*3020*/  LDSM.16.M88.4 R32, [R0+0x8400] ;  /* 0x008400000020783b */ /* 0x000fee0000000200 */
[C---:B------:R-:W-:Y:S08]  /*3030*/  HMMA.16816.F32.BF16 R4, R8.reuse, R28, R128 ;  /* 0x0000001c0804723c */ /* 0x040ff00000041880 */
[C---:B------:R-:W-:Y:S01]  /*3040*/  HMMA.16816.F32.BF16 R112, R8.reuse, R30, R84 ;  /* 0x0000001e0870723c */ /* 0x040fe20000041854 */
[----:B------:R-:W-:Y:S07]  /*3050*/  LDSM.16.M88.4 R28, [R2+0x8000] ;  /* 0x00800000021c783b */ /* 0x000fee0000000200 */
[----:B------:R-:W-:Y:S08]  /*3060*/  HMMA.16816.F32.BF16 R120, R8, R20, R108 ;  /* 0x000000140878723c */ /* 0x000ff0000004186c */
[----:B-1----:R-:W-:Y:S08]  /*3070*/  HMMA.16816.F32.BF16 R80, R12, R88, R76 ;  /* 0x000000580c50723c */ /* 0x002ff0000004184c */
[C---:B------:R-:W-:Y:S01]  /*3080*/  HMMA.16816.F32.BF16 R152, R8.reuse, R24, R152 ;  /* 0x000000180898723c */ /* 0x040fe20000041898 */
[----:B------:R-:W-:Y:S07]  /*3090*/  LDSM.16.M88.4 R24, [R2+0x8400] ;  /* 0x008400000218783b */ /* 0x000fee0000000200 */
[----:B------:R-:W-:Y:S01]  /*30a0*/  HMMA.16816.F32.BF16 R108, R8, R22, R68 ;  /* 0x00000016086c723c */ /* 0x000fe20000041844 */
[----:B------:R-:W-:Y:S04]  /*30b0*/  LDSM.16.M88.4 R8, [R49+0x5000] ;  /* 0x005000003108783b */ /* 0x000fe80000000200 */
[----:B------:R-:W1:Y:S03]  /*30c0*/  LDSM.16.M88.4 R20, [R2+0x8800] ;  /* 0x008800000214783b */ /* 0x000e660000000200 */
[C---:B------:R-:W-:Y:S08]  /*30d0*/  HMMA.16816.F32.BF16 R144, R12.reuse, R56, R64 ;  /* 0x000000380c90723c */ /* 0x040ff00000041840 */
[C---:B------:R-:W-:Y:S08]  /*30e0*/  HMMA.16816.F32.BF16 R140, R12.reuse, R58, R60 ;  /* 0x0000003a0c8c723c */ /* 0x040ff0000004183c */
[C---:B------:R-:W-:Y:S01]  /*30f0*/  HMMA.16816.F32.BF16 R132, R12.reuse, R72, R52 ;  /* 0x000000480c84723c */ /* 0x040fe20000041834 */
[----:B------:R-:W-:Y:S07]  /*3100*/  LDSM.16.M88.4 R52, [R3+0x4000] ;  /* 0x004000000334783b */ /* 0x000fee0000000200 */
[C---:B------:R-:W-:Y:S01]  /*3110*/  HMMA.16816.F32.BF16 R128, R12.reuse, R74, R44 ;  /* 0x0000004a0c80723c */ /* 0x040fe2000004182c */
[----:B------:R2:W3:Y:S07]  /*3120*/  LDSM.16.M88.4 R44, [R2+0x8c00] ;  /* 0x008c0000022c783b */ /* 0x0004ee0000000200 */
[C---:B----4-:R-:W-:Y:S01]  /*3130*/  HMMA.16816.F32.BF16 R124, R12.reuse, R92, R40 ;  /* 0x0000005c0c7c723c */ /* 0x050fe20000041828 */
[----:B------:R-:W-:Y:S07]  /*3140*/  LDSM.16.M88.4 R40, [R0+0x8800] ;  /* 0x008800000028783b */ /* 0x000fee0000000200 */
[C---:B------:R-:W-:Y:S01]  /*3150*/  HMMA.16816.F32.BF16 R84, R12.reuse, R94, R36 ;  /* 0x0000005e0c54723c */ /* 0x040fe20000041824 */
[----:B------:R4:W-:Y:S07]  /*3160*/  LDSM.16.M88.4 R36, [R0+0x8000] ;  /* 0x008000000024783b */ /* 0x0009ee0000000200 */
[----:B------:R-:W-:Y:S01]  /*3170*/  HMMA.16816.F32.BF16 R76, R12, R90, R100 ;  /* 0x0000005a0c4c723c */ /* 0x000fe20000041864 */
[----:B------:R-:W3:Y:S01]  /*3180*/  LDSM.16.M88.4 R12, [R49+0x4000] ;  /* 0x00400000310c783b */ /* 0x000ee20000000200 */
[----:B--2---:R-:W-:-:S05]  /*3190*/  IMAD.SHL.U32 R2, R226, 0x2, RZ ;  /* 0x00000002e2027824 */ /* 0x004fca00078e00ff */
[----:B------:R-:W-:Y:S01]  /*31a0*/  LOP3.LUT R51, R2, 0x6, RZ, 0xc0, !PT ;  /* 0x0000000602337812 */ /* 0x000fe200078ec0ff */
[C---:B-----5:R-:W-:Y:S08]  /*31b0*/  HMMA.16816.F32.BF16 R116, R16.reuse, R56, R104 ;  /* 0x000000381074723c */ /* 0x060ff00000041868 */
[----:B------:R-:W-:Y:S01]  /*31c0*/  HMMA.16816.F32.BF16 R60, R16, R58, R96 ;  /* 0x0000003a103c723c */ /* 0x000fe20000041860 */
[----:B----4-:R-:W-:-:S04]  /*31d0*/  LOP3.LUT R0, R222, 0x1f0, RZ, 0xc0, !PT ;  /* 0x000001f0de007812 */ /* 0x010fc800078ec0ff */
[----:B------:R-:W-:-:S03]  /*31e0*/  IADD3 R249, PT, PT, R249, R0, R138 ;  /* 0x00000000f9f97210 */ /* 0x000fc60007ffe08a */
[----:B------:R-:W-:Y:S01]  /*31f0*/  HMMA.16816.F32.BF16 R56, R16, R72, R4 ;  /* 0x000000481038723c */ /* 0x000fe20000041804 */
[----:B------:R-:W2:Y:S01]  /*3200*/  LDSM.16.M88.4 R4, [R3+0x5000] ;  /* 0x005000000304783b */ /* 0x000ea20000000200 */
[----:B------:R-:W-:-:S06]  /*3210*/  DEPBAR.LE SB0, 0x0 ;  /* 0x000080000000791a */ /* 0x000fcc0000000000 */
[C---:B------:R-:W-:Y:S08]  /*3220*/  HMMA.16816.F32.BF16 R64, R16.reuse, R74, R112 ;  /* 0x0000004a1040723c */ /* 0x040ff00000041870 */
[C---:B------:R-:W-:Y:S08]  /*3230*/  HMMA.16816.F32.BF16 R68, R16.reuse, R92, R152 ;  /* 0x0000005c1044723c */ /* 0x040ff00000041898 */
[C---:B------:R-:W-:Y:S08]  /*3240*/  HMMA.16816.F32.BF16 R112, R16.reuse, R94, R148 ;  /* 0x0000005e1070723c */ /* 0x040ff00000041894 */
[C---:B------:R-:W-:Y:S08]  /*3250*/  HMMA.16816.F32.BF16 R120, R16.reuse, R88, R120 ;  /* 0x000000581078723c */ /* 0x040ff00000041878 */
[----:B------:R-:W-:Y:S08]  /*3260*/  HMMA.16816.F32.BF16 R108, R16, R90, R108 ;  /* 0x0000005a106c723c */ /* 0x000ff0000004186c */
[C---:B-1----:R-:W-:Y:S08]  /*3270*/  HMMA.16816.F32.BF16 R88, R8.reuse, R20, R124 ;  /* 0x000000140858723c */ /* 0x042ff0000004187c */
[C---:B------:R-:W-:Y:S08]  /*3280*/  HMMA.16816.F32.BF16 R84, R8.reuse, R22, R84 ;  /* 0x000000160854723c */ /* 0x040ff00000041854 */
[----:B---3--:R-:W-:Y:S08]  /*3290*/  HMMA.16816.F32.BF16 R80, R8, R44, R80 ;  /* 0x0000002c0850723c */ /* 0x008ff00000041850 */
[----:B------:R-:W-:Y:S08]  /*32a0*/  HMMA.16816.F32.BF16 R16, R12, R20, R68 ;  /* 0x000000140c10723c */ /* 0x000ff00000041844 */
[C---:B------:R-:W-:Y:S08]  /*32b0*/  HMMA.16816.F32.BF16 R104, R8.reuse, R28, R144 ;  /* 0x0000001c0868723c */ /* 0x040ff00000041890 */
[C---:B------:R-:W-:Y:S08]  /*32c0*/  HMMA.16816.F32.BF16 R100, R8.reuse, R30, R140 ;  /* 0x0000001e0864723c */ /* 0x040ff0000004188c */
[C---:B------:R-:W-:Y:S08]  /*32d0*/  HMMA.16816.F32.BF16 R96, R8.reuse, R24, R132 ;  /* 0x000000180860723c */ /* 0x040ff00000041884 */
[C---:B------:R-:W-:Y:S08]  /*32e0*/  HMMA.16816.F32.BF16 R92, R8.reuse, R26, R128 ;  /* 0x0000001a085c723c */ /* 0x040ff00000041880 */
[----:B------:R-:W-:Y:S08]  /*32f0*/  HMMA.16816.F32.BF16 R76, R8, R46, R76 ;  /* 0x0000002e084c723c */ /* 0x000ff0000004184c */
[C---:B------:R-:W-:Y:S08]  /*3300*/  HMMA.16816.F32.BF16 R20, R12.reuse, R22, R112 ;  /* 0x000000160c14723c */ /* 0x040ff00000041870 */
[C---:B------:R-:W-:Y:S08]  /*3310*/  HMMA.16816.F32.BF16 R8, R12.reuse, R44, R120 ;  /* 0x0000002c0c08723c */ /* 0x040ff00000041878 */
[C---:B------:R-:W-:Y:S08]  /*3320*/  HMMA.16816.F32.BF16 R60, R12.reuse, R30, R60 ;  /* 0x0000001e0c3c723c */ /* 0x040ff0000004183c */
[C---:B------:R-:W-:Y:S08]  /*3330*/  HMMA.16816.F32.BF16 R56, R12.reuse, R24, R56 ;  /* 0x000000180c38723c */ /* 0x040ff00000041838 */
[C---:B------:R-:W-:Y:S08]  /*3340*/  HMMA.16816.F32.BF16 R72, R12.reuse, R28, R116 ;  /* 0x0000001c0c48723c */ /* 0x040ff00000041874 */
[C---:B------:R-:W-:Y:S08]  /*3350*/  HMMA.16816.F32.BF16 R24, R12.reuse, R26, R64 ;  /* 0x0000001a0c18723c */ /* 0x040ff00000041840 */
[----:B------:R-:W-:Y:S01]  /*3360*/  HMMA.16816.F32.BF16 R108, R12, R46, R108 ;  /* 0x0000002e0c6c723c */ /* 0x000fe2000004186c */
[----:B------:R-:W-:-:S04]  /*3370*/  IMAD R12, R48, 0x40, R51 ;  /* 0x00000040300c7824 */ /* 0x000fc800078e0233 */
[C---:B------:R-:W-:Y:S01]  /*3380*/  VIADD R14, R12.reuse, 0x10 ;  /* 0x000000100c0e7836 */ /* 0x040fe20000000000 */
[CC--:B------:R-:W-:Y:S01]  /*3390*/  ISETP.GE.AND P2, PT, R12.reuse, R136.reuse, PT ;  /* 0x000000880c00720c */ /* 0x0c0fe20003f46270 */
[C---:B------:R-:W-:Y:S01]  /*33a0*/  VIADD R13, R12.reuse, 0x11 ;  /* 0x000000110c0d7836 */ /* 0x040fe20000000000 */
[C---:B--2---:R-:W-:Y:S01]  /*33b0*/  HMMA.16816.F32.BF16 R116, R4.reuse, R156, R80 ;  /* 0x0000009c0474723c */ /* 0x044fe20000041850 */
[----:B------:R-:W-:Y:S01]  /*33c0*/  VIADD R15, R12, 0x18 ;  /* 0x000000180c0f7836 */ /* 0x000fe20000000000 */
[-C--:B------:R-:W-:Y:S02]  /*33d0*/  ISETP.GE.AND P5, PT, R14, R136.reuse, PT ;  /* 0x000000880e00720c */ /* 0x080fe40003fa6270 */
[-C--:B------:R-:W-:Y:S02]  /*33e0*/  ISETP.GE.AND P4, PT, R13, R136.reuse, PT ;  /* 0x000000880d00720c */ /* 0x080fe40003f86270 */
[----:B------:R-:W-:Y:S02]  /*33f0*/  ISETP.GE.AND P3, PT, R15, R136, PT ;  /* 0x000000880f00720c */ /* 0x000fe40003f66270 */
[-C--:B------:R-:W-:Y:S08]  /*3400*/  HMMA.16816.F32.BF16 R112, R4, R42.reuse, R84 ;  /* 0x0000002a0470723c */ /* 0x080ff00000041854 */
[----:B------:R-:W-:Y:S01]  /*3410*/  HMMA.16816.F32.BF16 R80, R52, R42, R20 ;  /* 0x0000002a3450723c */ /* 0x000fe20000041814 */
[----:B------:R-:W-:-:S05]  /*3420*/  IADD3 R22, PT, PT, R136, R249, -R209 ;  /* 0x000000f988167210 */ /* 0x000fca0007ffe8d1 */
[----:B------:R-:W-:Y:S02]  /*3430*/  IMAD.IADD R0, R22, 0x1, -R12 ;  /* 0x0000000116007824 */ /* 0x000fe400078e0a0c */
[C---:B------:R-:W-:Y:S01]  /*3440*/  HMMA.16816.F32.BF16 R84, R52.reuse, R156, R8 ;  /* 0x0000009c3454723c */ /* 0x040fe20000041808 */
[C---:B------:R-:W-:Y:S02]  /*3450*/  VIADD R9, R12.reuse, 0x1 ;  /* 0x000000010c097836 */ /* 0x040fe40000000000 */
[C---:B------:R-:W-:Y:S01]  /*3460*/  VIADD R11, R12.reuse, 0x8 ;  /* 0x000000080c0b7836 */ /* 0x040fe20000000000 */
[----:B------:R-:W-:Y:S01]  /*3470*/  IABS R0, R0 ;  /* 0x0000000000007213 */ /* 0x000fe20000000000 */
[----:B------:R-:W-:Y:S01]  /*3480*/  VIADD R10, R12, 0x9 ;  /* 0x000000090c0a7836 */ /* 0x000fe20000000000 */
[----:B------:R-:W-:Y:S01]  /*3490*/  ISETP.GE.AND P1, PT, R9, R136, PT ;  /* 0x000000880900720c */ /* 0x000fe20003f26270 */
[C---:B------:R-:W-:Y:S01]  /*34a0*/  IMAD.IADD R3, R22.reuse, 0x1, -R9 ;  /* 0x0000000116037824 */ /* 0x040fe200078e0a09 */
[----:B------:R-:W-:Y:S01]  /*34b0*/  HMMA.16816.F32.BF16 R60, R52, R38, R60 ;  /* 0x00000026343c723c */ /* 0x000fe2000004183c */
[C---:B------:R-:W-:Y:S01]  /*34c0*/  IMAD.IADD R2, R22.reuse, 0x1, -R11 ;  /* 0x0000000116027824 */ /* 0x040fe200078e0a0b */
[----:B------:R-:W-:Y:S01]  /*34d0*/  I2FP.F32.S32 R0, R0 ;  /* 0x0000000000007245 */ /* 0x000fe20000201400 */
[----:B------:R-:W-:Y:S01]  /*34e0*/  VIADD R20, R22, 0x48 ;  /* 0x0000004816147836 */ /* 0x000fe20000000000 */
[----:B------:R-:W-:-:S02]  /*34f0*/  IABS R3, R3 ;  /* 0x0000000300037213 */ /* 0x000fc40000000000 */
[----:B------:R-:W-:Y:S02]  /*3500*/  IABS R2, R2 ;  /* 0x0000000200027213 */ /* 0x000fe40000000000 */
[----:B------:R-:W-:Y:S01]  /*3510*/  HMMA.16816.F32.BF16 R56, R52, R32, R56 ;  /* 0x000000203438723c */ /* 0x000fe20000041838 */
[-C--:B------:R-:W-:Y:S02]  /*3520*/  ISETP.GE.AND P0, PT, R11, R136.reuse, PT ;  /* 0x000000880b00720c */ /* 0x080fe40003f06270 */
[----:B------:R-:W-:-:S05]  /*3530*/  ISETP.GE.AND P6, PT, R10, R136, PT ;  /* 0x000000880a00720c */ /* 0x000fca0003fc6270 */
[----:B------:R-:W-:Y:S03]  /*3540*/  HMMA.16816.F32.BF16 R104, R4, R36, R104 ;  /* 0x000000240468723c */ /* 0x000fe60000041868 */
[----:B------:R-:W-:-:S05]  /*3550*/  FFMA.FTZ R50, R0, -R137, R62 ;  /* 0x8000008900327223 */ /* 0x000fca000001003e */
[----:B------:R-:W-:Y:S01]  /*3560*/  HMMA.16816.F32.BF16 R100, R4, R38, R100 ;  /* 0x000000260464723c */ /* 0x000fe20000041864 */
[----:B------:R-:W-:-:S07]  /*3570*/  FSEL R65, R50, -INF , !P0 ;  /* 0xff80000032417808 */ /* 0x000fce0004000000 */
[C---:B------:R-:W-:Y:S08]  /*3580*/  HMMA.16816.F32.BF16 R96, R4.reuse, R32, R96 ;  /* 0x000000200460723c */ /* 0x040ff00000041860 */
[C---:B------:R-:W-:Y:S08]  /*3590*/  HMMA.16816.F32.BF16 R92, R4.reuse, R34, R92 ;  /* 0x00000022045c723c */ /* 0x040ff0000004185c */
[C---:B------:R-:W-:Y:S08]  /*35a0*/  HMMA.16816.F32.BF16 R88, R4.reuse, R40, R88 ;  /* 0x000000280458723c */ /* 0x040ff00000041858 */
[----:B------:R-:W-:Y:S01]  /*35b0*/  HMMA.16816.F32.BF16 R120, R4, R158, R76 ;  /* 0x0000009e0478723c */ /* 0x000fe2000004184c */
[C---:B------:R-:W-:Y:S01]  /*35c0*/  IMAD.IADD R5, R22.reuse, 0x1, -R10 ;  /* 0x0000000116057824 */ /* 0x040fe200078e0a0a */
[----:B------:R-:W-:Y:S01]  /*35d0*/  I2FP.F32.S32 R6, R3 ;  /* 0x0000000300067245 */ /* 0x000fe20000201400 */
[----:B------:R-:W-:Y:S01]  /*35e0*/  IMAD.IADD R7, R22, 0x1, -R14 ;  /* 0x0000000116077824 */ /* 0x000fe200078e0a0e */
[----:B------:R-:W-:-:S02]  /*35f0*/  I2FP.F32.S32 R4, R2 ;  /* 0x0000000200047245 */ /* 0x000fc40000201400 */
[----:B------:R-:W-:Y:S02]  /*3600*/  IABS R5, R5 ;  /* 0x0000000500057213 */ /* 0x000fe40000000000 */
[C---:B------:R-:W-:Y:S01]  /*3610*/  HMMA.16816.F32.BF16 R72, R52.reuse, R36, R72 ;  /* 0x000000243448723c */ /* 0x040fe20000041848 */
[----:B------:R-:W-:Y:S01]  /*3620*/  IABS R7, R7 ;  /* 0x0000000700077213 */ /* 0x000fe20000000000 */
[----:B------:R-:W-:Y:S01]  /*3630*/  FFMA.FTZ R49, R4, -R137, R60 ;  /* 0x8000008904317223 */ /* 0x000fe2000001003c */
[----:B------:R-:W-:Y:S02]  /*3640*/  I2FP.F32.S32 R3, R5 ;  /* 0x0000000500037245 */ /* 0x000fe40000201400 */
[----:B------:R-:W-:Y:S02]  /*3650*/  I2FP.F32.S32 R2, R7 ;  /* 0x0000000700027245 */ /* 0x000fe40000201400 */
[----:B------:R-:W-:Y:S01]  /*3660*/  FSEL R62, R49, -INF , !P0 ;  /* 0xff800000313e7808 */ /* 0x000fe20004000000 */
[----:B------:R-:W-:Y:S01]  /*3670*/  HMMA.16816.F32.BF16 R76, R52, R40, R16 ;  /* 0x00000028344c723c */ /* 0x000fe20000041810 */
[-C--:B------:R-:W-:Y:S01]  /*3680*/  FFMA.FTZ R51, R3, -R137.reuse, R61 ;  /* 0x8000008903337223 */ /* 0x080fe2000001003d */
[----:B------:R-:W-:Y:S01]  /*3690*/  FFMA.FTZ R70, R2, -R137, R56 ;  /* 0x8000008902467223 */ /* 0x000fe20000010038 */
[----:B------:R-:W-:-:S02]  /*36a0*/  VIADD R16, R12, 0x19 ;  /* 0x000000190c107836 */ /* 0x000fc40000000000 */
[C---:B------:R-:W-:Y:S02]  /*36b0*/  IMAD.IADD R3, R22.reuse, 0x1, -R13 ;  /* 0x0000000116037824 */ /* 0x040fe400078e0a0d */
[----:B------:R-:W-:Y:S01]  /*36c0*/  IMAD.IADD R2, R22, 0x1, -R15 ;  /* 0x0000000116027824 */ /* 0x000fe200078e0a0f */
[----:B------:R-:W-:Y:S01]  /*36d0*/  HMMA.16816.F32.BF16 R44, R52, R34, R24 ;  /* 0x00000022342c723c */ /* 0x000fe20000041818 */
[----:B------:R-:W-:Y:S01]  /*36e0*/  VIADD R17, R12, 0x20 ;  /* 0x000000200c117836 */ /* 0x000fe20000000000 */
[----:B------:R-:W-:Y:S01]  /*36f0*/  FSEL R155, R70, -INF , !P5 ;  /* 0xff800000469b7808 */ /* 0x000fe20006800000 */
[----:B------:R-:W-:Y:S02]  /*3700*/  VIADD R24, R22, 0x8 ;  /* 0x0000000816187836 */ /* 0x000fe40000000000 */
[-C--:B------:R-:W-:Y:S01]  /*3710*/  FFMA.FTZ R42, R0, -R137.reuse, R72 ;  /* 0x80000089002a7223 */ /* 0x080fe20000010048 */
[----:B------:R-:W-:Y:S01]  /*3720*/  FFMA.FTZ R41, R6, -R137, R73 ;  /* 0x8000008906297223 */ /* 0x000fe20000010049 */
[C---:B------:R-:W-:Y:S01]  /*3730*/  IMAD.IADD R0, R22.reuse, 0x1, -R16 ;  /* 0x0000000116007824 */ /* 0x040fe200078e0a10 */
[----:B------:R-:W-:Y:S01]  /*3740*/  IABS R6, R3 ;  /* 0x0000000300067213 */ /* 0x000fe20000000000 */
[----:B------:R-:W-:Y:S01]  /*3750*/  IMAD.IADD R7, R22, 0x1, -R17 ;  /* 0x0000000116077824 */ /* 0x000fe200078e0a11 */
[----:B------:R-:W-:Y:S01]  /*3760*/  IABS R5, R2 ;  /* 0x0000000200057213 */ /* 0x000fe20000000000 */
[----:B------:R-:W-:Y:S01]  /*3770*/  IMAD.IADD R8, R24, 0x1, -R12 ;  /* 0x0000000118087824 */ /* 0x000fe200078e0a0c */
[----:B------:R-:W-:Y:S01]  /*3780*/  IABS R4, R0 ;  /* 0x0000000000047213 */ /* 0x000fe20000000000 */
[----:B------:R-:W-:Y:S01]  /*3790*/  IMAD.MOV.U32 R2, RZ, RZ, R6 ;  /* 0x000000ffff027224 */ /* 0x000fe200078e0006 */
[----:B------:R-:W-:Y:S01]  /*37a0*/  IABS R3, R7 ;  /* 0x0000000700037213 */ /* 0x000fe20000000000 */
[----:B------:R-:W-:Y:S01]  /*37b0*/  IMAD.MOV.U32 R0, RZ, RZ, R5 ;  /* 0x000000ffff007224 */ /* 0x000fe200078e0005 */
[----:B------:R-:W-:Y:S01]  /*37c0*/  IABS R7, R8 ;  /* 0x0000000800077213 */ /* 0x000fe20000000000 */
[----:B------:R-:W-:Y:S01]  /*37d0*/  VIADD R18, R22, 0x40 ;  /* 0x0000004016127836 */ /* 0x000fe20000000000 */
[----:B------:R-:W-:Y:S01]  /*37e0*/  I2FP.F32.S32 R5, R2 ;  /* 0x0000000200057245 */ /* 0x000fe20000201400 */
[----:B------:R-:W-:Y:S01]  /*37f0*/  IMAD.IADD R6, R20, 0x1, -R9 ;  /* 0x0000000114067824 */ /* 0x000fe200078e0a09 */
[----:B------:R-:W-:Y:S01]  /*3800*/  I2FP.F32.S32 R0, R0 ;  /* 0x0000000000007245 */ /* 0x000fe20000201400 */
[----:B------:R-:W-:Y:S01]  /*3810*/  IMAD.MOV.U32 R2, RZ, RZ, R7 ;  /* 0x000000ffff027224 */ /* 0x000fe200078e0007 */
[----:B------:R-:W-:Y:S01]  /*3820*/  I2FP.F32.S32 R3, R3 ;  /* 0x0000000300037245 */ /* 0x000fe20000201400 */
[-C--:B------:R-:W-:Y:S01]  /*3830*/  FFMA.FTZ R43, R5, -R137.reuse, R57 ;  /* 0x80000089052b7223 */ /* 0x080fe20000010039 */
[----:B------:R-:W-:Y:S01]  /*3840*/  I2FP.F32.S32 R4, R4 ;  /* 0x0000000400047245 */ /* 0x000fe20000201400 */
[----:B------:R-:W-:Y:S01]  /*3850*/  FFMA.FTZ R48, R0, -R137, R44 ;  /* 0x8000008900307223 */ /* 0x000fe2000001002c */
[----:B------:R-:W-:Y:S01]  /*3860*/  I2FP.F32.S32 R0, R2 ;  /* 0x0000000200007245 */ /* 0x000fe20000201400 */
[----:B------:R-:W-:-:S02]  /*3870*/  IMAD.IADD R2, R18, 0x1, -R12 ;  /* 0x0000000112027824 */ /* 0x000fc400078e0a0c */
[-C--:B------:R-:W-:Y:S01]  /*3880*/  FFMA.FTZ R67, R3, -R137.reuse, R76 ;  /* 0x8000008903437223 */ /* 0x080fe2000001004c */
[-C--:B------:R-:W-:Y:S01]  /*3890*/  FFMA.FTZ R64, R4, -R137.reuse, R45 ;  /* 0x8000008904407223 */ /* 0x080fe2000001002d */
[--C-:B------:R-:W-:Y:S02]  /*38a0*/  IMAD.IADD R3, R24, 0x1, -R9.reuse ;  /* 0x0000000118037824 */ /* 0x100fe400078e0a09 */
[----:B------:R-:W-:Y:S01]  /*38b0*/  FFMA.FTZ R40, R0, -R137, R74 ;  /* 0x8000008900287223 */ /* 0x000fe2000001004a */
[----:B------:R-:W-:Y:S01]  /*38c0*/  IMAD.IADD R0, R20, 0x1, -R12 ;  /* 0x0000000114007824 */ /* 0x000fe200078e0a0c */
[----:B------:R-:W-:Y:S01]  /*38d0*/  IABS R5, R2 ;  /* 0x0000000200057213 */ /* 0x000fe20000000000 */
[----:B------:R-:W-:Y:S01]  /*38e0*/  IMAD.IADD R4, R18, 0x1, -R9 ;  /* 0x0000000112047824 */ /* 0x000fe200078e0a09 */
[----:B------:R-:W-:Y:S01]  /*38f0*/  FSEL R69, R42, -INF , !P2 ;  /* 0xff8000002a457808 */ /* 0x000fe20005000000 */
[----:B------:R-:W-:Y:S01]  /*3900*/  IMAD.IADD R7, R20, 0x1, -R10 ;  /* 0x0000000114077824 */ /* 0x000fe200078e0a0a */
[----:B------:R-:W-:Y:S01]  /*3910*/  IABS R2, R0 ;  /* 0x0000000000027213 */ /* 0x000fe20000000000 */
[----:B------:R-:W-:Y:S01]  /*3920*/  HMMA.16816.F32.BF16 R52, R52, R158, R108 ;  /* 0x0000009e3434723c */ /* 0x000fe2000004186c */
[----:B------:R-:W-:-:S02]  /*3930*/  IABS R0, R3 ;  /* 0x0000000300007213 */ /* 0x000fc40000000000 */
[----:B------:R-:W-:Y:S02]  /*3940*/  IABS R3, R4 ;  /* 0x0000000400037213 */ /* 0x000fe40000000000 */
[----:B------:R-:W-:Y:S01]  /*3950*/  IABS R4, R6 ;  /* 0x0000000600047213 */ /* 0x000fe20000000000 */
[----:B------:R-:W-:Y:S01]  /*3960*/  IMAD.MOV.U32 R6, RZ, RZ, R5 ;  /* 0x000000ffff067224 */ /* 0x000fe200078e0005 */
[----:B------:R-:W-:Y:S01]  /*3970*/  IABS R7, R7 ;  /* 0x0000000700077213 */ /* 0x000fe20000000000 */
[----:B------:R-:W-:Y:S01]  /*3980*/  IMAD.MOV.U32 R5, RZ, RZ, R2 ;  /* 0x000000ffff057224 */ /* 0x000fe200078e0002 */
[----:B------:R-:W-:Y:S01]  /*3990*/  FSEL R72, R40, -INF , !P2 ;  /* 0xff80000028487808 */ /* 0x000fe20005000000 */
[----:B------:R-:W-:Y:S01]  /*39a0*/  IMAD.MOV.U32 R2, RZ, RZ, R0 ;  /* 0x000000ffff027224 */ /* 0x000fe200078e0000 */
[----:B------:R-:W-:Y:S01]  /*39b0*/  I2FP.F32.S32 R6, R6 ;  /* 0x0000000600067245 */ /* 0x000fe20000201400 */
[----:B------:R-:W-:Y:S01]  /*39c0*/  IMAD.MOV.U32 R0, RZ, RZ, R3 ;  /* 0x000000ffff007224 */ /* 0x000fe200078e0003 */
[----:B------:R-:W-:-:S02]  /*39d0*/  I2FP.F32.S32 R5, R5 ;  /* 0x0000000500057245 */ /* 0x000fc40000201400 */
[----:B------:R-:W-:Y:S01]  /*39e0*/  I2FP.F32.S32 R3, R2 ;  /* 0x0000000200037245 */ /* 0x000fe20000201400 */
[-C--:B------:R-:W-:Y:S01]  /*39f0*/  FFMA.FTZ R29, R6, -R137.reuse, R104 ;  /* 0x80000089061d7223 */ /* 0x080fe20000010068 */
[----:B------:R-:W-:Y:S01]  /*3a00*/  I2FP.F32.S32 R2, R0 ;  /* 0x0000000000027245 */ /* 0x000fe20000201400 */
[-C--:B------:R-:W-:Y:S01]  /*3a10*/  FFMA.FTZ R9, R5, -R137.reuse, R106 ;  /* 0x8000008905097223 */ /* 0x080fe2000001006a */
[----:B------:R-:W-:Y:S01]  /*3a20*/  I2FP.F32.S32 R0, R4 ;  /* 0x0000000400007245 */ /* 0x000fe20000201400 */
[-C--:B------:R-:W-:Y:S01]  /*3a30*/  FFMA.FTZ R21, R3, -R137.reuse, R75 ;  /* 0x8000008903157223 */ /* 0x080fe2000001004b */
[----:B------:R-:W-:Y:S02]  /*3a40*/  IMAD.IADD R3, R20, 0x1, -R11 ;  /* 0x0000000114037824 */ /* 0x000fe400078e0a0b */
[-C--:B------:R-:W-:Y:S01]  /*3a50*/  FFMA.FTZ R19, R2, -R137.reuse, R105 ;  /* 0x8000008902137223 */ /* 0x080fe20000010069 */
[--C-:B------:R-:W-:Y:S02]  /*3a60*/  IMAD.IADD R4, R24, 0x1, -R10.reuse ;  /* 0x0000000118047824 */ /* 0x100fe400078e0a0a */
[----:B------:R-:W-:Y:S01]  /*3a70*/  FFMA.FTZ R8, R0, -R137, R107 ;  /* 0x8000008900087223 */ /* 0x000fe2000001006b */
[C---:B------:R-:W-:Y:S01]  /*3a80*/  IMAD.IADD R0, R18.reuse, 0x1, -R11 ;  /* 0x0000000112007824 */ /* 0x040fe200078e0a0b */
[----:B------:R-:W-:Y:S01]  /*3a90*/  FSEL R61, R9, -INF , !P2 ;  /* 0xff800000093d7808 */ /* 0x000fe20005000000 */
[----:B------:R-:W-:Y:S01]  /*3aa0*/  IMAD.IADD R5, R18, 0x1, -R10 ;  /* 0x0000000112057824 */ /* 0x000fe200078e0a0a */
[----:B------:R-:W-:-:S02]  /*3ab0*/  FSEL R154, R43, -INF , !P4 ;  /* 0xff8000002b9a7808 */ /* 0x000fc40006000000 */
[----:B------:R-:W-:Y:S02]  /*3ac0*/  IABS R2, R0 ;  /* 0x0000000000027213 */ /* 0x000fe40000000000 */
[----:B------:R-:W-:Y:S02]  /*3ad0*/  IABS R0, R3 ;  /* 0x0000000300007213 */ /* 0x000fe40000000000 */
[----:B------:R-:W-:Y:S02]  /*3ae0*/  IABS R3, R4 ;  /* 0x0000000400037213 */ /* 0x000fe40000000000 */
[----:B------:R-:W-:Y:S01]  /*3af0*/  IABS R4, R5 ;  /* 0x0000000500047213 */ /* 0x000fe20000000000 */
[----:B------:R-:W-:Y:S01]  /*3b00*/  IMAD.MOV.U32 R5, RZ, RZ, R2 ;  /* 0x000000ffff057224 */ /* 0x000fe200078e0002 */
[----:B------:R-:W-:Y:S01]  /*3b10*/  FSEL R60, R8, -INF , !P1 ;  /* 0xff800000083c7808 */ /* 0x000fe20004800000 */
[----:B------:R-:W-:Y:S01]  /*3b20*/  IMAD.MOV.U32 R2, RZ, RZ, R3 ;  /* 0x000000ffff027224 */ /* 0x000fe200078e0003 */
[----:B------:R-:W-:-:S02]  /*3b30*/  FSEL R68, R41, -INF , !P1 ;  /* 0xff80000029447808 */ /* 0x000fc40004800000 */
[----:B------:R-:W-:Y:S02]  /*3b40*/  I2FP.F32.S32 R6, R5 ;  /* 0x0000000500067245 */ /* 0x000fe40000201400 */
[----:B------:R-:W-:Y:S02]  /*3b50*/  I2FP.F32.S32 R3, R2 ;  /* 0x0000000200037245 */ /* 0x000fe40000201400 */
[----:B------:R-:W-:Y:S01]  /*3b60*/  I2FP.F32.S32 R5, R0 ;  /* 0x0000000000057245 */ /* 0x000fe20000201400 */
[-C--:B------:R-:W-:Y:S01]  /*3b70*/  FFMA.FTZ R33, R6, -R137.reuse, R100 ;  /* 0x8000008906217223 */ /* 0x080fe20000010064 */
[----:B------:R-:W-:Y:S01]  /*3b80*/  I2FP.F32.S32 R2, R4 ;  /* 0x0000000400027245 */ /* 0x000fe20000201400 */
[----:B------:R-:W-:Y:S01]  /*3b90*/  FFMA.FTZ R39, R3, -R137, R63 ;  /* 0x8000008903277223 */ /* 0x000fe2000001003f */
[----:B------:R-:W-:Y:S01]  /*3ba0*/  I2FP.F32.S32 R0, R7 ;  /* 0x0000000700007245 */ /* 0x000fe20000201400 */
[----:B------:R-:W-:Y:S02]  /*3bb0*/  IMAD.IADD R3, R20, 0x1, -R14 ;  /* 0x0000000114037824 */ /* 0x000fe400078e0a0e */
[-C--:B------:R-:W-:Y:S01]  /*3bc0*/  FFMA.FTZ R30, R5, -R137.reuse, R102 ;  /* 0x80000089051e7223 */ /* 0x080fe20000010066 */
[----:B------:R-:W-:Y:S01]  /*3bd0*/  FFMA.FTZ R32, R2, -R137, R101 ;  /* 0x8000008902207223 */ /* 0x000fe20000010065 */
[----:B------:R-:W-:-:S02]  /*3be0*/  IMAD.IADD R2, R24, 0x1, -R14 ;  /* 0x0000000118027824 */ /* 0x000fc400078e0a0e */
[----:B------:R-:W-:Y:S01]  /*3bf0*/  FFMA.FTZ R31, R0, -R137, R103 ;  /* 0x80000089001f7223 */ /* 0x000fe20000010067 */
[----:B------:R-:W-:Y:S01]  /*3c00*/  IMAD.IADD R0, R18, 0x1, -R14 ;  /* 0x0000000112007824 */ /* 0x000fe200078e0a0e */
[----:B------:R-:W-:Y:S01]  /*3c10*/  IABS R3, R3 ;  /* 0x0000000300037213 */ /* 0x000fe20000000000 */
[--C-:B------:R-:W-:Y:S01]  /*3c20*/  IMAD.IADD R5, R24, 0x1, -R13.reuse ;  /* 0x0000000118057824 */ /* 0x100fe200078e0a0d */
        /* <DEDUP_REMOVED lines=9> */
[----:B------:R-:W-:Y:S01]  /*3cc0*/  IMAD.MOV.U32 R0, RZ, RZ, R3 ;  /* 0x000000ffff007224 */ /* 0x000fe200078e0003 */
[----:B------:R-:W-:Y:S01]  /*3cd0*/  FSEL R71, R21, -INF , !P1 ;  /* 0xff80000015477808 */ /* 0x000fe20004800000 */
[----:B------:R-:W-:Y:S01]  /*3ce0*/  IMAD.MOV.U32 R3, RZ, RZ, R5 ;  /* 0x000000ffff037224 */ /* 0x000fe200078e0005 */
[----:B------:R-:W-:-:S02]  /*3cf0*/  I2FP.F32.S32 R5, R4 ;  /* 0x0000000400057245 */ /* 0x000fc40000201400 */
        /* <DEDUP_REMOVED lines=11> */
[--C-:B------:R-:W-:Y:S01]  /*3db0*/  IMAD.IADD R3, R18, 0x1, -R15.reuse ;  /* 0x0000000112037824 */ /* 0x100fe200078e0a0f */
[----:B------:R-:W-:Y:S01]  /*3dc0*/  IABS R0, R0 ;  /* 0x0000000000007213 */ /* 0x000fe20000000000 */
[----:B------:R-:W-:Y:S01]  /*3dd0*/  IMAD.IADD R4, R20, 0x1, -R15 ;  /* 0x0000000114047824 */ /* 0x000fe200078e0a0f */
[----:B------:R-:W-:Y:S01]  /*3de0*/  IABS R2, R2 ;  /* 0x0000000200027213 */ /* 0x000fe20000000000 */
[----:B------:R-:W-:Y:S01]  /*3df0*/  IMAD.IADD R5, R24, 0x1, -R16 ;  /* 0x0000000118057824 */ /* 0x000fe200078e0a10 */
[----:B------:R-:W-:Y:S02]  /*3e00*/  I2FP.F32.S32 R0, R0 ;  /* 0x0000000000007245 */ /* 0x000fe40000201400 */
[----:B------:R-:W-:Y:S02]  /*3e10*/  IABS R6, R3 ;  /* 0x0000000300067213 */ /* 0x000fe40000000000 */
[----:B------:R-:W-:Y:S01]  /*3e20*/  IABS R3, R4 ;  /* 0x0000000400037213 */ /* 0x000fe20000000000 */
[----:B------:R-:W-:Y:S01]  /*3e30*/  IMAD.MOV.U32 R4, RZ, RZ, R2 ;  /* 0x000000ffff047224 */ /* 0x000fe200078e0002 */
[----:B------:R-:W-:Y:S01]  /*3e40*/  IABS R5, R5 ;  /* 0x0000000500057213 */ /* 0x000fe20000000000 */
[----:B------:R-:W-:Y:S01]  /*3e50*/  FFMA.FTZ R28, R0, -R137, R99 ;  /* 0x80000089001c7223 */ /* 0x000fe20000010063 */
[----:B------:R-:W-:Y:S01]  /*3e60*/  IMAD.MOV.U32 R2, RZ, RZ, R6 ;  /* 0x000000ffff027224 */ /* 0x000fe200078e0006 */
[----:B------:R-:W-:-:S02]  /*3e70*/  I2FP.F32.S32 R0, R3 ;  /* 0x0000000300007245 */ /* 0x000fc40000201400 */
[----:B------:R-:W-:Y:S01]  /*3e80*/  I2FP.F32.S32 R3, R5 ;  /* 0x0000000500037245 */ /* 0x000fe20000201400 */
[----:B------:R-:W-:Y:S01]  /*3e90*/  IMAD.IADD R5, R18, 0x1, -R17 ;  /* 0x0000000112057824 */ /* 0x000fe200078e0a11 */
[----:B------:R-:W-:Y:S01]  /*3ea0*/  I2FP.F32.S32 R4, R4 ;  /* 0x0000000400047245 */ /* 0x000fe20000201400 */
[-C--:B------:R-:W-:Y:S01]  /*3eb0*/  FFMA.FTZ R25, R0, -R137.reuse, R94 ;  /* 0x8000008900197223 */ /* 0x080fe2000001005e */
[----:B------:R-:W-:Y:S01]  /*3ec0*/  I2FP.F32.S32 R2, R2 ;  /* 0x0000000200027245 */ /* 0x000fe20000201400 */
[----:B------:R-:W-:Y:S02]  /*3ed0*/  IMAD.IADD R0, R18, 0x1, -R16 ;  /* 0x0000000112007824 */ /* 0x000fe400078e0a10 */
[-C--:B------:R-:W-:Y:S01]  /*3ee0*/  FFMA.FTZ R23, R3, -R137.reuse, R47 ;  /* 0x8000008903177223 */ /* 0x080fe2000001002f */
[-C--:B------:R-:W-:Y:S01]  /*3ef0*/  FFMA.FTZ R27, R4, -R137.reuse, R46 ;  /* 0x80000089041b7223 */ /* 0x080fe2000001002e */
[----:B------:R-:W-:Y:S02]  /*3f00*/  IMAD.IADD R3, R20, 0x1, -R16 ;  /* 0x0000000114037824 */ /* 0x000fe400078e0a10 */
[----:B------:R-:W-:Y:S01]  /*3f10*/  FFMA.FTZ R26, R2, -R137, R92 ;  /* 0x80000089021a7223 */ /* 0x000fe2000001005c */
[----:B------:R-:W-:Y:S01]  /*3f20*/  IMAD.IADD R4, R24, 0x1, -R17 ;  /* 0x0000000118047824 */ /* 0x000fe200078e0a11 */
[----:B------:R-:W-:-:S02]  /*3f30*/  IABS R2, R0 ;  /* 0x0000000000027213 */ /* 0x000fc40000000000 */
[----:B------:R-:W-:Y:S02]  /*3f40*/  IABS R0, R3 ;  /* 0x0000000300007213 */ /* 0x000fe40000000000 */
[----:B------:R-:W-:Y:S02]  /*3f50*/  IABS R3, R4 ;  /* 0x0000000400037213 */ /* 0x000fe40000000000 */
[----:B------:R-:W-:Y:S01]  /*3f60*/  IABS R4, R5 ;  /* 0x0000000500047213 */ /* 0x000fe20000000000 */
[----:B------:R-:W-:Y:S01]  /*3f70*/  IMAD.MOV.U32 R5, RZ, RZ, R2 ;  /* 0x000000ffff057224 */ /* 0x000fe200078e0002 */
[----:B------:R-:W-:Y:S01]  /*3f80*/  FSEL R59, R29, -INF , !P2 ;  /* 0xff8000001d3b7808 */ /* 0x000fe20005000000 */
[----:B------:R-:W-:Y:S01]  /*3f90*/  IMAD.MOV.U32 R2, RZ, RZ, R3 ;  /* 0x000000ffff027224 */ /* 0x000fe200078e0003 */
[----:B------:R-:W-:Y:S02]  /*3fa0*/  ISETP.GE.AND P2, PT, R16, R136, PT ;  /* 0x000000881000720c */ /* 0x000fe40003f46270 */
[----:B------:R-:W-:-:S02]  /*3fb0*/  I2FP.F32.S32 R6, R5 ;  /* 0x0000000500067245 */ /* 0x000fc40000201400 */
[----:B------:R-:W-:Y:S02]  /*3fc0*/  I2FP.F32.S32 R5, R0 ;  /* 0x0000000000057245 */ /* 0x000fe40000201400 */
[----:B------:R-:W-:Y:S01]  /*3fd0*/  I2FP.F32.S32 R3, R2 ;  /* 0x0000000200037245 */ /* 0x000fe20000201400 */
[-C--:B------:R-:W-:Y:S01]  /*3fe0*/  FFMA.FTZ R11, R6, -R137.reuse, R93 ;  /* 0x80000089060b7223 */ /* 0x080fe2000001005d */
[----:B------:R-:W-:Y:S01]  /*3ff0*/  I2FP.F32.S32 R2, R4 ;  /* 0x0000000400027245 */ /* 0x000fe20000201400 */
[----:B------:R-:W-:Y:S01]  /*4000*/  FFMA.FTZ R9, R5, -R137, R95 ;  /* 0x8000008905097223 */ /* 0x000fe2000001005f */
[C---:B------:R-:W-:Y:S01]  /*4010*/  VIADD R5, R12.reuse, 0x28 ;  /* 0x000000280c057836 */ /* 0x040fe20000000000 */
[----:B------:R-:W-:Y:S01]  /*4020*/  I2FP.F32.S32 R0, R7 ;  /* 0x0000000700007245 */ /* 0x000fe20000201400 */
[-C--:B------:R-:W-:Y:S01]  /*4030*/  FFMA.FTZ R15, R3, -R137.reuse, R78 ;  /* 0x80000089030f7223 */ /* 0x080fe2000001004e */
[----:B------:R-:W-:Y:S02]  /*4040*/  VIADD R3, R12, 0x30 ;  /* 0x000000300c037836 */ /* 0x000fe40000000000 */
[----:B------:R-:W-:Y:S01]  /*4050*/  FFMA.FTZ R14, R2, -R137, R88 ;  /* 0x80000089020e7223 */ /* 0x000fe20000010058 */
[----:B------:R-:W-:-:S02]  /*4060*/  IMAD.IADD R10, R22, 0x1, -R5 ;  /* 0x00000001160a7824 */ /* 0x000fc400078e0a05 */
[-C--:B------:R-:W-:Y:S01]  /*4070*/  FFMA.FTZ R13, R0, -R137.reuse, R90 ;  /* 0x80000089000d7223 */ /* 0x080fe2000001005a */
[C---:B------:R-:W-:Y:S01]  /*4080*/  VIADD R6, R12.reuse, 0x21 ;  /* 0x000000210c067836 */ /* 0x040fe20000000000 */
[----:B------:R-:W-:Y:S01]  /*4090*/  FSEL R170, R35, -INF , !P4 ;  /* 0xff80000023aa7808 */ /* 0x000fe20006000000 */
[----:B------:R-:W-:Y:S01]  /*40a0*/  VIADD R4, R12, 0x29 ;  /* 0x000000290c047836 */ /* 0x000fe20000000000 */
[----:B------:R-:W-:Y:S01]  /*40b0*/  FSEL R127, R34, -INF , !P4 ;  /* 0xff800000227f7808 */ /* 0x000fe20006000000 */
[----:B------:R-:W-:Y:S01]  /*40c0*/  VIADD R2, R12, 0x31 ;  /* 0x000000310c027836 */ /* 0x000fe20000000000 */
[----:B------:R-:W-:Y:S01]  /*40d0*/  FSEL R131, R28, -INF , !P4 ;  /* 0xff8000001c837808 */ /* 0x000fe20006000000 */
[----:B------:R-:W-:Y:S01]  /*40e0*/  VIADD R0, R12, 0x38 ;  /* 0x000000380c007836 */ /* 0x000fe20000000000 */
[-C--:B------:R-:W-:Y:S01]  /*40f0*/  ISETP.GE.AND P4, PT, R3, R136.reuse, PT ;  /* 0x000000880300720c */ /* 0x080fe20003f86270 */
[--C-:B------:R-:W-:Y:S01]  /*4100*/  IMAD.IADD R16, R22, 0x1, -R3.reuse ;  /* 0x0000000116107824 */ /* 0x100fe200078e0a03 */
[----:B------:R-:W-:Y:S01]  /*4110*/  FSEL R58, R19, -INF , !P1 ;  /* 0xff800000133a7808 */ /* 0x000fe20004800000 */
[--C-:B------:R-:W-:Y:S01]  /*4120*/  IMAD.IADD R28, R24, 0x1, -R3.reuse ;  /* 0x00000001181c7824 */ /* 0x100fe200078e0a03 */
[----:B------:R-:W-:Y:S01]  /*4130*/  ISETP.GE.AND P1, PT, R17, R136, PT ;  /* 0x000000881100720c */ /* 0x000fe20003f26270 */
[--C-:B------:R-:W-:Y:S01]  /*4140*/  IMAD.IADD R34, R18, 0x1, -R3.reuse ;  /* 0x0000000112227824 */ /* 0x100fe200078e0a03 */
[----:B------:R-:W-:Y:S01]  /*4150*/  FSEL R153, R48, -INF , !P3 ;  /* 0xff80000030997808 */ /* 0x000fe20005800000 */
[----:B------:R-:W-:Y:S01]  /*4160*/  IMAD.IADD R44, R20, 0x1, -R3 ;  /* 0x00000001142c7824 */ /* 0x000fe200078e0a03 */
[----:B------:R-:W-:Y:S01]  /*4170*/  IABS R3, R10 ;  /* 0x0000000a00037213 */ /* 0x000fe20000000000 */
[----:B------:R-:W-:Y:S01]  /*4180*/  IMAD.IADD R8, R22, 0x1, -R6 ;  /* 0x0000000116087824 */ /* 0x000fe200078e0a06 */
[----:B------:R-:W-:Y:S01]  /*4190*/  FSEL R169, R27, -INF , !P3 ;  /* 0xff8000001ba97808 */ /* 0x000fe20005800000 */
[----:B------:R-:W-:Y:S01]  /*41a0*/  VIADD R7, R12, 0x39 ;  /* 0x000000390c077836 */ /* 0x000fe20000000000 */
[----:B------:R-:W-:Y:S01]  /*41b0*/  FSEL R129, R26, -INF , !P3 ;  /* 0xff8000001a817808 */ /* 0x000fe20005800000 */
[C---:B------:R-:W-:Y:S01]  /*41c0*/  IMAD.IADD R12, R22.reuse, 0x1, -R4 ;  /* 0x00000001160c7824 */ /* 0x040fe200078e0a04 */
[----:B------:R-:W-:Y:S01]  /*41d0*/  FSEL R132, R25, -INF , !P3 ;  /* 0xff80000019847808 */ /* 0x000fe20005800000 */
[----:B------:R-:W-:Y:S01]  /*41e0*/  IMAD.IADD R17, R22, 0x1, -R2 ;  /* 0x0000000116117824 */ /* 0x000fe200078e0a02 */
[----:B------:R-:W-:Y:S01]  /*41f0*/  FSEL R152, R64, -INF , !P2 ;  /* 0xff80000040987808 */ /* 0x000fe20005000000 */
[----:B------:R-:W-:Y:S01]  /*4200*/  IMAD.IADD R19, R22, 0x1, -R0 ;  /* 0x0000000116137824 */ /* 0x000fe200078e0a00 */
[----:B------:R-:W-:Y:S01]  /*4210*/  FSEL R168, R23, -INF , !P2 ;  /* 0xff80000017a87808 */ /* 0x000fe20005000000 */
[--C-:B------:R-:W-:Y:S01]  /*4220*/  IMAD.IADD R40, R24, 0x1, -R2.reuse ;  /* 0x0000000118287824 */ /* 0x100fe200078e0a02 */
[----:B------:R-:W-:Y:S01]  /*4230*/  FSEL R128, R11, -INF , !P2 ;  /* 0xff8000000b807808 */ /* 0x000fe20005000000 */
[--C-:B------:R-:W-:Y:S01]  /*4240*/  IMAD.IADD R42, R18, 0x1, -R2.reuse ;  /* 0x00000001122a7824 */ /* 0x100fe200078e0a02 */
[----:B------:R-:W-:Y:S01]  /*4250*/  FSEL R130, R9, -INF , !P2 ;  /* 0xff80000009827808 */ /* 0x000fe20005000000 */
[----:B------:R-:W-:Y:S01]  /*4260*/  IMAD.IADD R41, R20, 0x1, -R2 ;  /* 0x0000000114297824 */ /* 0x000fe200078e0a02 */
[-C--:B------:R-:W-:Y:S01]  /*4270*/  ISETP.GE.AND P3, PT, R2, R136.reuse, PT ;  /* 0x000000880200720c */ /* 0x080fe20003f66270 */
[--C-:B------:R-:W-:Y:S01]  /*4280*/  IMAD.IADD R45, R24, 0x1, -R0.reuse ;  /* 0x00000001182d7824 */ /* 0x100fe200078e0a00 */
[----:B------:R-:W-:Y:S01]  /*4290*/  ISETP.GE.AND P2, PT, R0, R136, PT ;  /* 0x000000880000720c */ /* 0x000fe20003f46270 */
[--C-:B------:R-:W-:Y:S01]  /*42a0*/  IMAD.IADD R50, R18, 0x1, -R0.reuse ;  /* 0x0000000112327824 */ /* 0x100fe200078e0a00 */
[----:B------:R-:W-:Y:S01]  /*42b0*/  FSEL R171, R38, -INF , !P5 ;  /* 0xff80000026ab7808 */ /* 0x000fe20006800000 */
[----:B------:R-:W-:Y:S01]  /*42c0*/  IMAD.IADD R46, R20, 0x1, -R0 ;  /* 0x00000001142e7824 */ /* 0x000fe200078e0a00 */
[----:B------:R-:W-:Y:S01]  /*42d0*/  FSEL R126, R37, -INF , !P5 ;  /* 0xff800000257e7808 */ /* 0x000fe20006800000 */
[----:B------:R-:W-:Y:S01]  /*42e0*/  IMAD.MOV.U32 R0, RZ, RZ, R3 ;  /* 0x000000ffff007224 */ /* 0x000fe200078e0003 */
[----:B------:R-:W-:Y:S01]  /*42f0*/  FSEL R133, R36, -INF , !P5 ;  /* 0xff80000024857808 */ /* 0x000fe20006800000 */
[--C-:B------:R-:W-:Y:S01]  /*4300*/  IMAD.IADD R36, R24, 0x1, -R4.reuse ;  /* 0x0000000118247824 */ /* 0x100fe200078e0a04 */
[----:B------:R-:W-:Y:S01]  /*4310*/  IABS R2, R8 ;  /* 0x0000000800027213 */ /* 0x000fe20000000000 */
[--C-:B------:R-:W-:Y:S01]  /*4320*/  IMAD.IADD R38, R18, 0x1, -R4.reuse ;  /* 0x0000000112267824 */ /* 0x100fe200078e0a04 */
[----:B------:R-:W-:Y:S01]  /*4330*/  ISETP.GE.AND P5, PT, R4, R136, PT ;  /* 0x000000880400720c */ /* 0x000fe20003fa6270 */
[----:B------:R-:W-:Y:S01]  /*4340*/  IMAD.IADD R37, R20, 0x1, -R4 ;  /* 0x0000000114257824 */ /* 0x000fe200078e0a04 */
[----:B------:R-:W-:Y:S01]  /*4350*/  IABS R4, R12 ;  /* 0x0000000c00047213 */ /* 0x000fe20000000000 */
[--C-:B------:R-:W-:Y:S01]  /*4360*/  IMAD.IADD R22, R22, 0x1, -R7.reuse ;  /* 0x0000000116167824 */ /* 0x100fe200078e0a07 */
[----:B------:R-:W-:Y:S01]  /*4370*/  I2FP.F32.S32 R3, R2 ;  /* 0x0000000200037245 */ /* 0x000fe20000201400 */
[--C-:B------:R-:W-:Y:S01]  /*4380*/  IMAD.IADD R48, R24, 0x1, -R7.reuse ;  /* 0x0000000118307824 */ /* 0x100fe200078e0a07 */
[----:B------:R-:W-:Y:S01]  /*4390*/  I2FP.F32.S32 R2, R0 ;  /* 0x0000000000027245 */ /* 0x000fe20000201400 */
[--C-:B------:R-:W-:Y:S01]  /*43a0*/  IMAD.IADD R49, R18, 0x1, -R7.reuse ;  /* 0x0000000112317824 */ /* 0x100fe200078e0a07 */
[----:B------:R-:W-:Y:S01]  /*43b0*/  I2FP.F32.S32 R0, R4 ;  /* 0x0000000400007245 */ /* 0x000fe20000201400 */
[----:B------:R-:W-:Y:S01]  /*43c0*/  IMAD.IADD R43, R20, 0x1, -R7 ;  /* 0x00000001142b7824 */ /* 0x000fe200078e0a07 */
[----:B------:R-:W-:Y:S01]  /*43d0*/  FSEL R66, R39, -INF , !P6 ;  /* 0xff80000027427808 */ /* 0x000fe20007000000 */
[-C--:B------:R-:W-:Y:S01]  /*43e0*/  FFMA.FTZ R35, R2, -R137.reuse, R80 ;  /* 0x8000008902237223 */ /* 0x080fe20000010050 */
[----:B------:R-:W-:Y:S01]  /*43f0*/  IABS R2, R16 ;  /* 0x0000001000027213 */ /* 0x000fe20000000000 */
[----:B------:R-:W-:Y:S01]  /*4400*/  FFMA.FTZ R27, R0, -R137, R81 ;  /* 0x80000089001b7223 */ /* 0x000fe20000010051 */
[----:B------:R-:W-:Y:S01]  /*4410*/  IABS R0, R17 ;  /* 0x0000001100007213 */ /* 0x000fe20000000000 */
[----:B------:R-:W-:Y:S01]  /*4420*/  FFMA.FTZ R39, R3, -R137, R77 ;  /* 0x8000008903277223 */ /* 0x000fe2000001004d */
[----:B------:R-:W-:Y:S01]  /*4430*/  FSEL R182, R67, -INF , !P1 ;  /* 0xff80000043b67808 */ /* 0x000fe20004800000 */
[--C-:B------:R-:W-:Y:S01]  /*4440*/  IMAD.IADD R21, R24, 0x1, -R6.reuse ;  /* 0x0000000118157824 */ /* 0x100fe200078e0a06 */
[----:B------:R-:W-:Y:S01]  /*4450*/  FSEL R208, R15, -INF , !P1 ;  /* 0xff8000000fd07808 */ /* 0x000fe20004800000 */
[----:B------:R-:W-:Y:S01]  /*4460*/  IMAD.IADD R29, R20, 0x1, -R6 ;  /* 0x00000001141d7824 */ /* 0x000fe200078e0a06 */
[----:B------:R-:W-:-:S02]  /*4470*/  FSEL R172, R14, -INF , !P1 ;  /* 0xff8000000eac7808 */ /* 0x000fc40004800000 */
[----:B------:R-:W-:Y:S02]  /*4480*/  FSEL R173, R13, -INF , !P1 ;  /* 0xff8000000dad7808 */ /* 0x000fe40004800000 */
[----:B------:R-:W-:Y:S01]  /*4490*/  IABS R3, R19 ;  /* 0x0000001300037213 */ /* 0x000fe20000000000 */
[----:B------:R-:W-:Y:S01]  /*44a0*/  BAR.SYNC.DEFER_BLOCKING 0x0 ;  /* 0x0000000000007b1d */ /* 0x000fe20000010000 */
[----:B------:R-:W-:Y:S01]  /*44b0*/  ISETP.GE.AND P1, PT, R7, R136, PT ;  /* 0x000000880700720c */ /* 0x000fe20003f26270 */
[----:B------:R-:W-:Y:S01]  /*44c0*/  IMAD.MOV.U32 R7, RZ, RZ, R2 ;  /* 0x000000ffff077224 */ /* 0x000fe200078e0002 */
[----:B------:R-:W-:Y:S01]  /*44d0*/  IABS R4, R22 ;  /* 0x0000001600047213 */ /* 0x000fe20000000000 */
[----:B------:R-:W-:Y:S01]  /*44e0*/  IMAD.MOV.U32 R2, RZ, RZ, R0 ;  /* 0x000000ffff027224 */ /* 0x000fe200078e0000 */
[----:B------:R-:W-:Y:S01]  /*44f0*/  FSEL R47, R33, -INF , !P0 ;  /* 0xff800000212f7808 */ /* 0x000fe20004000000 */
[----:B------:R-:W-:Y:S01]  /*4500*/  IMAD.MOV.U32 R0, RZ, RZ, R3 ;  /* 0x000000ffff007224 */ /* 0x000fe200078e0003 */
[----:B------:R-:W-:Y:S01]  /*4510*/  FSEL R56, R30, -INF , !P0 ;  /* 0xff8000001e387808 */ /* 0x000fe20004000000 */
[----:B------:R-:W-:Y:S01]  /*4520*/  IMAD.IADD R30, R18, 0x1, -R6 ;  /* 0x00000001121e7824 */ /* 0x000fe200078e0a06 */
[----:B------:R-:W-:Y:S01]  /*4530*/  ISETP.GE.AND P0, PT, R6, R136, PT ;  /* 0x000000880600720c */ /* 0x000fe20003f06270 */
[----:B------:R-:W-:Y:S01]  /*4540*/  IMAD.IADD R33, R18, 0x1, -R5 ;  /* 0x0000000112217824 */ /* 0x000fe200078e0a05 */
[----:B------:R-:W-:-:S02]  /*4550*/  I2FP.F32.S32 R6, R2 ;  /* 0x0000000200067245 */ /* 0x000fc40000201400 */
[----:B------:R-:W-:Y:S02]  /*4560*/  I2FP.F32.S32 R2, R4 ;  /* 0x0000000400027245 */ /* 0x000fe40000201400 */
[----:B------:R-:W-:Y:S01]  /*4570*/  FSEL R63, R51, -INF , !P6 ;  /* 0xff800000333f7808 */ /* 0x000fe20007000000 */
[-C--:B------:R-:W-:Y:S01]  /*4580*/  FFMA.FTZ R25, R6, -R137.reuse, R85 ;  /* 0x8000008906197223 */ /* 0x080fe20000010055 */
[----:B------:R-:W-:Y:S01]  /*4590*/  FSEL R57, R31, -INF , !P6 ;  /* 0xff8000001f397808 */ /* 0x000fe20007000000 */
[----:B------:R-:W-:Y:S01]  /*45a0*/  IMAD.IADD R31, R24, 0x1, -R5 ;  /* 0x00000001181f7824 */ /* 0x000fe200078e0a05 */
[----:B------:R-:W-:Y:S01]  /*45b0*/  I2FP.F32.S32 R3, R0 ;  /* 0x0000000000037245 */ /* 0x000fe20000201400 */
[-C--:B------:R-:W-:Y:S01]  /*45c0*/  FFMA.FTZ R23, R2, -R137.reuse, R53 ;  /* 0x8000008902177223 */ /* 0x080fe20000010035 */
[----:B------:R-:W-:Y:S01]  /*45d0*/  FSEL R51, R32, -INF , !P6 ;  /* 0xff80000020337808 */ /* 0x000fe20007000000 */
[----:B------:R-:W-:Y:S01]  /*45e0*/  IMAD.IADD R32, R20, 0x1, -R5 ;  /* 0x0000000114207824 */ /* 0x000fe200078e0a05 */
[----:B------:R-:W-:Y:S01]  /*45f0*/  ISETP.GE.AND P6, PT, R5, R136, PT ;  /* 0x000000880500720c */ /* 0x000fe20003fc6270 */
[----:B------:R-:W-:Y:S01]  /*4600*/  FFMA.FTZ R24, R3, -R137, R52 ;  /* 0x8000008903187223 */ /* 0x000fe20000010034 */
[----:B------:R-:W-:-:S02]  /*4610*/  IABS R5, R21 ;  /* 0x0000001500057213 */ /* 0x000fc40000000000 */
[----:B------:R-:W-:Y:S02]  /*4620*/  IABS R2, R30 ;  /* 0x0000001e00027213 */ /* 0x000fe40000000000 */
[----:B------:R-:W-:Y:S02]  /*4630*/  IABS R3, R31 ;  /* 0x0000001f00037213 */ /* 0x000fe40000000000 */
[----:B------:R-:W-:Y:S01]  /*4640*/  I2FP.F32.S32 R0, R5 ;  /* 0x0000000500007245 */ /* 0x000fe20000201400 */
[----:B------:R-:W-:Y:S01]  /*4650*/  IMAD.MOV.U32 R5, RZ, RZ, R2 ;  /* 0x000000ffff057224 */ /* 0x000fe200078e0002 */
[----:B------:R-:W-:Y:S01]  /*4660*/  I2FP.F32.S32 R7, R7 ;  /* 0x0000000700077245 */ /* 0x000fe20000201400 */
[----:B------:R-:W-:Y:S01]  /*4670*/  IMAD.MOV.U32 R2, RZ, RZ, R3 ;  /* 0x000000ffff027224 */ /* 0x000fe200078e0003 */
[----:B------:R-:W-:Y:S01]  /*4680*/  IABS R4, R33 ;  /* 0x0000002100047213 */ /* 0x000fe20000000000 */
[----:B------:R-:W-:Y:S01]  /*4690*/  FFMA.FTZ R22, R0, -R137, R79 ;  /* 0x8000008900167223 */ /* 0x000fe2000001004f */
[----:B------:R-:W-:Y:S01]  /*46a0*/  IABS R0, R29 ;  /* 0x0000001d00007213 */ /* 0x000fe20000000000 */
[----:B------:R-:W-:Y:S01]  /*46b0*/  FFMA.FTZ R26, R7, -R137, R84 ;  /* 0x80000089071a7223 */ /* 0x000fe20000010054 */
[----:B------:R-:W-:-:S02]  /*46c0*/  IABS R7, R32 ;  /* 0x0000002000077213 */ /* 0x000fc40000000000 */
[----:B------:R-:W-:Y:S02]  /*46d0*/  I2FP.F32.S32 R6, R5 ;  /* 0x0000000500067245 */ /* 0x000fe40000201400 */
[----:B------:R-:W-:Y:S02]  /*46e0*/  I2FP.F32.S32 R3, R2 ;  /* 0x0000000200037245 */ /* 0x000fe40000201400 */
[----:B------:R-:W-:Y:S01]  /*46f0*/  I2FP.F32.S32 R5, R0 ;  /* 0x0000000000057245 */ /* 0x000fe20000201400 */
[-C--:B------:R-:W-:Y:S01]  /*4700*/  FFMA.FTZ R21, R6, -R137.reuse, R89 ;  /* 0x8000008906157223 */ /* 0x080fe20000010059 */
[----:B------:R-:W-:Y:S01]  /*4710*/  I2FP.F32.S32 R2, R4 ;  /* 0x0000000400027245 */ /* 0x000fe20000201400 */
[----:B------:R-:W-:Y:S01]  /*4720*/  FFMA.FTZ R19, R3, -R137, R82 ;  /* 0x8000008903137223 */ /* 0x000fe20000010052 */
[----:B------:R-:W-:Y:S01]  /*4730*/  I2FP.F32.S32 R0, R7 ;  /* 0x0000000700007245 */ /* 0x000fe20000201400 */
[----:B------:R-:W-:Y:S01]  /*4740*/  FFMA.FTZ R20, R5, -R137, R91 ;  /* 0x8000008905147223 */ /* 0x000fe2000001005b */
[----:B------:R-:W-:Y:S01]  /*4750*/  IABS R3, R37 ;  /* 0x0000002500037213 */ /* 0x000fe20000000000 */
[-C--:B------:R-:W-:Y:S01]  /*4760*/  FFMA.FTZ R18, R2, -R137.reuse, R112 ;  /* 0x8000008902127223 */ /* 0x080fe20000010070 */
[----:B------:R-:W-:Y:S01]  /*4770*/  IABS R2, R36 ;  /* 0x0000002400027213 */ /* 0x000fe20000000000 */
[----:B------:R-:W-:Y:S01]  /*4780*/  FFMA.FTZ R17, R0, -R137, R114 ;  /* 0x8000008900117223 */ /* 0x000fe20000010072 */
[----:B------:R-:W-:-:S02]  /*4790*/  IABS R0, R38 ;  /* 0x0000002600007213 */ /* 0x000fc40000000000 */
[----:B------:R-:W-:Y:S01]  /*47a0*/  IABS R5, R28 ;  /* 0x0000001c00057213 */ /* 0x000fe20000000000 */
[----:B------:R-:W-:Y:S01]  /*47b0*/  IMAD.MOV.U32 R4, RZ, RZ, R2 ;  /* 0x000000ffff047224 */ /* 0x000fe200078e0002 */
[----:B------:R-:W-:Y:S01]  /*47c0*/  IABS R6, R34 ;  /* 0x0000002200067213 */ /* 0x000fe20000000000 */
[----:B------:R-:W-:Y:S01]  /*47d0*/  IMAD.MOV.U32 R2, RZ, RZ, R0 ;  /* 0x000000ffff027224 */ /* 0x000fe200078e0000 */
[----:B------:R-:W-:Y:S01]  /*47e0*/  FSEL R181, R39, -INF , !P0 ;  /* 0xff80000027b57808 */ /* 0x000fe20004000000 */
[----:B------:R-:W-:Y:S01]  /*47f0*/  IMAD.MOV.U32 R0, RZ, RZ, R3 ;  /* 0x000000ffff007224 */ /* 0x000fe200078e0003 */
[----:B------:R-:W-:Y:S01]  /*4800*/  FSEL R190, R22, -INF , !P0 ;  /* 0xff80000016be7808 */ /* 0x000fe20004000000 */
[----:B------:R-:W-:Y:S01]  /*4810*/  IMAD.MOV.U32 R3, RZ, RZ, R5 ;  /* 0x000000ffff037224 */ /* 0x000fe200078e0005 */
[----:B------:R-:W-:Y:S02]  /*4820*/  I2FP.F32.S32 R5, R4 ;  /* 0x0000000400057245 */ /* 0x000fe40000201400 */
[----:B------:R-:W-:-:S02]  /*4830*/  I2FP.F32.S32 R0, R0 ;  /* 0x0000000000007245 */ /* 0x000fc40000201400 */
[----:B------:R-:W-:Y:S01]  /*4840*/  I2FP.F32.S32 R3, R3 ;  /* 0x0000000300037245 */ /* 0x000fe20000201400 */
[-C--:B------:R-:W-:Y:S01]  /*4850*/  FFMA.FTZ R16, R5, -R137.reuse, R83 ;  /* 0x8000008905107223 */ /* 0x080fe20000010053 */
[----:B------:R-:W-:Y:S01]  /*4860*/  I2FP.F32.S32 R4, R2 ;  /* 0x0000000200047245 */ /* 0x000fe20000201400 */
[-C--:B------:R-:W-:Y:S01]  /*4870*/  FFMA.FTZ R14, R0, -R137.reuse, R115 ;  /* 0x80000089000e7223 */ /* 0x080fe20000010073 */
[----:B------:R-:W-:Y:S01]  /*4880*/  IABS R0, R44 ;  /* 0x0000002c00007213 */ /* 0x000fe20000000000 */
[-C--:B------:R-:W-:Y:S01]  /*4890*/  FFMA.FTZ R13, R3, -R137.reuse, R86 ;  /* 0x80000089030d7223 */ /* 0x080fe20000010056 */
[----:B------:R-:W-:Y:S01]  /*48a0*/  I2FP.F32.S32 R2, R6 ;  /* 0x0000000600027245 */ /* 0x000fe20000201400 */
[----:B------:R-:W-:Y:S01]  /*48b0*/  FFMA.FTZ R15, R4, -R137, R113 ;  /* 0x80000089040f7223 */ /* 0x000fe20000010071 */
[----:B------:R-:W-:Y:S01]  /*48c0*/  IABS R3, R42 ;  /* 0x0000002a00037213 */ /* 0x000fe20000000000 */
[----:B------:R-:W-:Y:S01]  /*48d0*/  IMAD.MOV.U32 R4, RZ, RZ, R0 ;  /* 0x000000ffff047224 */ /* 0x000fe200078e0000 */
[----:B------:R-:W-:Y:S01]  /*48e0*/  IABS R5, R41 ;  /* 0x0000002900057213 */ /* 0x000fe20000000000 */
[----:B------:R-:W-:Y:S01]  /*48f0*/  FFMA.FTZ R12, R2, -R137, R116 ;  /* 0x80000089020c7223 */ /* 0x000fe20000010074 */
[----:B------:R-:W-:Y:S01]  /*4900*/  IABS R2, R40 ;  /* 0x0000002800027213 */ /* 0x000fe20000000000 */
[----:B------:R-:W-:Y:S01]  /*4910*/  IMAD.MOV.U32 R0, RZ, RZ, R3 ;  /* 0x000000ffff007224 */ /* 0x000fe200078e0003 */
[----:B------:R-:W-:Y:S01]  /*4920*/  IABS R6, R45 ;  /* 0x0000002d00067213 */ /* 0x000fe20000000000 */
[----:B------:R-:W-:Y:S01]  /*4930*/  IMAD.MOV.U32 R3, RZ, RZ, R5 ;  /* 0x000000ffff037224 */ /* 0x000fe200078e0005 */
[----:B------:R-:W-:-:S02]  /*4940*/  I2FP.F32.S32 R5, R4 ;  /* 0x0000000400057245 */ /* 0x000fc40000201400 */
[----:B------:R-:W-:Y:S02]  /*4950*/  I2FP.F32.S32 R4, R2 ;  /* 0x0000000200047245 */ /* 0x000fe40000201400 */
[----:B------:R-:W-:Y:S01]  /*4960*/  I2FP.F32.S32 R2, R0 ;  /* 0x0000000000027245 */ /* 0x000fe20000201400 */
[----:B------:R-:W-:Y:S01]  /*4970*/  FFMA.FTZ R11, R5, -R137, R118 ;  /* 0x80000089050b7223 */ /* 0x000fe20000010076 */
[----:B------:R-:W-:Y:S01]  /*4980*/  I2FP.F32.S32 R0, R3 ;  /* 0x0000000300007245 */ /* 0x000fe20000201400 */
[-C--:B------:R-:W-:Y:S01]  /*4990*/  FFMA.FTZ R10, R4, -R137.reuse, R87 ;  /* 0x80000089040a7223 */ /* 0x080fe20000010057 */
[----:B------:R-:W-:Y:S01]  /*49a0*/  I2FP.F32.S32 R3, R6 ;  /* 0x0000000600037245 */ /* 0x000fe20000201400 */
[-C--:B------:R-:W-:Y:S01]  /*49b0*/  FFMA.FTZ R9, R2, -R137.reuse, R117 ;  /* 0x8000008902097223 */ /* 0x080fe20000010075 */
[----:B------:R-:W-:Y:S01]  /*49c0*/  IABS R2, R48 ;  /* 0x0000003000027213 */ /* 0x000fe20000000000 */
[-C--:B------:R-:W-:Y:S01]  /*49d0*/  FFMA.FTZ R8, R0, -R137.reuse, R119 ;  /* 0x8000008900087223 */ /* 0x080fe20000010077 */
[----:B------:R-:W-:Y:S01]  /*49e0*/  IABS R0, R50 ;  /* 0x0000003200007213 */ /* 0x000fe20000000000 */
[----:B------:R-:W-:Y:S01]  /*49f0*/  FFMA.FTZ R7, R3, -R137, R54 ;  /* 0x8000008903077223 */ /* 0x000fe20000010036 */
        /* <DEDUP_REMOVED lines=8> */
[----:B------:R-:W-:-:S02]  /*4a80*/  ISETP.GE.U32.AND P0, PT, R136, 0x41, PT ;  /* 0x000000418800780c */ /* 0x000fc40003f06070 */
[----:B------:R-:W-:Y:S02]  /*4a90*/  IABS R6, R43 ;  /* 0x0000002b00067213 */ /* 0x000fe40000000000 */
[----:B------:R-:W-:Y:S02]  /*4aa0*/  I2FP.F32.S32 R5, R4 ;  /* 0x0000000400057245 */ /* 0x000fe40000201400 */
[----:B------:R-:W-:Y:S02]  /*4ab0*/  I2FP.F32.S32 R4, R2 ;  /* 0x0000000200047245 */ /* 0x000fe40000201400 */
[----:B------:R-:W-:Y:S02]  /*4ac0*/  I2FP.F32.S32 R2, R0 ;  /* 0x0000000000027245 */ /* 0x000fe40000201400 */
[----:B------:R-:W-:Y:S02]  /*4ad0*/  I2FP.F32.S32 R0, R3 ;  /* 0x0000000300007245 */ /* 0x000fe40000201400 */
[----:B------:R-:W-:Y:S01]  /*4ae0*/  I2FP.F32.S32 R3, R6 ;  /* 0x0000000600037245 */ /* 0x000fe20000201400 */
[-C--:B------:R-:W-:Y:S01]  /*4af0*/  FFMA.FTZ R6, R5, -R137.reuse, R55 ;  /* 0x8000008905067223 */ /* 0x080fe20000010037 */
[-C--:B------:R-:W-:Y:S01]  /*4b00*/  FFMA.FTZ R5, R4, -R137.reuse, R120 ;  /* 0x8000008904057223 */ /* 0x080fe20000010078 */
[-C--:B------:R-:W-:Y:S01]  /*4b10*/  FFMA.FTZ R4, R2, -R137.reuse, R121 ;  /* 0x8000008902047223 */ /* 0x080fe20000010079 */
[-C--:B------:R-:W-:Y:S01]  /*4b20*/  FFMA.FTZ R2, R0, -R137.reuse, R122 ;  /* 0x8000008900027223 */ /* 0x080fe2000001007a */
[----:B------:R-:W-:Y:S01]  /*4b30*/  FFMA.FTZ R0, R3, -R137, R123 ;  /* 0x8000008903007223 */ /* 0x000fe2000001007b */
        /* <DEDUP_REMOVED lines=71> */
.L_x_157:
[----:B------:R3:W-:Y:S02]  /*4fb0*/  STS.128 [R228+0x8800], RZ ;  /* 0x008800ffe4007388 */ /* 0x0007e40000000c00 */
.L_x_158:
[----:B------:R-:W-:Y:S05]  /*4fc0*/  BSYNC.RECONVERGENT B0 ;  /* 0x0000000000007941 */ /* 0x000fea0003800200 */
.L_x_156:
[----:B------:R-:W0:Y:S02]  /*4fd0*/  LDGDEPBAR ;  /* 0x00000000000079af */ /* 0x000e240000000000 */
.L_x_155:
        /* <DEDUP_REMOVED lines=39> */
[----:B------:R-:W-:Y:S01]  /*5250*/  LOP3.LUT R0, R161, 0x120, R162, 0xf8, !PT ;  /* 0x00000120a1007812 */ /* 0x000fe200078ef8a2 */
[----:B------:R-:W2:Y:S01]  /*5260*/  SHFL.BFLY PT, R8, R4, 0x2, 0x1f ;  /* 0x0c401f0004087f89 */ /* 0x000ea200000e0000 */
[----:B------:R-:W-:Y:S02]  /*5270*/  FMNMX.FTZ R3, R204, R3, !PT ;  /* 0x00000003cc037209 */ /* 0x000fe40007810000 */
[----:B----4-:R-:W-:Y:S01]  /*5280*/  FMNMX.FTZ R138, R138, R5, !PT ;  /* 0x000000058a8a7209 */ /* 0x010fe20007810000 */
[C---:B-1----:R-:W-:Y:S01]  /*5290*/  FMUL.FTZ R5, R139.reuse, UR4 ;  /* 0x000000048b057c20 */ /* 0x042fe20008410000 */
        /* <DEDUP_REMOVED lines=9> */
[----:B------:R-:W-:Y:S01]  /*5330*/  FSEL R0, R0, RZ, P1 ;  /* 0x000000ff00007208 */ /* 0x000fe20000800000 */
[----:B------:R-:W-:Y:S01]  /*5340*/  LDSM.16.MT88.4 R20, [R220+0xa000] ;  /* 0x00a00000dc14783b */ /* 0x000fe20000004200 */
[--C-:B------:R-:W-:Y:S01]  /*5350*/  FFMA.FTZ R6, R58, UR4, -R2.reuse ;  /* 0x000000043a067c23 */ /* 0x100fe20008010802 */
[----:B------:R4:W-:Y:S01]  /*5360*/  MUFU.EX2 R214, R5 ;  /* 0x0000000500d67308 */ /* 0x0009e20000000800 */
[----:B------:R-:W-:Y:S01]  /*5370*/  FFMA.FTZ R7, R51, UR4, -R2 ;  /* 0x0000000433077c23 */ /* 0x000fe20008010802 */
[----:B------:R-:W-:Y:S02]  /*5380*/  LDSM.16.MT88.4 R16, [R13+0x9000] ;  /* 0x009000000d10783b */ /* 0x000fe40000004200 */
[----:B------:R5:W3:Y:S01]  /*5390*/  MUFU.EX2 R215, R6 ;  /* 0x0000000600d77308 */ /* 0x000ae20000000800 */
[----:B--2---:R-:W-:Y:S01]  /*53a0*/  FMNMX.FTZ R8, R4, R8, !PT ;  /* 0x0000000804087209 */ /* 0x004fe20007810000 */
[----:B------:R-:W-:Y:S01]  /*53b0*/  LDSM.16.MT88.4 R40, [R13+0xa000] ;  /* 0x00a000000d28783b */ /* 0x000fe20000004200 */
[----:B------:R-:W-:Y:S01]  /*53c0*/  FFMA.FTZ R4, R57, UR4, -R0 ;  /* 0x0000000439047c23 */ /* 0x000fe20008010800 */
[----:B------:R-:W-:Y:S02]  /*53d0*/  MUFU.EX2 R184, R7 ;  /* 0x0000000700b87308 */ /* 0x000fe40000000800 */
[----:B------:R-:W2:Y:S01]  /*53e0*/  SHFL.BFLY PT, R10, R8, 0x1, 0x1f ;  /* 0x0c201f00080a7f89 */ /* 0x000ea200000e0000 */
[----:B-1----:R-:W-:Y:S01]  /*53f0*/  FMNMX.FTZ R3, R3, R9, !PT ;  /* 0x0000000903037209 */ /* 0x002fe20007810000 */
[----:B------:R3:W-:Y:S01]  /*5400*/  MUFU.EX2 R179, R4 ;  /* 0x0000000400b37308 */ /* 0x0007e20000000800 */
[----:B----4-:R-:W-:Y:S01]  /*5410*/  FFMA.FTZ R5, R47, UR4, -R2 ;  /* 0x000000042f057c23 */ /* 0x010fe20008010802 */
[----:B------:R-:W-:Y:S01]  /*5420*/  LDSM.16.MT88.4 R32, [R220+0xb000] ;  /* 0x00b00000dc20783b */ /* 0x000fe20000004200 */
[----:B-----5:R-:W-:-:S03]  /*5430*/  FFMA.FTZ R6, R61, UR4, -R0 ;  /* 0x000000043d067c23 */ /* 0x020fc60008010800 */
[----:B------:R-:W1:Y:S01]  /*5440*/  SHFL.BFLY PT, R9, R3, 0x1, 0x1f ;  /* 0x0c201f0003097f89 */ /* 0x000e6200000e0000 */
[----:B------:R4:W-:Y:S03]  /*5450*/  MUFU.EX2 R216, R5 ;  /* 0x0000000500d87308 */ /* 0x0009e60000000800 */
[----:B------:R-:W5:Y:S01]  /*5460*/  LDSM.16.MT88.4 R28, [R13+0xb000] ;  /* 0x00b000000d1c783b */ /* 0x000f620000004200 */
[----:B------:R2:W-:Y:S01]  /*5470*/  MUFU.EX2 R212, R6 ;  /* 0x0000000600d47308 */ /* 0x0005e20000000800 */
[----:B---3--:R-:W-:Y:S02]  /*5480*/  F2FP.BF16.F32.PACK_AB R4, R215, R214 ;  /* 0x000000d6d704723e */ /* 0x008fe400000010ff */
[----:B------:R-:W-:Y:S04]  /*5490*/  LDSM.16.MT88.4 R52, [R220+0xa400] ;  /* 0x00a40000dc34783b */ /* 0x000fe80000004200 */
[----:B------:R-:W-:Y:S01]  /*54a0*/  LDSM.16.MT88.4 R48, [R220+0xb400] ;  /* 0x00b40000dc30783b */ /* 0x000fe20000004200 */
[----:B----4-:R-:W-:Y:S01]  /*54b0*/  FFMA.FTZ R5, R60, UR4, -R0 ;  /* 0x000000043c057c23 */ /* 0x010fe20008010800 */
[----:B--2---:R-:W-:-:S02]  /*54c0*/  FMNMX.FTZ R141, R8, R10, !PT ;  /* 0x0000000a088d7209 */ /* 0x004fc40007810000 */
[----:B------:R-:W-:Y:S01]  /*54d0*/  LDSM.16.MT88.4 R44, [R13+0xa400] ;  /* 0x00a400000d2c783b */ /* 0x000fe20000004200 */
[----:B------:R-:W-:Y:S01]  /*54e0*/  FFMA.FTZ R6, R56, UR4, -R0 ;  /* 0x0000000438067c23 */ /* 0x000fe20008010800 */
[C---:B------:R-:W-:Y:S01]  /*54f0*/  FSETP.NEU.FTZ.AND P1, PT, R141.reuse, -INF , PT ;  /* 0xff8000008d00780b */ /* 0x040fe20003f3d000 */
[----:B------:R-:W-:Y:S01]  /*5500*/  FMUL.FTZ R8, R141, UR4 ;  /* 0x000000048d087c20 */ /* 0x000fe20008410000 */
[----:B------:R-:W2:Y:S01]  /*5510*/  MUFU.EX2 R213, R5 ;  /* 0x0000000500d57308 */ /* 0x000ea20000000800 */
[----:B-1----:R-:W-:-:S03]  /*5520*/  FMNMX.FTZ R140, R3, R9, !PT ;  /* 0x00000009038c7209 */ /* 0x002fc60007810000 */
[----:B------:R-:W-:Y:S01]  /*5530*/  FSEL R3, R8, RZ, P1 ;  /* 0x000000ff08037208 */ /* 0x000fe20000800000 */
[----:B------:R1:W3:Y:S01]  /*5540*/  MUFU.EX2 R178, R6 ;  /* 0x0000000600b27308 */ /* 0x0002e20000000800 */
[C---:B------:R-:W-:Y:S01]  /*5550*/  FSETP.NEU.FTZ.AND P1, PT, R140.reuse, -INF , PT ;  /* 0xff8000008c00780b */ /* 0x040fe20003f3d000 */
[----:B------:R-:W-:Y:S02]  /*5560*/  FMUL.FTZ R8, R140, UR4 ;  /* 0x000000048c087c20 */ /* 0x000fe40008410000 */
[--C-:B------:R-:W-:Y:S01]  /*5570*/  FFMA.FTZ R9, R69, UR4, -R3.reuse ;  /* 0x0000000445097c23 */ /* 0x100fe20008010803 */
[--C-:B------:R-:W-:Y:S02]  /*5580*/  FFMA.FTZ R10, R68, UR4, -R3.reuse ;  /* 0x00000004440a7c23 */ /* 0x100fe40008010803 */
[----:B------:R-:W-:Y:S01]  /*5590*/  FSEL R12, R8, RZ, P1 ;  /* 0x000000ff080c7208 */ /* 0x000fe20000800000 */
[----:B------:R-:W-:Y:S01]  /*55a0*/  FFMA.FTZ R8, R62, UR4, -R3 ;  /* 0x000000043e087c23 */ /* 0x000fe20008010803 */
[----:B------:R4:W-:Y:S01]  /*55b0*/  MUFU.EX2 R241, R9 ;  /* 0x0000000900f17308 */ /* 0x0009e20000000800 */
[----:B--2---:R-:W-:-:S03]  /*55c0*/  F2FP.BF16.F32.PACK_AB R5, R213, R212 ;  /* 0x000000d4d505723e */ /* 0x004fc600000010ff */
[----:B------:R2:W-:Y:S01]  /*55d0*/  MUFU.EX2 R211, R8 ;  /* 0x0000000800d37308 */ /* 0x0005e20000000800 */
[----:B-1----:R-:W-:Y:S02]  /*55e0*/  F2FP.BF16.F32.PACK_AB R6, R184, R216 ;  /* 0x000000d8b806723e */ /* 0x002fe400000010ff */
[----:B---3--:R-:W-:Y:S01]  /*55f0*/  F2FP.BF16.F32.PACK_AB R7, R179, R178 ;  /* 0x000000b2b307723e */ /* 0x008fe200000010ff */
[----:B------:R1:W-:Y:S01]  /*5600*/  MUFU.EX2 R239, R10 ;  /* 0x0000000a00ef7308 */ /* 0x0003e20000000800 */
[----:B----4-:R-:W-:-:S05]  /*5610*/  FFMA.FTZ R9, R63, UR4, -R3 ;  /* 0x000000043f097c23 */ /* 0x010fca0008010803 */
[----:B------:R-:W-:Y:S01]  /*5620*/  HMMA.16816.F32.BF16 R116, R4, R24, RZ ;  /* 0x000000180474723c */ /* 0x000fe200000418ff */
[--C-:B--2---:R-:W-:Y:S01]  /*5630*/  FFMA.FTZ R8, R72, UR4, -R12.reuse ;  /* 0x0000000448087c23 */ /* 0x104fe2000801080c */
[----:B------:R2:W3:Y:S01]  /*5640*/  MUFU.EX2 R36, R9 ;  /* 0x0000000900247308 */ /* 0x0004e20000000800 */
[----:B-1----:R-:W-:-:S03]  /*5650*/  FFMA.FTZ R10, R71, UR4, -R12 ;  /* 0x00000004470a7c23 */ /* 0x002fc6000801080c */
[----:B------:R1:W-:Y:S02]  /*5660*/  MUFU.EX2 R210, R8 ;  /* 0x0000000800d27308 */ /* 0x0003e40000000800 */
[C---:B------:R-:W-:Y:S02]  /*5670*/  HMMA.16816.F32.BF16 R112, R4.reuse, R16, RZ ;  /* 0x000000100470723c */ /* 0x040fe400000418ff */
[----:B------:R3:W4:Y:S06]  /*5680*/  MUFU.EX2 R176, R10 ;  /* 0x0000000a00b07308 */ /* 0x00072c0000000800 */
[----:B------:R-:W-:Y:S01]  /*5690*/  HMMA.16816.F32.BF16 R108, R4, R20, RZ ;  /* 0x00000014046c723c */ /* 0x000fe200000418ff */
[--C-:B--2---:R-:W-:Y:S01]  /*56a0*/  FFMA.FTZ R9, R65, UR4, -R12.reuse ;  /* 0x0000000441097c23 */ /* 0x104fe2000801080c */
[----:B-1----:R-:W-:-:S03]  /*56b0*/  FFMA.FTZ R8, R66, UR4, -R12 ;  /* 0x0000000442087c23 */ /* 0x002fc6000801080c */
[----:B------:R4:W-:Y:S03]  /*56c0*/  MUFU.EX2 R240, R9 ;  /* 0x0000000900f07308 */ /* 0x0009e60000000800 */
[C---:B------:R-:W-:Y:S01]  /*56d0*/  HMMA.16816.F32.BF16 R104, R4.reuse, R40, RZ ;  /* 0x000000280468723c */ /* 0x040fe200000418ff */
[----:B---3--:R-:W-:Y:S01]  /*56e0*/  F2FP.BF16.F32.PACK_AB R10, R36, R211 ;  /* 0x000000d3240a723e */ /* 0x008fe200000010ff */
[----:B------:R1:W2:Y:S06]  /*56f0*/  MUFU.EX2 R37, R8 ;  /* 0x0000000800257308 */ /* 0x0002ac0000000800 */
[----:B------:R-:W-:Y:S01]  /*5700*/  HMMA.16816.F32.BF16 R92, R4, R32, RZ ;  /* 0x00000020045c723c */ /* 0x000fe200000418ff */
[----:B----4-:R-:W-:-:S02]  /*5710*/  F2FP.BF16.F32.PACK_AB R9, R176, R210 ;  /* 0x000000d2b009723e */ /* 0x010fc400000010ff */
[----:B-1----:R-:W-:-:S05]  /*5720*/  F2FP.BF16.F32.PACK_AB R8, R239, R241 ;  /* 0x000000f1ef08723e */ /* 0x002fca00000010ff */
[----:B-----5:R-:W-:Y:S01]  /*5730*/  HMMA.16816.F32.BF16 R88, R4, R28, RZ ;  /* 0x0000001c0458723c */ /* 0x020fe200000418ff */
[----:B--2---:R-:W-:-:S07]  /*5740*/  F2FP.BF16.F32.PACK_AB R11, R37, R240 ;  /* 0x000000f0250b723e */ /* 0x004fce00000010ff */
        /* <DEDUP_REMOVED lines=8> */
[----:B------:R-:W-:Y:S01]  /*57d0*/  MOV R126, R37 ;  /* 0x00000025007e7202 */ /* 0x000fe20000000f00 */
[----:B------:R-:W-:Y:S01]  /*57e0*/  FFMA.FTZ R6, R131, UR4, -R0 ;  /* 0x0000000483067c23 */ /* 0x000fe20008010800 */
[----:B------:R1:W-:Y:S01]  /*57f0*/  MUFU.EX2 R177, R4 ;  /* 0x0000000400b17308 */ /* 0x0003e20000000800 */
[----:B------:R-:W-:-:S02]  /*5800*/  MOV R127, R36 ;  /* 0x00000024007f7202 */ /* 0x000fc40000000f00 */
[C---:B------:R-:W-:Y:S01]  /*5810*/  HMMA.16816.F32.BF16 R64, R8.reuse, R16, RZ ;  /* 0x000000100840723c */ /* 0x040fe200000418ff */
[----:B------:R-:W-:Y:S01]  /*5820*/  LDSM.16.MT88.4 R36, [R13+0x9400] ;  /* 0x009400000d24783b */ /* 0x000fe20000004200 */
[----:B------:R2:W-:Y:S04]  /*5830*/  MUFU.EX2 R217, R5 ;  /* 0x0000000500d97308 */ /* 0x0005e80000000800 */
[----:B------:R-:W-:Y:S02]  /*5840*/  MUFU.EX2 R248, R6 ;  /* 0x0000000600f87308 */ /* 0x000fe40000000800 */
[----:B------:R-:W-:Y:S01]  /*5850*/  HMMA.16816.F32.BF16 R160, R8, R18, RZ ;  /* 0x0000001208a0723c */ /* 0x000fe200000418ff */
[----:B------:R-:W3:Y:S01]  /*5860*/  LDSM.16.MT88.4 R16, [R220+0x9400] ;  /* 0x00940000dc10783b */ /* 0x000ee20000004200 */
[----:B-1----:R-:W-:-:S04]  /*5870*/  FFMA.FTZ R4, R129, UR4, -R2 ;  /* 0x0000000481047c23 */ /* 0x002fc80008010802 */
[----:B------:R1:W-:Y:S02]  /*5880*/  MUFU.EX2 R183, R4 ;  /* 0x0000000400b77308 */ /* 0x0003e40000000800 */
[----:B------:R-:W-:Y:S01]  /*5890*/  HMMA.16816.F32.BF16 R72, R8, R24, RZ ;  /* 0x000000180848723c */ /* 0x000fe200000418ff */
[----:B--2---:R-:W-:-:S04]  /*58a0*/  FFMA.FTZ R5, R128, UR4, -R2 ;  /* 0x0000000480057c23 */ /* 0x004fc80008010802 */
[----:B------:R2:W4:Y:S03]  /*58b0*/  MUFU.EX2 R174, R5 ;  /* 0x0000000500ae7308 */ /* 0x0005260000000800 */
[----:B------:R-:W-:Y:S01]  /*58c0*/  HMMA.16816.F32.BF16 R120, R8, R26, RZ ;  /* 0x0000001a0878723c */ /* 0x000fe200000418ff */
[----:B------:R-:W5:Y:S01]  /*58d0*/  LDSM.16.MT88.4 R24, [R13+0xb400] ;  /* 0x00b400000d18783b */ /* 0x000f620000004200 */
[----:B-1----:R-:W-:-:S06]  /*58e0*/  FFMA.FTZ R4, R133, UR4, -R0 ;  /* 0x0000000485047c23 */ /* 0x002fcc0008010800 */
[----:B------:R-:W-:Y:S01]  /*58f0*/  HMMA.16816.F32.BF16 R60, R8, R20, RZ ;  /* 0x00000014083c723c */ /* 0x000fe200000418ff */
[----:B------:R1:W3:Y:S01]  /*5900*/  MUFU.EX2 R247, R4 ;  /* 0x0000000400f77308 */ /* 0x0002e20000000800 */
[----:B--2---:R-:W-:Y:S01]  /*5910*/  FFMA.FTZ R5, R132, UR4, -R0 ;  /* 0x0000000484057c23 */ /* 0x004fe20008010800 */
[----:B----4-:R-:W-:-:S03]  /*5920*/  F2FP.BF16.F32.PACK_AB R6, R174, R183 ;  /* 0x000000b7ae06723e */ /* 0x010fc600000010ff */
[----:B------:R3:W-:Y:S02]  /*5930*/  MUFU.EX2 R250, R5 ;  /* 0x0000000500fa7308 */ /* 0x0007e40000000800 */
[----:B------:R-:W-:Y:S01]  /*5940*/  HMMA.16816.F32.BF16 R164, R8, R22, RZ ;  /* 0x0000001608a4723c */ /* 0x000fe200000418ff */
[----:B-1----:R-:W-:-:S07]  /*5950*/  FFMA.FTZ R4, R130, UR4, -R0 ;  /* 0x0000000482047c23 */ /* 0x002fce0008010800 */
[----:B------:R-:W-:Y:S01]  /*5960*/  HMMA.16816.F32.BF16 R56, R8, R40, RZ ;  /* 0x000000280838723c */ /* 0x000fe200000418ff */
[----:B------:R1:W2:Y:S01]  /*5970*/  MUFU.EX2 R175, R4 ;  /* 0x0000000400af7308 */ /* 0x0002a20000000800 */
[----:B---3--:R-:W-:-:S06]  /*5980*/  F2FP.BF16.F32.PACK_AB R5, R248, R247 ;  /* 0x000000f7f805723e */ /* 0x008fcc00000010ff */
[C---:B------:R-:W-:Y:S08]  /*5990*/  HMMA.16816.F32.BF16 R156, R8.reuse, R42, RZ ;  /* 0x0000002a089c723c */ /* 0x040ff000000418ff */
[----:B------:R-:W-:Y:S01]  /*59a0*/  HMMA.16816.F32.BF16 R40, R8, R32, RZ ;  /* 0x000000200828723c */ /* 0x000fe200000418ff */
[----:B-1----:R-:W-:Y:S02]  /*59b0*/  F2FP.BF16.F32.PACK_AB R4, R217, R177 ;  /* 0x000000b1d904723e */ /* 0x002fe400000010ff */
[----:B--2---:R-:W-:-:S05]  /*59c0*/  F2FP.BF16.F32.PACK_AB R7, R175, R250 ;  /* 0x000000faaf07723e */ /* 0x004fca00000010ff */
[C---:B------:R-:W-:Y:S01]  /*59d0*/  HMMA.16816.F32.BF16 R148, R8.reuse, R34, RZ ;  /* 0x000000220894723c */ /* 0x040fe200000418ff */
[----:B------:R-:W-:Y:S07]  /*59e0*/  LDSM.16.MT88.4 R32, [R220+0x9800] ;  /* 0x00980000dc20783b */ /* 0x000fee0000004200 */
[C---:B------:R-:W-:Y:S08]  /*59f0*/  HMMA.16816.F32.BF16 R20, R8.reuse, R28, RZ ;  /* 0x0000001c0814723c */ /* 0x040ff000000418ff */
[----:B------:R-:W-:Y:S01]  /*5a00*/  HMMA.16816.F32.BF16 R128, R8, R30, RZ ;  /* 0x0000001e0880723c */ /* 0x000fe200000418ff */
[--C-:B------:R-:W-:Y:S01]  /*5a10*/  FFMA.FTZ R8, R155, UR4, -R3.reuse ;  /* 0x000000049b087c23 */ /* 0x100fe20008010803 */
[--C-:B------:R-:W-:Y:S01]  /*5a20*/  FFMA.FTZ R9, R154, UR4, -R3.reuse ;  /* 0x000000049a097c23 */ /* 0x100fe20008010803 */
[----:B------:R-:W-:Y:S01]  /*5a30*/  FFMA.FTZ R10, R170, UR4, -R12 ;  /* 0x00000004aa0a7c23 */ /* 0x000fe2000801080c */
[----:B------:R-:W-:Y:S01]  /*5a40*/  MOV R11, R176 ;  /* 0x000000b0000b7202 */ /* 0x000fe20000000f00 */
[----:B------:R1:W-:Y:S01]  /*5a50*/  MUFU.EX2 R235, R8 ;  /* 0x0000000800eb7308 */ /* 0x0003e20000000800 */
[----:B------:R-:W-:Y:S02]  /*5a60*/  LDSM.16.MT88.4 R28, [R220+0xa800] ;  /* 0x00a80000dc1c783b */ /* 0x000fe40000004200 */
[C---:B------:R-:W-:Y:S01]  /*5a70*/  HMMA.16816.F32.BF16 R144, R4.reuse, R16, R116 ;  /* 0x000000100490723c */ /* 0x040fe20000041874 */
[----:B------:R2:W3:Y:S04]  /*5a80*/  MUFU.EX2 R237, R9 ;  /* 0x0000000900ed7308 */ /* 0x0004e80000000800 */
[----:B------:R4:W-:Y:S03]  /*5a90*/  MUFU.EX2 R227, R10 ;  /* 0x0000000a00e37308 */ /* 0x0009e60000000800 */
[----:B------:R-:W-:Y:S01]  /*5aa0*/  HMMA.16816.F32.BF16 R132, R4, R36, R112 ;  /* 0x000000240484723c */ /* 0x000fe20000041870 */
[----:B-1----:R-:W-:-:S04]  /*5ab0*/  FFMA.FTZ R8, R153, UR4, -R3 ;  /* 0x0000000499087c23 */ /* 0x002fc80008010803 */
[----:B------:R1:W-:Y:S01]  /*5ac0*/  MUFU.EX2 R238, R8 ;  /* 0x0000000800ee7308 */ /* 0x0003e20000000800 */
[----:B--2---:R-:W-:Y:S02]  /*5ad0*/  FFMA.FTZ R9, R152, UR4, -R3 ;  /* 0x0000000498097c23 */ /* 0x004fe40008010803 */
[----:B------:R-:W-:Y:S01]  /*5ae0*/  HMMA.16816.F32.BF16 R116, R4, R52, R108 ;  /* 0x000000340474723c */ /* 0x000fe2000004186c */
[----:B----4-:R-:W-:Y:S01]  /*5af0*/  FFMA.FTZ R10, R142, UR4, -R0 ;  /* 0x000000048e0a7c23 */ /* 0x010fe20008010800 */
[----:B------:R2:W-:Y:S01]  /*5b00*/  MUFU.EX2 R236, R9 ;  /* 0x0000000900ec7308 */ /* 0x0005e20000000800 */
[----:B------:R-:W-:-:S05]  /*5b10*/  MOV R142, R175 ;  /* 0x000000af008e7202 */ /* 0x000fca0000000f00 */
[----:B------:R-:W-:Y:S01]  /*5b20*/  HMMA.16816.F32.BF16 R112, R4, R44, R104 ;  /* 0x0000002c0470723c */ /* 0x000fe20000041868 */
[----:B-1----:R-:W-:-:S04]  /*5b30*/  FFMA.FTZ R8, R171, UR4, -R12 ;  /* 0x00000004ab087c23 */ /* 0x002fc8000801080c */
[----:B------:R1:W4:Y:S01]  /*5b40*/  MUFU.EX2 R225, R8 ;  /* 0x0000000800e17308 */ /* 0x0003220000000800 */
[--C-:B--2---:R-:W-:Y:S02]  /*5b50*/  FFMA.FTZ R9, R169, UR4, -R12.reuse ;  /* 0x00000004a9097c23 */ /* 0x104fe4000801080c */
[C---:B------:R-:W-:Y:S02]  /*5b60*/  HMMA.16816.F32.BF16 R108, R4.reuse, R48, R92 ;  /* 0x00000030046c723c */ /* 0x040fe4000004185c */
[----:B------:R2:W-:Y:S06]  /*5b70*/  MUFU.EX2 R233, R9 ;  /* 0x0000000900e97308 */ /* 0x0005ec0000000800 */
[----:B------:R-:W-:Y:S01]  /*5b80*/  HMMA.16816.F32.BF16 R152, R4, R18, R100 ;  /* 0x000000120498723c */ /* 0x000fe20000041864 */
[----:B-1----:R-:W-:-:S04]  /*5b90*/  FFMA.FTZ R8, R168, UR4, -R12 ;  /* 0x00000004a8087c23 */ /* 0x002fc8000801080c */
[----:B------:R1:W4:Y:S03]  /*5ba0*/  MUFU.EX2 R232, R8 ;  /* 0x0000000800e87308 */ /* 0x0003260000000800 */
[----:B-----5:R-:W-:Y:S01]  /*5bb0*/  HMMA.16816.F32.BF16 R104, R4, R24, R88 ;  /* 0x000000180468723c */ /* 0x020fe20000041858 */
[----:B--2---:R-:W-:Y:S01]  /*5bc0*/  FFMA.FTZ R9, R124, UR4, -R2 ;  /* 0x000000047c097c23 */ /* 0x004fe20008010802 */
[----:B------:R-:W-:-:S03]  /*5bd0*/  MOV R124, R217 ;  /* 0x000000d9007c7202 */ /* 0x000fc60000000f00 */
[----:B------:R2:W-:Y:S03]  /*5be0*/  MUFU.EX2 R218, R9 ;  /* 0x0000000900da7308 */ /* 0x0005e60000000800 */
[----:B------:R-:W-:Y:S01]  /*5bf0*/  HMMA.16816.F32.BF16 R100, R4, R38, R96 ;  /* 0x000000260464723c */ /* 0x000fe20000041860 */
[----:B-1----:R-:W-:-:S07]  /*5c00*/  FFMA.FTZ R8, R172, UR4, -R2 ;  /* 0x00000004ac087c23 */ /* 0x002fce0008010802 */
[----:B------:R-:W-:Y:S01]  /*5c10*/  HMMA.16816.F32.BF16 R92, R4, R54, R84 ;  /* 0x00000036045c723c */ /* 0x000fe20000041854 */
[----:B------:R1:W5:Y:S01]  /*5c20*/  MUFU.EX2 R217, R8 ;  /* 0x0000000800d97308 */ /* 0x0003620000000800 */
[----:B--2---:R-:W-:Y:S01]  /*5c30*/  FFMA.FTZ R9, R15, UR4, -R2 ;  /* 0x000000040f097c23 */ /* 0x004fe20008010802 */
[----:B------:R-:W-:-:S03]  /*5c40*/  MOV R15, R210 ;  /* 0x000000d2000f7202 */ /* 0x000fc60000000f00 */
[----:B------:R2:W-:Y:S02]  /*5c50*/  MUFU.EX2 R224, R9 ;  /* 0x0000000900e07308 */ /* 0x0005e40000000800 */
[----:B------:R-:W-:Y:S01]  /*5c60*/  HMMA.16816.F32.BF16 R96, R4, R46, R80 ;  /* 0x0000002e0460723c */ /* 0x000fe20000041850 */
[----:B-1----:R-:W-:-:S07]  /*5c70*/  FFMA.FTZ R8, R125, UR4, -R2 ;  /* 0x000000047d087c23 */ /* 0x002fce0008010802 */
[C---:B------:R-:W-:Y:S01]  /*5c80*/  HMMA.16816.F32.BF16 R88, R4.reuse, R50, R76 ;  /* 0x000000320458723c */ /* 0x040fe2000004184c */
[----:B------:R-:W-:Y:S02]  /*5c90*/  MOV R79, R184 ;  /* 0x000000b8004f7202 */ /* 0x000fe40000000f00 */
[----:B------:R-:W-:Y:S01]  /*5ca0*/  MOV R78, R179 ;  /* 0x000000b3004e7202 */ /* 0x000fe20000000f00 */
[----:B------:R1:W-:Y:S01]  /*5cb0*/  MUFU.EX2 R219, R8 ;  /* 0x0000000800db7308 */ /* 0x0003e20000000800 */
[----:B------:R-:W-:Y:S01]  /*5cc0*/  MOV R77, R178 ;  /* 0x000000b2004d7202 */ /* 0x000fe20000000f00 */
[----:B--2---:R-:W-:Y:S01]  /*5cd0*/  FFMA.FTZ R9, R143, UR4, -R0 ;  /* 0x000000048f097c23 */ /* 0x004fe20008010800 */
[----:B------:R-:W-:Y:S01]  /*5ce0*/  MOV R76, R177 ;  /* 0x000000b1004c7202 */ /* 0x000fe20000000f00 */
[----:B------:R-:W-:Y:S01]  /*5cf0*/  HMMA.16816.F32.BF16 R84, R4, R26, R68 ;  /* 0x0000001a0454723c */ /* 0x000fe20000041844 */
[----:B---3--:R-:W-:Y:S02]  /*5d00*/  F2FP.BF16.F32.PACK_AB R4, R237, R235 ;  /* 0x000000ebed04723e */ /* 0x008fe400000010ff */
[----:B----4-:R-:W-:-:S02]  /*5d10*/  F2FP.BF16.F32.PACK_AB R5, R227, R225 ;  /* 0x000000e1e305723e */ /* 0x010fc400000010ff */
[----:B------:R-:W-:Y:S02]  /*5d20*/  F2FP.BF16.F32.PACK_AB R6, R236, R238 ;  /* 0x000000eeec06723e */ /* 0x000fe400000010ff */
[----:B------:R-:W-:Y:S02]  /*5d30*/  F2FP.BF16.F32.PACK_AB R7, R232, R233 ;  /* 0x000000e9e807723e */ /* 0x000fe400000010ff */
[----:B------:R-:W-:Y:S01]  /*5d40*/  MOV R125, R216 ;  /* 0x000000d8007d7202 */ /* 0x000fe20000000f00 */
[----:B-1----:R-:W-:Y:S01]  /*5d50*/  FFMA.FTZ R8, R173, UR4, -R0 ;  /* 0x00000004ad087c23 */ /* 0x002fe20008010800 */
[----:B------:R-:W-:Y:S01]  /*5d60*/  MOV R143, R211 ;  /* 0x000000d3008f7202 */ /* 0x000fe20000000f00 */
[----:B------:R1:W-:Y:S02]  /*5d70*/  MUFU.EX2 R216, R9 ;  /* 0x0000000900d87308 */ /* 0x0003e40000000800 */
[C---:B------:R-:W-:Y:S08]  /*5d80*/  HMMA.16816.F32.BF16 R80, R4.reuse, R16, R72 ;  /* 0x000000100450723c */ /* 0x040ff00000041848 */
[----:B------:R-:W-:Y:S01]  /*5d90*/  HMMA.16816.F32.BF16 R72, R4, R36, R64 ;  /* 0x000000240448723c */ /* 0x000fe20000041840 */
[----:B-1----:R-:W-:-:S07]  /*5da0*/  FFMA.FTZ R9, R181, UR4, -R3 ;  /* 0x00000004b5097c23 */ /* 0x002fce0008010803 */
[C---:B------:R-:W-:Y:S08]  /*5db0*/  HMMA.16816.F32.BF16 R68, R4.reuse, R52, R60 ;  /* 0x000000340444723c */ /* 0x040ff0000004183c */
[C---:B------:R-:W-:Y:S08]  /*5dc0*/  HMMA.16816.F32.BF16 R64, R4.reuse, R44, R56 ;  /* 0x0000002c0440723c */ /* 0x040ff00000041838 */
[C---:B------:R-:W-:Y:S01]  /*5dd0*/  HMMA.16816.F32.BF16 R176, R4.reuse, R48, R40 ;  /* 0x0000003004b0723c */ /* 0x040fe20000041828 */
[----:B------:R-:W-:Y:S07]  /*5de0*/  LDSM.16.MT88.4 R40, [R220+0xb800] ;  /* 0x00b80000dc28783b */ /* 0x000fee0000004200 */
[C---:B------:R-:W-:Y:S01]  /*5df0*/  HMMA.16816.F32.BF16 R184, R4.reuse, R24, R20 ;  /* 0x0000001804b8723c */ /* 0x040fe20000041814 */
[----:B------:R-:W1:Y:S07]  /*5e00*/  LDSM.16.MT88.4 R20, [R13+0x9800] ;  /* 0x009800000d14783b */ /* 0x000e6e0000004200 */
[C---:B------:R-:W-:Y:S01]  /*5e10*/  HMMA.16816.F32.BF16 R60, R4.reuse, R18, R120 ;  /* 0x00000012043c723c */ /* 0x040fe20000041878 */
[----:B------:R-:W2:Y:S07]  /*5e20*/  LDSM.16.MT88.4 R16, [R13+0xa800] ;  /* 0x00a800000d10783b */ /* 0x000eae0000004200 */
[----:B------:R-:W-:Y:S01]  /*5e30*/  HMMA.16816.F32.BF16 R56, R4, R38, R160 ;  /* 0x000000260438723c */ /* 0x000fe200000418a0 */
[----:B------:R-:W3:Y:S01]  /*5e40*/  LDSM.16.MT88.4 R36, [R13+0xb800] ;  /* 0x00b800000d24783b */ /* 0x000ee20000004200 */
[----:B------:R-:W-:-:S02]  /*5e50*/  MOV R161, R213 ;  /* 0x000000d500a17202 */ /* 0x000fc40000000f00 */
[----:B------:R4:W-:Y:S01]  /*5e60*/  MUFU.EX2 R213, R8 ;  /* 0x0000000800d57308 */ /* 0x0009e20000000800 */
[----:B------:R-:W-:Y:S02]  /*5e70*/  MOV R162, R214 ;  /* 0x000000d600a27202 */ /* 0x000fe40000000f00 */
[----:B------:R-:W-:Y:S01]  /*5e80*/  MOV R160, R212 ;  /* 0x000000d400a07202 */ /* 0x000fe20000000f00 */
[C---:B------:R-:W-:Y:S01]  /*5e90*/  HMMA.16816.F32.BF16 R24, R4.reuse, R26, R128 ;  /* 0x0000001a0418723c */ /* 0x040fe20000041880 */
[----:B------:R-:W-:Y:S01]  /*5ea0*/  MOV R163, R215 ;  /* 0x000000d700a37202 */ /* 0x000fe20000000f00 */
[----:B------:R5:W-:Y:S04]  /*5eb0*/  MUFU.EX2 R212, R9 ;  /* 0x0000000900d47308 */ /* 0x000be80000000800 */
[----:B------:R1:W2:Y:S02]  /*5ec0*/  MUFU.EX2 R215, R10 ;  /* 0x0000000a00d77308 */ /* 0x0002a40000000800 */
[----:B------:R-:W-:Y:S01]  /*5ed0*/  HMMA.16816.F32.BF16 R52, R4, R54, R164 ;  /* 0x000000360434723c */ /* 0x000fe200000418a4 */
[----:B------:R-:W-:Y:S01]  /*5ee0*/  MOV R167, R174 ;  /* 0x000000ae00a77202 */ /* 0x000fe20000000f00 */
[----:B----4-:R-:W-:Y:S01]  /*5ef0*/  FFMA.FTZ R8, R14, UR4, -R0 ;  /* 0x000000040e087c23 */ /* 0x010fe20008010800 */
[----:B------:R-:W-:-:S02]  /*5f00*/  MOV R14, R183 ;  /* 0x000000b7000e7202 */ /* 0x000fc40000000f00 */
[----:B------:R-:W-:Y:S01]  /*5f10*/  MOV R166, R77 ;  /* 0x0000004d00a67202 */ /* 0x000fe20000000f00 */
[----:B------:R4:W2:Y:S01]  /*5f20*/  MUFU.EX2 R214, R8 ;  /* 0x0000000800d67308 */ /* 0x0008a20000000800 */
[----:B------:R-:W-:Y:S01]  /*5f30*/  MOV R131, R14 ;  /* 0x0000000e00837202 */ /* 0x000fe20000000f00 */
[----:B-----5:R-:W-:Y:S01]  /*5f40*/  FFMA.FTZ R9, R188, UR4, -R3 ;  /* 0x00000004bc097c23 */ /* 0x020fe20008010803 */
[----:B------:R-:W-:Y:S01]  /*5f50*/  MOV R14, R143 ;  /* 0x0000008f000e7202 */ /* 0x000fe20000000f00 */
[----:B------:R-:W-:Y:S01]  /*5f60*/  HMMA.16816.F32.BF16 R44, R4, R46, R156 ;  /* 0x0000002e042c723c */ /* 0x000fe2000004189c */
[----:B------:R-:W-:Y:S01]  /*5f70*/  MOV R157, R76 ;  /* 0x0000004c009d7202 */ /* 0x000fe20000000f00 */
[----:B-1----:R-:W-:Y:S01]  /*5f80*/  FFMA.FTZ R10, R190, UR4, -R12 ;  /* 0x00000004be0a7c23 */ /* 0x002fe2000801080c */
[----:B------:R-:W-:Y:S01]  /*5f90*/  MOV R158, R78 ;  /* 0x0000004e009e7202 */ /* 0x000fe20000000f00 */
[----:B------:R-:W-:Y:S01]  /*5fa0*/  IMAD.MOV.U32 R156, RZ, RZ, R124 ;  /* 0x000000ffff9c7224 */ /* 0x000fe200078e007c */
[----:B------:R-:W-:-:S02]  /*5fb0*/  MOV R159, R79 ;  /* 0x0000004f009f7202 */ /* 0x000fc40000000f00 */
[----:B------:R-:W-:Y:S01]  /*5fc0*/  MOV R165, R127 ;  /* 0x0000007f00a57202 */ /* 0x000fe20000000f00 */
[----:B------:R-:W-:Y:S01]  /*5fd0*/  HMMA.16816.F32.BF16 R48, R4, R50, R148 ;  /* 0x000000320430723c */ /* 0x000fe20000041894 */
[----:B------:R-:W-:Y:S01]  /*5fe0*/  F2FP.BF16.F32.PACK_AB R4, R218, R217 ;  /* 0x000000d9da04723e */ /* 0x000fe200000010ff */
[----:B----4-:R-:W-:Y:S01]  /*5ff0*/  FFMA.FTZ R8, R182, UR4, -R3 ;  /* 0x00000004b6087c23 */ /* 0x010fe20008010803 */
[----:B--2---:R-:W-:Y:S02]  /*6000*/  F2FP.BF16.F32.PACK_AB R5, R215, R213 ;  /* 0x000000d5d705723e */ /* 0x004fe400000010ff */
[----:B------:R-:W-:Y:S01]  /*6010*/  F2FP.BF16.F32.PACK_AB R6, R224, R219 ;  /* 0x000000dbe006723e */ /* 0x000fe200000010ff */
[----:B------:R1:W2:Y:S01]  /*6020*/  MUFU.EX2 R211, R8 ;  /* 0x0000000800d37308 */ /* 0x0002a20000000800 */
[----:B------:R-:W-:Y:S02]  /*6030*/  F2FP.BF16.F32.PACK_AB R7, R214, R216 ;  /* 0x000000d8d607723e */ /* 0x000fe400000010ff */
[----:B------:R-:W-:-:S05]  /*6040*/  MOV R164, R126 ;  /* 0x0000007e00a47202 */ /* 0x000fca0000000f00 */
[----:B------:R-:W-:Y:S01]  /*6050*/  HMMA.16816.F32.BF16 R120, R4, R20, R132 ;  /* 0x000000140478723c */ /* 0x000fe20000041884 */
[----:B-1----:R-:W-:-:S07]  /*6060*/  FFMA.FTZ R8, R180, UR4, -R3 ;  /* 0x00000004b4087c23 */ /* 0x002fce0008010803 */
[C---:B------:R-:W-:Y:S01]  /*6070*/  HMMA.16816.F32.BF16 R172, R4.reuse, R40, R108 ;  /* 0x0000002804ac723c */ /* 0x040fe2000004186c */
[----:B------:R1:W-:Y:S07]  /*6080*/  MUFU.EX2 R210, R8 ;  /* 0x0000000800d27308 */ /* 0x0003ee0000000800 */
[----:B------:R-:W-:Y:S01]  /*6090*/  HMMA.16816.F32.BF16 R76, R4, R22, R100 ;  /* 0x00000016044c723c */ /* 0x000fe20000041864 */
[----:B-1----:R-:W-:-:S07]  /*60a0*/  FFMA.FTZ R8, R208, UR4, -R12 ;  /* 0x00000004d0087c23 */ /* 0x002fce000801080c */
[C---:B------:R-:W-:Y:S01]  /*60b0*/  HMMA.16816.F32.BF16 R144, R4.reuse, R32, R144 ;  /* 0x000000200490723c */ /* 0x040fe20000041890 */
[----:B------:R1:W-:Y:S04]  /*60c0*/  MUFU.EX2 R208, R9 ;  /* 0x0000000900d07308 */ /* 0x0003e80000000800 */
[----:B------:R4:W-:Y:S03]  /*60d0*/  MUFU.EX2 R190, R8 ;  /* 0x0000000800be7308 */ /* 0x0009e60000000800 */
[----:B------:R-:W-:Y:S01]  /*60e0*/  HMMA.16816.F32.BF16 R132, R4, R28, R116 ;  /* 0x0000001c0484723c */ /* 0x000fe20000041874 */
[----:B-1----:R-:W-:Y:S01]  /*60f0*/  FFMA.FTZ R9, R191, UR4, -R12 ;  /* 0x00000004bf097c23 */ /* 0x002fe2000801080c */
[----:B------:R-:W-:-:S06]  /*6100*/  MOV R191, R142 ;  /* 0x0000008e00bf7202 */ /* 0x000fcc0000000f00 */
[C---:B------:R-:W-:Y:S01]  /*6110*/  HMMA.16816.F32.BF16 R168, R4.reuse, R16, R112 ;  /* 0x0000001004a8723c */ /* 0x040fe20000041870 */
[----:B------:R-:W1:Y:S01]  /*6120*/  MUFU.EX2 R142, R10 ;  /* 0x0000000a008e7308 */ /* 0x000e620000000800 */
[----:B----4-:R-:W-:Y:S01]  /*6130*/  FFMA.FTZ R8, R189, UR4, -R12 ;  /* 0x00000004bd087c23 */ /* 0x010fe2000801080c */
[----:B------:R-:W-:Y:S01]  /*6140*/  MOV R189, R167 ;  /* 0x000000a700bd7202 */ /* 0x000fe20000000f00 */
[----:B------:R-:W4:Y:S01]  /*6150*/  LDSM.16.MT88.4 R112, [R13+0xac00] ;  /* 0x00ac00000d70783b */ /* 0x000f220000004200 */
[----:B------:R5:W-:Y:S01]  /*6160*/  MUFU.EX2 R188, R9 ;  /* 0x0000000900bc7308 */ /* 0x000be20000000800 */
[----:B------:R-:W-:Y:S02]  /*6170*/  MOV R167, R125 ;  /* 0x0000007d00a77202 */ /* 0x000fe40000000f00 */
[C---:B---3--:R-:W-:Y:S01]  /*6180*/  HMMA.16816.F32.BF16 R180, R4.reuse, R36, R104 ;  /* 0x0000002404b4723c */ /* 0x048fe20000041868 */
[----:B------:R3:W1:Y:S07]  /*6190*/  MUFU.EX2 R143, R8 ;  /* 0x00000008008f7308 */ /* 0x00066e0000000800 */
[----:B------:R-:W-:Y:S01]  /*61a0*/  HMMA.16816.F32.BF16 R152, R4, R34, R152 ;  /* 0x000000220498723c */ /* 0x000fe20000041898 */
[----:B-----5:R-:W-:Y:S01]  /*61b0*/  FFMA.FTZ R9, R192, UR4, -R2 ;  /* 0x00000004c0097c23 */ /* 0x020fe20008010802 */
[----:B------:R-:W-:-:S02]  /*61c0*/  IMAD.MOV.U32 R192, RZ, RZ, R165 ;  /* 0x000000ffffc07224 */ /* 0x000fc400078e00a5 */
[----:B---3--:R-:W-:-:S04]  /*61d0*/  FFMA.FTZ R8, R193, UR4, -R2 ;  /* 0x00000004c1087c23 */ /* 0x008fc80008010802 */
[----:B------:R-:W-:Y:S01]  /*61e0*/  HMMA.16816.F32.BF16 R92, R4, R30, R92 ;  /* 0x0000001e045c723c */ /* 0x000fe2000004185c */
[----:B------:R-:W-:-:S07]  /*61f0*/  MOV R193, R164 ;  /* 0x000000a400c17202 */ /* 0x000fce0000000f00 */
[C---:B------:R-:W-:Y:S01]  /*6200*/  HMMA.16816.F32.BF16 R108, R4.reuse, R18, R96 ;  /* 0x00000012046c723c */ /* 0x040fe20000041860 */
[----:B------:R-:W3:Y:S07]  /*6210*/  LDSM.16.MT88.4 R96, [R220+0xac00] ;  /* 0x00ac0000dc60783b */ /* 0x000eee0000004200 */
[C---:B------:R-:W-:Y:S08]  /*6220*/  HMMA.16816.F32.BF16 R124, R4.reuse, R42, R88 ;  /* 0x0000002a047c723c */ /* 0x040ff00000041858 */
[----:B------:R-:W-:Y:S01]  /*6230*/  HMMA.16816.F32.BF16 R100, R4, R38, R84 ;  /* 0x000000260464723c */ /* 0x000fe20000041854 */
[----:B--2---:R-:W-:-:S02]  /*6240*/  F2FP.BF16.F32.PACK_AB R4, R212, R211 ;  /* 0x000000d3d404723e */ /* 0x004fc400000010ff */
[----:B-1----:R-:W-:Y:S02]  /*6250*/  F2FP.BF16.F32.PACK_AB R5, R142, R190 ;  /* 0x000000be8e05723e */ /* 0x002fe400000010ff */
[----:B------:R-:W-:Y:S02]  /*6260*/  F2FP.BF16.F32.PACK_AB R6, R208, R210 ;  /* 0x000000d2d006723e */ /* 0x000fe400000010ff */
[----:B------:R-:W-:-:S07]  /*6270*/  F2FP.BF16.F32.PACK_AB R7, R143, R188 ;  /* 0x000000bc8f07723e */ /* 0x000fce00000010ff */
[C---:B------:R-:W-:Y:S01]  /*6280*/  HMMA.16816.F32.BF16 R56, R4.reuse, R22, R56 ;  /* 0x000000160438723c */ /* 0x040fe20000041838 */
[----:B------:R1:W-:Y:S01]  /*6290*/  MUFU.EX2 R22, R8 ;  /* 0x0000000800167308 */ /* 0x0003e20000000800 */
[----:B------:R-:W-:Y:S02]  /*62a0*/  MOV R23, R131 ;  /* 0x0000008300177202 */ /* 0x000fe40000000f00 */
[----:B------:R-:W-:Y:S04]  /*62b0*/  LDSM.16.MT88.4 R128, [R220+0xbc00] ;  /* 0x00bc0000dc80783b */ /* 0x000fe80000004200 */
[----:B------:R-:W-:Y:S01]  /*62c0*/  HMMA.16816.F32.BF16 R148, R4, R32, R80 ;  /* 0x000000200494723c */ /* 0x000fe20000041850 */
[----:B------:R-:W2:Y:S01]  /*62d0*/  LDSM.16.MT88.4 R80, [R13+0x9c00] ;  /* 0x009c00000d50783b */ /* 0x000ea20000004200 */
[----:B-1----:R-:W-:-:S06]  /*62e0*/  FFMA.FTZ R8, R194, UR4, -R2 ;  /* 0x00000004c2087c23 */ /* 0x002fcc0008010802 */
[----:B------:R-:W-:Y:S01]  /*62f0*/  HMMA.16816.F32.BF16 R60, R4, R34, R60 ;  /* 0x00000022043c723c */ /* 0x000fe2000004183c */
[----:B------:R-:W-:Y:S01]  /*6300*/  FFMA.FTZ R2, R195, UR4, -R2 ;  /* 0x00000004c3027c23 */ /* 0x000fe20008010802 */
[----:B------:R-:W-:Y:S02]  /*6310*/  MOV R194, R166 ;  /* 0x000000a600c27202 */ /* 0x000fe40000000f00 */
[----:B------:R-:W-:-:S04]  /*6320*/  MOV R195, R167 ;  /* 0x000000a700c37202 */ /* 0x000fc80000000f00 */
[C---:B------:R-:W-:Y:S01]  /*6330*/  HMMA.16816.F32.BF16 R32, R4.reuse, R20, R72 ;  /* 0x000000140420723c */ /* 0x040fe20000041848 */
[----:B------:R1:W-:Y:S04]  /*6340*/  MUFU.EX2 R21, R8 ;  /* 0x0000000800157308 */ /* 0x0003e80000000800 */
[----:B------:R-:W5:Y:S03]  /*6350*/  MUFU.EX2 R20, R9 ;  /* 0x0000000900147308 */ /* 0x000f660000000800 */
[----:B------:R-:W-:Y:S01]  /*6360*/  HMMA.16816.F32.BF16 R64, R4, R16, R64 ;  /* 0x000000100440723c */ /* 0x000fe20000041840 */
[----:B-1----:R-:W-:Y:S01]  /*6370*/  FFMA.FTZ R8, R197, UR4, -R0 ;  /* 0x00000004c5087c23 */ /* 0x002fe20008010800 */
[----:B------:R-:W-:-:S06]  /*6380*/  MOV R197, R240 ;  /* 0x000000f000c57202 */ /* 0x000fcc0000000f00 */
[C---:B------:R-:W-:Y:S01]  /*6390*/  HMMA.16816.F32.BF16 R116, R4.reuse, R40, R176 ;  /* 0x000000280474723c */ /* 0x040fe200000418b0 */
[----:B------:R1:W4:Y:S01]  /*63a0*/  MUFU.EX2 R240, R2 ;  /* 0x0000000200f07308 */ /* 0x0003220000000800 */
[----:B------:R-:W-:Y:S02]  /*63b0*/  MOV R178, R160 ;  /* 0x000000a000b27202 */ /* 0x000fe40000000f00 */
[----:B------:R-:W-:Y:S01]  /*63c0*/  MOV R177, R161 ;  /* 0x000000a100b17202 */ /* 0x000fe20000000f00 */
[----:B------:R3:W-:Y:S01]  /*63d0*/  MUFU.EX2 R17, R8 ;  /* 0x0000000800117308 */ /* 0x0007e20000000800 */
[----:B------:R-:W-:Y:S02]  /*63e0*/  MOV R176, R162 ;  /* 0x000000a200b07202 */ /* 0x000fe40000000f00 */
[----:B------:R-:W-:Y:S01]  /*63f0*/  HMMA.16816.F32.BF16 R44, R4, R18, R44 ;  /* 0x00000012042c723c */ /* 0x000fe2000004182c */
[----:B------:R-:W-:Y:S02]  /*6400*/  MOV R41, R163 ;  /* 0x000000a300297202 */ /* 0x000fe40000000f00 */
[----:B------:R-:W-:-:S02]  /*6410*/  MOV R179, R14 ;  /* 0x0000000e00b37202 */ /* 0x000fc40000000f00 */
[----:B------:R-:W-:Y:S01]  /*6420*/  MOV R40, R15 ;  /* 0x0000000f00287202 */ /* 0x000fe20000000f00 */
[--C-:B-1----:R-:W-:Y:S02]  /*6430*/  FFMA.FTZ R2, R198, UR4, -R0.reuse ;  /* 0x00000004c6027c23 */ /* 0x102fe40008010800 */
[----:B------:R-:W-:Y:S01]  /*6440*/  HMMA.16816.F32.BF16 R84, R4, R28, R68 ;  /* 0x0000001c0454723c */ /* 0x000fe20000041844 */
[----:B------:R-:W-:Y:S01]  /*6450*/  MOV R198, R11 ;  /* 0x0000000b00c67202 */ /* 0x000fe20000000f00 */
[--C-:B---3--:R-:W-:Y:S01]  /*6460*/  FFMA.FTZ R8, R199, UR4, -R0.reuse ;  /* 0x00000004c7087c23 */ /* 0x108fe20008010800 */
[----:B------:R1:W3:Y:S01]  /*6470*/  MUFU.EX2 R18, R2 ;  /* 0x0000000200127308 */ /* 0x0002e20000000800 */
[----:B------:R-:W-:Y:S01]  /*6480*/  FFMA.FTZ R0, R196, UR4, -R0 ;  /* 0x00000004c4007c23 */ /* 0x000fe20008010800 */
[----:B------:R-:W-:-:S03]  /*6490*/  MOV R199, R241 ;  /* 0x000000f100c77202 */ /* 0x000fc60000000f00 */
[C---:B------:R-:W-:Y:S01]  /*64a0*/  HMMA.16816.F32.BF16 R52, R4.reuse, R30, R52 ;  /* 0x0000001e0434723c */ /* 0x040fe20000041834 */
[----:B------:R2:W-:Y:S01]  /*64b0*/  MUFU.EX2 R241, R0 ;  /* 0x0000000000f17308 */ /* 0x0005e20000000800 */
[----:B------:R-:W-:Y:S02]  /*64c0*/  MOV R196, R239 ;  /* 0x000000ef00c47202 */ /* 0x000fe40000000f00 */
[----:B-----5:R-:W-:Y:S01]  /*64d0*/  F2FP.BF16.F32.PACK_AB R164, R20, R22 ;  /* 0x0000001614a4723e */ /* 0x020fe200000010ff */
[----:B------:R-:W5:Y:S01]  /*64e0*/  MUFU.EX2 R19, R8 ;  /* 0x0000000800137308 */ /* 0x000f620000000800 */
[----:B----4-:R-:W-:Y:S02]  /*64f0*/  F2FP.BF16.F32.PACK_AB R166, R240, R21 ;  /* 0x00000015f0a6723e */ /* 0x010fe400000010ff */
[----:B------:R-:W-:Y:S01]  /*6500*/  HMMA.16816.F32.BF16 R48, R4, R42, R48 ;  /* 0x0000002a0430723c */ /* 0x000fe20000041830 */
[----:B------:R-:W-:Y:S01]  /*6510*/  MOV R30, R159 ;  /* 0x0000009f001e7202 */ /* 0x000fe20000000f00 */
[----:B-1----:R-:W-:Y:S01]  /*6520*/  FFMA.FTZ R2, R203, UR4, -R3 ;  /* 0x00000004cb027c23 */ /* 0x002fe20008010803 */
[----:B---3--:R-:W-:-:S02]  /*6530*/  F2FP.BF16.F32.PACK_AB R165, R18, R17 ;  /* 0x0000001112a5723e */ /* 0x008fc400000010ff */
[----:B------:R-:W-:Y:S01]  /*6540*/  MOV R31, R158 ;  /* 0x0000009e001f7202 */ /* 0x000fe20000000f00 */
[----:B------:R1:W-:Y:S01]  /*6550*/  MUFU.EX2 R14, R2 ;  /* 0x00000002000e7308 */ /* 0x0003e20000000800 */
[----:B--2---:R-:W-:Y:S01]  /*6560*/  FFMA.FTZ R0, R202, UR4, -R3 ;  /* 0x00000004ca007c23 */ /* 0x004fe20008010803 */
[C---:B------:R-:W-:Y:S01]  /*6570*/  HMMA.16816.F32.BF16 R160, R4.reuse, R36, R184 ;  /* 0x0000002404a0723c */ /* 0x040fe200000418b8 */
[----:B------:R-:W-:Y:S02]  /*6580*/  MOV R28, R157 ;  /* 0x0000009d001c7202 */ /* 0x000fe40000000f00 */
[----:B------:R2:W3:Y:S01]  /*6590*/  MUFU.EX2 R16, R0 ;  /* 0x0000000000107308 */ /* 0x0004e20000000800 */
[----:B-----5:R-:W-:Y:S01]  /*65a0*/  F2FP.BF16.F32.PACK_AB R167, R241, R19 ;  /* 0x00000013f1a7723e */ /* 0x020fe200000010ff */
[----:B------:R-:W-:Y:S01]  /*65b0*/  FADD.FTZ R8, R178, R177 ;  /* 0x000000b1b2087221 */ /* 0x000fe20000010000 */
[----:B------:R-:W-:Y:S02]  /*65c0*/  MOV R29, R156 ;  /* 0x0000009c001d7202 */ /* 0x000fe40000000f00 */
[----:B------:R-:W-:Y:S01]  /*65d0*/  HMMA.16816.F32.BF16 R24, R4, R38, R24 ;  /* 0x000000260418723c */ /* 0x000fe20000041818 */
[----:B------:R4:W5:Y:S01]  /*65e0*/  LDSM.16.MT88.4 R4, [R13+0xbc00] ;  /* 0x00bc00000d04783b */ /* 0x0009620000004200 */
[----:B------:R-:W-:Y:S01]  /*65f0*/  FADD.FTZ R8, R194, R8 ;  /* 0x00000008c2087221 */ /* 0x000fe20000010000 */
[--C-:B-1----:R-:W-:Y:S01]  /*6600*/  FFMA.FTZ R2, R200, UR4, -R3.reuse ;  /* 0x00000004c8027c23 */ /* 0x102fe20008010803 */
[----:B------:R-:W-:Y:S01]  /*6610*/  FFMA.FTZ R3, R201, UR4, -R3 ;  /* 0x00000004c9037c23 */ /* 0x000fe20008010803 */
[----:B------:R-:W1:Y:S03]  /*6620*/  LDSM.16.MT88.4 R156, [R220+0x9c00] ;  /* 0x009c0000dc9c783b */ /* 0x000e660000004200 */
[----:B------:R-:W-:Y:S01]  /*6630*/  HMMA.16816.F32.BF16 R104, R164, R112, R168 ;  /* 0x00000070a468723c */ /* 0x000fe200000418a8 */
[----:B--2---:R-:W-:Y:S01]  /*6640*/  FFMA.FTZ R0, R207, UR4, -R12 ;  /* 0x00000004cf007c23 */ /* 0x004fe2000801080c */
[----:B------:R2:W-:Y:S01]  /*6650*/  MUFU.EX2 R15, R3 ;  /* 0x00000003000f7308 */ /* 0x0005e20000000800 */
[----:B---3--:R-:W-:-:S03]  /*6660*/  F2FP.BF16.F32.PACK_AB R168, R16, R14 ;  /* 0x0000000e10a8723e */ /* 0x008fc600000010ff */
[----:B------:R3:W-:Y:S02]  /*6670*/  MUFU.EX2 R10, R0 ;  /* 0x00000000000a7308 */ /* 0x0007e40000000800 */
[----:B------:R-:W-:Y:S02]  /*6680*/  HMMA.16816.F32.BF16 R88, R164, R96, R132 ;  /* 0x00000060a458723c */ /* 0x000fe40000041884 */
[----:B----4-:R4:W4:Y:S01]  /*6690*/  MUFU.EX2 R13, R2 ;  /* 0x00000002000d7308 */ /* 0x0109220000000800 */
[----:B--2---:R-:W-:-:S05]  /*66a0*/  FADD.FTZ R3, R199, R196 ;  /* 0x000000c4c7037221 */ /* 0x004fca0000010000 */
[----:B------:R-:W-:Y:S01]  /*66b0*/  HMMA.16816.F32.BF16 R72, R164, R80, R120 ;  /* 0x00000050a448723c */ /* 0x000fe20000041878 */
[----:B---3--:R-:W-:Y:S01]  /*66c0*/  FFMA.FTZ R0, R206, UR4, -R12 ;  /* 0x00000004ce007c23 */ /* 0x008fe2000801080c */
[----:B------:R-:W-:-:S03]  /*66d0*/  FADD.FTZ R3, R179, R3 ;  /* 0x00000003b3037221 */ /* 0x000fc60000010000 */
[----:B------:R2:W-:Y:S01]  /*66e0*/  MUFU.EX2 R11, R0 ;  /* 0x00000000000b7308 */ /* 0x0005e20000000800 */
[----:B------:R-:W-:Y:S02]  /*66f0*/  FADD.FTZ R3, R192, R3 ;  /* 0x00000003c0037221 */ /* 0x000fe40000010000 */
[C---:B------:R-:W-:Y:S02]  /*6700*/  HMMA.16816.F32.BF16 R76, R164.reuse, R82, R76 ;  /* 0x00000052a44c723c */ /* 0x040fe4000004184c */
[----:B------:R-:W-:Y:S01]  /*6710*/  FADD.FTZ R3, R235, R3 ;  /* 0x00000003eb037221 */ /* 0x000fe20000010000 */
[----:B----4-:R-:W-:Y:S01]  /*6720*/  FFMA.FTZ R2, R205, UR4, -R12 ;  /* 0x00000004cd027c23 */ /* 0x010fe2000801080c */
[----:B------:R-:W-:Y:S02]  /*6730*/  F2FP.BF16.F32.PACK_AB R170, R15, R13 ;  /* 0x0000000d0faa723e */ /* 0x000fe400000010ff */
[----:B------:R-:W-:Y:S01]  /*6740*/  FADD.FTZ R3, R237, R3 ;  /* 0x00000003ed037221 */ /* 0x000fe20000010000 */
[----:B------:R3:W4:Y:S01]  /*6750*/  MUFU.EX2 R9, R2 ;  /* 0x0000000200097308 */ /* 0x0007220000000800 */
[----:B-----5:R-:W-:Y:S02]  /*6760*/  HMMA.16816.F32.BF16 R132, R164, R4, R180 ;  /* 0x00000004a484723c */ /* 0x020fe400000418b4 */
[----:B------:R-:W-:Y:S01]  /*6770*/  FADD.FTZ R238, R238, R3 ;  /* 0x00000003eeee7221 */ /* 0x000fe20000010000 */
[----:B--2---:R-:W-:-:S03]  /*6780*/  FADD.FTZ R0, R176, R41 ;  /* 0x00000029b0007221 */ /* 0x004fc60000010000 */
[----:B------:R-:W-:Y:S01]  /*6790*/  FADD.FTZ R238, R236, R238 ;  /* 0x000000eeecee7221 */ /* 0x000fe20000010000 */
[----:B------:R-:W-:Y:S01]  /*67a0*/  FADD.FTZ R0, R195, R0 ;  /* 0x00000000c3007221 */ /* 0x000fe20000010000 */
[C---:B-1----:R-:W-:Y:S02]  /*67b0*/  HMMA.16816.F32.BF16 R144, R164.reuse, R156, R144 ;  /* 0x0000009ca490723c */ /* 0x042fe40000041890 */
[----:B------:R-:W-:Y:S01]  /*67c0*/  FADD.FTZ R238, R211, R238 ;  /* 0x000000eed3ee7221 */ /* 0x000fe20000010000 */
[----:B------:R-:W-:Y:S01]  /*67d0*/  FADD.FTZ R0, R30, R0 ;  /* 0x000000001e007221 */ /* 0x000fe20000010000 */
[----:B---3--:R-:W-:Y:S01]  /*67e0*/  FFMA.FTZ R2, R204, UR4, -R12 ;  /* 0x00000004cc027c23 */ /* 0x008fe2000801080c */
[----:B----4-:R-:W-:Y:S02]  /*67f0*/  F2FP.BF16.F32.PACK_AB R169, R9, R10 ;  /* 0x0000000a09a9723e */ /* 0x010fe400000010ff */
[----:B------:R-:W-:Y:S01]  /*6800*/  FADD.FTZ R0, R28, R0 ;  /* 0x000000001c007221 */ /* 0x000fe20000010000 */
[----:B------:R-:W-:Y:S01]  /*6810*/  FADD.FTZ R238, R212, R238 ;  /* 0x000000eed4ee7221 */ /* 0x000fe20000010000 */
[----:B------:R1:W2:Y:S01]  /*6820*/  MUFU.EX2 R239, R2 ;  /* 0x0000000200ef7308 */ /* 0x0002a20000000800 */
[----:B------:R-:W-:Y:S01]  /*6830*/  HMMA.16816.F32.BF16 R152, R164, R158, R152 ;  /* 0x0000009ea498723c */ /* 0x000fe20000041898 */
[----:B------:R-:W-:Y:S01]  /*6840*/  FADD.FTZ R0, R29, R0 ;  /* 0x000000001d007221 */ /* 0x000fe20000010000 */
[----:B------:R-:W-:-:S04]  /*6850*/  FADD.FTZ R238, R210, R238 ;  /* 0x000000eed2ee7221 */ /* 0x000fc80000010000 */
[----:B------:R-:W-:Y:S02]  /*6860*/  FADD.FTZ R238, R208, R238 ;  /* 0x000000eed0ee7221 */ /* 0x000fe40000010000 */
[C---:B------:R-:W-:Y:S02]  /*6870*/  HMMA.16816.F32.BF16 R92, R164.reuse, R98, R92 ;  /* 0x00000062a45c723c */ /* 0x040fe4000004185c */
[----:B------:R-:W-:Y:S01]  /*6880*/  FADD.FTZ R238, R14, R238 ;  /* 0x000000ee0eee7221 */ /* 0x000fe20000010000 */
[----:B-1----:R-:W-:Y:S01]  /*6890*/  FADD.FTZ R2, R40, R198 ;  /* 0x000000c628027221 */ /* 0x002fe20000010000 */
[----:B--2---:R-:W-:Y:S02]  /*68a0*/  F2FP.BF16.F32.PACK_AB R171, R239, R11 ;  /* 0x0000000befab723e */ /* 0x004fe400000010ff */
[----:B------:R-:W-:Y:S02]  /*68b0*/  FADD.FTZ R238, R16, R238 ;  /* 0x000000ee10ee7221 */ /* 0x000fe40000010000 */
[----:B------:R-:W-:Y:S01]  /*68c0*/  HMMA.16816.F32.BF16 R108, R164, R114, R108 ;  /* 0x00000072a46c723c */ /* 0x000fe2000004186c */
[----:B------:R-:W-:Y:S01]  /*68d0*/  FADD.FTZ R2, R197, R2 ;  /* 0x00000002c5027221 */ /* 0x000fe20000010000 */
[----:B------:R-:W-:-:S03]  /*68e0*/  FADD.FTZ R238, R13, R238 ;  /* 0x000000ee0dee7221 */ /* 0x000fc60000010000 */
[----:B------:R-:W-:Y:S01]  /*68f0*/  FADD.FTZ R2, R193, R2 ;  /* 0x00000002c1027221 */ /* 0x000fe20000010000 */
[----:B------:R-:W-:Y:S02]  /*6900*/  FADD.FTZ R238, R15, R238 ;  /* 0x000000ee0fee7221 */ /* 0x000fe40000010000 */
[----:B------:R-:W-:Y:S01]  /*6910*/  HMMA.16816.F32.BF16 R160, R168, R4, R160 ;  /* 0x00000004a8a0723c */ /* 0x000fe200000418a0 */
[----:B------:R-:W-:Y:S01]  /*6920*/  FADD.FTZ R4, R31, R8 ;  /* 0x000000081f047221 */ /* 0x000fe20000010000 */
[----:B------:R-:W-:-:S03]  /*6930*/  FADD.FTZ R2, R225, R2 ;  /* 0x00000002e1027221 */ /* 0x000fc60000010000 */
[----:B------:R-:W-:Y:S01]  /*6940*/  FADD.FTZ R4, R247, R4 ;  /* 0x00000004f7047221 */ /* 0x000fe20000010000 */
[----:B------:R-:W-:Y:S02]  /*6950*/  FADD.FTZ R2, R227, R2 ;  /* 0x00000002e3027221 */ /* 0x000fe40000010000 */
[C---:B------:R-:W-:Y:S01]  /*6960*/  HMMA.16816.F32.BF16 R120, R164.reuse, R128, R172 ;  /* 0x00000080a478723c */ /* 0x040fe200000418ac */
        /* <DEDUP_REMOVED lines=50> */
[----:B------:R-:W4:Y:S01]  /*6c90*/  S2R R226, SR_TID.X ;  /* 0x0000000000e27919 */ /* 0x000f220000002100 */
[----:B------:R-:W-:Y:S01]  /*6ca0*/  IMAD.IADD R249, R249, 0x1, R136 ;  /* 0x00000001f9f97824 */ /* 0x000fe200078e0288 */
[----:B------:R-:W-:Y:S01]  /*6cb0*/  LEA.HI.SX32 R229, R229, 0xfffffffe, 0x1a ;  /* 0xfffffffee5e57811 */ /* 0x000fe200078fd2ff */
[----:B------:R-:W-:Y:S01]  /*6cc0*/  IMAD.MOV.U32 R142, RZ, RZ, R139 ;  /* 0x000000ffff8e7224 */ /* 0x000fe200078e008b */
[----:B------:R-:W-:Y:S01]  /*6cd0*/  MOV R143, R138 ;  /* 0x0000008a008f7202 */ /* 0x000fe20000000f00 */
[----:B------:R-:W4:Y:S01]  /*6ce0*/  LDC.64 R232, c[0x0][0x3c0] ;  /* 0x0000f000ffe87b82 */ /* 0x000f220000000a00 */
[----:B------:R-:W-:Y:S01]  /*6cf0*/  IMAD.MOV.U32 R136, RZ, RZ, R140 ;  /* 0x000000ffff887224 */ /* 0x000fe200078e008c */
[----:B------:R-:W-:Y:S01]  /*6d00*/  MOV R3, R141 ;  /* 0x0000008d00037202 */ /* 0x000fe20000000f00 */
[C---:B------:R-:W-:Y:S01]  /*6d10*/  VIADD R248, R220.reuse, 0x9020 ;  /* 0x00009020dcf87836 */ /* 0x040fe20000000000 */
[----:B------:R-:W-:Y:S01]  /*6d20*/  IADD3 R247, PT, PT, R220, 0x9000, RZ ;  /* 0x00009000dcf77810 */ /* 0x000fe20007ffe0ff */
[----:B------:R-:W-:Y:S01]  /*6d30*/  UMOV UR7, 0x400 ;  /* 0x0000040000077882 */ /* 0x000fe20000000000 */
[----:B------:R-:W4:Y:S01]  /*6d40*/  LDCU UR6, c[0x0][0x440] ;  /* 0x00008800ff0677ac */ /* 0x000f220008000800 */
[----:B---3--:R-:W-:Y:S01]  /*6d50*/  ISETP.GE.AND P5, PT, R234, UR4, PT ;  /* 0x00000004ea007c0c */ /* 0x008fe2000bfa6270 */
[----:B------:R-:W3:Y:S01]  /*6d60*/  LDCU UR4, c[0x0][0x45c] ;  /* 0x00008b80ff0477ac */ /* 0x000ee20008000800 */
[----:B--2---:R-:W-:Y:S01]  /*6d70*/  ULEA UR5, UR5, UR7, 0x18 ;  /* 0x0000000705057291 */ /* 0x004fe2000f8ec0ff */
[----:B-1----:R-:W-:Y:S01]  /*6d80*/  IMAD.SHL.U32 R191, R191, 0x2, RZ ;  /* 0x00000002bfbf7824 */ /* 0x002fe200078e00ff */
[C---:B----4-:R-:W-:Y:S01]  /*6d90*/  SHF.L.U32 R0, R226.reuse, 0x4, RZ ;  /* 0x00000004e2007819 */ /* 0x050fe200000006ff */
[----:B------:R-:W-:-:S03]  /*6da0*/  IMAD.SHL.U32 R227, R226, 0x20, RZ ;  /* 0x00000020e2e37824 */ /* 0x000fc600078e00ff */
[----:B------:R-:W-:Y:S02]  /*6db0*/  LOP3.LUT R191, R191, 0x6, RZ, 0xc0, !PT ;  /* 0x00000006bfbf7812 */ /* 0x000fe400078ec0ff */
[----:B------:R-:W-:Y:S02]  /*6dc0*/  LOP3.LUT P0, RZ, R226, 0x4, RZ, 0xc0, !PT ;  /* 0x00000004e2ff7812 */ /* 0x000fe4000780c0ff */
[----:B------:R-:W-:Y:S01]  /*6dd0*/  LOP3.LUT R224, R0, 0x100, RZ, 0xc0, !PT ;  /* 0x0000010000e07812 */ /* 0x000fe200078ec0ff */
[----:B------:R-:W-:Y:S01]  /*6de0*/  IMAD.IADD R250, R191, 0x1, R209 ;  /* 0x00000001bffa7824 */ /* 0x000fe200078e02d1 */
[----:B------:R-:W-:Y:S02]  /*6df0*/  SEL R225, R225, 0xffffffe0, !P0 ;  /* 0xffffffe0e1e17807 */ /* 0x000fe40004000000 */
[----:B------:R-:W-:Y:S01]  /*6e00*/  LOP3.LUT R224, R224, 0x20, R227, 0xf8, !PT ;  /* 0x00000020e0e07812 */ /* 0x000fe200078ef8e3 */
[----:B---3--:R-:W-:Y:S06]  /*6e10*/  BRA `(.L_x_160) ;  /* 0x0000000000c07947 */ /* 0x008fec0003800000 */
.L_x_162:
        /* <DEDUP_REMOVED lines=10> */
[----:B------:R-:W-:Y:S01]  /*6ec0*/  LEA R174, P1, R140, R2, 0x5 ;  /* 0x000000028cae7211 */ /* 0x000fe200078228ff */
[----:B------:R-:W-:Y:S01]  /*6ed0*/  @!PT LDS RZ, [RZ] ;  /* 0x00000000fffff984 */ /* 0x000fe20000000800 */
[----:B------:R-:W-:Y:S01]  /*6ee0*/  @!PT LDS RZ, [RZ] ;  /* 0x00000000fffff984 */ /* 0x000fe20000000800 */
[----:B------:R-:W-:Y:S01]  /*6ef0*/  @!PT LDS RZ, [RZ] ;  /* 0x00000000fffff984 */ /* 0x000fe20000000800 */
[----:B------:R1:W-:Y:S03]  /*6f00*/  @!P5 LDGSTS.E.BYPASS.LTC128B.128 [R228+0x6000], desc[UR16][R178.64] ;  /* 0x06000000b2e4dfae */ /* 0x0003e6000b981a10 */
[----:B------:R-:W-:Y:S01]  /*6f10*/  LEA R138, P6, R174, R231, 0x1 ;  /* 0x000000e7ae8a7211 */ /* 0x000fe200078c08ff */
[----:B------:R1:W-:Y:S01]  /*6f20*/  @P5 STS.128 [R228+0x6000], RZ ;  /* 0x006000ffe4005388 */ /* 0x0003e20000000c00 */
[----:B------:R-:W-:Y:S02]  /*6f30*/  LEA.HI.X R180, R140, R139, R141, 0x5, P1 ;  /* 0x0000008b8cb47211 */ /* 0x000fe400008f2c8d */
[C---:B------:R-:W-:Y:S01]  /*6f40*/  @!P3 LEA R140, P1, R2.reuse, R231, 0x1 ;  /* 0x000000e7028cb211 */ /* 0x040fe200078208ff */
[----:B------:R-:W-:Y:S01]  /*6f50*/  @!PT LDS RZ, [RZ] ;  /* 0x00000000fffff984 */ /* 0x000fe20000000800 */
[----:B------:R-:W-:Y:S01]  /*6f60*/  @!PT LDS RZ, [RZ] ;  /* 0x00000000fffff984 */ /* 0x000fe20000000800 */
[----:B------:R-:W-:Y:S01]  /*6f70*/  @!PT LDS RZ, [RZ] ;  /* 0x00000000fffff984 */ /* 0x000fe20000000800 */
[----:B------:R1:W-:Y:S03]  /*6f80*/  @!P4 LDGSTS.E.BYPASS.LTC128B.128 [R228+0x7000], desc[UR16][R172.64+0x40] ;  /* 0x07000040ace4cfae */ /* 0x0003e6000b981a10 */
[-C--:B------:R-:W-:Y:S01]  /*6f90*/  @!P3 LEA.HI.X R141, R2, R230.reuse, R139, 0x1, P1 ;  /* 0x000000e6028db211 */ /* 0x080fe200008f0c8b */
[----:B------:R1:W-:Y:S01]  /*6fa0*/  @P4 STS.128 [R228+0x7000], RZ ;  /* 0x007000ffe4004388 */ /* 0x0003e20000000c00 */
[----:B------:R-:W-:Y:S03]  /*6fb0*/  LEA.HI.X R139, R174, R230, R180, 0x1, P6 ;  /* 0x000000e6ae8b7211 */ /* 0x000fe600030f0cb4 */
        /* <DEDUP_REMOVED lines=22> */
.L_x_160:
[----:B------:R-:W-:Y:S04]  /*7120*/  DEPBAR.LE SB0, 0x0 ;  /* 0x000080000000791a */ /* 0x000fe80000000000 */
[----:B------:R-:W-:Y:S01]  /*7130*/  BAR.SYNC.DEFER_BLOCKING 0x0 ;  /* 0x0000000000007b1d */ /* 0x000fe20000010000 */
[C---:B------:R-:W-:Y:S01]  /*7140*/  IMAD.WIDE.U32 R4, R229.reuse, R232, RZ ;  /* 0x000000e8e5047225 */ /* 0x040fe200078e00ff */
[----:B------:R-:W-:Y:S02]  /*7150*/  ISETP.GE.AND P4, PT, R246, UR6, PT ;  /* 0x00000006f6007c0c */ /* 0x000fe4000bf86270 */
[----:B------:R-:W-:Y:S01]  /*7160*/  SHF.R.U32.HI R222, RZ, 0x1, R226 ;  /* 0x00000001ffde7819 */ /* 0x000fe200000116e2 */
[----:B------:R-:W-:Y:S01]  /*7170*/  IMAD R0, R229, R233, R5 ;  /* 0x000000e9e5007224 */ /* 0x000fe200078e0205 */
[----:B------:R-:W-:Y:S01]  /*7180*/  LEA R6, P1, R4, R245, 0x7 ;  /* 0x000000f504067211 */ /* 0x000fe200078238ff */
[----:B------:R-:W-:Y:S02]  /*7190*/  IMAD.SHL.U32 R243, R226, 0x8, RZ ;  /* 0x00000008e2f37824 */ /* 0x000fe400078e00ff */
[C---:B------:R-:W-:Y:S01]  /*71a0*/  IMAD.SHL.U32 R9, R4.reuse, 0x40, RZ ;  /* 0x0000004004097824 */ /* 0x040fe200078e00ff */
[--C-:B------:R-:W-:Y:S01]  /*71b0*/  LEA.HI.X R7, R4, R244, R0.reuse, 0x7, P1 ;  /* 0x000000f404077211 */ /* 0x100fe200008f3c00 */
[C---:B------:R-:W-:Y:S01]  /*71c0*/  IMAD.SHL.U32 R221, R226.reuse, 0x4, RZ ;  /* 0x00000004e2dd7824 */ /* 0x040fe200078e00ff */
[----:B------:R-:W-:Y:S01]  /*71d0*/  LOP3.LUT R234, R243, 0x18, RZ, 0xc0, !PT ;  /* 0x00000018f3ea7812 */ /* 0x000fe200078ec0ff */
[----:B------:R-:W-:Y:S01]  /*71e0*/  IMAD.SHL.U32 R2, R226, 0x10, RZ ;  /* 0x00000010e2027824 */ /* 0x000fe200078e00ff */
[----:B------:R-:W-:Y:S02]  /*71f0*/  LEA R9, P1, R232, R9, 0x5 ;  /* 0x00000009e8097211 */ /* 0x000fe400078228ff */
[----:B------:R-:W-:Y:S02]  /*7200*/  LOP3.LUT R242, R234, 0x40, RZ, 0xfc, !PT ;  /* 0x00000040eaf27812 */ /* 0x000fe400078efcff */
[----:B------:R-:W-:Y:S02]  /*7210*/  SHF.L.U64.HI R4, R4, 0x6, R0 ;  /* 0x0000000604047819 */ /* 0x000fe40000010200 */
[----:B------:R-:W-:Y:S02]  /*7220*/  ISETP.GE.AND P3, PT, R242, UR6, PT ;  /* 0x00000006f2007c0c */ /* 0x000fe4000bf66270 */
[----:B------:R-:W-:Y:S01]  /*7230*/  LEA.HI.X R10, R232, R4, R233, 0x5, P1 ;  /* 0x00000004e80a7211 */ /* 0x000fe200008f2ce9 */
[----:B------:R-:W-:Y:S01]  /*7240*/  @!PT LDS RZ, [RZ] ;  /* 0x00000000fffff984 */ /* 0x000fe20000000800 */
[----:B------:R-:W-:Y:S01]  /*7250*/  @!PT LDS RZ, [RZ] ;  /* 0x00000000fffff984 */ /* 0x000fe20000000800 */
[----:B------:R-:W-:Y:S01]  /*7260*/  @!PT LDS RZ, [RZ] ;  /* 0x00000000fffff984 */ /* 0x000fe20000000800 */
[----:B------:R-:W-:Y:S01]  /*7270*/  @!P5 LDGSTS.E.BYPASS.LTC128B.128 [R228+0x9000], desc[UR16][R6.64] ;  /* 0x0900000006e4dfae */ /* 0x000fe2000b981a10 */
[----:B------:R-:W-:Y:S02]  /*7280*/  LEA R8, P1, R9, R245, 0x1 ;  /* 0x000000f509087211 */ /* 0x000fe400078208ff */
[----:B------:R-:W-:Y:S02]  /*7290*/  LOP3.LUT R0, R221, 0x18, RZ, 0xc0, !PT ;  /* 0x00000018dd007812 */ /* 0x000fe400078ec0ff */
[----:B------:R-:W-:Y:S02]  /*72a0*/  LEA.HI.X R9, R9, R244, R10, 0x1, P1 ;  /* 0x000000f409097211 */ /* 0x000fe400008f0c0a */
[----:B------:R-:W-:Y:S01]  /*72b0*/  LOP3.LUT R223, R2, 0x3e00, RZ, 0xc0, !PT ;  /* 0x00003e0002df7812 */ /* 0x000fe200078ec0ff */
[----:B------:R-:W-:Y:S01]  /*72c0*/  @P5 STS.128 [R228+0x9000], RZ ;  /* 0x009000ffe4005388 */ /* 0x000fe20000000c00 */
[----:B------:R-:W-:Y:S02]  /*72d0*/  ISETP.GE.AND P5, PT, R234, UR6, PT ;  /* 0x00000006ea007c0c */ /* 0x000fe4000bfa6270 */
[--C-:B------:R-:W-:Y:S02]  /*72e0*/  LOP3.LUT R0, R0, 0xc0, R227.reuse, 0xf8, !PT ;  /* 0x000000c000007812 */ /* 0x100fe400078ef8e3 */
[----:B------:R-:W-:Y:S02]  /*72f0*/  LOP3.LUT R5, R223, 0x120, R227, 0xf8, !PT ;  /* 0x00000120df057812 */ /* 0x000fe400078ef8e3 */
[----:B------:R-:W-:Y:S01]  /*7300*/  LOP3.LUT R2, R222, 0x8, RZ, 0xc0, !PT ;  /* 0x00000008de027812 */ /* 0x000fe200078ec0ff */
[----:B------:R-:W-:Y:S01]  /*7310*/  @!PT LDS RZ, [RZ] ;  /* 0x00000000fffff984 */ /* 0x000fe20000000800 */
[----:B------:R-:W-:Y:S01]  /*7320*/  @!PT LDS RZ, [RZ] ;  /* 0x00000000fffff984 */ /* 0x000fe20000000800 */
[----:B------:R-:W-:Y:S01]  /*7330*/  @!PT LDS RZ, [RZ] ;  /* 0x00000000fffff984 */ /* 0x000fe20000000800 */
[----:B------:R-:W-:Y:S01]  /*7340*/  @!P4 LDGSTS.E.BYPASS.LTC128B.128 [R228+0xa000], desc[UR16][R6.64+0x40] ;  /* 0x0a00004006e4cfae */ /* 0x000fe2000b981a10 */
[----:B------:R-:W-:Y:S02]  /*7350*/  LOP3.LUT R4, R0, 0x8, R226, 0x78, !PT ;  /* 0x0000000800047812 */ /* 0x000fe400078e78e2 */
[----:B------:R-:W-:Y:S02]  /*7360*/  LOP3.LUT R0, R5, R0, R2, 0xf6, !PT ;  /* 0x0000000005007212 */ /* 0x000fe400078ef602 */
[----:B------:R-:W-:Y:S02]  /*7370*/  LOP3.LUT R2, R224, R4, RZ, 0xfc, !PT ;  /* 0x00000004e0027212 */ /* 0x000fe400078efcff */
[----:B------:R-:W-:Y:S01]  /*7380*/  LEA R138, R0, UR5, 0x1 ;  /* 0x00000005008a7c11 */ /* 0x000fe2000f8e08ff */
[----:B------:R-:W-:Y:S01]  /*7390*/  @P4 STS.128 [R228+0xa000], RZ ;  /* 0x00a000ffe4004388 */ /* 0x000fe20000000c00 */
[----:B------:R-:W-:Y:S02]  /*73a0*/  LEA R0, R2, UR5, 0x1 ;  /* 0x0000000502007c11 */ /* 0x000fe4000f8e08ff */
[----:B------:R-:W-:Y:S01]  /*73b0*/  ISETP.NE.AND P1, PT, R229, RZ, PT ;  /* 0x000000ffe500720c */ /* 0x000fe20003f25270 */
[C---:B------:R-:W-:Y:S02]  /*73c0*/  IMAD.IADD R216, R225.reuse, 0x1, R138 ;  /* 0x00000001e1d87824 */ /* 0x040fe400078e028a */
[----:B------:R-:W-:Y:S02]  /*73d0*/  IMAD.IADD R2, R225, 0x1, R0 ;  /* 0x00000001e1027824 */ /* 0x000fe400078e0200 */
[----:B------:R-:W-:Y:S01]  /*73e0*/  @!PT LDS RZ, [RZ] ;  /* 0x00000000fffff984 */ /* 0x000fe20000000800 */
[----:B------:R-:W-:Y:S01]  /*73f0*/  @!PT LDS RZ, [RZ] ;  /* 0x00000000fffff984 */ /* 0x000fe20000000800 */
[----:B------:R-:W-:Y:S01]  /*7400*/  @!PT LDS RZ, [RZ] ;  /* 0x00000000fffff984 */ /* 0x000fe20000000800 */
[----:B------:R1:W-:Y:S08]  /*7410*/  @!P3 LDGSTS.E.BYPASS.LTC128B.128 [R228+0xb000], desc[UR16][R6.64+0x80] ;  /* 0x0b00008006e4bfae */ /* 0x0003f0000b981a10 */
[----:B------:R-:W-:Y:S08]  /*7420*/  @P3 STS.128 [R228+0xb000], RZ ;  /* 0x00b000ffe4003388 */ /* 0x000ff00000000c00 */
[----:B------:R-:W-:Y:S01]  /*7430*/  @!PT LDS RZ, [RZ] ;  /* 0x00000000fffff984 */ /* 0x000fe20000000800 */
[----:B------:R-:W-:Y:S01]  /*7440*/  @!PT LDS RZ, [RZ] ;  /* 0x00000000fffff984 */ /* 0x000fe20000000800 */
[----:B------:R-:W-:Y:S01]  /*7450*/  @!PT LDS RZ, [RZ] ;  /* 0x00000000fffff984 */ /* 0x000fe20000000800 */
[----:B------:R-:W-:Y:S08]  /*7460*/  @!P5 LDGSTS.E.BYPASS.LTC128B.128 [R228+0x9800], desc[UR16][R8.64] ;  /* 0x0980000008e4dfae */ /* 0x000ff0000b981a10 */
        /* <DEDUP_REMOVED lines=9> */
[----:B------:R2:W-:Y:S08]  /*7500*/  @!P3 LDGSTS.E.BYPASS.LTC128B.128 [R228+0xb800], desc[UR16][R8.64+0x80] ;  /* 0x0b80008008e4bfae */ /* 0x0005f0000b981a10 */
[----:B------:R-:W-:Y:S08]  /*7510*/  @P3 STS.128 [R228+0xb800], RZ ;  /* 0x00b800ffe4003388 */ /* 0x000ff00000000c00 */
[----:B------:R-:W-:Y:S08]  /*7520*/  LDSM.16.M88.4 R64, [R138] ;  /* 0x000000008a40783b */ /* 0x000ff00000000200 */
[----:B------:R-:W1:Y:S08]  /*7530*/  LDSM.16.M88.4 R16, [R0+0x6000] ;  /* 0x006000000010783b */ /* 0x000e700000000200 */
[----:B------:R-:W2:Y:S08]  /*7540*/  LDSM.16.M88.4 R60, [R138+0x1000] ;  /* 0x001000008a3c783b */ /* 0x000eb00000000200 */
[----:B------:R-:W3:Y:S08]  /*7550*/  LDSM.16.M88.4 R32, [R0+0x6400] ;  /* 0x006400000020783b */ /* 0x000ef00000000200 */
[----:B------:R-:W0:Y:S08]  /*7560*/  LDGDEPBAR ;  /* 0x00000000000079af */ /* 0x000e300000000000 */
[----:B------:R-:W4:Y:S08]  /*7570*/  LDSM.16.M88.4 R48, [R0+0x6800] ;  /* 0x006800000030783b */ /* 0x000f300000000200 */
[----:B------:R-:W5:Y:S01]  /*7580*/  LDSM.16.M88.4 R172, [R0+0x6c00] ;  /* 0x006c000000ac783b */ /* 0x000f620000000200 */
[-C--:B-1----:R-:W-:Y:S07]  /*7590*/  HMMA.16816.F32.BF16 R4, R64, R16.reuse, RZ ;  /* 0x000000104004723c */ /* 0x082fee00000418ff */
[----:B------:R-:W-:Y:S01]  /*75a0*/  LDSM.16.M88.4 R176, [R216] ;  /* 0x00000000d8b0783b */ /* 0x000fe20000000200 */
[C---:B--2---:R-:W-:Y:S07]  /*75b0*/  HMMA.16816.F32.BF16 R8, R60.reuse, R16, RZ ;  /* 0x000000103c08723c */ /* 0x044fee00000418ff */
[----:B------:R-:W1:Y:S01]  /*75c0*/  LDSM.16.M88.4 R180, [R2+0x6000] ;  /* 0x0060000002b4783b */ /* 0x000e620000000200 */
[-C--:B------:R-:W-:Y:S07]  /*75d0*/  HMMA.16816.F32.BF16 R12, R60, R18.reuse, RZ ;  /* 0x000000123c0c723c */ /* 0x080fee00000418ff */
[----:B------:R-:W2:Y:S01]  /*75e0*/  LDSM.16.M88.4 R184, [R216+0x1000] ;  /* 0x00100000d8b8783b */ /* 0x000ea20000000200 */
[C---:B------:R-:W-:Y:S07]  /*75f0*/  HMMA.16816.F32.BF16 R16, R64.reuse, R18, RZ ;  /* 0x000000124010723c */ /* 0x040fee00000418ff */
[----:B------:R-:W2:Y:S01]  /*7600*/  LDSM.16.M88.4 R188, [R2+0x6400] ;  /* 0x0064000002bc783b */ /* 0x000ea20000000200 */
[-C--:B---3--:R-:W-:Y:S07]  /*7610*/  HMMA.16816.F32.BF16 R20, R64, R32.reuse, RZ ;  /* 0x000000204014723c */ /* 0x088fee00000418ff */
[----:B------:R-:W3:Y:S01]  /*7620*/  LDSM.16.M88.4 R192, [R2+0x6800] ;  /* 0x0068000002c0783b */ /* 0x000ee20000000200 */
[C---:B------:R-:W-:Y:S07]  /*7630*/  HMMA.16816.F32.BF16 R24, R60.reuse, R32, RZ ;  /* 0x000000203c18723c */ /* 0x040fee00000418ff */
[----:B------:R-:W3:Y:S01]  /*7640*/  LDSM.16.M88.4 R196, [R2+0x6c00] ;  /* 0x006c000002c4783b */ /* 0x000ee20000000200 */
[-C--:B------:R-:W-:Y:S07]  /*7650*/  HMMA.16816.F32.BF16 R28, R60, R34.reuse, RZ ;  /* 0x000000223c1c723c */ /* 0x080fee00000418ff */
[----:B------:R-:W-:Y:S01]  /*7660*/  LDSM.16.M88.4 R200, [R0+0x7400] ;  /* 0x0074000000c8783b */ /* 0x000fe20000000200 */
[C---:B------:R-:W-:Y:S07]  /*7670*/  HMMA.16816.F32.BF16 R32, R64.reuse, R34, RZ ;  /* 0x000000224020723c */ /* 0x040fee00000418ff */
[----:B------:R-:W-:Y:S01]  /*7680*/  LDSM.16.M88.4 R204, [R216+0x2000] ;  /* 0x00200000d8cc783b */ /* 0x000fe20000000200 */
[-C--:B----4-:R-:W-:Y:S07]  /*7690*/  HMMA.16816.F32.BF16 R36, R64, R48.reuse, RZ ;  /* 0x000000304024723c */ /* 0x090fee00000418ff */
[----:B------:R-:W-:Y:S01]  /*76a0*/  LDSM.16.M88.4 R208, [R2+0x7000] ;  /* 0x0070000002d0783b */ /* 0x000fe20000000200 */
[C---:B------:R-:W-:Y:S07]  /*76b0*/  HMMA.16816.F32.BF16 R40, R60.reuse, R48, RZ ;  /* 0x000000303c28723c */ /* 0x040fee00000418ff */
[----:B------:R-:W-:Y:S01]  /*76c0*/  LDSM.16.M88.4 R212, [R216+0x3000] ;  /* 0x00300000d8d4783b */ /* 0x000fe20000000200 */
        /* <DEDUP_REMOVED lines=16> */
[----:B------:R-:W2:Y:S07]  /*77d0*/  LDSM.16.M88.4 R188, [R138+0x3000] ;  /* 0x003000008abc783b */ /* 0x000eae0000000200 */
[-C--:B---3--:R-:W-:Y:S08]  /*77e0*/  HMMA.16816.F32.BF16 R36, R176, R192.reuse, R36 ;  /* 0x000000c0b024723c */ /* 0x088ff00000041824 */
        /* <DEDUP_REMOVED lines=9> */
[----:B------:R-:W5:Y:S07]  /*7880*/  LDSM.16.M88.4 R176, [R2+0x7400] ;  /* 0x0074000002b0783b */ /* 0x000f6e0000000200 */
[-C--:B-1----:R-:W-:Y:S01]  /*7890*/  HMMA.16816.F32.BF16 R4, R172, R180.reuse, R4 ;  /* 0x000000b4ac04723c */ /* 0x082fe20000041804 */
[----:B------:R-:W1:Y:S07]  /*78a0*/  LDSM.16.M88.4 R196, [R2+0x7800] ;  /* 0x0078000002c4783b */ /* 0x000e6e0000000200 */
[C---:B--2---:R-:W-:Y:S08]  /*78b0*/  HMMA.16816.F32.BF16 R8, R188.reuse, R180, R8 ;  /* 0x000000b4bc08723c */ /* 0x044ff00000041808 */
[-C--:B------:R-:W-:Y:S08]  /*78c0*/  HMMA.16816.F32.BF16 R12, R188, R182.reuse, R12 ;  /* 0x000000b6bc0c723c */ /* 0x080ff0000004180c */
[C---:B------:R-:W-:Y:S01]  /*78d0*/  HMMA.16816.F32.BF16 R16, R172.reuse, R182, R16 ;  /* 0x000000b6ac10723c */ /* 0x040fe20000041810 */
[----:B------:R-:W2:Y:S07]  /*78e0*/  LDSM.16.M88.4 R180, [R2+0x7c00] ;  /* 0x007c000002b4783b */ /* 0x000eae0000000200 */
[-C--:B------:R-:W-:Y:S08]  /*78f0*/  HMMA.16816.F32.BF16 R20, R172, R200.reuse, R20 ;  /* 0x000000c8ac14723c */ /* 0x080ff00000041814 */
[C---:B------:R-:W-:Y:S08]  /*7900*/  HMMA.16816.F32.BF16 R24, R188.reuse, R200, R24 ;  /* 0x000000c8bc18723c */ /* 0x040ff00000041818 */
[-C--:B------:R-:W-:Y:S08]  /*7910*/  HMMA.16816.F32.BF16 R28, R188, R202.reuse, R28 ;  /* 0x000000cabc1c723c */ /* 0x080ff0000004181c */
[C---:B------:R-:W-:Y:S01]  /*7920*/  HMMA.16816.F32.BF16 R32, R172.reuse, R202, R32 ;  /* 0x000000caac20723c */ /* 0x040fe20000041820 */
[----:B------:R-:W-:Y:S07]  /*7930*/  LDSM.16.M88.4 R200, [R216+0x4000] ;  /* 0x00400000d8c8783b */ /* 0x000fee0000000200 */
[-C--:B---3--:R-:W-:Y:S01]  /*7940*/  HMMA.16816.F32.BF16 R36, R172, R192.reuse, R36 ;  /* 0x000000c0ac24723c */ /* 0x088fe20000041824 */
[----:B------:R-:W-:Y:S07]  /*7950*/  LDSM.16.M88.4 R216, [R216+0x5000] ;  /* 0x00500000d8d8783b */ /* 0x000fee0000000200 */
[C---:B------:R-:W-:Y:S08]  /*7960*/  HMMA.16816.F32.BF16 R40, R188.reuse, R192, R40 ;  /* 0x000000c0bc28723c */ /* 0x040ff00000041828 */
[-C--:B------:R-:W-:Y:S08]  /*7970*/  HMMA.16816.F32.BF16 R44, R188, R194.reuse, R44 ;  /* 0x000000c2bc2c723c */ /* 0x080ff0000004182c */
[C---:B------:R-:W-:Y:S01]  /*7980*/  HMMA.16816.F32.BF16 R48, R172.reuse, R194, R48 ;  /* 0x000000c2ac30723c */ /* 0x040fe20000041830 */
[----:B------:R-:W-:Y:S07]  /*7990*/  LDSM.16.M88.4 R192, [R0+0x8800] ;  /* 0x0088000000c0783b */ /* 0x000fee0000000200 */
[-C--:B----4-:R-:W-:Y:S08]  /*79a0*/  HMMA.16816.F32.BF16 R52, R172, R184.reuse, R52 ;  /* 0x000000b8ac34723c */ /* 0x090ff00000041834 */
[C---:B------:R-:W-:Y:S08]  /*79b0*/  HMMA.16816.F32.BF16 R56, R188.reuse, R184, R56 ;  /* 0x000000b8bc38723c */ /* 0x040ff00000041838 */
[-C--:B------:R-:W-:Y:S01]  /*79c0*/  HMMA.16816.F32.BF16 R60, R188, R186.reuse, R60 ;  /* 0x000000babc3c723c */ /* 0x080fe2000004183c */
[----:B------:R-:W-:Y:S07]  /*79d0*/  LDSM.16.M88.4 R188, [R0+0x8400] ;  /* 0x0084000000bc783b */ /* 0x000fee0000000200 */
[----:B------:R-:W-:Y:S01]  /*79e0*/  HMMA.16816.F32.BF16 R64, R172, R186, R64 ;  /* 0x000000baac40723c */ /* 0x000fe20000041840 */
[----:B------:R-:W-:Y:S07]  /*79f0*/  LDSM.16.M88.4 R172, [R138+0x4000] ;  /* 0x004000008aac783b */ /* 0x000fee0000000200 */
[-C--:B------:R-:W-:Y:S01]  /*7a00*/  HMMA.16816.F32.BF16 R4, R204, R208.reuse, R4 ;  /* 0x000000d0cc04723c */ /* 0x080fe20000041804 */
[----:B------:R-:W-:Y:S07]  /*7a10*/  LDSM.16.M88.4 R184, [R138+0x5000] ;  /* 0x005000008ab8783b */ /* 0x000fee0000000200 */
        /* <DEDUP_REMOVED lines=11> */
[-C--:B------:R-:W-:Y:S08]  /*7ad0*/  HMMA.16816.F32.BF16 R44, R212, R198.reuse, R44 ;  /* 0x000000c6d42c723c */ /* 0x080ff0000004182c */
[C---:B------:R-:W-:Y:S01]  /*7ae0*/  HMMA.16816.F32.BF16 R48, R204.reuse, R198, R48 ;  /* 0x000000c6cc30723c */ /* 0x040fe20000041830 */
[----:B------:R1:W4:Y:S07]  /*7af0*/  LDSM.16.M88.4 R196, [R0+0x8c00] ;  /* 0x008c000000c4783b */ /* 0x00032e0000000200 */
[-C--:B--2---:R-:W-:Y:S08]  /*7b00*/  HMMA.16816.F32.BF16 R52, R204, R180.reuse, R52 ;  /* 0x000000b4cc34723c */ /* 0x084ff00000041834 */
[C---:B------:R-:W-:Y:S08]  /*7b10*/  HMMA.16816.F32.BF16 R56, R212.reuse, R180, R56 ;  /* 0x000000b4d438723c */ /* 0x040ff00000041838 */
[-C--:B------:R-:W-:Y:S03]  /*7b20*/  HMMA.16816.F32.BF16 R60, R212, R182.reuse, R60 ;  /* 0x000000b6d43c723c */ /* 0x080fe6000004183c */
[----:B-1----:R-:W-:Y:S04]  /*7b30*/  IMAD R0, R229, 0x40, R250 ;  /* 0x00000040e5007824 */ /* 0x002fe800078e02fa */
[----:B------:R-:W-:Y:S01]  /*7b40*/  IMAD.IADD R0, R249, 0x1, -R0 ;  /* 0x00000001f9007824 */ /* 0x000fe200078e0a00 */
[----:B------:R-:W-:Y:S04]  /*7b50*/  HMMA.16816.F32.BF16 R64, R204, R182, R64 ;  /* 0x000000b6cc40723c */ /* 0x000fe80000041840 */
[C---:B------:R-:W-:Y:S02]  /*7b60*/  VIADD R180, R0.reuse, 0x37 ;  /* 0x0000003700b47836 */ /* 0x040fe40000000000 */
[C---:B------:R-:W-:Y:S02]  /*7b70*/  VIADD R141, R0.reuse, 0x48 ;  /* 0x00000048008d7836 */ /* 0x040fe40000000000 */
[-C--:B---3--:R-:W-:Y:S05]  /*7b80*/  HMMA.16816.F32.BF16 R4, R172, R176.reuse, R4 ;  /* 0x000000b0ac04723c */ /* 0x088fea0000041804 */
[----:B------:R-:W-:Y:S01]  /*7b90*/  IABS R180, R180 ;  /* 0x000000b400b47213 */ /* 0x000fe20000000000 */
[C---:B------:R-:W-:Y:S01]  /*7ba0*/  VIADD R140, R0.reuse, 0xffffffff ;  /* 0xffffffff008c7836 */ /* 0x040fe20000000000 */
[----:B------:R-:W-:Y:S01]  /*7bb0*/  IABS R141, R141 ;  /* 0x0000008d008d7213 */ /* 0x000fe20000000000 */
[C---:B------:R-:W-:Y:S04]  /*7bc0*/  HMMA.16816.F32.BF16 R8, R184.reuse, R176, R8 ;  /* 0x000000b0b808723c */ /* 0x040fe80000041808 */
[C---:B------:R-:W-:Y:S01]  /*7bd0*/  VIADD R177, R0.reuse, 0x38 ;  /* 0x0000003800b17836 */ /* 0x040fe20000000000 */
[----:B------:R-:W-:Y:S01]  /*7be0*/  IABS R176, R0 ;  /* 0x0000000000b07213 */ /* 0x000fe20000000000 */
[C---:B------:R-:W-:Y:S01]  /*7bf0*/  VIADD R138, R0.reuse, 0x7 ;  /* 0x00000007008a7836 */ /* 0x040fe20000000000 */
[----:B------:R-:W-:Y:S01]  /*7c00*/  I2FP.F32.S32 R180, R180 ;  /* 0x000000b400b47245 */ /* 0x000fe20000201400 */
[-C--:B------:R-:W-:Y:S03]  /*7c10*/  HMMA.16816.F32.BF16 R12, R184, R178.reuse, R12 ;  /* 0x000000b2b80c723c */ /* 0x080fe6000004180c */
[----:B------:R-:W-:Y:S01]  /*7c20*/  I2FP.F32.S32 R176, R176 ;  /* 0x000000b000b07245 */ /* 0x000fe20000201400 */
[C---:B------:R-:W-:Y:S01]  /*7c30*/  VIADD R139, R0.reuse, 0x8 ;  /* 0x00000008008b7836 */ /* 0x040fe20000000000 */
[----:B------:R-:W-:Y:S01]  /*7c40*/  IABS R177, R177 ;  /* 0x000000b100b17213 */ /* 0x000fe20000000000 */
[C---:B------:R-:W-:Y:S01]  /*7c50*/  VIADD R181, R0.reuse, 0xffffffef ;  /* 0xffffffef00b57836 */ /* 0x040fe20000000000 */
[----:B------:R-:W-:Y:S01]  /*7c60*/  IABS R140, R140 ;  /* 0x0000008c008c7213 */ /* 0x000fe20000000000 */
[C---:B------:R-:W-:Y:S04]  /*7c70*/  HMMA.16816.F32.BF16 R16, R172.reuse, R178, R16 ;  /* 0x000000b2ac10723c */ /* 0x040fe80000041810 */
[----:B------:R-:W-:Y:S02]  /*7c80*/  I2FP.F32.S32 R140, R140 ;  /* 0x0000008c008c7245 */ /* 0x000fe40000201400 */
[----:B------:R-:W-:Y:S02]  /*7c90*/  IABS R138, R138 ;  /* 0x0000008a008a7213 */ /* 0x000fe40000000000 */
[-C--:B------:R-:W-:Y:S03]  /*7ca0*/  HMMA.16816.F32.BF16 R20, R172, R188.reuse, R20 ;  /* 0x000000bcac14723c */ /* 0x080fe60000041814 */
[----:B------:R-:W-:Y:S02]  /*7cb0*/  I2FP.F32.S32 R183, R138 ;  /* 0x0000008a00b77245 */ /* 0x000fe40000201400 */
[----:B------:R-:W-:Y:S01]  /*7cc0*/  I2FP.F32.S32 R138, R141 ;  /* 0x0000008d008a7245 */ /* 0x000fe20000201400 */
[C---:B------:R-:W-:Y:S01]  /*7cd0*/  VIADD R141, R0.reuse, 0x47 ;  /* 0x00000047008d7836 */ /* 0x040fe20000000000 */
[----:B------:R-:W-:Y:S01]  /*7ce0*/  IABS R139, R139 ;  /* 0x0000008b008b7213 */ /* 0x000fe20000000000 */
[C---:B------:R-:W-:Y:S04]  /*7cf0*/  HMMA.16816.F32.BF16 R24, R184.reuse, R188, R24 ;  /* 0x000000bcb818723c */ /* 0x040fe80000041818 */
[----:B------:R-:W-:Y:S02]  /*7d00*/  IABS R141, R141 ;  /* 0x0000008d008d7213 */ /* 0x000fe40000000000 */
[----:B------:R-:W-:Y:S01]  /*7d10*/  I2FP.F32.S32 R182, R139 ;  /* 0x0000008b00b67245 */ /* 0x000fe20000201400 */
[----:B------:R-:W-:Y:S01]  /*7d20*/  VIADD R139, R0, 0x40 ;  /* 0x00000040008b7836 */ /* 0x000fe20000000000 */
[-C--:B------:R-:W-:Y:S03]  /*7d30*/  HMMA.16816.F32.BF16 R28, R184, R190.reuse, R28 ;  /* 0x000000beb81c723c */ /* 0x080fe6000004181c */
[----:B------:R-:W-:Y:S02]  /*7d40*/  I2FP.F32.S32 R141, R141 ;  /* 0x0000008d008d7245 */ /* 0x000fe40000201400 */
[----:B------:R-:W-:Y:S02]  /*7d50*/  IABS R139, R139 ;  /* 0x0000008b008b7213 */ /* 0x000fe40000000000 */
[----:B------:R-:W-:Y:S01]  /*7d60*/  IABS R181, R181 ;  /* 0x000000b500b57213 */ /* 0x000fe20000000000 */
[C---:B------:R-:W-:Y:S04]  /*7d70*/  HMMA.16816.F32.BF16 R32, R172.reuse, R190, R32 ;  /* 0x000000beac20723c */ /* 0x040fe80000041820 */
[----:B------:R-:W-:Y:S02]  /*7d80*/  I2FP.F32.S32 R139, R139 ;  /* 0x0000008b008b7245 */ /* 0x000fe40000201400 */
[----:B------:R-:W-:Y:S02]  /*7d90*/  I2FP.F32.S32 R181, R181 ;  /* 0x000000b500b57245 */ /* 0x000fe40000201400 */
[-C--:B------:R-:W-:Y:S08]  /*7da0*/  HMMA.16816.F32.BF16 R36, R172, R192.reuse, R36 ;  /* 0x000000c0ac24723c */ /* 0x080ff00000041824 */
[C---:B------:R-:W-:Y:S08]  /*7db0*/  HMMA.16816.F32.BF16 R40, R184.reuse, R192, R40 ;  /* 0x000000c0b828723c */ /* 0x040ff00000041828 */
[-C--:B------:R-:W-:Y:S08]  /*7dc0*/  HMMA.16816.F32.BF16 R44, R184, R194.reuse, R44 ;  /* 0x000000c2b82c723c */ /* 0x080ff0000004182c */
[C---:B------:R-:W-:Y:S08]  /*7dd0*/  HMMA.16816.F32.BF16 R48, R172.reuse, R194, R48 ;  /* 0x000000c2ac30723c */ /* 0x040ff00000041830 */
[-C--:B----4-:R-:W-:Y:S08]  /*7de0*/  HMMA.16816.F32.BF16 R52, R172, R196.reuse, R52 ;  /* 0x000000c4ac34723c */ /* 0x090ff00000041834 */
[C---:B------:R-:W-:Y:S08]  /*7df0*/  HMMA.16816.F32.BF16 R56, R184.reuse, R196, R56 ;  /* 0x000000c4b838723c */ /* 0x040ff00000041838 */
[-C--:B------:R-:W-:Y:S08]  /*7e00*/  HMMA.16816.F32.BF16 R60, R184, R198.reuse, R60 ;  /* 0x000000c6b83c723c */ /* 0x080ff0000004183c */
[----:B------:R-:W-:Y:S01]  /*7e10*/  HMMA.16816.F32.BF16 R64, R172, R198, R64 ;  /* 0x000000c6ac40723c */ /* 0x000fe20000041840 */
[----:B------:R-:W1:Y:S07]  /*7e20*/  LDSM.16.M88.4 R172, [R2+0x8400] ;  /* 0x0084000002ac783b */ /* 0x000e6e0000000200 */
[-C--:B------:R-:W-:Y:S08]  /*7e30*/  HMMA.16816.F32.BF16 R4, R200, R208.reuse, R4 ;  /* 0x000000d0c804723c */ /* 0x080ff00000041804 */
[C---:B------:R-:W-:Y:S08]  /*7e40*/  HMMA.16816.F32.BF16 R8, R216.reuse, R208, R8 ;  /* 0x000000d0d808723c */ /* 0x040ff00000041808 */
[-C--:B------:R-:W-:Y:S03]  /*7e50*/  HMMA.16816.F32.BF16 R12, R216, R210.reuse, R12 ;  /* 0x000000d2d80c723c */ /* 0x080fe6000004180c */
[-C--:B------:R-:W-:Y:S01]  /*7e60*/  FFMA.FTZ R4, R176, -R137.reuse, R4 ;  /* 0x80000089b0047223 */ /* 0x080fe20000010004 */
[-C--:B------:R-:W-:Y:S01]  /*7e70*/  FFMA.FTZ R5, R140, -R137.reuse, R5 ;  /* 0x800000898c057223 */ /* 0x080fe20000010005 */
[-C--:B------:R-:W-:Y:S01]  /*7e80*/  FFMA.FTZ R6, R182, -R137.reuse, R6 ;  /* 0x80000089b6067223 */ /* 0x080fe20000010006 */
[-C--:B------:R-:W-:Y:S02]  /*7e90*/  FFMA.FTZ R7, R183, -R137.reuse, R7 ;  /* 0x80000089b7077223 */ /* 0x080fe40000010007 */
[C---:B------:R-:W-:Y:S04]  /*7ea0*/  HMMA.16816.F32.BF16 R16, R200.reuse, R210, R16 ;  /* 0x000000d2c810723c */ /* 0x040fe80000041810 */
[-C--:B------:R-:W-:Y:S01]  /*7eb0*/  FFMA.FTZ R11, R141, -R137.reuse, R11 ;  /* 0x800000898d0b7223 */ /* 0x080fe2000001000b */
[----:B------:R-:W-:Y:S02]  /*7ec0*/  IMAD.MOV.U32 R141, RZ, RZ, R177 ;  /* 0x000000ffff8d7224 */ /* 0x000fe400078e00b1 */
[-C--:B------:R-:W-:Y:S01]  /*7ed0*/  FFMA.FTZ R10, R138, -R137.reuse, R10 ;  /* 0x800000898a0a7223 */ /* 0x080fe2000001000a */
[----:B------:R-:W-:Y:S02]  /*7ee0*/  VIADD R138, R0, 0x3f ;  /* 0x0000003f008a7836 */ /* 0x000fe40000000000 */
[CC--:B------:R-:W-:Y:S01]  /*7ef0*/  FFMA.FTZ R8, R139.reuse, -R137.reuse, R8 ;  /* 0x800000898b087223 */ /* 0x0c0fe20000010008 */
[-C--:B-1----:R-:W-:Y:S03]  /*7f00*/  HMMA.16816.F32.BF16 R20, R200, R172.reuse, R20 ;  /* 0x000000acc814723c */ /* 0x082fe60000041814 */
[----:B------:R-:W-:Y:S01]  /*7f10*/  IABS R138, R138 ;  /* 0x0000008a008a7213 */ /* 0x000fe20000000000 */
[----:B------:R-:W-:Y:S01]  /*7f20*/  FFMA.FTZ R13, R180, -R137, R13 ;  /* 0x80000089b40d7223 */ /* 0x000fe2000001000d */
[----:B------:R-:W-:Y:S01]  /*7f30*/  I2FP.F32.S32 R141, R141 ;  /* 0x0000008d008d7245 */ /* 0x000fe20000201400 */
[-C--:B------:R-:W-:Y:S01]  /*7f40*/  FFMA.FTZ R14, R139, -R137.reuse, R14 ;  /* 0x800000898b0e7223 */ /* 0x080fe2000001000e */
[----:B------:R-:W-:Y:S01]  /*7f50*/  I2FP.F32.S32 R138, R138 ;  /* 0x0000008a008a7245 */ /* 0x000fe20000201400 */
[C---:B------:R-:W-:Y:S04]  /*7f60*/  HMMA.16816.F32.BF16 R24, R216.reuse, R172, R24 ;  /* 0x000000acd818723c */ /* 0x040fe80000041818 */
[-C--:B------:R-:W-:Y:S01]  /*7f70*/  FFMA.FTZ R18, R176, -R137.reuse, R18 ;  /* 0x80000089b0127223 */ /* 0x080fe20000010012 */
[----:B------:R-:W-:Y:S01]  /*7f80*/  VIADD R172, R0, 0xfffffff0 ;  /* 0xfffffff000ac7836 */ /* 0x000fe20000000000 */
[----:B------:R-:W1:Y:S01]  /*7f90*/  LDSM.16.M88.4 R176, [R2+0x8800] ;  /* 0x0088000002b0783b */ /* 0x000e620000000200 */
[-C--:B------:R-:W-:Y:S01]  /*7fa0*/  FFMA.FTZ R19, R140, -R137.reuse, R19 ;  /* 0x800000898c137223 */ /* 0x080fe20000010013 */
[-C--:B------:R-:W-:Y:S03]  /*7fb0*/  HMMA.16816.F32.BF16 R28, R216, R174.reuse, R28 ;  /* 0x000000aed81c723c */ /* 0x080fe6000004181c */
[----:B------:R-:W-:Y:S01]  /*7fc0*/  IABS R172, R172 ;  /* 0x000000ac00ac7213 */ /* 0x000fe20000000000 */
[-C--:B------:R-:W-:Y:S01]  /*7fd0*/  FFMA.FTZ R9, R138, -R137.reuse, R9 ;  /* 0x800000898a097223 */ /* 0x080fe20000010009 */
[----:B------:R-:W-:Y:S02]  /*7fe0*/  VIADD R139, R0, 0xfffffff8 ;  /* 0xfffffff8008b7836 */ /* 0x000fe40000000000 */
[----:B------:R-:W-:Y:S01]  /*7ff0*/  FFMA.FTZ R15, R138, -R137, R15 ;  /* 0x800000898a0f7223 */ /* 0x000fe2000001000f */
[----:B------:R-:W-:Y:S01]  /*8000*/  VIADD R138, R0, 0xfffffff7 ;  /* 0xfffffff7008a7836 */ /* 0x000fe20000000000 */
[C---:B------:R-:W-:Y:S04]  /*8010*/  HMMA.16816.F32.BF16 R32, R200.reuse, R174, R32 ;  /* 0x000000aec820723c */ /* 0x040fe80000041820 */
[----:B------:R-:W-:Y:S01]  /*8020*/  IABS R139, R139 ;  /* 0x0000008b008b7213 */ /* 0x000fe20000000000 */
[----:B------:R-:W-:Y:S01]  /*8030*/  FFMA.FTZ R27, R180, -R137, R27 ;  /* 0x80000089b41b7223 */ /* 0x000fe2000001001b */
[----:B------:R-:W-:Y:S01]  /*8040*/  IABS R138, R138 ;  /* 0x0000008a008a7213 */ /* 0x000fe20000000000 */
[----:B------:R-:W-:Y:S01]  /*8050*/  IMAD.MOV.U32 R140, RZ, RZ, R172 ;  /* 0x000000ffff8c7224 */ /* 0x000fe200078e00ac */
[----:B------:R-:W-:Y:S01]  /*8060*/  I2FP.F32.S32 R139, R139 ;  /* 0x0000008b008b7245 */ /* 0x000fe20000201400 */
[C---:B------:R-:W-:Y:S01]  /*8070*/  VIADD R172, R0.reuse, 0x27 ;  /* 0x0000002700ac7836 */ /* 0x040fe20000000000 */
[----:B------:R-:W-:Y:S01]  /*8080*/  I2FP.F32.S32 R138, R138 ;  /* 0x0000008a008a7245 */ /* 0x000fe20000201400 */
[-C--:B------:R-:W-:Y:S01]  /*8090*/  FFMA.FTZ R12, R141, -R137.reuse, R12 ;  /* 0x800000898d0c7223 */ /* 0x080fe2000001000c */
[----:B------:R-:W-:Y:S01]  /*80a0*/  I2FP.F32.S32 R140, R140 ;  /* 0x0000008c008c7245 */ /* 0x000fe20000201400 */
[CC--:B------:R-:W-:Y:S01]  /*80b0*/  FFMA.FTZ R16, R139.reuse, -R137.reuse, R16 ;  /* 0x800000898b107223 */ /* 0x0c0fe20000010010 */
[----:B------:R-:W-:Y:S01]  /*80c0*/  IABS R172, R172 ;  /* 0x000000ac00ac7213 */ /* 0x000fe20000000000 */
[-C--:B------:R-:W-:Y:S01]  /*80d0*/  FFMA.FTZ R22, R139, -R137.reuse, R22 ;  /* 0x800000898b167223 */ /* 0x080fe20000010016 */
[----:B------:R-:W-:Y:S02]  /*80e0*/  VIADD R139, R0, 0x30 ;  /* 0x00000030008b7836 */ /* 0x000fe40000000000 */
[CC--:B------:R-:W-:Y:S01]  /*80f0*/  FFMA.FTZ R17, R138.reuse, -R137.reuse, R17 ;  /* 0x800000898a117223 */ /* 0x0c0fe20000010011 */
[-C--:B------:R-:W-:Y:S01]  /*8100*/  FFMA.FTZ R23, R138, -R137.reuse, R23 ;  /* 0x800000898a177223 */ /* 0x080fe20000010017 */
[----:B------:R-:W-:Y:S02]  /*8110*/  IMAD.MOV.U32 R180, RZ, RZ, R172 ;  /* 0x000000ffffb47224 */ /* 0x000fe400078e00ac */
[----:B------:R-:W-:Y:S01]  /*8120*/  FFMA.FTZ R26, R141, -R137, R26 ;  /* 0x800000898d1a7223 */ /* 0x000fe2000001001a */
[----:B------:R-:W-:Y:S01]  /*8130*/  IABS R139, R139 ;  /* 0x0000008b008b7213 */ /* 0x000fe20000000000 */
[----:B------:R2:W3:Y:S01]  /*8140*/  LDSM.16.M88.4 R172, [R2+0x8c00] ;  /* 0x008c000002ac783b */ /* 0x0004e20000000200 */
[----:B------:R-:W-:Y:S04]  /*8150*/  DEPBAR.LE SB0, 0x0 ;  /* 0x000080000000791a */ /* 0x000fe80000000000 */
[----:B------:R-:W-:Y:S01]  /*8160*/  I2FP.F32.S32 R139, R139 ;  /* 0x0000008b008b7245 */ /* 0x000fe20000201400 */
[C---:B------:R-:W-:Y:S01]  /*8170*/  VIADD R138, R0.reuse, 0x2f ;  /* 0x0000002f008a7836 */ /* 0x040fe20000000000 */
[----:B------:R-:W-:Y:S01]  /*8180*/  I2FP.F32.S32 R180, R180 ;  /* 0x000000b400b47245 */ /* 0x000fe20000201400 */
[----:B------:R-:W-:Y:S01]  /*8190*/  BAR.SYNC.DEFER_BLOCKING 0x0 ;  /* 0x0000000000007b1d */ /* 0x000fe20000010000 */
[-C--:B-1----:R-:W-:Y:S05]  /*81a0*/  HMMA.16816.F32.BF16 R36, R200, R176.reuse, R36 ;  /* 0x000000b0c824723c */ /* 0x082fea0000041824 */
[----:B------:R-:W-:Y:S01]  /*81b0*/  IABS R138, R138 ;  /* 0x0000008a008a7213 */ /* 0x000fe20000000000 */
[CC--:B------:R-:W-:Y:S01]  /*81c0*/  FFMA.FTZ R24, R139.reuse, -R137.reuse, R24 ;  /* 0x800000898b187223 */ /* 0x0c0fe20000010018 */
[-C--:B------:R-:W-:Y:S01]  /*81d0*/  FFMA.FTZ R30, R139, -R137.reuse, R30 ;  /* 0x800000898b1e7223 */ /* 0x080fe2000001001e */
[C---:B------:R-:W-:Y:S04]  /*81e0*/  HMMA.16816.F32.BF16 R40, R216.reuse, R176, R40 ;  /* 0x000000b0d828723c */ /* 0x040fe80000041828 */
[----:B------:R-:W-:Y:S01]  /*81f0*/  I2FP.F32.S32 R138, R138 ;  /* 0x0000008a008a7245 */ /* 0x000fe20000201400 */
[----:B------:R-:W-:Y:S02]  /*8200*/  VIADD R139, R0, 0xffffffe7 ;  /* 0xffffffe7008b7836 */ /* 0x000fe40000000000 */
[----:B------:R-:W-:Y:S01]  /*8210*/  FFMA.FTZ R20, R140, -R137, R20 ;  /* 0x800000898c147223 */ /* 0x000fe20000010014 */
[----:B------:R-:W-:Y:S01]  /*8220*/  VIADD R141, R0, 0x28 ;  /* 0x00000028008d7836 */ /* 0x000fe20000000000 */
[-C--:B------:R-:W-:Y:S03]  /*8230*/  HMMA.16816.F32.BF16 R44, R216, R178.reuse, R44 ;  /* 0x000000b2d82c723c */ /* 0x080fe6000004182c */
[----:B------:R-:W-:Y:S01]  /*8240*/  IABS R139, R139 ;  /* 0x0000008b008b7213 */ /* 0x000fe20000000000 */
[C---:B------:R-:W-:Y:S01]  /*8250*/  FFMA.FTZ R25, R138.reuse, -R137, R25 ;  /* 0x800000898a197223 */ /* 0x040fe20000010019 */
[----:B------:R-:W-:Y:S01]  /*8260*/  IABS R141, R141 ;  /* 0x0000008d008d7213 */ /* 0x000fe20000000000 */
[----:B------:R-:W-:Y:S01]  /*8270*/  FFMA.FTZ R31, R138, -R137, R31 ;  /* 0x800000898a1f7223 */ /* 0x000fe2000001001f */
[----:B------:R-:W-:Y:S01]  /*8280*/  VIADD R138, R0, 0xffffffe8 ;  /* 0xffffffe8008a7836 */ /* 0x000fe20000000000 */
[C---:B------:R-:W-:Y:S04]  /*8290*/  HMMA.16816.F32.BF16 R48, R200.reuse, R178, R48 ;  /* 0x000000b2c830723c */ /* 0x040fe80000041830 */
[----:B------:R-:W-:Y:S01]  /*82a0*/  IABS R138, R138 ;  /* 0x0000008a008a7213 */ /* 0x000fe20000000000 */
[----:B--2---:R-:W-:Y:S01]  /*82b0*/  IMAD.MOV.U32 R2, RZ, RZ, R139 ;  /* 0x000000ffff027224 */ /* 0x004fe200078e008b */
[----:B------:R-:W-:Y:S01]  /*82c0*/  I2FP.F32.S32 R141, R141 ;  /* 0x0000008d008d7245 */ /* 0x000fe20000201400 */
[-C--:B------:R-:W-:Y:S01]  /*82d0*/  FFMA.FTZ R34, R140, -R137.reuse, R34 ;  /* 0x800000898c227223 */ /* 0x080fe20000010022 */
[----:B------:R-:W-:Y:S01]  /*82e0*/  I2FP.F32.S32 R138, R138 ;  /* 0x0000008a008a7245 */ /* 0x000fe20000201400 */
[-C--:B---3--:R-:W-:Y:S03]  /*82f0*/  HMMA.16816.F32.BF16 R52, R200, R172.reuse, R52 ;  /* 0x000000acc834723c */ /* 0x088fe60000041834 */
[----:B------:R-:W-:Y:S01]  /*8300*/  I2FP.F32.S32 R2, R2 ;  /* 0x0000000200027245 */ /* 0x000fe20000201400 */
[CC--:B------:R-:W-:Y:S01]  /*8310*/  FFMA.FTZ R32, R138.reuse, -R137.reuse, R32 ;  /* 0x800000898a207223 */ /* 0x0c0fe20000010020 */
[-C--:B------:R-:W-:Y:S01]  /*8320*/  FFMA.FTZ R38, R138, -R137.reuse, R38 ;  /* 0x800000898a267223 */ /* 0x080fe20000010026 */
[----:B------:R-:W-:Y:S02]  /*8330*/  VIADD R138, R0, 0x20 ;  /* 0x00000020008a7836 */ /* 0x000fe40000000000 */
[CC--:B------:R-:W-:Y:S01]  /*8340*/  FFMA.FTZ R28, R141.reuse, -R137.reuse, R28 ;  /* 0x800000898d1c7223 */ /* 0x0c0fe2000001001c */
[CC--:B------:R-:W-:Y:S01]  /*8350*/  FFMA.FTZ R33, R2.reuse, -R137.reuse, R33 ;  /* 0x8000008902217223 */ /* 0x0c0fe20000010021 */
[-C--:B------:R-:W-:Y:S01]  /*8360*/  FFMA.FTZ R39, R2, -R137.reuse, R39 ;  /* 0x8000008902277223 */ /* 0x080fe20000010027 */
[C---:B------:R-:W-:Y:S01]  /*8370*/  VIADD R2, R0.reuse, 0x1f ;  /* 0x0000001f00027836 */ /* 0x040fe20000000000 */
[----:B------:R-:W-:Y:S01]  /*8380*/  IABS R138, R138 ;  /* 0x0000008a008a7213 */ /* 0x000fe20000000000 */
[C---:B------:R-:W-:Y:S04]  /*8390*/  HMMA.16816.F32.BF16 R56, R216.reuse, R172, R56 ;  /* 0x000000acd838723c */ /* 0x040fe80000041838 */
[----:B------:R-:W-:Y:S01]  /*83a0*/  I2FP.F32.S32 R138, R138 ;  /* 0x0000008a008a7245 */ /* 0x000fe20000201400 */
[C---:B------:R-:W-:Y:S01]  /*83b0*/  VIADD R140, R0.reuse, 0xffffffdf ;  /* 0xffffffdf008c7836 */ /* 0x040fe20000000000 */
[----:B------:R-:W-:Y:S01]  /*83c0*/  IABS R2, R2 ;  /* 0x0000000200027213 */ /* 0x000fe20000000000 */
[----:B------:R-:W-:Y:S02]  /*83d0*/  VIADD R176, R0, 0xffffffe0 ;  /* 0xffffffe000b07836 */ /* 0x000fe40000000000 */
[-C--:B------:R-:W-:Y:S01]  /*83e0*/  FFMA.FTZ R42, R141, -R137.reuse, R42 ;  /* 0x800000898d2a7223 */ /* 0x080fe2000001002a */
[CC--:B------:R-:W-:Y:S01]  /*83f0*/  FFMA.FTZ R40, R138.reuse, -R137.reuse, R40 ;  /* 0x800000898a287223 */ /* 0x0c0fe20000010028 */
[----:B------:R-:W-:Y:S01]  /*8400*/  I2FP.F32.S32 R2, R2 ;  /* 0x0000000200027245 */ /* 0x000fe20000201400 */
[-C--:B------:R-:W-:Y:S01]  /*8410*/  FFMA.FTZ R46, R138, -R137.reuse, R46 ;  /* 0x800000898a2e7223 */ /* 0x080fe2000001002e */
[----:B------:R-:W-:Y:S01]  /*8420*/  IABS R140, R140 ;  /* 0x0000008c008c7213 */ /* 0x000fe20000000000 */
[----:B------:R-:W-:Y:S01]  /*8430*/  VIADD R138, R0, 0xffffffd8 ;  /* 0xffffffd8008a7836 */ /* 0x000fe20000000000 */
[----:B------:R-:W-:Y:S01]  /*8440*/  IABS R139, R176 ;  /* 0x000000b0008b7213 */ /* 0x000fe20000000000 */
[CC--:B------:R-:W-:Y:S01]  /*8450*/  FFMA.FTZ R41, R2.reuse, -R137.reuse, R41 ;  /* 0x8000008902297223 */ /* 0x0c0fe20000010029 */
[----:B------:R-:W-:Y:S01]  /*8460*/  I2FP.F32.S32 R140, R140 ;  /* 0x0000008c008c7245 */ /* 0x000fe20000201400 */
[----:B------:R-:W-:Y:S01]  /*8470*/  FFMA.FTZ R47, R2, -R137, R47 ;  /* 0x80000089022f7223 */ /* 0x000fe2000001002f */
[----:B------:R-:W-:Y:S01]  /*8480*/  IABS R138, R138 ;  /* 0x0000008a008a7213 */ /* 0x000fe20000000000 */
[C---:B------:R-:W-:Y:S01]  /*8490*/  VIADD R2, R0.reuse, 0xffffffd7 ;  /* 0xffffffd700027836 */ /* 0x040fe20000000000 */
[----:B------:R-:W-:Y:S01]  /*84a0*/  I2FP.F32.S32 R139, R139 ;  /* 0x0000008b008b7245 */ /* 0x000fe20000201400 */
[-C--:B------:R-:W-:Y:S03]  /*84b0*/  HMMA.16816.F32.BF16 R60, R216, R174.reuse, R60 ;  /* 0x000000aed83c723c */ /* 0x080fe6000004183c */
[----:B------:R-:W-:Y:S01]  /*84c0*/  I2FP.F32.S32 R138, R138 ;  /* 0x0000008a008a7245 */ /* 0x000fe20000201400 */
[C---:B------:R-:W-:Y:S01]  /*84d0*/  VIADD R141, R0.reuse, 0x18 ;  /* 0x00000018008d7836 */ /* 0x040fe20000000000 */
[----:B------:R-:W-:Y:S01]  /*84e0*/  IABS R2, R2 ;  /* 0x0000000200027213 */ /* 0x000fe20000000000 */
[----:B------:R-:W-:Y:S02]  /*84f0*/  VIADD R172, R0, 0xffffffd0 ;  /* 0xffffffd000ac7836 */ /* 0x000fe40000000000 */
[-C--:B------:R-:W-:Y:S01]  /*8500*/  FFMA.FTZ R37, R140, -R137.reuse, R37 ;  /* 0x800000898c257223 */ /* 0x080fe20000010025 */
[C---:B------:R-:W-:Y:S01]  /*8510*/  FFMA.FTZ R48, R138.reuse, -R137, R48 ;  /* 0x800000898a307223 */ /* 0x040fe20000010030 */
[----:B------:R-:W-:Y:S01]  /*8520*/  IABS R141, R141 ;  /* 0x0000008d008d7213 */ /* 0x000fe20000000000 */
[----:B------:R-:W-:Y:S01]  /*8530*/  FFMA.FTZ R54, R138, -R137, R54 ;  /* 0x800000898a367223 */ /* 0x000fe20000010036 */
[----:B------:R-:W-:Y:S01]  /*8540*/  I2FP.F32.S32 R2, R2 ;  /* 0x0000000200027245 */ /* 0x000fe20000201400 */
[----:B------:R-:W-:Y:S01]  /*8550*/  VIADD R138, R0, 0xf ;  /* 0x0000000f008a7836 */ /* 0x000fe20000000000 */
[----:B------:R-:W-:Y:S01]  /*8560*/  IABS R172, R172 ;  /* 0x000000ac00ac7213 */ /* 0x000fe20000000000 */
[----:B------:R-:W-:Y:S04]  /*8570*/  HMMA.16816.F32.BF16 R64, R200, R174, R64 ;  /* 0x000000aec840723c */ /* 0x000fe80000041840 */
[----:B------:R-:W-:Y:S01]  /*8580*/  I2FP.F32.S32 R141, R141 ;  /* 0x0000008d008d7245 */ /* 0x000fe20000201400 */
[-C--:B------:R-:W-:Y:S01]  /*8590*/  FFMA.FTZ R51, R140, -R137.reuse, R51 ;  /* 0x800000898c337223 */ /* 0x080fe20000010033 */
[----:B------:R-:W-:Y:S01]  /*85a0*/  IABS R138, R138 ;  /* 0x0000008a008a7213 */ /* 0x000fe20000000000 */
[CC--:B------:R-:W-:Y:S01]  /*85b0*/  FFMA.FTZ R49, R2.reuse, -R137.reuse, R49 ;  /* 0x8000008902317223 */ /* 0x0c0fe20000010031 */
[-C--:B------:R-:W-:Y:S01]  /*85c0*/  FFMA.FTZ R55, R2, -R137.reuse, R55 ;  /* 0x8000008902377223 */ /* 0x080fe20000010037 */
[CC--:B------:R-:W-:Y:S01]  /*85d0*/  FFMA.FTZ R36, R139.reuse, -R137.reuse, R36 ;  /* 0x800000898b247223 */ /* 0x0c0fe20000010024 */
[-C--:B------:R-:W-:Y:S01]  /*85e0*/  FFMA.FTZ R50, R139, -R137.reuse, R50 ;  /* 0x800000898b327223 */ /* 0x080fe20000010032 */
[----:B------:R-:W-:Y:S02]  /*85f0*/  IMAD.MOV.U32 R140, RZ, RZ, R172 ;  /* 0x000000ffff8c7224 */ /* 0x000fe400078e00ac */
[CC--:B------:R-:W-:Y:S01]  /*8600*/  FFMA.FTZ R44, R141.reuse, -R137.reuse, R44 ;  /* 0x800000898d2c7223 */ /* 0x0c0fe2000001002c */
[C---:B------:R-:W-:Y:S02]  /*8610*/  VIADD R2, R0.reuse, 0x10 ;  /* 0x0000001000027836 */ /* 0x040fe40000000000 */
[----:B------:R-:W-:Y:S01]  /*8620*/  FFMA.FTZ R58, R141, -R137, R58 ;  /* 0x800000898d3a7223 */ /* 0x000fe2000001003a */
[C---:B------:R-:W-:Y:S01]  /*8630*/  VIADD R139, R0.reuse, 0xffffffcf ;  /* 0xffffffcf008b7836 */ /* 0x040fe20000000000 */
[----:B------:R-:W-:Y:S01]  /*8640*/  I2FP.F32.S32 R140, R140 ;  /* 0x0000008c008c7245 */ /* 0x000fe20000201400 */
[C---:B------:R-:W-:Y:S01]  /*8650*/  VIADD R172, R0.reuse, 0xffffffc7 ;  /* 0xffffffc700ac7836 */ /* 0x040fe20000000000 */
[----:B------:R-:W-:Y:S01]  /*8660*/  IABS R2, R2 ;  /* 0x0000000200027213 */ /* 0x000fe20000000000 */
[C---:B------:R-:W-:Y:S01]  /*8670*/  VIADD R176, R0.reuse, 0x17 ;  /* 0x0000001700b07836 */ /* 0x040fe20000000000 */
[----:B------:R-:W-:Y:S01]  /*8680*/  IABS R139, R139 ;  /* 0x0000008b008b7213 */ /* 0x000fe20000000000 */
[----:B------:R-:W-:Y:S01]  /*8690*/  VIADD R141, R0, 0xffffffc8 ;  /* 0xffffffc8008d7836 */ /* 0x000fe20000000000 */
[----:B------:R-:W-:Y:S01]  /*86a0*/  I2FP.F32.S32 R2, R2 ;  /* 0x0000000200027245 */ /* 0x000fe20000201400 */
[----:B------:R-:W-:Y:S01]  /*86b0*/  IMAD.MOV.U32 R0, RZ, RZ, R138 ;  /* 0x000000ffff007224 */ /* 0x000fe200078e008a */
[----:B------:R-:W-:Y:S01]  /*86c0*/  IABS R138, R172 ;  /* 0x000000ac008a7213 */ /* 0x000fe20000000000 */
[----:B------:R-:W-:Y:S01]  /*86d0*/  FFMA.FTZ R21, R181, -R137, R21 ;  /* 0x80000089b5157223 */ /* 0x000fe20000010015 */
[----:B------:R-:W-:Y:S01]  /*86e0*/  I2FP.F32.S32 R139, R139 ;  /* 0x0000008b008b7245 */ /* 0x000fe20000201400 */
[CC--:B------:R-:W-:Y:S01]  /*86f0*/  FFMA.FTZ R56, R2.reuse, -R137.reuse, R56 ;  /* 0x8000008902387223 */ /* 0x0c0fe20000010038 */
[----:B------:R-:W-:Y:S01]  /*8700*/  I2FP.F32.S32 R0, R0 ;  /* 0x0000000000007245 */ /* 0x000fe20000201400 */
[-C--:B------:R-:W-:Y:S01]  /*8710*/  FFMA.FTZ R62, R2, -R137.reuse, R62 ;  /* 0x80000089023e7223 */ /* 0x080fe2000001003e */
[----:B------:R-:W-:Y:S01]  /*8720*/  I2FP.F32.S32 R138, R138 ;  /* 0x0000008a008a7245 */ /* 0x000fe20000201400 */
[-C--:B------:R-:W-:Y:S01]  /*8730*/  FFMA.FTZ R53, R139, -R137.reuse, R53 ;  /* 0x800000898b357223 */ /* 0x080fe20000010035 */
[----:B------:R-:W-:Y:S01]  /*8740*/  FMNMX3.FTZ R2, R142, R8, R9, !PT ;  /* 0x000000088e027276 */ /* 0x000fe20007810009 */
[CC--:B------:R-:W-:Y:S01]  /*8750*/  FFMA.FTZ R57, R0.reuse, -R137.reuse, R57 ;  /* 0x8000008900397223 */ /* 0x0c0fe20000010039 */
[----:B------:R-:W-:Y:S01]  /*8760*/  IABS R176, R176 ;  /* 0x000000b000b07213 */ /* 0x000fe20000000000 */
[-C--:B------:R-:W-:Y:S01]  /*8770*/  FFMA.FTZ R63, R0, -R137.reuse, R63 ;  /* 0x80000089003f7223 */ /* 0x080fe2000001003f */
[----:B------:R-:W-:Y:S01]  /*8780*/  FMNMX3.FTZ R0, R143, R10, R11, !PT ;  /* 0x0000000a8f007276 */ /* 0x000fe2000781000b */
        /* <DEDUP_REMOVED lines=17> */
[----:B------:R-:W-:Y:S02]  /*88a0*/  FMNMX3.FTZ R175, R139, R20, R21, !PT ;  /* 0x000000148baf7276 */ /* 0x000fe40007810015 */
[----:B------:R-:W-:Y:S02]  /*88b0*/  FMNMX3.FTZ R2, R138, R22, R23, !PT ;  /* 0x000000168a027276 */ /* 0x000fe40007810017 */
[----:B------:R-:W-:Y:S02]  /*88c0*/  I2FP.F32.S32 R176, R176 ;  /* 0x000000b000b07245 */ /* 0x000fe40000201400 */
[----:B------:R-:W-:Y:S02]  /*88d0*/  FMNMX3.FTZ R177, R177, R28, R29, !PT ;  /* 0x0000001cb1b17276 */ /* 0x000fe4000781001d */
[----:B------:R-:W-:Y:S01]  /*88e0*/  FMNMX3.FTZ R0, R0, R30, R31, !PT ;  /* 0x0000001e00007276 */ /* 0x000fe2000781001f */
[CC--:B------:R-:W-:Y:S01]  /*88f0*/  FFMA.FTZ R45, R176.reuse, -R137.reuse, R45 ;  /* 0x80000089b02d7223 */ /* 0x0c0fe2000001002d */
[----:B------:R-:W-:Y:S01]  /*8900*/  FMNMX3.FTZ R175, R175, R32, R33, !PT ;  /* 0x00000020afaf7276 */ /* 0x000fe20007810021 */
[----:B------:R-:W-:Y:S01]  /*8910*/  FFMA.FTZ R59, R176, -R137, R59 ;  /* 0x80000089b03b7223 */ /* 0x000fe2000001003b */
[----:B------:R-:W-:Y:S02]  /*8920*/  FMNMX3.FTZ R2, R2, R34, R35, !PT ;  /* 0x0000002202027276 */ /* 0x000fe40007810023 */
[----:B------:R-:W-:Y:S02]  /*8930*/  IABS R141, R141 ;  /* 0x0000008d008d7213 */ /* 0x000fe40000000000 */
[----:B------:R-:W-:Y:S02]  /*8940*/  FMNMX3.FTZ R177, R177, R40, R41, !PT ;  /* 0x00000028b1b17276 */ /* 0x000fe40007810029 */
[----:B------:R-:W-:Y:S02]  /*8950*/  FMNMX3.FTZ R0, R0, R42, R43, !PT ;  /* 0x0000002a00007276 */ /* 0x000fe4000781002b */
[----:B------:R-:W-:Y:S02]  /*8960*/  FMNMX3.FTZ R175, R175, R36, R37, !PT ;  /* 0x00000024afaf7276 */ /* 0x000fe40007810025 */
[----:B------:R-:W-:Y:S02]  /*8970*/  FMNMX3.FTZ R2, R2, R38, R39, !PT ;  /* 0x0000002602027276 */ /* 0x000fe40007810027 */
[----:B------:R-:W-:Y:S02]  /*8980*/  I2FP.F32.S32 R141, R141 ;  /* 0x0000008d008d7245 */ /* 0x000fe40000201400 */
[----:B------:R-:W-:Y:S02]  /*8990*/  FMNMX3.FTZ R177, R177, R44, R45, !PT ;  /* 0x0000002cb1b17276 */ /* 0x000fe4000781002d */
[----:B------:R-:W-:Y:S01]  /*89a0*/  FMNMX3.FTZ R0, R0, R46, R47, !PT ;  /* 0x0000002e00007276 */ /* 0x000fe2000781002f */
[----:B------:R-:W-:Y:S01]  /*89b0*/  FFMA.FTZ R64, R141, -R137, R64 ;  /* 0x800000898d407223 */ /* 0x000fe20000010040 */
        /* <DEDUP_REMOVED lines=11> */
.L_x_161:
[----:B-1----:R-:W-:Y:S08]  /*8a70*/  SHFL.BFLY PT, R141, R175, 0x2, 0x1f ;  /* 0x0c401f00af8d7f89 */ /* 0x002ff000000e0000 */
[----:B------:R-:W-:Y:S08]  /*8a80*/  SHFL.BFLY PT, R140, R176, 0x2, 0x1f ;  /* 0x0c401f00b08c7f89 */ /* 0x000ff000000e0000 */
        /* <DEDUP_REMOVED lines=16> */
[C---:B------:R-:W-:Y:S02]  /*8b90*/  FSETP.NEU.FTZ.AND P2, PT, R141.reuse, -INF , PT ;  /* 0xff8000008d00780b */ /* 0x040fe40003f5d000 */
        /* <DEDUP_REMOVED lines=10> */
[----:B------:R-:W-:Y:S01]  /*8c40*/  FMUL.FTZ R182, R138, UR4 ;  /* 0x000000048ab67c20 */ /* 0x000fe20008410000 */
[----:B------:R-:W-:Y:S01]  /*8c50*/  FSETP.NEU.FTZ.AND P2, PT, R139, -INF , PT ;  /* 0xff8000008b00780b */ /* 0x000fe20003f5d000 */
[----:B------:R-:W2:Y:S01]  /*8c60*/  MUFU.EX2 R136, R136 ;  /* 0x0000008800887308 */ /* 0x000ea20000000800 */
[----:B------:R-:W-:Y:S01]  /*8c70*/  FSEL R143, R143, RZ, P1 ;  /* 0x000000ff8f8f7208 */ /* 0x000fe20000800000 */
        /* <DEDUP_REMOVED lines=21> */
[----:B------:R-:W-:Y:S07]  /*8dd0*/  FFMA.FTZ R13, R13, UR4, -R181 ;  /* 0x000000040d0d7c23 */ /* 0x000fee00080108b5 */
[----:B------:R5:W-:Y:S01]  /*8de0*/  MUFU.EX2 R215, R6 ;  /* 0x0000000600d77308 */ /* 0x000be20000000800 */
[--C-:B------:R-:W-:Y:S01]  /*8df0*/  FFMA.FTZ R14, R14, UR4, -R182.reuse ;  /* 0x000000040e0e7c23 */ /* 0x100fe200080108b6 */
[----:B------:R-:W-:Y:S01]  /*8e00*/  FFMA.FTZ R15, R15, UR4, -R182 ;  /* 0x000000040f0f7c23 */ /* 0x000fe200080108b6 */
[----:B------:R-:W-:Y:S07]  /*8e10*/  MOV R142, R248 ;  /* 0x000000f8008e7202 */ /* 0x000fee0000000f00 */
[----:B------:R1:W1:Y:S01]  /*8e20*/  MUFU.EX2 R219, R7 ;  /* 0x0000000700db7308 */ /* 0x0002620000000800 */
[----:B------:R-:W-:Y:S01]  /*8e30*/  @P0 IADD3 R142, PT, PT, R247, -0x20, RZ ;  /* 0xffffffe0f78e0810 */ /* 0x000fe20007ffe0ff */
[C---:B--2---:R-:W-:Y:S01]  /*8e40*/  FMUL.FTZ R4, R136.reuse, R148 ;  /* 0x0000009488047220 */ /* 0x044fe20000410000 */
[C---:B------:R-:W-:Y:S07]  /*8e50*/  FMUL.FTZ R68, R136.reuse, R68 ;  /* 0x0000004488447220 */ /* 0x040fee0000410000 */
[----:B------:R2:W-:Y:S01]  /*8e60*/  MUFU.EX2 R235, R16 ;  /* 0x0000001000eb7308 */ /* 0x0005e20000000800 */
[C---:B------:R-:W-:Y:S01]  /*8e70*/  FMUL.FTZ R69, R136.reuse, R69 ;  /* 0x0000004588457220 */ /* 0x040fe20000410000 */
[----:B------:R-:W2:Y:S01]  /*8e80*/  LDSM.16.MT88.4 R176, [R142] ;  /* 0x000000008eb0783b */ /* 0x000ea20000004200 */
[----:B---3--:R-:W-:Y:S07]  /*8e90*/  FMUL.FTZ R5, R136, R149 ;  /* 0x0000009588057220 */ /* 0x008fee0000410000 */
[----:B------:R-:W3:Y:S01]  /*8ea0*/  MUFU.EX2 R236, R17 ;  /* 0x0000001100ec7308 */ /* 0x000ee20000000800 */
[----:B----4-:R-:W-:Y:S01]  /*8eb0*/  F2FP.BF16.F32.PACK_AB R148, R237, R217 ;  /* 0x000000d9ed94723e */ /* 0x010fe200000010ff */
[C---:B-----5:R-:W-:Y:S01]  /*8ec0*/  FMUL.FTZ R6, R3.reuse, R150 ;  /* 0x0000009603067220 */ /* 0x060fe20000410000 */
[C---:B------:R-:W-:Y:S07]  /*8ed0*/  FMUL.FTZ R70, R3.reuse, R70 ;  /* 0x0000004603467220 */ /* 0x040fee0000410000 */
[----:B------:R4:W-:Y:S01]  /*8ee0*/  MUFU.EX2 R216, R18 ;  /* 0x0000001200d87308 */ /* 0x0009e20000000800 */
[C---:B------:R-:W-:Y:S01]  /*8ef0*/  FMUL.FTZ R71, R3.reuse, R71 ;  /* 0x0000004703477220 */ /* 0x040fe20000410000 */
[----:B-1----:R-:W-:Y:S01]  /*8f00*/  FMUL.FTZ R7, R3, R151 ;  /* 0x0000009703077220 */ /* 0x002fe20000410000 */
[----:B------:R-:W-:Y:S07]  /*8f10*/  F2FP.BF16.F32.PACK_AB R149, R219, R215 ;  /* 0x000000d7db95723e */ /* 0x000fee00000010ff */
[----:B------:R-:W1:Y:S01]  /*8f20*/  MUFU.EX2 R218, R19 ;  /* 0x0000001300da7308 */ /* 0x000e620000000800 */
[--C-:B------:R-:W-:Y:S01]  /*8f30*/  FFMA.FTZ R36, R36, UR4, -R180.reuse ;  /* 0x0000000424247c23 */ /* 0x100fe200080108b4 */
[----:B--2---:R-:W-:Y:S01]  /*8f40*/  FMUL.FTZ R16, R136, R156 ;  /* 0x0000009c88107220 */ /* 0x004fe20000410000 */
[--C-:B------:R-:W-:Y:S07]  /*8f50*/  FFMA.FTZ R37, R37, UR4, -R180.reuse ;  /* 0x0000000425257c23 */ /* 0x100fee00080108b4 */
[----:B------:R-:W2:Y:S01]  /*8f60*/  MUFU.EX2 R2, R2 ;  /* 0x0000000200027308 */ /* 0x000ea20000000800 */
[--C-:B------:R-:W-:Y:S01]  /*8f70*/  FFMA.FTZ R38, R38, UR4, -R143.reuse ;  /* 0x0000000426267c23 */ /* 0x100fe2000801088f */
[----:B---3--:R-:W-:Y:S01]  /*8f80*/  F2FP.BF16.F32.PACK_AB R150, R236, R235 ;  /* 0x000000ebec96723e */ /* 0x008fe200000010ff */
[----:B------:R-:W-:Y:S07]  /*8f90*/  FMUL.FTZ R17, R136, R157 ;  /* 0x0000009d88117220 */ /* 0x000fee0000410000 */
[----:B------:R-:W-:Y:S01]  /*8fa0*/  MUFU.EX2 R0, R0 ;  /* 0x0000000000007308 */ /* 0x000fe20000000800 */
[--C-:B------:R-:W-:Y:S01]  /*8fb0*/  FFMA.FTZ R39, R39, UR4, -R143.reuse ;  /* 0x0000000427277c23 */ /* 0x100fe2000801088f */
[----:B----4-:R-:W-:Y:S01]  /*8fc0*/  FMUL.FTZ R18, R3, R158 ;  /* 0x0000009e03127220 */ /* 0x010fe20000410000 */
[--C-:B------:R-:W-:Y:S07]  /*8fd0*/  FFMA.FTZ R48, R48, UR4, -R180.reuse ;  /* 0x0000000430307c23 */ /* 0x100fee00080108b4 */
[----:B------:R2:W-:Y:S01]  /*8fe0*/  MUFU.EX2 R207, R8 ;  /* 0x0000000800cf7308 */ /* 0x0005e20000000800 */
[----:B------:R-:W-:Y:S01]  /*8ff0*/  FFMA.FTZ R49, R49, UR4, -R180 ;  /* 0x0000000431317c23 */ /* 0x000fe200080108b4 */
[----:B-1----:R-:W-:Y:S01]  /*9000*/  F2FP.BF16.F32.PACK_AB R151, R218, R216 ;  /* 0x000000d8da97723e */ /* 0x002fe200000010ff */
[----:B------:R-:W-:Y:S07]  /*9010*/  FMUL.FTZ R19, R3, R159 ;  /* 0x0000009f03137220 */ /* 0x000fee0000410000 */
[----:B------:R1:W3:Y:S01]  /*9020*/  MUFU.EX2 R214, R9 ;  /* 0x0000000900d67308 */ /* 0x0002e20000000800 */
[----:B------:R-:W-:Y:S01]  /*9030*/  LDSM.16.MT88.4 R156, [R142+0x1000] ;  /* 0x001000008e9c783b */ /* 0x000fe20000004200 */
[--C-:B------:R-:W-:Y:S01]  /*9040*/  FFMA.FTZ R50, R50, UR4, -R143.reuse ;  /* 0x0000000432327c23 */ /* 0x100fe2000801088f */
[----:B------:R-:W-:Y:S07]  /*9050*/  FFMA.FTZ R51, R51, UR4, -R143 ;  /* 0x0000000433337c23 */ /* 0x000fee000801088f */
[----:B------:R4:W-:Y:S01]  /*9060*/  MUFU.EX2 R209, R10 ;  /* 0x0000000a00d17308 */ /* 0x0009e20000000800 */
[-C--:B------:R-:W-:Y:S09]  /*9070*/  HMMA.16816.F32.BF16 R4, R148, R172.reuse, R4 ;  /* 0x000000ac9404723c */ /* 0x080ff20000041804 */
[----:B------:R5:W5:Y:S01]  /*9080*/  MUFU.EX2 R210, R11 ;  /* 0x0000000b00d27308 */ /* 0x000b620000000800 */
[C---:B--2---:R-:W-:Y:S01]  /*9090*/  FMUL.FTZ R8, R2.reuse, R144 ;  /* 0x0000009002087220 */ /* 0x044fe20000410000 */
[C---:B------:R-:W-:Y:S08]  /*90a0*/  FMUL.FTZ R72, R2.reuse, R72 ;  /* 0x0000004802487220 */ /* 0x040ff00000410000 */
[----:B------:R2:W-:Y:S01]  /*90b0*/  MUFU.EX2 R212, R12 ;  /* 0x0000000c00d47308 */ /* 0x0005e20000000800 */
[C---:B------:R-:W-:Y:S01]  /*90c0*/  FMUL.FTZ R73, R2.reuse, R73 ;  /* 0x0000004902497220 */ /* 0x040fe20000410000 */
[----:B-1----:R-:W-:Y:S01]  /*90d0*/  FMUL.FTZ R9, R2, R145 ;  /* 0x0000009102097220 */ /* 0x002fe20000410000 */
[----:B---3--:R-:W-:Y:S07]  /*90e0*/  F2FP.BF16.F32.PACK_AB R144, R214, R207 ;  /* 0x000000cfd690723e */ /* 0x008fee00000010ff */
[----:B------:R-:W1:Y:S01]  /*90f0*/  MUFU.EX2 R213, R13 ;  /* 0x0000000d00d57308 */ /* 0x000e620000000800 */
[C---:B------:R-:W-:Y:S01]  /*9100*/  FMUL.FTZ R74, R0.reuse, R74 ;  /* 0x0000004a004a7220 */ /* 0x040fe20000410000 */
[C---:B----4-:R-:W-:Y:S01]  /*9110*/  FMUL.FTZ R10, R0.reuse, R146 ;  /* 0x00000092000a7220 */ /* 0x050fe20000410000 */
[----:B------:R-:W-:Y:S07]  /*9120*/  FMUL.FTZ R75, R0, R75 ;  /* 0x0000004b004b7220 */ /* 0x000fee0000410000 */
[----:B------:R3:W-:Y:S01]  /*9130*/  MUFU.EX2 R208, R14 ;  /* 0x0000000e00d07308 */ /* 0x0007e20000000800 */
[----:B------:R-:W-:Y:S01]  /*9140*/  FMUL.FTZ R76, R2, R76 ;  /* 0x0000004c024c7220 */ /* 0x000fe20000410000 */
[----:B-----5:R-:W-:Y:S01]  /*9150*/  FMUL.FTZ R11, R0, R147 ;  /* 0x00000093000b7220 */ /* 0x020fe20000410000 */
[----:B------:R-:W-:Y:S07]  /*9160*/  F2FP.BF16.F32.PACK_AB R145, R210, R209 ;  /* 0x000000d1d291723e */ /* 0x000fee00000010ff */
[----:B------:R-:W4:Y:S01]  /*9170*/  MUFU.EX2 R211, R15 ;  /* 0x0000000f00d37308 */ /* 0x000f220000000800 */
[C---:B------:R-:W-:Y:S01]  /*9180*/  FMUL.FTZ R77, R2.reuse, R77 ;  /* 0x0000004d024d7220 */ /* 0x040fe20000410000 */
[----:B--2---:R-:W-:Y:S01]  /*9190*/  FMUL.FTZ R12, R2, R152 ;  /* 0x00000098020c7220 */ /* 0x004fe20000410000 */
[C---:B------:R-:W-:Y:S01]  /*91a0*/  FMUL.FTZ R78, R0.reuse, R78 ;  /* 0x0000004e004e7220 */ /* 0x040fe20000410000 */
[----:B------:R-:W-:Y:S06]  /*91b0*/  FMUL.FTZ R79, R0, R79 ;  /* 0x0000004f004f7220 */ /* 0x000fec0000410000 */
[----:B------:R-:W-:Y:S01]  /*91c0*/  MUFU.EX2 R190, R36 ;  /* 0x0000002400be7308 */ /* 0x000fe20000000800 */
[----:B-1----:R-:W-:Y:S01]  /*91d0*/  F2FP.BF16.F32.PACK_AB R146, R213, R212 ;  /* 0x000000d4d592723e */ /* 0x002fe200000010ff */
[----:B------:R-:W-:Y:S01]  /*91e0*/  FMUL.FTZ R13, R2, R153 ;  /* 0x00000099020d7220 */ /* 0x000fe20000410000 */
[--C-:B------:R-:W-:Y:S07]  /*91f0*/  FFMA.FTZ R44, R44, UR4, -R181.reuse ;  /* 0x000000042c2c7c23 */ /* 0x100fee00080108b5 */
[----:B------:R-:W-:Y:S01]  /*9200*/  MUFU.EX2 R189, R37 ;  /* 0x0000002500bd7308 */ /* 0x000fe20000000800 */
[----:B---3--:R-:W-:Y:S01]  /*9210*/  FMUL.FTZ R14, R0, R154 ;  /* 0x0000009a000e7220 */ /* 0x008fe20000410000 */
[----:B------:R-:W-:Y:S01]  /*9220*/  FFMA.FTZ R45, R45, UR4, -R181 ;  /* 0x000000042d2d7c23 */ /* 0x000fe200080108b5 */
[----:B------:R-:W-:Y:S07]  /*9230*/  FFMA.FTZ R46, R46, UR4, -R182 ;  /* 0x000000042e2e7c23 */ /* 0x000fee00080108b6 */
[----:B------:R-:W-:Y:S01]  /*9240*/  MUFU.EX2 R187, R48 ;  /* 0x0000003000bb7308 */ /* 0x000fe20000000800 */
[----:B----4-:R-:W-:Y:S01]  /*9250*/  F2FP.BF16.F32.PACK_AB R147, R211, R208 ;  /* 0x000000d0d393723e */ /* 0x010fe200000010ff */
[----:B------:R-:W-:Y:S01]  /*9260*/  FMUL.FTZ R15, R0, R155 ;  /* 0x0000009b000f7220 */ /* 0x000fe20000410000 */
[--C-:B------:R-:W-:Y:S01]  /*9270*/  FFMA.FTZ R52, R52, UR4, -R180.reuse ;  /* 0x0000000434347c23 */ /* 0x100fe200080108b4 */
[----:B------:R-:W1:Y:S06]  /*9280*/  LDSM.16.MT88.4 R152, [R220+0xa000] ;  /* 0x00a00000dc98783b */ /* 0x000e6c0000004200 */
[----:B------:R-:W-:Y:S01]  /*9290*/  MUFU.EX2 R188, R49 ;  /* 0x0000003100bc7308 */ /* 0x000fe20000000800 */
[--C-:B------:R-:W-:Y:S01]  /*92a0*/  FFMA.FTZ R53, R53, UR4, -R180.reuse ;  /* 0x0000000435357c23 */ /* 0x100fe200080108b4 */
[--C-:B------:R-:W-:Y:S01]  /*92b0*/  FFMA.FTZ R54, R54, UR4, -R143.reuse ;  /* 0x0000000436367c23 */ /* 0x100fe2000801088f */
[C---:B------:R-:W-:Y:S07]  /*92c0*/  HMMA.16816.F32.BF16 R8, R144.reuse, R172, R8 ;  /* 0x000000ac9008723c */ /* 0x040fee0000041808 */
[----:B------:R-:W-:Y:S01]  /*92d0*/  MUFU.EX2 R185, R50 ;  /* 0x0000003200b97308 */ /* 0x000fe20000000800 */
[--C-:B------:R-:W-:Y:S09]  /*92e0*/  FFMA.FTZ R55, R55, UR4, -R143.reuse ;  /* 0x0000000437377c23 */ /* 0x100ff2000801088f */
[----:B------:R2:W-:Y:S01]  /*92f0*/  MUFU.EX2 R186, R51 ;  /* 0x0000003300ba7308 */ /* 0x0005e20000000800 */
[C---:B------:R-:W-:Y:S01]  /*9300*/  FMUL.FTZ R80, R136.reuse, R80 ;  /* 0x0000005088507220 */ /* 0x040fe20000410000 */
[C---:B------:R-:W-:Y:S01]  /*9310*/  FMUL.FTZ R81, R136.reuse, R81 ;  /* 0x0000005188517220 */ /* 0x040fe20000410000 */
[-C--:B------:R-:W-:Y:S07]  /*9320*/  HMMA.16816.F32.BF16 R12, R144, R174.reuse, R12 ;  /* 0x000000ae900c723c */ /* 0x080fee000004180c */
[----:B------:R-:W-:Y:S01]  /*9330*/  MUFU.EX2 R183, R44 ;  /* 0x0000002c00b77308 */ /* 0x000fe20000000800 */
[C---:B------:R-:W-:Y:S01]  /*9340*/  FMUL.FTZ R82, R3.reuse, R82 ;  /* 0x0000005203527220 */ /* 0x040fe20000410000 */
[C---:B------:R-:W-:Y:S08]  /*9350*/  FMUL.FTZ R83, R3.reuse, R83 ;  /* 0x0000005303537220 */ /* 0x040ff00000410000 */
[----:B------:R-:W-:Y:S01]  /*9360*/  MUFU.EX2 R173, R55 ;  /* 0x0000003700ad7308 */ /* 0x000fe20000000800 */
[C---:B------:R-:W-:Y:S01]  /*9370*/  FMUL.FTZ R84, R136.reuse, R84 ;  /* 0x0000005488547220 */ /* 0x040fe20000410000 */
[----:B------:R-:W-:Y:S01]  /*9380*/  FMUL.FTZ R85, R136, R85 ;  /* 0x0000005588557220 */ /* 0x000fe20000410000 */
[C---:B------:R-:W-:Y:S07]  /*9390*/  HMMA.16816.F32.BF16 R16, R148.reuse, R174, R16 ;  /* 0x000000ae9410723c */ /* 0x040fee0000041810 */
[----:B------:R-:W-:Y:S01]  /*93a0*/  MUFU.EX2 R175, R52 ;  /* 0x0000003400af7308 */ /* 0x000fe20000000800 */
[----:B--2---:R-:W-:Y:S01]  /*93b0*/  LDSM.16.MT88.4 R48, [R142+0x800] ;  /* 0x000800008e30783b */ /* 0x004fe20000004200 */
[C---:B------:R-:W-:Y:S08]  /*93c0*/  FMUL.FTZ R86, R3.reuse, R86 ;  /* 0x0000005603567220 */ /* 0x040ff00000410000 */
[----:B------:R-:W-:Y:S01]  /*93d0*/  MUFU.EX2 R174, R53 ;  /* 0x0000003500ae7308 */ /* 0x000fe20000000800 */
[C---:B------:R-:W-:Y:S01]  /*93e0*/  FMUL.FTZ R87, R3.reuse, R87 ;  /* 0x0000005703577220 */ /* 0x040fe20000410000 */
[C---:B------:R-:W-:Y:S01]  /*93f0*/  FMUL.FTZ R88, R2.reuse, R88 ;  /* 0x0000005802587220 */ /* 0x040fe20000410000 */
[-C--:B------:R-:W-:Y:S03]  /*9400*/  HMMA.16816.F32.BF16 R68, R148, R176.reuse, R68 ;  /* 0x000000b09444723c */ /* 0x080fe60000041844 */
        /* <DEDUP_REMOVED lines=8> */
[----:B------:R-:W-:Y:S01]  /*9490*/  FMUL.FTZ R95, R0, R95 ;  /* 0x0000005f005f7220 */ /* 0x000fe20000410000 */
[C---:B------:R-:W-:Y:S01]  /*94a0*/  FMUL.FTZ R96, R136.reuse, R96 ;  /* 0x0000006088607220 */ /* 0x040fe20000410000 */
[C---:B------:R-:W-:Y:S01]  /*94b0*/  FMUL.FTZ R97, R136.reuse, R97 ;  /* 0x0000006188617220 */ /* 0x040fe20000410000 */
[-C--:B------:R-:W-:Y:S03]  /*94c0*/  HMMA.16816.F32.BF16 R76, R144, R178.reuse, R76 ;  /* 0x000000b2904c723c */ /* 0x080fe6000004184c */
[C---:B------:R-:W-:Y:S01]  /*94d0*/  FMUL.FTZ R98, R3.reuse, R98 ;  /* 0x0000006203627220 */ /* 0x040fe20000410000 */
[C---:B------:R-:W-:Y:S01]  /*94e0*/  FMUL.FTZ R99, R3.reuse, R99 ;  /* 0x0000006303637220 */ /* 0x040fe20000410000 */
[C---:B------:R-:W-:Y:S01]  /*94f0*/  FMUL.FTZ R100, R136.reuse, R100 ;  /* 0x0000006488647220 */ /* 0x040fe20000410000 */
[----:B------:R-:W-:Y:S01]  /*9500*/  FMUL.FTZ R101, R136, R101 ;  /* 0x0000006588657220 */ /* 0x000fe20000410000 */
[C---:B------:R-:W-:Y:S01]  /*9510*/  FMUL.FTZ R102, R3.reuse, R102 ;  /* 0x0000006603667220 */ /* 0x040fe20000410000 */
[C---:B------:R-:W-:Y:S01]  /*9520*/  HMMA.16816.F32.BF16 R80, R148.reuse, R178, R80 ;  /* 0x000000b29450723c */ /* 0x040fe20000041850 */
[----:B------:R-:W-:Y:S03]  /*9530*/  MUFU.EX2 R178, R45 ;  /* 0x0000002d00b27308 */ /* 0x000fe60000000800 */
[C---:B------:R-:W-:Y:S01]  /*9540*/  FMUL.FTZ R103, R3.reuse, R103 ;  /* 0x0000006703677220 */ /* 0x040fe20000410000 */
[C---:B------:R-:W-:Y:S01]  /*9550*/  FMUL.FTZ R104, R2.reuse, R104 ;  /* 0x0000006802687220 */ /* 0x040fe20000410000 */
[----:B------:R-:W-:Y:S01]  /*9560*/  FMUL.FTZ R105, R2, R105 ;  /* 0x0000006902697220 */ /* 0x000fe20000410000 */
[C---:B------:R-:W-:Y:S01]  /*9570*/  FMUL.FTZ R106, R0.reuse, R106 ;  /* 0x0000006a006a7220 */ /* 0x040fe20000410000 */
[-C--:B-1----:R-:W-:Y:S03]  /*9580*/  HMMA.16816.F32.BF16 R84, R148, R152.reuse, R84 ;  /* 0x000000989454723c */ /* 0x082fe60000041854 */
[----:B------:R-:W-:Y:S01]  /*9590*/  FMUL.FTZ R107, R0, R107 ;  /* 0x0000006b006b7220 */ /* 0x000fe20000410000 */
[C---:B------:R-:W-:Y:S01]  /*95a0*/  FMUL.FTZ R108, R2.reuse, R108 ;  /* 0x0000006c026c7220 */ /* 0x040fe20000410000 */
[----:B------:R-:W-:Y:S01]  /*95b0*/  FMUL.FTZ R109, R2, R109 ;  /* 0x0000006d026d7220 */ /* 0x000fe20000410000 */
[C---:B------:R-:W-:Y:S01]  /*95c0*/  FMUL.FTZ R110, R0.reuse, R110 ;  /* 0x0000006e006e7220 */ /* 0x040fe20000410000 */
[----:B------:R-:W-:Y:S01]  /*95d0*/  FMUL.FTZ R111, R0, R111 ;  /* 0x0000006f006f7220 */ /* 0x000fe20000410000 */
[C---:B------:R-:W-:Y:S04]  /*95e0*/  HMMA.16816.F32.BF16 R88, R144.reuse, R152, R88 ;  /* 0x000000989058723c */ /* 0x040fe80000041858 */
[C---:B------:R-:W-:Y:S01]  /*95f0*/  FMUL.FTZ R112, R136.reuse, R112 ;  /* 0x0000007088707220 */ /* 0x040fe20000410000 */
[C---:B------:R-:W-:Y:S01]  /*9600*/  FMUL.FTZ R113, R136.reuse, R113 ;  /* 0x0000007188717220 */ /* 0x040fe20000410000 */
[C---:B------:R-:W-:Y:S01]  /*9610*/  FMUL.FTZ R114, R3.reuse, R114 ;  /* 0x0000007203727220 */ /* 0x040fe20000410000 */
[C---:B------:R-:W-:Y:S01]  /*9620*/  FMUL.FTZ R115, R3.reuse, R115 ;  /* 0x0000007303737220 */ /* 0x040fe20000410000 */
[-C--:B------:R-:W-:Y:S03]  /*9630*/  HMMA.16816.F32.BF16 R92, R144, R154.reuse, R92 ;  /* 0x0000009a905c723c */ /* 0x080fe6000004185c */
[C---:B------:R-:W-:Y:S01]  /*9640*/  FMUL.FTZ R116, R136.reuse, R116 ;  /* 0x0000007488747220 */ /* 0x040fe20000410000 */
[----:B------:R-:W-:Y:S01]  /*9650*/  FMUL.FTZ R117, R136, R117 ;  /* 0x0000007588757220 */ /* 0x000fe20000410000 */
[C---:B------:R-:W-:Y:S01]  /*9660*/  FMUL.FTZ R118, R3.reuse, R118 ;  /* 0x0000007603767220 */ /* 0x040fe20000410000 */
[C---:B------:R-:W-:Y:S01]  /*9670*/  FMUL.FTZ R119, R3.reuse, R119 ;  /* 0x0000007703777220 */ /* 0x040fe20000410000 */
[C---:B------:R-:W-:Y:S01]  /*9680*/  FMUL.FTZ R124, R2.reuse, R124 ;  /* 0x0000007c027c7220 */ /* 0x040fe20000410000 */
[C---:B------:R-:W-:Y:S01]  /*9690*/  HMMA.16816.F32.BF16 R96, R148.reuse, R154, R96 ;  /* 0x0000009a9460723c */ /* 0x040fe20000041860 */
[----:B------:R-:W1:Y:S03]  /*96a0*/  LDSM.16.MT88.4 R152, [R220+0xb000] ;  /* 0x00b00000dc98783b */ /* 0x000e660000004200 */
        /* <DEDUP_REMOVED lines=9> */
[--C-:B------:R-:W-:Y:S01]  /*9740*/  FFMA.FTZ R33, R33, UR4, -R180.reuse ;  /* 0x0000000421217c23 */ /* 0x100fe200080108b4 */
[C---:B------:R-:W-:Y:S02]  /*9750*/  HMMA.16816.F32.BF16 R104, R144.reuse, R156, R104 ;  /* 0x0000009c9068723c */ /* 0x040fe40000041868 */
[----:B------:R2:W-:Y:S02]  /*9760*/  MUFU.EX2 R203, R32 ;  /* 0x0000002000cb7308 */ /* 0x0005e40000000800 */
[--C-:B------:R-:W-:Y:S01]  /*9770*/  FFMA.FTZ R34, R34, UR4, -R143.reuse ;  /* 0x0000000422227c23 */ /* 0x100fe2000801088f */
[----:B------:R-:W-:Y:S01]  /*9780*/  FFMA.FTZ R35, R35, UR4, -R143 ;  /* 0x0000000423237c23 */ /* 0x000fe2000801088f */
[----:B------:R-:W-:Y:S01]  /*9790*/  FFMA.FTZ R172, R20, UR4, -R180 ;  /* 0x0000000414ac7c23 */ /* 0x000fe200080108b4 */
[----:B------:R-:W-:Y:S01]  /*97a0*/  FMUL.FTZ R20, R136, R160 ;  /* 0x000000a088147220 */ /* 0x000fe20000410000 */
[-C--:B------:R-:W-:Y:S04]  /*97b0*/  HMMA.16816.F32.BF16 R108, R144, R158.reuse, R108 ;  /* 0x0000009e906c723c */ /* 0x080fe8000004186c */
[----:B------:R3:W-:Y:S01]  /*97c0*/  MUFU.EX2 R205, R33 ;  /* 0x0000002100cd7308 */ /* 0x0007e20000000800 */
[--C-:B------:R-:W-:Y:S01]  /*97d0*/  FFMA.FTZ R24, R24, UR4, -R181.reuse ;  /* 0x0000000418187c23 */ /* 0x100fe200080108b5 */
[--C-:B------:R-:W-:Y:S08]  /*97e0*/  FFMA.FTZ R25, R25, UR4, -R181.reuse ;  /* 0x0000000419197c23 */ /* 0x100ff000080108b5 */
[----:B------:R4:W-:Y:S01]  /*97f0*/  MUFU.EX2 R200, R34 ;  /* 0x0000002200c87308 */ /* 0x0009e20000000800 */
[--C-:B------:R-:W-:Y:S01]  /*9800*/  FFMA.FTZ R26, R26, UR4, -R182.reuse ;  /* 0x000000041a1a7c23 */ /* 0x100fe200080108b6 */
[----:B------:R-:W-:Y:S01]  /*9810*/  FFMA.FTZ R27, R27, UR4, -R182 ;  /* 0x000000041b1b7c23 */ /* 0x000fe200080108b6 */
[C---:B------:R-:W-:Y:S01]  /*9820*/  HMMA.16816.F32.BF16 R112, R148.reuse, R158, R112 ;  /* 0x0000009e9470723c */ /* 0x040fe20000041870 */
[----:B------:R-:W5:Y:S06]  /*9830*/  LDSM.16.MT88.4 R156, [R142+0x2000] ;  /* 0x002000008e9c783b */ /* 0x000f6c0000004200 */
[----:B------:R4:W-:Y:S01]  /*9840*/  MUFU.EX2 R199, R35 ;  /* 0x0000002300c77308 */ /* 0x0009e20000000800 */
[C---:B--2---:R-:W-:Y:S01]  /*9850*/  FMUL.FTZ R32, R2.reuse, R164 ;  /* 0x000000a402207220 */ /* 0x044fe20000410000 */
[C---:B------:R-:W-:Y:S01]  /*9860*/  FMUL.FTZ R132, R2.reuse, R132 ;  /* 0x0000008402847220 */ /* 0x040fe20000410000 */
[C---:B------:R-:W-:Y:S01]  /*9870*/  FMUL.FTZ R133, R2.reuse, R133 ;  /* 0x0000008502857220 */ /* 0x040fe20000410000 */
[----:B---3--:R-:W-:Y:S01]  /*9880*/  FMUL.FTZ R33, R2, R165 ;  /* 0x000000a502217220 */ /* 0x008fe20000410000 */
[----:B------:R-:W-:Y:S01]  /*9890*/  FMUL.FTZ R134, R0, R134 ;  /* 0x0000008600867220 */ /* 0x000fe20000410000 */
[-C--:B-1----:R-:W-:Y:S04]  /*98a0*/  HMMA.16816.F32.BF16 R116, R148, R152.reuse, R116 ;  /* 0x000000989474723c */ /* 0x082fe80000041874 */
[----:B------:R1:W-:Y:S01]  /*98b0*/  MUFU.EX2 R197, R24 ;  /* 0x0000001800c57308 */ /* 0x0003e20000000800 */
[C---:B------:R-:W-:Y:S01]  /*98c0*/  FMUL.FTZ R120, R2.reuse, R120 ;  /* 0x0000007802787220 */ /* 0x040fe20000410000 */
[----:B------:R-:W-:Y:S01]  /*98d0*/  FMUL.FTZ R121, R2, R121 ;  /* 0x0000007902797220 */ /* 0x000fe20000410000 */
[C---:B------:R-:W-:Y:S01]  /*98e0*/  FMUL.FTZ R122, R0.reuse, R122 ;  /* 0x0000007a007a7220 */ /* 0x040fe20000410000 */
[C---:B------:R-:W-:Y:S01]  /*98f0*/  FMUL.FTZ R123, R0.reuse, R123 ;  /* 0x0000007b007b7220 */ /* 0x040fe20000410000 */
[C---:B----4-:R-:W-:Y:S01]  /*9900*/  FMUL.FTZ R34, R0.reuse, R166 ;  /* 0x000000a600227220 */ /* 0x050fe20000410000 */
[C---:B------:R-:W-:Y:S01]  /*9910*/  FMUL.FTZ R35, R0.reuse, R167 ;  /* 0x000000a700237220 */ /* 0x040fe20000410000 */
[----:B------:R-:W-:Y:S01]  /*9920*/  FMUL.FTZ R135, R0, R135 ;  /* 0x0000008700877220 */ /* 0x000fe20000410000 */
[----:B------:R-:W-:Y:S02]  /*9930*/  LDSM.16.MT88.4 R164, [R220+0xa400] ;  /* 0x00a40000dca4783b */ /* 0x000fe40000004200 */
[----:B------:R2:W3:Y:S01]  /*9940*/  MUFU.EX2 R198, R25 ;  /* 0x0000001900c67308 */ /* 0x0004e20000000800 */
[----:B------:R-:W-:Y:S01]  /*9950*/  FFMA.FTZ R40, R40, UR4, -R181 ;  /* 0x0000000428287c23 */ /* 0x000fe200080108b5 */
[C---:B------:R-:W-:Y:S08]  /*9960*/  HMMA.16816.F32.BF16 R120, R144.reuse, R152, R120 ;  /* 0x000000989078723c */ /* 0x040ff00000041878 */
[----:B------:R4:W-:Y:S01]  /*9970*/  MUFU.EX2 R196, R26 ;  /* 0x0000001a00c47308 */ /* 0x0009e20000000800 */
[----:B------:R-:W-:Y:S01]  /*9980*/  FFMA.FTZ R152, R21, UR4, -R180 ;  /* 0x0000000415987c23 */ /* 0x000fe200080108b4 */
[----:B------:R-:W-:Y:S01]  /*9990*/  FFMA.FTZ R153, R22, UR4, -R143 ;  /* 0x0000000416997c23 */ /* 0x000fe2000801088f */
[C---:B------:R-:W-:Y:S01]  /*99a0*/  FMUL.FTZ R21, R136.reuse, R161 ;  /* 0x000000a188157220 */ /* 0x040fe20000410000 */
[----:B------:R-:W-:Y:S01]  /*99b0*/  FMUL.FTZ R22, R3, R162 ;  /* 0x000000a203167220 */ /* 0x000fe20000410000 */
[-C--:B------:R-:W-:Y:S05]  /*99c0*/  HMMA.16816.F32.BF16 R124, R144, R154.reuse, R124 ;  /* 0x0000009a907c723c */ /* 0x080fea000004187c */
[----:B------:R-:W-:Y:S01]  /*99d0*/  MUFU.EX2 R206, R152 ;  /* 0x0000009800ce7308 */ /* 0x000fe20000000800 */
[C---:B-1----:R-:W-:Y:S01]  /*99e0*/  FMUL.FTZ R24, R136.reuse, R168 ;  /* 0x000000a888187220 */ /* 0x042fe20000410000 */
[----:B--2---:R-:W-:Y:S08]  /*99f0*/  FMUL.FTZ R25, R136, R169 ;  /* 0x000000a988197220 */ /* 0x004ff00000410000 */
[----:B------:R-:W-:Y:S01]  /*9a00*/  MUFU.EX2 R202, R153 ;  /* 0x0000009900ca7308 */ /* 0x000fe20000000800 */
[--C-:B------:R-:W-:Y:S01]  /*9a10*/  FFMA.FTZ R28, R28, UR4, -R181.reuse ;  /* 0x000000041c1c7c23 */ /* 0x100fe200080108b5 */
[----:B------:R-:W-:Y:S01]  /*9a20*/  FFMA.FTZ R29, R29, UR4, -R181 ;  /* 0x000000041d1d7c23 */ /* 0x000fe200080108b5 */
[C---:B------:R-:W-:Y:S07]  /*9a30*/  HMMA.16816.F32.BF16 R128, R148.reuse, R154, R128 ;  /* 0x0000009a9480723c */ /* 0x040fee0000041880 */
[----:B------:R1:W2:Y:S01]  /*9a40*/  MUFU.EX2 R192, R27 ;  /* 0x0000001b00c07308 */ /* 0x0002a20000000800 */
[----:B------:R-:W-:Y:S01]  /*9a50*/  FFMA.FTZ R154, R23, UR4, -R143 ;  /* 0x00000004179a7c23 */ /* 0x000fe2000801088f */
[C---:B------:R-:W-:Y:S01]  /*9a60*/  FMUL.FTZ R23, R3.reuse, R163 ;  /* 0x000000a303177220 */ /* 0x040fe20000410000 */
[----:B----4-:R-:W-:Y:S01]  /*9a70*/  FMUL.FTZ R26, R3, R170 ;  /* 0x000000aa031a7220 */ /* 0x010fe20000410000 */
[----:B------:R-:W-:Y:S06]  /*9a80*/  LDSM.16.MT88.4 R160, [R142+0x400] ;  /* 0x000400008ea0783b */ /* 0x000fec0000004200 */
[----:B------:R4:W-:Y:S01]  /*9a90*/  MUFU.EX2 R201, R154 ;  /* 0x0000009a00c97308 */ /* 0x0009e20000000800 */
[--C-:B------:R-:W-:Y:S01]  /*9aa0*/  FFMA.FTZ R30, R30, UR4, -R182.reuse ;  /* 0x000000041e1e7c23 */ /* 0x100fe200080108b6 */
[--C-:B------:R-:W-:Y:S01]  /*9ab0*/  FFMA.FTZ R31, R31, UR4, -R182.reuse ;  /* 0x000000041f1f7c23 */ /* 0x100fe200080108b6 */
[----:B------:R-:W-:Y:S01]  /*9ac0*/  FFMA.FTZ R41, R41, UR4, -R181 ;  /* 0x0000000429297c23 */ /* 0x000fe200080108b5 */
[-C--:B-----5:R-:W-:Y:S06]  /*9ad0*/  HMMA.16816.F32.BF16 R20, R148, R156.reuse, R20 ;  /* 0x0000009c9414723c */ /* 0x0a0fec0000041814 */
[----:B------:R-:W5:Y:S01]  /*9ae0*/  MUFU.EX2 R204, R172 ;  /* 0x000000ac00cc7308 */ /* 0x000f620000000800 */
[----:B-1----:R-:W-:Y:S01]  /*9af0*/  FMUL.FTZ R27, R3, R171 ;  /* 0x000000ab031b7220 */ /* 0x002fe20000410000 */
[--C-:B------:R-:W-:Y:S01]  /*9b00*/  FFMA.FTZ R42, R42, UR4, -R182.reuse ;  /* 0x000000042a2a7c23 */ /* 0x100fe200080108b6 */
[----:B------:R-:W-:Y:S07]  /*9b10*/  LDSM.16.MT88.4 R168, [R142+0x1400] ;  /* 0x001400008ea8783b */ /* 0x000fee0000004200 */
[----:B------:R1:W-:Y:S01]  /*9b20*/  MUFU.EX2 R172, R54 ;  /* 0x0000003600ac7308 */ /* 0x0003e20000000800 */
[----:B------:R-:W-:Y:S01]  /*9b30*/  FFMA.FTZ R43, R43, UR4, -R182 ;  /* 0x000000042b2b7c23 */ /* 0x000fe200080108b6 */
[C---:B------:R-:W-:Y:S08]  /*9b40*/  HMMA.16816.F32.BF16 R132, R144.reuse, R156, R132 ;  /* 0x0000009c9084723c */ /* 0x040ff00000041884 */
[----:B------:R5:W-:Y:S01]  /*9b50*/  MUFU.EX2 R194, R28 ;  /* 0x0000001c00c27308 */ /* 0x000be20000000800 */
[--C-:B------:R-:W-:Y:S01]  /*9b60*/  FFMA.FTZ R64, R64, UR4, -R180.reuse ;  /* 0x0000000440407c23 */ /* 0x100fe200080108b4 */
[----:B----4-:R-:W4:Y:S08]  /*9b70*/  LDSM.16.MT88.4 R152, [R220+0x9400] ;  /* 0x00940000dc98783b */ /* 0x010f300000004200 */
[----:B------:R5:W5:Y:S01]  /*9b80*/  MUFU.EX2 R193, R29 ;  /* 0x0000001d00c17308 */ /* 0x000b620000000800 */
[--C-:B------:R-:W-:Y:S01]  /*9b90*/  FFMA.FTZ R66, R66, UR4, -R143.reuse ;  /* 0x0000000442427c23 */ /* 0x100fe2000801088f */
[-C--:B------:R-:W-:Y:S08]  /*9ba0*/  HMMA.16816.F32.BF16 R32, R144, R158.reuse, R32 ;  /* 0x0000009e9020723c */ /* 0x080ff00000041820 */
[----:B------:R4:W-:Y:S01]  /*9bb0*/  MUFU.EX2 R191, R30 ;  /* 0x0000001e00bf7308 */ /* 0x0009e20000000800 */
[----:B---3--:R-:W-:Y:S01]  /*9bc0*/  F2FP.BF16.F32.PACK_AB R144, R198, R197 ;  /* 0x000000c5c690723e */ /* 0x008fe200000010ff */
[----:B------:R-:W-:Y:S01]  /*9bd0*/  FFMA.FTZ R180, R65, UR4, -R180 ;  /* 0x0000000441b47c23 */ /* 0x000fe200080108b4 */
[----:B-1----:R-:W-:Y:S07]  /*9be0*/  LDSM.16.MT88.4 R52, [R142+0x1c00] ;  /* 0x001c00008e34783b */ /* 0x002fee0000004200 */
[----:B------:R1:W3:Y:S01]  /*9bf0*/  MUFU.EX2 R195, R31 ;  /* 0x0000001f00c37308 */ /* 0x0002e20000000800 */
[----:B--2---:R-:W-:Y:S01]  /*9c00*/  F2FP.BF16.F32.PACK_AB R145, R192, R196 ;  /* 0x000000c4c091723e */ /* 0x004fe200000010ff */
[----:B------:R-:W-:Y:S08]  /*9c10*/  HMMA.16816.F32.BF16 R24, R148, R158, R24 ;  /* 0x0000009e9418723c */ /* 0x000ff00000041818 */
[----:B------:R-:W-:Y:S01]  /*9c20*/  MUFU.EX2 R184, R41 ;  /* 0x0000002900b87308 */ /* 0x000fe20000000800 */
[----:B-----5:R-:W-:Y:S01]  /*9c30*/  F2FP.BF16.F32.PACK_AB R28, R206, R204 ;  /* 0x000000ccce1c723e */ /* 0x020fe200000010ff */
[----:B------:R-:W2:Y:S01]  /*9c40*/  LDSM.16.MT88.4 R148, [R220+0xb400] ;  /* 0x00b40000dc94783b */ /* 0x000ea20000004200 */
[----:B------:R-:W-:Y:S07]  /*9c50*/  F2FP.BF16.F32.PACK_AB R29, R201, R202 ;  /* 0x000000cac91d723e */ /* 0x000fee00000010ff */
[----:B------:R-:W-:Y:S01]  /*9c60*/  MUFU.EX2 R179, R43 ;  /* 0x0000002b00b37308 */ /* 0x000fe20000000800 */
[----:B----4-:R-:W-:Y:S01]  /*9c70*/  F2FP.BF16.F32.PACK_AB R30, R205, R203 ;  /* 0x000000cbcd1e723e */ /* 0x010fe200000010ff */
[----:B------:R-:W-:Y:S01]  /*9c80*/  FFMA.FTZ R143, R67, UR4, -R143 ;  /* 0x00000004438f7c23 */ /* 0x000fe2000801088f */
[----:B------:R-:W-:Y:S07]  /*9c90*/  F2FP.BF16.F32.PACK_AB R146, R193, R194 ;  /* 0x000000c2c192723e */ /* 0x000fee00000010ff */
[----:B------:R-:W-:Y:S01]  /*9ca0*/  MUFU.EX2 R64, R64 ;  /* 0x0000004000407308 */ /* 0x000fe20000000800 */
[----:B-1----:R-:W-:Y:S01]  /*9cb0*/  F2FP.BF16.F32.PACK_AB R31, R199, R200 ;  /* 0x000000c8c71f723e */ /* 0x002fe200000010ff */
[----:B------:R-:W-:Y:S01]  /*9cc0*/  LDSM.16.MT88.4 R156, [R220+0x9c00] ;  /* 0x009c0000dc9c783b */ /* 0x000fe20000004200 */
[----:B---3--:R-:W-:Y:S07]  /*9cd0*/  F2FP.BF16.F32.PACK_AB R147, R195, R191 ;  /* 0x000000bfc393723e */ /* 0x008fee00000010ff */
[----:B------:R-:W-:Y:S01]  /*9ce0*/  MUFU.EX2 R180, R180 ;  /* 0x000000b400b47308 */ /* 0x000fe20000000800 */
[--C-:B------:R-:W-:Y:S01]  /*9cf0*/  FFMA.FTZ R56, R56, UR4, -R181.reuse ;  /* 0x0000000438387c23 */ /* 0x100fe200080108b5 */
[----:B------:R-:W-:Y:S01]  /*9d00*/  ISETP.GT.AND P1, PT, R229, RZ, PT ;  /* 0x000000ffe500720c */ /* 0x000fe20003f24270 */
[--C-:B------:R-:W-:Y:S07]  /*9d10*/  FFMA.FTZ R57, R57, UR4, -R181.reuse ;  /* 0x0000000439397c23 */ /* 0x100fee00080108b5 */
[----:B------:R-:W-:Y:S01]  /*9d20*/  MUFU.EX2 R66, R66 ;  /* 0x0000004200427308 */ /* 0x000fe20000000800 */
[--C-:B------:R-:W-:Y:S01]  /*9d30*/  FFMA.FTZ R58, R58, UR4, -R182.reuse ;  /* 0x000000043a3a7c23 */ /* 0x100fe200080108b6 */
[--C-:B------:R-:W-:Y:S01]  /*9d40*/  FFMA.FTZ R59, R59, UR4, -R182.reuse ;  /* 0x000000043b3b7c23 */ /* 0x100fe200080108b6 */
[--C-:B------:R-:W-:Y:S07]  /*9d50*/  FFMA.FTZ R60, R60, UR4, -R181.reuse ;  /* 0x000000043c3c7c23 */ /* 0x100fee00080108b5 */
[----:B------:R-:W-:Y:S01]  /*9d60*/  MUFU.EX2 R143, R143 ;  /* 0x0000008f008f7308 */ /* 0x000fe20000000800 */
[----:B------:R-:W-:Y:S01]  /*9d70*/  FFMA.FTZ R62, R62, UR4, -R182 ;  /* 0x000000043e3e7c23 */ /* 0x000fe200080108b6 */
[----:B------:R-:W-:Y:S01]  /*9d80*/  FFMA.FTZ R181, R61, UR4, -R181 ;  /* 0x000000043db57c23 */ /* 0x000fe200080108b5 */
[----:B------:R-:W-:Y:S07]  /*9d90*/  FFMA.FTZ R3, R3, R239, R215 ;  /* 0x000000ef03037223 */ /* 0x000fee00000100d7 */
[----:B------:R-:W-:Y:S01]  /*9da0*/  MUFU.EX2 R56, R56 ;  /* 0x0000003800387308 */ /* 0x000fe20000000800 */
[----:B------:R-:W-:Y:S01]  /*9db0*/  FFMA.FTZ R136, R136, R238, R217 ;  /* 0x000000ee88887223 */ /* 0x000fe200000100d9 */
[-C--:B------:R-:W-:Y:S08]  /*9dc0*/  HMMA.16816.F32.BF16 R4, R28, R152.reuse, R4 ;  /* 0x000000981c04723c */ /* 0x080ff00000041804 */
[----:B------:R-:W-:Y:S01]  /*9dd0*/  MUFU.EX2 R57, R57 ;  /* 0x0000003900397308 */ /* 0x000fe20000000800 */
[----:B------:R-:W-:Y:S09]  /*9de0*/  FFMA.FTZ R2, R2, R240, R207 ;  /* 0x000000f002027223 */ /* 0x000ff200000100cf */
[----:B------:R-:W-:Y:S01]  /*9df0*/  MUFU.EX2 R58, R58 ;  /* 0x0000003a003a7308 */ /* 0x000fe20000000800 */
[----:B------:R-:W-:Y:S01]  /*9e00*/  FFMA.FTZ R0, R0, R241, R209 ;  /* 0x000000f100007223 */ /* 0x000fe200000100d1 */
[C---:B------:R-:W-:Y:S08]  /*9e10*/  HMMA.16816.F32.BF16 R8, R144.reuse, R152, R8 ;  /* 0x000000989008723c */ /* 0x040ff00000041808 */
[----:B------:R-:W-:Y:S01]  /*9e20*/  MUFU.EX2 R59, R59 ;  /* 0x0000003b003b7308 */ /* 0x000fe20000000800 */
[----:B------:R-:W-:Y:S01]  /*9e30*/  FADD.FTZ R3, R219, R3 ;  /* 0x00000003db037221 */ /* 0x000fe20000010000 */
[----:B------:R-:W-:Y:S08]  /*9e40*/  FADD.FTZ R136, R237, R136 ;  /* 0x00000088ed887221 */ /* 0x000ff00000010000 */
[----:B------:R-:W-:Y:S01]  /*9e50*/  MUFU.EX2 R60, R60 ;  /* 0x0000003c003c7308 */ /* 0x000fe20000000800 */
[----:B------:R-:W-:Y:S01]  /*9e60*/  FADD.FTZ R0, R210, R0 ;  /* 0x00000000d2007221 */ /* 0x000fe20000010000 */
[-C--:B------:R-:W-:Y:S08]  /*9e70*/  HMMA.16816.F32.BF16 R12, R144, R154.reuse, R12 ;  /* 0x0000009a900c723c */ /* 0x080ff0000004180c */
[----:B------:R-:W-:Y:S01]  /*9e80*/  MUFU.EX2 R181, R181 ;  /* 0x000000b500b57308 */ /* 0x000fe20000000800 */
[----:B------:R-:W-:Y:S01]  /*9e90*/  FADD.FTZ R3, R216, R3 ;  /* 0x00000003d8037221 */ /* 0x000fe20000010000 */
[----:B------:R-:W-:Y:S08]  /*9ea0*/  FADD.FTZ R0, R208, R0 ;  /* 0x00000000d0007221 */ /* 0x000ff00000010000 */
[----:B------:R-:W-:Y:S01]  /*9eb0*/  MUFU.EX2 R62, R62 ;  /* 0x0000003e003e7308 */ /* 0x000fe20000000800 */
[----:B------:R-:W-:Y:S01]  /*9ec0*/  FADD.FTZ R3, R218, R3 ;  /* 0x00000003da037221 */ /* 0x000fe20000010000 */
[C---:B------:R-:W-:Y:S01]  /*9ed0*/  HMMA.16816.F32.BF16 R16, R28.reuse, R154, R16 ;  /* 0x0000009a1c10723c */ /* 0x040fe20000041810 */
[----:B------:R-:W1:Y:S03]  /*9ee0*/  LDSM.16.MT88.4 R152, [R142+0x2400] ;  /* 0x002400008e98783b */ /* 0x000e660000004200 */
[----:B------:R-:W-:Y:S01]  /*9ef0*/  FADD.FTZ R0, R211, R0 ;  /* 0x00000000d3007221 */ /* 0x000fe20000010000 */
[----:B------:R-:W-:Y:S03]  /*9f00*/  FADD.FTZ R3, R202, R3 ;  /* 0x00000003ca037221 */ /* 0x000fe60000010000 */
[-C--:B------:R-:W-:Y:S03]  /*9f10*/  HMMA.16816.F32.BF16 R68, R28, R160.reuse, R68 ;  /* 0x000000a01c44723c */ /* 0x080fe60000041844 */
[----:B------:R-:W-:Y:S05]  /*9f20*/  FADD.FTZ R0, R196, R0 ;  /* 0x00000000c4007221 */ /* 0x000fea0000010000 */
        /* <DEDUP_REMOVED lines=158> */
.L_x_159:
[----:B------:R-:W1:Y:S01]  /*a910*/  SHFL.BFLY PT, R2, R238, 0x2, 0x1f ;  /* 0x0c401f00ee027f89 */ /* 0x000e6200000e0000 */
[----:B------:R-:W-:Y:S01]  /*a920*/  ISETP.NE.AND P6, PT, R251, -0x1, PT ;  /* 0xfffffffffb00780c */ /* 0x000fe20003fc5270 */
[----:B------:R-:W2:Y:S01]  /*a930*/  S2UR UR4, SR_CTAID.Z ;  /* 0x00000000000479c3 */ /* 0x000ea20000002700 */
[----:B------:R-:W-:Y:S01]  /*a940*/  LOP3.LUT P5, RZ, R226, 0x3, RZ, 0xc0, !PT ;  /* 0x00000003e2ff7812 */ /* 0x000fe200078ac0ff */
[----:B------:R-:W3:Y:S04]  /*a950*/  SHFL.BFLY PT, R0, R239, 0x2, 0x1f ;  /* 0x0c401f00ef007f89 */ /* 0x000ee800000e0000 */
[----:B------:R-:W4:Y:S04]  /*a960*/  SHFL.BFLY PT, R4, R240, 0x2, 0x1f ;  /* 0x0c401f00f0047f89 */ /* 0x000f2800000e0000 */
[----:B------:R-:W5:Y:S01]  /*a970*/  SHFL.BFLY PT, R3, R241, 0x2, 0x1f ;  /* 0x0c401f00f1037f89 */ /* 0x000f6200000e0000 */
[----:B-1----:R-:W-:Y:S01]  /*a980*/  FADD.FTZ R2, R2, R238 ;  /* 0x000000ee02027221 */ /* 0x002fe20000010000 */
[----:B---3--:R-:W-:-:S04]  /*a990*/  FADD.FTZ R0, R0, R239 ;  /* 0x000000ef00007221 */ /* 0x008fc80000010000 */
[----:B------:R-:W1:Y:S01]  /*a9a0*/  SHFL.BFLY PT, R51, R2, 0x1, 0x1f ;  /* 0x0c201f0002337f89 */ /* 0x000e6200000e0000 */
[----:B----4-:R-:W-:-:S03]  /*a9b0*/  FADD.FTZ R4, R4, R240 ;  /* 0x000000f004047221 */ /* 0x010fc60000010000 */
[----:B------:R-:W3:Y:S01]  /*a9c0*/  SHFL.BFLY PT, R52, R0, 0x1, 0x1f ;  /* 0x0c201f0000347f89 */ /* 0x000ee200000e0000 */
[----:B-----5:R-:W-:-:S03]  /*a9d0*/  FADD.FTZ R3, R3, R241 ;  /* 0x000000f103037221 */ /* 0x020fc60000010000 */
[----:B------:R-:W4:Y:S04]  /*a9e0*/  SHFL.BFLY PT, R53, R4, 0x1, 0x1f ;  /* 0x0c201f0004357f89 */ /* 0x000f2800000e0000 */
[----:B------:R-:W5:Y:S01]  /*a9f0*/  SHFL.BFLY PT, R54, R3, 0x1, 0x1f ;  /* 0x0c201f0003367f89 */ /* 0x000f6200000e0000 */
[----:B-1----:R-:W-:-:S04]  /*aa00*/  FADD.FTZ R51, R2, R51 ;  /* 0x0000003302337221 */ /* 0x002fc80000010000 */
[----:B------:R-:W1:Y:S01]  /*aa10*/  MUFU.RCP R2, R51 ;  /* 0x0000003300027308 */ /* 0x000e620000001000 */
[----:B---3--:R-:W-:Y:S01]  /*aa20*/  FADD.FTZ R52, R0, R52 ;  /* 0x0000003400347221 */ /* 0x008fe20000010000 */
[----:B------:R-:W-:Y:S02]  /*aa30*/  SHF.L.U32 R0, R226, 0x1, RZ ;  /* 0x00000001e2007819 */ /* 0x000fe400000006ff */
[----:B------:R-:W-:Y:S01]  /*aa40*/  FSETP.NE.FTZ.AND P2, PT, R51, RZ, PT ;  /* 0x000000ff3300720b */ /* 0x000fe20003f55000 */
[----:B----4-:R-:W-:Y:S01]  /*aa50*/  FADD.FTZ R53, R4, R53 ;  /* 0x0000003504357221 */ /* 0x010fe20000010000 */
[----:B------:R-:W-:Y:S02]  /*aa60*/  LOP3.LUT R223, R223, 0x6, R0, 0xf8, !PT ;  /* 0x00000006dfdf7812 */ /* 0x000fe400078ef800 */
[----:B------:R-:W-:Y:S01]  /*aa70*/  LOP3.LUT R0, R243, 0xc0, RZ, 0xc0, !PT ;  /* 0x000000c0f3007812 */ /* 0x000fe200078ec0ff */
[----:B------:R-:W3:Y:S01]  /*aa80*/  MUFU.RCP R5, R52 ;  /* 0x0000003400057308 */ /* 0x000ee20000001000 */
[----:B------:R-:W-:Y:S01]  /*aa90*/  LOP3.LUT R223, R223, 0x20, R243, 0xf8, !PT ;  /* 0x00000020dfdf7812 */ /* 0x000fe200078ef8f3 */
[----:B-----5:R-:W-:Y:S01]  /*aaa0*/  FADD.FTZ R54, R3, R54 ;  /* 0x0000003603367221 */ /* 0x020fe20000010000 */
[----:B------:R-:W-:-:S02]  /*aab0*/  LOP3.LUT R6, R0, 0x18, R226, 0xf8, !PT ;  /* 0x0000001800067812 */ /* 0x000fc400078ef8e2 */
[----:B------:R-:W-:Y:S02]  /*aac0*/  FSETP.NE.FTZ.AND P0, PT, R52, RZ, PT ;  /* 0x000000ff3400720b */ /* 0x000fe40003f15000 */
[----:B------:R-:W-:Y:S02]  /*aad0*/  LOP3.LUT R4, R223, R6, RZ, 0xfc, !PT ;  /* 0x00000006df047212 */ /* 0x000fe400078efcff */
[----:B-1----:R-:W-:Y:S02]  /*aae0*/  FSEL R0, R2, 1, P2 ;  /* 0x3f80000002007808 */ /* 0x002fe40001000000 */
[----:B------:R-:W1:Y:S01]  /*aaf0*/  MUFU.RCP R2, R53 ;  /* 0x0000003500027308 */ /* 0x000e620000001000 */
[----:B------:R-:W-:Y:S02]  /*ab00*/  FSETP.NE.FTZ.AND P1, PT, R53, RZ, PT ;  /* 0x000000ff3500720b */ /* 0x000fe40003f35000 */
        /* <DEDUP_REMOVED lines=24> */
[----:B---3--:R-:W-:Y:S01]  /*ac90*/  FSEL R3, R5, 1, P0 ;  /* 0x3f80000005037808 */ /* 0x008fe20000000000 */
[----:B------:R-:W3:Y:S01]  /*aca0*/  MUFU.RCP R0, R54 ;  /* 0x0000003600007308 */ /* 0x000ee20000001000 */
[----:B------:R-:W-:-:S02]  /*acb0*/  FSETP.NE.FTZ.AND P3, PT, R54, RZ, PT ;  /* 0x000000ff3600720b */ /* 0x000fc40003f75000 */
        /* <DEDUP_REMOVED lines=15> */
[----:B---3--:R-:W-:Y:S01]  /*adb0*/  FSEL R0, R0, 1, P3 ;  /* 0x3f80000000007808 */ /* 0x008fe20001800000 */
        /* <DEDUP_REMOVED lines=11> */
[----:B------:R-:W-:Y:S01]  /*ae70*/  FMUL.FTZ R144, R2, R144 ;  /* 0x0000009002907220 */ /* 0x000fe20000410000 */
[----:B------:R-:W-:Y:S01]  /*ae80*/  LEA R4, R4, UR5, 0x1 ;  /* 0x0000000504047c11 */ /* 0x000fe2000f8e08ff */
        /* <DEDUP_REMOVED lines=47> */
[----:B------:R-:W-:-:S02]  /*b180*/  F2FP.BF16.F32.PACK_AB R2, R149, R148 ;  /* 0x000000949502723e */ /* 0x000fc400000010ff */
[----:B------:R-:W-:Y:S02]  /*b190*/  F2FP.BF16.F32.PACK_AB R0, R151, R150 ;  /* 0x000000969700723e */ /* 0x000fe400000010ff */
[----:B------:R-:W-:Y:S01]  /*b1a0*/  F2FP.BF16.F32.PACK_AB R5, R5, R158 ;  /* 0x0000009e0505723e */ /* 0x000fe200000010ff */
[----:B------:R-:W-:Y:S01]  /*b1b0*/  STS [R4], R2 ;  /* 0x0000000204007388 */ /* 0x000fe20000000800 */
[----:B------:R-:W-:Y:S02]  /*b1c0*/  IADD3 R3, PT, PT, R4, -R3, RZ ;  /* 0x8000000304037210 */ /* 0x000fe40007ffe0ff */
[----:B------:R-:W-:Y:S01]  /*b1d0*/  F2FP.BF16.F32.PACK_AB R6, R6, R156 ;  /* 0x0000009c0606723e */ /* 0x000fe200000010ff */
[----:B------:R1:W-:Y:S01]  /*b1e0*/  STS [R4+0x200], R0 ;  /* 0x0002000004007388 */ /* 0x0003e20000000800 */
[----:B------:R-:W-:Y:S02]  /*b1f0*/  F2FP.BF16.F32.PACK_AB R7, R7, R144 ;  /* 0x000000900707723e */ /* 0x000fe400000010ff */
[----:B------:R-:W-:Y:S01]  /*b200*/  F2FP.BF16.F32.PACK_AB R8, R8, R146 ;  /* 0x000000920808723e */ /* 0x000fe200000010ff */
[----:B------:R3:W-:Y:S01]  /*b210*/  STS [R3+0x210], R5 ;  /* 0x0002100503007388 */ /* 0x0007e20000000800 */
[----:B------:R-:W-:-:S02]  /*b220*/  F2FP.BF16.F32.PACK_AB R43, R43, R152 ;  /* 0x000000982b2b723e */ /* 0x000fc400000010ff */
[----:B------:R-:W-:Y:S01]  /*b230*/  F2FP.BF16.F32.PACK_AB R42, R42, R154 ;  /* 0x0000009a2a2a723e */ /* 0x000fe200000010ff */
[----:B------:R4:W-:Y:S01]  /*b240*/  STS [R3+0x10], R6 ;  /* 0x0000100603007388 */ /* 0x0009e20000000800 */
[----:B------:R-:W-:Y:S02]  /*b250*/  F2FP.BF16.F32.PACK_AB R41, R41, R68 ;  /* 0x000000442929723e */ /* 0x000fe400000010ff */
[----:B------:R-:W-:Y:S01]  /*b260*/  F2FP.BF16.F32.PACK_AB R40, R40, R70 ;  /* 0x000000462828723e */ /* 0x000fe200000010ff */
[----:B------:R5:W-:Y:S01]  /*b270*/  STS [R4+0x1000], R7 ;  /* 0x0010000704007388 */ /* 0x000be20000000800 */
        /* <DEDUP_REMOVED lines=11> */
[----:B---3--:R-:W1:Y:S01]  /*b330*/  LDC.U8 R5, c[0x0][0x549] ;  /* 0x00015240ff057b82 */ /* 0x008e620000000000 */
[----:B------:R-:W-:-:S02]  /*b340*/  IADD3 R2, PT, PT, R4, -R0, RZ ;  /* 0x8000000004027210 */ /* 0x000fc40007ffe0ff */
[----:B------:R-:W-:Y:S02]  /*b350*/  IADD3 R0, PT, PT, R3, -R0, RZ ;  /* 0x8000000003007210 */ /* 0x000fe40007ffe0ff */
[----:B------:R-:W-:Y:S01]  /*b360*/  F2FP.BF16.F32.PACK_AB R32, R32, R86 ;  /* 0x000000562020723e */ /* 0x000fe200000010ff */
[----:B------:R-:W-:Y:S01]  /*b370*/  STS [R2+0x20], R41 ;  /* 0x0000202902007388 */ /* 0x000fe20000000800 */
[----:B------:R-:W-:Y:S01]  /*b380*/  F2FP.BF16.F32.PACK_AB R29, R29, R96 ;  /* 0x000000601d1d723e */ /* 0x000fe200000010ff */
[----:B----4-:R-:W3:Y:S01]  /*b390*/  @P0 LDC R6, c[0x0][0x458] ;  /* 0x00011600ff060b82 */ /* 0x010ee20000000800 */
[----:B------:R-:W-:Y:S01]  /*b3a0*/  F2FP.BF16.F32.PACK_AB R28, R28, R98 ;  /* 0x000000621c1c723e */ /* 0x000fe200000010ff */
[----:B------:R-:W-:Y:S01]  /*b3b0*/  STS [R2+0x220], R40 ;  /* 0x0002202802007388 */ /* 0x000fe20000000800 */
[----:B------:R-:W-:Y:S02]  /*b3c0*/  F2FP.BF16.F32.PACK_AB R31, R31, R88 ;  /* 0x000000581f1f723e */ /* 0x000fe400000010ff */
[----:B------:R-:W-:Y:S01]  /*b3d0*/  F2FP.BF16.F32.PACK_AB R30, R30, R90 ;  /* 0x0000005a1e1e723e */ /* 0x000fe200000010ff */
[----:B------:R-:W-:Y:S01]  /*b3e0*/  STS [R0+0x30], R37 ;  /* 0x0000302500007388 */ /* 0x000fe20000000800 */
[----:B------:R-:W-:Y:S01]  /*b3f0*/  F2FP.BF16.F32.PACK_AB R27, R27, R92 ;  /* 0x0000005c1b1b723e */ /* 0x000fe200000010ff */
[----:B-----5:R-:W4:Y:S01]  /*b400*/  @P2 LDC R7, c[0x0][0x458] ;  /* 0x00011600ff072b82 */ /* 0x020f220000000800 */
[----:B------:R-:W-:Y:S01]  /*b410*/  F2FP.BF16.F32.PACK_AB R26, R26, R94 ;  /* 0x0000005e1a1a723e */ /* 0x000fe200000010ff */
[----:B------:R-:W-:Y:S01]  /*b420*/  STS [R0+0x230], R36 ;  /* 0x0002302400007388 */ /* 0x000fe20000000800 */
[----:B------:R-:W-:-:S02]  /*b430*/  F2FP.BF16.F32.PACK_AB R25, R25, R100 ;  /* 0x000000641919723e */ /* 0x000fc400000010ff */
[----:B------:R-:W-:Y:S01]  /*b440*/  F2FP.BF16.F32.PACK_AB R24, R24, R102 ;  /* 0x000000661818723e */ /* 0x000fe200000010ff */
[----:B------:R-:W-:Y:S01]  /*b450*/  STS [R2+0x1020], R39 ;  /* 0x0010202702007388 */ /* 0x000fe20000000800 */
[----:B------:R-:W-:Y:S01]  /*b460*/  F2FP.BF16.F32.PACK_AB R21, R21, R112 ;  /* 0x000000701515723e */ /* 0x000fe200000010ff */
[----:B--2---:R-:W2:Y:S01]  /*b470*/  LDC R8, c[0x0][0x434] ;  /* 0x00010d00ff087b82 */ /* 0x004ea20000000800 */
[----:B-1----:R-:W-:Y:S01]  /*b480*/  ISETP.NE.AND P4, PT, R5, RZ, PT ;  /* 0x000000ff0500720c */ /* 0x002fe20003f85270 */
[----:B------:R-:W-:Y:S01]  /*b490*/  STS [R2+0x1220], R38 ;  /* 0x0012202602007388 */ /* 0x000fe20000000800 */
[----:B------:R-:W-:Y:S01]  /*b4a0*/  @P0 MUFU.LG2 R5, R52 ;  /* 0x0000003400050308 */ /* 0x000fe20000000c00 */
[----:B------:R-:W-:Y:S02]  /*b4b0*/  F2FP.BF16.F32.PACK_AB R20, R20, R114 ;  /* 0x000000721414723e */ /* 0x000fe400000010ff */
[----:B------:R-:W-:Y:S01]  /*b4c0*/  STS [R0+0x1030], R35 ;  /* 0x0010302300007388 */ /* 0x000fe20000000800 */
[----:B------:R-:W-:-:S02]  /*b4d0*/  F2FP.BF16.F32.PACK_AB R23, R23, R104 ;  /* 0x000000681717723e */ /* 0x000fc400000010ff */
[----:B------:R-:W-:Y:S01]  /*b4e0*/  F2FP.BF16.F32.PACK_AB R22, R22, R106 ;  /* 0x0000006a1616723e */ /* 0x000fe200000010ff */
[----:B------:R-:W-:Y:S01]  /*b4f0*/  STS [R0+0x1230], R34 ;  /* 0x0012302200007388 */ /* 0x000fe20000000800 */
[----:B------:R-:W-:Y:S02]  /*b500*/  F2FP.BF16.F32.PACK_AB R19, R19, R108 ;  /* 0x0000006c1313723e */ /* 0x000fe400000010ff */
[----:B------:R-:W-:Y:S01]  /*b510*/  F2FP.BF16.F32.PACK_AB R18, R18, R110 ;  /* 0x0000006e1212723e */ /* 0x000fe200000010ff */
[----:B------:R-:W-:Y:S01]  /*b520*/  STS [R4+0x2000], R33 ;  /* 0x0020002104007388 */ /* 0x000fe20000000800 */
[----:B------:R-:W-:Y:S02]  /*b530*/  F2FP.BF16.F32.PACK_AB R17, R17, R116 ;  /* 0x000000741111723e */ /* 0x000fe400000010ff */
[----:B------:R-:W-:Y:S01]  /*b540*/  F2FP.BF16.F32.PACK_AB R16, R16, R118 ;  /* 0x000000761010723e */ /* 0x000fe200000010ff */
        /* <DEDUP_REMOVED lines=21> */
[----:B------:R1:W-:Y:S04]  /*b6a0*/  STS [R2+0x2020], R25 ;  /* 0x0020201902007388 */ /* 0x0003e80000000800 */
[----:B------:R5:W-:Y:S04]  /*b6b0*/  STS [R2+0x2220], R24 ;  /* 0x0022201802007388 */ /* 0x000be80000000800 */
[----:B------:R3:W-:Y:S04]  /*b6c0*/  STS [R0+0x2030], R21 ;  /* 0x0020301500007388 */ /* 0x0007e80000000800 */
[----:B------:R4:W-:Y:S04]  /*b6d0*/  STS [R0+0x2230], R20 ;  /* 0x0022301400007388 */ /* 0x0009e80000000800 */
[----:B------:R-:W-:Y:S04]  /*b6e0*/  STS [R2+0x3020], R23 ;  /* 0x0030201702007388 */ /* 0x000fe80000000800 */
[----:B------:R2:W-:Y:S04]  /*b6f0*/  STS [R2+0x3220], R22 ;  /* 0x0032201602007388 */ /* 0x0005e80000000800 */
[----:B------:R-:W-:Y:S01]  /*b700*/  STS [R0+0x3030], R19 ;  /* 0x0030301300007388 */ /* 0x000fe20000000800 */
[----:B-1----:R-:W-:-:S03]  /*b710*/  SHF.R.U32.HI R25, RZ, 0x2, R226 ;  /* 0x00000002ff197819 */ /* 0x002fc600000116e2 */
[----:B------:R-:W-:Y:S01]  /*b720*/  STS [R0+0x3230], R18 ;  /* 0x0032301200007388 */ /* 0x000fe20000000800 */
[----:B-----5:R-:W-:-:S03]  /*b730*/  MOV R24, 0x7f800000 ;  /* 0x7f80000000187802 */ /* 0x020fc60000000f00 */
[----:B------:R1:W-:Y:S01]  /*b740*/  STS [R4+0x4000], R17 ;  /* 0x0040001104007388 */ /* 0x0003e20000000800 */
[----:B---3--:R-:W-:-:S03]  /*b750*/  MOV R21, 0x7f800000 ;  /* 0x7f80000000157802 */ /* 0x008fc60000000f00 */
[----:B------:R3:W-:Y:S01]  /*b760*/  STS [R4+0x4200], R16 ;  /* 0x0042001004007388 */ /* 0x0007e20000000800 */
[----:B----4-:R-:W-:-:S03]  /*b770*/  MOV R20, 0x7f800000 ;  /* 0x7f80000000147802 */ /* 0x010fc60000000f00 */
[----:B------:R-:W-:Y:S04]  /*b780*/  STS [R3+0x4010], R13 ;  /* 0x0040100d03007388 */ /* 0x000fe80000000800 */
[----:B------:R4:W-:Y:S01]  /*b790*/  STS [R3+0x4210], R12 ;  /* 0x0042100c03007388 */ /* 0x0009e20000000800 */
[----:B--2---:R-:W2:Y:S03]  /*b7a0*/  LDC R22, c[0x0][0x434] ;  /* 0x00010d00ff167b82 */ /* 0x004ea60000000800 */
[----:B------:R-:W-:Y:S04]  /*b7b0*/  STS [R4+0x5000], R15 ;  /* 0x0050000f04007388 */ /* 0x000fe80000000800 */
[----:B------:R5:W-:Y:S04]  /*b7c0*/  STS [R4+0x5200], R14 ;  /* 0x0052000e04007388 */ /* 0x000be80000000800 */
[----:B------:R-:W-:Y:S01]  /*b7d0*/  STS [R3+0x5010], R11 ;  /* 0x0050100b03007388 */ /* 0x000fe20000000800 */
[----:B-1----:R-:W1:Y:S03]  /*b7e0*/  LDC.U8 R17, c[0x0][0x548] ;  /* 0x00015200ff117b82 */ /* 0x002e660000000000 */
[----:B------:R2:W-:Y:S04]  /*b7f0*/  STS [R3+0x5210], R10 ;  /* 0x0052100a03007388 */ /* 0x0005e80000000800 */
[----:B------:R1:W-:Y:S01]  /*b800*/  STS [R2+0x4020], R9 ;  /* 0x0040200902007388 */ /* 0x0003e20000000800 */
[----:B---3--:R-:W3:Y:S03]  /*b810*/  @P4 LDC R16, c[0x0][0x430] ;  /* 0x00010c00ff104b82 */ /* 0x008ee60000000800 */
[----:B------:R-:W-:Y:S04]  /*b820*/  STS [R2+0x4220], R44 ;  /* 0x0042202c02007388 */ /* 0x000fe80000000800 */
[----:B------:R-:W-:Y:S01]  /*b830*/  STS [R0+0x4030], R48 ;  /* 0x0040303000007388 */ /* 0x000fe20000000800 */
[----:B----4-:R-:W4:Y:S03]  /*b840*/  @P6 LDC.64 R12, c[0x0][0x408] ;  /* 0x00010200ff0c6b82 */ /* 0x010f260000000a00 */
[----:B------:R-:W-:Y:S01]  /*b850*/  STS [R0+0x4230], R47 ;  /* 0x0042302f00007388 */ /* 0x000fe20000000800 */
[----:B-----5:R-:W-:Y:S03]  /*b860*/  @P1 MUFU.LG2 R4, R53 ;  /* 0x0000003500041308 */ /* 0x020fe60000000c00 */
[----:B------:R-:W-:Y:S01]  /*b870*/  STS [R2+0x5020], R50 ;  /* 0x0050203202007388 */ /* 0x000fe20000000800 */
[----:B------:R-:W4:Y:S03]  /*b880*/  @P3 LDC R15, c[0x0][0x458] ;  /* 0x00011600ff0f3b82 */ /* 0x000f260000000800 */
[----:B------:R5:W-:Y:S01]  /*b890*/  STS [R2+0x5220], R49 ;  /* 0x0052203102007388 */ /* 0x000be20000000800 */
[----:B--2---:R-:W5:Y:S03]  /*b8a0*/  @P2 MUFU.LG2 R3, R51 ;  /* 0x0000003300032308 */ /* 0x004f660000000c00 */
[----:B------:R-:W-:Y:S01]  /*b8b0*/  STS [R0+0x5030], R46 ;  /* 0x0050302e00007388 */ /* 0x000fe20000000800 */
[----:B------:R-:W2:Y:S01]  /*b8c0*/  @!P6 LDC.64 R10, c[0x0][0x400] ;  /* 0x00010000ff0aeb82 */ /* 0x000ea20000000a00 */
[----:B---3--:R-:W-:-:S02]  /*b8d0*/  @P4 IMAD R8, R16, R22, RZ ;  /* 0x0000001610084224 */ /* 0x008fc400078e02ff */
[----:B------:R3:W-:Y:S01]  /*b8e0*/  STS [R0+0x5230], R45 ;  /* 0x0052302d00007388 */ /* 0x0007e20000000800 */
[----:B------:R2:W2:Y:S04]  /*b8f0*/  @P3 MUFU.LG2 R14, R54 ;  /* 0x00000036000e3308 */ /* 0x0004a80000000c00 */
[----:B-1----:R-:W1:Y:S01]  /*b900*/  @P1 LDC R9, c[0x0][0x458] ;  /* 0x00011600ff091b82 */ /* 0x002e620000000800 */
[----:B-----5:R-:W-:Y:S01]  /*b910*/  @P2 FMUL.FTZ R2, R3, 0.69314718246459960938 ;  /* 0x3f31721803022820 */ /* 0x020fe20000410000 */
[----:B------:R-:W-:-:S03]  /*b920*/  IADD3 R3, PT, PT, R25, 0x20, RZ ;  /* 0x0000002019037810 */ /* 0x000fc60007ffe0ff */
[----:B------:R-:W-:Y:S01]  /*b930*/  @P2 FFMA.FTZ R24, R141, R7, R2 ;  /* 0x000000078d182223 */ /* 0x000fe20000010002 */
[----:B------:R-:W-:Y:S02]  /*b940*/  ISETP.GE.AND P2, PT, R3, R252, PT ;  /* 0x000000fc0300720c */ /* 0x000fe40003f46270 */
[----:B------:R-:W-:Y:S01]  /*b950*/  @P4 MOV R7, 0x1 ;  /* 0x0000000100074802 */ /* 0x000fe20000000f00 */
[----:B---3--:R-:W-:-:S04]  /*b960*/  @P0 FMUL.FTZ R0, R5, 0.69314718246459960938 ;  /* 0x3f31721805000820 */ /* 0x008fc80000410000 */
[----:B------:R-:W-:Y:S01]  /*b970*/  @P0 FFMA.FTZ R21, R140, R6, R0 ;  /* 0x000000068c150223 */ /* 0x000fe20000010000 */
[----:B------:R-:W-:Y:S01]  /*b980*/  @P1 FMUL.FTZ R0, R4, 0.69314718246459960938 ;  /* 0x3f31721804001820 */ /* 0x000fe20000410000 */
[----:B------:R-:W3:Y:S01]  /*b990*/  @P4 LDC R6, c[0x0][0x430] ;  /* 0x00010c00ff064b82 */ /* 0x000ee20000000800 */
[----:B--2-4-:R-:W-:Y:S05]  /*b9a0*/  @P4 BRA `(.L_x_163) ;  /* 0x0000000000204947 */ /* 0x014fea0003800000 */
[----:B------:R-:W-:Y:S01]  /*b9b0*/  ISETP.NE.AND P0, PT, R17, RZ, PT ;  /* 0x000000ff1100720c */ /* 0x000fe20003f05270 */
[----:B------:R-:W2:-:S12]  /*b9c0*/  LDC R2, c[0x0][0x3e0] ;  /* 0x0000f800ff027b82 */ /* 0x000e980000000800 */
[----:B------:R-:W2:Y:S01]  /*b9d0*/  @P0 LDC R7, c[0x0][0x454] ;  /* 0x00011500ff070b82 */ /* 0x000ea20000000800 */
[----:B---3--:R-:W-:Y:S02]  /*b9e0*/  @P0 MOV R6, 0x1 ;  /* 0x0000000100060802 */ /* 0x008fe40000000f00 */
[----:B------:R-:W-:-:S05]  /*b9f0*/  @!P0 MOV R6, 0x1 ;  /* 0x0000000100068802 */ /* 0x000fca0000000f00 */
[----:B------:R-:W4:Y:S01]  /*ba00*/  @P0 LDC R8, c[0x0][0x454] ;  /* 0x00011500ff080b82 */ /* 0x000f220000000800 */
[-C--:B--2---:R-:W-:Y:S02]  /*ba10*/  @P0 IMAD R7, R7, R2.reuse, RZ ;  /* 0x0000000207070224 */ /* 0x084fe400078e02ff */
[----:B------:R-:W-:-:S07]  /*ba20*/  @!P0 IMAD R7, R22, R2, RZ ;  /* 0x0000000216078224 */ /* 0x000fce00078e02ff */
.L_x_163:
[----:B------:R-:W-:Y:S01]  /*ba30*/  BAR.SYNC.DEFER_BLOCKING 0x0 ;  /* 0x0000000000007b1d */ /* 0x000fe20000010000 */
[----:B------:R-:W-:Y:S01]  /*ba40*/  ISETP.NE.AND P0, PT, R251, -0x1, PT ;  /* 0xfffffffffb00780c */ /* 0x000fe20003f05270 */
[----:B-1----:R-:W-:Y:S01]  /*ba50*/  @P1 FFMA.FTZ R20, R139, R9, R0 ;  /* 0x000000098b141223 */ /* 0x002fe20000010000 */
[----:B------:R-:W-:Y:S01]  /*ba60*/  ISETP.NE.AND P4, PT, R17, RZ, !P4 ;  /* 0x000000ff1100720c */ /* 0x000fe20006785270 */
[----:B------:R-:W-:Y:S01]  /*ba70*/  @P6 IMAD.WIDE.U32 R2, R251, R12, RZ ;  /* 0x0000000cfb026225 */ /* 0x000fe200078e00ff */
[----:B------:R-:W-:-:S03]  /*ba80*/  MOV R16, 0x7f800000 ;  /* 0x7f80000000107802 */ /* 0x000fc60000000f00 */
[----:B------:R-:W1:Y:S01]  /*ba90*/  LDC.64 R18, c[0x0][0x410] ;  /* 0x00010400ff127b82 */ /* 0x000e620000000a00 */
[----:B------:R-:W-:Y:S01]  /*baa0*/  BSSY.RECONVERGENT B0, `(.L_x_164) ;  /* 0x0000048000007945 */ /* 0x000fe20003800200 */
[----:B------:R-:W2:Y:S01]  /*bab0*/  S2R R26, SR_CTAID.Y ;  /* 0x00000000001a7919 */ /* 0x000ea20000002600 */
[----:B------:R-:W-:Y:S01]  /*bac0*/  VIADD R0, R25, 0x40 ;  /* 0x0000004019007836 */ /* 0x000fe20000000000 */
[----:B------:R-:W5:Y:S04]  /*bad0*/  S2R R23, SR_CTAID.X ;  /* 0x0000000000177919 */ /* 0x000f680000002500 */
[----:B------:R-:W-:Y:S01]  /*bae0*/  ISETP.GE.AND P1, PT, R0, R252, PT ;  /* 0x000000fc0000720c */ /* 0x000fe20003f26270 */
[----:B----4-:R-:W-:Y:S01]  /*baf0*/  IMAD R0, R8, UR4, RZ ;  /* 0x0000000408007c24 */ /* 0x010fe2000f8e02ff */
[----:B------:R4:W1:Y:S01]  /*bb00*/  LDS.128 R28, [R228+0x1800] ;  /* 0x00180000e41c7984 */ /* 0x0008620000000c00 */
[----:B--2---:R-:W-:-:S04]  /*bb10*/  @!P6 IMAD.WIDE.U32 R4, R26, R10, RZ ;  /* 0x0000000a1a04e225 */ /* 0x004fc800078e00ff */
[----:B------:R-:W-:Y:S01]  /*bb20*/  @!P6 IMAD R9, R26, R11, R5 ;  /* 0x0000000b1a09e224 */ /* 0x000fe200078e0205 */
[----:B-----5:R-:W-:Y:S01]  /*bb30*/  SHF.L.U32 R23, R23, 0x7, RZ ;  /* 0x0000000717177819 */ /* 0x020fe200000006ff */
[----:B------:R-:W-:Y:S02]  /*bb40*/  @P6 IMAD.MOV.U32 R4, RZ, RZ, R2 ;  /* 0x000000ffff046224 */ /* 0x000fe400078e0002 */
[----:B------:R-:W-:Y:S01]  /*bb50*/  @P3 FMUL.FTZ R2, R14, 0.69314718246459960938 ;  /* 0x3f3172180e023820 */ /* 0x000fe20000410000 */
[----:B------:R-:W-:Y:S02]  /*bb60*/  @P6 IMAD R9, R251, R13, R3 ;  /* 0x0000000dfb096224 */ /* 0x000fe400078e0203 */
[----:B------:R-:W-:Y:S02]  /*bb70*/  @!P0 IMAD R251, R26, R22, RZ ;  /* 0x000000161afb8224 */ /* 0x000fe400078e02ff */
[----:B------:R-:W-:Y:S01]  /*bb80*/  @P3 FFMA.FTZ R16, R138, R15, R2 ;  /* 0x0000000f8a103223 */ /* 0x000fe20000010002 */
[----:B------:R-:W-:Y:S01]  /*bb90*/  VIADD R3, R25, 0x60 ;  /* 0x0000006019037836 */ /* 0x000fe20000000000 */
[----:B------:R-:W-:Y:S01]  /*bba0*/  IADD3 R2, P6, PT, R234, R4, RZ ;  /* 0x00000004ea027210 */ /* 0x000fe20007fde0ff */
[----:B------:R-:W-:Y:S01]  /*bbb0*/  @!P4 IMAD R0, R26, R7, R0 ;  /* 0x000000071a00c224 */ /* 0x000fe200078e0200 */
[----:B------:R-:W-:Y:S01]  /*bbc0*/  SHF.R.S32.HI R5, RZ, 0x1f, R251 ;  /* 0x0000001fff057819 */ /* 0x000fe200000114fb */
[----:B---3--:R-:W-:Y:S01]  /*bbd0*/  IMAD R4, R23, R6, RZ ;  /* 0x0000000617047224 */ /* 0x008fe200078e02ff */
[----:B------:R-:W-:-:S02]  /*bbe0*/  SEL R7, R251, RZ, P4 ;  /* 0x000000fffb077207 */ /* 0x000fc40002000000 */
[----:B------:R-:W-:Y:S02]  /*bbf0*/  ISETP.GE.AND P0, PT, R3, R252, PT ;  /* 0x000000fc0300720c */ /* 0x000fe40003f06270 */
[----:B------:R-:W-:Y:S02]  /*bc00*/  IADD3.X R3, PT, PT, RZ, R9, RZ, P6, !PT ;  /* 0x00000009ff037210 */ /* 0x000fe400037fe4ff */
[----:B------:R-:W-:Y:S02]  /*bc10*/  SEL R8, R5, RZ, P4 ;  /* 0x000000ff05087207 */ /* 0x000fe40002000000 */
[----:B------:R-:W-:Y:S01]  /*bc20*/  IADD3 R5, P6, P4, R4, R7, R0 ;  /* 0x0000000704057210 */ /* 0x000fe20007cde000 */
[----:B-1----:R-:W-:Y:S01]  /*bc30*/  IMAD.WIDE.U32 R22, R18, UR4, R2 ;  /* 0x0000000412167c25 */ /* 0x002fe2000f8e0002 */
[----:B------:R-:W-:Y:S02]  /*bc40*/  SHF.R.S32.HI R4, RZ, 0x1f, R4 ;  /* 0x0000001fff047819 */ /* 0x000fe40000011404 */
[----:B------:R-:W-:-:S02]  /*bc50*/  SHF.R.S32.HI R0, RZ, 0x1f, R0 ;  /* 0x0000001fff007819 */ /* 0x000fc40000011400 */
[----:B------:R-:W-:Y:S02]  /*bc60*/  ISETP.GE.AND P3, PT, R25, R252, PT ;  /* 0x000000fc1900720c */ /* 0x000fe40003f66270 */
[----:B------:R-:W-:Y:S01]  /*bc70*/  IADD3.X R3, PT, PT, R4, R8, R0, P6, P4 ;  /* 0x0000000804037210 */ /* 0x000fe200037e8400 */
[----:B----4-:R-:W-:Y:S10]  /*bc80*/  @P5 BRA `(.L_x_165) ;  /* 0x0000000000a45947 */ /* 0x010ff40003800000 */
[----:B------:R-:W-:Y:S02]  /*bc90*/  LOP3.LUT R0, R222, 0x30, RZ, 0xc0, !PT ;  /* 0x00000030de007812 */ /* 0x000fe400078ec0ff */
[----:B------:R-:W-:Y:S02]  /*bca0*/  P2R R17, PR, RZ, 0x2 ;  /* 0x00000002ff117803 */ /* 0x000fe40000000000 */
[----:B------:R-:W-:Y:S02]  /*bcb0*/  LOP3.LUT R4, R0, 0x7, R25, 0xf8, !PT ;  /* 0x0000000700047812 */ /* 0x000fe400078ef819 */
[----:B------:R-:W-:Y:S02]  /*bcc0*/  P2R R15, PR, RZ, 0x1 ;  /* 0x00000001ff0f7803 */ /* 0x000fe40000000000 */
[C---:B------:R-:W-:Y:S01]  /*bcd0*/  ISETP.GE.AND P1, PT, R4.reuse, R252, PT ;  /* 0x000000fc0400720c */ /* 0x040fe20003f26270 */
[----:B------:R-:W-:-:S05]  /*bce0*/  VIADD R0, R4, 0x8 ;  /* 0x0000000804007836 */ /* 0x000fca0000000000 */
[----:B------:R-:W-:-:S07]  /*bcf0*/  ISETP.GE.AND P0, PT, R0, R252, PT ;  /* 0x000000fc0000720c */ /* 0x000fce0003f06270 */
[----:B------:R-:W-:-:S05]  /*bd00*/  @!P1 IMAD R2, R4, R6, RZ ;  /* 0x0000000604029224 */ /* 0x000fca00078e02ff */
[----:B------:R-:W-:Y:S01]  /*bd10*/  @!P1 IADD3 R7, P4, PT, R2, R5, RZ ;  /* 0x0000000502079210 */ /* 0x000fe20007f9e0ff */
[----:B------:R-:W-:-:S03]  /*bd20*/  @!P0 IMAD R0, R0, R6, RZ ;  /* 0x0000000600008224 */ /* 0x000fc600078e02ff */
[----:B------:R-:W-:Y:S02]  /*bd30*/  @!P1 LEA.HI.X.SX32 R9, R2, R3, 0x1, P4 ;  /* 0x0000000302099211 */ /* 0x000fe400020f0eff */
[----:B------:R-:W-:Y:S02]  /*bd40*/  LOP3.LUT R2, R4, 0x40, RZ, 0xfc, !PT ;  /* 0x0000004004027812 */ /* 0x000fe400078efcff */
[----:B------:R-:W-:Y:S02]  /*bd50*/  @!P0 IADD3 R10, P4, PT, R0, R5, RZ ;  /* 0x00000005000a8210 */ /* 0x000fe40007f9e0ff */
[----:B------:R-:W-:Y:S02]  /*bd60*/  ISETP.GE.AND P6, PT, R2, R252, PT ;  /* 0x000000fc0200720c */ /* 0x000fe40003fc6270 */
[----:B------:R-:W-:-:S11]  /*bd70*/  @!P0 LEA.HI.X.SX32 R13, R0, R3, 0x1, P4 ;  /* 0x00000003000d8211 */ /* 0x000fd600020f0eff */
[----:B------:R-:W-:-:S05]  /*bd80*/  @!P6 IMAD R0, R2, R6, RZ ;  /* 0x000000060200e224 */ /* 0x000fca00078e02ff */
[----:B------:R-:W-:-:S04]  /*bd90*/  @!P6 IADD3 R12, P4, PT, R0, R5, RZ ;  /* 0x00000005000ce210 */ /* 0x000fc80007f9e0ff */
[----:B------:R-:W-:Y:S01]  /*bda0*/  @!P6 LEA.HI.X.SX32 R14, R0, R3, 0x1, P4 ;  /* 0x00000003000ee211 */ /* 0x000fe200020f0eff */
[----:B------:R-:W-:-:S05]  /*bdb0*/  VIADD R0, R4, 0x48 ;  /* 0x0000004804007836 */ /* 0x000fca0000000000 */
[----:B------:R-:W-:-:S13]  /*bdc0*/  ISETP.GE.AND P5, PT, R0, R252, PT ;  /* 0x000000fc0000720c */ /* 0x000fda0003fa6270 */
[----:B------:R-:W-:-:S05]  /*bdd0*/  @!P5 IMAD R0, R0, R6, RZ ;  /* 0x000000060000d224 */ /* 0x000fca00078e02ff */
        /* <DEDUP_REMOVED lines=20> */
.L_x_165:
[----:B------:R-:W-:Y:S05]  /*bf20*/  BSYNC.RECONVERGENT B0 ;  /* 0x0000000000007941 */ /* 0x000fea0003800200 */
.L_x_164:
[----:B--2---:R1:W5:Y:S04]  /*bf30*/  LDL R24, [R1] ;  /* 0x0000000001187983 */ /* 0x0043680000100800 */
[----:B------:R1:W5:Y:S01]  /*bf40*/  LDL R21, [R1+0x4] ;  /* 0x0000040001157983 */ /* 0x0003620000100800 */
[----:B------:R-:W-:Y:S01]  /*bf50*/  IMAD R7, R19, UR4, R23 ;  /* 0x0000000413077c24 */ /* 0x000fe2000f8e0217 */
[----:B------:R-:W-:Y:S02]  /*bf60*/  BSSY.RECONVERGENT B0, `(.L_x_166) ;  /* 0x0000015000007945 */ /* 0x000fe40003800200 */
[----:B------:R1:W2:Y:S04]  /*bf70*/  LDS.128 R16, [R228] ;  /* 0x00000000e4107984 */ /* 0x0002a80000000c00 */
[----:B------:R1:W3:Y:S04]  /*bf80*/  LDS.128 R12, [R228+0x2000] ;  /* 0x00200000e40c7984 */ /* 0x0002e80000000c00 */
[----:B------:R1:W4:Y:S01]  /*bf90*/  LDS.128 R8, [R228+0x4000] ;  /* 0x00400000e4087984 */ /* 0x0003220000000c00 */
[----:B------:R-:W-:Y:S05]  /*bfa0*/  @P3 BRA `(.L_x_167) ;  /* 0x0000000000403947 */ /* 0x000fea0003800000 */
[----:B------:R-:W1:Y:S01]  /*bfb0*/  LDCU.64 UR6, c[0x0][0x408] ;  /* 0x00008100ff0677ac */ /* 0x000e620008000a00 */
[----:B------:R-:W-:Y:S01]  /*bfc0*/  IMAD.MOV.U32 R6, RZ, RZ, R22 ;  /* 0x000000ffff067224 */ /* 0x000fe200078e0016 */
[----:B------:R-:W1:Y:S01]  /*bfd0*/  LDCU UR8, c[0x0][0x440] ;  /* 0x00008800ff0877ac */ /* 0x000e620008000800 */
[----:B------:R-:W2:Y:S01]  /*bfe0*/  LDCU.64 UR4, c[0x0][0x3f0] ;  /* 0x00007e00ff0477ac */ /* 0x000ea20008000a00 */
[----:B-1---5:R-:W-:Y:S02]  /*bff0*/  IMAD R0, R21, UR6, RZ ;  /* 0x0000000615007c24 */ /* 0x022fe4000f8e02ff */
[----:B------:R-:W-:Y:S01]  /*c000*/  IMAD.WIDE.U32 R4, R24, UR6, R6 ;  /* 0x0000000618047c25 */ /* 0x000fe2000f8e0006 */
[----:B------:R-:W-:-:S03]  /*c010*/  ISETP.GE.AND P5, PT, R234, UR8, PT ;  /* 0x00000008ea007c0c */ /* 0x000fc6000bfa6270 */
        /* <DEDUP_REMOVED lines=9> */
.L_x_167:
[----:B------:R-:W-:Y:S05]  /*c0b0*/  BSYNC.RECONVERGENT B0 ;  /* 0x0000000000007941 */ /* 0x000fea0003800200 */
.L_x_166:
[----:B-12---:R1:W2:Y:S01]  /*c0c0*/  LDS.128 R16, [R228+0x800] ;  /* 0x00080000e4107984 */ /* 0x0062a20000000c00 */
[----:B------:R-:W-:Y:S03]  /*c0d0*/  BSSY.RECONVERGENT B0, `(.L_x_168) ;  /* 0x0000017000007945 */ /* 0x000fe60003800200 */
[----:B---3--:R1:W3:Y:S04]  /*c0e0*/  LDS.128 R12, [R228+0x2800] ;  /* 0x00280000e40c7984 */ /* 0x0082e80000000c00 */
[----:B----4-:R1:W4:Y:S01]  /*c0f0*/  LDS.128 R8, [R228+0x4800] ;  /* 0x00480000e4087984 */ /* 0x0103220000000c00 */
[----:B------:R-:W-:Y:S05]  /*c100*/  @P2 BRA `(.L_x_169) ;  /* 0x00000000004c2947 */ /* 0x000fea0003800000 */
[----:B------:R-:W1:Y:S01]  /*c110*/  LDCU.64 UR6, c[0x0][0x408] ;  /* 0x00008100ff0677ac */ /* 0x000e620008000a00 */
[----:B-----5:R-:W-:Y:S02]  /*c120*/  IADD3 R0, P2, PT, R24, 0x20, RZ ;  /* 0x0000002018007810 */ /* 0x020fe40007f5e0ff */
[----:B------:R-:W-:Y:S01]  /*c130*/  MOV R3, R7 ;  /* 0x0000000700037202 */ /* 0x000fe20000000f00 */
[----:B------:R-:W1:Y:S02]  /*c140*/  LDCU UR8, c[0x0][0x440] ;  /* 0x00008800ff0877ac */ /* 0x000e640008000800 */
[----:B------:R-:W-:Y:S01]  /*c150*/  IMAD.X R2, RZ, RZ, R21, P2 ;  /* 0x000000ffff027224 */ /* 0x000fe200010e0615 */
[----:B------:R-:W2:Y:S03]  /*c160*/  LDCU.64 UR4, c[0x0][0x3f0] ;  /* 0x00007e00ff0477ac */ /* 0x000ea60008000a00 */
[----:B-1----:R-:W-:-:S02]  /*c170*/  IMAD R20, R2, UR6, RZ ;  /* 0x0000000602147c24 */ /* 0x002fc4000f8e02ff */
[----:B------:R-:W-:Y:S01]  /*c180*/  IMAD.MOV.U32 R2, RZ, RZ, R22 ;  /* 0x000000ffff027224 */ /* 0x000fe200078e0016 */
[----:B------:R-:W-:-:S03]  /*c190*/  ISETP.GE.AND P4, PT, R234, UR8, PT ;  /* 0x00000008ea007c0c */ /* 0x000fc6000bf86270 */
        /* <DEDUP_REMOVED lines=10> */
.L_x_169:
[----:B------:R-:W-:Y:S05]  /*c240*/  BSYNC.RECONVERGENT B0 ;  /* 0x0000000000007941 */ /* 0x000fea0003800200 */
.L_x_168:
        /* <DEDUP_REMOVED lines=24> */
.L_x_171:
[----:B------:R-:W-:Y:S05]  /*c3d0*/  BSYNC.RECONVERGENT B0 ;  /* 0x0000000000007941 */ /* 0x000fea0003800200 */
.L_x_170:
[----:B-1--4-:R1:W4:Y:S01]  /*c3e0*/  LDS.128 R8, [R228+0x3800] ;  /* 0x00380000e4087984 */ /* 0x0123220000000c00 */
[----:B------:R-:W-:Y:S05]  /*c3f0*/  @P0 EXIT ;  /* 0x000000000000094d */ /* 0x000fea0003800000 */
[----:B------:R-:W2:Y:S01]  /*c400*/  LDCU.64 UR6, c[0x0][0x408] ;  /* 0x00008100ff0677ac */ /* 0x000ea20008000a00 */
[----:B-1----:R-:W1:Y:S01]  /*c410*/  LDS.128 R228, [R228+0x5800] ;  /* 0x00580000e4e47984 */ /* 0x002e620000000c00 */
[----:B-----5:R-:W-:Y:S01]  /*c420*/  IADD3 R4, P0, PT, R24, 0x60, RZ ;  /* 0x0000006018047810 */ /* 0x020fe20007f1e0ff */
[----:B------:R-:W-:Y:S01]  /*c430*/  IMAD.MOV.U32 R2, RZ, RZ, R22 ;  /* 0x000000ffff027224 */ /* 0x000fe200078e0016 */
[----:B------:R-:W3:Y:S01]  /*c440*/  LDCU UR8, c[0x0][0x440] ;  /* 0x00008800ff0877ac */ /* 0x000ee20008000800 */
[----:B------:R-:W-:Y:S02]  /*c450*/  MOV R3, R7 ;  /* 0x0000000700037202 */ /* 0x000fe40000000f00 */
[----:B------:R-:W-:Y:S01]  /*c460*/  IMAD.X R0, RZ, RZ, R21, P0 ;  /* 0x000000ffff007224 */ /* 0x000fe200000e0615 */
[----:B------:R-:W3:Y:S03]  /*c470*/  LDCU.64 UR4, c[0x0][0x3f0] ;  /* 0x00007e00ff0477ac */ /* 0x000ee60008000a00 */
[----:B--2---:R-:W-:-:S02]  /*c480*/  IMAD R0, R0, UR6, RZ ;  /* 0x0000000600007c24 */ /* 0x004fc4000f8e02ff */
[----:B------:R-:W-:Y:S01]  /*c490*/  IMAD.WIDE.U32 R6, R4, UR6, R2 ;  /* 0x0000000604067c25 */ /* 0x000fe2000f8e0002 */
[----:B---3--:R-:W-:-:S03]  /*c4a0*/  ISETP.GE.AND P2, PT, R234, UR8, PT ;  /* 0x00000008ea007c0c */ /* 0x008fc6000bf46270 */
[----:B------:R-:W-:Y:S01]  /*c4b0*/  IMAD R0, R4, UR7, R0 ;  /* 0x0000000704007c24 */ /* 0x000fe2000f8e0200 */
[----:B------:R-:W-:Y:S02]  /*c4c0*/  ISETP.GE.AND P1, PT, R246, UR8, PT ;  /* 0x00000008f6007c0c */ /* 0x000fe4000bf26270 */
[----:B------:R-:W-:Y:S01]  /*c4d0*/  ISETP.GE.AND P0, PT, R242, UR8, PT ;  /* 0x00000008f2007c0c */ /* 0x000fe2000bf06270 */
[----:B------:R-:W-:Y:S01]  /*c4e0*/  IMAD.IADD R0, R7, 0x1, R0 ;  /* 0x0000000107007824 */ /* 0x000fe200078e0200 */
[----:B------:R-:W-:-:S04]  /*c4f0*/  LEA R2, P3, R6, UR4, 0x1 ;  /* 0x0000000406027c11 */ /* 0x000fc8000f8608ff */
[----:B------:R-:W-:-:S05]  /*c500*/  LEA.HI.X R3, R6, UR5, R0, 0x1, P3 ;  /* 0x0000000506037c11 */ /* 0x000fca00098f0c00 */
[----:B------:R2:W-:Y:S04]  /*c510*/  @!P2 STG.E.128 desc[UR16][R2.64], R28 ;  /* 0x0000001c0200a986 */ /* 0x0005e8000c101d10 */
[----:B----4-:R2:W-:Y:S01]  /*c520*/  @!P1 STG.E.128 desc[UR16][R2.64+0x40], R8 ;  /* 0x0000400802009986 */ /* 0x0105e2000c101d10 */
[----:B-1----:R-:W-:Y:S05]  /*c530*/  @P0 EXIT ;  /* 0x000000000000094d */ /* 0x002fea0003800000 */
[----:B------:R-:W-:Y:S01]  /*c540*/  STG.E.128 desc[UR16][R2.64+0x80], R228 ;  /* 0x000080e402007986 */ /* 0x000fe2000c101d10 */
[----:B------:R-:W-:Y:S05]  /*c550*/  EXIT ;  /* 0x000000000000794d */ /* 0x000fea0003800000 */
.L_x_172:
        /* <DEDUP_REMOVED lines=10> */
.L_x_1350:


//--------------------- .text._ZN5flash16flash_fwd_kernelI23Flash_fwd_kernel_traitsILi96ELi128ELi64ELi4ELb0ELb0EN7cutlass10bfloat16_tE19Flash_kernel_traitsILi96ELi128ELi64ELi4ES3_EELb0ELb0ELb1ELb0ELb0ELb1ELb0ELb0EEEvNS_16Flash_fwd_paramsE --------------------------
	.section	.text._ZN5flash16flash_fwd_kernelI23Flash_fwd_kernel_traitsILi96ELi128ELi64ELi4ELb0ELb0EN7cutlass10bfloat16_tE19Flash_kernel_traitsILi96ELi128ELi64ELi4ES3_EELb0ELb0ELb1ELb0ELb0ELb1ELb0ELb0EEEvNS_16Flash_fwd_paramsE,"ax",@progbits
	.align	128
        .global         _ZN5flash16flash_fwd_kernelI23Flash_fwd_kernel_traitsILi96ELi128ELi64ELi4ELb0ELb0EN7cutlass10bfloat16_tE19Flash_kernel_traitsILi96ELi128ELi64ELi4ES3_EELb0ELb0ELb1ELb0ELb0ELb1ELb0ELb0EEEvNS_16Flash_fwd_paramsE
        .type           _ZN5flash16flash_fwd_kernelI23Flash_fwd_kernel_traitsILi96ELi128ELi64ELi4ELb0ELb0EN7cutlass10bfloat16_tE19Flash_kernel_traitsILi96ELi128ELi64ELi4ES3_EELb0ELb0ELb1ELb0ELb0ELb1ELb0ELb0EEEvNS_16Flash_fwd_paramsE,@function
        .size           _ZN5flash16flash_fwd_kernelI23Flash_fwd_kernel_traitsILi96ELi128ELi64ELi4ELb0ELb0EN7cutlass10bfloat16_tE19Flash_kernel_traitsILi96ELi128ELi64ELi4ES3_EELb0ELb0ELb1ELb0ELb0ELb1ELb0ELb0EEEvNS_16Flash_fwd_paramsE,(.L_x_1351 - _ZN5flash16flash_fwd_kernelI23Flash_fwd_kernel_traitsILi96ELi128ELi64ELi4ELb0ELb0EN7cutlass10bfloat16_tE19Flash_kernel_traitsILi96ELi128ELi64ELi4ES3_EELb0ELb0ELb1ELb0ELb0ELb1ELb0ELb0EEEvNS_16Flash_fwd_paramsE)
        .other          _ZN5flash16flash_fwd_kernelI23Flash_fwd_kernel_traitsILi96ELi128ELi64ELi4ELb0ELb0EN7cutlass10bfloat16_tE19Flash_kernel_traitsILi96ELi128ELi64ELi4ES3_EELb0ELb0ELb1ELb0ELb0ELb1ELb0ELb0EEEvNS_16Flash_fwd_paramsE,@"STO_CUDA_ENTRY STV_DEFAULT"
_ZN5flash16flash_fwd_kernelI23Flash_fwd_kernel_traitsILi96ELi128ELi64ELi4ELb0ELb0EN7cutlass10bfloat16_tE19Flash_kernel_traitsILi96ELi128ELi64ELi4ES3_EELb0ELb0ELb1ELb0ELb0ELb1ELb0ELb0EEEvNS_16Flash_fwd_paramsE:
.text._ZN5flash16flash_fwd_kernelI23Flash_fwd_kernel_traitsILi96ELi128ELi64ELi4ELb0ELb0EN7cutlass10bfloat16_tE19Flash_kernel_traitsILi96ELi128ELi64ELi4ES3_EELb0ELb0ELb1ELb0ELb0ELb1ELb0ELb0EEEvNS_16Flash_fwd_paramsE:
[----:B------:R-:W1:Y:S01]  /*0000*/  LDC R1, c[0x0][0x37c] ;  /* 0x0000df00ff017b82 */ /* 0x000e620000000800 */
[----:B------:R-:W2:Y:S01]  /*0010*/  S2R R24, SR_CTAID.Y ;  /* 0x0000000000187919 */ /* 0x000ea20000002600 */
[----:B------:R-:W3:Y:S06]  /*0020*/  LDCU.64 UR8, c[0x0][0x460] ;  /* 0x00008c00ff0877ac */ /* 0x000eec0008000a00 */
[----:B------:R-:W2:Y:S01]  /*0030*/  LDC.64 R2, c[0x0][0x460] ;  /* 0x00011800ff027b82 */ /* 0x000ea20000000a00 */
[----:B------:R-:W-:Y:S01]  /*0040*/  IMAD.MOV.U32 R25, RZ, RZ, -0x1 ;  /* 0xffffffffff197424 */ /* 0x000fe200078e00ff */
[----:B------:R-:W4:Y:S01]  /*0050*/  LDCU.64 UR14, c[0x0][0x358] ;  /* 0x00006b00ff0e77ac */ /* 0x000f220008000a00 */
[----:B-1----:R-:W-:Y:S01]  /*0060*/  VIADD R1, R1, 0xffffffa8 ;  /* 0xffffffa801017836 */ /* 0x002fe20000000000 */
[----:B------:R-:W1:Y:S01]  /*0070*/  LDCU.64 UR6, c[0x0][0x470] ;  /* 0x00008e00ff0677ac */ /* 0x000e620008000a00 */
[----:B------:R-:W4:Y:S01]  /*0080*/  LDCU.64 UR4, c[0x0][0x478] ;  /* 0x00008f00ff0477ac */ /* 0x000f220008000a00 */
[----:B---3--:R-:W-:-:S02]  /*0090*/  ISETP.NE.U32.AND P0, PT, RZ, UR8, PT ;  /* 0x00000008ff007c0c */ /* 0x008fc4000bf05070 */
[----:B------:R-:W-:Y:S02]  /*00a0*/  ISETP.NE.U32.AND P4, PT, RZ, UR8, PT ;  /* 0x00000008ff007c0c */ /* 0x000fe4000bf85070 */
[----:B------:R-:W-:Y:S02]  /*00b0*/  ISETP.NE.AND.EX P0, PT, RZ, UR9, PT, P0 ;  /* 0x00000009ff007c0c */ /* 0x000fe4000bf05300 */
[----:B------:R-:W-:Y:S02]  /*00c0*/  ISETP.NE.AND.EX P4, PT, RZ, UR9, PT, P4 ;  /* 0x00000009ff007c0c */ /* 0x000fe4000bf85340 */
[----:B-1----:R-:W-:-:S04]  /*00d0*/  ISETP.NE.U32.AND P3, PT, RZ, UR6, PT ;  /* 0x00000006ff007c0c */ /* 0x002fc8000bf65070 */
[----:B------:R-:W-:Y:S01]  /*00e0*/  ISETP.NE.AND.EX P3, PT, RZ, UR7, PT, P3 ;  /* 0x00000007ff007c0c */ /* 0x000fe2000bf65330 */
[C---:B--2---:R-:W-:Y:S01]  /*00f0*/  IMAD.WIDE.U32 R2, R24.reuse, 0x4, R2 ;  /* 0x0000000418027825 */ /* 0x044fe200078e0002 */
[----:B------:R-:W-:Y:S02]  /*0100*/  SHF.R.U32.HI R7, RZ, 0x1e, R24 ;  /* 0x0000001eff077819 */ /* 0x000fe40000011618 */
[----:B----4-:R-:W-:Y:S02]  /*0110*/  ISETP.NE.U32.AND P2, PT, RZ, UR4, PT ;  /* 0x00000004ff007c0c */ /* 0x010fe4000bf45070 */
[----:B------:R-:W2:Y:S01]  /*0120*/  @P0 LDG.E R25, desc[UR14][R2.64] ;  /* 0x0000000e02190981 */ /* 0x000ea2000c1e1900 */
[----:B------:R-:W-:Y:S01]  /*0130*/  IMAD.SHL.U32 R6, R24, 0x4, RZ ;  /* 0x0000000418067824 */ /* 0x000fe200078e00ff */
[----:B------:R-:W-:Y:S02]  /*0140*/  ISETP.NE.AND.EX P2, PT, RZ, UR5, PT, P2 ;  /* 0x00000005ff007c0c */ /* 0x000fe4000bf45320 */
[----:B------:R-:W3:Y:S03]  /*0150*/  @P4 LDG.E R0, desc[UR14][R2.64+0x4] ;  /* 0x0000040e02004981 */ /* 0x000ee6000c1e1900 */
[----:B------:R-:W-:Y:S01]  /*0160*/  @P3 IADD3 R4, P1, PT, R6, UR6, RZ ;  /* 0x0000000606043c10 */ /* 0x000fe2000ff3e0ff */
[----:B------:R-:W-:-:S03]  /*0170*/  IMAD.MOV.U32 R10, RZ, RZ, RZ ;  /* 0x000000ffff0a7224 */ /* 0x000fc600078e00ff */
[----:B------:R-:W-:Y:S01]  /*0180*/  @P3 IADD3.X R5, PT, PT, R7, UR7, RZ, P1, !PT ;  /* 0x0000000707053c10 */ /* 0x000fe20008ffe4ff */
[----:B------:R-:W1:Y:S01]  /*0190*/  S2R R23, SR_CTAID.X ;  /* 0x0000000000177919 */ /* 0x000e620000002500 */
[----:B------:R-:W4:Y:S03]  /*01a0*/  @!P4 LDC R73, c[0x0][0x434] ;  /* 0x00010d00ff49cb82 */ /* 0x000f260000000800 */
[----:B------:R1:W5:Y:S05]  /*01b0*/  @P3 LDG.E R10, desc[UR14][R4.64] ;  /* 0x0000000e040a3981 */ /* 0x00036a000c1e1900 */
[----:B------:R-:W2:Y:S08]  /*01c0*/  @!P2 LDC R9, c[0x0][0x43c] ;  /* 0x00010f00ff09ab82 */ /* 0x000eb00000000800 */
[----:B-1----:R-:W1:Y:S01]  /*01d0*/  LDC.64 R4, c[0x0][0x468] ;  /* 0x00011a00ff047b82 */ /* 0x002e620000000a00 */
[----:B------:R-:W-:-:S04]  /*01e0*/  @P2 IADD3 R2, P0, PT, R6, UR4, RZ ;  /* 0x0000000406022c10 */ /* 0x000fc8000ff1e0ff */
[----:B------:R-:W-:-:S05]  /*01f0*/  @P2 IADD3.X R3, PT, PT, R7, UR5, RZ, P0, !PT ;  /* 0x0000000507032c10 */ /* 0x000fca00087fe4ff */
[----:B------:R1:W5:Y:S01]  /*0200*/  @P2 LDG.E R8, desc[UR14][R2.64] ;  /* 0x0000000e02082981 */ /* 0x000362000c1e1900 */
[----:B------:R-:W4:Y:S01]  /*0210*/  LDCU.U8 UR4, c[0x0][0x532] ;  /* 0x0000a640ff0477ac */ /* 0x000f220008000000 */
[----:B-1----:R-:W-:-:S05]  /*0220*/  IADD3 R2, P0, PT, R6, R4, RZ ;  /* 0x0000000406027210 */ /* 0x002fca0007f1e0ff */
[----:B------:R-:W-:Y:S01]  /*0230*/  IMAD.X R3, R7, 0x1, R5, P0 ;  /* 0x0000000107037824 */ /* 0x000fe200000e0605 */
[C---:B------:R-:W-:Y:S01]  /*0240*/  ISETP.NE.U32.AND P0, PT, R4.reuse, RZ, PT ;  /* 0x000000ff0400720c */ /* 0x040fe20003f05070 */
[----:B------:R-:W1:Y:S03]  /*0250*/  @!P2 LDC.64 R6, c[0x0][0x488] ;  /* 0x00012200ff06ab82 */ /* 0x000e660000000a00 */
[----:B------:R-:W-:Y:S02]  /*0260*/  ISETP.NE.AND.EX P0, PT, R5, RZ, PT, P0 ;  /* 0x000000ff0500720c */ /* 0x000fe40003f05300 */
[----:B------:R-:W-:Y:S02]  /*0270*/  ISETP.EQ.U32.AND P3, PT, R4, RZ, PT ;  /* 0x000000ff0400720c */ /* 0x000fe40003f62070 */
[----:B----4-:R-:W-:-:S09]  /*0280*/  ISETP.NE.AND P1, PT, RZ, UR4, PT ;  /* 0x00000004ff007c0c */ /* 0x010fd2000bf25270 */
[----:B------:R-:W4:Y:S01]  /*0290*/  @!P0 LDC R4, c[0x0][0x438] ;  /* 0x00010e00ff048b82 */ /* 0x000f220000000800 */
[----:B------:R-:W-:Y:S01]  /*02a0*/  ISETP.EQ.OR.EX P3, PT, R5, RZ, !P1, P3 ;  /* 0x000000ff0500720c */ /* 0x000fe20004f62730 */
[----:B------:R-:W-:Y:S02]  /*02b0*/  IMAD.MOV.U32 R11, RZ, RZ, -0x1 ;  /* 0xffffffffff0b7424 */ /* 0x000fe400078e00ff */
[----:B------:R-:W-:-:S10]  /*02c0*/  IMAD.SHL.U32 R161, R23, 0x80, RZ ;  /* 0x0000008017a17824 */ /* 0x000fd400078e00ff */
[----:B------:R1:W5:Y:S04]  /*02d0*/  @!P3 LDG.E R11, desc[UR14][R2.64] ;  /* 0x0000000e020bb981 */ /* 0x000368000c1e1900 */
[----:B--2---:R2:W-:Y:S01]  /*02e0*/  STL [R1+0x4c], R25 ;  /* 0x00004c1901007387 */ /* 0x0045e20000100800 */
[----:B---3--:R-:W-:-:S05]  /*02f0*/  @P4 IMAD.IADD R73, R0, 0x1, -R25 ;  /* 0x0000000100494824 */ /* 0x008fca00078e0a19 */
[----:B------:R-:W-:Y:S01]  /*0300*/  ISETP.GT.AND P3, PT, R73, R161, PT ;  /* 0x000000a14900720c */ /* 0x000fe20003f64270 */
[----:B-1--4-:R-:W-:-:S12]  /*0310*/  @!P0 BRA `(.L_x_173) ;  /* 0x00000000000c8947 */ /* 0x012fd80003800000 */
[----:B------:R-:W3:Y:S02]  /*0320*/  @P1 LDG.E R4, desc[UR14][R2.64+0x4] ;  /* 0x0000040e02041981 */ /* 0x000ee4000c1e1900 */
[----:B---3-5:R-:W-:-:S06]  /*0330*/  @P1 IADD3 R4, PT, PT, R4, -R11, RZ ;  /* 0x8000000b04041210 */ /* 0x028fcc0007ffe0ff */
[----:B------:R1:W5:Y:S02]  /*0340*/  @!P1 LDG.E R4, desc[UR14][R2.64] ;  /* 0x0000000e02049981 */ /* 0x000364000c1e1900 */
.L_x_173:
[----:B------:R-:W-:Y:S05]  /*0350*/  @!P3 EXIT ;  /* 0x000000000000b94d */ /* 0x000fea0003800000 */
[----:B------:R-:W3:Y:S01]  /*0360*/  LDC R222, c[0x0][0x504] ;  /* 0x00014100ffde7b82 */ /* 0x000ee20000000800 */
[----:B------:R-:W-:Y:S01]  /*0370*/  @!P2 ISETP.NE.U32.AND P0, PT, R6, RZ, PT ;  /* 0x000000ff0600a20c */ /* 0x000fe20003f05070 */
[----:B-----5:R-:W-:Y:S01]  /*0380*/  @P2 IMAD.IADD R72, R8, 0x1, -R10 ;  /* 0x0000000108482824 */ /* 0x020fe200078e0a0a */
[----:B------:R-:W4:Y:S02]  /*0390*/  S2R R22, SR_CTAID.Z ;  /* 0x0000000000167919 */ /* 0x000f240000002700 */
[----:B------:R-:W-:Y:S01]  /*03a0*/  @!P2 ISETP.NE.AND.EX P0, PT, R7, RZ, PT, P0 ;  /* 0x000000ff0700a20c */ /* 0x000fe20003f05300 */
[----:B------:R-:W2:Y:S02]  /*03b0*/  S2R R220, SR_TID.X ;  /* 0x0000000000dc7919 */ /* 0x000ea40000002100 */
[----:B------:R-:W4:Y:S01]  /*03c0*/  LDC R163, c[0x0][0x508] ;  /* 0x00014200ffa37b82 */ /* 0x000f220000000800 */
[----:B------:R-:W-:-:S04]  /*03d0*/  @!P2 SEL R0, R9, RZ, P0 ;  /* 0x000000ff0900a207 */ /* 0x000fc80000000000 */
[----:B------:R-:W-:-:S05]  /*03e0*/  @!P2 IADD3 R72, PT, PT, R0, R4, -R10 ;  /* 0x000000040048a210 */ /* 0x000fca0007ffe80a */
[----:B-1----:R-:W-:-:S05]  /*03f0*/  VIADD R3, R72, 0x3f ;  /* 0x0000003f48037836 */ /* 0x002fca0000000000 */
[----:B------:R-:W-:Y:S01]  /*0400*/  IADD3 R0, PT, PT, R3, R161, -R73 ;  /* 0x000000a103007210 */ /* 0x000fe20007ffe849 */
[----:B---3--:R-:W-:Y:S01]  /*0410*/  IMAD.IADD R222, R73, 0x1, R222 ;  /* 0x0000000149de7824 */ /* 0x008fe200078e02de */
[----:B------:R-:W-:-:S04]  /*0420*/  SHF.R.S32.HI R5, RZ, 0x1f, R3 ;  /* 0x0000001fff057819 */ /* 0x000fc80000011403 */
[----:B------:R-:W-:Y:S02]  /*0430*/  IADD3 R2, PT, PT, -R222, R161, R72 ;  /* 0x000000a1de027210 */ /* 0x000fe40007ffe148 */
[----:B------:R-:W-:Y:S02]  /*0440*/  LEA.HI R3, R5, R3, RZ, 0x6 ;  /* 0x0000000305037211 */ /* 0x000fe400078f30ff */
[----:B----4-:R-:W-:Y:S02]  /*0450*/  IADD3 R0, PT, PT, R0, 0x80, R163 ;  /* 0x0000008000007810 */ /* 0x010fe40007ffe0a3 */
[----:B------:R-:W-:Y:S02]  /*0460*/  SHF.R.S32.HI R6, RZ, 0x1f, R2 ;  /* 0x0000001fff067819 */ /* 0x000fe40000011402 */
[----:B------:R-:W-:Y:S02]  /*0470*/  SHF.R.S32.HI R4, RZ, 0x1f, R0 ;  /* 0x0000001fff047819 */ /* 0x000fe40000011400 */
[----:B------:R-:W-:-:S02]  /*0480*/  LEA.HI R2, R6, R2, RZ, 0x6 ;  /* 0x0000000206027211 */ /* 0x000fc400078f30ff */
[----:B------:R-:W-:Y:S02]  /*0490*/  LEA.HI R0, R4, R0, RZ, 0x6 ;  /* 0x0000000004007211 */ /* 0x000fe400078f30ff */
[----:B------:R-:W-:Y:S02]  /*04a0*/  SHF.R.S32.HI R2, RZ, 0x6, R2 ;  /* 0x00000006ff027819 */ /* 0x000fe40000011402 */
[----:B------:R-:W-:Y:S02]  /*04b0*/  SHF.R.S32.HI R3, RZ, 0x6, R3 ;  /* 0x00000006ff037819 */ /* 0x000fe40000011403 */
[----:B------:R-:W-:Y:S02]  /*04c0*/  SHF.R.S32.HI R0, RZ, 0x6, R0 ;  /* 0x00000006ff007819 */ /* 0x000fe40000011400 */
[----:B------:R-:W-:Y:S02]  /*04d0*/  VIMNMX R188, PT, PT, RZ, R2, !PT ;  /* 0x00000002ffbc7248 */ /* 0x000fe40007fe0100 */
[----:B------:R-:W-:-:S03]  /*04e0*/  VIMNMX R165, PT, PT, R3, R0, PT ;  /* 0x0000000003a57248 */ /* 0x000fc60003fe0100 */
[----:B------:R1:W-:Y:S01]  /*04f0*/  STL [R1+0x40], R188 ;  /* 0x000040bc01007387 */ /* 0x0003e20000100800 */
[----:B------:R-:W-:-:S03]  /*0500*/  ISETP.GT.AND P0, PT, R165, R188, PT ;  /* 0x000000bca500720c */ /* 0x000fc60003f04270 */
[----:B------:R1:W-:Y:S10]  /*0510*/  STL [R1+0x20], R165 ;  /* 0x000020a501007387 */ /* 0x0003f40000100800 */
[----:B--2---:R-:W-:Y:S05]  /*0520*/  @P0 BRA `(.L_x_174) ;  /* 0x0000000800c40947 */ /* 0x004fea0003800000 */
[----:B------:R-:W2:Y:S01]  /*0530*/  LDC.U8 R0, c[0x0][0x549] ;  /* 0x00015240ff007b82 */ /* 0x000ea20000000000 */
[----:B------:R-:W-:-:S07]  /*0540*/  ISETP.NE.AND P1, PT, R25, -0x1, PT ;  /* 0xffffffff1900780c */ /* 0x000fce0003f25270 */
[----:B------:R-:W3:Y:S08]  /*0550*/  LDC.U8 R12, c[0x0][0x548] ;  /* 0x00015200ff0c7b82 */ /* 0x000ef00000000000 */
[----:B------:R-:W4:Y:S01]  /*0560*/  @!P1 LDC.64 R4, c[0x0][0x400] ;  /* 0x00010000ff049b82 */ /* 0x000f220000000a00 */
[----:B--2---:R-:W-:-:S07]  /*0570*/  ISETP.NE.AND P0, PT, R0, RZ, PT ;  /* 0x000000ff0000720c */ /* 0x004fce0003f05270 */
[----:B------:R-:W2:Y:S01]  /*0580*/  @P1 LDC.64 R6, c[0x0][0x408] ;  /* 0x00010200ff061b82 */ /* 0x000ea20000000a00 */
[----:B---3--:R-:W-:-:S07]  /*0590*/  ISETP.NE.AND P5, PT, R12, RZ, !P0 ;  /* 0x000000ff0c00720c */ /* 0x008fce00047a5270 */
[----:B------:R-:W3:Y:S01]  /*05a0*/  LDC R11, c[0x0][0x434] ;  /* 0x00010d00ff0b7b82 */ /* 0x000ee20000000800 */
[----:B----4-:R-:W-:-:S07]  /*05b0*/  @!P1 IMAD.WIDE.U32 R2, R24, R4, RZ ;  /* 0x0000000418029225 */ /* 0x010fce00078e00ff */
[----:B------:R-:W4:Y:S01]  /*05c0*/  @P0 LDC.64 R8, c[0x0][0x430] ;  /* 0x00010c00ff080b82 */ /* 0x000f220000000a00 */
[----:B------:R-:W-:Y:S01]  /*05d0*/  @!P1 IMAD R10, R24, R5, R3 ;  /* 0x00000005180a9224 */ /* 0x000fe200078e0203 */
[----:B------:R-:W-:-:S06]  /*05e0*/  @!P1 MOV R4, R2 ;  /* 0x0000000200049202 */ /* 0x000fcc0000000f00 */
[----:B------:R-:W1:Y:S01]  /*05f0*/  @P0 LDC R15, c[0x0][0x430] ;  /* 0x00010c00ff0f0b82 */ /* 0x000e620000000800 */
[----:B--2---:R-:W-:-:S04]  /*0600*/  @P1 IMAD.WIDE.U32 R2, R25, R6, RZ ;  /* 0x0000000619021225 */ /* 0x004fc800078e00ff */
[----:B------:R-:W-:Y:S01]  /*0610*/  @P1 IMAD R10, R25, R7, R3 ;  /* 0x00000007190a1224 */ /* 0x000fe200078e0203 */
[----:B------:R-:W-:Y:S02]  /*0620*/  @P1 MOV R4, R2 ;  /* 0x0000000200041202 */ /* 0x000fe40000000f00 */
[----:B------:R-:W-:Y:S01]  /*0630*/  @P0 MOV R3, 0x1 ;  /* 0x0000000100030802 */ /* 0x000fe20000000f00 */
[----:B----4-:R-:W-:Y:S01]  /*0640*/  @P0 IMAD R0, R8, R9, RZ ;  /* 0x0000000908000224 */ /* 0x010fe200078e02ff */
[----:B---3--:R-:W-:Y:S06]  /*0650*/  @P0 BRA `(.L_x_175) ;  /* 0x0000000000280947 */ /* 0x008fec0003800000 */
[----:B------:R-:W-:Y:S01]  /*0660*/  ISETP.NE.AND P0, PT, R12, RZ, PT ;  /* 0x000000ff0c00720c */ /* 0x000fe20003f05270 */
[----:B------:R-:W2:-:S12]  /*0670*/  LDC R5, c[0x0][0x3e0] ;  /* 0x0000f800ff057b82 */ /* 0x000e980000000800 */
[----:B------:R-:W3:Y:S01]  /*0680*/  @P0 LDC R0, c[0x0][0x454] ;  /* 0x00011500ff000b82 */ /* 0x000ee20000000800 */
[----:B-1----:R-:W-:Y:S02]  /*0690*/  @P0 MOV R15, 0x1 ;  /* 0x00000001000f0802 */ /* 0x002fe40000000f00 */
[----:B------:R-:W-:-:S05]  /*06a0*/  @!P0 MOV R15, 0x1 ;  /* 0x00000001000f8802 */ /* 0x000fca0000000f00 */
[----:B------:R-:W2:Y:S08]  /*06b0*/  @P0 LDC R3, c[0x0][0x454] ;  /* 0x00011500ff030b82 */ /* 0x000eb00000000800 */
[----:B------:R-:W1:Y:S08]  /*06c0*/  @!P0 LDC R2, c[0x0][0x434] ;  /* 0x00010d00ff028b82 */ /* 0x000e700000000800 */
[----:B------:R-:W4:Y:S01]  /*06d0*/  @!P0 LDC R0, c[0x0][0x434] ;  /* 0x00010d00ff008b82 */ /* 0x000f220000000800 */
[----:B--2---:R-:W-:-:S02]  /*06e0*/  @P0 IMAD R3, R3, R5, RZ ;  /* 0x0000000503030224 */ /* 0x004fc400078e02ff */
[----:B-1-3--:R-:W-:-:S07]  /*06f0*/  @!P0 IMAD R3, R2, R5, RZ ;  /* 0x0000000502038224 */ /* 0x00afce00078e02ff */
.L_x_175:
[----:B------:R-:W-:Y:S01]  /*0700*/  SHF.R.U32.HI R12, RZ, 0x2, R220 ;  /* 0x00000002ff0c7819 */ /* 0x000fe200000116dc */
[----:B------:R-:W-:Y:S01]  /*0710*/  IMAD.SHL.U32 R6, R220, 0x8, RZ ;  /* 0x00000008dc067824 */ /* 0x000fe200078e00ff */
[----:B------:R-:W2:Y:S01]  /*0720*/  LDCU.64 UR4, c[0x0][0x410] ;  /* 0x00008200ff0477ac */ /* 0x000ea20008000a00 */
[----:B------:R-:W-:Y:S01]  /*0730*/  IMAD R5, R24, R11, RZ ;  /* 0x0000000b18057224 */ /* 0x000fe200078e02ff */
[----:B------:R-:W-:Y:S01]  /*0740*/  ISETP.NE.AND P0, PT, R25, -0x1, PT ;  /* 0xffffffff1900780c */ /* 0x000fe20003f05270 */
[----:B------:R-:W-:Y:S01]  /*0750*/  IMAD.IADD R2, R73, 0x1, -R161 ;  /* 0x0000000149027824 */ /* 0x000fe200078e0aa1 */
[----:B------:R-:W-:Y:S01]  /*0760*/  LOP3.LUT P6, R220, R220, 0x3, RZ, 0xc0, !PT ;  /* 0x00000003dcdc7812 */ /* 0x000fe200078cc0ff */
[----:B------:R-:W-:Y:S01]  /*0770*/  VIADD R18, R12, 0x20 ;  /* 0x000000200c127836 */ /* 0x000fe20000000000 */
[----:B------:R-:W-:Y:S01]  /*0780*/  LOP3.LUT R6, R6, 0x18, RZ, 0xc0, !PT ;  /* 0x0000001806067812 */ /* 0x000fe200078ec0ff */
[C---:B------:R-:W-:Y:S01]  /*0790*/  VIADD R19, R12.reuse, 0x40 ;  /* 0x000000400c137836 */ /* 0x040fe20000000000 */
[----:B------:R-:W-:Y:S01]  /*07a0*/  SEL R5, R5, R25, !P0 ;  /* 0x0000001905057207 */ /* 0x000fe20004000000 */
[C---:B------:R-:W-:Y:S01]  /*07b0*/  VIADD R20, R12.reuse, 0x60 ;  /* 0x000000600c147836 */ /* 0x040fe20000000000 */
[----:B------:R-:W-:Y:S01]  /*07c0*/  ISETP.GE.AND P3, PT, R12, R2, PT ;  /* 0x000000020c00720c */ /* 0x000fe20003f66270 */
[----:B----4-:R-:W-:Y:S01]  /*07d0*/  IMAD R14, R22, R0, RZ ;  /* 0x00000000160e7224 */ /* 0x010fe200078e02ff */
[-C--:B------:R-:W-:Y:S01]  /*07e0*/  ISETP.GE.OR P6, PT, R12, R2.reuse, P6 ;  /* 0x000000020c00720c */ /* 0x080fe200037c6670 */
[----:B------:R-:W-:Y:S01]  /*07f0*/  IMAD.MOV.U32 R13, RZ, RZ, RZ ;  /* 0x000000ffff0d7224 */ /* 0x000fe200078e00ff */
[-C--:B------:R-:W-:Y:S01]  /*0800*/  ISETP.GE.AND P1, PT, R18, R2.reuse, PT ;  /* 0x000000021200720c */ /* 0x080fe20003f26270 */
[----:B------:R-:W-:Y:S01]  /*0810*/  @!P5 IMAD R14, R24, R3, R14 ;  /* 0x00000003180ed224 */ /* 0x000fe200078e020e */
[-C--:B------:R-:W-:Y:S01]  /*0820*/  ISETP.GE.AND P2, PT, R19, R2.reuse, PT ;  /* 0x000000021300720c */ /* 0x080fe20003f46270 */
[----:B------:R-:W-:Y:S01]  /*0830*/  BSSY.RECONVERGENT B0, `(.L_x_176) ;  /* 0x0000019000007945 */ /* 0x000fe20003800200 */
[----:B------:R-:W-:-:S02]  /*0840*/  ISETP.GE.AND P0, PT, R20, R2, PT ;  /* 0x000000021400720c */ /* 0x000fc40003f06270 */
[----:B------:R-:W-:Y:S02]  /*0850*/  IADD3 R2, P4, PT, R6, R4, RZ ;  /* 0x0000000406027210 */ /* 0x000fe40007f9e0ff */
[----:B------:R-:W-:Y:S02]  /*0860*/  SHF.R.S32.HI R0, RZ, 0x1f, R5 ;  /* 0x0000001fff007819 */ /* 0x000fe40000011405 */
[----:B------:R-:W-:Y:S01]  /*0870*/  SEL R17, R5, RZ, P5 ;  /* 0x000000ff05117207 */ /* 0x000fe20002800000 */
[----:B------:R-:W-:Y:S01]  /*0880*/  IMAD.X R3, RZ, RZ, R10, P4 ;  /* 0x000000ffff037224 */ /* 0x000fe200020e060a */
[----:B------:R-:W-:Y:S01]  /*0890*/  SEL R21, R0, RZ, P5 ;  /* 0x000000ff00157207 */ /* 0x000fe20002800000 */
[----:B------:R-:W-:Y:S01]  /*08a0*/  IMAD.WIDE.U32 R4, R23, 0x80, R12 ;  /* 0x0000008017047825 */ /* 0x000fe200078e000c */
[C---:B------:R-:W-:Y:S02]  /*08b0*/  ISETP.NE.OR P5, PT, R220.reuse, RZ, P1 ;  /* 0x000000ffdc00720c */ /* 0x040fe40000fa5670 */
[----:B------:R-:W-:Y:S01]  /*08c0*/  ISETP.NE.OR P4, PT, R220, RZ, P2 ;  /* 0x000000ffdc00720c */ /* 0x000fe20001785670 */
[----:B--2---:R-:W-:-:S04]  /*08d0*/  IMAD.WIDE.U32 R10, R22, UR4, R2 ;  /* 0x00000004160a7c25 */ /* 0x004fc8000f8e0002 */
[----:B------:R-:W-:Y:S01]  /*08e0*/  IMAD R9, R22, UR5, R11 ;  /* 0x0000000516097c24 */ /* 0x000fe2000f8e020b */
[----:B------:R-:W-:Y:S07]  /*08f0*/  @P3 BRA `(.L_x_177) ;  /* 0x0000000000303947 */ /* 0x000fee0003800000 */
[----:B------:R-:W2:Y:S01]  /*0900*/  LDCU.64 UR4, c[0x0][0x408] ;  /* 0x00008100ff0477ac */ /* 0x000ea20008000a00 */
[----:B------:R-:W-:Y:S01]  /*0910*/  MOV R8, R10 ;  /* 0x0000000a00087202 */ /* 0x000fe20000000f00 */
[----:B------:R-:W3:Y:S01]  /*0920*/  LDCU.64 UR6, c[0x0][0x3f0] ;  /* 0x00007e00ff0677ac */ /* 0x000ee20008000a00 */
[----:B--2---:R-:W-:-:S03]  /*0930*/  IMAD R0, R5, UR4, RZ ;  /* 0x0000000405007c24 */ /* 0x004fc6000f8e02ff */
[----:B------:R-:W-:-:S04]  /*0940*/  IMAD.WIDE.U32 R6, R4, UR4, R8 ;  /* 0x0000000404067c25 */ /* 0x000fc8000f8e0008 */
[----:B------:R-:W-:Y:S01]  /*0950*/  IMAD R0, R4, UR5, R0 ;  /* 0x0000000504007c24 */ /* 0x000fe2000f8e0200 */
[----:B---3--:R-:W-:-:S04]  /*0960*/  LEA R2, P3, R6, UR6, 0x1 ;  /* 0x0000000606027c11 */ /* 0x008fc8000f8608ff */
[----:B------:R-:W-:-:S04]  /*0970*/  IADD3 R0, PT, PT, R7, R0, RZ ;  /* 0x0000000007007210 */ /* 0x000fc80007ffe0ff */
[----:B------:R-:W-:-:S05]  /*0980*/  LEA.HI.X R3, R6, UR7, R0, 0x1, P3 ;  /* 0x0000000706037c11 */ /* 0x000fca00098f0c00 */
[----:B------:R2:W-:Y:S04]  /*0990*/  STG.E.128 desc[UR14][R2.64], RZ ;  /* 0x000000ff02007986 */ /* 0x0005e8000c101d0e */
[----:B------:R2:W-:Y:S04]  /*09a0*/  STG.E.128 desc[UR14][R2.64+0x40], RZ ;  /* 0x000040ff02007986 */ /* 0x0005e8000c101d0e */
[----:B------:R2:W-:Y:S02]  /*09b0*/  STG.E.128 desc[UR14][R2.64+0x80], RZ ;  /* 0x000080ff02007986 */ /* 0x0005e4000c101d0e */
.L_x_177:
[----:B------:R-:W-:Y:S05]  /*09c0*/  BSYNC.RECONVERGENT B0 ;  /* 0x0000000000007941 */ /* 0x000fea0003800200 */
.L_x_176:
[----:B------:R-:W-:Y:S01]  /*09d0*/  BSSY.RECONVERGENT B0, `(.L_x_178) ;  /* 0x0000013000007945 */ /* 0x000fe20003800200 */
[----:B------:R-:W-:Y:S01]  /*09e0*/  ISETP.NE.OR P3, PT, R220, RZ, P0 ;  /* 0x000000ffdc00720c */ /* 0x000fe20000765670 */
[----:B-1----:R-:W-:Y:S02]  /*09f0*/  IMAD R16, R161, R15, RZ ;  /* 0x0000000fa1107224 */ /* 0x002fe400078e02ff */
[----:B------:R-:W-:Y:S10]  /*0a00*/  @P1 BRA `(.L_x_179) ;  /* 0x00000000003c1947 */ /* 0x000ff40003800000 */
[----:B------:R-:W1:Y:S01]  /*0a10*/  LDCU.64 UR6, c[0x0][0x408] ;  /* 0x00008100ff0677ac */ /* 0x000e620008000a00 */
[----:B------:R-:W-:Y:S01]  /*0a20*/  IADD3 R0, P1, PT, R4, 0x20, RZ ;  /* 0x0000002004007810 */ /* 0x000fe20007f3e0ff */
[----:B------:R-:W-:Y:S01]  /*0a30*/  IMAD.MOV.U32 R6, RZ, RZ, R10 ;  /* 0x000000ffff067224 */ /* 0x000fe200078e000a */
[----:B------:R-:W-:Y:S01]  /*0a40*/  MOV R7, R9 ;  /* 0x0000000900077202 */ /* 0x000fe20000000f00 */
[----:B------:R-:W3:Y:S02]  /*0a50*/  LDCU.64 UR4, c[0x0][0x3f0] ;  /* 0x00007e00ff0477ac */ /* 0x000ee40008000a00 */
[----:B--2---:R-:W-:-:S04]  /*0a60*/  IMAD.X R2, RZ, RZ, R5, P1 ;  /* 0x000000ffff027224 */ /* 0x004fc800008e0605 */
[----:B-1----:R-:W-:Y:S02]  /*0a70*/  IMAD R2, R2, UR6, RZ ;  /* 0x0000000602027c24 */ /* 0x002fe4000f8e02ff */
        /* <DEDUP_REMOVED lines=8> */
.L_x_179:
[----:B------:R-:W-:Y:S05]  /*0b00*/  BSYNC.RECONVERGENT B0 ;  /* 0x0000000000007941 */ /* 0x000fea0003800200 */
.L_x_178:
[----:B------:R-:W-:Y:S04]  /*0b10*/  BSSY.RECONVERGENT B0, `(.L_x_180) ;  /* 0x0000011000007945 */ /* 0x000fe80003800200 */
[----:B------:R-:W-:Y:S05]  /*0b20*/  @P2 BRA `(.L_x_181) ;  /* 0x00000000003c2947 */ /* 0x000fea0003800000 */
[----:B------:R-:W3:Y:S01]  /*0b30*/  LDCU.64 UR6, c[0x0][0x408] ;  /* 0x00008100ff0677ac */ /* 0x000ee20008000a00 */
[----:B------:R-:W-:Y:S01]  /*0b40*/  IADD3 R0, P1, PT, R4, 0x40, RZ ;  /* 0x0000004004007810 */ /* 0x000fe20007f3e0ff */
[----:B------:R-:W-:Y:S01]  /*0b50*/  IMAD.MOV.U32 R6, RZ, RZ, R10 ;  /* 0x000000ffff067224 */ /* 0x000fe200078e000a */
[----:B------:R-:W-:Y:S01]  /*0b60*/  MOV R7, R9 ;  /* 0x0000000900077202 */ /* 0x000fe20000000f00 */
[----:B------:R-:W4:Y:S02]  /*0b70*/  LDCU.64 UR4, c[0x0][0x3f0] ;  /* 0x00007e00ff0477ac */ /* 0x000f240008000a00 */
[----:B-12---:R-:W-:-:S04]  /*0b80*/  IMAD.X R2, RZ, RZ, R5, P1 ;  /* 0x000000ffff027224 */ /* 0x006fc800008e0605 */
[----:B---3--:R-:W-:Y:S02]  /*0b90*/  IMAD R2, R2, UR6, RZ ;  /* 0x0000000602027c24 */ /* 0x008fe4000f8e02ff */
[----:B------:R-:W-:-:S04]  /*0ba0*/  IMAD.WIDE.U32 R6, R0, UR6, R6 ;  /* 0x0000000600067c25 */ /* 0x000fc8000f8e0006 */
[----:B------:R-:W-:Y:S01]  /*0bb0*/  IMAD R0, R0, UR7, R2 ;  /* 0x0000000700007c24 */ /* 0x000fe2000f8e0202 */
[----:B----4-:R-:W-:-:S04]  /*0bc0*/  LEA R2, P1, R6, UR4, 0x1 ;  /* 0x0000000406027c11 */ /* 0x010fc8000f8208ff */
[----:B------:R-:W-:-:S04]  /*0bd0*/  IADD3 R0, PT, PT, R7, R0, RZ ;  /* 0x0000000007007210 */ /* 0x000fc80007ffe0ff */
[----:B------:R-:W-:-:S05]  /*0be0*/  LEA.HI.X R3, R6, UR5, R0, 0x1, P1 ;  /* 0x0000000506037c11 */ /* 0x000fca00088f0c00 */
[----:B------:R3:W-:Y:S04]  /*0bf0*/  STG.E.128 desc[UR14][R2.64], RZ ;  /* 0x000000ff02007986 */ /* 0x0007e8000c101d0e */
[----:B------:R3:W-:Y:S04]  /*0c00*/  STG.E.128 desc[UR14][R2.64+0x40], RZ ;  /* 0x000040ff02007986 */ /* 0x0007e8000c101d0e */
[----:B------:R3:W-:Y:S02]  /*0c10*/  STG.E.128 desc[UR14][R2.64+0x80], RZ ;  /* 0x000080ff02007986 */ /* 0x0007e4000c101d0e */
.L_x_181:
[----:B------:R-:W-:Y:S05]  /*0c20*/  BSYNC.RECONVERGENT B0 ;  /* 0x0000000000007941 */ /* 0x000fea0003800200 */
.L_x_180:
[----:B------:R-:W-:Y:S01]  /*0c30*/  BSSY.RECONVERGENT B0, `(.L_x_182) ;  /* 0x0000014000007945 */ /* 0x000fe20003800200 */
[----:B------:R-:W-:Y:S02]  /*0c40*/  IADD3 R6, P2, P1, R16, R17, R14 ;  /* 0x0000001110067210 */ /* 0x000fe4000795e00e */
[----:B------:R-:W-:Y:S02]  /*0c50*/  SHF.R.S32.HI R16, RZ, 0x1f, R16 ;  /* 0x0000001fff107819 */ /* 0x000fe40000011410 */
[----:B------:R-:W-:Y:S01]  /*0c60*/  SHF.R.S32.HI R14, RZ, 0x1f, R14 ;  /* 0x0000001fff0e7819 */ /* 0x000fe2000001140e */
[----:B------:R-:W-:Y:S05]  /*0c70*/  @P0 BRA `(.L_x_183) ;  /* 0x00000000003c0947 */ /* 0x000fea0003800000 */
[----:B------:R-:W4:Y:S01]  /*0c80*/  LDCU.64 UR6, c[0x0][0x408] ;  /* 0x00008100ff0677ac */ /* 0x000f220008000a00 */
[----:B------:R-:W-:Y:S01]  /*0c90*/  IADD3 R0, P0, PT, R4, 0x60, RZ ;  /* 0x0000006004007810 */ /* 0x000fe20007f1e0ff */
[----:B-123--:R-:W-:Y:S01]  /*0ca0*/  IMAD.MOV.U32 R2, RZ, RZ, R10 ;  /* 0x000000ffff027224 */ /* 0x00efe200078e000a */
[----:B------:R-:W-:Y:S01]  /*0cb0*/  MOV R3, R9 ;  /* 0x0000000900037202 */ /* 0x000fe20000000f00 */
[----:B------:R-:W1:Y:S02]  /*0cc0*/  LDCU.64 UR4, c[0x0][0x3f0] ;  /* 0x00007e00ff0477ac */ /* 0x000e640008000a00 */
[----:B------:R-:W-:-:S04]  /*0cd0*/  IMAD.X R4, RZ, RZ, R5, P0 ;  /* 0x000000ffff047224 */ /* 0x000fc800000e0605 */
[----:B----4-:R-:W-:Y:S02]  /*0ce0*/  IMAD R7, R4, UR6, RZ ;  /* 0x0000000604077c24 */ /* 0x010fe4000f8e02ff */
        /* <DEDUP_REMOVED lines=8> */
.L_x_183:
[----:B------:R-:W-:Y:S05]  /*0d70*/  BSYNC.RECONVERGENT B0 ;  /* 0x0000000000007941 */ /* 0x000fea0003800200 */
.L_x_182:
[----:B------:R-:W-:Y:S01]  /*0d80*/  BSSY.RECONVERGENT B0, `(.L_x_184) ;  /* 0x000000b000007945 */ /* 0x000fe20003800200 */
[----:B------:R-:W-:-:S03]  /*0d90*/  IADD3.X R4, PT, PT, R16, R21, R14, P2, P1 ;  /* 0x0000001510047210 */ /* 0x000fc600017e240e */
[----:B------:R-:W-:Y:S05]  /*0da0*/  @P6 BRA `(.L_x_185) ;  /* 0x0000000000206947 */ /* 0x000fea0003800000 */
[----:B------:R-:W5:Y:S01]  /*0db0*/  LDCU.64 UR4, c[0x0][0x420] ;  /* 0x00008400ff0477ac */ /* 0x000f620008000a00 */
[----:B------:R-:W-:-:S05]  /*0dc0*/  IMAD R0, R12, R15, RZ ;  /* 0x0000000f0c007224 */ /* 0x000fca00078e02ff */
[----:B-1234-:R-:W-:-:S04]  /*0dd0*/  IADD3 R3, P0, PT, R0, R6, RZ ;  /* 0x0000000600037210 */ /* 0x01efc80007f1e0ff */
[----:B------:R-:W-:Y:S02]  /*0de0*/  LEA.HI.X.SX32 R0, R0, R4, 0x1, P0 ;  /* 0x0000000400007211 */ /* 0x000fe400000f0eff */
[----:B-----5:R-:W-:-:S04]  /*0df0*/  LEA R2, P0, R3, UR4, 0x2 ;  /* 0x0000000403027c11 */ /* 0x020fc8000f8010ff */
[----:B------:R-:W-:Y:S01]  /*0e00*/  LEA.HI.X R3, R3, UR5, R0, 0x2, P0 ;  /* 0x0000000503037c11 */ /* 0x000fe200080f1400 */
[----:B------:R-:W-:-:S05]  /*0e10*/  IMAD.MOV.U32 R0, RZ, RZ, 0x7f800000 ;  /* 0x7f800000ff007424 */ /* 0x000fca00078e00ff */
[----:B------:R1:W-:Y:S03]  /*0e20*/  STG.E desc[UR14][R2.64], R0 ;  /* 0x0000000002007986 */ /* 0x0003e6000c10190e */
.L_x_185:
[----:B------:R-:W-:Y:S05]  /*0e30*/  BSYNC.RECONVERGENT B0 ;  /* 0x0000000000007941 */ /* 0x000fea0003800200 */
.L_x_184:
[----:B------:R-:W-:Y:S04]  /*0e40*/  BSSY.RECONVERGENT B0, `(.L_x_186) ;  /* 0x000000a000007945 */ /* 0x000fe80003800200 */
[----:B------:R-:W-:Y:S05]  /*0e50*/  @P5 BRA `(.L_x_187) ;  /* 0x0000000000205947 */ /* 0x000fea0003800000 */
[----:B------:R-:W5:Y:S01]  /*0e60*/  LDCU.64 UR4, c[0x0][0x420] ;  /* 0x00008400ff0477ac */ /* 0x000f620008000a00 */
[----:B-1----:R-:W-:-:S05]  /*0e70*/  IMAD R0, R18, R15, RZ ;  /* 0x0000000f12007224 */ /* 0x002fca00078e02ff */
[----:B--234-:R-:W-:-:S04]  /*0e80*/  IADD3 R3, P0, PT, R0, R6, RZ ;  /* 0x0000000600037210 */ /* 0x01cfc80007f1e0ff */
[----:B------:R-:W-:Y:S02]  /*0e90*/  LEA.HI.X.SX32 R0, R0, R4, 0x1, P0 ;  /* 0x0000000400007211 */ /* 0x000fe400000f0eff */
[----:B-----5:R-:W-:-:S04]  /*0ea0*/  LEA R2, P0, R3, UR4, 0x2 ;  /* 0x0000000403027c11 */ /* 0x020fc8000f8010ff */
[----:B------:R-:W-:Y:S01]  /*0eb0*/  LEA.HI.X R3, R3, UR5, R0, 0x2, P0 ;  /* 0x0000000503037c11 */ /* 0x000fe200080f1400 */
[----:B------:R-:W-:-:S05]  /*0ec0*/  IMAD.MOV.U32 R0, RZ, RZ, 0x7f800000 ;  /* 0x7f800000ff007424 */ /* 0x000fca00078e00ff */
[----:B------:R1:W-:Y:S03]  /*0ed0*/  STG.E desc[UR14][R2.64], R0 ;  /* 0x0000000002007986 */ /* 0x0003e6000c10190e */
.L_x_187:
[----:B------:R-:W-:Y:S05]  /*0ee0*/  BSYNC.RECONVERGENT B0 ;  /* 0x0000000000007941 */ /* 0x000fea0003800200 */
.L_x_186:
        /* <DEDUP_REMOVED lines=10> */
.L_x_189:
[----:B------:R-:W-:Y:S05]  /*0f90*/  BSYNC.RECONVERGENT B0 ;  /* 0x0000000000007941 */ /* 0x000fea0003800200 */
.L_x_188:
[----:B------:R-:W-:Y:S05]  /*0fa0*/  @P3 EXIT ;  /* 0x000000000000394d */ /* 0x000fea0003800000 */
[----:B------:R-:W5:Y:S01]  /*0fb0*/  LDCU.64 UR4, c[0x0][0x420] ;  /* 0x00008400ff0477ac */ /* 0x000f620008000a00 */
[----:B-1----:R-:W-:-:S05]  /*0fc0*/  IMAD R0, R20, R15, RZ ;  /* 0x0000000f14007224 */ /* 0x002fca00078e02ff */
[----:B--234-:R-:W-:-:S04]  /*0fd0*/  IADD3 R3, P0, PT, R0, R6, RZ ;  /* 0x0000000600037210 */ /* 0x01cfc80007f1e0ff */
[----:B------:R-:W-:Y:S02]  /*0fe0*/  LEA.HI.X.SX32 R0, R0, R4, 0x1, P0 ;  /* 0x0000000400007211 */ /* 0x000fe400000f0eff */
[----:B-----5:R-:W-:-:S04]  /*0ff0*/  LEA R2, P0, R3, UR4, 0x2 ;  /* 0x0000000403027c11 */ /* 0x020fc8000f8010ff */
[----:B------:R-:W-:Y:S01]  /*1000*/  LEA.HI.X R3, R3, UR5, R0, 0x2, P0 ;  /* 0x0000000503037c11 */ /* 0x000fe200080f1400 */
[----:B------:R-:W-:-:S05]  /*1010*/  IMAD.MOV.U32 R0, RZ, RZ, 0x7f800000 ;  /* 0x7f800000ff007424 */ /* 0x000fca00078e00ff */
[----:B------:R-:W-:Y:S01]  /*1020*/  STG.E desc[UR14][R2.64], R0 ;  /* 0x0000000002007986 */ /* 0x000fe2000c10190e */
[----:B------:R-:W-:Y:S05]  /*1030*/  EXIT ;  /* 0x000000000000794d */ /* 0x000fea0003800000 */
.L_x_174:
[----:B------:R-:W-:Y:S02]  /*1040*/  ISETP.NE.AND P0, PT, R25, -0x1, PT ;  /* 0xffffffff1900780c */ /* 0x000fe40003f05270 */
[----:B------:R-:W-:-:S11]  /*1050*/  ISETP.NE.AND P2, PT, R11, -0x1, PT ;  /* 0xffffffff0b00780c */ /* 0x000fd60003f45270 */
[----:B------:R-:W2:Y:S08]  /*1060*/  @!P0 LDC.64 R6, c[0x0][0x398] ;  /* 0x0000e600ff068b82 */ /* 0x000eb00000000a00 */
[----:B------:R-:W3:Y:S01]  /*1070*/  @P0 LDC.64 R8, c[0x0][0x3b0] ;  /* 0x0000ec00ff080b82 */ /* 0x000ee20000000a00 */
[----:B--2---:R-:W-:-:S04]  /*1080*/  @!P0 IMAD.WIDE.U32 R4, R24, R6, RZ ;  /* 0x0000000618048225 */ /* 0x004fc800078e00ff */
[----:B------:R-:W-:Y:S01]  /*1090*/  @!P0 IMAD R15, R24, R7, R5 ;  /* 0x00000007180f8224 */ /* 0x000fe200078e0205 */
[----:B------:R-:W-:Y:S01]  /*10a0*/  @!P0 MOV R7, R4 ;  /* 0x0000000400078202 */ /* 0x000fe20000000f00 */
[----:B---3--:R-:W-:-:S04]  /*10b0*/  @P0 IMAD.WIDE.U32 R2, R25, R8, RZ ;  /* 0x0000000819020225 */ /* 0x008fc800078e00ff */
[----:B------:R-:W-:Y:S01]  /*10c0*/  @P0 IMAD R15, R25, R9, R3 ;  /* 0x00000009190f0224 */ /* 0x000fe200078e0203 */
[----:B------:R-:W-:Y:S01]  /*10d0*/  @P0 MOV R7, R2 ;  /* 0x0000000200070202 */ /* 0x000fe20000000f00 */
[----:B------:R-:W-:Y:S06]  /*10e0*/  @P2 BRA `(.L_x_190) ;  /* 0x00000000003c2947 */ /* 0x000fec0003800000 */
[----:B------:R-:W2:Y:S01]  /*10f0*/  LDCU.64 UR4, c[0x0][0x3b8] ;  /* 0x00007700ff0477ac */ /* 0x000ea20008000a00 */
[----:B------:R-:W-:Y:S01]  /*1100*/  SHF.R.S32.HI R0, RZ, 0x1f, R10 ;  /* 0x0000001fff007819 */ /* 0x000fe2000001140a */
[----:B------:R-:W3:Y:S01]  /*1110*/  LDCU.64 UR6, c[0x0][0x3a0] ;  /* 0x00007400ff0677ac */ /* 0x000ee20008000a00 */
[----:B--2---:R-:W-:Y:S02]  /*1120*/  MOV R2, UR4 ;  /* 0x0000000400027c02 */ /* 0x004fe40008000f00 */
[----:B------:R-:W-:-:S03]  /*1130*/  MOV R4, UR5 ;  /* 0x0000000500047c02 */ /* 0x000fc60008000f00 */
[----:B------:R2:W-:Y:S01]  /*1140*/  STL [R1+0x10], R2 ;  /* 0x0000100201007387 */ /* 0x0005e20000100800 */
[----:B------:R-:W-:-:S03]  /*1150*/  IMAD R0, R0, R2, RZ ;  /* 0x0000000200007224 */ /* 0x000fc600078e02ff */
[----:B------:R4:W-:Y:S01]  /*1160*/  STL [R1+0x14], R4 ;  /* 0x0000140401007387 */ /* 0x0009e20000100800 */
[C---:B------:R-:W-:Y:S02]  /*1170*/  IMAD R0, R10.reuse, R4, R0 ;  /* 0x000000040a007224 */ /* 0x040fe400078e0200 */
[----:B--2---:R-:W-:-:S05]  /*1180*/  IMAD.WIDE.U32 R2, R10, R2, RZ ;  /* 0x000000020a027225 */ /* 0x004fca00078e00ff */
[----:B------:R-:W-:-:S03]  /*1190*/  IADD3 R3, PT, PT, R3, R0, RZ ;  /* 0x0000000003037210 */ /* 0x000fc60007ffe0ff */
[----:B---3--:R-:W-:-:S04]  /*11a0*/  IMAD.WIDE.U32 R2, R24, UR6, R2 ;  /* 0x0000000618027c25 */ /* 0x008fc8000f8e0002 */
[----:B------:R-:W-:Y:S01]  /*11b0*/  IMAD R6, R24, UR7, R3 ;  /* 0x0000000718067c24 */ /* 0x000fe2000f8e0203 */
[----:B------:R-:W-:Y:S01]  /*11c0*/  MOV R5, R2 ;  /* 0x0000000200057202 */ /* 0x000fe20000000f00 */
[----:B------:R-:W-:Y:S06]  /*11d0*/  BRA `(.L_x_191) ;  /* 0x0000000000247947 */ /* 0x000fec0003800000 */
.L_x_190:
[----:B------:R-:W2:Y:S02]  /*11e0*/  LDC.64 R2, c[0x0][0x3b8] ;  /* 0x0000ee00ff027b82 */ /* 0x000ea40000000a00 */
[----:B--2---:R-:W-:Y:S01]  /*11f0*/  MOV R0, R3 ;  /* 0x0000000300007202 */ /* 0x004fe20000000f00 */
[----:B------:R2:W-:Y:S02]  /*1200*/  STL.64 [R1+0x10], R2 ;  /* 0x0000100201007387 */ /* 0x0005e40000100a00 */
[----:B--2---:R-:W-:Y:S02]  /*1210*/  MOV R3, R2 ;  /* 0x0000000200037202 */ /* 0x004fe40000000f00 */
[----:B------:R-:W-:-:S05]  /*1220*/  IADD3 R2, PT, PT, R10, R11, RZ ;  /* 0x0000000b0a027210 */ /* 0x000fca0007ffe0ff */
[C---:B------:R-:W-:Y:S02]  /*1230*/  IMAD R0, R2.reuse, R0, RZ ;  /* 0x0000000002007224 */ /* 0x040fe400078e02ff */
[----:B------:R-:W-:-:S05]  /*1240*/  IMAD.WIDE.U32 R2, R2, R3, RZ ;  /* 0x0000000302027225 */ /* 0x000fca00078e00ff */
[----:B------:R-:W-:Y:S02]  /*1250*/  IADD3 R6, PT, PT, R3, R0, RZ ;  /* 0x0000000003067210 */ /* 0x000fe40007ffe0ff */
[----:B------:R-:W-:-:S07]  /*1260*/  MOV R5, R2 ;  /* 0x0000000200057202 */ /* 0x000fce0000000f00 */
.L_x_191:
[----:B------:R-:W4:Y:S01]  /*1270*/  LDC R9, c[0x0][0x3e8] ;  /* 0x0000fa00ff097b82 */ /* 0x000f220000000800 */
[----:B------:R-:W-:Y:S02]  /*1280*/  IABS R8, R22 ;  /* 0x0000001600087213 */ /* 0x000fe40000000000 */
[----:B----4-:R-:W-:-:S04]  /*1290*/  IABS R4, R9 ;  /* 0x0000000900047213 */ /* 0x010fc80000000000 */
[----:B------:R-:W2:Y:S08]  /*12a0*/  I2F.RP R2, R4 ;  /* 0x0000000400027306 */ /* 0x000eb00000209400 */
[----:B--2---:R-:W2:Y:S02]  /*12b0*/  MUFU.RCP R2, R2 ;  /* 0x0000000200027308 */ /* 0x004ea40000001000 */
[----:B--2---:R-:W-:-:S06]  /*12c0*/  VIADD R2, R2, 0xffffffe ;  /* 0x0ffffffe02027836 */ /* 0x004fcc0000000000 */
[----:B------:R-:W2:Y:S02]  /*12d0*/  F2I.FTZ.U32.TRUNC.NTZ R3, R2 ;  /* 0x0000000200037305 */ /* 0x000ea4000021f000 */
[----:B--2---:R-:W-:Y:S01]  /*12e0*/  IMAD.MOV R0, RZ, RZ, -R3 ;  /* 0x000000ffff007224 */ /* 0x004fe200078e0a03 */
        /* <DEDUP_REMOVED lines=19> */
[----:B------:R-:W2:Y:S01]  /*1420*/  LDCU.64 UR4, c[0x0][0x3c0] ;  /* 0x00007800ff0477ac */ /* 0x000ea20008000a00 */
[----:B------:R-:W-:Y:S01]  /*1430*/  SHF.R.S32.HI R0, RZ, 0x1f, R10 ;  /* 0x0000001fff007819 */ /* 0x000fe2000001140a */
[----:B------:R-:W3:Y:S01]  /*1440*/  LDCU.64 UR6, c[0x0][0x3a8] ;  /* 0x00007500ff0677ac */ /* 0x000ee20008000a00 */
[----:B--2---:R-:W-:Y:S02]  /*1450*/  MOV R16, UR4 ;  /* 0x0000000400107c02 */ /* 0x004fe40008000f00 */
[----:B------:R-:W-:-:S03]  /*1460*/  MOV R17, UR5 ;  /* 0x0000000500117c02 */ /* 0x000fc60008000f00 */
[-C--:B------:R-:W-:Y:S02]  /*1470*/  IMAD R0, R0, R16.reuse, RZ ;  /* 0x0000001000007224 */ /* 0x080fe400078e02ff */
[----:B------:R-:W-:-:S04]  /*1480*/  IMAD.WIDE.U32 R2, R10, R16, RZ ;  /* 0x000000100a027225 */ /* 0x000fc800078e00ff */
[----:B------:R-:W-:-:S05]  /*1490*/  IMAD R0, R10, R17, R0 ;  /* 0x000000110a007224 */ /* 0x000fca00078e0200 */
[----:B------:R-:W-:-:S03]  /*14a0*/  IADD3 R3, PT, PT, R3, R0, RZ ;  /* 0x0000000003037210 */ /* 0x000fc60007ffe0ff */
[----:B---3--:R-:W-:-:S04]  /*14b0*/  IMAD.WIDE.U32 R2, R24, UR6, R2 ;  /* 0x0000000618027c25 */ /* 0x008fc8000f8e0002 */
[----:B------:R-:W-:Y:S01]  /*14c0*/  IMAD R0, R24, UR7, R3 ;  /* 0x0000000718007c24 */ /* 0x000fe2000f8e0203 */
[----:B------:R-:W-:Y:S06]  /*14d0*/  BRA `(.L_x_193) ;  /* 0x0000000000147947 */ /* 0x000fec0003800000 */
.L_x_192:
[----:B------:R-:W2:Y:S01]  /*14e0*/  LDC.64 R16, c[0x0][0x3c0] ;  /* 0x0000f000ff107b82 */ /* 0x000ea20000000a00 */
[----:B------:R-:W-:-:S05]  /*14f0*/  IADD3 R0, PT, PT, R10, R11, RZ ;  /* 0x0000000b0a007210 */ /* 0x000fca0007ffe0ff */
[C---:B--2---:R-:W-:Y:S02]  /*1500*/  IMAD R4, R0.reuse, R17, RZ ;  /* 0x0000001100047224 */ /* 0x044fe400078e02ff */
[----:B------:R-:W-:-:S05]  /*1510*/  IMAD.WIDE.U32 R2, R0, R16, RZ ;  /* 0x0000001000027225 */ /* 0x000fca00078e00ff */
[----:B------:R-:W-:-:S07]  /*1520*/  IADD3 R0, PT, PT, R3, R4, RZ ;  /* 0x0000000403007210 */ /* 0x000fce0007ffe0ff */
.L_x_193:
[----:B------:R-:W2:Y:S04]  /*1530*/  LDL R31, [R1+0x10] ;  /* 0x00001000011f7983 */ /* 0x000ea80000100800 */
[----:B------:R-:W3:Y:S01]  /*1540*/  LDL R32, [R1+0x14] ;  /* 0x0000140001207983 */ /* 0x000ee20000100800 */
[----:B------:R-:W-:Y:S01]  /*1550*/  IMAD.SHL.U32 R230, R220, 0x8, RZ ;  /* 0x00000008dce67824 */ /* 0x000fe200078e00ff */
[----:B------:R-:W-:Y:S01]  /*1560*/  SHF.R.U32.HI R160, RZ, 0x2, R220 ;  /* 0x00000002ffa07819 */ /* 0x000fe200000116dc */
[----:B------:R-:W-:Y:S01]  /*1570*/  IMAD.IADD R9, R73, 0x1, -R161 ;  /* 0x0000000149097824 */ /* 0x000fe200078e0aa1 */
[----:B------:R-:W4:Y:S02]  /*1580*/  LDCU.128 UR4, c[0x0][0x3d0] ;  /* 0x00007a00ff0477ac */ /* 0x000f240008000c00 */
[----:B------:R-:W-:Y:S01]  /*1590*/  LOP3.LUT R10, R230, 0x18, RZ, 0xc0, !PT ;  /* 0x00000018e60a7812 */ /* 0x000fe200078ec0ff */
[----:B------:R-:W-:Y:S01]  /*15a0*/  VIADD R28, R160, 0x20 ;  /* 0x00000020a01c7836 */ /* 0x000fe20000000000 */
[----:B------:R-:W5:Y:S02]  /*15b0*/  LDCU.64 UR12, c[0x0][0x388] ;  /* 0x00007100ff0c77ac */ /* 0x000f640008000a00 */
[----:B------:R-:W-:-:S02]  /*15c0*/  IADD3 R4, P2, PT, R10, R5, RZ ;  /* 0x000000050a047210 */ /* 0x000fc40007f5e0ff */
[-C--:B------:R-:W-:Y:S01]  /*15d0*/  ISETP.GE.AND P3, PT, R160, R9.reuse, PT ;  /* 0x00000009a000720c */ /* 0x080fe20003f66270 */
[----:B------:R-:W1:Y:S02]  /*15e0*/  LDCU.64 UR8, c[0x0][0x3c8] ;  /* 0x00007900ff0877ac */ /* 0x000e640008000a00 */
[----:B------:R-:W-:Y:S01]  /*15f0*/  IMAD.X R5, RZ, RZ, R6, P2 ;  /* 0x000000ffff057224 */ /* 0x000fe200010e0606 */
[-C--:B------:R-:W-:Y:S01]  /*1600*/  ISETP.GE.AND P2, PT, R28, R9.reuse, PT ;  /* 0x000000091c00720c */ /* 0x080fe20003f46270 */
[----:B------:R-:W-:Y:S01]  /*1610*/  VIADD R3, R160, 0x40 ;  /* 0x00000040a0037836 */ /* 0x000fe20000000000 */
[----:B------:R-:W-:Y:S01]  /*1620*/  IADD3 R2, P1, PT, R10, R2, RZ ;  /* 0x000000020a027210 */ /* 0x000fe20007f3e0ff */
[----:B------:R-:W1:Y:S01]  /*1630*/  LDCU.64 UR10, c[0x0][0x390] ;  /* 0x00007200ff0a77ac */ /* 0x000e620008000a00 */
[----:B------:R-:W-:Y:S02]  /*1640*/  LOP3.LUT R6, R230, 0xd8, RZ, 0xc0, !PT ;  /* 0x000000d8e6067812 */ /* 0x000fe400078ec0ff */
[----:B------:R-:W-:Y:S01]  /*1650*/  ISETP.GE.AND P6, PT, R3, R9, PT ;  /* 0x000000090300720c */ /* 0x000fe20003fc6270 */
[----:B------:R-:W-:-:S02]  /*1660*/  IMAD.X R3, RZ, RZ, R0, P1 ;  /* 0x000000ffff037224 */ /* 0x000fc400008e0600 */
[----:B------:R-:W1:Y:S01]  /*1670*/  @!P3 LDC.64 R18, c[0x0][0x3b0] ;  /* 0x0000ec00ff12bb82 */ /* 0x000e620000000a00 */
[----:B------:R-:W-:Y:S02]  /*1680*/  SHF.R.S32.HI R0, RZ, 0x1f, R8 ;  /* 0x0000001fff007819 */ /* 0x000fe40000011408 */
[----:B------:R-:W-:Y:S02]  /*1690*/  LOP3.LUT R6, R6, 0x18, R220, 0x78, !PT ;  /* 0x0000001806067812 */ /* 0x000fe400078e78dc */
[----:B------:R-:W-:-:S03]  /*16a0*/  IADD3 R10, P0, PT, R10, R7, RZ ;  /* 0x000000070a0a7210 */ /* 0x000fc60007f1e0ff */
[----:B------:R-:W1:Y:S01]  /*16b0*/  @!P2 LDC.64 R20, c[0x0][0x3b0] ;  /* 0x0000ec00ff14ab82 */ /* 0x000e620000000a00 */
[----:B------:R-:W-:Y:S01]  /*16c0*/  VIADD R7, R160, 0x60 ;  /* 0x00000060a0077836 */ /* 0x000fe20000000000 */
[----:B------:R-:W-:Y:S01]  /*16d0*/  LOP3.LUT R230, R6, 0x1f20, R230, 0xf8, !PT ;  /* 0x00001f2006e67812 */ /* 0x000fe200078ef8e6 */
[----:B----4-:R-:W-:Y:S02]  /*16e0*/  IMAD R6, R0, UR4, RZ ;  /* 0x0000000400067c24 */ /* 0x010fe4000f8e02ff */
[----:B------:R-:W-:Y:S01]  /*16f0*/  IMAD.WIDE.U32 R2, R160, R16, R2 ;  /* 0x00000010a0027225 */ /* 0x000fe200078e0002 */
[----:B------:R4:W-:Y:S02]  /*1700*/  STL [R1+0x50], R9 ;  /* 0x0000500901007387 */ /* 0x0009e40000100800 */
[----:B------:R-:W1:Y:S01]  /*1710*/  @!P3 LDC.64 R24, c[0x0][0x380] ;  /* 0x0000e000ff18bb82 */ /* 0x000e620000000a00 */
[----:B------:R-:W-:Y:S01]  /*1720*/  ISETP.GE.AND P5, PT, R7, R9, PT ;  /* 0x000000090700720c */ /* 0x000fe20003fa6270 */
[----:B------:R-:W-:Y:S01]  /*1730*/  IMAD R0, R0, UR6, RZ ;  /* 0x0000000600007c24 */ /* 0x000fe2000f8e02ff */
[----:B------:R-:W-:Y:S01]  /*1740*/  LEA R13, P1, R23, R160, 0x7 ;  /* 0x000000a0170d7211 */ /* 0x000fe200078238ff */
[----:B------:R-:W-:-:S02]  /*1750*/  IMAD R3, R160, R17, R3 ;  /* 0x00000011a0037224 */ /* 0x000fc400078e0203 */
[C---:B------:R-:W-:Y:S02]  /*1760*/  IMAD R14, R8.reuse, UR7, R0 ;  /* 0x00000007080e7c24 */ /* 0x040fe4000f8e0200 */
[----:B------:R-:W1:Y:S01]  /*1770*/  @!P2 LDC.64 R26, c[0x0][0x380] ;  /* 0x0000e000ff1aab82 */ /* 0x000e620000000a00 */
[----:B------:R-:W-:Y:S01]  /*1780*/  IMAD.X R11, RZ, RZ, R15, P0 ;  /* 0x000000ffff0b7224 */ /* 0x000fe200000e060f */
[----:B------:R-:W-:Y:S01]  /*1790*/  LEA.HI.X R12, R23, RZ, RZ, 0x7, P1 ;  /* 0x000000ff170c7211 */ /* 0x000fe200008f3cff */
[----:B----4-:R-:W-:-:S05]  /*17a0*/  IMAD R9, R8, UR5, R6 ;  /* 0x0000000508097c24 */ /* 0x010fca000f8e0206 */
[----:B------:R-:W4:Y:S01]  /*17b0*/  S2UR UR5, SR_CgaCtaId ;  /* 0x00000000000579c3 */ /* 0x000f220000008800 */
[----:B------:R-:W-:Y:S02]  /*17c0*/  VIADD R176, R165, 0xffffffff ;  /* 0xffffffffa5b07836 */ /* 0x000fe40000000000 */
[----:B------:R-:W-:Y:S01]  /*17d0*/  IMAD.SHL.U32 R186, R220, 0x4, RZ ;  /* 0x00000004dcba7824 */ /* 0x000fe200078e00ff */
[----:B------:R-:W-:Y:S01]  /*17e0*/  SHF.R.U32.HI R185, RZ, 0x1, R220 ;  /* 0x00000001ffb97819 */ /* 0x000fe200000116dc */
[----:B--2---:R-:W-:-:S04]  /*17f0*/  IMAD.WIDE.U32 R4, R160, R31, R4 ;  /* 0x0000001fa0047225 */ /* 0x004fc800078e0004 */
[----:B---3--:R-:W-:Y:S02]  /*1800*/  IMAD R5, R160, R32, R5 ;  /* 0x00000020a0057224 */ /* 0x008fe400078e0205 */
[----:B------:R-:W-:-:S04]  /*1810*/  IMAD.WIDE.U32 R6, R8, UR4, R4 ;  /* 0x0000000408067c25 */ /* 0x000fc8000f8e0004 */
[----:B------:R-:W-:Y:S01]  /*1820*/  IMAD.WIDE.U32 R4, R8, UR6, R2 ;  /* 0x0000000608047c25 */ /* 0x000fe2000f8e0002 */
[----:B------:R-:W-:Y:S02]  /*1830*/  @!P2 IADD3 R8, P0, PT, R13, 0x20, RZ ;  /* 0x000000200d08a810 */ /* 0x000fe40007f1e0ff */
[----:B-----5:R-:W-:Y:S01]  /*1840*/  LEA R164, P1, R6, UR12, 0x1 ;  /* 0x0000000c06a47c11 */ /* 0x020fe2000f8208ff */
[----:B------:R-:W-:Y:S02]  /*1850*/  IMAD.IADD R0, R7, 0x1, R9 ;  /* 0x0000000107007824 */ /* 0x000fe400078e0209 */
[----:B-1----:R-:W-:-:S03]  /*1860*/  IMAD.WIDE.U32 R2, R22, UR8, R10 ;  /* 0x0000000816027c25 */ /* 0x002fc6000f8e000a */
[----:B------:R-:W-:Y:S01]  /*1870*/  LEA.HI.X R162, R6, UR13, R0, 0x1, P1 ;  /* 0x0000000d06a27c11 */ /* 0x000fe200088f0c00 */
[----:B------:R-:W-:Y:S02]  /*1880*/  @!P2 IMAD.X R0, RZ, RZ, R12, P0 ;  /* 0x000000ffff00a224 */ /* 0x000fe400000e060c */
[----:B------:R-:W-:Y:S02]  /*1890*/  @!P3 IMAD R7, R12, R18, RZ ;  /* 0x000000120c07b224 */ /* 0x000fe400078e02ff */
[----:B------:R-:W-:Y:S01]  /*18a0*/  IMAD R3, R22, UR9, R3 ;  /* 0x0000000916037c24 */ /* 0x000fe2000f8e0203 */
[----:B------:R-:W-:Y:S01]  /*18b0*/  LEA R30, P0, R4, UR10, 0x1 ;  /* 0x0000000a041e7c11 */ /* 0x000fe2000f8008ff */
[----:B------:R-:W-:Y:S01]  /*18c0*/  IMAD.IADD R5, R5, 0x1, R14 ;  /* 0x0000000105057824 */ /* 0x000fe200078e020e */
[----:B------:R-:W1:Y:S01]  /*18d0*/  @!P6 LDC.64 R22, c[0x0][0x3b0] ;  /* 0x0000ec00ff16eb82 */ /* 0x000e620000000a00 */
[----:B------:R-:W-:Y:S02]  /*18e0*/  @!P2 IMAD R0, R0, R20, RZ ;  /* 0x000000140000a224 */ /* 0x000fe400078e02ff */
[----:B------:R-:W-:-:S02]  /*18f0*/  @!P3 IMAD R6, R13, R19, R7 ;  /* 0x000000130d06b224 */ /* 0x000fc400078e0207 */
[----:B------:R-:W-:Y:S01]  /*1900*/  @!P3 IMAD.WIDE.U32 R10, R13, R18, R2 ;  /* 0x000000120d0ab225 */ /* 0x000fe200078e0002 */
[----:B------:R-:W-:Y:S01]  /*1910*/  LEA.HI.X R29, R4, UR11, R5, 0x1, P0 ;  /* 0x0000000b041d7c11 */ /* 0x000fe200080f0c05 */
[----:B------:R-:W-:Y:S01]  /*1920*/  UMOV UR4, 0x400 ;  /* 0x0000040000047882 */ /* 0x000fe20000000000 */
[----:B------:R-:W2:Y:S01]  /*1930*/  @!P5 LDC.64 R18, c[0x0][0x3b0] ;  /* 0x0000ec00ff12db82 */ /* 0x000ea20000000a00 */
[----:B------:R-:W-:Y:S02]  /*1940*/  @!P2 IMAD R4, R8, R21, R0 ;  /* 0x000000150804a224 */ /* 0x000fe400078e0200 */
[----:B------:R-:W-:Y:S01]  /*1950*/  @!P3 IMAD.IADD R0, R11, 0x1, R6 ;  /* 0x000000010b00b824 */ /* 0x000fe200078e0206 */
[----:B------:R-:W-:Y:S01]  /*1960*/  @!P3 LEA R6, P0, R10, R24, 0x1 ;  /* 0x000000180a06b211 */ /* 0x000fe200078008ff */
[----:B------:R-:W-:Y:S01]  /*1970*/  @!P2 IMAD.WIDE.U32 R8, R8, R20, R2 ;  /* 0x000000140808a225 */ /* 0x000fe200078e0002 */
[----:B----4-:R-:W-:Y:S02]  /*1980*/  ULEA UR5, UR5, UR4, 0x18 ;  /* 0x0000000405057291 */ /* 0x010fe4000f8ec0ff */
[----:B------:R-:W-:Y:S01]  /*1990*/  @!P3 LEA.HI.X R7, R10, R25, R0, 0x1, P0 ;  /* 0x000000190a07b211 */ /* 0x000fe200000f0c00 */
[----:B------:R-:W-:Y:S01]  /*19a0*/  @!P2 IMAD.IADD R0, R9, 0x1, R4 ;  /* 0x000000010900a824 */ /* 0x000fe200078e0204 */
[----:B------:R-:W-:Y:S01]  /*19b0*/  @!P6 IADD3 R11, P0, PT, R13, 0x40, RZ ;  /* 0x000000400d0be810 */ /* 0x000fe20007f1e0ff */
[----:B------:R-:W3:Y:S01]  /*19c0*/  @!P6 LDC.64 R20, c[0x0][0x380] ;  /* 0x0000e000ff14eb82 */ /* 0x000ee20000000a00 */
[----:B------:R-:W-:-:S02]  /*19d0*/  @!P2 LEA R4, P1, R8, R26, 0x1 ;  /* 0x0000001a0804a211 */ /* 0x000fc400078208ff */
[----:B------:R-:W-:Y:S02]  /*19e0*/  LEA R230, R230, UR5, 0x1 ;  /* 0x00000005e6e67c11 */ /* 0x000fe4000f8e08ff */
[----:B------:R-:W-:Y:S01]  /*19f0*/  @!P2 LEA.HI.X R5, R8, R27, R0, 0x1, P1 ;  /* 0x0000001b0805a211 */ /* 0x000fe200008f0c00 */
[----:B------:R-:W-:Y:S01]  /*1a00*/  @!P6 IMAD.X R0, RZ, RZ, R12, P0 ;  /* 0x000000ffff00e224 */ /* 0x000fe200000e060c */
[----:B------:R-:W-:Y:S01]  /*1a10*/  @!P5 IADD3 R10, P0, PT, R13, 0x60, RZ ;  /* 0x000000600d0ad810 */ /* 0x000fe20007f1e0ff */
[----:B------:R-:W-:Y:S01]  /*1a20*/  IMAD R13, R176, -0x40, R72 ;  /* 0xffffffc0b00d7824 */ /* 0x000fe200078e0248 */
[----:B------:R-:W4:Y:S01]  /*1a30*/  @!P5 LDC.64 R24, c[0x0][0x380] ;  /* 0x0000e000ff18db82 */ /* 0x000f220000000a00 */
[----:B------:R-:W-:Y:S01]  /*1a40*/  @!PT LDS RZ, [RZ] ;  /* 0x00000000fffff984 */ /* 0x000fe20000000800 */
[----:B------:R-:W-:Y:S01]  /*1a50*/  @!PT LDS RZ, [RZ] ;  /* 0x00000000fffff984 */ /* 0x000fe20000000800 */
[----:B------:R-:W-:Y:S01]  /*1a60*/  @!PT LDS RZ, [RZ] ;  /* 0x00000000fffff984 */ /* 0x000fe20000000800 */
[----:B------:R-:W-:Y:S01]  /*1a70*/  @!P3 LDGSTS.E.BYPASS.LTC128B.128 [R230], desc[UR14][R6.64] ;  /* 0x0000000006e6bfae */ /* 0x000fe2000b981a0e */
[----:B-1----:R-:W-:-:S03]  /*1a80*/  @!P6 IMAD R0, R0, R22, RZ ;  /* 0x000000160000e224 */ /* 0x002fc600078e02ff */
[----:B------:R-:W-:Y:S01]  /*1a90*/  @!P3 LDGSTS.E.BYPASS.LTC128B.128 [R230+0x2000], desc[UR14][R6.64+0x40] ;  /* 0x0200004006e6bfae */ /* 0x000fe2000b981a0e */
[----:B------:R-:W-:-:S03]  /*1aa0*/  ISETP.GE.AND P4, PT, R160, R13, PT ;  /* 0x0000000da000720c */ /* 0x000fc60003f86270 */
[----:B------:R1:W-:Y:S01]  /*1ab0*/  @!P3 LDGSTS.E.BYPASS.LTC128B.128 [R230+0x4000], desc[UR14][R6.64+0x80] ;  /* 0x0400008006e6bfae */ /* 0x0003e2000b981a0e */
[----:B------:R-:W-:Y:S01]  /*1ac0*/  ISETP.GE.AND P3, PT, R28, R13, PT ;  /* 0x0000000d1c00720c */ /* 0x000fe20003f66270 */
[C---:B------:R-:W-:Y:S01]  /*1ad0*/  IMAD.SHL.U32 R159, R31.reuse, 0x40, RZ ;  /* 0x000000401f9f7824 */ /* 0x040fe200078e00ff */
[----:B------:R-:W-:Y:S01]  /*1ae0*/  SHF.L.U64.HI R158, R31, 0x6, R32 ;  /* 0x000000061f9e7819 */ /* 0x000fe20000010220 */
[----:B------:R-:W-:Y:S01]  /*1af0*/  @!P2 LDGSTS.E.BYPASS.LTC128B.128 [R230+0x800], desc[UR14][R4.64] ;  /* 0x0080000004e6afae */ /* 0x000fe2000b981a0e */
[--C-:B------:R-:W-:Y:S02]  /*1b00*/  @!P5 IMAD.MOV.U32 R14, RZ, RZ, R2.reuse ;  /* 0x000000ffff0ed224 */ /* 0x100fe400078e0002 */
[--C-:B------:R-:W-:Y:S01]  /*1b10*/  @!P5 IMAD.MOV.U32 R15, RZ, RZ, R3.reuse ;  /* 0x000000ffff0fd224 */ /* 0x100fe200078e0003 */
[----:B------:R-:W-:Y:S01]  /*1b20*/  @!P2 LDGSTS.E.BYPASS.LTC128B.128 [R230+0x2800], desc[UR14][R4.64+0x40] ;  /* 0x0280004004e6afae */ /* 0x000fe2000b981a0e */
[----:B------:R-:W-:-:S03]  /*1b30*/  @!P6 IMAD.WIDE.U32 R8, R11, R22, R2 ;  /* 0x000000160b08e225 */ /* 0x000fc600078e0002 */
[----:B------:R5:W-:Y:S01]  /*1b40*/  @!P2 LDGSTS.E.BYPASS.LTC128B.128 [R230+0x4800], desc[UR14][R4.64+0x80] ;  /* 0x0480008004e6afae */ /* 0x000be2000b981a0e */
[----:B------:R-:W-:-:S04]  /*1b50*/  IMAD.WIDE.U32 R2, R159, R176, RZ ;  /* 0x000000b09f027225 */ /* 0x000fc800078e00ff */
[----:B------:R-:W-:Y:S02]  /*1b60*/  IMAD.SHL.U32 R156, R31, 0x20, RZ ;  /* 0x000000201f9c7824 */ /* 0x000fe400078e00ff */
[----:B-1----:R-:W-:Y:S02]  /*1b70*/  @!P6 IMAD R7, R11, R23, R0 ;  /* 0x000000170b07e224 */ /* 0x002fe400078e0200 */
[----:B------:R-:W-:-:S04]  /*1b80*/  @!P5 IMAD.X R0, RZ, RZ, R12, P0 ;  /* 0x000000ffff00d224 */ /* 0x000fc800000e060c */
[----:B--2---:R-:W-:Y:S01]  /*1b90*/  @!P5 IMAD R0, R0, R18, RZ ;  /* 0x000000120000d224 */ /* 0x004fe200078e02ff */
[----:B------:R-:W-:Y:S01]  /*1ba0*/  SHF.L.U64.HI R157, R31, 0x5, R32 ;  /* 0x000000051f9d7819 */ /* 0x000fe20000010220 */
[----:B-----5:R-:W-:Y:S02]  /*1bb0*/  IMAD R4, R158, R176, RZ ;  /* 0x000000b09e047224 */ /* 0x020fe400078e02ff */
[----:B------:R-:W-:Y:S02]  /*1bc0*/  @!P5 IMAD R12, R10, R19, R0 ;  /* 0x000000130a0cd224 */ /* 0x000fe400078e0200 */
[----:B------:R-:W-:Y:S01]  /*1bd0*/  IMAD.IADD R0, R3, 0x1, R4 ;  /* 0x0000000103007824 */ /* 0x000fe200078e0204 */
[----:B------:R-:W-:Y:S01]  /*1be0*/  @!P3 IADD3 R3, P0, PT, R156, R2, RZ ;  /* 0x000000029c03b210 */ /* 0x000fe20007f1e0ff */
[----:B------:R-:W-:Y:S01]  /*1bf0*/  @!P6 IMAD.IADD R7, R9, 0x1, R7 ;  /* 0x000000010907e824 */ /* 0x000fe200078e0207 */
[----:B------:R-:W-:Y:S01]  /*1c00*/  @!P4 LEA R4, P1, R2, R164, 0x1 ;  /* 0x000000a40204c211 */ /* 0x000fe200078208ff */
[----:B------:R-:W-:Y:S01]  /*1c10*/  @!P5 IMAD.WIDE.U32 R10, R10, R18, R14 ;  /* 0x000000120a0ad225 */ /* 0x000fe200078e000e */
[----:B---3--:R-:W-:-:S02]  /*1c20*/  @!P6 LEA R6, P2, R8, R20, 0x1 ;  /* 0x000000140806e211 */ /* 0x008fc400078408ff */
[--C-:B------:R-:W-:Y:S01]  /*1c30*/  @!P4 LEA.HI.X R5, R2, R162, R0.reuse, 0x1, P1 ;  /* 0x000000a20205c211 */ /* 0x100fe200008f0c00 */
[----:B------:R-:W-:Y:S01]  /*1c40*/  @!P3 IMAD.X R9, R157, 0x1, R0, P0 ;  /* 0x000000019d09b824 */ /* 0x000fe200000e0600 */
[----:B------:R-:W-:Y:S01]  /*1c50*/  @!P6 LEA.HI.X R7, R8, R21, R7, 0x1, P2 ;  /* 0x000000150807e211 */ /* 0x000fe200010f0c07 */
[----:B------:R-:W-:Y:S01]  /*1c60*/  @!P5 IMAD.IADD R0, R11, 0x1, R12 ;  /* 0x000000010b00d824 */ /* 0x000fe200078e020c */
[C---:B------:R-:W-:Y:S02]  /*1c70*/  @!P3 LEA R8, P0, R3.reuse, R164, 0x1 ;  /* 0x000000a40308b211 */ /* 0x040fe400078008ff */
[C---:B----4-:R-:W-:Y:S01]  /*1c80*/  @!P5 LEA R2, P1, R10.reuse, R24, 0x1 ;  /* 0x000000180a02d211 */ /* 0x050fe200078208ff */
[----:B------:R-:W-:Y:S01]  /*1c90*/  @!P6 LDGSTS.E.BYPASS.LTC128B.128 [R230+0x1000], desc[UR14][R6.64] ;  /* 0x0100000006e6efae */ /* 0x000fe2000b981a0e */
[----:B------:R-:W-:Y:S02]  /*1ca0*/  @!P3 LEA.HI.X R9, R3, R162, R9, 0x1, P0 ;  /* 0x000000a20309b211 */ /* 0x000fe400000f0c09 */
[----:B------:R-:W-:Y:S01]  /*1cb0*/  @!P5 LEA.HI.X R3, R10, R25, R0, 0x1, P1 ;  /* 0x000000190a03d211 */ /* 0x000fe200008f0c00 */
[----:B------:R-:W-:Y:S04]  /*1cc0*/  @!P6 LDGSTS.E.BYPASS.LTC128B.128 [R230+0x3000], desc[UR14][R6.64+0x40] ;  /* 0x0300004006e6efae */ /* 0x000fe8000b981a0e */
[----:B------:R-:W-:Y:S04]  /*1cd0*/  @!P6 LDGSTS.E.BYPASS.LTC128B.128 [R230+0x5000], desc[UR14][R6.64+0x80] ;  /* 0x0500008006e6efae */ /* 0x000fe8000b981a0e */
[----:B------:R-:W-:Y:S04]  /*1ce0*/  @!P5 LDGSTS.E.BYPASS.LTC128B.128 [R230+0x1800], desc[UR14][R2.64] ;  /* 0x0180000002e6dfae */ /* 0x000fe8000b981a0e */
[----:B------:R-:W-:Y:S04]  /*1cf0*/  @!P5 LDGSTS.E.BYPASS.LTC128B.128 [R230+0x3800], desc[UR14][R2.64+0x40] ;  /* 0x0380004002e6dfae */ /* 0x000fe8000b981a0e */
[----:B------:R1:W-:Y:S04]  /*1d00*/  @!P5 LDGSTS.E.BYPASS.LTC128B.128 [R230+0x5800], desc[UR14][R2.64+0x80] ;  /* 0x0580008002e6dfae */ /* 0x0003e8000b981a0e */
[----:B------:R-:W-:Y:S04]  /*1d10*/  @!P4 LDGSTS.E.BYPASS.LTC128B.128 [R230+0x6000], desc[UR14][R4.64] ;  /* 0x0600000004e6cfae */ /* 0x000fe8000b981a0e */
[----:B------:R-:W-:Y:S04]  /*1d20*/  @!P4 LDGSTS.E.BYPASS.LTC128B.128 [R230+0x7000], desc[UR14][R4.64+0x40] ;  /* 0x0700004004e6cfae */ /* 0x000fe8000b981a0e */
[----:B------:R2:W-:Y:S04]  /*1d30*/  @!P4 LDGSTS.E.BYPASS.LTC128B.128 [R230+0x8000], desc[UR14][R4.64+0x80] ;  /* 0x0800008004e6cfae */ /* 0x0005e8000b981a0e */
[----:B------:R-:W-:Y:S04]  /*1d40*/  @!P3 LDGSTS.E.BYPASS.LTC128B.128 [R230+0x6800], desc[UR14][R8.64] ;  /* 0x0680000008e6bfae */ /* 0x000fe8000b981a0e */
[----:B------:R-:W-:Y:S04]  /*1d50*/  @!P3 LDGSTS.E.BYPASS.LTC128B.128 [R230+0x7800], desc[UR14][R8.64+0x40] ;  /* 0x0780004008e6bfae */ /* 0x000fe8000b981a0e */
[----:B------:R3:W-:Y:S04]  /*1d60*/  @!P3 LDGSTS.E.BYPASS.LTC128B.128 [R230+0x8800], desc[UR14][R8.64+0x80] ;  /* 0x0880008008e6bfae */ /* 0x0007e8000b981a0e */
[----:B------:R-:W0:Y:S01]  /*1d70*/  LDGDEPBAR ;  /* 0x00000000000079af */ /* 0x000e220000000000 */
[----:B------:R-:W-:Y:S01]  /*1d80*/  ISETP.GE.AND P2, PT, R28, R13, PT ;  /* 0x0000000d1c00720c */ /* 0x000fe20003f46270 */
[C---:B-1----:R-:W-:Y:S01]  /*1d90*/  IMAD.SHL.U32 R2, R16.reuse, 0x40, RZ ;  /* 0x0000004010027824 */ /* 0x042fe200078e00ff */
[----:B------:R-:W-:Y:S01]  /*1da0*/  SHF.L.U64.HI R0, R16, 0x6, R17 ;  /* 0x0000000610007819 */ /* 0x000fe20000010211 */
[----:B------:R-:W-:-:S02]  /*1db0*/  IMAD.SHL.U32 R18, R220, 0x20, RZ ;  /* 0x00000020dc127824 */ /* 0x000fc400078e00ff */
[----:B------:R-:W-:-:S04]  /*1dc0*/  IMAD.WIDE.U32 R2, R2, R176, RZ ;  /* 0x000000b002027225 */ /* 0x000fc800078e00ff */
[----:B------:R-:W-:Y:S01]  /*1dd0*/  IMAD R0, R0, R176, RZ ;  /* 0x000000b000007224 */ /* 0x000fe200078e02ff */
[----:B------:R-:W-:Y:S02]  /*1de0*/  LOP3.LUT R6, R18, 0xc0, RZ, 0xc0, !PT ;  /* 0x000000c012067812 */ /* 0x000fe400078ec0ff */
[----:B--2---:R-:W-:Y:S01]  /*1df0*/  LOP3.LUT R5, R186, 0x18, RZ, 0xc0, !PT ;  /* 0x00000018ba057812 */ /* 0x004fe200078ec0ff */
[----:B------:R-:W-:Y:S01]  /*1e00*/  IMAD.IADD R0, R3, 0x1, R0 ;  /* 0x0000000103007824 */ /* 0x000fe200078e0200 */
[----:B------:R-:W-:Y:S01]  /*1e10*/  @!P2 LEA R3, P0, R16, R2, 0x5 ;  /* 0x000000021003a211 */ /* 0x000fe200078028ff */
[----:B------:R-:W-:-:S04]  /*1e20*/  DEPBAR.LE SB0, 0x0 ;  /* 0x000080000000791a */ /* 0x000fc80000000000 */
[----:B------:R-:W-:Y:S01]  /*1e30*/  BAR.SYNC.DEFER_BLOCKING 0x0 ;  /* 0x0000000000007b1d */ /* 0x000fe20000010000 */
[----:B------:R-:W-:Y:S01]  /*1e40*/  @!P4 LEA R4, P1, R2, R30, 0x1 ;  /* 0x0000001e0204c211 */ /* 0x000fe200078208ff */
[----:B------:R-:W-:Y:S01]  /*1e50*/  IMAD.SHL.U32 R15, R220, 0x10, RZ ;  /* 0x00000010dc0f7824 */ /* 0x000fe200078e00ff */
[----:B------:R-:W-:Y:S02]  /*1e60*/  LOP3.LUT R14, R6, R5, RZ, 0xfc, !PT ;  /* 0x00000005060e7212 */ /* 0x000fe400078efcff */
[----:B------:R-:W-:Y:S02]  /*1e70*/  @!P2 LEA.HI.X R6, R16, R0, R17, 0x5, P0 ;  /* 0x000000001006a211 */ /* 0x000fe400000f2c11 */
[----:B------:R-:W-:Y:S02]  /*1e80*/  @!P4 LEA.HI.X R5, R2, R29, R0, 0x1, P1 ;  /* 0x0000001d0205c211 */ /* 0x000fe400008f0c00 */
[----:B------:R-:W-:Y:S02]  /*1e90*/  LOP3.LUT R0, R18, 0x20, RZ, 0xc0, !PT ;  /* 0x0000002012007812 */ /* 0x000fe400078ec0ff */
[----:B---3--:R-:W-:-:S02]  /*1ea0*/  LOP3.LUT R8, R220, 0x8, RZ, 0xc0, !PT ;  /* 0x00000008dc087812 */ /* 0x008fc400078ec0ff */
[----:B------:R-:W-:Y:S02]  /*1eb0*/  LOP3.LUT R9, R0, 0x100, R15, 0xf8, !PT ;  /* 0x0000010000097812 */ /* 0x000fe400078ef80f */
[----:B------:R-:W-:Y:S02]  /*1ec0*/  LOP3.LUT R8, R14, R8, RZ, 0x3c, !PT ;  /* 0x000000080e087212 */ /* 0x000fe400078e3cff */
[----:B------:R-:W-:Y:S02]  /*1ed0*/  LOP3.LUT R7, R15, 0x3e00, RZ, 0xc0, !PT ;  /* 0x00003e000f077812 */ /* 0x000fe400078ec0ff */
[----:B------:R-:W-:Y:S02]  /*1ee0*/  LOP3.LUT R75, R18, 0x120, RZ, 0xc0, !PT ;  /* 0x00000120124b7812 */ /* 0x000fe400078ec0ff */
[----:B------:R-:W-:Y:S02]  /*1ef0*/  LOP3.LUT R74, R14, 0x8, R185, 0x78, !PT ;  /* 0x000000080e4a7812 */ /* 0x000fe400078e78b9 */
[C---:B------:R-:W-:Y:S01]  /*1f00*/  @!P2 LEA R2, P0, R3.reuse, R30, 0x1 ;  /* 0x0000001e0302a211 */ /* 0x040fe200078008ff */
[----:B------:R-:W-:Y:S01]  /*1f10*/  IMAD.IADD R16, R8, 0x1, R9 ;  /* 0x0000000108107824 */ /* 0x000fe200078e0209 */
[----:B------:R-:W-:Y:S01]  /*1f20*/  IADD3 R0, PT, PT, R74, R75, R7 ;  /* 0x0000004b4a007210 */ /* 0x000fe20007ffe007 */
[----:B------:R-:W-:Y:S01]  /*1f30*/  STL [R1+0x3c], R164 ;  /* 0x00003ca401007387 */ /* 0x000fe20000100800 */
[----:B------:R-:W-:-:S03]  /*1f40*/  @!P2 LEA.HI.X R3, R3, R29, R6, 0x1, P0 ;  /* 0x0000001d0303a211 */ /* 0x000fc600000f0c06 */
[----:B------:R-:W-:Y:S01]  /*1f50*/  STL [R1+0x38], R162 ;  /* 0x000038a201007387 */ /* 0x000fe20000100800 */
[----:B------:R-:W-:-:S03]  /*1f60*/  LEA R17, R0, UR5, 0x1 ;  /* 0x0000000500117c11 */ /* 0x000fc6000f8e08ff */
[----:B------:R-:W-:Y:S01]  /*1f70*/  @!PT LDS RZ, [RZ] ;  /* 0x00000000fffff984 */ /* 0x000fe20000000800 */
[----:B------:R-:W-:Y:S01]  /*1f80*/  @!PT LDS RZ, [RZ] ;  /* 0x00000000fffff984 */ /* 0x000fe20000000800 */
[----:B------:R-:W-:Y:S01]  /*1f90*/  @!PT LDS RZ, [RZ] ;  /* 0x00000000fffff984 */ /* 0x000fe20000000800 */
[----:B------:R-:W-:Y:S01]  /*1fa0*/  @!P4 LDGSTS.E.BYPASS.LTC128B.128 [R230+0x9000], desc[UR14][R4.64] ;  /* 0x0900000004e6cfae */ /* 0x000fe2000b981a0e */
[----:B------:R-:W-:-:S03]  /*1fb0*/  LEA R16, R16, UR5, 0x1 ;  /* 0x0000000510107c11 */ /* 0x000fc6000f8e08ff */
[----:B------:R-:W-:Y:S04]  /*1fc0*/  STL [R1+0x48], R30 ;  /* 0x0000481e01007387 */ /* 0x000fe80000100800 */
[----:B------:R-:W-:Y:S04]  /*1fd0*/  @!P4 LDGSTS.E.BYPASS.LTC128B.128 [R230+0xa000], desc[UR14][R4.64+0x40] ;  /* 0x0a00004004e6cfae */ /* 0x000fe8000b981a0e */
[----:B------:R-:W-:Y:S04]  /*1fe0*/  STL [R1+0x44], R29 ;  /* 0x0000441d01007387 */ /* 0x000fe80000100800 */
[----:B------:R-:W-:Y:S04]  /*1ff0*/  @!P4 LDGSTS.E.BYPASS.LTC128B.128 [R230+0xb000], desc[UR14][R4.64+0x80] ;  /* 0x0b00008004e6cfae */ /* 0x000fe8000b981a0e */
[----:B------:R-:W-:Y:S04]  /*2000*/  STL [R1+0x1c], R18 ;  /* 0x00001c1201007387 */ /* 0x000fe80000100800 */
[----:B------:R-:W-:Y:S04]  /*2010*/  @P4 STS.128 [R230+0x9000], RZ ;  /* 0x009000ffe6004388 */ /* 0x000fe80000000c00 */
[----:B------:R-:W-:Y:S04]  /*2020*/  @P4 STS.128 [R230+0xa000], RZ ;  /* 0x00a000ffe6004388 */ /* 0x000fe80000000c00 */
[----:B------:R-:W-:Y:S04]  /*2030*/  @P4 STS.128 [R230+0xb000], RZ ;  /* 0x00b000ffe6004388 */ /* 0x000fe80000000c00 */
[----:B------:R-:W-:Y:S04]  /*2040*/  @P2 STS.128 [R230+0x9800], RZ ;  /* 0x009800ffe6002388 */ /* 0x000fe80000000c00 */
[----:B------:R-:W-:Y:S04]  /*2050*/  @P2 STS.128 [R230+0xa800], RZ ;  /* 0x00a800ffe6002388 */ /* 0x000fe80000000c00 */
[----:B------:R-:W-:Y:S04]  /*2060*/  @P2 STS.128 [R230+0xb800], RZ ;  /* 0x00b800ffe6002388 */ /* 0x000fe80000000c00 */
[----:B------:R-:W-:Y:S04]  /*2070*/  STL [R1+0x4], R14 ;  /* 0x0000040e01007387 */ /* 0x000fe80000100800 */
[----:B------:R-:W-:Y:S01]  /*2080*/  @!PT LDS RZ, [RZ] ;  /* 0x00000000fffff984 */ /* 0x000fe20000000800 */
[----:B------:R-:W-:Y:S01]  /*2090*/  @!PT LDS RZ, [RZ] ;  /* 0x00000000fffff984 */ /* 0x000fe20000000800 */
[----:B------:R-:W-:Y:S01]  /*20a0*/  @!PT LDS RZ, [RZ] ;  /* 0x00000000fffff984 */ /* 0x000fe20000000800 */
[----:B------:R-:W-:Y:S04]  /*20b0*/  @!P2 LDGSTS.E.BYPASS.LTC128B.128 [R230+0x9800], desc[UR14][R2.64] ;  /* 0x0980000002e6afae */ /* 0x000fe8000b981a0e */
[----:B------:R-:W-:Y:S04]  /*20c0*/  STL [R1+0x24], R9 ;  /* 0x0000240901007387 */ /* 0x000fe80000100800 */
[----:B------:R-:W-:Y:S04]  /*20d0*/  @!P2 LDGSTS.E.BYPASS.LTC128B.128 [R230+0xa800], desc[UR14][R2.64+0x40] ;  /* 0x0a80004002e6afae */ /* 0x000fe8000b981a0e */
[----:B------:R-:W-:Y:S04]  /*20e0*/  STL [R1+0x8], R8 ;  /* 0x0000080801007387 */ /* 0x000fe80000100800 */
[----:B------:R1:W-:Y:S04]  /*20f0*/  @!P2 LDGSTS.E.BYPASS.LTC128B.128 [R230+0xb800], desc[UR14][R2.64+0x80] ;  /* 0x0b80008002e6afae */ /* 0x0003e8000b981a0e */
[----:B------:R-:W-:Y:S04]  /*2100*/  LDSM.16.M88.4 R12, [R17] ;  /* 0x00000000110c783b */ /* 0x000fe80000000200 */
[----:B------:R-:W2:Y:S04]  /*2110*/  LDSM.16.M88.4 R20, [R16+0x6000] ;  /* 0x006000001014783b */ /* 0x000ea80000000200 */
[----:B------:R-:W3:Y:S04]  /*2120*/  LDSM.16.M88.4 R8, [R17+0x1000] ;  /* 0x001000001108783b */ /* 0x000ee80000000200 */
[----:B------:R-:W4:Y:S04]  /*2130*/  LDSM.16.M88.4 R32, [R16+0x6400] ;  /* 0x006400001020783b */ /* 0x000f280000000200 */
[----:B------:R-:W5:Y:S04]  /*2140*/  LDSM.16.M88.4 R28, [R16+0x6800] ;  /* 0x00680000101c783b */ /* 0x000f680000000200 */
[----:B------:R-:W5:Y:S01]  /*2150*/  LDSM.16.M88.4 R24, [R16+0x6c00] ;  /* 0x006c00001018783b */ /* 0x000f620000000200 */
[----:B------:R-:W-:Y:S01]  /*2160*/  IMAD.MOV.U32 R0, RZ, RZ, 0x20 ;  /* 0x00000020ff007424 */ /* 0x000fe200078e00ff */
[----:B------:R-:W-:-:S02]  /*2170*/  LOP3.LUT P2, RZ, R220, 0x4, RZ, 0xc0, !PT ;  /* 0x00000004dcff7812 */ /* 0x000fc4000784c0ff */
[----:B------:R-:W-:Y:S01]  /*2180*/  LOP3.LUT R160, R160, 0x7, RZ, 0xc0, !PT ;  /* 0x00000007a0a07812 */ /* 0x000fe200078ec0ff */
[----:B------:R-:W0:Y:S01]  /*2190*/  LDGDEPBAR ;  /* 0x00000000000079af */ /* 0x000e220000000000 */
[----:B------:R-:W-:-:S05]  /*21a0*/  SEL R0, R0, 0xffffffe0, !P2 ;  /* 0xffffffe000007807 */ /* 0x000fca0005000000 */
[--C-:B-1----:R-:W-:Y:S02]  /*21b0*/  IMAD.IADD R2, R16, 0x1, R0.reuse ;  /* 0x0000000110027824 */ /* 0x102fe400078e0200 */
[----:B------:R-:W-:-:S03]  /*21c0*/  IMAD.IADD R3, R17, 0x1, R0 ;  /* 0x0000000111037824 */ /* 0x000fc600078e0200 */
[----:B------:R-:W-:Y:S04]  /*21d0*/  LDSM.16.M88.4 R56, [R2+0x6800] ;  /* 0x006800000238783b */ /* 0x000fe80000000200 */
[----:B------:R-:W-:Y:S04]  /*21e0*/  LDSM.16.M88.4 R4, [R3+0x1000] ;  /* 0x001000000304783b */ /* 0x000fe80000000200 */
[----:B------:R-:W1:Y:S01]  /*21f0*/  LDSM.16.M88.4 R52, [R2+0x6c00] ;  /* 0x006c00000234783b */ /* 0x000e620000000200 */
[-C--:B--2---:R-:W-:Y:S03]  /*2200*/  HMMA.16816.F32.BF16 R104, R12, R20.reuse, RZ ;  /* 0x000000140c68723c */ /* 0x084fe600000418ff */
[----:B------:R-:W-:Y:S04]  /*2210*/  LDSM.16.M88.4 R44, [R2+0x6000] ;  /* 0x00600000022c783b */ /* 0x000fe80000000200 */
[----:B------:R-:W-:Y:S01]  /*2220*/  LDSM.16.M88.4 R48, [R2+0x6400] ;  /* 0x006400000230783b */ /* 0x000fe20000000200 */
[C---:B---3--:R-:W-:Y:S08]  /*2230*/  HMMA.16816.F32.BF16 R80, R8.reuse, R20, RZ ;  /* 0x000000140850723c */ /* 0x048ff000000418ff */
[-C--:B------:R-:W-:Y:S08]  /*2240*/  HMMA.16816.F32.BF16 R76, R8, R22.reuse, RZ ;  /* 0x00000016084c723c */ /* 0x080ff000000418ff */
[----:B------:R-:W-:Y:S01]  /*2250*/  HMMA.16816.F32.BF16 R100, R12, R22, RZ ;  /* 0x000000160c64723c */ /* 0x000fe200000418ff */
[----:B------:R-:W2:Y:S07]  /*2260*/  LDSM.16.M88.4 R20, [R3] ;  /* 0x000000000314783b */ /* 0x000eae0000000200 */
[C---:B----4-:R-:W-:Y:S08]  /*2270*/  HMMA.16816.F32.BF16 R68, R8.reuse, R32, RZ ;  /* 0x000000200844723c */ /* 0x050ff000000418ff */
[C---:B-----5:R-:W-:Y:S08]  /*2280*/  HMMA.16816.F32.BF16 R60, R8.reuse, R28, RZ ;  /* 0x0000001c083c723c */ /* 0x060ff000000418ff */
[C---:B------:R-:W-:Y:S08]  /*2290*/  HMMA.16816.F32.BF16 R36, R8.reuse, R24, RZ ;  /* 0x000000180824723c */ /* 0x040ff000000418ff */
[C---:B------:R-:W-:Y:S08]  /*22a0*/  HMMA.16816.F32.BF16 R64, R8.reuse, R34, RZ ;  /* 0x000000220840723c */ /* 0x040ff000000418ff */
[C---:B------:R-:W-:Y:S08]  /*22b0*/  HMMA.16816.F32.BF16 R40, R8.reuse, R30, RZ ;  /* 0x0000001e0828723c */ /* 0x040ff000000418ff */
[----:B------:R-:W-:Y:S08]  /*22c0*/  HMMA.16816.F32.BF16 R8, R8, R26, RZ ;  /* 0x0000001a0808723c */ /* 0x000ff000000418ff */
[C---:B------:R-:W-:Y:S08]  /*22d0*/  HMMA.16816.F32.BF16 R88, R12.reuse, R28, RZ ;  /* 0x0000001c0c58723c */ /* 0x040ff000000418ff */
[C---:B------:R-:W-:Y:S08]  /*22e0*/  HMMA.16816.F32.BF16 R84, R12.reuse, R24, RZ ;  /* 0x000000180c54723c */ /* 0x040ff000000418ff */
[C---:B------:R-:W-:Y:S08]  /*22f0*/  HMMA.16816.F32.BF16 R144, R12.reuse, R26, RZ ;  /* 0x0000001a0c90723c */ /* 0x040ff000000418ff */
[C---:B------:R-:W-:Y:S08]  /*2300*/  HMMA.16816.F32.BF16 R92, R12.reuse, R32, RZ ;  /* 0x000000200c5c723c */ /* 0x040ff000000418ff */
[C---:B------:R-:W-:Y:S01]  /*2310*/  HMMA.16816.F32.BF16 R96, R12.reuse, R34, RZ ;  /* 0x000000220c60723c */ /* 0x040fe200000418ff */
[----:B------:R-:W-:Y:S07]  /*2320*/  LDSM.16.M88.4 R32, [R16+0x7800] ;  /* 0x007800001020783b */ /* 0x000fee0000000200 */
[----:B------:R-:W-:Y:S01]  /*2330*/  HMMA.16816.F32.BF16 R148, R12, R30, RZ ;  /* 0x0000001e0c94723c */ /* 0x000fe200000418ff */
[----:B------:R-:W-:Y:S04]  /*2340*/  LDSM.16.M88.4 R28, [R16+0x7c00] ;  /* 0x007c0000101c783b */ /* 0x000fe80000000200 */
[----:B------:R-:W-:Y:S03]  /*2350*/  LDSM.16.M88.4 R12, [R17+0x2000] ;  /* 0x00200000110c783b */ /* 0x000fe60000000200 */
[C---:B-1----:R-:W-:Y:S01]  /*2360*/  HMMA.16816.F32.BF16 R108, R4.reuse, R52, R36 ;  /* 0x00000034046c723c */ /* 0x042fe20000041824 */
[----:B------:R-:W-:Y:S07]  /*2370*/  LDSM.16.M88.4 R36, [R16+0x7400] ;  /* 0x007400001024783b */ /* 0x000fee0000000200 */
[C---:B------:R-:W-:Y:S01]  /*2380*/  HMMA.16816.F32.BF16 R116, R4.reuse, R58, R40 ;  /* 0x0000003a0474723c */ /* 0x040fe20000041828 */
[----:B------:R-:W-:Y:S07]  /*2390*/  LDSM.16.M88.4 R40, [R16+0x7000] ;  /* 0x007000001028783b */ /* 0x000fee0000000200 */
[----:B------:R-:W-:Y:S01]  /*23a0*/  HMMA.16816.F32.BF16 R24, R4, R54, R8 ;  /* 0x000000360418723c */ /* 0x000fe20000041808 */
[----:B------:R-:W1:Y:S07]  /*23b0*/  LDSM.16.M88.4 R8, [R17+0x3000] ;  /* 0x003000001108783b */ /* 0x000e6e0000000200 */
[----:B--2---:R-:W-:Y:S08]  /*23c0*/  HMMA.16816.F32.BF16 R152, R20, R56, R88 ;  /* 0x000000381498723c */ /* 0x004ff00000041858 */
[C---:B------:R-:W-:Y:S01]  /*23d0*/  HMMA.16816.F32.BF16 R140, R4.reuse, R44, R80 ;  /* 0x0000002c048c723c */ /* 0x040fe20000041850 */
[----:B------:R-:W-:Y:S07]  /*23e0*/  LDSM.16.M88.4 R80, [R2+0x7400] ;  /* 0x007400000250783b */ /* 0x000fee0000000200 */
[C---:B------:R-:W-:Y:S08]  /*23f0*/  HMMA.16816.F32.BF16 R128, R4.reuse, R48, R68 ;  /* 0x000000300480723c */ /* 0x040ff00000041844 */
[C---:B------:R-:W-:Y:S01]  /*2400*/  HMMA.16816.F32.BF16 R120, R4.reuse, R56, R60 ;  /* 0x000000380478723c */ /* 0x040fe2000004183c */
[----:B------:R-:W-:Y:S07]  /*2410*/  LDSM.16.M88.4 R60, [R2+0x7000] ;  /* 0x00700000023c783b */ /* 0x000fee0000000200 */
[C---:B------:R-:W-:Y:S08]  /*2420*/  HMMA.16816.F32.BF16 R136, R4.reuse, R46, R76 ;  /* 0x0000002e0488723c */ /* 0x040ff0000004184c */
[-C--:B------:R-:W-:Y:S01]  /*2430*/  HMMA.16816.F32.BF16 R124, R4, R50.reuse, R64 ;  /* 0x00000032047c723c */ /* 0x080fe20000041840 */
[----:B------:R-:W-:Y:S07]  /*2440*/  LDSM.16.M88.4 R4, [R3+0x3000] ;  /* 0x003000000304783b */ /* 0x000fee0000000200 */
[C---:B------:R-:W-:Y:S01]  /*2450*/  HMMA.16816.F32.BF16 R88, R20.reuse, R50, R96 ;  /* 0x000000321458723c */ /* 0x040fe20000041860 */
[----:B------:R-:W2:Y:S07]  /*2460*/  LDSM.16.M88.4 R96, [R2+0x7800] ;  /* 0x007800000260783b */ /* 0x000eae0000000200 */
[C---:B------:R-:W-:Y:S08]  /*2470*/  HMMA.16816.F32.BF16 R132, R20.reuse, R48, R92 ;  /* 0x000000301484723c */ /* 0x040ff0000004185c */
[C---:B------:R-:W-:Y:S01]  /*2480*/  HMMA.16816.F32.BF16 R92, R20.reuse, R46, R100 ;  /* 0x0000002e145c723c */ /* 0x040fe20000041864 */
[----:B------:R-:W3:Y:S07]  /*2490*/  LDSM.16.M88.4 R100, [R2+0x7c00] ;  /* 0x007c00000264783b */ /* 0x000eee0000000200 */
[C---:B------:R-:W-:Y:S08]  /*24a0*/  HMMA.16816.F32.BF16 R112, R20.reuse, R44, R104 ;  /* 0x0000002c1470723c */ /* 0x040ff00000041868 */
[C---:B------:R-:W-:Y:S08]  /*24b0*/  HMMA.16816.F32.BF16 R104, R20.reuse, R52, R84 ;  /* 0x000000341468723c */ /* 0x040ff00000041854 */
[C---:B------:R-:W-:Y:S08]  /*24c0*/  HMMA.16816.F32.BF16 R84, R20.reuse, R58, R148 ;  /* 0x0000003a1454723c */ /* 0x040ff00000041894 */
[----:B------:R-:W-:Y:S08]  /*24d0*/  HMMA.16816.F32.BF16 R68, R20, R54, R144 ;  /* 0x000000361444723c */ /* 0x000ff00000041890 */
[C---:B-1----:R-:W-:Y:S08]  /*24e0*/  HMMA.16816.F32.BF16 R64, R8.reuse, R40, R140 ;  /* 0x000000280840723c */ /* 0x042ff0000004188c */
[C---:B------:R-:W-:Y:S08]  /*24f0*/  HMMA.16816.F32.BF16 R52, R8.reuse, R36, R128 ;  /* 0x000000240834723c */ /* 0x040ff00000041880 */
        /* <DEDUP_REMOVED lines=8> */
[----:B------:R-:W-:Y:S01]  /*2580*/  HMMA.16816.F32.BF16 R88, R12, R38, R88 ;  /* 0x000000260c58723c */ /* 0x000fe20000041858 */
[----:B------:R-:W-:Y:S07]  /*2590*/  LDSM.16.M88.4 R36, [R16+0x8400] ;  /* 0x008400001024783b */ /* 0x000fee0000000200 */
[----:B--2---:R-:W-:Y:S01]  /*25a0*/  HMMA.16816.F32.BF16 R120, R4, R98, R20 ;  /* 0x000000620478723c */ /* 0x004fe20000041814 */
[----:B------:R-:W2:Y:S07]  /*25b0*/  LDSM.16.M88.4 R20, [R17+0x5000] ;  /* 0x005000001114783b */ /* 0x000eae0000000200 */
[C---:B------:R-:W-:Y:S08]  /*25c0*/  HMMA.16816.F32.BF16 R112, R12.reuse, R40, R112 ;  /* 0x000000280c70723c */ /* 0x040ff00000041870 */
[C---:B------:R-:W-:Y:S01]  /*25d0*/  HMMA.16816.F32.BF16 R92, R12.reuse, R42, R92 ;  /* 0x0000002a0c5c723c */ /* 0x040fe2000004185c */
[----:B------:R-:W-:Y:S07]  /*25e0*/  LDSM.16.M88.4 R40, [R16+0x8c00] ;  /* 0x008c00001028783b */ /* 0x000fee0000000200 */
[C---:B------:R-:W-:Y:S08]  /*25f0*/  HMMA.16816.F32.BF16 R152, R12.reuse, R32, R152 ;  /* 0x000000200c98723c */ /* 0x040ff00000041898 */
[----:B------:R-:W-:Y:S01]  /*2600*/  HMMA.16816.F32.BF16 R84, R12, R34, R84 ;  /* 0x000000220c54723c */ /* 0x000fe20000041854 */
[----:B------:R-:W4:Y:S07]  /*2610*/  LDSM.16.M88.4 R32, [R16+0x8000] ;  /* 0x008000001020783b */ /* 0x000f2e0000000200 */
[C---:B------:R-:W-:Y:S08]  /*2620*/  HMMA.16816.F32.BF16 R136, R4.reuse, R60, R64 ;  /* 0x0000003c0488723c */ /* 0x040ff00000041840 */
[C---:B------:R-:W-:Y:S01]  /*2630*/  HMMA.16816.F32.BF16 R124, R4.reuse, R96, R44 ;  /* 0x00000060047c723c */ /* 0x040fe2000004182c */
[----:B------:R-:W5:Y:S07]  /*2640*/  LDSM.16.M88.4 R44, [R16+0x8800] ;  /* 0x00880000102c783b */ /* 0x000f6e0000000200 */
[----:B---3--:R-:W-:Y:S01]  /*2650*/  HMMA.16816.F32.BF16 R64, R4, R102, R8 ;  /* 0x000000660440723c */ /* 0x008fe20000041808 */
[----:B------:R-:W3:Y:S04]  /*2660*/  LDSM.16.M88.4 R8, [R17+0x4000] ;  /* 0x004000001108783b */ /* 0x000ee80000000200 */
[----:B------:R-:W-:Y:S03]  /*2670*/  LDSM.16.M88.4 R16, [R2+0x8400] ;  /* 0x008400000210783b */ /* 0x000fe60000000200 */
[C---:B------:R-:W-:Y:S08]  /*2680*/  HMMA.16816.F32.BF16 R144, R12.reuse, R28, R104 ;  /* 0x0000001c0c90723c */ /* 0x040ff00000041868 */
[----:B------:R-:W-:Y:S01]  /*2690*/  HMMA.16816.F32.BF16 R140, R12, R30, R68 ;  /* 0x0000001e0c8c723c */ /* 0x000fe20000041844 */
[----:B------:R-:W-:Y:S04]  /*26a0*/  LDSM.16.M88.4 R28, [R2+0x8000] ;  /* 0x00800000021c783b */ /* 0x000fe80000000200 */
[----:B------:R-:W-:Y:S03]  /*26b0*/  LDSM.16.M88.4 R12, [R3+0x4000] ;  /* 0x00400000030c783b */ /* 0x000fe60000000200 */
[C---:B------:R-:W-:Y:S08]  /*26c0*/  HMMA.16816.F32.BF16 R104, R4.reuse, R62, R56 ;  /* 0x0000003e0468723c */ /* 0x040ff00000041838 */
[C---:B------:R-:W-:Y:S08]  /*26d0*/  HMMA.16816.F32.BF16 R132, R4.reuse, R80, R52 ;  /* 0x000000500484723c */ /* 0x040ff00000041834 */
[C---:B------:R-:W-:Y:S01]  /*26e0*/  HMMA.16816.F32.BF16 R128, R4.reuse, R82, R48 ;  /* 0x000000520480723c */ /* 0x040fe20000041830 */
[----:B------:R-:W-:Y:S07]  /*26f0*/  LDSM.16.M88.4 R48, [R2+0x8800] ;  /* 0x008800000230783b */ /* 0x000fee0000000200 */
[----:B------:R-:W-:Y:S01]  /*2700*/  HMMA.16816.F32.BF16 R116, R4, R100, R76 ;  /* 0x000000640474723c */ /* 0x000fe2000004184c */
[----:B------:R-:W3:Y:S04]  /*2710*/  LDSM.16.M88.4 R4, [R3+0x5000] ;  /* 0x005000000304783b */ /* 0x000ee80000000200 */
[----:B------:R3:W3:Y:S01]  /*2720*/  LDSM.16.M88.4 R76, [R2+0x8c00] ;  /* 0x008c0000024c783b */ /* 0x0006e20000000200 */
[----:B------:R-:W-:-:S04]  /*2730*/  DEPBAR.LE SB0, 0x0 ;  /* 0x000080000000791a */ /* 0x000fc80000000000 */
[C---:B-1----:R-:W-:Y:S08]  /*2740*/  HMMA.16816.F32.BF16 R56, R24.reuse, R60, R112 ;  /* 0x0000003c1838723c */ /* 0x042ff00000041870 */
[C---:B------:R-:W-:Y:S08]  /*2750*/  HMMA.16816.F32.BF16 R52, R24.reuse, R62, R92 ;  /* 0x0000003e1834723c */ /* 0x040ff0000004185c */
[C---:B------:R-:W-:Y:S08]  /*2760*/  HMMA.16816.F32.BF16 R60, R24.reuse, R80, R108 ;  /* 0x00000050183c723c */ /* 0x040ff0000004186c */
[C---:B------:R-:W-:Y:S08]  /*2770*/  HMMA.16816.F32.BF16 R68, R24.reuse, R82, R88 ;  /* 0x000000521844723c */ /* 0x040ff00000041858 */
[C---:B------:R-:W-:Y:S08]  /*2780*/  HMMA.16816.F32.BF16 R80, R24.reuse, R96, R152 ;  /* 0x000000601850723c */ /* 0x040ff00000041898 */
[C---:B------:R-:W-:Y:S08]  /*2790*/  HMMA.16816.F32.BF16 R84, R24.reuse, R98, R84 ;  /* 0x000000621854723c */ /* 0x040ff00000041854 */
[C---:B------:R-:W-:Y:S08]  /*27a0*/  HMMA.16816.F32.BF16 R92, R24.reuse, R100, R144 ;  /* 0x00000064185c723c */ /* 0x040ff00000041890 */
[----:B------:R-:W-:Y:S08]  /*27b0*/  HMMA.16816.F32.BF16 R88, R24, R102, R140 ;  /* 0x000000661858723c */ /* 0x000ff0000004188c */
[C---:B--2---:R-:W-:Y:S08]  /*27c0*/  HMMA.16816.F32.BF16 R108, R20.reuse, R36, R132 ;  /* 0x00000024146c723c */ /* 0x044ff00000041884 */
[C---:B----4-:R-:W-:Y:S08]  /*27d0*/  HMMA.16816.F32.BF16 R100, R20.reuse, R32, R136 ;  /* 0x000000201464723c */ /* 0x050ff00000041888 */
[C---:B------:R-:W-:Y:S08]  /*27e0*/  HMMA.16816.F32.BF16 R104, R20.reuse, R34, R104 ;  /* 0x000000221468723c */ /* 0x040ff00000041868 */
[C---:B------:R-:W-:Y:S08]  /*27f0*/  HMMA.16816.F32.BF16 R112, R20.reuse, R38, R128 ;  /* 0x000000261470723c */ /* 0x040ff00000041880 */
[C---:B-----5:R-:W-:Y:S08]  /*2800*/  HMMA.16816.F32.BF16 R124, R20.reuse, R44, R124 ;  /* 0x0000002c147c723c */ /* 0x060ff0000004187c */
[C---:B------:R-:W-:Y:S08]  /*2810*/  HMMA.16816.F32.BF16 R120, R20.reuse, R46, R120 ;  /* 0x0000002e1478723c */ /* 0x040ff00000041878 */
[C---:B------:R-:W-:Y:S08]  /*2820*/  HMMA.16816.F32.BF16 R116, R20.reuse, R40, R116 ;  /* 0x000000281474723c */ /* 0x040ff00000041874 */
[----:B------:R-:W-:Y:S08]  /*2830*/  HMMA.16816.F32.BF16 R96, R20, R42, R64 ;  /* 0x0000002a1460723c */ /* 0x000ff00000041840 */
[----:B---3--:R-:W-:Y:S01]  /*2840*/  HMMA.16816.F32.BF16 R20, R8, R36, R60 ;  /* 0x000000240814723c */ /* 0x008fe2000004183c */
[----:B------:R-:W-:-:S07]  /*2850*/  LOP3.LUT R2, R185, 0x1f0, RZ, 0xc0, !PT ;  /* 0x000001f0b9027812 */ /* 0x000fce00078ec0ff */
[C---:B------:R-:W-:Y:S08]  /*2860*/  HMMA.16816.F32.BF16 R64, R8.reuse, R32, R56 ;  /* 0x000000200840723c */ /* 0x040ff00000041838 */
[C---:B------:R-:W-:Y:S08]  /*2870*/  HMMA.16816.F32.BF16 R32, R8.reuse, R34, R52 ;  /* 0x000000220820723c */ /* 0x040ff00000041834 */
[C---:B------:R-:W-:Y:S08]  /*2880*/  HMMA.16816.F32.BF16 R24, R8.reuse, R44, R80 ;  /* 0x0000002c0818723c */ /* 0x040ff00000041850 */
[C---:B------:R-:W-:Y:S08]  /*2890*/  HMMA.16816.F32.BF16 R36, R8.reuse, R38, R68 ;  /* 0x000000260824723c */ /* 0x040ff00000041844 */
[C---:B------:R-:W-:Y:S08]  /*28a0*/  HMMA.16816.F32.BF16 R44, R8.reuse, R46, R84 ;  /* 0x0000002e082c723c */ /* 0x040ff00000041854 */
[----:B------:R-:W-:Y:S01]  /*28b0*/  HMMA.16816.F32.BF16 R52, R8, R40, R92 ;  /* 0x000000280834723c */ /* 0x000fe2000004185c */
[----:B------:R-:W-:-:S07]  /*28c0*/  IADD3 R2, PT, PT, R160, R2, R161 ;  /* 0x00000002a0027210 */ /* 0x000fce0007ffe0a1 */
[----:B------:R-:W-:Y:S01]  /*28d0*/  HMMA.16816.F32.BF16 R8, R8, R42, R88 ;  /* 0x0000002a0808723c */ /* 0x000fe20000041858 */
[----:B------:R-:W-:-:S07]  /*28e0*/  IADD3 R3, PT, PT, R72, R163, -R73 ;  /* 0x000000a348037210 */ /* 0x000fce0007ffe849 */
[----:B------:R-:W-:Y:S01]  /*28f0*/  HMMA.16816.F32.BF16 R80, R4, R16, R108 ;  /* 0x000000100450723c */ /* 0x000fe2000004186c */
[----:B------:R-:W-:-:S07]  /*2900*/  IADD3 R222, PT, PT, R2, R72, -R222 ;  /* 0x0000004802de7210 */ /* 0x000fce0007ffe8de */
[----:B------:R-:W-:Y:S01]  /*2910*/  HMMA.16816.F32.BF16 R56, R4, R28, R100 ;  /* 0x0000001c0438723c */ /* 0x000fe20000041864 */
[----:B------:R-:W-:-:S07]  /*2920*/  IADD3 R2, PT, PT, R2, 0x1, R3 ;  /* 0x0000000102027810 */ /* 0x000fce0007ffe003 */
[C---:B------:R-:W-:Y:S08]  /*2930*/  HMMA.16816.F32.BF16 R60, R4.reuse, R30, R104 ;  /* 0x0000001e043c723c */ /* 0x040ff00000041868 */
[C---:B------:R-:W-:Y:S08]  /*2940*/  HMMA.16816.F32.BF16 R84, R4.reuse, R18, R112 ;  /* 0x000000120454723c */ /* 0x040ff00000041870 */
[C---:B------:R-:W-:Y:S08]  /*2950*/  HMMA.16816.F32.BF16 R124, R4.reuse, R48, R124 ;  /* 0x00000030047c723c */ /* 0x040ff0000004187c */
[C---:B------:R-:W-:Y:S08]  /*2960*/  HMMA.16816.F32.BF16 R120, R4.reuse, R50, R120 ;  /* 0x000000320478723c */ /* 0x040ff00000041878 */
[C---:B------:R-:W-:Y:S08]  /*2970*/  HMMA.16816.F32.BF16 R116, R4.reuse, R76, R116 ;  /* 0x0000004c0474723c */ /* 0x040ff00000041874 */
[----:B------:R-:W-:Y:S08]  /*2980*/  HMMA.16816.F32.BF16 R108, R4, R78, R96 ;  /* 0x0000004e046c723c */ /* 0x000ff00000041860 */
[----:B------:R-:W-:Y:S01]  /*2990*/  HMMA.16816.F32.BF16 R4, R12, R16, R20 ;  /* 0x000000100c04723c */ /* 0x000fe20000041814 */
[----:B------:R-:W-:Y:S01]  /*29a0*/  IMAD.SHL.U32 R16, R220, 0x2, RZ ;  /* 0x00000002dc107824 */ /* 0x000fe200078e00ff */
[----:B------:R-:W-:-:S04]  /*29b0*/  VIMNMX R223, PT, PT, R2, R72, PT ;  /* 0x0000004802df7248 */ /* 0x000fc80003fe0100 */
[----:B------:R-:W-:Y:S02]  /*29c0*/  LOP3.LUT R166, R16, 0x6, RZ, 0xc0, !PT ;  /* 0x0000000610a67812 */ /* 0x000fe400078ec0ff */
[C-C-:B------:R-:W-:Y:S02]  /*29d0*/  VIADDMNMX R225, R2.reuse, 0x8, R72.reuse, PT ;  /* 0x0000000802e17846 */ /* 0x140fe40003800148 */
[C-C-:B------:R-:W-:Y:S02]  /*29e0*/  VIADDMNMX R224, R2.reuse, 0x40, R72.reuse, PT ;  /* 0x0000004002e07846 */ /* 0x140fe40003800148 */
[----:B------:R-:W-:Y:S01]  /*29f0*/  VIADDMNMX R226, R2, 0x48, R72, PT ;  /* 0x0000004802e27846 */ /* 0x000fe20003800148 */
[----:B------:R-:W-:Y:S01]  /*2a00*/  IMAD R2, R176, 0x40, R166 ;  /* 0x00000040b0027824 */ /* 0x000fe200078e02a6 */
[C---:B------:R-:W-:Y:S08]  /*2a10*/  HMMA.16816.F32.BF16 R40, R12.reuse, R28, R64 ;  /* 0x0000001c0c28723c */ /* 0x040ff00000041840 */
[C---:B------:R-:W-:Y:S08]  /*2a20*/  HMMA.16816.F32.BF16 R32, R12.reuse, R30, R32 ;  /* 0x0000001e0c20723c */ /* 0x040ff00000041820 */
[----:B------:R-:W-:Y:S01]  /*2a30*/  HMMA.16816.F32.BF16 R28, R12, R18, R36 ;  /* 0x000000120c1c723c */ /* 0x000fe20000041824 */
[----:B------:R-:W-:-:S07]  /*2a40*/  VIADD R19, R222, 0x48 ;  /* 0x00000048de137836 */ /* 0x000fce0000000000 */
[----:B------:R-:W-:Y:S01]  /*2a50*/  HMMA.16816.F32.BF16 R24, R12, R48, R24 ;  /* 0x000000300c18723c */ /* 0x000fe20000041818 */
[----:B------:R-:W-:-:S07]  /*2a60*/  ISETP.GT.AND P1, PT, R19, R2, PT ;  /* 0x000000021300720c */ /* 0x000fce0003f24270 */
[C---:B------:R-:W-:Y:S08]  /*2a70*/  HMMA.16816.F32.BF16 R104, R12.reuse, R50, R44 ;  /* 0x000000320c68723c */ /* 0x040ff0000004182c */
[C---:B------:R-:W-:Y:S08]  /*2a80*/  HMMA.16816.F32.BF16 R96, R12.reuse, R76, R52 ;  /* 0x0000004c0c60723c */ /* 0x040ff00000041834 */
[----:B------:R-:W-:Y:S01]  /*2a90*/  HMMA.16816.F32.BF16 R88, R12, R78, R8 ;  /* 0x0000004e0c58723c */ /* 0x000fe20000041808 */
[----:B------:R-:W-:-:S02]  /*2aa0*/  VIADD R12, R2, 0x1 ;  /* 0x00000001020c7836 */ /* 0x000fc40000000000 */
[C---:B------:R-:W-:Y:S02]  /*2ab0*/  VIADD R11, R2.reuse, 0x8 ;  /* 0x00000008020b7836 */ /* 0x040fe40000000000 */
[----:B------:R-:W-:Y:S01]  /*2ac0*/  VIADD R10, R2, 0x9 ;  /* 0x00000009020a7836 */ /* 0x000fe20000000000 */
[----:B------:R-:W-:Y:S01]  /*2ad0*/  ISETP.GT.AND P0, PT, R19, R12, PT ;  /* 0x0000000c1300720c */ /* 0x000fe20003f04270 */
[----:B------:R-:W-:Y:S01]  /*2ae0*/  VIADD R20, R222, 0x40 ;  /* 0x00000040de147836 */ /* 0x000fe20000000000 */
[----:B------:R-:W-:Y:S01]  /*2af0*/  FSEL R67, R58, -INF , !P1 ;  /* 0xff8000003a437808 */ /* 0x000fe20004800000 */
[----:B------:R-:W-:Y:S01]  /*2b00*/  VIADD R3, R222, 0x8 ;  /* 0x00000008de037836 */ /* 0x000fe20000000000 */
[----:B------:R-:W-:Y:S02]  /*2b10*/  FSEL R66, R59, -INF , !P0 ;  /* 0xff8000003b427808 */ /* 0x000fe40004000000 */
[C---:B------:R-:W-:Y:S02]  /*2b20*/  ISETP.GT.AND P1, PT, R19.reuse, R11, PT ;  /* 0x0000000b1300720c */ /* 0x040fe40003f24270 */
[----:B------:R-:W-:-:S02]  /*2b30*/  ISETP.GT.AND P0, PT, R19, R10, PT ;  /* 0x0000000a1300720c */ /* 0x000fc40003f04270 */
[----:B------:R-:W-:Y:S02]  /*2b40*/  FSEL R65, R62, -INF , !P1 ;  /* 0xff8000003e417808 */ /* 0x000fe40004800000 */
[----:B------:R-:W-:Y:S02]  /*2b50*/  FSEL R64, R63, -INF , !P0 ;  /* 0xff8000003f407808 */ /* 0x000fe40004000000 */
[CC--:B------:R-:W-:Y:S02]  /*2b60*/  ISETP.GT.AND P4, PT, R20.reuse, R2.reuse, PT ;  /* 0x000000021400720c */ /* 0x0c0fe40003f84270 */
[C---:B------:R-:W-:Y:S02]  /*2b70*/  ISETP.GT.AND P1, PT, R3.reuse, R2, PT ;  /* 0x000000020300720c */ /* 0x040fe40003f24270 */
[-C--:B------:R-:W-:Y:S02]  /*2b80*/  ISETP.GT.AND P0, PT, R3, R12.reuse, PT ;  /* 0x0000000c0300720c */ /* 0x080fe40003f04270 */
[----:B------:R-:W-:Y:S01]  /*2b90*/  ISETP.GT.AND P3, PT, R20, R12, PT ;  /* 0x0000000c1400720c */ /* 0x000fe20003f64270 */
[----:B------:R-:W-:Y:S01]  /*2ba0*/  VIADD R9, R2, 0x10 ;  /* 0x0000001002097836 */ /* 0x000fe20000000000 */
[----:B------:R-:W-:Y:S01]  /*2bb0*/  FSEL R71, R56, -INF , !P4 ;  /* 0xff80000038477808 */ /* 0x000fe20006000000 */
[----:B------:R-:W-:Y:S01]  /*2bc0*/  VIADD R8, R2, 0x11 ;  /* 0x0000001102087836 */ /* 0x000fe20000000000 */
[----:B------:R-:W-:-:S02]  /*2bd0*/  FSEL R103, R42, -INF , !P1 ;  /* 0xff8000002a677808 */ /* 0x000fc40004800000 */
[----:B------:R-:W-:Y:S02]  /*2be0*/  FSEL R100, R43, -INF , !P0 ;  /* 0xff8000002b647808 */ /* 0x000fe40004000000 */
[----:B------:R-:W-:Y:S02]  /*2bf0*/  FSEL R70, R57, -INF , !P3 ;  /* 0xff80000039467808 */ /* 0x000fe40005800000 */
[CC--:B------:R-:W-:Y:S02]  /*2c00*/  ISETP.GT.AND P4, PT, R20.reuse, R11.reuse, PT ;  /* 0x0000000b1400720c */ /* 0x0c0fe40003f84270 */
[C---:B------:R-:W-:Y:S02]  /*2c10*/  ISETP.GT.AND P1, PT, R3.reuse, R11, PT ;  /* 0x0000000b0300720c */ /* 0x040fe40003f24270 */
[-C--:B------:R-:W-:Y:S02]  /*2c20*/  ISETP.GT.AND P0, PT, R3, R10.reuse, PT ;  /* 0x0000000a0300720c */ /* 0x080fe40003f04270 */
[----:B------:R-:W-:-:S02]  /*2c30*/  ISETP.GT.AND P3, PT, R20, R10, PT ;  /* 0x0000000a1400720c */ /* 0x000fc40003f64270 */
[----:B------:R-:W-:Y:S02]  /*2c40*/  FSEL R69, R60, -INF , !P4 ;  /* 0xff8000003c457808 */ /* 0x000fe40006000000 */
[----:B------:R-:W-:Y:S02]  /*2c50*/  FSEL R95, R34, -INF , !P1 ;  /* 0xff800000225f7808 */ /* 0x000fe40004800000 */
[----:B------:R-:W-:Y:S02]  /*2c60*/  FSEL R94, R35, -INF , !P0 ;  /* 0xff800000235e7808 */ /* 0x000fe40004000000 */
[----:B------:R-:W-:Y:S02]  /*2c70*/  FSEL R68, R61, -INF , !P3 ;  /* 0xff8000003d447808 */ /* 0x000fe40005800000 */
[----:B------:R-:W-:Y:S02]  /*2c80*/  ISETP.GT.AND P4, PT, R222, R2, PT ;  /* 0x00000002de00720c */ /* 0x000fe40003f84270 */
[----:B------:R-:W-:-:S02]  /*2c90*/  ISETP.GT.AND P1, PT, R3, R9, PT ;  /* 0x000000090300720c */ /* 0x000fc40003f24270 */
[----:B------:R-:W-:Y:S02]  /*2ca0*/  ISETP.GT.AND P0, PT, R3, R8, PT ;  /* 0x000000080300720c */ /* 0x000fe40003f04270 */
[----:B------:R-:W-:Y:S02]  /*2cb0*/  ISETP.GT.AND P3, PT, R222, R12, PT ;  /* 0x0000000cde00720c */ /* 0x000fe40003f64270 */
[----:B------:R-:W-:Y:S02]  /*2cc0*/  FSEL R62, R40, -INF , !P4 ;  /* 0xff800000283e7808 */ /* 0x000fe40006000000 */
[----:B------:R-:W-:Y:S01]  /*2cd0*/  FSEL R93, R6, -INF , !P1 ;  /* 0xff800000065d7808 */ /* 0x000fe20004800000 */
[----:B------:R-:W-:Y:S01]  /*2ce0*/  VIADD R6, R2, 0x19 ;  /* 0x0000001902067836 */ /* 0x000fe20000000000 */
[----:B------:R-:W-:Y:S02]  /*2cf0*/  FSEL R92, R7, -INF , !P0 ;  /* 0xff800000075c7808 */ /* 0x000fe40004000000 */
[----:B------:R-:W-:-:S02]  /*2d00*/  FSEL R61, R41, -INF , !P3 ;  /* 0xff800000293d7808 */ /* 0x000fc40005800000 */
[C---:B------:R-:W-:Y:S02]  /*2d10*/  ISETP.GT.AND P4, PT, R222.reuse, R11, PT ;  /* 0x0000000bde00720c */ /* 0x040fe40003f84270 */
[----:B------:R-:W-:Y:S02]  /*2d20*/  ISETP.GT.AND P0, PT, R19, R8, PT ;  /* 0x000000081300720c */ /* 0x000fe40003f04270 */
[----:B------:R-:W-:Y:S02]  /*2d30*/  ISETP.GT.AND P3, PT, R222, R10, PT ;  /* 0x0000000ade00720c */ /* 0x000fe40003f64270 */
[----:B------:R-:W-:Y:S02]  /*2d40*/  FSEL R59, R32, -INF , !P4 ;  /* 0xff800000203b7808 */ /* 0x000fe40006000000 */
[----:B------:R-:W-:Y:S02]  /*2d50*/  FSEL R49, R83, -INF , !P0 ;  /* 0xff80000053317808 */ /* 0x000fe40004000000 */
[----:B------:R-:W-:-:S02]  /*2d60*/  FSEL R57, R33, -INF , !P3 ;  /* 0xff80000021397808 */ /* 0x000fc40005800000 */
[C---:B------:R-:W-:Y:S02]  /*2d70*/  ISETP.GT.AND P4, PT, R222.reuse, R9, PT ;  /* 0x00000009de00720c */ /* 0x040fe40003f84270 */
[----:B------:R-:W-:Y:S02]  /*2d80*/  ISETP.GT.AND P0, PT, R19, R6, PT ;  /* 0x000000061300720c */ /* 0x000fe40003f04270 */
[----:B------:R-:W-:Y:S02]  /*2d90*/  ISETP.GT.AND P3, PT, R222, R8, PT ;  /* 0x00000008de00720c */ /* 0x000fe40003f64270 */
[----:B------:R-:W-:Y:S01]  /*2da0*/  FSEL R56, R4, -INF , !P4 ;  /* 0xff80000004387808 */ /* 0x000fe20006000000 */
[C---:B------:R-:W-:Y:S01]  /*2db0*/  VIADD R4, R2.reuse, 0x21 ;  /* 0x0000002102047836 */ /* 0x040fe20000000000 */
[----:B------:R-:W-:Y:S01]  /*2dc0*/  FSEL R47, R87, -INF , !P0 ;  /* 0xff800000572f7808 */ /* 0x000fe20004000000 */
[----:B------:R-:W-:Y:S01]  /*2dd0*/  VIADD R7, R2, 0x18 ;  /* 0x0000001802077836 */ /* 0x000fe20000000000 */
[----:B------:R-:W-:-:S02]  /*2de0*/  FSEL R53, R5, -INF , !P3 ;  /* 0xff80000005357808 */ /* 0x000fc40005800000 */
[----:B------:R-:W-:Y:S02]  /*2df0*/  ISETP.GT.AND P0, PT, R3, R6, PT ;  /* 0x000000060300720c */ /* 0x000fe40003f04270 */
[CC--:B------:R-:W-:Y:S02]  /*2e00*/  ISETP.GT.AND P4, PT, R20.reuse, R9.reuse, PT ;  /* 0x000000091400720c */ /* 0x0c0fe40003f84270 */
[----:B------:R-:W-:Y:S02]  /*2e10*/  ISETP.GT.AND P1, PT, R19, R9, PT ;  /* 0x000000091300720c */ /* 0x000fe40003f24270 */
[----:B------:R-:W-:Y:S02]  /*2e20*/  ISETP.GT.AND P3, PT, R20, R8, PT ;  /* 0x000000081400720c */ /* 0x000fe40003f64270 */
[----:B------:R-:W-:Y:S02]  /*2e30*/  FSEL R78, R31, -INF , !P0 ;  /* 0xff8000001f4e7808 */ /* 0x000fe40004000000 */
[----:B------:R-:W-:-:S02]  /*2e40*/  FSEL R55, R80, -INF , !P4 ;  /* 0xff80000050377808 */ /* 0x000fc40006000000 */
[----:B------:R-:W-:Y:S02]  /*2e50*/  FSEL R50, R82, -INF , !P1 ;  /* 0xff80000052327808 */ /* 0x000fe40004800000 */
[----:B------:R-:W-:Y:S02]  /*2e60*/  FSEL R54, R81, -INF , !P3 ;  /* 0xff80000051367808 */ /* 0x000fe40005800000 */
[----:B------:R-:W-:Y:S02]  /*2e70*/  ISETP.GT.AND P0, PT, R3, R4, PT ;  /* 0x000000040300720c */ /* 0x000fe40003f04270 */
[CC--:B------:R-:W-:Y:S02]  /*2e80*/  ISETP.GT.AND P4, PT, R20.reuse, R7.reuse, PT ;  /* 0x000000071400720c */ /* 0x0c0fe40003f84270 */
[----:B------:R-:W-:Y:S02]  /*2e90*/  ISETP.GT.AND P1, PT, R19, R7, PT ;  /* 0x000000071300720c */ /* 0x000fe40003f24270 */
[----:B------:R-:W-:Y:S01]  /*2ea0*/  ISETP.GT.AND P3, PT, R20, R6, PT ;  /* 0x000000061400720c */ /* 0x000fe20003f64270 */
[C---:B------:R-:W-:Y:S01]  /*2eb0*/  VIADD R17, R2.reuse, 0x29 ;  /* 0x0000002902117836 */ /* 0x040fe20000000000 */
[----:B------:R-:W-:Y:S01]  /*2ec0*/  FSEL R76, R27, -INF , !P0 ;  /* 0xff8000001b4c7808 */ /* 0x000fe20004000000 */
[----:B------:R-:W-:Y:S01]  /*2ed0*/  VIADD R5, R2, 0x20 ;  /* 0x0000002002057836 */ /* 0x000fe20000000000 */
[----:B------:R-:W-:-:S02]  /*2ee0*/  FSEL R52, R84, -INF , !P4 ;  /* 0xff80000054347808 */ /* 0x000fc40006000000 */
[----:B------:R-:W-:Y:S02]  /*2ef0*/  FSEL R48, R86, -INF , !P1 ;  /* 0xff80000056307808 */ /* 0x000fe40004800000 */
[----:B------:R-:W-:Y:S02]  /*2f00*/  FSEL R51, R85, -INF , !P3 ;  /* 0xff80000055337808 */ /* 0x000fe40005800000 */
[----:B------:R-:W-:Y:S02]  /*2f10*/  ISETP.GT.AND P0, PT, R19, R4, PT ;  /* 0x000000041300720c */ /* 0x000fe40003f04270 */
[CC--:B------:R-:W-:Y:S02]  /*2f20*/  ISETP.GT.AND P4, PT, R222.reuse, R7.reuse, PT ;  /* 0x00000007de00720c */ /* 0x0c0fe40003f84270 */
[----:B------:R-:W-:Y:S02]  /*2f30*/  ISETP.GT.AND P3, PT, R222, R6, PT ;  /* 0x00000006de00720c */ /* 0x000fe40003f64270 */
[----:B------:R-:W-:Y:S01]  /*2f40*/  ISETP.GT.AND P1, PT, R3, R7, PT ;  /* 0x000000070300720c */ /* 0x000fe20003f24270 */
[----:B------:R-:W-:Y:S01]  /*2f50*/  VIADD R15, R2, 0x31 ;  /* 0x00000031020f7836 */ /* 0x000fe20000000000 */
[----:B------:R-:W-:-:S02]  /*2f60*/  FSEL R31, R127, -INF , !P0 ;  /* 0xff8000007f1f7808 */ /* 0x000fc40004000000 */
[----:B------:R-:W-:Y:S02]  /*2f70*/  FSEL R43, R28, -INF , !P4 ;  /* 0xff8000001c2b7808 */ /* 0x000fe40006000000 */
[----:B------:R-:W-:Y:S02]  /*2f80*/  FSEL R42, R29, -INF , !P3 ;  /* 0xff8000001d2a7808 */ /* 0x000fe40005800000 */
[----:B------:R-:W-:Y:S02]  /*2f90*/  FSEL R79, R30, -INF , !P1 ;  /* 0xff8000001e4f7808 */ /* 0x000fe40004800000 */
[----:B------:R-:W-:Y:S02]  /*2fa0*/  ISETP.GT.AND P0, PT, R19, R17, PT ;  /* 0x000000111300720c */ /* 0x000fe40003f04270 */
[C---:B------:R-:W-:Y:S02]  /*2fb0*/  ISETP.GT.AND P4, PT, R222.reuse, R5, PT ;  /* 0x00000005de00720c */ /* 0x040fe40003f84270 */
[----:B------:R-:W-:-:S02]  /*2fc0*/  ISETP.GT.AND P3, PT, R222, R4, PT ;  /* 0x00000004de00720c */ /* 0x000fc40003f64270 */
[----:B------:R-:W-:Y:S01]  /*2fd0*/  ISETP.GT.AND P1, PT, R3, R5, PT ;  /* 0x000000050300720c */ /* 0x000fe20003f24270 */
[----:B------:R1:W-:Y:S01]  /*2fe0*/  STL [R1+0x18], R166 ;  /* 0x000018a601007387 */ /* 0x0003e20000100800 */
[----:B------:R-:W-:Y:S01]  /*2ff0*/  FSEL R29, R123, -INF , !P0 ;  /* 0xff8000007b1d7808 */ /* 0x000fe20004000000 */
[----:B------:R-:W-:Y:S01]  /*3000*/  VIADD R18, R2, 0x28 ;  /* 0x0000002802127836 */ /* 0x000fe20000000000 */
[----:B------:R-:W-:Y:S02]  /*3010*/  FSEL R39, R24, -INF , !P4 ;  /* 0xff80000018277808 */ /* 0x000fe40006000000 */
[----:B------:R-:W-:Y:S02]  /*3020*/  FSEL R63, R25, -INF , !P3 ;  /* 0xff800000193f7808 */ /* 0x000fe40005800000 */
[----:B------:R-:W-:Y:S02]  /*3030*/  FSEL R77, R26, -INF , !P1 ;  /* 0xff8000001a4d7808 */ /* 0x000fe40004800000 */
[----:B------:R-:W-:-:S02]  /*3040*/  ISETP.GT.AND P0, PT, R19, R15, PT ;  /* 0x0000000f1300720c */ /* 0x000fc40003f04270 */
[CC--:B------:R-:W-:Y:S02]  /*3050*/  ISETP.GT.AND P4, PT, R20.reuse, R5.reuse, PT ;  /* 0x000000051400720c */ /* 0x0c0fe40003f84270 */
[----:B------:R-:W-:Y:S02]  /*3060*/  ISETP.GT.AND P1, PT, R19, R5, PT ;  /* 0x000000051300720c */ /* 0x000fe40003f24270 */
[----:B------:R-:W-:Y:S02]  /*3070*/  ISETP.GT.AND P3, PT, R20, R4, PT ;  /* 0x000000041400720c */ /* 0x000fe40003f64270 */
[----:B------:R-:W-:Y:S01]  /*3080*/  FSEL R40, R119, -INF , !P0 ;  /* 0xff80000077287808 */ /* 0x000fe20004000000 */
[----:B------:R-:W-:Y:S01]  /*3090*/  VIADD R16, R2, 0x30 ;  /* 0x0000003002107836 */ /* 0x000fe20000000000 */
[----:B------:R-:W-:Y:S02]  /*30a0*/  FSEL R37, R124, -INF , !P4 ;  /* 0xff8000007c257808 */ /* 0x000fe40006000000 */
[----:B------:R-:W-:-:S02]  /*30b0*/  FSEL R32, R126, -INF , !P1 ;  /* 0xff8000007e207808 */ /* 0x000fc40004800000 */
[----:B------:R-:W-:Y:S01]  /*30c0*/  FSEL R36, R125, -INF , !P3 ;  /* 0xff8000007d247808 */ /* 0x000fe20005800000 */
[----:B------:R-:W-:Y:S01]  /*30d0*/  BAR.SYNC.DEFER_BLOCKING 0x0 ;  /* 0x0000000000007b1d */ /* 0x000fe20000010000 */
[----:B------:R-:W-:Y:S02]  /*30e0*/  ISETP.GT.U32.AND P0, PT, R176, R188, PT ;  /* 0x000000bcb000720c */ /* 0x000fe40003f04070 */
[CC--:B------:R-:W-:Y:S02]  /*30f0*/  ISETP.GT.AND P4, PT, R20.reuse, R18.reuse, PT ;  /* 0x000000121400720c */ /* 0x0c0fe40003f84270 */
[----:B------:R-:W-:Y:S02]  /*3100*/  ISETP.GT.AND P1, PT, R19, R18, PT ;  /* 0x000000121300720c */ /* 0x000fe40003f24270 */
[----:B------:R-:W-:Y:S01]  /*3110*/  ISETP.GT.AND P3, PT, R20, R17, PT ;  /* 0x000000111400720c */ /* 0x000fe20003f64270 */
[----:B------:R-:W-:Y:S01]  /*3120*/  VIADD R14, R2, 0x38 ;  /* 0x00000038020e7836 */ /* 0x000fe20000000000 */
[----:B------:R-:W-:Y:S01]  /*3130*/  FSEL R35, R120, -INF , !P4 ;  /* 0xff80000078237808 */ /* 0x000fe20006000000 */
[----:B------:R-:W-:Y:S01]  /*3140*/  VIADD R13, R2, 0x39 ;  /* 0x00000039020d7836 */ /* 0x000fe20000000000 */
[----:B------:R-:W-:-:S02]  /*3150*/  FSEL R30, R122, -INF , !P1 ;  /* 0xff8000007a1e7808 */ /* 0x000fc40004800000 */
[----:B------:R-:W-:Y:S02]  /*3160*/  FSEL R34, R121, -INF , !P3 ;  /* 0xff80000079227808 */ /* 0x000fe40005800000 */
[CC--:B------:R-:W-:Y:S02]  /*3170*/  ISETP.GT.AND P4, PT, R20.reuse, R16.reuse, PT ;  /* 0x000000101400720c */ /* 0x0c0fe40003f84270 */
[----:B------:R-:W-:Y:S02]  /*3180*/  ISETP.GT.AND P1, PT, R19, R16, PT ;  /* 0x000000101300720c */ /* 0x000fe40003f24270 */
[----:B------:R-:W-:Y:S02]  /*3190*/  ISETP.GT.AND P3, PT, R20, R15, PT ;  /* 0x0000000f1400720c */ /* 0x000fe40003f64270 */
[----:B------:R-:W-:Y:S02]  /*31a0*/  FSEL R33, R116, -INF , !P4 ;  /* 0xff80000074217808 */ /* 0x000fe40006000000 */
[----:B------:R-:W-:-:S02]  /*31b0*/  FSEL R28, R118, -INF , !P1 ;  /* 0xff800000761c7808 */ /* 0x000fc40004800000 */
[----:B------:R-:W-:Y:S02]  /*31c0*/  FSEL R38, R117, -INF , !P3 ;  /* 0xff80000075267808 */ /* 0x000fe40005800000 */
[CC--:B------:R-:W-:Y:S02]  /*31d0*/  ISETP.GT.AND P5, PT, R20.reuse, R14.reuse, PT ;  /* 0x0000000e1400720c */ /* 0x0c0fe40003fa4270 */
[C---:B------:R-:W-:Y:S02]  /*31e0*/  ISETP.GT.AND P3, PT, R19.reuse, R14, PT ;  /* 0x0000000e1300720c */ /* 0x040fe40003f64270 */
[-C--:B------:R-:W-:Y:S02]  /*31f0*/  ISETP.GT.AND P4, PT, R20, R13.reuse, PT ;  /* 0x0000000d1400720c */ /* 0x080fe40003f84270 */
[----:B------:R-:W-:Y:S02]  /*3200*/  ISETP.GT.AND P1, PT, R19, R13, PT ;  /* 0x0000000d1300720c */ /* 0x000fe40003f24270 */
[----:B------:R-:W-:-:S02]  /*3210*/  LOP3.LUT R112, R74, R75, RZ, 0xfc, !PT ;  /* 0x0000004b4a707212 */ /* 0x000fc400078efcff */
[----:B------:R-:W-:Y:S02]  /*3220*/  FSEL R41, R108, -INF , !P5 ;  /* 0xff8000006c297808 */ /* 0x000fe40006800000 */
[----:B------:R-:W-:Y:S02]  /*3230*/  FSEL R46, R110, -INF , !P3 ;  /* 0xff8000006e2e7808 */ /* 0x000fe40005800000 */
[----:B------:R-:W-:Y:S02]  /*3240*/  FSEL R58, R109, -INF , !P4 ;  /* 0xff8000006d3a7808 */ /* 0x000fe40006000000 */
[----:B------:R-:W-:Y:S01]  /*3250*/  FSEL R60, R111, -INF , !P1 ;  /* 0xff8000006f3c7808 */ /* 0x000fe20004800000 */
[----:B-1----:R-:W-:Y:S06]  /*3260*/  @!P0 BRA `(.L_x_194) ;  /* 0x0000000000508947 */ /* 0x002fec0003800000 */
[----:B------:R-:W-:-:S04]  /*3270*/  VIADD R22, R165, 0xfffffffe ;  /* 0xfffffffea5167836 */ /* 0x000fc80000000000 */
[-C--:B------:R-:W-:Y:S02]  /*3280*/  IMAD R21, R158, R22.reuse, RZ ;  /* 0x000000169e157224 */ /* 0x080fe400078e02ff */
[----:B------:R-:W-:-:S04]  /*3290*/  IMAD.WIDE.U32 R22, R159, R22, RZ ;  /* 0x000000169f167225 */ /* 0x000fc800078e00ff */
[----:B------:R-:W-:Y:S01]  /*32a0*/  IMAD.IADD R21, R23, 0x1, R21 ;  /* 0x0000000117157824 */ /* 0x000fe200078e0215 */
[----:B------:R-:W-:Y:S02]  /*32b0*/  IADD3 R23, P0, PT, R156, R22, RZ ;  /* 0x000000169c177210 */ /* 0x000fe40007f1e0ff */
[----:B------:R-:W-:-:S03]  /*32c0*/  LEA R26, P1, R22, R164, 0x1 ;  /* 0x000000a4161a7211 */ /* 0x000fc600078208ff */
[--C-:B------:R-:W-:Y:S01]  /*32d0*/  IMAD.X R25, R157, 0x1, R21.reuse, P0 ;  /* 0x000000019d197824 */ /* 0x100fe200000e0615 */
[C---:B------:R-:W-:Y:S02]  /*32e0*/  LEA R24, P0, R23.reuse, R164, 0x1 ;  /* 0x000000a417187211 */ /* 0x040fe400078008ff */
        /* <DEDUP_REMOVED lines=12> */
.L_x_194:
[C---:B------:R-:W-:Y:S01]  /*33b0*/  ISETP.GT.AND P0, PT, R222.reuse, R16, PT ;  /* 0x00000010de00720c */ /* 0x040fe20003f04270 */
[----:B------:R-:W2:Y:S01]  /*33c0*/  LDCU UR6, c[0x0][0x45c] ;  /* 0x00008b80ff0677ac */ /* 0x000ea20008000800 */
[----:B------:R-:W-:Y:S02]  /*33d0*/  ISETP.GT.AND P3, PT, R222, R14, PT ;  /* 0x0000000ede00720c */ /* 0x000fe40003f64270 */
[----:B------:R-:W-:Y:S02]  /*33e0*/  FSEL R45, R96, -INF , !P0 ;  /* 0xff800000602d7808 */ /* 0x000fe40004000000 */
[----:B------:R-:W-:Y:S02]  /*33f0*/  ISETP.GE.AND P0, PT, R12, R223, PT ;  /* 0x000000df0c00720c */ /* 0x000fe40003f06270 */
[----:B------:R-:W-:Y:S02]  /*3400*/  ISETP.GT.AND P1, PT, R222, R15, PT ;  /* 0x0000000fde00720c */ /* 0x000fe40003f24270 */
[----:B-1----:R-:W-:-:S02]  /*3410*/  FSEL R27, R88, -INF , !P3 ;  /* 0xff800000581b7808 */ /* 0x002fc40005800000 */
[----:B------:R-:W-:Y:S02]  /*3420*/  ISETP.GT.AND P5, PT, R222, R18, PT ;  /* 0x00000012de00720c */ /* 0x000fe40003fa4270 */
[----:B------:R-:W-:Y:S02]  /*3430*/  ISETP.GE.AND P3, PT, R10, R223, PT ;  /* 0x000000df0a00720c */ /* 0x000fe40003f66270 */
[----:B------:R-:W-:Y:S02]  /*3440*/  FSEL R72, R61, -INF , !P0 ;  /* 0xff8000003d487808 */ /* 0x000fe40004000000 */
[----:B------:R-:W-:Y:S02]  /*3450*/  ISETP.GT.AND P4, PT, R222, R17, PT ;  /* 0x00000011de00720c */ /* 0x000fe40003f84270 */
[----:B------:R-:W-:Y:S02]  /*3460*/  FSEL R44, R97, -INF , !P1 ;  /* 0xff800000612c7808 */ /* 0x000fe40004800000 */
[----:B------:R-:W-:-:S02]  /*3470*/  ISETP.GE.AND P0, PT, R7, R223, PT ;  /* 0x000000df0700720c */ /* 0x000fc40003f06270 */
[----:B------:R-:W-:Y:S02]  /*3480*/  ISETP.GE.AND P1, PT, R11, R223, PT ;  /* 0x000000df0b00720c */ /* 0x000fe40003f26270 */
[----:B------:R-:W-:Y:S02]  /*3490*/  FSEL R24, R104, -INF , !P5 ;  /* 0xff80000068187808 */ /* 0x000fe40006800000 */
[----:B------:R-:W-:Y:S02]  /*34a0*/  FSEL R74, R57, -INF , !P3 ;  /* 0xff800000394a7808 */ /* 0x000fe40005800000 */
[----:B------:R-:W-:Y:S02]  /*34b0*/  ISETP.GT.AND P5, PT, R222, R13, PT ;  /* 0x0000000dde00720c */ /* 0x000fe40003fa4270 */
[----:B------:R-:W-:Y:S02]  /*34c0*/  FSEL R23, R105, -INF , !P4 ;  /* 0xff80000069177808 */ /* 0x000fe40006000000 */
[----:B------:R-:W-:-:S02]  /*34d0*/  ISETP.GE.AND P3, PT, R5, R223, PT ;  /* 0x000000df0500720c */ /* 0x000fc40003f66270 */
[----:B------:R-:W-:Y:S02]  /*34e0*/  FSEL R142, R43, -INF , !P0 ;  /* 0xff8000002b8e7808 */ /* 0x000fe40004000000 */
[CC--:B------:R-:W-:Y:S02]  /*34f0*/  ISETP.GE.AND P4, PT, R2.reuse, R223.reuse, PT ;  /* 0x000000df0200720c */ /* 0x0c0fe40003f86270 */
[----:B------:R-:W-:Y:S02]  /*3500*/  FSEL R75, R59, -INF , !P1 ;  /* 0xff8000003b4b7808 */ /* 0x000fe40004800000 */
[----:B------:R-:W-:Y:S02]  /*3510*/  ISETP.GE.AND P0, PT, R2, R224, PT ;  /* 0x000000e00200720c */ /* 0x000fe40003f06270 */
[----:B------:R-:W-:Y:S02]  /*3520*/  ISETP.GE.AND P1, PT, R6, R223, PT ;  /* 0x000000df0600720c */ /* 0x000fe40003f26270 */
[----:B------:R-:W-:-:S02]  /*3530*/  FSEL R25, R89, -INF , !P5 ;  /* 0xff80000059197808 */ /* 0x000fc40006800000 */
[----:B------:R-:W-:Y:S02]  /*3540*/  FSEL R198, R39, -INF , !P3 ;  /* 0xff80000027c67808 */ /* 0x000fe40005800000 */
[-C--:B------:R-:W-:Y:S02]  /*3550*/  ISETP.GE.AND P5, PT, R9, R223.reuse, PT ;  /* 0x000000df0900720c */ /* 0x080fe40003fa6270 */
[----:B------:R-:W-:Y:S02]  /*3560*/  FSEL R73, R62, -INF , !P4 ;  /* 0xff8000003e497808 */ /* 0x000fe40006000000 */
[----:B------:R-:W-:Y:S02]  /*3570*/  ISETP.GE.AND P3, PT, R12, R224, PT ;  /* 0x000000e00c00720c */ /* 0x000fe40003f66270 */
[----:B------:R-:W-:Y:S02]  /*3580*/  FSEL R26, R71, -INF , !P0 ;  /* 0xff800000471a7808 */ /* 0x000fe40004000000 */
[----:B------:R-:W-:-:S02]  /*3590*/  ISETP.GE.AND P4, PT, R8, R223, PT ;  /* 0x000000df0800720c */ /* 0x000fc40003f86270 */
[----:B------:R-:W-:Y:S02]  /*35a0*/  FSEL R141, R42, -INF , !P1 ;  /* 0xff8000002a8d7808 */ /* 0x000fe40004800000 */
[-C--:B------:R-:W-:Y:S02]  /*35b0*/  ISETP.GE.AND P0, PT, R12, R226.reuse, PT ;  /* 0x000000e20c00720c */ /* 0x080fe40003f06270 */
[----:B------:R-:W-:Y:S02]  /*35c0*/  ISETP.GE.AND P1, PT, R2, R226, PT ;  /* 0x000000e20200720c */ /* 0x000fe40003f26270 */
[----:B------:R-:W-:Y:S02]  /*35d0*/  FSEL R152, R56, -INF , !P5 ;  /* 0xff80000038987808 */ /* 0x000fe40006800000 */
[----:B------:R-:W-:Y:S02]  /*35e0*/  FSEL R39, R70, -INF , !P3 ;  /* 0xff80000046277808 */ /* 0x000fe40005800000 */
[----:B------:R-:W-:-:S02]  /*35f0*/  FSEL R143, R53, -INF , !P4 ;  /* 0xff800000358f7808 */ /* 0x000fc40006000000 */
[----:B------:R-:W-:Y:S02]  /*3600*/  ISETP.GE.AND P3, PT, R11, R226, PT ;  /* 0x000000e20b00720c */ /* 0x000fe40003f66270 */
[----:B------:R-:W-:Y:S02]  /*3610*/  FSEL R56, R66, -INF , !P0 ;  /* 0xff80000042387808 */ /* 0x000fe40004000000 */
[----:B------:R-:W-:Y:S02]  /*3620*/  FSEL R53, R67, -INF , !P1 ;  /* 0xff80000043357808 */ /* 0x000fe40004800000 */
[-C--:B------:R-:W-:Y:S02]  /*3630*/  ISETP.GE.AND P0, PT, R10, R224.reuse, PT ;  /* 0x000000e00a00720c */ /* 0x080fe40003f06270 */
[----:B------:R-:W-:Y:S02]  /*3640*/  ISETP.GE.AND P1, PT, R11, R224, PT ;  /* 0x000000e00b00720c */ /* 0x000fe40003f26270 */
        /* <DEDUP_REMOVED lines=13> */
[----:B------:R-:W-:Y:S02]  /*3720*/  FSEL R49, R52, -INF , !P0 ;  /* 0xff80000034317808 */ /* 0x000fe40004000000 */
[----:B------:R-:W-:Y:S02]  /*3730*/  FSEL R50, R54, -INF , !P1 ;  /* 0xff80000036327808 */ /* 0x000fe40004800000 */
[-C--:B------:R-:W-:Y:S02]  /*3740*/  ISETP.GE.AND P0, PT, R6, R226.reuse, PT ;  /* 0x000000e20600720c */ /* 0x080fe40003f06270 */
[----:B------:R-:W-:Y:S02]  /*3750*/  ISETP.GE.AND P1, PT, R7, R226, PT ;  /* 0x000000e20700720c */ /* 0x000fe40003f26270 */
[----:B------:R-:W-:Y:S02]  /*3760*/  FSEL R105, R47, -INF , !P0 ;  /* 0xff8000002f697808 */ /* 0x000fe40004000000 */
[----:B------:R-:W-:-:S02]  /*3770*/  FSEL R140, R48, -INF , !P1 ;  /* 0xff800000308c7808 */ /* 0x000fc40004800000 */
[-C--:B------:R-:W-:Y:S02]  /*3780*/  ISETP.GE.AND P0, PT, R4, R224.reuse, PT ;  /* 0x000000e00400720c */ /* 0x080fe40003f06270 */
[----:B------:R-:W-:Y:S02]  /*3790*/  ISETP.GE.AND P1, PT, R5, R224, PT ;  /* 0x000000e00500720c */ /* 0x000fe40003f26270 */
[----:B------:R-:W-:Y:S02]  /*37a0*/  FSEL R165, R36, -INF , !P0 ;  /* 0xff80000024a57808 */ /* 0x000fe40004000000 */
[----:B------:R-:W-:Y:S02]  /*37b0*/  FSEL R164, R37, -INF , !P1 ;  /* 0xff80000025a47808 */ /* 0x000fe40004800000 */
[-C--:B------:R-:W-:Y:S02]  /*37c0*/  ISETP.GE.AND P0, PT, R18, R226.reuse, PT ;  /* 0x000000e21200720c */ /* 0x080fe40003f06270 */
[----:B------:R-:W-:-:S02]  /*37d0*/  ISETP.GE.AND P1, PT, R4, R226, PT ;  /* 0x000000e20400720c */ /* 0x000fc40003f26270 */
[-C--:B------:R-:W-:Y:S02]  /*37e0*/  ISETP.GE.AND P3, PT, R6, R224.reuse, PT ;  /* 0x000000e00600720c */ /* 0x080fe40003f66270 */
[----:B------:R-:W-:Y:S02]  /*37f0*/  FSEL R184, R30, -INF , !P0 ;  /* 0xff8000001eb87808 */ /* 0x000fe40004000000 */
[----:B------:R-:W-:Y:S02]  /*3800*/  FSEL R178, R31, -INF , !P1 ;  /* 0xff8000001fb27808 */ /* 0x000fe40004800000 */
[----:B------:R-:W-:Y:S02]  /*3810*/  ISETP.GE.AND P0, PT, R16, R224, PT ;  /* 0x000000e01000720c */ /* 0x000fe40003f06270 */
[----:B------:R-:W-:Y:S02]  /*3820*/  FMNMX3.FTZ R21, R53, R56, R57, !PT ;  /* 0x0000003835157276 */ /* 0x000fe40007810039 */
[----:B------:R-:W-:-:S02]  /*3830*/  FSEL R64, R51, -INF , !P3 ;  /* 0xff80000033407808 */ /* 0x000fc40005800000 */
[----:B------:R-:W-:Y:S02]  /*3840*/  ISETP.GE.AND P1, PT, R17, R224, PT ;  /* 0x000000e01100720c */ /* 0x000fe40003f26270 */
[----:B------:R-:W-:Y:S02]  /*3850*/  ISETP.GE.AND P3, PT, R5, R226, PT ;  /* 0x000000e20500720c */ /* 0x000fe40003f66270 */
[----:B------:R-:W-:Y:S02]  /*3860*/  FSEL R221, R33, -INF , !P0 ;  /* 0xff80000021dd7808 */ /* 0x000fe40004000000 */
[----:B------:R-:W-:Y:S02]  /*3870*/  FMNMX3.FTZ R22, R26, R39, R42, !PT ;  /* 0x000000271a167276 */ /* 0x000fe4000781002a */
[----:B------:R-:W-:Y:S02]  /*3880*/  FMNMX3.FTZ R21, R21, R59, R66, !PT ;  /* 0x0000003b15157276 */ /* 0x000fe40007810042 */
[----:B------:R-:W-:-:S02]  /*3890*/  FSEL R167, R34, -INF , !P1 ;  /* 0xff80000022a77808 */ /* 0x000fc40004800000 */
[----:B------:R-:W-:Y:S02]  /*38a0*/  ISETP.GE.AND P0, PT, R15, R224, PT ;  /* 0x000000e00f00720c */ /* 0x000fe40003f06270 */
[----:B------:R-:W-:Y:S02]  /*38b0*/  FSEL R177, R32, -INF , !P3 ;  /* 0xff80000020b17808 */ /* 0x000fe40005800000 */
[----:B------:R-:W-:Y:S02]  /*38c0*/  ISETP.GE.AND P1, PT, R16, R226, PT ;  /* 0x000000e21000720c */ /* 0x000fe40003f26270 */
[----:B------:R-:W-:Y:S02]  /*38d0*/  ISETP.GE.AND P3, PT, R18, R224, PT ;  /* 0x000000e01200720c */ /* 0x000fe40003f66270 */
[----:B------:R-:W-:Y:S02]  /*38e0*/  FMNMX3.FTZ R22, R22, R43, R55, !PT ;  /* 0x0000002b16167276 */ /* 0x000fe40007810037 */
[----:B------:R-:W-:-:S02]  /*38f0*/  FMNMX3.FTZ R21, R21, R65, R140, !PT ;  /* 0x0000004115157276 */ /* 0x000fc4000781008c */
[----:B------:R-:W-:Y:S02]  /*3900*/  FSEL R219, R38, -INF , !P0 ;  /* 0xff80000026db7808 */ /* 0x000fe40004000000 */
[----:B------:R-:W-:Y:S02]  /*3910*/  FSEL R231, R28, -INF , !P1 ;  /* 0xff8000001ce77808 */ /* 0x000fe40004800000 */
[----:B------:R-:W-:Y:S02]  /*3920*/  ISETP.GE.AND P0, PT, R14, R224, PT ;  /* 0x000000e00e00720c */ /* 0x000fe40003f06270 */
[----:B------:R-:W-:Y:S02]  /*3930*/  FSEL R166, R35, -INF , !P3 ;  /* 0xff80000023a67808 */ /* 0x000fe40005800000 */
[-C--:B------:R-:W-:Y:S02]  /*3940*/  ISETP.GE.AND P1, PT, R15, R226.reuse, PT ;  /* 0x000000e20f00720c */ /* 0x080fe40003f26270 */
[----:B------:R-:W-:-:S02]  /*3950*/  ISETP.GE.AND P3, PT, R17, R226, PT ;  /* 0x000000e21100720c */ /* 0x000fc40003f66270 */
[----:B------:R-:W-:Y:S02]  /*3960*/  FMNMX3.FTZ R102, R22, R50, R49, !PT ;  /* 0x0000003216667276 */ /* 0x000fe40007810031 */
[----:B------:R-:W-:Y:S02]  /*3970*/  FMNMX3.FTZ R21, R21, R105, R177, !PT ;  /* 0x0000006915157276 */ /* 0x000fe400078100b1 */
[----:B------:R-:W-:Y:S02]  /*3980*/  FSEL R228, R41, -INF , !P0 ;  /* 0xff80000029e47808 */ /* 0x000fe40004000000 */
[----:B------:R-:W-:Y:S02]  /*3990*/  FSEL R233, R40, -INF , !P1 ;  /* 0xff80000028e97808 */ /* 0x000fe40004800000 */
[----:B------:R-:W-:Y:S02]  /*39a0*/  ISETP.GE.AND P0, PT, R13, R224, PT ;  /* 0x000000e00d00720c */ /* 0x000fe40003f06270 */
[----:B------:R-:W-:-:S02]  /*39b0*/  FSEL R179, R29, -INF , !P3 ;  /* 0xff8000001db37808 */ /* 0x000fc40005800000 */
[----:B------:R-:W-:Y:S02]  /*39c0*/  ISETP.GE.AND P1, PT, R14, R226, PT ;  /* 0x000000e20e00720c */ /* 0x000fe40003f26270 */
[----:B------:R-:W-:Y:S02]  /*39d0*/  FMNMX3.FTZ R102, R102, R64, R164, !PT ;  /* 0x0000004066667276 */ /* 0x000fe400078100a4 */
[----:B------:R-:W-:Y:S02]  /*39e0*/  FMNMX3.FTZ R21, R21, R178, R184, !PT ;  /* 0x000000b215157276 */ /* 0x000fe400078100b8 */
[----:B------:R-:W-:Y:S02]  /*39f0*/  FSEL R227, R58, -INF , !P0 ;  /* 0xff8000003ae37808 */ /* 0x000fe40004000000 */
[----:B------:R-:W-:Y:S02]  /*3a00*/  FSEL R232, R46, -INF , !P1 ;  /* 0xff8000002ee87808 */ /* 0x000fe40004800000 */
[----:B------:R-:W-:-:S02]  /*3a10*/  FMNMX3.FTZ R102, R102, R165, R166, !PT ;  /* 0x000000a566667276 */ /* 0x000fc400078100a6 */
[----:B------:R-:W-:Y:S02]  /*3a20*/  ISETP.GE.AND P0, PT, R13, R226, PT ;  /* 0x000000e20d00720c */ /* 0x000fe40003f06270 */
[----:B------:R-:W-:Y:S02]  /*3a30*/  FMNMX3.FTZ R21, R21, R179, R231, !PT ;  /* 0x000000b315157276 */ /* 0x000fe400078100e7 */
[----:B------:R-:W-:Y:S02]  /*3a40*/  FMNMX3.FTZ R102, R102, R167, R221, !PT ;  /* 0x000000a766667276 */ /* 0x000fe400078100dd */
[----:B------:R-:W-:Y:S02]  /*3a50*/  FSEL R229, R60, -INF , !P0 ;  /* 0xff8000003ce57808 */ /* 0x000fe40004000000 */
[----:B------:R-:W-:Y:S02]  /*3a60*/  FMNMX3.FTZ R21, R21, R233, R232, !PT ;  /* 0x000000e915157276 */ /* 0x000fe400078100e8 */
[----:B------:R-:W-:-:S02]  /*3a70*/  FMNMX3.FTZ R102, R102, R219, R228, !PT ;  /* 0x000000db66667276 */ /* 0x000fc400078100e4 */
[----:B------:R-:W-:Y:S02]  /*3a80*/  FMNMX.FTZ R101, R229, R21, !PT ;  /* 0x00000015e5657209 */ /* 0x000fe40007810000 */
[----:B------:R-:W-:Y:S02]  /*3a90*/  FMNMX.FTZ R102, R227, R102, !PT ;  /* 0x00000066e3667209 */ /* 0x000fe40007810000 */
[-C--:B------:R-:W-:Y:S01]  /*3aa0*/  ISETP.GE.AND P5, PT, R18, R223.reuse, PT ;  /* 0x000000df1200720c */ /* 0x080fe20003fa6270 */
[----:B------:R-:W1:Y:S01]  /*3ab0*/  SHFL.BFLY PT, R22, R101, 0x2, 0x1f ;  /* 0x0c401f0065167f89 */ /* 0x000e6200000e0000 */
[-C--:B------:R-:W-:Y:S02]  /*3ac0*/  ISETP.GE.AND P4, PT, R17, R223.reuse, PT ;  /* 0x000000df1100720c */ /* 0x080fe40003f86270 */
[-C--:B------:R-:W-:Y:S01]  /*3ad0*/  ISETP.GE.AND P3, PT, R16, R223.reuse, PT ;  /* 0x000000df1000720c */ /* 0x080fe20003f66270 */
[----:B------:R-:W3:Y:S01]  /*3ae0*/  SHFL.BFLY PT, R21, R102, 0x2, 0x1f ;  /* 0x0c401f0066157f89 */ /* 0x000ee200000e0000 */
[----:B------:R-:W-:-:S02]  /*3af0*/  ISETP.GE.AND P1, PT, R15, R223, PT ;  /* 0x000000df0f00720c */ /* 0x000fc40003f26270 */
[-C--:B------:R-:W-:Y:S02]  /*3b00*/  ISETP.GE.AND P0, PT, R14, R223.reuse, PT ;  /* 0x000000df0e00720c */ /* 0x080fe40003f06270 */
[----:B------:R-:W-:Y:S02]  /*3b10*/  FSEL R187, R24, -INF , !P5 ;  /* 0xff80000018bb7808 */ /* 0x000fe40006800000 */
[-C--:B------:R-:W-:Y:S02]  /*3b20*/  ISETP.GE.AND P6, PT, R4, R223.reuse, PT ;  /* 0x000000df0400720c */ /* 0x080fe40003fc6270 */
[----:B------:R-:W-:Y:S02]  /*3b30*/  ISETP.GE.AND P5, PT, R13, R223, PT ;  /* 0x000000df0d00720c */ /* 0x000fe40003fa6270 */
[----:B------:R-:W-:Y:S02]  /*3b40*/  FSEL R193, R23, -INF , !P4 ;  /* 0xff80000017c17808 */ /* 0x000fe40006000000 */
[----:B------:R-:W-:-:S02]  /*3b50*/  FSEL R251, R45, -INF , !P3 ;  /* 0xff8000002dfb7808 */ /* 0x000fc40005800000 */
[----:B------:R-:W-:Y:S02]  /*3b60*/  FSEL R250, R44, -INF , !P1 ;  /* 0xff8000002cfa7808 */ /* 0x000fe40004800000 */
[C---:B------:R-:W-:Y:S02]  /*3b70*/  ISETP.GT.AND P4, PT, R3.reuse, R18, PT ;  /* 0x000000120300720c */ /* 0x040fe40003f84270 */
[C---:B------:R-:W-:Y:S02]  /*3b80*/  ISETP.GT.AND P3, PT, R3.reuse, R17, PT ;  /* 0x000000110300720c */ /* 0x040fe40003f64270 */
[----:B------:R-:W-:Y:S02]  /*3b90*/  ISETP.GT.AND P1, PT, R3, R16, PT ;  /* 0x000000100300720c */ /* 0x000fe40003f24270 */
[----:B------:R-:W-:Y:S02]  /*3ba0*/  FSEL R252, R27, -INF , !P0 ;  /* 0xff8000001bfc7808 */ /* 0x000fe40004000000 */
[----:B------:R-:W-:-:S02]  /*3bb0*/  ISETP.GT.AND P0, PT, R3, R15, PT ;  /* 0x0000000f0300720c */ /* 0x000fc40003f04270 */
[----:B------:R-:W-:Y:S02]  /*3bc0*/  FSEL R194, R63, -INF , !P6 ;  /* 0xff8000003fc27808 */ /* 0x000fe40007000000 */
[----:B------:R-:W-:Y:S02]  /*3bd0*/  FSEL R80, R25, -INF , !P5 ;  /* 0xff80000019507808 */ /* 0x000fe40006800000 */
[----:B------:R-:W-:Y:S02]  /*3be0*/  ISETP.GT.AND P6, PT, R3, R14, PT ;  /* 0x0000000e0300720c */ /* 0x000fe40003fc4270 */
[----:B------:R-:W-:Y:S02]  /*3bf0*/  FSEL R24, R106, -INF , !P4 ;  /* 0xff8000006a187808 */ /* 0x000fe40006000000 */
[----:B------:R-:W-:Y:S02]  /*3c00*/  FSEL R25, R107, -INF , !P3 ;  /* 0xff8000006b197808 */ /* 0x000fe40005800000 */
[----:B------:R-:W-:-:S02]  /*3c10*/  FSEL R23, R98, -INF , !P1 ;  /* 0xff80000062177808 */ /* 0x000fc40004800000 */
[-C--:B------:R-:W-:Y:S02]  /*3c20*/  ISETP.GE.AND P4, PT, R2, R225.reuse, PT ;  /* 0x000000e10200720c */ /* 0x080fe40003f86270 */
[-C--:B------:R-:W-:Y:S02]  /*3c30*/  ISETP.GE.AND P3, PT, R12, R225.reuse, PT ;  /* 0x000000e10c00720c */ /* 0x080fe40003f66270 */
[----:B------:R-:W-:Y:S02]  /*3c40*/  ISETP.GE.AND P1, PT, R11, R225, PT ;  /* 0x000000e10b00720c */ /* 0x000fe40003f26270 */
[----:B------:R-:W-:Y:S02]  /*3c50*/  ISETP.GT.AND P5, PT, R3, R13, PT ;  /* 0x0000000d0300720c */ /* 0x000fe40003fa4270 */
[----:B------:R-:W-:Y:S02]  /*3c60*/  FSEL R11, R99, -INF , !P0 ;  /* 0xff800000630b7808 */ /* 0x000fe40004000000 */
[----:B------:R-:W-:-:S02]  /*3c70*/  ISETP.GE.AND P0, PT, R10, R225, PT ;  /* 0x000000e10a00720c */ /* 0x000fc40003f06270 */
[----:B------:R-:W-:Y:S02]  /*3c80*/  FSEL R10, R90, -INF , !P6 ;  /* 0xff8000005a0a7808 */ /* 0x000fe40007000000 */
[----:B-1----:R-:W-:Y:S02]  /*3c90*/  FMNMX.FTZ R101, R101, R22, !PT ;  /* 0x0000001665657209 */ /* 0x002fe40007810000 */
[----:B------:R-:W-:Y:S02]  /*3ca0*/  FMNMX3.FTZ R2, R73, R72, R75, !PT ;  /* 0x0000004849027276 */ /* 0x000fe4000781004b */
[----:B------:R-:W-:Y:S02]  /*3cb0*/  ISETP.GE.AND P6, PT, R9, R225, PT ;  /* 0x000000e10900720c */ /* 0x000fe40003fc6270 */
[----:B------:R-:W-:Y:S02]  /*3cc0*/  FSEL R37, R103, -INF , !P4 ;  /* 0xff80000067257808 */ /* 0x000fe40006000000 */
[----:B------:R-:W-:-:S02]  /*3cd0*/  FSEL R36, R100, -INF , !P3 ;  /* 0xff80000064247808 */ /* 0x000fc40005800000 */
[----:B------:R-:W-:Y:S02]  /*3ce0*/  FSEL R22, R95, -INF , !P1 ;  /* 0xff8000005f167808 */ /* 0x000fe40004800000 */
[----:B------:R-:W-:Y:S02]  /*3cf0*/  FSEL R9, R91, -INF , !P5 ;  /* 0xff8000005b097808 */ /* 0x000fe40006800000 */
[----:B------:R-:W-:Y:S02]  /*3d00*/  ISETP.GE.AND P5, PT, R8, R225, PT ;  /* 0x000000e10800720c */ /* 0x000fe40003fa6270 */
[----:B---3--:R-:W-:Y:S02]  /*3d10*/  FMNMX.FTZ R102, R102, R21, !PT ;  /* 0x0000001566667209 */ /* 0x008fe40007810000 */
[----:B------:R-:W-:Y:S02]  /*3d20*/  FMNMX3.FTZ R2, R2, R74, R152, !PT ;  /* 0x0000004a02027276 */ /* 0x000fe40007810098 */
[----:B------:R-:W-:-:S02]  /*3d30*/  ISETP.GE.AND P4, PT, R7, R225, PT ;  /* 0x000000e10700720c */ /* 0x000fc40003f86270 */
[----:B------:R-:W-:Y:S01]  /*3d40*/  FSEL R21, R94, -INF , !P0 ;  /* 0xff8000005e157808 */ /* 0x000fe20004000000 */
[----:B------:R-:W-:Y:S01]  /*3d50*/  SHFL.BFLY PT, R7, R101, 0x1, 0x1f ;  /* 0x0c201f0065077f89 */ /* 0x000fe200000e0000 */
[----:B------:R-:W-:Y:S02]  /*3d60*/  FSEL R97, R93, -INF , !P6 ;  /* 0xff8000005d617808 */ /* 0x000fe40007000000 */
[----:B------:R-:W-:Y:S02]  /*3d70*/  FMNMX3.FTZ R3, R37, R36, R22, !PT ;  /* 0x0000002425037276 */ /* 0x000fe40007810016 */
[----:B------:R-:W-:Y:S02]  /*3d80*/  FSEL R96, R92, -INF , !P5 ;  /* 0xff8000005c607808 */ /* 0x000fe40006800000 */
[----:B------:R-:W-:Y:S02]  /*3d90*/  ISETP.GE.AND P5, PT, R17, R225, PT ;  /* 0x000000e11100720c */ /* 0x000fe40003fa6270 */
[----:B------:R-:W-:-:S02]  /*3da0*/  FMNMX3.FTZ R2, R2, R143, R142, !PT ;  /* 0x0000008f02027276 */ /* 0x000fc4000781008e */
[-C--:B------:R-:W-:Y:S02]  /*3db0*/  ISETP.GE.AND P3, PT, R6, R225.reuse, PT ;  /* 0x000000e10600720c */ /* 0x080fe40003f66270 */
[----:B------:R-:W-:Y:S01]  /*3dc0*/  ISETP.GE.AND P1, PT, R5, R225, PT ;  /* 0x000000e10500720c */ /* 0x000fe20003f26270 */
[----:B------:R-:W1:Y:S01]  /*3dd0*/  SHFL.BFLY PT, R6, R102, 0x1, 0x1f ;  /* 0x0c201f0066067f89 */ /* 0x000e6200000e0000 */
[----:B------:R-:W-:Y:S02]  /*3de0*/  FSEL R17, R79, -INF , !P4 ;  /* 0xff8000004f117808 */ /* 0x000fe40006000000 */
[----:B------:R-:W-:Y:S02]  /*3df0*/  FMNMX3.FTZ R3, R3, R21, R97, !PT ;  /* 0x0000001503037276 */ /* 0x000fe40007810061 */
[----:B------:R-:W-:Y:S02]  /*3e00*/  ISETP.GE.AND P4, PT, R16, R225, PT ;  /* 0x000000e11000720c */ /* 0x000fe40003f86270 */
[----:B------:R-:W-:-:S02]  /*3e10*/  FMNMX3.FTZ R5, R2, R141, R198, !PT ;  /* 0x0000008d02057276 */ /* 0x000fc400078100c6 */
[-C--:B------:R-:W-:Y:S02]  /*3e20*/  ISETP.GE.AND P0, PT, R4, R225.reuse, PT ;  /* 0x000000e10400720c */ /* 0x080fe40003f06270 */
[----:B------:R-:W-:Y:S02]  /*3e30*/  ISETP.GE.AND P6, PT, R18, R225, PT ;  /* 0x000000e11200720c */ /* 0x000fe40003fc6270 */
[----:B------:R-:W-:Y:S02]  /*3e40*/  FSEL R16, R78, -INF , !P3 ;  /* 0xff8000004e107808 */ /* 0x000fe40005800000 */
[----:B------:R-:W-:Y:S02]  /*3e50*/  FSEL R99, R77, -INF , !P1 ;  /* 0xff8000004d637808 */ /* 0x000fe40004800000 */
[----:B------:R-:W-:Y:S02]  /*3e60*/  FMNMX3.FTZ R3, R3, R96, R17, !PT ;  /* 0x0000006003037276 */ /* 0x000fe40007810011 */
[----:B------:R-:W-:-:S02]  /*3e70*/  FMNMX3.FTZ R5, R5, R194, R187, !PT ;  /* 0x000000c205057276 */ /* 0x000fc400078100bb */
[----:B------:R-:W-:Y:S02]  /*3e80*/  FSEL R98, R76, -INF , !P0 ;  /* 0xff8000004c627808 */ /* 0x000fe40004000000 */
[----:B------:R-:W-:Y:S02]  /*3e90*/  FSEL R100, R24, -INF , !P6 ;  /* 0xff80000018647808 */ /* 0x000fe40007000000 */
[----:B------:R-:W-:Y:S02]  /*3ea0*/  FMNMX3.FTZ R2, R3, R16, R99, !PT ;  /* 0x0000001003027276 */ /* 0x000fe40007810063 */
[----:B------:R-:W-:Y:S02]  /*3eb0*/  FMNMX3.FTZ R5, R5, R193, R251, !PT ;  /* 0x000000c105057276 */ /* 0x000fe400078100fb */
[-C--:B------:R-:W-:Y:S02]  /*3ec0*/  ISETP.GE.AND P3, PT, R15, R225.reuse, PT ;  /* 0x000000e10f00720c */ /* 0x080fe40003f66270 */
[----:B------:R-:W-:-:S02]  /*3ed0*/  ISETP.GE.AND P1, PT, R14, R225, PT ;  /* 0x000000e10e00720c */ /* 0x000fc40003f26270 */
[----:B------:R-:W-:Y:S02]  /*3ee0*/  FSEL R106, R25, -INF , !P5 ;  /* 0xff800000196a7808 */ /* 0x000fe40006800000 */
[----:B------:R-:W-:Y:S01]  /*3ef0*/  FSEL R192, R23, -INF , !P4 ;  /* 0xff80000017c07808 */ /* 0x000fe20006000000 */
[----:B------:R-:W-:Y:S01]  /*3f00*/  IMAD.MOV.U32 R23, RZ, RZ, R80 ;  /* 0x000000ffff177224 */ /* 0x000fe200078e0050 */
[----:B------:R-:W-:Y:S02]  /*3f10*/  FMNMX3.FTZ R2, R2, R98, R100, !PT ;  /* 0x0000006202027276 */ /* 0x000fe40007810064 */
[----:B------:R-:W-:Y:S02]  /*3f20*/  FMNMX3.FTZ R5, R5, R250, R252, !PT ;  /* 0x000000fa05057276 */ /* 0x000fe400078100fc */
[----:B------:R-:W-:Y:S02]  /*3f30*/  ISETP.GE.AND P0, PT, R13, R225, PT ;  /* 0x000000e10d00720c */ /* 0x000fe40003f06270 */
[----:B------:R-:W-:-:S02]  /*3f40*/  FSEL R107, R11, -INF , !P3 ;  /* 0xff8000000b6b7808 */ /* 0x000fc40005800000 */
[----:B------:R-:W-:Y:S02]  /*3f50*/  FSEL R203, R10, -INF , !P1 ;  /* 0xff8000000acb7808 */ /* 0x000fe40004800000 */
[----:B------:R-:W-:Y:S02]  /*3f60*/  FMNMX3.FTZ R2, R2, R106, R192, !PT ;  /* 0x0000006a02027276 */ /* 0x000fe400078100c0 */
[----:B------:R-:W-:Y:S02]  /*3f70*/  FMNMX.FTZ R5, R23, R5, !PT ;  /* 0x0000000517057209 */ /* 0x000fe40007810000 */
[----:B------:R-:W-:Y:S02]  /*3f80*/  FSEL R153, R9, -INF , !P0 ;  /* 0xff80000009997808 */ /* 0x000fe40004000000 */
[----:B------:R-:W-:Y:S01]  /*3f90*/  FMNMX3.FTZ R2, R2, R107, R203, !PT ;  /* 0x0000006b02027276 */ /* 0x000fe200078100cb */
[----:B------:R-:W3:Y:S01]  /*3fa0*/  SHFL.BFLY PT, R9, R5, 0x2, 0x1f ;  /* 0x0c401f0005097f89 */ /* 0x000ee200000e0000 */
[----:B-1----:R-:W-:-:S02]  /*3fb0*/  FMNMX.FTZ R102, R102, R6, !PT ;  /* 0x0000000666667209 */ /* 0x002fc40007810000 */
[----:B------:R-:W-:Y:S02]  /*3fc0*/  FMNMX.FTZ R4, R153, R2, !PT ;  /* 0x0000000299047209 */ /* 0x000fe40007810000 */
[C---:B------:R-:W-:Y:S01]  /*3fd0*/  FSETP.NEU.FTZ.AND P1, PT, R102.reuse, -INF , PT ;  /* 0xff8000006600780b */ /* 0x040fe20003f3d000 */
[----:B--2---:R-:W-:Y:S01]  /*3fe0*/  FMUL.FTZ R3, R102, UR6 ;  /* 0x0000000666037c20 */ /* 0x004fe20008410000 */
[----:B------:R-:W-:Y:S01]  /*3ff0*/  FMNMX.FTZ R101, R101, R7, !PT ;  /* 0x0000000765657209 */ /* 0x000fe20007810000 */
[----:B------:R-:W1:Y:S01]  /*4000*/  SHFL.BFLY PT, R10, R4, 0x2, 0x1f ;  /* 0x0c401f00040a7f89 */ /* 0x000e6200000e0000 */
[----:B------:R-:W-:Y:S02]  /*4010*/  LEA R12, R112, UR5, 0x1 ;  /* 0x00000005700c7c11 */ /* 0x000fe4000f8e08ff */
[----:B------:R-:W-:Y:S01]  /*4020*/  FSEL R3, R3, RZ, P1 ;  /* 0x000000ff03037208 */ /* 0x000fe20000800000 */
[C---:B------:R-:W-:Y:S01]  /*4030*/  FMUL.FTZ R2, R101.reuse, UR6 ;  /* 0x0000000665027c20 */ /* 0x040fe20008410000 */
[----:B------:R-:W-:Y:S01]  /*4040*/  FSETP.NEU.FTZ.AND P0, PT, R101, -INF , PT ;  /* 0xff8000006500780b */ /* 0x000fe20003f1d000 */
[----:B------:R-:W-:Y:S01]  /*4050*/  IMAD.IADD R18, R0, 0x1, R12 ;  /* 0x0000000100127824 */ /* 0x000fe200078e020c */
[----:B------:R-:W-:Y:S01]  /*4060*/  LDSM.16.MT88.4 R28, [R12+0x9000] ;  /* 0x009000000c1c783b */ /* 0x000fe20000004200 */
[--C-:B------:R-:W-:Y:S01]  /*4070*/  FFMA.FTZ R8, R43, UR6, -R3.reuse ;  /* 0x000000062b087c23 */ /* 0x100fe20008010803 */
[--C-:B------:R-:W-:Y:S01]  /*4080*/  FFMA.FTZ R6, R26, UR6, -R3.reuse ;  /* 0x000000061a067c23 */ /* 0x100fe20008010803 */
[----:B------:R-:W-:Y:S01]  /*4090*/  FFMA.FTZ R7, R39, UR6, -R3 ;  /* 0x0000000627077c23 */ /* 0x000fe20008010803 */
[----:B------:R-:W-:Y:S01]  /*40a0*/  FSEL R2, R2, RZ, P0 ;  /* 0x000000ff02027208 */ /* 0x000fe20000000000 */
[----:B------:R1:W-:Y:S01]  /*40b0*/  MUFU.EX2 R201, R8 ;  /* 0x0000000800c97308 */ /* 0x0003e20000000800 */
[----:B------:R-:W-:Y:S01]  /*40c0*/  LDSM.16.MT88.4 R24, [R18+0x9000] ;  /* 0x009000001218783b */ /* 0x000fe20000004200 */
[----:B---3--:R-:W-:-:S02]  /*40d0*/  FMNMX.FTZ R9, R5, R9, !PT ;  /* 0x0000000905097209 */ /* 0x008fc40007810000 */
[----:B------:R2:W-:Y:S01]  /*40e0*/  MUFU.EX2 R196, R6 ;  /* 0x0000000600c47308 */ /* 0x0005e20000000800 */
[--C-:B------:R-:W-:Y:S01]  /*40f0*/  FFMA.FTZ R5, R59, UR6, -R2.reuse ;  /* 0x000000063b057c23 */ /* 0x100fe20008010802 */
[----:B------:R-:W-:Y:S02]  /*4100*/  LDSM.16.MT88.4 R32, [R12+0xa000] ;  /* 0x00a000000c20783b */ /* 0x000fe40000004200 */
[----:B------:R3:W4:Y:S02]  /*4110*/  MUFU.EX2 R195, R7 ;  /* 0x0000000700c37308 */ /* 0x0007240000000800 */
[----:B------:R-:W5:Y:S02]  /*4120*/  SHFL.BFLY PT, R11, R9, 0x1, 0x1f ;  /* 0x0c201f00090b7f89 */ /* 0x000f6400000e0000 */
[----:B------:R-:W-:Y:S01]  /*4130*/  MUFU.EX2 R200, R5 ;  /* 0x0000000500c87308 */ /* 0x000fe20000000800 */
[----:B-1----:R-:W-:Y:S01]  /*4140*/  FMNMX.FTZ R8, R4, R10, !PT ;  /* 0x0000000a04087209 */ /* 0x002fe20007810000 */
[----:B------:R-:W-:Y:S04]  /*4150*/  LDSM.16.MT88.4 R60, [R18+0xa000] ;  /* 0x00a00000123c783b */ /* 0x000fe80000004200 */
[----:B------:R-:W1:Y:S01]  /*4160*/  SHFL.BFLY PT, R10, R8, 0x1, 0x1f ;  /* 0x0c201f00080a7f89 */ /* 0x000e6200000e0000 */
[----:B--2---:R-:W-:Y:S01]  /*4170*/  FFMA.FTZ R6, R42, UR6, -R3 ;  /* 0x000000062a067c23 */ /* 0x004fe20008010803 */
[----:B---3--:R-:W-:-:S03]  /*4180*/  FFMA.FTZ R7, R53, UR6, -R2 ;  /* 0x0000000635077c23 */ /* 0x008fc60008010802 */
[----:B------:R2:W3:Y:S01]  /*4190*/  MUFU.EX2 R204, R6 ;  /* 0x0000000600cc7308 */ /* 0x0004e20000000800 */
[----:B------:R-:W-:Y:S01]  /*41a0*/  LDSM.16.MT88.4 R44, [R18+0xb000] ;  /* 0x00b00000122c783b */ /* 0x000fe20000004200 */
[----:B----4-:R-:W-:Y:S02]  /*41b0*/  F2FP.BF16.F32.PACK_AB R4, R195, R196 ;  /* 0x000000c4c304723e */ /* 0x010fe400000010ff */
[----:B------:R4:W-:Y:S01]  /*41c0*/  MUFU.EX2 R202, R7 ;  /* 0x0000000700ca7308 */ /* 0x0009e20000000800 */
[----:B------:R-:W-:Y:S01]  /*41d0*/  LDSM.16.MT88.4 R40, [R18+0xb400] ;  /* 0x00b400001228783b */ /* 0x000fe20000004200 */
[----:B-----5:R-:W-:Y:S01]  /*41e0*/  FMNMX.FTZ R104, R9, R11, !PT ;  /* 0x0000000b09687209 */ /* 0x020fe20007810000 */
[----:B--2---:R-:W-:-:S03]  /*41f0*/  FFMA.FTZ R6, R56, UR6, -R2 ;  /* 0x0000000638067c23 */ /* 0x004fc60008010802 */
[C---:B------:R-:W-:Y:S01]  /*4200*/  FSETP.NEU.FTZ.AND P0, PT, R104.reuse, -INF , PT ;  /* 0xff8000006800780b */ /* 0x040fe20003f1d000 */
[----:B------:R-:W-:Y:S01]  /*4210*/  FMUL.FTZ R9, R104, UR6 ;  /* 0x0000000668097c20 */ /* 0x000fe20008410000 */
[----:B----4-:R-:W-:Y:S01]  /*4220*/  FFMA.FTZ R7, R57, UR6, -R2 ;  /* 0x0000000639077c23 */ /* 0x010fe20008010802 */
[----:B-1----:R-:W-:Y:S01]  /*4230*/  FMNMX.FTZ R103, R8, R10, !PT ;  /* 0x0000000a08677209 */ /* 0x002fe20007810000 */
[----:B------:R-:W1:Y:S02]  /*4240*/  LDSM.16.MT88.4 R56, [R12+0xb000] ;  /* 0x00b000000c38783b */ /* 0x000e640000004200 */
[----:B------:R-:W-:Y:S01]  /*4250*/  FSEL R13, R9, RZ, P0 ;  /* 0x000000ff090d7208 */ /* 0x000fe20000000000 */
[----:B------:R3:W2:Y:S01]  /*4260*/  MUFU.EX2 R197, R6 ;  /* 0x0000000600c57308 */ /* 0x0006a20000000800 */
[C---:B------:R-:W-:Y:S01]  /*4270*/  FSETP.NEU.FTZ.AND P0, PT, R103.reuse, -INF , PT ;  /* 0xff8000006700780b */ /* 0x040fe20003f1d000 */
[----:B------:R-:W-:Y:S02]  /*4280*/  FMUL.FTZ R8, R103, UR6 ;  /* 0x0000000667087c20 */ /* 0x000fe40008410000 */
[--C-:B------:R-:W-:Y:S01]  /*4290*/  FFMA.FTZ R9, R73, UR6, -R13.reuse ;  /* 0x0000000649097c23 */ /* 0x100fe2000801080d */
[--C-:B------:R-:W-:Y:S01]  /*42a0*/  FFMA.FTZ R10, R72, UR6, -R13.reuse ;  /* 0x00000006480a7c23 */ /* 0x100fe2000801080d */
[----:B------:R-:W4:Y:S01]  /*42b0*/  MUFU.EX2 R15, R7 ;  /* 0x00000007000f7308 */ /* 0x000f220000000800 */
[----:B------:R-:W-:Y:S01]  /*42c0*/  FSEL R14, R8, RZ, P0 ;  /* 0x000000ff080e7208 */ /* 0x000fe20000000000 */
[----:B------:R-:W-:-:S02]  /*42d0*/  FFMA.FTZ R8, R75, UR6, -R13 ;  /* 0x000000064b087c23 */ /* 0x000fc4000801080d */
[----:B------:R5:W-:Y:S04]  /*42e0*/  MUFU.EX2 R246, R9 ;  /* 0x0000000900f67308 */ /* 0x000be80000000800 */
[----:B------:R5:W-:Y:S01]  /*42f0*/  MUFU.EX2 R248, R8 ;  /* 0x0000000800f87308 */ /* 0x000be20000000800 */
[----:B---3--:R-:W-:Y:S02]  /*4300*/  F2FP.BF16.F32.PACK_AB R6, R201, R204 ;  /* 0x000000ccc906723e */ /* 0x008fe400000010ff */
[----:B--2---:R-:W-:Y:S01]  /*4310*/  F2FP.BF16.F32.PACK_AB R5, R197, R202 ;  /* 0x000000cac505723e */ /* 0x004fe200000010ff */
[----:B------:R2:W-:Y:S01]  /*4320*/  MUFU.EX2 R244, R10 ;  /* 0x0000000a00f47308 */ /* 0x0005e20000000800 */
[----:B----4-:R-:W-:Y:S01]  /*4330*/  F2FP.BF16.F32.PACK_AB R7, R200, R15 ;  /* 0x0000000fc807723e */ /* 0x010fe200000010ff */
[----:B-----5:R-:W-:-:S06]  /*4340*/  FFMA.FTZ R9, R74, UR6, -R13 ;  /* 0x000000064a097c23 */ /* 0x020fcc000801080d */
[----:B------:R-:W-:Y:S01]  /*4350*/  HMMA.16816.F32.BF16 R136, R4, R28, RZ ;  /* 0x0000001c0488723c */ /* 0x000fe200000418ff */
[--C-:B------:R-:W-:Y:S01]  /*4360*/  FFMA.FTZ R8, R37, UR6, -R14.reuse ;  /* 0x0000000625087c23 */ /* 0x100fe2000801080e */
[----:B------:R3:W4:Y:S01]  /*4370*/  MUFU.EX2 R249, R9 ;  /* 0x0000000900f97308 */ /* 0x0007220000000800 */
[----:B--2---:R-:W-:-:S03]  /*4380*/  FFMA.FTZ R10, R36, UR6, -R14 ;  /* 0x00000006240a7c23 */ /* 0x004fc6000801080e */
[----:B------:R2:W-:Y:S01]  /*4390*/  MUFU.EX2 R240, R8 ;  /* 0x0000000800f07308 */ /* 0x0005e20000000800 */
[----:B------:R-:W-:Y:S01]  /*43a0*/  LDSM.16.MT88.4 R36, [R12+0xa400] ;  /* 0x00a400000c24783b */ /* 0x000fe20000004200 */
[----:B------:R-:W-:Y:S02]  /*43b0*/  HMMA.16816.F32.BF16 R132, R4, R24, RZ ;  /* 0x000000180484723c */ /* 0x000fe400000418ff */
[----:B------:R4:W5:Y:S01]  /*43c0*/  MUFU.EX2 R238, R10 ;  /* 0x0000000a00ee7308 */ /* 0x0009620000000800 */
[----:B---3--:R-:W-:-:S05]  /*43d0*/  FFMA.FTZ R9, R22, UR6, -R14 ;  /* 0x0000000616097c23 */ /* 0x008fca000801080e */
[C---:B------:R-:W-:Y:S01]  /*43e0*/  HMMA.16816.F32.BF16 R128, R4.reuse, R32, RZ ;  /* 0x000000200480723c */ /* 0x040fe200000418ff */
[----:B------:R-:W-:Y:S02]  /*43f0*/  IMAD.MOV.U32 R22, RZ, RZ, R192 ;  /* 0x000000ffff167224 */ /* 0x000fe400078e00c0 */
[----:B--2---:R-:W-:Y:S01]  /*4400*/  FFMA.FTZ R8, R21, UR6, -R14 ;  /* 0x0000000615087c23 */ /* 0x004fe2000801080e */
[----:B------:R5:W-:Y:S01]  /*4410*/  MUFU.EX2 R241, R9 ;  /* 0x0000000900f17308 */ /* 0x000be20000000800 */
[----:B------:R-:W-:Y:S01]  /*4420*/  IMAD.MOV.U32 R21, RZ, RZ, R203 ;  /* 0x000000ffff157224 */ /* 0x000fe200078e00cb */
[----:B----4-:R-:W-:Y:S02]  /*4430*/  F2FP.BF16.F32.PACK_AB R10, R249, R248 ;  /* 0x000000f8f90a723e */ /* 0x010fe400000010ff */
[----:B------:R2:W3:Y:S01]  /*4440*/  MUFU.EX2 R247, R8 ;  /* 0x0000000800f77308 */ /* 0x0004e20000000800 */
[C---:B------:R-:W-:Y:S08]  /*4450*/  HMMA.16816.F32.BF16 R124, R4.reuse, R60, RZ ;  /* 0x0000003c047c723c */ /* 0x040ff000000418ff */
[----:B-1----:R-:W-:Y:S01]  /*4460*/  HMMA.16816.F32.BF16 R120, R4, R56, RZ ;  /* 0x000000380478723c */ /* 0x002fe200000418ff */
[----:B-----5:R-:W-:-:S02]  /*4470*/  F2FP.BF16.F32.PACK_AB R9, R238, R240 ;  /* 0x000000f0ee09723e */ /* 0x020fc400000010ff */
[----:B--2---:R-:W-:Y:S02]  /*4480*/  F2FP.BF16.F32.PACK_AB R8, R244, R246 ;  /* 0x000000f6f408723e */ /* 0x004fe400000010ff */
[----:B---3--:R-:W-:-:S03]  /*4490*/  F2FP.BF16.F32.PACK_AB R11, R247, R241 ;  /* 0x000000f1f70b723e */ /* 0x008fc600000010ff */
[C---:B------:R-:W-:Y:S08]  /*44a0*/  HMMA.16816.F32.BF16 R116, R4.reuse, R44, RZ ;  /* 0x0000002c0474723c */ /* 0x040ff000000418ff */
[C---:B------:R-:W-:Y:S08]  /*44b0*/  HMMA.16816.F32.BF16 R112, R4.reuse, R30, RZ ;  /* 0x0000001e0470723c */ /* 0x040ff000000418ff */
[C---:B------:R-:W-:Y:S08]  /*44c0*/  HMMA.16816.F32.BF16 R108, R4.reuse, R26, RZ ;  /* 0x0000001a046c723c */ /* 0x040ff000000418ff */
[C---:B------:R-:W-:Y:S08]  /*44d0*/  HMMA.16816.F32.BF16 R92, R4.reuse, R34, RZ ;  /* 0x00000022045c723c */ /* 0x040ff000000418ff */
[C---:B------:R-:W-:Y:S08]  /*44e0*/  HMMA.16816.F32.BF16 R88, R4.reuse, R62, RZ ;  /* 0x0000003e0458723c */ /* 0x040ff000000418ff */
[C---:B------:R-:W-:Y:S08]  /*44f0*/  HMMA.16816.F32.BF16 R84, R4.reuse, R58, RZ ;  /* 0x0000003a0454723c */ /* 0x040ff000000418ff */
[----:B------:R-:W-:Y:S01]  /*4500*/  HMMA.16816.F32.BF16 R76, R4, R46, RZ ;  /* 0x0000002e044c723c */ /* 0x000fe200000418ff */
[--C-:B------:R-:W-:Y:S01]  /*4510*/  FFMA.FTZ R4, R55, UR6, -R3.reuse ;  /* 0x0000000637047c23 */ /* 0x100fe20008010803 */
[--C-:B------:R-:W-:Y:S01]  /*4520*/  FFMA.FTZ R5, R50, UR6, -R3.reuse ;  /* 0x0000000632057c23 */ /* 0x100fe20008010803 */
[----:B------:R-:W-:Y:S01]  /*4530*/  LDSM.16.MT88.4 R52, [R18+0xa400] ;  /* 0x00a400001234783b */ /* 0x000fe20000004200 */
[----:B------:R-:W-:Y:S01]  /*4540*/  FFMA.FTZ R6, R65, UR6, -R2 ;  /* 0x0000000641067c23 */ /* 0x000fe20008010802 */
[----:B------:R1:W-:Y:S03]  /*4550*/  MUFU.EX2 R239, R4 ;  /* 0x0000000400ef7308 */ /* 0x0003e60000000800 */
[C---:B------:R-:W-:Y:S01]  /*4560*/  HMMA.16816.F32.BF16 R80, R8.reuse, R28, RZ ;  /* 0x0000001c0850723c */ /* 0x040fe200000418ff */
[----:B------:R2:W-:Y:S04]  /*4570*/  MUFU.EX2 R243, R5 ;  /* 0x0000000500f37308 */ /* 0x0005e80000000800 */
[----:B------:R-:W-:Y:S03]  /*4580*/  MUFU.EX2 R235, R6 ;  /* 0x0000000600eb7308 */ /* 0x000fe60000000800 */
[----:B------:R-:W-:Y:S01]  /*4590*/  HMMA.16816.F32.BF16 R148, R8, R30, RZ ;  /* 0x0000001e0894723c */ /* 0x000fe200000418ff */
[----:B------:R-:W3:Y:S01]  /*45a0*/  LDSM.16.MT88.4 R28, [R12+0x9400] ;  /* 0x009400000c1c783b */ /* 0x000ee20000004200 */
[----:B-1----:R-:W-:-:S03]  /*45b0*/  FFMA.FTZ R4, R49, UR6, -R3 ;  /* 0x0000000631047c23 */ /* 0x002fc60008010803 */
[----:B------:R-:W1:Y:S01]  /*45c0*/  LDSM.16.MT88.4 R48, [R12+0xb400] ;  /* 0x00b400000c30783b */ /* 0x000e620000004200 */
[----:B------:R4:W-:Y:S02]  /*45d0*/  MUFU.EX2 R242, R4 ;  /* 0x0000000400f27308 */ /* 0x0009e40000000800 */
[----:B------:R-:W-:Y:S01]  /*45e0*/  HMMA.16816.F32.BF16 R72, R8, R24, RZ ;  /* 0x000000180848723c */ /* 0x000fe200000418ff */
[----:B--2---:R-:W-:-:S04]  /*45f0*/  FFMA.FTZ R5, R64, UR6, -R3 ;  /* 0x0000000640057c23 */ /* 0x004fc80008010803 */
[----:B------:R2:W5:Y:S03]  /*4600*/  MUFU.EX2 R245, R5 ;  /* 0x0000000500f57308 */ /* 0x0005660000000800 */
[----:B------:R-:W-:Y:S01]  /*4610*/  HMMA.16816.F32.BF16 R144, R8, R26, RZ ;  /* 0x0000001a0890723c */ /* 0x000fe200000418ff */
[----:B------:R-:W1:Y:S01]  /*4620*/  LDSM.16.MT88.4 R24, [R18+0x9400] ;  /* 0x009400001218783b */ /* 0x000e620000004200 */
[----:B----4-:R-:W-:-:S06]  /*4630*/  FFMA.FTZ R4, R66, UR6, -R2 ;  /* 0x0000000642047c23 */ /* 0x010fcc0008010802 */
[C---:B------:R-:W-:Y:S01]  /*4640*/  HMMA.16816.F32.BF16 R68, R8.reuse, R32, RZ ;  /* 0x000000200844723c */ /* 0x040fe200000418ff */
[----:B------:R4:W3:Y:S01]  /*4650*/  MUFU.EX2 R234, R4 ;  /* 0x0000000400ea7308 */ /* 0x0008e20000000800 */
[----:B--2---:R-:W-:Y:S01]  /*4660*/  FFMA.FTZ R5, R140, UR6, -R2 ;  /* 0x000000068c057c23 */ /* 0x004fe20008010802 */
[----:B-----5:R-:W-:Y:S01]  /*4670*/  F2FP.BF16.F32.PACK_AB R6, R245, R242 ;  /* 0x000000f2f506723e */ /* 0x020fe200000010ff */
[----:B------:R-:W-:Y:S02]  /*4680*/  IMAD.MOV.U32 R140, RZ, RZ, R202 ;  /* 0x000000ffff8c7224 */ /* 0x000fe400078e00ca */
[----:B------:R3:W-:Y:S02]  /*4690*/  MUFU.EX2 R236, R5 ;  /* 0x0000000500ec7308 */ /* 0x0007e40000000800 */
[----:B------:R-:W-:Y:S01]  /*46a0*/  HMMA.16816.F32.BF16 R180, R8, R34, RZ ;  /* 0x0000002208b4723c */ /* 0x000fe200000418ff */
[----:B----4-:R-:W-:-:S07]  /*46b0*/  FFMA.FTZ R4, R105, UR6, -R2 ;  /* 0x0000000669047c23 */ /* 0x010fce0008010802 */
[----:B------:R-:W-:Y:S01]  /*46c0*/  HMMA.16816.F32.BF16 R64, R8, R60, RZ ;  /* 0x0000003c0840723c */ /* 0x000fe200000418ff */
[----:B------:R-:W-:Y:S01]  /*46d0*/  IMAD.MOV.U32 R105, RZ, RZ, R197 ;  /* 0x000000ffff697224 */ /* 0x000fe200078e00c5 */
[----:B------:R2:W4:Y:S01]  /*46e0*/  MUFU.EX2 R237, R4 ;  /* 0x0000000400ed7308 */ /* 0x0005220000000800 */
[----:B---3--:R-:W-:-:S05]  /*46f0*/  F2FP.BF16.F32.PACK_AB R5, R235, R234 ;  /* 0x000000eaeb05723e */ /* 0x008fca00000010ff */
[C---:B------:R-:W-:Y:S08]  /*4700*/  HMMA.16816.F32.BF16 R172, R8.reuse, R62, RZ ;  /* 0x0000003e08ac723c */ /* 0x040ff000000418ff */
[----:B------:R-:W-:Y:S01]  /*4710*/  HMMA.16816.F32.BF16 R60, R8, R56, RZ ;  /* 0x00000038083c723c */ /* 0x000fe200000418ff */
[----:B--2---:R-:W-:Y:S02]  /*4720*/  F2FP.BF16.F32.PACK_AB R4, R243, R239 ;  /* 0x000000eff304723e */ /* 0x004fe400000010ff */
[----:B----4-:R-:W-:-:S05]  /*4730*/  F2FP.BF16.F32.PACK_AB R7, R237, R236 ;  /* 0x000000eced07723e */ /* 0x010fca00000010ff */
[C---:B------:R-:W-:Y:S08]  /*4740*/  HMMA.16816.F32.BF16 R168, R8.reuse, R58, RZ ;  /* 0x0000003a08a8723c */ /* 0x040ff000000418ff */
[C---:B------:R-:W-:Y:S08]  /*4750*/  HMMA.16816.F32.BF16 R32, R8.reuse, R44, RZ ;  /* 0x0000002c0820723c */ /* 0x040ff000000418ff */
[----:B------:R-:W-:Y:S01]  /*4760*/  HMMA.16816.F32.BF16 R156, R8, R46, RZ ;  /* 0x0000002e089c723c */ /* 0x000fe200000418ff */
[--C-:B------:R-:W-:Y:S01]  /*4770*/  FFMA.FTZ R8, R152, UR6, -R13.reuse ;  /* 0x0000000698087c23 */ /* 0x100fe2000801080d */
[--C-:B------:R-:W-:Y:S01]  /*4780*/  FFMA.FTZ R9, R143, UR6, -R13.reuse ;  /* 0x000000068f097c23 */ /* 0x100fe2000801080d */
[----:B------:R-:W-:Y:S01]  /*4790*/  FFMA.FTZ R10, R96, UR6, -R14 ;  /* 0x00000006600a7c23 */ /* 0x000fe2000801080e */
[----:B------:R-:W-:Y:S01]  /*47a0*/  IMAD.MOV.U32 R96, RZ, RZ, R188 ;  /* 0x000000ffff607224 */ /* 0x000fe200078e00bc */
[----:B------:R2:W-:Y:S01]  /*47b0*/  MUFU.EX2 R215, R8 ;  /* 0x0000000800d77308 */ /* 0x0005e20000000800 */
[----:B------:R-:W-:Y:S01]  /*47c0*/  IMAD.MOV.U32 R143, RZ, RZ, R196 ;  /* 0x000000ffff8f7224 */ /* 0x000fe200078e00c4 */
[----:B------:R-:W-:Y:S01]  /*47d0*/  LDSM.16.MT88.4 R44, [R12+0xb800] ;  /* 0x00b800000c2c783b */ /* 0x000fe20000004200 */
[C---:B------:R-:W-:Y:S01]  /*47e0*/  HMMA.16816.F32.BF16 R160, R4.reuse, R28, R136 ;  /* 0x0000001c04a0723c */ /* 0x040fe20000041888 */
[----:B------:R3:W4:Y:S04]  /*47f0*/  MUFU.EX2 R218, R9 ;  /* 0x0000000900da7308 */ /* 0x0007280000000800 */
[----:B------:R-:W-:Y:S03]  /*4800*/  MUFU.EX2 R212, R10 ;  /* 0x0000000a00d47308 */ /* 0x000fe60000000800 */
[----:B------:R-:W-:Y:S01]  /*4810*/  HMMA.16816.F32.BF16 R136, R4, R36, R128 ;  /* 0x000000240488723c */ /* 0x000fe20000041880 */
[----:B--2---:R-:W-:Y:S01]  /*4820*/  FFMA.FTZ R8, R142, UR6, -R13 ;  /* 0x000000068e087c23 */ /* 0x004fe2000801080d */
[----:B------:R-:W-:-:S03]  /*4830*/  IMAD.MOV.U32 R142, RZ, RZ, R195 ;  /* 0x000000ffff8e7224 */ /* 0x000fc600078e00c3 */
[----:B------:R2:W-:Y:S01]  /*4840*/  MUFU.EX2 R216, R8 ;  /* 0x0000000800d87308 */ /* 0x0005e20000000800 */
[----:B---3--:R-:W-:Y:S02]  /*4850*/  FFMA.FTZ R9, R141, UR6, -R13 ;  /* 0x000000068d097c23 */ /* 0x008fe4000801080d */
[C---:B------:R-:W-:Y:S01]  /*4860*/  HMMA.16816.F32.BF16 R128, R4.reuse, R52, R124 ;  /* 0x000000340480723c */ /* 0x040fe2000004187c */
[----:B------:R-:W-:Y:S02]  /*4870*/  IMAD.MOV.U32 R141, RZ, RZ, R15 ;  /* 0x000000ffff8d7224 */ /* 0x000fe400078e000f */
[----:B------:R-:W-:Y:S01]  /*4880*/  FFMA.FTZ R15, R166, UR6, -R3 ;  /* 0x00000006a60f7c23 */ /* 0x000fe20008010803 */
[----:B------:R3:W-:Y:S04]  /*4890*/  MUFU.EX2 R217, R9 ;  /* 0x0000000900d97308 */ /* 0x0007e80000000800 */
[----:B------:R5:W-:Y:S01]  /*48a0*/  MUFU.EX2 R196, R15 ;  /* 0x0000000f00c47308 */ /* 0x000be20000000800 */
[----:B-1----:R-:W-:Y:S01]  /*48b0*/  HMMA.16816.F32.BF16 R124, R4, R48, R120 ;  /* 0x00000030047c723c */ /* 0x002fe20000041878 */
[----:B--2---:R-:W-:Y:S01]  /*48c0*/  FFMA.FTZ R8, R97, UR6, -R14 ;  /* 0x0000000661087c23 */ /* 0x004fe2000801080e */
[----:B------:R-:W-:-:S03]  /*48d0*/  IMAD.MOV.U32 R97, RZ, RZ, R153 ;  /* 0x000000ffff617224 */ /* 0x000fc600078e0099 */
[----:B------:R1:W2:Y:S01]  /*48e0*/  MUFU.EX2 R199, R8 ;  /* 0x0000000800c77308 */ /* 0x0002a20000000800 */
[----:B---3--:R-:W-:Y:S02]  /*48f0*/  FFMA.FTZ R9, R17, UR6, -R14 ;  /* 0x0000000611097c23 */ /* 0x008fe4000801080e */
[----:B------:R-:W-:Y:S01]  /*4900*/  HMMA.16816.F32.BF16 R152, R4, R38, R92 ;  /* 0x000000260498723c */ /* 0x000fe2000004185c */
[--C-:B------:R-:W-:Y:S01]  /*4910*/  FFMA.FTZ R17, R178, UR6, -R2.reuse ;  /* 0x00000006b2117c23 */ /* 0x100fe20008010802 */
[----:B------:R-:W-:Y:S01]  /*4920*/  MUFU.EX2 R214, R9 ;  /* 0x0000000900d67308 */ /* 0x000fe20000000800 */
[----:B-----5:R-:W-:-:S05]  /*4930*/  FFMA.FTZ R15, R177, UR6, -R2 ;  /* 0x00000006b10f7c23 */ /* 0x020fca0008010802 */
[----:B------:R-:W-:Y:S01]  /*4940*/  HMMA.16816.F32.BF16 R92, R4, R54, R88 ;  /* 0x00000036045c723c */ /* 0x000fe20000041858 */
[----:B-1----:R-:W-:Y:S01]  /*4950*/  FFMA.FTZ R8, R16, UR6, -R14 ;  /* 0x0000000610087c23 */ /* 0x002fe2000801080e */
[----:B------:R-:W-:-:S03]  /*4960*/  FFMA.FTZ R16, R165, UR6, -R3 ;  /* 0x00000006a5107c23 */ /* 0x000fc60008010803 */
[----:B------:R1:W3:Y:S03]  /*4970*/  MUFU.EX2 R213, R8 ;  /* 0x0000000800d57308 */ /* 0x0002e60000000800 */
[C---:B------:R-:W-:Y:S01]  /*4980*/  HMMA.16816.F32.BF16 R88, R4.reuse, R50, R84 ;  /* 0x000000320458723c */ /* 0x040fe20000041854 */
[----:B------:R5:W-:Y:S07]  /*4990*/  MUFU.EX2 R195, R16 ;  /* 0x0000001000c37308 */ /* 0x000bee0000000800 */
[----:B------:R-:W-:Y:S01]  /*49a0*/  HMMA.16816.F32.BF16 R132, R4, R24, R132 ;  /* 0x000000180484723c */ /* 0x000fe20000041884 */
[----:B-1----:R-:W-:-:S07]  /*49b0*/  FFMA.FTZ R8, R164, UR6, -R3 ;  /* 0x00000006a4087c23 */ /* 0x002fce0008010803 */
[----:B------:R-:W-:Y:S01]  /*49c0*/  HMMA.16816.F32.BF16 R120, R4, R40, R116 ;  /* 0x000000280478723c */ /* 0x000fe20000041874 */
[----:B------:R1:W3:Y:S01]  /*49d0*/  MUFU.EX2 R192, R8 ;  /* 0x0000000800c07308 */ /* 0x0002e20000000800 */
[----:B-----5:R-:W-:-:S04]  /*49e0*/  FFMA.FTZ R16, R167, UR6, -R3 ;  /* 0x00000006a7107c23 */ /* 0x020fc80008010803 */
[----:B------:R5:W3:Y:S02]  /*49f0*/  MUFU.EX2 R197, R16 ;  /* 0x0000001000c57308 */ /* 0x000ae40000000800 */
[C---:B------:R-:W-:Y:S01]  /*4a00*/  HMMA.16816.F32.BF16 R112, R4.reuse, R30, R112 ;  /* 0x0000001e0470723c */ /* 0x040fe20000041870 */
[----:B-1----:R-:W1:Y:S07]  /*4a10*/  LDSM.16.MT88.4 R8, [R12+0xa800] ;  /* 0x00a800000c08783b */ /* 0x002e6e0000004200 */
[----:B------:R-:W-:Y:S01]  /*4a20*/  HMMA.16816.F32.BF16 R108, R4, R26, R108 ;  /* 0x0000001a046c723c */ /* 0x000fe2000004186c */
[----:B-----5:R-:W-:-:S07]  /*4a30*/  FFMA.FTZ R16, R184, UR6, -R2 ;  /* 0x00000006b8107c23 */ /* 0x020fce0008010802 */
[----:B------:R-:W-:Y:S01]  /*4a40*/  HMMA.16816.F32.BF16 R84, R4, R42, R76 ;  /* 0x0000002a0454723c */ /* 0x000fe2000004184c */
[----:B----4-:R-:W-:Y:S01]  /*4a50*/  F2FP.BF16.F32.PACK_AB R4, R218, R215 ;  /* 0x000000d7da04723e */ /* 0x010fe200000010ff */
[----:B------:R4:W-:Y:S01]  /*4a60*/  MUFU.EX2 R184, R16 ;  /* 0x0000001000b87308 */ /* 0x0009e20000000800 */
[----:B--2---:R-:W-:Y:S02]  /*4a70*/  F2FP.BF16.F32.PACK_AB R5, R212, R199 ;  /* 0x000000c7d405723e */ /* 0x004fe400000010ff */
[----:B------:R-:W-:Y:S02]  /*4a80*/  F2FP.BF16.F32.PACK_AB R6, R217, R216 ;  /* 0x000000d8d906723e */ /* 0x000fe400000010ff */
[----:B---3--:R-:W-:-:S07]  /*4a90*/  F2FP.BF16.F32.PACK_AB R7, R213, R214 ;  /* 0x000000d6d507723e */ /* 0x008fce00000010ff */
[----:B------:R-:W-:Y:S01]  /*4aa0*/  HMMA.16816.F32.BF16 R76, R4, R24, R72 ;  /* 0x00000018044c723c */ /* 0x000fe20000041848 */
[----:B----4-:R-:W-:Y:S01]  /*4ab0*/  FFMA.FTZ R16, R194, UR6, -R13 ;  /* 0x00000006c2107c23 */ /* 0x010fe2000801080d */
[----:B------:R-:W-:-:S06]  /*4ac0*/  IMAD.MOV.U32 R194, RZ, RZ, R200 ;  /* 0x000000ffffc27224 */ /* 0x000fcc00078e00c8 */
[C---:B------:R-:W-:Y:S08]  /*4ad0*/  HMMA.16816.F32.BF16 R188, R4.reuse, R48, R60 ;  /* 0x0000003004bc723c */ /* 0x040ff0000004183c */
[C---:B------:R-:W-:Y:S08]  /*4ae0*/  HMMA.16816.F32.BF16 R72, R4.reuse, R36, R68 ;  /* 0x000000240448723c */ /* 0x040ff00000041844 */
[----:B------:R-:W-:Y:S01]  /*4af0*/  HMMA.16816.F32.BF16 R60, R4, R26, R144 ;  /* 0x0000001a043c723c */ /* 0x000fe20000041890 */
[----:B------:R-:W2:Y:S01]  /*4b00*/  LDSM.16.MT88.4 R24, [R18+0x9800] ;  /* 0x009800001218783b */ /* 0x000ea20000004200 */
[----:B------:R-:W-:-:S02]  /*4b10*/  IMAD.MOV.U32 R147, RZ, RZ, R142 ;  /* 0x000000ffff937224 */ /* 0x000fc400078e008e */
[----:B------:R-:W-:Y:S02]  /*4b20*/  IMAD.MOV.U32 R142, RZ, RZ, R105 ;  /* 0x000000ffff8e7224 */ /* 0x000fe400078e0069 */
[----:B------:R-:W-:Y:S02]  /*4b30*/  IMAD.MOV.U32 R146, RZ, RZ, R204 ;  /* 0x000000ffff927224 */ /* 0x000fe400078e00cc */
[C---:B------:R-:W-:Y:S08]  /*4b40*/  HMMA.16816.F32.BF16 R68, R4.reuse, R52, R64 ;  /* 0x000000340444723c */ /* 0x040ff00000041840 */
[C---:B------:R-:W-:Y:S01]  /*4b50*/  HMMA.16816.F32.BF16 R56, R4.reuse, R38, R180 ;  /* 0x000000260438723c */ /* 0x040fe200000418b4 */
[----:B------:R-:W3:Y:S01]  /*4b60*/  LDSM.16.MT88.4 R36, [R18+0xb800] ;  /* 0x00b800001224783b */ /* 0x000ee20000004200 */
[----:B------:R4:W-:Y:S04]  /*4b70*/  MUFU.EX2 R181, R15 ;  /* 0x0000000f00b57308 */ /* 0x0009e80000000800 */
[----:B------:R5:W1:Y:S02]  /*4b80*/  MUFU.EX2 R183, R17 ;  /* 0x0000001100b77308 */ /* 0x000a640000000800 */
[C---:B------:R-:W-:Y:S08]  /*4b90*/  HMMA.16816.F32.BF16 R80, R4.reuse, R28, R80 ;  /* 0x0000001c0450723c */ /* 0x040ff00000041850 */
[----:B------:R-:W-:Y:S01]  /*4ba0*/  HMMA.16816.F32.BF16 R208, R4, R40, R32 ;  /* 0x0000002804d0723c */ /* 0x000fe20000041820 */
[----:B------:R-:W-:Y:S01]  /*4bb0*/  LDSM.16.MT88.4 R32, [R18+0xa800] ;  /* 0x00a800001220783b */ /* 0x000fe20000004200 */
[----:B----4-:R-:W-:-:S02]  /*4bc0*/  FFMA.FTZ R15, R179, UR6, -R2 ;  /* 0x00000006b30f7c23 */ /* 0x010fc40008010802 */
[----:B------:R4:W-:Y:S01]  /*4bd0*/  MUFU.EX2 R179, R16 ;  /* 0x0000001000b37308 */ /* 0x0009e20000000800 */
[----:B-----5:R-:W-:-:S03]  /*4be0*/  FFMA.FTZ R17, R98, UR6, -R14 ;  /* 0x0000000662117c23 */ /* 0x020fc6000801080e */
[C---:B------:R-:W-:Y:S01]  /*4bf0*/  HMMA.16816.F32.BF16 R64, R4.reuse, R30, R148 ;  /* 0x0000001e0440723c */ /* 0x040fe20000041894 */
[----:B------:R-:W5:Y:S01]  /*4c00*/  LDSM.16.MT88.4 R28, [R12+0x9800] ;  /* 0x009800000c1c783b */ /* 0x000f620000004200 */
[----:B------:R1:W2:Y:S06]  /*4c10*/  MUFU.EX2 R182, R15 ;  /* 0x0000000f00b67308 */ /* 0x0002ac0000000800 */
[----:B------:R-:W-:Y:S01]  /*4c20*/  HMMA.16816.F32.BF16 R52, R4, R54, R172 ;  /* 0x000000360434723c */ /* 0x000fe200000418ac */
[----:B------:R-:W-:Y:S01]  /*4c30*/  LDSM.16.MT88.4 R172, [R18+0xac00] ;  /* 0x00ac000012ac783b */ /* 0x000fe20000004200 */
[----:B----4-:R-:W-:Y:S01]  /*4c40*/  FFMA.FTZ R16, R193, UR6, -R13 ;  /* 0x00000006c1107c23 */ /* 0x010fe2000801080d */
[----:B------:R-:W-:-:S02]  /*4c50*/  IMAD.MOV.U32 R193, RZ, RZ, R141 ;  /* 0x000000ffffc17224 */ /* 0x000fc400078e008d */
[----:B------:R-:W-:Y:S01]  /*4c60*/  IMAD.MOV.U32 R141, RZ, RZ, R143 ;  /* 0x000000ffff8d7224 */ /* 0x000fe200078e008f */
[----:B------:R4:W-:Y:S01]  /*4c70*/  MUFU.EX2 R180, R16 ;  /* 0x0000001000b47308 */ /* 0x0009e20000000800 */
[----:B------:R-:W-:Y:S02]  /*4c80*/  IMAD.MOV.U32 R143, RZ, RZ, R140 ;  /* 0x000000ffff8f7224 */ /* 0x000fe400078e008c */
[----:B-1----:R-:W-:Y:S01]  /*4c90*/  FFMA.FTZ R15, R198, UR6, -R13 ;  /* 0x00000006c60f7c23 */ /* 0x002fe2000801080d */
[----:B------:R-:W-:Y:S01]  /*4ca0*/  IMAD.MOV.U32 R140, RZ, RZ, R21 ;  /* 0x000000ffff8c7224 */ /* 0x000fe200078e0015 */
[----:B------:R-:W-:Y:S01]  /*4cb0*/  HMMA.16816.F32.BF16 R48, R4, R50, R168 ;  /* 0x000000320430723c */ /* 0x000fe200000418a8 */
[----:B------:R-:W-:Y:S01]  /*4cc0*/  IMAD.MOV.U32 R21, RZ, RZ, R107 ;  /* 0x000000ffff157224 */ /* 0x000fe200078e006b */
[----:B------:R1:W5:Y:S01]  /*4cd0*/  MUFU.EX2 R177, R15 ;  /* 0x0000000f00b17308 */ /* 0x0003620000000800 */
[----:B------:R-:W-:-:S05]  /*4ce0*/  IMAD.MOV.U32 R198, RZ, RZ, R96 ;  /* 0x000000ffffc67224 */ /* 0x000fca00078e0060 */
[----:B------:R-:W-:Y:S01]  /*4cf0*/  HMMA.16816.F32.BF16 R40, R4, R42, R156 ;  /* 0x0000002a0428723c */ /* 0x000fe2000004189c */
[----:B------:R-:W-:Y:S01]  /*4d00*/  F2FP.BF16.F32.PACK_AB R4, R195, R192 ;  /* 0x000000c0c304723e */ /* 0x000fe200000010ff */
[----:B----4-:R-:W-:Y:S01]  /*4d10*/  FFMA.FTZ R16, R100, UR6, -R14 ;  /* 0x0000000664107c23 */ /* 0x010fe2000801080e */
[----:B------:R-:W-:Y:S01]  /*4d20*/  F2FP.BF16.F32.PACK_AB R6, R197, R196 ;  /* 0x000000c4c506723e */ /* 0x000fe200000010ff */
[----:B------:R-:W-:Y:S01]  /*4d30*/  MUFU.EX2 R100, R17 ;  /* 0x0000001100647308 */ /* 0x000fe20000000800 */
[----:B------:R-:W-:Y:S01]  /*4d40*/  F2FP.BF16.F32.PACK_AB R5, R183, R181 ;  /* 0x000000b5b705723e */ /* 0x000fe200000010ff */
[----:B------:R-:W-:Y:S01]  /*4d50*/  LDSM.16.MT88.4 R156, [R12+0xac00] ;  /* 0x00ac00000c9c783b */ /* 0x000fe20000004200 */
[----:B--2---:R-:W-:Y:S01]  /*4d60*/  F2FP.BF16.F32.PACK_AB R7, R182, R184 ;  /* 0x000000b8b607723e */ /* 0x004fe200000010ff */
[----:B-1----:R-:W-:Y:S01]  /*4d70*/  FFMA.FTZ R15, R187, UR6, -R13 ;  /* 0x00000006bb0f7c23 */ /* 0x002fe2000801080d */
[----:B------:R1:W-:Y:S01]  /*4d80*/  MUFU.EX2 R107, R16 ;  /* 0x00000010006b7308 */ /* 0x0003e20000000800 */
[----:B------:R-:W-:-:S03]  /*4d90*/  IMAD.MOV.U32 R187, RZ, RZ, R201 ;  /* 0x000000ffffbb7224 */ /* 0x000fc600078e00c9 */
[----:B------:R2:W-:Y:S01]  /*4da0*/  MUFU.EX2 R178, R15 ;  /* 0x0000000f00b27308 */ /* 0x0005e20000000800 */
[C---:B------:R-:W-:Y:S08]  /*4db0*/  HMMA.16816.F32.BF16 R148, R4.reuse, R8, R136 ;  /* 0x000000080494723c */ /* 0x040ff00000041888 */
[----:B------:R-:W-:Y:S01]  /*4dc0*/  HMMA.16816.F32.BF16 R136, R4, R26, R108 ;  /* 0x0000001a0488723c */ /* 0x000fe2000004186c */
[----:B------:R-:W-:-:S02]  /*4dd0*/  IMAD.MOV.U32 R111, RZ, RZ, R97 ;  /* 0x000000ffff6f7224 */ /* 0x000fc400078e0061 */
[----:B-1----:R-:W-:Y:S02]  /*4de0*/  IMAD.MOV.U32 R16, RZ, RZ, R146 ;  /* 0x000000ffff107224 */ /* 0x002fe400078e0092 */
[----:B--2---:R-:W-:Y:S01]  /*4df0*/  FFMA.FTZ R15, R99, UR6, -R14 ;  /* 0x00000006630f7c23 */ /* 0x004fe2000801080e */
[----:B------:R-:W-:Y:S02]  /*4e00*/  IMAD.MOV.U32 R108, RZ, RZ, R141 ;  /* 0x000000ffff6c7224 */ /* 0x000fe400078e008d */
[----:B---3--:R-:W-:Y:S01]  /*4e10*/  HMMA.16816.F32.BF16 R200, R4, R36, R120 ;  /* 0x0000002404c8723c */ /* 0x008fe20000041878 */
[----:B------:R1:W2:Y:S01]  /*4e20*/  MUFU.EX2 R105, R15 ;  /* 0x0000000f00697308 */ /* 0x0002a20000000800 */
[----:B------:R-:W-:Y:S02]  /*4e30*/  IMAD.MOV.U32 R109, RZ, RZ, R142 ;  /* 0x000000ffff6d7224 */ /* 0x000fe400078e008e */
[----:B------:R-:W-:-:S04]  /*4e40*/  IMAD.MOV.U32 R110, RZ, RZ, R143 ;  /* 0x000000ffff6e7224 */ /* 0x000fc800078e008f */
[----:B-----5:R-:W-:Y:S01]  /*4e50*/  HMMA.16816.F32.BF16 R116, R4, R28, R160 ;  /* 0x0000001c0474723c */ /* 0x020fe200000418a0 */
[----:B-1----:R-:W-:-:S07]  /*4e60*/  FFMA.FTZ R15, R106, UR6, -R14 ;  /* 0x000000066a0f7c23 */ /* 0x002fce000801080e */
[C---:B------:R-:W-:Y:S01]  /*4e70*/  HMMA.16816.F32.BF16 R132, R4.reuse, R24, R132 ;  /* 0x000000180484723c */ /* 0x040fe20000041884 */
[----:B------:R-:W1:Y:S07]  /*4e80*/  MUFU.EX2 R106, R15 ;  /* 0x0000000f006a7308 */ /* 0x000e6e0000000800 */
[C---:B------:R-:W-:Y:S08]  /*4e90*/  HMMA.16816.F32.BF16 R164, R4.reuse, R32, R128 ;  /* 0x0000002004a4723c */ /* 0x040ff00000041880 */
[C---:B------:R-:W-:Y:S01]  /*4ea0*/  HMMA.16816.F32.BF16 R204, R4.reuse, R44, R124 ;  /* 0x0000002c04cc723c */ /* 0x040fe2000004187c */
[----:B------:R-:W3:Y:S07]  /*4eb0*/  LDSM.16.MT88.4 R124, [R12+0x9c00] ;  /* 0x009c00000c7c783b */ /* 0x000eee0000004200 */
[C---:B------:R-:W-:Y:S08]  /*4ec0*/  HMMA.16816.F32.BF16 R120, R4.reuse, R30, R112 ;  /* 0x0000001e0478723c */ /* 0x040ff00000041870 */
[C---:B------:R-:W-:Y:S08]  /*4ed0*/  HMMA.16816.F32.BF16 R152, R4.reuse, R10, R152 ;  /* 0x0000000a0498723c */ /* 0x040ff00000041898 */
[C---:B------:R-:W-:Y:S08]  /*4ee0*/  HMMA.16816.F32.BF16 R168, R4.reuse, R34, R92 ;  /* 0x0000002204a8723c */ /* 0x040ff0000004185c */
[C---:B------:R-:W-:Y:S08]  /*4ef0*/  HMMA.16816.F32.BF16 R88, R4.reuse, R46, R88 ;  /* 0x0000002e0458723c */ /* 0x040ff00000041858 */
[----:B------:R-:W-:Y:S01]  /*4f00*/  HMMA.16816.F32.BF16 R96, R4, R38, R84 ;  /* 0x000000260460723c */ /* 0x000fe20000041854 */
[----:B------:R-:W-:-:S02]  /*4f10*/  F2FP.BF16.F32.PACK_AB R4, R179, R177 ;  /* 0x000000b1b304723e */ /* 0x000fc400000010ff */
[----:B--2---:R-:W-:Y:S02]  /*4f20*/  F2FP.BF16.F32.PACK_AB R5, R100, R105 ;  /* 0x000000696405723e */ /* 0x004fe400000010ff */
[----:B------:R-:W-:Y:S02]  /*4f30*/  F2FP.BF16.F32.PACK_AB R6, R180, R178 ;  /* 0x000000b2b406723e */ /* 0x000fe400000010ff */
[----:B-1----:R-:W-:-:S07]  /*4f40*/  F2FP.BF16.F32.PACK_AB R7, R106, R107 ;  /* 0x0000006b6a07723e */ /* 0x002fce00000010ff */
[C---:B------:R-:W-:Y:S01]  /*4f50*/  HMMA.16816.F32.BF16 R64, R4.reuse, R30, R64 ;  /* 0x0000001e0440723c */ /* 0x040fe20000041840 */
[----:B------:R-:W-:Y:S02]  /*4f60*/  IMAD.MOV.U32 R31, RZ, RZ, R147 ;  /* 0x000000ffff1f7224 */ /* 0x000fe400078e0093 */
[----:B------:R-:W-:Y:S02]  /*4f70*/  IMAD.MOV.U32 R30, RZ, RZ, R140 ;  /* 0x000000ffff1e7224 */ /* 0x000fe400078e008c */
[----:B------:R-:W1:Y:S03]  /*4f80*/  LDSM.16.MT88.4 R140, [R18+0x9c00] ;  /* 0x009c0000128c783b */ /* 0x000e660000004200 */
[----:B------:R-:W-:Y:S01]  /*4f90*/  HMMA.16816.F32.BF16 R144, R4, R8, R72 ;  /* 0x000000080490723c */ /* 0x000fe20000041848 */
[--C-:B------:R-:W-:Y:S01]  /*4fa0*/  FFMA.FTZ R8, R221, UR6, -R3.reuse ;  /* 0x00000006dd087c23 */ /* 0x100fe20008010803 */
[----:B------:R-:W-:-:S06]  /*4fb0*/  FFMA.FTZ R9, R219, UR6, -R3 ;  /* 0x00000006db097c23 */ /* 0x000fcc0008010803 */
[C---:B------:R-:W-:Y:S01]  /*4fc0*/  HMMA.16816.F32.BF16 R112, R4.reuse, R28, R80 ;  /* 0x0000001c0470723c */ /* 0x040fe20000041850 */
[----:B------:R2:W-:Y:S01]  /*4fd0*/  MUFU.EX2 R28, R8 ;  /* 0x00000008001c7308 */ /* 0x0005e20000000800 */
[----:B------:R-:W4:Y:S06]  /*4fe0*/  LDSM.16.MT88.4 R80, [R12+0xbc00] ;  /* 0x00bc00000c50783b */ /* 0x000f2c0000004200 */
[----:B------:R-:W-:Y:S01]  /*4ff0*/  HMMA.16816.F32.BF16 R60, R4, R26, R60 ;  /* 0x0000001a043c723c */ /* 0x000fe2000004183c */
[----:B------:R-:W5:Y:S01]  /*5000*/  MUFU.EX2 R26, R9 ;  /* 0x00000009001a7308 */ /* 0x000f620000000800 */
[----:B--2---:R-:W-:-:S06]  /*5010*/  FFMA.FTZ R8, R228, UR6, -R3 ;  /* 0x00000006e4087c23 */ /* 0x004fcc0008010803 */
[C---:B------:R-:W-:Y:S01]  /*5020*/  HMMA.16816.F32.BF16 R128, R4.reuse, R24, R76 ;  /* 0x000000180480723c */ /* 0x040fe2000004184c */
[----:B------:R-:W-:Y:S02]  /*5030*/  IMAD.MOV.U32 R79, RZ, RZ, R21 ;  /* 0x000000ffff4f7224 */ /* 0x000fe400078e0015 */
[----:B------:R-:W-:Y:S01]  /*5040*/  FFMA.FTZ R3, R227, UR6, -R3 ;  /* 0x00000006e3037c23 */ /* 0x000fe20008010803 */
[----:B------:R2:W-:Y:S01]  /*5050*/  MUFU.EX2 R27, R8 ;  /* 0x00000008001b7308 */ /* 0x0005e20000000800 */
[----:B------:R-:W-:Y:S02]  /*5060*/  IMAD.MOV.U32 R21, RZ, RZ, R22 ;  /* 0x000000ffff157224 */ /* 0x000fe400078e0016 */
[----:B------:R-:W-:Y:S01]  /*5070*/  IMAD.MOV.U32 R78, RZ, RZ, R23 ;  /* 0x000000ffff4e7224 */ /* 0x000fe200078e0017 */
[----:B------:R3:W1:Y:S01]  /*5080*/  MUFU.EX2 R29, R3 ;  /* 0x00000003001d7308 */ /* 0x0006620000000800 */
[----:B------:R-:W-:Y:S01]  /*5090*/  HMMA.16816.F32.BF16 R56, R4, R10, R56 ;  /* 0x0000000a0438723c */ /* 0x000fe20000041838 */
[----:B-----5:R-:W-:-:S07]  /*50a0*/  F2FP.BF16.F32.PACK_AB R92, R26, R28 ;  /* 0x0000001c1a5c723e */ /* 0x020fce00000010ff */
[----:B------:R-:W-:Y:S01]  /*50b0*/  HMMA.16816.F32.BF16 R160, R4, R32, R68 ;  /* 0x0000002004a0723c */ /* 0x000fe20000041844 */
[----:B--2---:R-:W-:-:S04]  /*50c0*/  FFMA.FTZ R8, R231, UR6, -R2 ;  /* 0x00000006e7087c23 */ /* 0x004fc80008010802 */
[----:B------:R2:W-:Y:S01]  /*50d0*/  MUFU.EX2 R22, R8 ;  /* 0x0000000800167308 */ /* 0x0005e20000000800 */
[--C-:B---3--:R-:W-:Y:S01]  /*50e0*/  FFMA.FTZ R3, R233, UR6, -R2.reuse ;  /* 0x00000006e9037c23 */ /* 0x108fe20008010802 */
[----:B-1----:R-:W-:Y:S01]  /*50f0*/  F2FP.BF16.F32.PACK_AB R94, R29, R27 ;  /* 0x0000001b1d5e723e */ /* 0x002fe200000010ff */
[C---:B------:R-:W-:Y:S02]  /*5100*/  HMMA.16816.F32.BF16 R52, R4.reuse, R34, R52 ;  /* 0x000000220434723c */ /* 0x040fe40000041834 */
[----:B------:R1:W3:Y:S06]  /*5110*/  MUFU.EX2 R24, R3 ;  /* 0x0000000300187308 */ /* 0x0002ec0000000800 */
[----:B------:R-:W-:Y:S01]  /*5120*/  HMMA.16816.F32.BF16 R68, R4, R44, R188 ;  /* 0x0000002c0444723c */ /* 0x000fe200000418bc */
[--C-:B--2---:R-:W-:Y:S01]  /*5130*/  FFMA.FTZ R8, R232, UR6, -R2.reuse ;  /* 0x00000006e8087c23 */ /* 0x104fe20008010802 */
[----:B------:R-:W-:-:S03]  /*5140*/  FFMA.FTZ R2, R229, UR6, -R2 ;  /* 0x00000006e5027c23 */ /* 0x000fc60008010802 */
[----:B------:R2:W-:Y:S01]  /*5150*/  MUFU.EX2 R25, R8 ;  /* 0x0000000800197308 */ /* 0x0005e20000000800 */
[--C-:B-1----:R-:W-:Y:S02]  /*5160*/  FFMA.FTZ R3, R251, UR6, -R13.reuse ;  /* 0x00000006fb037c23 */ /* 0x102fe4000801080d */
[C---:B------:R-:W-:Y:S01]  /*5170*/  HMMA.16816.F32.BF16 R48, R4.reuse, R46, R48 ;  /* 0x0000002e0430723c */ /* 0x040fe20000041830 */
[----:B---3--:R-:W-:Y:S01]  /*5180*/  F2FP.BF16.F32.PACK_AB R93, R24, R22 ;  /* 0x00000016185d723e */ /* 0x008fe200000010ff */
[----:B------:R1:W3:Y:S04]  /*5190*/  MUFU.EX2 R23, R2 ;  /* 0x0000000200177308 */ /* 0x0002e80000000800 */
[----:B------:R5:W-:Y:S02]  /*51a0*/  MUFU.EX2 R15, R3 ;  /* 0x00000003000f7308 */ /* 0x000be40000000800 */
[----:B------:R-:W-:Y:S01]  /*51b0*/  HMMA.16816.F32.BF16 R84, R4, R36, R208 ;  /* 0x000000240454723c */ /* 0x000fe200000418d0 */
[----:B--2---:R2:W4:Y:S01]  /*51c0*/  LDSM.16.MT88.4 R8, [R18+0xbc00] ;  /* 0x00bc00001208783b */ /* 0x0045220000004200 */
[----:B-1----:R-:W-:-:S06]  /*51d0*/  FFMA.FTZ R2, R250, UR6, -R13 ;  /* 0x00000006fa027c23 */ /* 0x002fcc000801080d */
[----:B------:R-:W-:Y:S01]  /*51e0*/  HMMA.16816.F32.BF16 R40, R4, R38, R40 ;  /* 0x000000260428723c */ /* 0x000fe20000041828 */
[--C-:B------:R-:W-:Y:S01]  /*51f0*/  FFMA.FTZ R4, R252, UR6, -R13.reuse ;  /* 0x00000006fc047c23 */ /* 0x100fe2000801080d */
[----:B---3--:R-:W-:Y:S01]  /*5200*/  F2FP.BF16.F32.PACK_AB R95, R23, R25 ;  /* 0x00000019175f723e */ /* 0x008fe200000010ff */
[----:B-----5:R-:W-:Y:S01]  /*5210*/  FFMA.FTZ R3, R78, UR6, -R13 ;  /* 0x000000064e037c23 */ /* 0x020fe2000801080d */
[----:B------:R1:W3:Y:S01]  /*5220*/  MUFU.EX2 R17, R2 ;  /* 0x0000000200117308 */ /* 0x0002e20000000800 */
[----:B------:R-:W-:-:S04]  /*5230*/  FADD.FTZ R5, R240, R238 ;  /* 0x000000eef0057221 */ /* 0x000fc80000010000 */
[----:B------:R-:W-:Y:S01]  /*5240*/  HMMA.16816.F32.BF16 R116, R92, R124, R116 ;  /* 0x0000007c5c74723c */ /* 0x000fe20000041874 */
[----:B------:R-:W-:-:S07]  /*5250*/  FADD.FTZ R5, R241, R5 ;  /* 0x00000005f1057221 */ /* 0x000fce0000010000 */
[C---:B------:R-:W-:Y:S01]  /*5260*/  HMMA.16816.F32.BF16 R120, R92.reuse, R126, R120 ;  /* 0x0000007e5c78723c */ /* 0x040fe20000041878 */
[----:B-1----:R-:W-:Y:S01]  /*5270*/  FFMA.FTZ R2, R21, UR6, -R14 ;  /* 0x0000000615027c23 */ /* 0x002fe2000801080e */
[----:B--2---:R1:W-:Y:S04]  /*5280*/  MUFU.EX2 R18, R4 ;  /* 0x0000000400127308 */ /* 0x0043e80000000800 */
[----:B------:R2:W-:Y:S02]  /*5290*/  MUFU.EX2 R21, R3 ;  /* 0x0000000300157308 */ /* 0x0005e40000000800 */
[----:B------:R-:W-:Y:S02]  /*52a0*/  HMMA.16816.F32.BF16 R132, R92, R140, R132 ;  /* 0x0000008c5c84723c */ /* 0x000fe40000041884 */
[----:B------:R5:W-:Y:S01]  /*52b0*/  MUFU.EX2 R12, R2 ;  /* 0x00000002000c7308 */ /* 0x000be20000000800 */
[----:B-1----:R-:W-:-:S05]  /*52c0*/  FADD.FTZ R4, R246, R244 ;  /* 0x000000f4f6047221 */ /* 0x002fca0000010000 */
[----:B------:R-:W-:Y:S01]  /*52d0*/  HMMA.16816.F32.BF16 R136, R92, R142, R136 ;  /* 0x0000008e5c88723c */ /* 0x000fe20000041888 */
[----:B--2---:R-:W-:Y:S01]  /*52e0*/  FFMA.FTZ R3, R79, UR6, -R14 ;  /* 0x000000064f037c23 */ /* 0x004fe2000801080e */
[----:B------:R-:W-:-:S03]  /*52f0*/  FADD.FTZ R4, R248, R4 ;  /* 0x00000004f8047221 */ /* 0x000fc60000010000 */
[----:B------:R1:W2:Y:S01]  /*5300*/  MUFU.EX2 R13, R3 ;  /* 0x00000003000d7308 */ /* 0x0002a20000000800 */
[----:B-----5:R-:W-:Y:S02]  /*5310*/  FFMA.FTZ R2, R30, UR6, -R14 ;  /* 0x000000061e027c23 */ /* 0x020fe4000801080e */
[----:B----4-:R-:W-:Y:S01]  /*5320*/  HMMA.16816.F32.BF16 R76, R92, R82, R88 ;  /* 0x000000525c4c723c */ /* 0x010fe20000041858 */
[----:B------:R-:W-:Y:S01]  /*5330*/  FADD.FTZ R6, R249, R4 ;  /* 0x00000004f9067221 */ /* 0x000fe20000010000 */
[----:B------:R-:W-:-:S04]  /*5340*/  FADD.FTZ R4, R247, R5 ;  /* 0x00000005f7047221 */ /* 0x000fc80000010000 */
[----:B------:R-:W-:Y:S02]  /*5350*/  FADD.FTZ R7, R199, R4 ;  /* 0x00000004c7077221 */ /* 0x000fe40000010000 */
[C---:B------:R-:W-:Y:S01]  /*5360*/  HMMA.16816.F32.BF16 R148, R92.reuse, R156, R148 ;  /* 0x0000009c5c94723c */ /* 0x040fe20000041894 */
[----:B-1----:R-:W-:Y:S01]  /*5370*/  FFMA.FTZ R3, R111, UR6, -R14 ;  /* 0x000000066f037c23 */ /* 0x002fe2000801080e */
[----:B------:R-:W-:Y:S01]  /*5380*/  IMAD.MOV.U32 R111, RZ, RZ, R16 ;  /* 0x000000ffff6f7224 */ /* 0x000fe200078e0010 */
[----:B------:R1:W-:Y:S05]  /*5390*/  MUFU.EX2 R14, R2 ;  /* 0x00000002000e7308 */ /* 0x0003ea0000000800 */
[C---:B------:R-:W-:Y:S01]  /*53a0*/  HMMA.16816.F32.BF16 R152, R92.reuse, R158, R152 ;  /* 0x0000009e5c98723c */ /* 0x040fe20000041898 */
[----:B------:R4:W5:Y:S07]  /*53b0*/  MUFU.EX2 R16, R3 ;  /* 0x0000000300107308 */ /* 0x00096e0000000800 */
[----:B------:R-:W-:Y:S01]  /*53c0*/  HMMA.16816.F32.BF16 R164, R92, R172, R164 ;  /* 0x000000ac5ca4723c */ /* 0x000fe200000418a4 */
[----:B-1----:R-:W-:-:S07]  /*53d0*/  FADD.FTZ R2, R110, R109 ;  /* 0x0000006d6e027221 */ /* 0x002fce0000010000 */
[----:B------:R-:W-:Y:S01]  /*53e0*/  HMMA.16816.F32.BF16 R168, R92, R174, R168 ;  /* 0x000000ae5ca8723c */ /* 0x000fe200000418a8 */
[----:B----4-:R-:W-:Y:S01]  /*53f0*/  FADD.FTZ R3, R108, R31 ;  /* 0x0000001f6c037221 */ /* 0x010fe20000010000 */
[----:B------:R-:W-:-:S03]  /*5400*/  FADD.FTZ R2, R193, R2 ;  /* 0x00000002c1027221 */ /* 0x000fc60000010000 */
[----:B------:R-:W-:Y:S01]  /*5410*/  FADD.FTZ R3, R111, R3 ;  /* 0x000000036f037221 */ /* 0x000fe20000010000 */
[----:B------:R-:W-:Y:S02]  /*5420*/  FADD.FTZ R2, R194, R2 ;  /* 0x00000002c2027221 */ /* 0x000fe40000010000 */
[----:B------:R-:W-:Y:S01]  /*5430*/  HMMA.16816.F32.BF16 R72, R92, R80, R204 ;  /* 0x000000505c48723c */ /* 0x000fe200000418cc */
[----:B------:R-:W-:Y:S01]  /*5440*/  FADD.FTZ R3, R187, R3 ;  /* 0x00000003bb037221 */ /* 0x000fe20000010000 */
[----:B------:R-:W-:Y:S01]  /*5450*/  FADD.FTZ R5, R234, R2 ;  /* 0x00000002ea057221 */ /* 0x000fe20000010000 */
[----:B------:R-:W-:-:S03]  /*5460*/  IMAD.MOV.U32 R187, RZ, RZ, R198 ;  /* 0x000000ffffbb7224 */ /* 0x000fc600078e00c6 */
[----:B------:R-:W-:Y:S02]  /*5470*/  FADD.FTZ R5, R235, R5 ;  /* 0x00000005eb057221 */ /* 0x000fe40000010000 */
[----:B------:R-:W-:Y:S01]  /*5480*/  HMMA.16816.F32.BF16 R88, R92, R8, R200 ;  /* 0x000000085c58723c */ /* 0x000fe200000418c8 */
[----:B------:R-:W-:-:S07]  /*5490*/  ISETP.GT.U32.AND P0, PT, R176, R187, PT ;  /* 0x000000bbb000720c */ /* 0x000fce0003f04070 */
[----:B------:R-:W-:Y:S01]  /*54a0*/  HMMA.16816.F32.BF16 R92, R92, R10, R96 ;  /* 0x0000000a5c5c723c */ /* 0x000fe20000041860 */
[----:B---3--:R-:W-:Y:S02]  /*54b0*/  F2FP.BF16.F32.PACK_AB R96, R17, R15 ;  /* 0x0000000f1160723e */ /* 0x008fe400000010ff */
[----:B--2---:R-:W-:Y:S02]  /*54c0*/  F2FP.BF16.F32.PACK_AB R97, R13, R12 ;  /* 0x0000000c0d61723e */ /* 0x004fe400000010ff */
[----:B------:R-:W-:Y:S02]  /*54d0*/  F2FP.BF16.F32.PACK_AB R98, R21, R18 ;  /* 0x000000121562723e */ /* 0x000fe400000010ff */
[----:B-----5:R-:W-:-:S07]  /*54e0*/  F2FP.BF16.F32.PACK_AB R99, R16, R14 ;  /* 0x0000000e1063723e */ /* 0x020fce00000010ff */
[C---:B------:R-:W-:Y:S01]  /*54f0*/  HMMA.16816.F32.BF16 R84, R96.reuse, R8, R84 ;  /* 0x000000086054723c */ /* 0x040fe20000041854 */
[----:B------:R-:W-:Y:S01]  /*5500*/  FADD.FTZ R8, R215, R6 ;  /* 0x00000006d7087221 */ /* 0x000fe20000010000 */
[----:B------:R-:W-:Y:S01]  /*5510*/  FADD.FTZ R6, R239, R3 ;  /* 0x00000003ef067221 */ /* 0x000fe20000010000 */
[----:B------:R-:W-:Y:S02]  /*5520*/  FADD.FTZ R3, R212, R7 ;  /* 0x00000007d4037221 */ /* 0x000fe40000010000 */
[----:B------:R-:W-:Y:S01]  /*5530*/  FADD.FTZ R4, R218, R8 ;  /* 0x00000008da047221 */ /* 0x000fe20000010000 */
[----:B------:R-:W-:Y:S02]  /*5540*/  FADD.FTZ R2, R243, R6 ;  /* 0x00000006f3027221 */ /* 0x000fe40000010000 */
        /* <DEDUP_REMOVED lines=41> */
[C---:B------:R-:W-:Y:S02]  /*57e0*/  HMMA.16816.F32.BF16 R144, R96.reuse, R156, R144 ;  /* 0x0000009c6090723c */ /* 0x040fe40000041890 */
[----:B------:R1:W-:Y:S04]  /*57f0*/  STL [R1+0x2c], R4 ;  /* 0x00002c0401007387 */ /* 0x0003e80000100800 */
[----:B------:R1:W-:Y:S02]  /*5800*/  STL [R1+0x28], R227 ;  /* 0x000028e301007387 */ /* 0x0003e40000100800 */
[C---:B------:R-:W-:Y:S02]  /*5810*/  HMMA.16816.F32.BF16 R68, R96.reuse, R80, R68 ;  /* 0x000000506044723c */ /* 0x040fe40000041844 */
[----:B------:R1:W-:Y:S04]  /*5820*/  STL [R1+0x34], R229 ;  /* 0x000034e501007387 */ /* 0x0003e80000100800 */
[----:B------:R1:W-:Y:S02]  /*5830*/  STL [R1+0x30], R231 ;  /* 0x000030e701007387 */ /* 0x0003e40000100800 */
        /* <DEDUP_REMOVED lines=9> */
[----:B-1----:R-:W-:-:S15]  /*58d0*/  @!P0 BRA `(.L_x_195) ;  /* 0x0000008800b88947 */ /* 0x002fde0003800000 */
[----:B------:R-:W2:Y:S01]  /*58e0*/  LDL.LU R109, [R1+0x4] ;  /* 0x00000400016d7983 */ /* 0x000ea20000300800 */
[----:B------:R-:W1:Y:S08]  /*58f0*/  LDC.64 R2, c[0x0][0x3c0] ;  /* 0x0000f000ff027b82 */ /* 0x000e700000000a00 */
[----:B------:R-:W3:Y:S01]  /*5900*/  S2UR UR5, SR_CgaCtaId ;  /* 0x00000000000579c3 */ /* 0x000ee20000008800 */
[----:B------:R-:W4:Y:S01]  /*5910*/  LDL R194, [R1+0x48] ;  /* 0x0000480001c27983 */ /* 0x000f220000100800 */
[----:B------:R-:W-:Y:S01]  /*5920*/  IMAD.SHL.U32 R230, R220, 0x8, RZ ;  /* 0x00000008dce67824 */ /* 0x000fe200078e00ff */
[----:B------:R-:W-:-:S04]  /*5930*/  DEPBAR.LE SB0, 0x0 ;  /* 0x000080000000791a */ /* 0x000fc80000000000 */
[----:B------:R-:W5:Y:S04]  /*5940*/  LDL R110, [R1+0x44] ;  /* 0x00004400016e7983 */ /* 0x000f680000100800 */
[----:B------:R-:W5:Y:S04]  /*5950*/  LDL.LU R111, [R1+0x8] ;  /* 0x00000800016f7983 */ /* 0x000f680000300800 */
[----:B------:R-:W4:Y:S04]  /*5960*/  LDL R100, [R1+0x20] ;  /* 0x0000200001647983 */ /* 0x000f280000100800 */
[----:B------:R-:W5:Y:S04]  /*5970*/  LDL R221, [R1+0x1c] ;  /* 0x00001c0001dd7983 */ /* 0x000f680000100800 */
[----:B------:R-:W5:Y:S04]  /*5980*/  LDL R193, [R1+0x24] ;  /* 0x0000240001c17983 */ /* 0x000f680000100800 */
[----:B------:R-:W5:Y:S01]  /*5990*/  LDL R198, [R1+0x18] ;  /* 0x0000180001c67983 */ /* 0x000f620000100800 */
[----:B------:R-:W-:-:S02]  /*59a0*/  LOP3.LUT R4, R230, 0xd8, RZ, 0xc0, !PT ;  /* 0x000000d8e6047812 */ /* 0x000fc400078ec0ff */
[--C-:B------:R-:W-:Y:S02]  /*59b0*/  SHF.R.U32.HI R185, RZ, 0x1, R220.reuse ;  /* 0x00000001ffb97819 */ /* 0x100fe400000116dc */
[----:B------:R-:W-:Y:S02]  /*59c0*/  LOP3.LUT R4, R4, 0x18, R220, 0x78, !PT ;  /* 0x0000001804047812 */ /* 0x000fe400078e78dc */
[----:B------:R-:W-:Y:S01]  /*59d0*/  LOP3.LUT R7, R185, 0x8, RZ, 0xc0, !PT ;  /* 0x00000008b9077812 */ /* 0x000fe200078ec0ff */
[----:B---3--:R-:W-:Y:S01]  /*59e0*/  ULEA UR5, UR5, UR4, 0x18 ;  /* 0x0000000405057291 */ /* 0x008fe2000f8ec0ff */
[----:B------:R-:W-:-:S05]  /*59f0*/  LOP3.LUT R230, R4, 0x1f20, R230, 0xf8, !PT ;  /* 0x00001f2004e67812 */ /* 0x000fca00078ef8e6 */
[----:B------:R-:W-:Y:S01]  /*5a00*/  LEA R230, R230, UR5, 0x1 ;  /* 0x00000005e6e67c11 */ /* 0x000fe2000f8e08ff */
[----:B------:R-:W-:Y:S01]  /*5a10*/  BAR.SYNC.DEFER_BLOCKING 0x0 ;  /* 0x0000000000007b1d */ /* 0x000fe20000010000 */
[----:B--2---:R-:W-:Y:S01]  /*5a20*/  LOP3.LUT R228, R109, R7, RZ, 0x3c, !PT ;  /* 0x000000076de47212 */ /* 0x004fe200078e3cff */
[----:B----4-:R-:W-:-:S04]  /*5a30*/  VIADD R252, R100, 0xfffffffe ;  /* 0xfffffffe64fc7836 */ /* 0x010fc80000000000 */
[----:B-1----:R-:W-:-:S04]  /*5a40*/  IMAD.WIDE.U32 R8, R252, R2, RZ ;  /* 0x00000002fc087225 */ /* 0x002fc800078e00ff */
[----:B------:R-:W-:Y:S02]  /*5a50*/  IMAD.SHL.U32 R6, R8, 0x40, RZ ;  /* 0x0000004008067824 */ /* 0x000fe400078e00ff */
[----:B------:R-:W-:-:S03]  /*5a60*/  IMAD R5, R252, R3, R9 ;  /* 0x00000003fc057224 */ /* 0x000fc600078e0209 */
[----:B------:R-:W-:Y:S02]  /*5a70*/  LEA R6, P0, R2, R6, 0x5 ;  /* 0x0000000602067211 */ /* 0x000fe400078028ff */
[----:B------:R-:W-:-:S04]  /*5a80*/  SHF.L.U64.HI R9, R8, 0x6, R5 ;  /* 0x0000000608097819 */ /* 0x000fc80000010205 */
[----:B------:R-:W-:Y:S02]  /*5a90*/  LEA.HI.X R9, R2, R9, R3, 0x5, P0 ;  /* 0x0000000902097211 */ /* 0x000fe400000f2c03 */
[-C--:B------:R-:W-:Y:S02]  /*5aa0*/  LEA R2, P1, R8, R194.reuse, 0x7 ;  /* 0x000000c208027211 */ /* 0x080fe400078238ff */
[----:B------:R-:W-:Y:S01]  /*5ab0*/  LEA R4, P0, R6, R194, 0x1 ;  /* 0x000000c206047211 */ /* 0x000fe200078008ff */
[----:B------:R-:W-:Y:S01]  /*5ac0*/  IMAD.SHL.U32 R194, R220, 0x10, RZ ;  /* 0x00000010dcc27824 */ /* 0x000fe200078e00ff */
[----:B-----5:R-:W-:Y:S02]  /*5ad0*/  LOP3.LUT R7, R221, 0x120, RZ, 0xc0, !PT ;  /* 0x00000120dd077812 */ /* 0x020fe400078ec0ff */
[-C--:B------:R-:W-:Y:S02]  /*5ae0*/  LEA.HI.X R3, R8, R110.reuse, R5, 0x7, P1 ;  /* 0x0000006e08037211 */ /* 0x080fe400008f3c05 */
[----:B------:R-:W-:-:S02]  /*5af0*/  LEA.HI.X R5, R6, R110, R9, 0x1, P0 ;  /* 0x0000006e06057211 */ /* 0x000fc400000f0c09 */
[----:B------:R-:W-:Y:S01]  /*5b00*/  LOP3.LUT R6, R7, 0x3e00, R194, 0xf8, !PT ;  /* 0x00003e0007067812 */ /* 0x000fe200078ef8c2 */
[----:B------:R-:W-:Y:S01]  /*5b10*/  @!PT LDS RZ, [RZ] ;  /* 0x00000000fffff984 */ /* 0x000fe20000000800 */
[----:B------:R-:W-:Y:S01]  /*5b20*/  @!PT LDS RZ, [RZ] ;  /* 0x00000000fffff984 */ /* 0x000fe20000000800 */
[----:B------:R-:W-:Y:S01]  /*5b30*/  @!PT LDS RZ, [RZ] ;  /* 0x00000000fffff984 */ /* 0x000fe20000000800 */
[----:B------:R-:W-:Y:S01]  /*5b40*/  LDGSTS.E.BYPASS.LTC128B.128 [R230+0x9000], desc[UR14][R2.64] ;  /* 0x0900000002e67fae */ /* 0x000fe2000b981a0e */
[----:B------:R-:W-:Y:S02]  /*5b50*/  LOP3.LUT R17, R193, R111, RZ, 0xfc, !PT ;  /* 0x0000006fc1117212 */ /* 0x000fe400078efcff */
[----:B------:R-:W-:Y:S01]  /*5b60*/  LOP3.LUT R6, R6, R228, RZ, 0xfc, !PT ;  /* 0x000000e406067212 */ /* 0x000fe200078efcff */
[----:B------:R-:W-:Y:S01]  /*5b70*/  LDGSTS.E.BYPASS.LTC128B.128 [R230+0xa000], desc[UR14][R2.64+0x40] ;  /* 0x0a00004002e67fae */ /* 0x000fe2000b981a0e */
[----:B------:R-:W-:-:S03]  /*5b80*/  LEA R17, R17, UR5, 0x1 ;  /* 0x0000000511117c11 */ /* 0x000fc6000f8e08ff */
[----:B------:R1:W-:Y:S04]  /*5b90*/  LDGSTS.E.BYPASS.LTC128B.128 [R230+0xb000], desc[UR14][R2.64+0x80] ;  /* 0x0b00008002e67fae */ /* 0x0003e8000b981a0e */
[----:B------:R-:W-:Y:S04]  /*5ba0*/  LDGSTS.E.BYPASS.LTC128B.128 [R230+0x9800], desc[UR14][R4.64] ;  /* 0x0980000004e67fae */ /* 0x000fe8000b981a0e */
[----:B------:R-:W-:Y:S04]  /*5bb0*/  LDGSTS.E.BYPASS.LTC128B.128 [R230+0xa800], desc[UR14][R4.64+0x40] ;  /* 0x0a80004004e67fae */ /* 0x000fe8000b981a0e */
[----:B------:R2:W-:Y:S04]  /*5bc0*/  LDGSTS.E.BYPASS.LTC128B.128 [R230+0xb800], desc[UR14][R4.64+0x80] ;  /* 0x0b80008004e67fae */ /* 0x0005e8000b981a0e */
[----:B------:R-:W-:Y:S04]  /*5bd0*/  LDSM.16.M88.4 R40, [R17+0x6000] ;  /* 0x006000001128783b */ /* 0x000fe80000000200 */
[----:B------:R-:W-:Y:S04]  /*5be0*/  LDSM.16.M88.4 R36, [R17+0x6400] ;  /* 0x006400001124783b */ /* 0x000fe80000000200 */
[----:B------:R-:W-:Y:S01]  /*5bf0*/  LDSM.16.M88.4 R32, [R17+0x6800] ;  /* 0x006800001120783b */ /* 0x000fe20000000200 */
[----:B-1----:R-:W-:-:S03]  /*5c00*/  LEA R3, R6, UR5, 0x1 ;  /* 0x0000000506037c11 */ /* 0x002fc6000f8e08ff */
[----:B------:R-:W-:Y:S04]  /*5c10*/  LDSM.16.M88.4 R28, [R17+0x6c00] ;  /* 0x006c0000111c783b */ /* 0x000fe80000000200 */
[----:B------:R-:W1:Y:S04]  /*5c20*/  LDSM.16.M88.4 R12, [R3] ;  /* 0x00000000030c783b */ /* 0x000e680000000200 */
[----:B------:R-:W3:Y:S01]  /*5c30*/  LDSM.16.M88.4 R8, [R3+0x1000] ;  /* 0x001000000308783b */ /* 0x000ee20000000200 */
[C---:B------:R-:W-:Y:S02]  /*5c40*/  IMAD.IADD R2, R0.reuse, 0x1, R17 ;  /* 0x0000000100027824 */ /* 0x040fe400078e0211 */
[----:B------:R-:W-:Y:S01]  /*5c50*/  IMAD.IADD R16, R0, 0x1, R3 ;  /* 0x0000000100107824 */ /* 0x000fe200078e0203 */
[----:B------:R-:W0:Y:S04]  /*5c60*/  LDGDEPBAR ;  /* 0x00000000000079af */ /* 0x000e280000000000 */
[----:B------:R-:W-:Y:S04]  /*5c70*/  LDSM.16.M88.4 R52, [R2+0x6400] ;  /* 0x006400000234783b */ /* 0x000fe80000000200 */
[----:B------:R-:W4:Y:S01]  /*5c80*/  LDSM.16.M88.4 R24, [R16] ;  /* 0x000000001018783b */ /* 0x000f220000000200 */
[----:B------:R-:W-:-:S03]  /*5c90*/  IMAD.MOV.U32 R105, RZ, RZ, R198 ;  /* 0x000000ffff697224 */ /* 0x000fc600078e00c6 */
[----:B--2---:R-:W2:Y:S04]  /*5ca0*/  LDSM.16.M88.4 R4, [R16+0x1000] ;  /* 0x001000001004783b */ /* 0x004ea80000000200 */
[----:B------:R-:W5:Y:S04]  /*5cb0*/  LDSM.16.M88.4 R56, [R2+0x6000] ;  /* 0x006000000238783b */ /* 0x000f680000000200 */
[----:B------:R-:W5:Y:S04]  /*5cc0*/  LDSM.16.M88.4 R64, [R2+0x6800] ;  /* 0x006800000240783b */ /* 0x000f680000000200 */
[----:B------:R-:W5:Y:S01]  /*5cd0*/  LDSM.16.M88.4 R60, [R2+0x6c00] ;  /* 0x006c0000023c783b */ /* 0x000f620000000200 */
[C---:B-1----:R-:W-:Y:S08]  /*5ce0*/  HMMA.16816.F32.BF16 R44, R12.reuse, R42, RZ ;  /* 0x0000002a0c2c723c */ /* 0x042ff000000418ff */
[-C--:B------:R-:W-:Y:S08]  /*5cf0*/  HMMA.16816.F32.BF16 R196, R12, R40.reuse, RZ ;  /* 0x000000280cc4723c */ /* 0x080ff000000418ff */
[----:B---3--:R-:W-:Y:S03]  /*5d00*/  HMMA.16816.F32.BF16 R192, R8, R40, RZ ;  /* 0x0000002808c0723c */ /* 0x008fe600000418ff */
[----:B------:R-:W-:-:S02]  /*5d10*/  IMAD.MOV.U32 R23, RZ, RZ, R44 ;  /* 0x000000ffff177224 */ /* 0x000fc400078e002c */
[----:B------:R-:W-:Y:S02]  /*5d20*/  IMAD.MOV.U32 R22, RZ, RZ, R45 ;  /* 0x000000ffff167224 */ /* 0x000fe400078e002d */
[----:B------:R-:W-:Y:S01]  /*5d30*/  IMAD.MOV.U32 R21, RZ, RZ, R46 ;  /* 0x000000ffff157224 */ /* 0x000fe200078e002e */
[----:B------:R-:W-:Y:S01]  /*5d40*/  HMMA.16816.F32.BF16 R188, R8, R42, RZ ;  /* 0x0000002a08bc723c */ /* 0x000fe200000418ff */
[----:B------:R-:W-:-:S07]  /*5d50*/  IMAD.MOV.U32 R18, RZ, RZ, R47 ;  /* 0x000000ffff127224 */ /* 0x000fce00078e002f */
[C---:B------:R-:W-:Y:S08]  /*5d60*/  HMMA.16816.F32.BF16 R180, R8.reuse, R36, RZ ;  /* 0x0000002408b4723c */ /* 0x040ff000000418ff */
[C---:B------:R-:W-:Y:S08]  /*5d70*/  HMMA.16816.F32.BF16 R108, R8.reuse, R32, RZ ;  /* 0x00000020086c723c */ /* 0x040ff000000418ff */
[C---:B------:R-:W-:Y:S08]  /*5d80*/  HMMA.16816.F32.BF16 R44, R8.reuse, R28, RZ ;  /* 0x0000001c082c723c */ /* 0x040ff000000418ff */
[C---:B------:R-:W-:Y:S08]  /*5d90*/  HMMA.16816.F32.BF16 R176, R8.reuse, R38, RZ ;  /* 0x0000002608b0723c */ /* 0x040ff000000418ff */
[C---:B------:R-:W-:Y:S08]  /*5da0*/  HMMA.16816.F32.BF16 R48, R8.reuse, R34, RZ ;  /* 0x000000220830723c */ /* 0x040ff000000418ff */
[----:B------:R-:W-:Y:S08]  /*5db0*/  HMMA.16816.F32.BF16 R40, R8, R30, RZ ;  /* 0x0000001e0828723c */ /* 0x000ff000000418ff */
[C---:B------:R-:W-:Y:S08]  /*5dc0*/  HMMA.16816.F32.BF16 R8, R12.reuse, R36, RZ ;  /* 0x000000240c08723c */ /* 0x040ff000000418ff */
[C---:B------:R-:W-:Y:S08]  /*5dd0*/  HMMA.16816.F32.BF16 R200, R12.reuse, R32, RZ ;  /* 0x000000200cc8723c */ /* 0x040ff000000418ff */
[C---:B------:R-:W-:Y:S08]  /*5de0*/  HMMA.16816.F32.BF16 R240, R12.reuse, R34, RZ ;  /* 0x000000220cf0723c */ /* 0x040ff000000418ff */
[----:B------:R-:W-:Y:S08]  /*5df0*/  HMMA.16816.F32.BF16 R32, R12, R28, RZ ;  /* 0x0000001c0c20723c */ /* 0x000ff000000418ff */
[-C--:B----4-:R-:W-:Y:S08]  /*5e00*/  HMMA.16816.F32.BF16 R8, R24, R52.reuse, R8 ;  /* 0x000000341808723c */ /* 0x090ff00000041808 */
[----:B--2---:R-:W-:Y:S01]  /*5e10*/  HMMA.16816.F32.BF16 R216, R4, R52, R180 ;  /* 0x0000003404d8723c */ /* 0x004fe200000418b4 */
[----:B------:R-:W-:-:S02]  /*5e20*/  IMAD.MOV.U32 R180, RZ, RZ, R23 ;  /* 0x000000ffffb47224 */ /* 0x000fc400078e0017 */
[----:B------:R-:W-:Y:S02]  /*5e30*/  IMAD.MOV.U32 R181, RZ, RZ, R22 ;  /* 0x000000ffffb57224 */ /* 0x000fe400078e0016 */
[----:B------:R-:W-:Y:S02]  /*5e40*/  IMAD.MOV.U32 R182, RZ, RZ, R21 ;  /* 0x000000ffffb67224 */ /* 0x000fe400078e0015 */
[----:B------:R-:W-:Y:S01]  /*5e50*/  IMAD.MOV.U32 R183, RZ, RZ, R18 ;  /* 0x000000ffffb77224 */ /* 0x000fe200078e0012 */
[----:B------:R-:W-:Y:S03]  /*5e60*/  HMMA.16816.F32.BF16 R244, R12, R38, RZ ;  /* 0x000000260cf4723c */ /* 0x000fe600000418ff */
[----:B------:R-:W-:Y:S02]  /*5e70*/  IMAD.MOV.U32 R23, RZ, RZ, R8 ;  /* 0x000000ffff177224 */ /* 0x000fe400078e0008 */
[----:B------:R-:W-:-:S02]  /*5e80*/  IMAD.MOV.U32 R22, RZ, RZ, R9 ;  /* 0x000000ffff167224 */ /* 0x000fc400078e0009 */
[----:B------:R-:W-:Y:S01]  /*5e90*/  IMAD.MOV.U32 R21, RZ, RZ, R10 ;  /* 0x000000ffff157224 */ /* 0x000fe200078e000a */
[----:B------:R-:W-:Y:S01]  /*5ea0*/  HMMA.16816.F32.BF16 R236, R12, R30, RZ ;  /* 0x0000001e0cec723c */ /* 0x000fe200000418ff */
[----:B------:R-:W-:Y:S01]  /*5eb0*/  IMAD.MOV.U32 R18, RZ, RZ, R11 ;  /* 0x000000ffff127224 */ /* 0x000fe200078e000b */
[----:B------:R-:W-:Y:S06]  /*5ec0*/  LDSM.16.M88.4 R28, [R17+0x7000] ;  /* 0x00700000111c783b */ /* 0x000fec0000000200 */
[C---:B-----5:R-:W-:Y:S08]  /*5ed0*/  HMMA.16816.F32.BF16 R232, R4.reuse, R56, R192 ;  /* 0x0000003804e8723c */ /* 0x060ff000000418c0 */
[C---:B------:R-:W-:Y:S08]  /*5ee0*/  HMMA.16816.F32.BF16 R212, R4.reuse, R64, R108 ;  /* 0x0000004004d4723c */ /* 0x040ff0000004186c */
[C---:B------:R-:W-:Y:S01]  /*5ef0*/  HMMA.16816.F32.BF16 R204, R4.reuse, R60, R44 ;  /* 0x0000003c04cc723c */ /* 0x040fe2000004182c */
[----:B------:R-:W-:Y:S07]  /*5f00*/  LDSM.16.M88.4 R44, [R17+0x7800] ;  /* 0x00780000112c783b */ /* 0x000fee0000000200 */
[C---:B------:R-:W-:Y:S08]  /*5f10*/  HMMA.16816.F32.BF16 R192, R4.reuse, R58, R188 ;  /* 0x0000003a04c0723c */ /* 0x040ff000000418bc */
[C---:B------:R-:W-:Y:S08]  /*5f20*/  HMMA.16816.F32.BF16 R36, R4.reuse, R54, R176 ;  /* 0x000000360424723c */ /* 0x040ff000000418b0 */
[C---:B------:R-:W-:Y:S01]  /*5f30*/  HMMA.16816.F32.BF16 R12, R4.reuse, R66, R48 ;  /* 0x00000042040c723c */ /* 0x040fe20000041830 */
[----:B------:R-:W-:Y:S07]  /*5f40*/  LDSM.16.M88.4 R48, [R17+0x7400] ;  /* 0x007400001130783b */ /* 0x000fee0000000200 */
[----:B------:R-:W-:Y:S01]  /*5f50*/  HMMA.16816.F32.BF16 R208, R4, R62, R40 ;  /* 0x0000003e04d0723c */ /* 0x000fe20000041828 */
[----:B------:R-:W-:Y:S04]  /*5f60*/  LDSM.16.M88.4 R4, [R3+0x3000] ;  /* 0x003000000304783b */ /* 0x000fe80000000200 */
[----:B------:R-:W1:Y:S03]  /*5f70*/  LDSM.16.M88.4 R40, [R17+0x7c00] ;  /* 0x007c00001128783b */ /* 0x000e660000000200 */
[----:B------:R-:W-:-:S15]  /*5f80*/  HMMA.16816.F32.BF16 R8, R24, R60, R32 ;  /* 0x0000003c1808723c */ /* 0x000fde0000041820 */
[----:B------:R-:W-:-:S04]  /*5f90*/  NOP ;  /* 0x0000000000007918 */ /* 0x000fc80000000000 */
[----:B------:R-:W-:Y:S02]  /*5fa0*/  IMAD.MOV.U32 R35, RZ, RZ, R8 ;  /* 0x000000ffff237224 */ /* 0x000fe400078e0008 */
[----:B------:R-:W-:Y:S02]  /*5fb0*/  IMAD.MOV.U32 R34, RZ, RZ, R9 ;  /* 0x000000ffff227224 */ /* 0x000fe400078e0009 */
[----:B------:R-:W-:Y:S02]  /*5fc0*/  IMAD.MOV.U32 R33, RZ, RZ, R10 ;  /* 0x000000ffff217224 */ /* 0x000fe400078e000a */
[----:B------:R-:W-:Y:S02]  /*5fd0*/  IMAD.MOV.U32 R32, RZ, RZ, R11 ;  /* 0x000000ffff207224 */ /* 0x000fe400078e000b */
[----:B------:R-:W2:Y:S01]  /*5fe0*/  LDSM.16.M88.4 R8, [R3+0x2000] ;  /* 0x002000000308783b */ /* 0x000ea20000000200 */
[C---:B------:R-:W-:Y:S08]  /*5ff0*/  HMMA.16816.F32.BF16 R188, R24.reuse, R58, R180 ;  /* 0x0000003a18bc723c */ /* 0x040ff000000418b4 */
[C---:B------:R-:W-:Y:S08]  /*6000*/  HMMA.16816.F32.BF16 R248, R24.reuse, R56, R196 ;  /* 0x0000003818f8723c */ /* 0x040ff000000418c4 */
[----:B------:R-:W-:Y:S08]  /*6010*/  HMMA.16816.F32.BF16 R180, R24, R54, R244 ;  /* 0x0000003618b4723c */ /* 0x000ff000000418f4 */
[C---:B-1----:R-:W-:Y:S08]  /*6020*/  HMMA.16816.F32.BF16 R52, R4.reuse, R40, R204 ;  /* 0x000000280434723c */ /* 0x042ff000000418cc */
[C---:B------:R-:W-:Y:S01]  /*6030*/  HMMA.16816.F32.BF16 R196, R4.reuse, R50, R36 ;  /* 0x0000003204c4723c */ /* 0x040fe20000041824 */
[----:B------:R-:W-:Y:S07]  /*6040*/  LDSM.16.M88.4 R36, [R2+0x7400] ;  /* 0x007400000224783b */ /* 0x000fee0000000200 */
[----:B------:R-:W-:Y:S01]  /*6050*/  HMMA.16816.F32.BF16 R204, R4, R46, R12 ;  /* 0x0000002e04cc723c */ /* 0x000fe2000004180c */
[----:B------:R-:W1:Y:S07]  /*6060*/  LDSM.16.M88.4 R12, [R16+0x3000] ;  /* 0x00300000100c783b */ /* 0x000e6e0000000200 */
[C---:B------:R-:W-:Y:S08]  /*6070*/  HMMA.16816.F32.BF16 R200, R24.reuse, R64, R200 ;  /* 0x0000004018c8723c */ /* 0x040ff000000418c8 */
[C---:B------:R-:W-:Y:S08]  /*6080*/  HMMA.16816.F32.BF16 R176, R24.reuse, R66, R240 ;  /* 0x0000004218b0723c */ /* 0x040ff000000418f0 */
[----:B------:R-:W-:Y:S08]  /*6090*/  HMMA.16816.F32.BF16 R108, R24, R62, R236 ;  /* 0x0000003e186c723c */ /* 0x000ff000000418ec */
[----:B--2---:R-:W-:Y:S01]  /*60a0*/  HMMA.16816.F32.BF16 R24, R8, R28, R248 ;  /* 0x0000001c0818723c */ /* 0x004fe200000418f8 */
[----:B------:R-:W-:-:S02]  /*60b0*/  IMAD.MOV.U32 R244, RZ, RZ, R23 ;  /* 0x000000fffff47224 */ /* 0x000fc400078e0017 */
[----:B------:R-:W-:-:S05]  /*60c0*/  IMAD.MOV.U32 R245, RZ, RZ, R22 ;  /* 0x000000fffff57224 */ /* 0x000fca00078e0016 */
[----:B------:R-:W-:Y:S01]  /*60d0*/  HMMA.16816.F32.BF16 R64, R4, R28, R232 ;  /* 0x0000001c0440723c */ /* 0x000fe200000418e8 */
[----:B------:R-:W-:Y:S02]  /*60e0*/  IMAD.MOV.U32 R246, RZ, RZ, R21 ;  /* 0x000000fffff67224 */ /* 0x000fe400078e0015 */
[----:B------:R-:W-:-:S05]  /*60f0*/  IMAD.MOV.U32 R247, RZ, RZ, R18 ;  /* 0x000000fffff77224 */ /* 0x000fca00078e0012 */
[----:B------:R-:W-:Y:S01]  /*6100*/  HMMA.16816.F32.BF16 R56, R4, R48, R216 ;  /* 0x000000300438723c */ /* 0x000fe200000418d8 */
[----:B------:R-:W-:Y:S02]  /*6110*/  IMAD.MOV.U32 R23, RZ, RZ, R52 ;  /* 0x000000ffff177224 */ /* 0x000fe400078e0034 */
[----:B------:R-:W-:-:S05]  /*6120*/  IMAD.MOV.U32 R22, RZ, RZ, R53 ;  /* 0x000000ffff167224 */ /* 0x000fca00078e0035 */
[C---:B------:R-:W-:Y:S01]  /*6130*/  HMMA.16816.F32.BF16 R232, R4.reuse, R44, R212 ;  /* 0x0000002c04e8723c */ /* 0x040fe200000418d4 */
[----:B------:R-:W-:Y:S02]  /*6140*/  IMAD.MOV.U32 R21, RZ, RZ, R54 ;  /* 0x000000ffff157224 */ /* 0x000fe400078e0036 */
[----:B------:R-:W-:Y:S02]  /*6150*/  IMAD.MOV.U32 R18, RZ, RZ, R55 ;  /* 0x000000ffff127224 */ /* 0x000fe400078e0037 */
[----:B------:R-:W2:Y:S03]  /*6160*/  LDSM.16.M88.4 R52, [R2+0x7000] ;  /* 0x007000000234783b */ /* 0x000ea60000000200 */
[----:B------:R-:W-:Y:S01]  /*6170*/  HMMA.16816.F32.BF16 R60, R4, R30, R192 ;  /* 0x0000001e043c723c */ /* 0x000fe200000418c0 */
[----:B------:R-:W-:-:S07]  /*6180*/  IMAD.MOV.U32 R192, RZ, RZ, R35 ;  /* 0x000000ffffc07224 */ /* 0x000fce00078e0023 */
[----:B------:R-:W-:Y:S01]  /*6190*/  HMMA.16816.F32.BF16 R240, R4, R42, R208 ;  /* 0x0000002a04f0723c */ /* 0x000fe200000418d0 */
[----:B------:R-:W-:Y:S02]  /*61a0*/  IMAD.MOV.U32 R7, RZ, RZ, R24 ;  /* 0x000000ffff077224 */ /* 0x000fe400078e0018 */
[----:B------:R-:W-:Y:S02]  /*61b0*/  IMAD.MOV.U32 R6, RZ, RZ, R25 ;  /* 0x000000ffff067224 */ /* 0x000fe400078e0019 */
[----:B------:R-:W-:Y:S02]  /*61c0*/  IMAD.MOV.U32 R5, RZ, RZ, R26 ;  /* 0x000000ffff057224 */ /* 0x000fe400078e001a */
[----:B------:R-:W-:Y:S01]  /*61d0*/  IMAD.MOV.U32 R4, RZ, RZ, R27 ;  /* 0x000000ffff047224 */ /* 0x000fe200078e001b */
[----:B------:R-:W-:Y:S01]  /*61e0*/  HMMA.16816.F32.BF16 R212, R8, R46, R176 ;  /* 0x0000002e08d4723c */ /* 0x000fe200000418b0 */
[----:B------:R-:W-:Y:S01]  /*61f0*/  IMAD.MOV.U32 R193, RZ, RZ, R34 ;  /* 0x000000ffffc17224 */ /* 0x000fe200078e0022 */
[----:B------:R-:W3:Y:S01]  /*6200*/  LDSM.16.M88.4 R24, [R2+0x7c00] ;  /* 0x007c00000218783b */ /* 0x000ee20000000200 */
[----:B------:R-:W-:-:S02]  /*6210*/  IMAD.MOV.U32 R194, RZ, RZ, R33 ;  /* 0x000000ffffc27224 */ /* 0x000fc400078e0021 */
[----:B------:R-:W-:Y:S02]  /*6220*/  IMAD.MOV.U32 R195, RZ, RZ, R32 ;  /* 0x000000ffffc37224 */ /* 0x000fe400078e0020 */
[----:B------:R-:W4:Y:S01]  /*6230*/  LDSM.16.M88.4 R32, [R2+0x7800] ;  /* 0x007800000220783b */ /* 0x000f220000000200 */
[----:B-1----:R-:W-:Y:S01]  /*6240*/  HMMA.16816.F32.BF16 R176, R12, R38, R196 ;  /* 0x000000260cb0723c */ /* 0x002fe200000418c4 */
[----:B------:R-:W-:Y:S02]  /*6250*/  IMAD.MOV.U32 R196, RZ, RZ, R7 ;  /* 0x000000ffffc47224 */ /* 0x000fe400078e0007 */
[----:B------:R-:W-:Y:S02]  /*6260*/  IMAD.MOV.U32 R197, RZ, RZ, R6 ;  /* 0x000000ffffc57224 */ /* 0x000fe400078e0006 */
[----:B------:R-:W-:Y:S02]  /*6270*/  IMAD.MOV.U32 R198, RZ, RZ, R5 ;  /* 0x000000ffffc67224 */ /* 0x000fe400078e0005 */
[----:B------:R-:W-:-:S02]  /*6280*/  IMAD.MOV.U32 R199, RZ, RZ, R4 ;  /* 0x000000ffffc77224 */ /* 0x000fc400078e0004 */
[----:B------:R-:W1:Y:S01]  /*6290*/  LDSM.16.M88.4 R4, [R16+0x2000] ;  /* 0x002000001004783b */ /* 0x000e620000000200 */
        /* <DEDUP_REMOVED lines=8> */
[----:B------:R-:W-:Y:S04]  /*6320*/  LDSM.16.M88.4 R8, [R3+0x5000] ;  /* 0x005000000308783b */ /* 0x000fe80000000200 */
[----:B------:R-:W-:Y:S03]  /*6330*/  LDSM.16.M88.4 R40, [R17+0x8c00] ;  /* 0x008c00001128783b */ /* 0x000fe60000000200 */
[----:B------:R-:W-:Y:S01]  /*6340*/  HMMA.16816.F32.BF16 R28, R12, R36, R56 ;  /* 0x000000240c1c723c */ /* 0x000fe20000041838 */
[----:B------:R5:W5:Y:S01]  /*6350*/  LDSM.16.M88.4 R56, [R17+0x8000] ;  /* 0x008000001138783b */ /* 0x000b620000000200 */
[----:B------:R-:W-:-:S02]  /*6360*/  IMAD.MOV.U32 R188, RZ, RZ, R23 ;  /* 0x000000ffffbc7224 */ /* 0x000fc400078e0017 */
[----:B------:R-:W-:Y:S02]  /*6370*/  IMAD.MOV.U32 R189, RZ, RZ, R22 ;  /* 0x000000ffffbd7224 */ /* 0x000fe400078e0016 */
[----:B------:R-:W-:Y:S02]  /*6380*/  IMAD.MOV.U32 R190, RZ, RZ, R21 ;  /* 0x000000ffffbe7224 */ /* 0x000fe400078e0015 */
[----:B------:R-:W-:Y:S01]  /*6390*/  IMAD.MOV.U32 R191, RZ, RZ, R18 ;  /* 0x000000ffffbf7224 */ /* 0x000fe200078e0012 */
[C---:B--2---:R-:W-:Y:S08]  /*63a0*/  HMMA.16816.F32.BF16 R180, R12.reuse, R54, R60 ;  /* 0x000000360cb4723c */ /* 0x044ff0000004183c */
[C---:B------:R-:W-:Y:S08]  /*63b0*/  HMMA.16816.F32.BF16 R192, R12.reuse, R52, R64 ;  /* 0x000000340cc0723c */ /* 0x040ff00000041840 */
[C---:B---3--:R-:W-:Y:S08]  /*63c0*/  HMMA.16816.F32.BF16 R60, R12.reuse, R24, R188 ;  /* 0x000000180c3c723c */ /* 0x048ff000000418bc */
[C---:B----4-:R-:W-:Y:S08]  /*63d0*/  HMMA.16816.F32.BF16 R108, R12.reuse, R32, R232 ;  /* 0x000000200c6c723c */ /* 0x050ff000000418e8 */
[C---:B------:R-:W-:Y:S08]  /*63e0*/  HMMA.16816.F32.BF16 R64, R12.reuse, R34, R204 ;  /* 0x000000220c40723c */ /* 0x040ff000000418cc */
[----:B------:R-:W-:Y:S01]  /*63f0*/  HMMA.16816.F32.BF16 R188, R12, R26, R240 ;  /* 0x0000001a0cbc723c */ /* 0x000fe200000418f0 */
[----:B------:R-:W2:Y:S07]  /*6400*/  LDSM.16.M88.4 R12, [R3+0x4000] ;  /* 0x00400000030c783b */ /* 0x000eae0000000200 */
[C---:B-1----:R-:W-:Y:S08]  /*6410*/  HMMA.16816.F32.BF16 R196, R4.reuse, R52, R196 ;  /* 0x0000003404c4723c */ /* 0x042ff000000418c4 */
[C---:B------:R-:W-:Y:S08]  /*6420*/  HMMA.16816.F32.BF16 R248, R4.reuse, R54, R248 ;  /* 0x0000003604f8723c */ /* 0x040ff000000418f8 */
[----:B------:R-:W-:Y:S03]  /*6430*/  HMMA.16816.F32.BF16 R240, R4, R38, R236 ;  /* 0x0000002604f0723c */ /* 0x000fe600000418ec */
[----:B------:R-:W-:-:S02]  /*6440*/  IMAD.MOV.U32 R22, RZ, RZ, R196 ;  /* 0x000000ffff167224 */ /* 0x000fc400078e00c4 */
[----:B------:R-:W-:-:S03]  /*6450*/  IMAD.MOV.U32 R21, RZ, RZ, R197 ;  /* 0x000000ffff157224 */ /* 0x000fc600078e00c5 */
[----:B------:R-:W-:Y:S01]  /*6460*/  HMMA.16816.F32.BF16 R52, R4, R32, R216 ;  /* 0x000000200434723c */ /* 0x000fe200000418d8 */
[----:B------:R-:W-:Y:S02]  /*6470*/  IMAD.MOV.U32 R18, RZ, RZ, R198 ;  /* 0x000000ffff127224 */ /* 0x000fe400078e00c6 */
[----:B-----5:R-:W-:-:S05]  /*6480*/  IMAD.MOV.U32 R17, RZ, RZ, R199 ;  /* 0x000000ffff117224 */ /* 0x020fca00078e00c7 */
[C---:B------:R-:W-:Y:S01]  /*6490*/  HMMA.16816.F32.BF16 R236, R4.reuse, R34, R212 ;  /* 0x0000002204ec723c */ /* 0x040fe200000418d4 */
[----:B------:R-:W-:Y:S07]  /*64a0*/  LDSM.16.M88.4 R32, [R2+0x8c00] ;  /* 0x008c00000220783b */ /* 0x000fee0000000200 */
[C---:B------:R-:W-:Y:S08]  /*64b0*/  HMMA.16816.F32.BF16 R232, R4.reuse, R24, R208 ;  /* 0x0000001804e8723c */ /* 0x040ff000000418d0 */
[----:B------:R-:W-:Y:S01]  /*64c0*/  HMMA.16816.F32.BF16 R216, R4, R26, R200 ;  /* 0x0000001a04d8723c */ /* 0x000fe200000418c8 */
[----:B------:R-:W-:Y:S07]  /*64d0*/  LDSM.16.M88.4 R24, [R2+0x8800] ;  /* 0x008800000218783b */ /* 0x000fee0000000200 */
[C---:B------:R-:W-:Y:S08]  /*64e0*/  HMMA.16816.F32.BF16 R212, R8.reuse, R56, R192 ;  /* 0x0000003808d4723c */ /* 0x040ff000000418c0 */
[C---:B------:R-:W-:Y:S08]  /*64f0*/  HMMA.16816.F32.BF16 R208, R8.reuse, R58, R180 ;  /* 0x0000003a08d0723c */ /* 0x040ff000000418b4 */
[----:B------:R-:W-:Y:S08]  /*6500*/  HMMA.16816.F32.BF16 R200, R8, R50, R176 ;  /* 0x0000003208c8723c */ /* 0x000ff000000418b0 */
[----:B------:R-:W-:Y:S01]  /*6510*/  HMMA.16816.F32.BF16 R244, R4, R36, R244 ;  /* 0x0000002404f4723c */ /* 0x000fe200000418f4 */
[----:B------:R-:W-:Y:S04]  /*6520*/  LDSM.16.M88.4 R36, [R2+0x8000] ;  /* 0x008000000224783b */ /* 0x000fe80000000200 */
[----:B------:R-:W-:Y:S03]  /*6530*/  LDSM.16.M88.4 R4, [R16+0x5000] ;  /* 0x005000001004783b */ /* 0x000fe60000000200 */
[C---:B------:R-:W-:Y:S01]  /*6540*/  HMMA.16816.F32.BF16 R204, R8.reuse, R48, R28 ;  /* 0x0000003008cc723c */ /* 0x040fe2000004181c */
[----:B------:R-:W-:Y:S07]  /*6550*/  LDSM.16.M88.4 R28, [R2+0x8400] ;  /* 0x00840000021c783b */ /* 0x000fee0000000200 */
[C---:B------:R-:W-:Y:S08]  /*6560*/  HMMA.16816.F32.BF16 R196, R8.reuse, R44, R108 ;  /* 0x0000002c08c4723c */ /* 0x040ff0000004186c */
[C---:B------:R-:W-:Y:S08]  /*6570*/  HMMA.16816.F32.BF16 R192, R8.reuse, R46, R64 ;  /* 0x0000002e08c0723c */ /* 0x040ff00000041840 */
[C---:B------:R-:W-:Y:S08]  /*6580*/  HMMA.16816.F32.BF16 R180, R8.reuse, R40, R60 ;  /* 0x0000002808b4723c */ /* 0x040ff0000004183c */
[----:B------:R-:W-:Y:S01]  /*6590*/  HMMA.16816.F32.BF16 R176, R8, R42, R188 ;  /* 0x0000002a08b0723c */ /* 0x000fe200000418bc */
[----:B------:R-:W1:Y:S01]  /*65a0*/  LDSM.16.M88.4 R8, [R16+0x4000] ;  /* 0x004000001008783b */ /* 0x000e620000000200 */
[----:B------:R-:W-:Y:S01]  /*65b0*/  IMAD.MOV.U32 R108, RZ, RZ, R22 ;  /* 0x000000ffff6c7224 */ /* 0x000fe200078e0016 */
[----:B------:R-:W-:-:S04]  /*65c0*/  DEPBAR.LE SB0, 0x0 ;  /* 0x000080000000791a */ /* 0x000fc80000000000 */
[----:B------:R-:W-:Y:S02]  /*65d0*/  IMAD.MOV.U32 R109, RZ, RZ, R21 ;  /* 0x000000ffff6d7224 */ /* 0x000fe400078e0015 */
[----:B------:R-:W-:Y:S02]  /*65e0*/  IMAD.MOV.U32 R110, RZ, RZ, R18 ;  /* 0x000000ffff6e7224 */ /* 0x000fe400078e0012 */
[----:B------:R-:W-:-:S07]  /*65f0*/  IMAD.MOV.U32 R111, RZ, RZ, R17 ;  /* 0x000000ffff6f7224 */ /* 0x000fce00078e0011 */
[C---:B--2---:R-:W-:Y:S08]  /*6600*/  HMMA.16816.F32.BF16 R64, R12.reuse, R56, R108 ;  /* 0x000000380c40723c */ /* 0x044ff0000004186c */
[----:B------:R-:W-:Y:S01]  /*6610*/  HMMA.16816.F32.BF16 R108, R12, R58, R248 ;  /* 0x0000003a0c6c723c */ /* 0x000fe200000418f8 */
[----:B------:R-:W-:-:S07]  /*6620*/  IMAD.MOV.U32 R248, RZ, RZ, R100 ;  /* 0x000000fffff87224 */ /* 0x000fce00078e0064 */
[C---:B------:R-:W-:Y:S08]  /*6630*/  HMMA.16816.F32.BF16 R60, R12.reuse, R48, R244 ;  /* 0x000000300c3c723c */ /* 0x040ff000000418f4 */
[C---:B------:R-:W-:Y:S08]  /*6640*/  HMMA.16816.F32.BF16 R56, R12.reuse, R50, R240 ;  /* 0x000000320c38723c */ /* 0x040ff000000418f0 */
[C---:B------:R-:W-:Y:S08]  /*6650*/  HMMA.16816.F32.BF16 R52, R12.reuse, R44, R52 ;  /* 0x0000002c0c34723c */ /* 0x040ff00000041834 */
[C---:B------:R-:W-:Y:S08]  /*6660*/  HMMA.16816.F32.BF16 R48, R12.reuse, R46, R236 ;  /* 0x0000002e0c30723c */ /* 0x040ff000000418ec */
[C---:B------:R-:W-:Y:S08]  /*6670*/  HMMA.16816.F32.BF16 R44, R12.reuse, R40, R232 ;  /* 0x000000280c2c723c */ /* 0x040ff000000418e8 */
[----:B------:R-:W-:Y:S08]  /*6680*/  HMMA.16816.F32.BF16 R40, R12, R42, R216 ;  /* 0x0000002a0c28723c */ /* 0x000ff000000418d8 */
[----:B-1----:R-:W-:Y:S01]  /*6690*/  HMMA.16816.F32.BF16 R12, R8, R36, R64 ;  /* 0x00000024080c723c */ /* 0x002fe20000041840 */
[----:B------:R-:W-:-:S07]  /*66a0*/  VIADD R16, R222, 0x8 ;  /* 0x00000008de107836 */ /* 0x000fce0000000000 */
        /* <DEDUP_REMOVED lines=9> */
[C---:B------:R-:W-:Y:S02]  /*6740*/  VIADD R17, R5.reuse, 0xffffff81 ;  /* 0xffffff8105117836 */ /* 0x040fe40000000000 */
[----:B------:R-:W-:Y:S01]  /*6750*/  VIADD R18, R5, 0xffffff80 ;  /* 0xffffff8005127836 */ /* 0x000fe20000000000 */
[----:B------:R-:W-:Y:S02]  /*6760*/  HMMA.16816.F32.BF16 R108, R8, R38, R108 ;  /* 0x00000026086c723c */ /* 0x000fe4000004186c */
[C---:B------:R-:W-:Y:S02]  /*6770*/  ISETP.GT.AND P0, PT, R16.reuse, R17, PT ;  /* 0x000000111000720c */ /* 0x040fe40003f04270 */
[----:B------:R-:W-:-:S04]  /*6780*/  ISETP.GT.AND P1, PT, R16, R18, PT ;  /* 0x000000121000720c */ /* 0x000fc80003f24270 */
[C---:B------:R-:W-:Y:S01]  /*6790*/  HMMA.16816.F32.BF16 R60, R8.reuse, R28, R60 ;  /* 0x0000001c083c723c */ /* 0x040fe2000004183c */
[----:B------:R-:W-:Y:S01]  /*67a0*/  FSEL R100, R15, -INF , !P0 ;  /* 0xff8000000f647808 */ /* 0x000fe20004000000 */
[C---:B------:R-:W-:Y:S01]  /*67b0*/  VIADD R15, R5.reuse, 0xffffff88 ;  /* 0xffffff88050f7836 */ /* 0x040fe20000000000 */
[----:B------:R-:W-:Y:S01]  /*67c0*/  FSEL R28, R14, -INF , !P1 ;  /* 0xff8000000e1c7808 */ /* 0x000fe20004800000 */
[----:B------:R-:W-:Y:S01]  /*67d0*/  VIADD R14, R5, 0xffffff89 ;  /* 0xffffff89050e7836 */ /* 0x000fe20000000000 */
[----:B------:R-:W-:Y:S02]  /*67e0*/  ISETP.GT.AND P3, PT, R222, R17, PT ;  /* 0x00000011de00720c */ /* 0x000fe40003f64270 */
[C---:B------:R-:W-:Y:S01]  /*67f0*/  ISETP.GT.AND P1, PT, R20.reuse, R15, PT ;  /* 0x0000000f1400720c */ /* 0x040fe20003f24270 */
[----:B------:R-:W-:Y:S01]  /*6800*/  HMMA.16816.F32.BF16 R52, R8, R24, R52 ;  /* 0x000000180834723c */ /* 0x000fe20000041834 */
[----:B------:R-:W-:Y:S01]  /*6810*/  FSEL R25, R13, -INF , !P3 ;  /* 0xff8000000d197808 */ /* 0x000fe20005800000 */
[----:B------:R-:W-:Y:S01]  /*6820*/  VIADD R13, R5, 0xffffff90 ;  /* 0xffffff90050d7836 */ /* 0x000fe20000000000 */
[----:B------:R-:W-:-:S02]  /*6830*/  ISETP.GT.AND P0, PT, R20, R14, PT ;  /* 0x0000000e1400720c */ /* 0x000fc40003f04270 */
[----:B------:R-:W-:-:S03]  /*6840*/  ISETP.GT.AND P4, PT, R222, R18, PT ;  /* 0x00000012de00720c */ /* 0x000fc60003f84270 */
[----:B------:R-:W-:Y:S01]  /*6850*/  HMMA.16816.F32.BF16 R56, R8, R30, R56 ;  /* 0x0000001e0838723c */ /* 0x000fe20000041838 */
[----:B------:R-:W-:-:S07]  /*6860*/  ISETP.GT.AND P3, PT, R20, R18, PT ;  /* 0x000000121400720c */ /* 0x000fce0003f64270 */
[----:B------:R-:W-:Y:S01]  /*6870*/  HMMA.16816.F32.BF16 R48, R8, R26, R48 ;  /* 0x0000001a0830723c */ /* 0x000fe20000041830 */
[----:B------:R-:W-:Y:S02]  /*6880*/  FSEL R27, R208, -INF , !P1 ;  /* 0xff800000d01b7808 */ /* 0x000fe40004800000 */
[----:B------:R-:W-:Y:S02]  /*6890*/  ISETP.GT.AND P1, PT, R16, R14, PT ;  /* 0x0000000e1000720c */ /* 0x000fe40003f24270 */
[----:B------:R-:W-:-:S03]  /*68a0*/  FSEL R26, R12, -INF , !P4 ;  /* 0xff8000000c1a7808 */ /* 0x000fc60006000000 */
[----:B------:R-:W-:Y:S01]  /*68b0*/  HMMA.16816.F32.BF16 R44, R8, R32, R44 ;  /* 0x00000020082c723c */ /* 0x000fe2000004182c */
[----:B------:R-:W-:Y:S02]  /*68c0*/  FSEL R32, R209, -INF , !P0 ;  /* 0xff800000d1207808 */ /* 0x000fe40004000000 */
[----:B------:R-:W-:-:S05]  /*68d0*/  ISETP.GT.AND P0, PT, R16, R13, PT ;  /* 0x0000000d1000720c */ /* 0x000fca0003f04270 */
[----:B------:R-:W-:Y:S01]  /*68e0*/  HMMA.16816.F32.BF16 R64, R8, R34, R40 ;  /* 0x000000220840723c */ /* 0x000fe20000041828 */
[C---:B------:R-:W-:Y:S02]  /*68f0*/  VIADD R11, R5.reuse, 0xffffff98 ;  /* 0xffffff98050b7836 */ /* 0x040fe40000000000 */
[C---:B------:R-:W-:Y:S01]  /*6900*/  VIADD R10, R5.reuse, 0xffffff99 ;  /* 0xffffff99050a7836 */ /* 0x040fe20000000000 */
[C---:B------:R-:W-:Y:S01]  /*6910*/  ISETP.GT.AND P4, PT, R20.reuse, R17, PT ;  /* 0x000000111400720c */ /* 0x040fe20003f84270 */
[----:B------:R-:W-:Y:S01]  /*6920*/  VIADD R12, R5, 0xffffff91 ;  /* 0xffffff91050c7836 */ /* 0x000fe20000000000 */
[----:B------:R-:W-:Y:S02]  /*6930*/  ISETP.GT.AND P5, PT, R19, R18, PT ;  /* 0x000000121300720c */ /* 0x000fe40003fa4270 */
[----:B------:R-:W-:Y:S01]  /*6940*/  FSEL R106, R111, -INF , !P1 ;  /* 0xff8000006f6a7808 */ /* 0x000fe20004800000 */
[----:B------:R-:W-:Y:S01]  /*6950*/  VIADD R9, R5, 0xffffffa0 ;  /* 0xffffffa005097836 */ /* 0x000fe20000000000 */
[----:B------:R-:W-:-:S02]  /*6960*/  ISETP.GT.AND P1, PT, R20, R11, PT ;  /* 0x0000000b1400720c */ /* 0x000fc40003f24270 */
[----:B------:R-:W-:Y:S02]  /*6970*/  FSEL R107, R62, -INF , !P0 ;  /* 0xff8000003e6b7808 */ /* 0x000fe40004000000 */
[----:B------:R-:W-:Y:S01]  /*6980*/  ISETP.GT.AND P0, PT, R20, R10, PT ;  /* 0x0000000a1400720c */ /* 0x000fe20003f04270 */
[----:B------:R-:W-:Y:S01]  /*6990*/  VIADD R8, R5, 0xffffffa1 ;  /* 0xffffffa105087836 */ /* 0x000fe20000000000 */
[----:B------:R-:W-:Y:S02]  /*69a0*/  FSEL R21, R212, -INF , !P3 ;  /* 0xff800000d4157808 */ /* 0x000fe40005800000 */
[----:B------:R-:W-:Y:S02]  /*69b0*/  FSEL R23, R213, -INF , !P4 ;  /* 0xff800000d5177808 */ /* 0x000fe40006000000 */
[----:B------:R-:W-:Y:S02]  /*69c0*/  ISETP.GT.AND P3, PT, R20, R13, PT ;  /* 0x0000000d1400720c */ /* 0x000fe40003f64270 */
[----:B------:R-:W-:-:S02]  /*69d0*/  FSEL R22, R214, -INF , !P5 ;  /* 0xff800000d6167808 */ /* 0x000fc40006800000 */
[----:B------:R-:W-:Y:S01]  /*69e0*/  ISETP.GT.AND P4, PT, R16, R15, PT ;  /* 0x0000000f1000720c */ /* 0x000fe20003f84270 */
[C---:B------:R-:W-:Y:S01]  /*69f0*/  VIADD R7, R5.reuse, 0xffffffa8 ;  /* 0xffffffa805077836 */ /* 0x040fe20000000000 */
[----:B------:R-:W-:Y:S02]  /*6a00*/  ISETP.GT.AND P5, PT, R20, R12, PT ;  /* 0x0000000c1400720c */ /* 0x000fe40003fa4270 */
[----:B------:R-:W-:Y:S01]  /*6a10*/  FSEL R37, R200, -INF , !P1 ;  /* 0xff800000c8257808 */ /* 0x000fe20004800000 */
[----:B------:R-:W-:Y:S01]  /*6a20*/  VIADD R2, R5, 0xffffffa9 ;  /* 0xffffffa905027836 */ /* 0x000fe20000000000 */
[C---:B------:R-:W-:Y:S02]  /*6a30*/  ISETP.GT.AND P1, PT, R16.reuse, R10, PT ;  /* 0x0000000a1000720c */ /* 0x040fe40003f24270 */
[----:B------:R-:W-:Y:S02]  /*6a40*/  FSEL R38, R201, -INF , !P0 ;  /* 0xff800000c9267808 */ /* 0x000fe40004000000 */
[----:B------:R-:W-:-:S02]  /*6a50*/  ISETP.GT.AND P0, PT, R16, R9, PT ;  /* 0x000000091000720c */ /* 0x000fc40003f04270 */
[----:B------:R-:W-:Y:S02]  /*6a60*/  FSEL R105, R110, -INF , !P4 ;  /* 0xff8000006e697808 */ /* 0x000fe40006000000 */
[----:B------:R-:W-:Y:S02]  /*6a70*/  FSEL R35, R204, -INF , !P3 ;  /* 0xff800000cc237808 */ /* 0x000fe40005800000 */
[----:B------:R-:W-:Y:S02]  /*6a80*/  ISETP.GT.AND P4, PT, R16, R12, PT ;  /* 0x0000000c1000720c */ /* 0x000fe40003f84270 */
[----:B------:R-:W-:Y:S02]  /*6a90*/  ISETP.GT.AND P3, PT, R20, R8, PT ;  /* 0x000000081400720c */ /* 0x000fe40003f64270 */
[----:B------:R-:W-:Y:S02]  /*6aa0*/  FSEL R36, R205, -INF , !P5 ;  /* 0xff800000cd247808 */ /* 0x000fe40006800000 */
[----:B------:R-:W-:-:S02]  /*6ab0*/  ISETP.GT.AND P5, PT, R16, R11, PT ;  /* 0x0000000b1000720c */ /* 0x000fc40003fa4270 */
[----:B------:R-:W-:Y:S01]  /*6ac0*/  FSEL R110, R59, -INF , !P1 ;  /* 0xff8000003b6e7808 */ /* 0x000fe20004800000 */
[----:B------:R-:W-:Y:S01]  /*6ad0*/  VIADD R4, R5, 0xffffffb0 ;  /* 0xffffffb005047836 */ /* 0x000fe20000000000 */
[----:B------:R-:W-:Y:S01]  /*6ae0*/  BAR.SYNC.DEFER_BLOCKING 0x0 ;  /* 0x0000000000007b1d */ /* 0x000fe20000010000 */
[----:B------:R-:W-:Y:S02]  /*6af0*/  ISETP.GT.AND P1, PT, R20, R7, PT ;  /* 0x000000071400720c */ /* 0x000fe40003f24270 */
[----:B------:R-:W-:Y:S02]  /*6b00*/  FSEL R184, R54, -INF , !P0 ;  /* 0xff80000036b87808 */ /* 0x000fe40004000000 */
[----:B------:R-:W-:Y:S02]  /*6b10*/  ISETP.GT.AND P0, PT, R20, R2, PT ;  /* 0x000000021400720c */ /* 0x000fe40003f04270 */
[----:B------:R-:W-:Y:S02]  /*6b20*/  FSEL R111, R63, -INF , !P4 ;  /* 0xff8000003f6f7808 */ /* 0x000fe40006000000 */
[----:B------:R-:W-:-:S02]  /*6b30*/  FSEL R40, R197, -INF , !P3 ;  /* 0xff800000c5287808 */ /* 0x000fc40005800000 */
[----:B------:R-:W-:Y:S02]  /*6b40*/  FSEL R63, R58, -INF , !P5 ;  /* 0xff8000003a3f7808 */ /* 0x000fe40006800000 */
[C---:B------:R-:W-:Y:S01]  /*6b50*/  ISETP.GT.AND P3, PT, R16.reuse, R7, PT ;  /* 0x000000071000720c */ /* 0x040fe20003f64270 */
[C---:B------:R-:W-:Y:S01]  /*6b60*/  VIADD R3, R5.reuse, 0xffffffb1 ;  /* 0xffffffb105037836 */ /* 0x040fe20000000000 */
[----:B------:R-:W-:Y:S01]  /*6b70*/  ISETP.GT.AND P5, PT, R16, R8, PT ;  /* 0x000000081000720c */ /* 0x000fe20003fa4270 */
[C---:B------:R-:W-:Y:S01]  /*6b80*/  VIADD R6, R5.reuse, 0xffffffb8 ;  /* 0xffffffb805067836 */ /* 0x040fe20000000000 */
[----:B------:R-:W-:Y:S01]  /*6b90*/  FSEL R42, R192, -INF , !P1 ;  /* 0xff800000c02a7808 */ /* 0x000fe20004800000 */
[----:B------:R-:W-:Y:S01]  /*6ba0*/  VIADD R5, R5, 0xffffffb9 ;  /* 0xffffffb905057836 */ /* 0x000fe20000000000 */
[----:B------:R-:W-:Y:S02]  /*6bb0*/  ISETP.GT.AND P1, PT, R16, R2, PT ;  /* 0x000000021000720c */ /* 0x000fe40003f24270 */
[----:B------:R-:W-:-:S02]  /*6bc0*/  FSEL R41, R193, -INF , !P0 ;  /* 0xff800000c1297808 */ /* 0x000fc40004000000 */
[----:B------:R-:W-:Y:S02]  /*6bd0*/  ISETP.GT.AND P4, PT, R20, R9, PT ;  /* 0x000000091400720c */ /* 0x000fe40003f84270 */
[-C--:B------:R-:W-:Y:S02]  /*6be0*/  ISETP.GT.AND P0, PT, R16, R4.reuse, PT ;  /* 0x000000041000720c */ /* 0x080fe40003f04270 */
[----:B------:R-:W-:Y:S02]  /*6bf0*/  FSEL R50, R50, -INF , !P3 ;  /* 0xff80000032327808 */ /* 0x000fe40005800000 */
[----:B------:R-:W-:Y:S02]  /*6c00*/  FSEL R188, R55, -INF , !P5 ;  /* 0xff80000037bc7808 */ /* 0x000fe40006800000 */
[----:B------:R-:W-:Y:S02]  /*6c10*/  ISETP.GT.AND P3, PT, R19, R17, PT ;  /* 0x000000111300720c */ /* 0x000fe40003f64270 */
[----:B------:R-:W-:-:S02]  /*6c20*/  ISETP.GT.AND P5, PT, R20, R4, PT ;  /* 0x000000041400720c */ /* 0x000fc40003fa4270 */
[----:B------:R-:W-:Y:S02]  /*6c30*/  FSEL R62, R51, -INF , !P1 ;  /* 0xff800000333e7808 */ /* 0x000fe40004800000 */
[----:B------:R-:W-:Y:S02]  /*6c40*/  FSEL R39, R196, -INF , !P4 ;  /* 0xff800000c4277808 */ /* 0x000fe40006000000 */
[-C--:B------:R-:W-:Y:S02]  /*6c50*/  ISETP.GT.AND P6, PT, R16, R3.reuse, PT ;  /* 0x000000031000720c */ /* 0x080fe40003fc4270 */
[----:B------:R-:W-:Y:S02]  /*6c60*/  FSEL R51, R46, -INF , !P0 ;  /* 0xff8000002e337808 */ /* 0x000fe40004000000 */
[C---:B------:R-:W-:Y:S02]  /*6c70*/  ISETP.GT.AND P4, PT, R20.reuse, R3, PT ;  /* 0x000000031400720c */ /* 0x040fe40003f84270 */
[----:B------:R-:W-:-:S02]  /*6c80*/  ISETP.GT.AND P1, PT, R20, R6, PT ;  /* 0x000000061400720c */ /* 0x000fc40003f24270 */
[----:B------:R-:W-:Y:S02]  /*6c90*/  ISETP.GT.AND P0, PT, R20, R5, PT ;  /* 0x000000051400720c */ /* 0x000fe40003f04270 */
[----:B------:R-:W-:Y:S02]  /*6ca0*/  FSEL R20, R215, -INF , !P3 ;  /* 0xff800000d7147808 */ /* 0x000fe40005800000 */
[----:B------:R-:W-:Y:S02]  /*6cb0*/  ISETP.GT.AND P3, PT, R222, R15, PT ;  /* 0x0000000fde00720c */ /* 0x000fe40003f64270 */
[----:B------:R-:W-:Y:S02]  /*6cc0*/  FSEL R189, R180, -INF , !P5 ;  /* 0xff800000b4bd7808 */ /* 0x000fe40006800000 */
[----:B------:R-:W-:Y:S02]  /*6cd0*/  FSEL R59, R47, -INF , !P6 ;  /* 0xff8000002f3b7808 */ /* 0x000fe40007000000 */
[----:B------:R-:W-:-:S02]  /*6ce0*/  ISETP.GT.AND P5, PT, R222, R14, PT ;  /* 0x0000000ede00720c */ /* 0x000fc40003fa4270 */
[----:B------:R-:W-:Y:S02]  /*6cf0*/  ISETP.GT.AND P6, PT, R19, R15, PT ;  /* 0x0000000f1300720c */ /* 0x000fe40003fc4270 */
[----:B------:R-:W-:Y:S02]  /*6d00*/  FSEL R24, R108, -INF , !P3 ;  /* 0xff8000006c187808 */ /* 0x000fe40005800000 */
[----:B------:R-:W-:Y:S02]  /*6d10*/  ISETP.GT.AND P3, PT, R16, R6, PT ;  /* 0x000000061000720c */ /* 0x000fe40003f64270 */
[----:B------:R-:W-:Y:S02]  /*6d20*/  FSEL R30, R109, -INF , !P5 ;  /* 0xff8000006d1e7808 */ /* 0x000fe40006800000 */
[----:B------:R-:W-:Y:S02]  /*6d30*/  FSEL R29, R210, -INF , !P6 ;  /* 0xff800000d21d7808 */ /* 0x000fe40007000000 */
[----:B------:R-:W-:-:S02]  /*6d40*/  FSEL R109, R176, -INF , !P1 ;  /* 0xff800000b06d7808 */ /* 0x000fc40004800000 */
[----:B------:R-:W-:Y:S02]  /*6d50*/  ISETP.GT.AND P6, PT, R16, R5, PT ;  /* 0x000000051000720c */ /* 0x000fe40003fc4270 */
[----:B------:R-:W-:Y:S02]  /*6d60*/  ISETP.GE.AND P1, PT, R18, R224, PT ;  /* 0x000000e01200720c */ /* 0x000fe40003f26270 */
[----:B------:R-:W-:Y:S02]  /*6d70*/  FSEL R108, R181, -INF , !P4 ;  /* 0xff800000b56c7808 */ /* 0x000fe40006000000 */
[----:B------:R-:W-:Y:S02]  /*6d80*/  FSEL R66, R66, -INF , !P3 ;  /* 0xff80000042427808 */ /* 0x000fe40005800000 */
[----:B------:R-:W-:Y:S02]  /*6d90*/  ISETP.GE.AND P4, PT, R18, R223, PT ;  /* 0x000000df1200720c */ /* 0x000fe40003f86270 */
[----:B------:R-:W-:-:S02]  /*6da0*/  FSEL R190, R177, -INF , !P0 ;  /* 0xff800000b1be7808 */ /* 0x000fc40004000000 */
[C---:B------:R-:W-:Y:S02]  /*6db0*/  ISETP.GE.AND P5, PT, R18.reuse, R225, PT ;  /* 0x000000e11200720c */ /* 0x040fe40003fa6270 */
[----:B------:R-:W-:Y:S02]  /*6dc0*/  ISETP.GE.AND P3, PT, R18, R226, PT ;  /* 0x000000e21200720c */ /* 0x000fe40003f66270 */
[----:B------:R-:W-:Y:S02]  /*6dd0*/  ISETP.GT.AND P0, PT, R19, R14, PT ;  /* 0x0000000e1300720c */ /* 0x000fe40003f04270 */
[----:B------:R-:W-:Y:S02]  /*6de0*/  FSEL R67, R67, -INF , !P6 ;  /* 0xff80000043437808 */ /* 0x000fe40007000000 */
[----:B------:R-:W-:Y:S02]  /*6df0*/  FSEL R18, R21, -INF , !P1 ;  /* 0xff80000015127808 */ /* 0x000fe40004800000 */
[----:B------:R-:W-:-:S02]  /*6e00*/  ISETP.GT.AND P1, PT, R222, R13, PT ;  /* 0x0000000dde00720c */ /* 0x000fc40003f24270 */
[----:B------:R-:W-:Y:S02]  /*6e10*/  ISETP.GT.AND P6, PT, R19, R13, PT ;  /* 0x0000000d1300720c */ /* 0x000fe40003fc4270 */
[----:B------:R-:W-:Y:S02]  /*6e20*/  FSEL R31, R211, -INF , !P0 ;  /* 0xff800000d31f7808 */ /* 0x000fe40004000000 */
[----:B------:R-:W-:Y:S02]  /*6e30*/  FSEL R43, R26, -INF , !P4 ;  /* 0xff8000001a2b7808 */ /* 0x000fe40006000000 */
[C---:B------:R-:W-:Y:S02]  /*6e40*/  ISETP.GE.AND P0, PT, R17.reuse, R223, PT ;  /* 0x000000df1100720c */ /* 0x040fe40003f06270 */
[----:B------:R-:W-:Y:S02]  /*6e50*/  ISETP.GE.AND P4, PT, R17, R225, PT ;  /* 0x000000e11100720c */ /* 0x000fe40003f86270 */
[----:B------:R-:W-:-:S02]  /*6e60*/  FSEL R55, R28, -INF , !P5 ;  /* 0xff8000001c377808 */ /* 0x000fc40006800000 */
[----:B------:R-:W-:Y:S02]  /*6e70*/  FSEL R26, R60, -INF , !P1 ;  /* 0xff8000003c1a7808 */ /* 0x000fe40004800000 */
[----:B------:R-:W-:Y:S02]  /*6e80*/  FSEL R34, R206, -INF , !P6 ;  /* 0xff800000ce227808 */ /* 0x000fe40007000000 */
[----:B------:R-:W-:Y:S02]  /*6e90*/  ISETP.GT.AND P5, PT, R222, R12, PT ;  /* 0x0000000cde00720c */ /* 0x000fe40003fa4270 */
[C---:B------:R-:W-:Y:S02]  /*6ea0*/  ISETP.GE.AND P1, PT, R17.reuse, R224, PT ;  /* 0x000000e01100720c */ /* 0x040fe40003f26270 */
[----:B------:R-:W-:Y:S02]  /*6eb0*/  ISETP.GE.AND P6, PT, R17, R226, PT ;  /* 0x000000e21100720c */ /* 0x000fe40003fc6270 */
[----:B------:R-:W-:-:S02]  /*6ec0*/  FSEL R17, R22, -INF , !P3 ;  /* 0xff80000016117808 */ /* 0x000fc40005800000 */
[----:B------:R-:W-:Y:S02]  /*6ed0*/  ISETP.GE.AND P3, PT, R15, R223, PT ;  /* 0x000000df0f00720c */ /* 0x000fe40003f66270 */
[----:B------:R-:W-:Y:S02]  /*6ee0*/  FSEL R46, R25, -INF , !P0 ;  /* 0xff800000192e7808 */ /* 0x000fe40004000000 */
[----:B------:R-:W-:Y:S02]  /*6ef0*/  FSEL R58, R100, -INF , !P4 ;  /* 0xff800000643a7808 */ /* 0x000fe40006000000 */
[----:B------:R-:W-:Y:S02]  /*6f00*/  FSEL R33, R61, -INF , !P5 ;  /* 0xff8000003d217808 */ /* 0x000fe40006800000 */
[----:B------:R-:W-:Y:S02]  /*6f10*/  ISETP.GE.AND P0, PT, R15, R225, PT ;  /* 0x000000e10f00720c */ /* 0x000fe40003f06270 */
[----:B------:R-:W-:-:S02]  /*6f20*/  ISETP.GT.AND P4, PT, R19, R12, PT ;  /* 0x0000000c1300720c */ /* 0x000fc40003f84270 */
[----:B------:R-:W-:Y:S02]  /*6f30*/  FSEL R16, R23, -INF , !P1 ;  /* 0xff80000017107808 */ /* 0x000fe40004800000 */
[C---:B------:R-:W-:Y:S02]  /*6f40*/  ISETP.GE.AND P5, PT, R15.reuse, R224, PT ;  /* 0x000000e00f00720c */ /* 0x040fe40003fa6270 */
[----:B------:R-:W-:Y:S02]  /*6f50*/  ISETP.GE.AND P1, PT, R15, R226, PT ;  /* 0x000000e20f00720c */ /* 0x000fe40003f26270 */
[----:B------:R-:W-:Y:S02]  /*6f60*/  FSEL R15, R20, -INF , !P6 ;  /* 0xff800000140f7808 */ /* 0x000fe40007000000 */
[----:B------:R-:W-:Y:S02]  /*6f70*/  FSEL R47, R24, -INF , !P3 ;  /* 0xff800000182f7808 */ /* 0x000fe40005800000 */
[----:B------:R-:W-:-:S02]  /*6f80*/  ISETP.GE.AND P3, PT, R14, R225, PT ;  /* 0x000000e10e00720c */ /* 0x000fc40003f66270 */
[----:B------:R-:W-:Y:S02]  /*6f90*/  ISETP.GT.AND P6, PT, R19, R11, PT ;  /* 0x0000000b1300720c */ /* 0x000fe40003fc4270 */
[----:B------:R-:W-:Y:S02]  /*6fa0*/  FSEL R28, R207, -INF , !P4 ;  /* 0xff800000cf1c7808 */ /* 0x000fe40006000000 */
[----:B------:R-:W-:Y:S02]  /*6fb0*/  FSEL R61, R105, -INF , !P0 ;  /* 0xff800000693d7808 */ /* 0x000fe40004000000 */
[----:B------:R-:W-:Y:S02]  /*6fc0*/  ISETP.GE.AND P4, PT, R14, R223, PT ;  /* 0x000000df0e00720c */ /* 0x000fe40003f86270 */
[----:B------:R-:W-:Y:S02]  /*6fd0*/  ISETP.GT.AND P0, PT, R222, R11, PT ;  /* 0x0000000bde00720c */ /* 0x000fe40003f04270 */
[----:B------:R-:W-:-:S02]  /*6fe0*/  FSEL R21, R27, -INF , !P5 ;  /* 0xff8000001b157808 */ /* 0x000fc40006800000 */
[----:B------:R-:W-:Y:S02]  /*6ff0*/  FSEL R27, R202, -INF , !P6 ;  /* 0xff800000ca1b7808 */ /* 0x000fe40007000000 */
[----:B------:R-:W-:Y:S02]  /*7000*/  FSEL R60, R106, -INF , !P3 ;  /* 0xff8000006a3c7808 */ /* 0x000fe40005800000 */
[----:B------:R-:W-:Y:S02]  /*7010*/  ISETP.GT.AND P5, PT, R222, R10, PT ;  /* 0x0000000ade00720c */ /* 0x000fe40003fa4270 */
[----:B------:R-:W-:Y:S02]  /*7020*/  ISETP.GE.AND P6, PT, R14, R226, PT ;  /* 0x000000e20e00720c */ /* 0x000fe40003fc6270 */
[----:B------:R-:W-:Y:S02]  /*7030*/  FSEL R29, R29, -INF , !P1 ;  /* 0xff8000001d1d7808 */ /* 0x000fe40004800000 */
[----:B------:R-:W-:-:S02]  /*7040*/  ISETP.GT.AND P3, PT, R19, R10, PT ;  /* 0x0000000a1300720c */ /* 0x000fc40003f64270 */
[----:B------:R-:W-:Y:S02]  /*7050*/  FSEL R22, R56, -INF , !P0 ;  /* 0xff80000038167808 */ /* 0x000fe40004000000 */
[C---:B------:R-:W-:Y:S02]  /*7060*/  ISETP.GE.AND P1, PT, R13.reuse, R223, PT ;  /* 0x000000df0d00720c */ /* 0x040fe40003f26270 */
[----:B------:R-:W-:Y:S02]  /*7070*/  FSEL R54, R30, -INF , !P4 ;  /* 0xff8000001e367808 */ /* 0x000fe40006000000 */
[----:B------:R-:W-:Y:S02]  /*7080*/  ISETP.GE.AND P0, PT, R14, R224, PT ;  /* 0x000000e00e00720c */ /* 0x000fe40003f06270 */
[----:B------:R-:W-:Y:S02]  /*7090*/  ISETP.GE.AND P4, PT, R13, R225, PT ;  /* 0x000000e10d00720c */ /* 0x000fe40003f86270 */
[----:B------:R-:W-:-:S02]  /*70a0*/  FSEL R25, R57, -INF , !P5 ;  /* 0xff80000039197808 */ /* 0x000fc40006800000 */
[----:B------:R-:W-:Y:S02]  /*70b0*/  FSEL R14, R203, -INF , !P3 ;  /* 0xff800000cb0e7808 */ /* 0x000fe40005800000 */
[----:B------:R-:W-:Y:S02]  /*70c0*/  FSEL R30, R31, -INF , !P6 ;  /* 0xff8000001f1e7808 */ /* 0x000fe40007000000 */
[----:B------:R-:W-:Y:S02]  /*70d0*/  ISETP.GE.AND P5, PT, R13, R224, PT ;  /* 0x000000e00d00720c */ /* 0x000fe40003fa6270 */
[----:B------:R-:W-:Y:S02]  /*70e0*/  ISETP.GE.AND P3, PT, R12, R223, PT ;  /* 0x000000df0c00720c */ /* 0x000fe40003f66270 */
[----:B------:R-:W-:Y:S02]  /*70f0*/  FSEL R200, R26, -INF , !P1 ;  /* 0xff8000001ac87808 */ /* 0x000fe40004800000 */
[----:B------:R-:W-:-:S02]  /*7100*/  ISETP.GT.AND P6, PT, R19, R9, PT ;  /* 0x000000091300720c */ /* 0x000fc40003fc4270 */
[----:B------:R-:W-:Y:S02]  /*7110*/  FSEL R20, R32, -INF , !P0 ;  /* 0xff80000020147808 */ /* 0x000fe40004000000 */
[----:B------:R-:W-:Y:S02]  /*7120*/  ISETP.GE.AND P1, PT, R12, R225, PT ;  /* 0x000000e10c00720c */ /* 0x000fe40003f26270 */
        /* <DEDUP_REMOVED lines=9> */
[----:B------:R-:W-:-:S02]  /*71c0*/  FSEL R24, R52, -INF , !P4 ;  /* 0xff80000034187808 */ /* 0x000fc40006000000 */
[----:B------:R-:W-:Y:S02]  /*71d0*/  ISETP.GE.AND P6, PT, R12, R226, PT ;  /* 0x000000e20c00720c */ /* 0x000fe40003fc6270 */
[----:B------:R-:W-:Y:S02]  /*71e0*/  FSEL R180, R34, -INF , !P0 ;  /* 0xff80000022b47808 */ /* 0x000fe40004000000 */
[----:B------:R-:W-:Y:S02]  /*71f0*/  ISETP.GT.AND P1, PT, R19, R8, PT ;  /* 0x000000081300720c */ /* 0x000fe40003f24270 */
[----:B------:R-:W-:Y:S02]  /*7200*/  ISETP.GE.AND P4, PT, R12, R224, PT ;  /* 0x000000e00c00720c */ /* 0x000fe40003f86270 */
[----:B------:R-:W-:Y:S02]  /*7210*/  ISETP.GE.AND P0, PT, R11, R223, PT ;  /* 0x000000df0b00720c */ /* 0x000fe40003f06270 */
[----:B------:R-:W-:-:S02]  /*7220*/  FSEL R23, R53, -INF , !P5 ;  /* 0xff80000035177808 */ /* 0x000fc40006800000 */
[----:B------:R-:W-:Y:S02]  /*7230*/  FSEL R197, R63, -INF , !P3 ;  /* 0xff8000003fc57808 */ /* 0x000fe40005800000 */
[----:B------:R-:W-:Y:S02]  /*7240*/  ISETP.GE.AND P5, PT, R11, R224, PT ;  /* 0x000000e00b00720c */ /* 0x000fe40003fa6270 */
[----:B------:R-:W-:Y:S02]  /*7250*/  FSEL R12, R199, -INF , !P1 ;  /* 0xff800000c70c7808 */ /* 0x000fe40004800000 */
[----:B------:R-:W-:Y:S02]  /*7260*/  FSEL R181, R28, -INF , !P6 ;  /* 0xff8000001cb57808 */ /* 0x000fe40007000000 */
[----:B------:R-:W-:Y:S02]  /*7270*/  ISETP.GT.AND P3, PT, R222, R7, PT ;  /* 0x00000007de00720c */ /* 0x000fe40003f64270 */
[----:B------:R-:W-:-:S02]  /*7280*/  FSEL R36, R36, -INF , !P4 ;  /* 0xff80000024247808 */ /* 0x000fc40006000000 */
[----:B------:R-:W-:Y:S02]  /*7290*/  ISETP.GE.AND P1, PT, R10, R223, PT ;  /* 0x000000df0a00720c */ /* 0x000fe40003f26270 */
[----:B------:R-:W-:Y:S02]  /*72a0*/  FSEL R193, R22, -INF , !P0 ;  /* 0xff80000016c17808 */ /* 0x000fe40004000000 */
[----:B------:R-:W-:Y:S02]  /*72b0*/  ISETP.GT.AND P6, PT, R19, R7, PT ;  /* 0x000000071300720c */ /* 0x000fe40003fc4270 */
[----:B------:R-:W-:Y:S02]  /*72c0*/  ISETP.GE.AND P4, PT, R11, R226, PT ;  /* 0x000000e20b00720c */ /* 0x000fe40003f86270 */
[----:B------:R-:W-:Y:S01]  /*72d0*/  ISETP.GE.AND P0, PT, R10, R225, PT ;  /* 0x000000e10a00720c */ /* 0x000fe20003f06270 */
[----:B------:R-:W-:Y:S01]  /*72e0*/  IMAD.MOV.U32 R191, RZ, RZ, R187 ;  /* 0x000000ffffbf7224 */ /* 0x000fe200078e00bb */
[----:B------:R-:W-:-:S02]  /*72f0*/  FSEL R37, R37, -INF , !P5 ;  /* 0xff80000025257808 */ /* 0x000fc40006800000 */
[----:B------:R-:W-:Y:S02]  /*7300*/  FSEL R13, R48, -INF , !P3 ;  /* 0xff800000300d7808 */ /* 0x000fe40005800000 */
[----:B------:R-:W-:Y:S02]  /*7310*/  ISETP.GT.AND P5, PT, R222, R2, PT ;  /* 0x00000002de00720c */ /* 0x000fe40003fa4270 */
[----:B------:R-:W-:Y:S02]  /*7320*/  ISETP.GE.AND P3, PT, R10, R224, PT ;  /* 0x000000e00a00720c */ /* 0x000fe40003f66270 */
[----:B------:R-:W-:Y:S02]  /*7330*/  FSEL R11, R194, -INF , !P6 ;  /* 0xff800000c20b7808 */ /* 0x000fe40007000000 */
[----:B------:R-:W-:Y:S02]  /*7340*/  FSEL R192, R25, -INF , !P1 ;  /* 0xff80000019c07808 */ /* 0x000fe40004800000 */
[----:B------:R-:W-:-:S02]  /*7350*/  FSEL R187, R27, -INF , !P4 ;  /* 0xff8000001bbb7808 */ /* 0x000fc40006000000 */
[----:B------:R-:W-:Y:S02]  /*7360*/  ISETP.GE.AND P1, PT, R9, R225, PT ;  /* 0x000000e10900720c */ /* 0x000fe40003f26270 */
[----:B------:R-:W-:Y:S02]  /*7370*/  FSEL R194, R110, -INF , !P0 ;  /* 0xff8000006ec27808 */ /* 0x000fe40004000000 */
[----:B------:R-:W-:Y:S02]  /*7380*/  ISETP.GT.AND P0, PT, R19, R2, PT ;  /* 0x000000021300720c */ /* 0x000fe40003f04270 */
[----:B------:R-:W-:Y:S02]  /*7390*/  ISETP.GE.AND P4, PT, R9, R224, PT ;  /* 0x000000e00900720c */ /* 0x000fe40003f86270 */
[----:B------:R-:W-:Y:S02]  /*73a0*/  FSEL R28, R49, -INF , !P5 ;  /* 0xff800000311c7808 */ /* 0x000fe40006800000 */
[----:B------:R-:W-:-:S02]  /*73b0*/  FSEL R38, R38, -INF , !P3 ;  /* 0xff80000026267808 */ /* 0x000fc40005800000 */
[C---:B------:R-:W-:Y:S02]  /*73c0*/  ISETP.GE.AND P5, PT, R9.reuse, R223, PT ;  /* 0x000000df0900720c */ /* 0x040fe40003fa6270 */
[-C--:B------:R-:W-:Y:S02]  /*73d0*/  ISETP.GE.AND P3, PT, R9, R226.reuse, PT ;  /* 0x000000e20900720c */ /* 0x080fe40003f66270 */
[----:B------:R-:W-:Y:S02]  /*73e0*/  FSEL R211, R184, -INF , !P1 ;  /* 0xff800000b8d37808 */ /* 0x000fe40004800000 */
[----:B------:R-:W-:Y:S02]  /*73f0*/  ISETP.GE.AND P6, PT, R10, R226, PT ;  /* 0x000000e20a00720c */ /* 0x000fe40003fc6270 */
[----:B------:R-:W-:Y:S02]  /*7400*/  FSEL R9, R195, -INF , !P0 ;  /* 0xff800000c3097808 */ /* 0x000fe40004000000 */
[----:B------:R-:W-:-:S02]  /*7410*/  FSEL R184, R39, -INF , !P4 ;  /* 0xff80000027b87808 */ /* 0x000fc40006000000 */
[----:B------:R-:W-:Y:S02]  /*7420*/  ISETP.GE.AND P0, PT, R8, R223, PT ;  /* 0x000000df0800720c */ /* 0x000fe40003f06270 */
[CC--:B------:R-:W-:Y:S02]  /*7430*/  ISETP.GT.AND P1, PT, R222.reuse, R4.reuse, PT ;  /* 0x00000004de00720c */ /* 0x0c0fe40003f24270 */
[----:B------:R-:W-:Y:S02]  /*7440*/  ISETP.GT.AND P4, PT, R222, R3, PT ;  /* 0x00000003de00720c */ /* 0x000fe40003f84270 */
[----:B------:R-:W-:Y:S02]  /*7450*/  FSEL R177, R14, -INF , !P6 ;  /* 0xff8000000eb17808 */ /* 0x000fe40007000000 */
[----:B------:R-:W-:Y:S02]  /*7460*/  FSEL R210, R24, -INF , !P5 ;  /* 0xff80000018d27808 */ /* 0x000fe40006800000 */
[----:B------:R-:W-:-:S02]  /*7470*/  ISETP.GT.AND P6, PT, R19, R4, PT ;  /* 0x000000041300720c */ /* 0x000fc40003fc4270 */
[----:B------:R-:W-:Y:S02]  /*7480*/  FSEL R24, R44, -INF , !P1 ;  /* 0xff8000002c187808 */ /* 0x000fe40004800000 */
[----:B------:R-:W-:Y:S02]  /*7490*/  FSEL R25, R45, -INF , !P4 ;  /* 0xff8000002d197808 */ /* 0x000fe40006000000 */
[----:B------:R-:W-:Y:S02]  /*74a0*/  FSEL R208, R23, -INF , !P0 ;  /* 0xff80000017d07808 */ /* 0x000fe40004000000 */
[C---:B------:R-:W-:Y:S02]  /*74b0*/  ISETP.GE.AND P5, PT, R8.reuse, R225, PT ;  /* 0x000000e10800720c */ /* 0x040fe40003fa6270 */
[----:B------:R-:W-:Y:S02]  /*74c0*/  ISETP.GE.AND P1, PT, R8, R224, PT ;  /* 0x000000e00800720c */ /* 0x000fe40003f26270 */
[----:B------:R-:W-:-:S02]  /*74d0*/  ISETP.GT.AND P4, PT, R19, R3, PT ;  /* 0x000000031300720c */ /* 0x000fc40003f84270 */
[----:B------:R-:W-:Y:S02]  /*74e0*/  ISETP.GT.AND P0, PT, R19, R6, PT ;  /* 0x000000061300720c */ /* 0x000fe40003f04270 */
[----:B------:R-:W-:Y:S02]  /*74f0*/  FSEL R10, R182, -INF , !P6 ;  /* 0xff800000b60a7808 */ /* 0x000fe40007000000 */
[----:B------:R-:W-:Y:S02]  /*7500*/  FSEL R203, R26, -INF , !P3 ;  /* 0xff8000001acb7808 */ /* 0x000fe40005800000 */
[----:B------:R-:W-:Y:S02]  /*7510*/  FSEL R14, R183, -INF , !P4 ;  /* 0xff800000b70e7808 */ /* 0x000fe40006000000 */
[----:B------:R-:W-:Y:S02]  /*7520*/  FSEL R209, R188, -INF , !P5 ;  /* 0xff800000bcd17808 */ /* 0x000fe40006800000 */
[----:B------:R-:W-:-:S02]  /*7530*/  FSEL R182, R40, -INF , !P1 ;  /* 0xff80000028b67808 */ /* 0x000fc40004800000 */
[----:B------:R-:W-:Y:S02]  /*7540*/  FSEL R178, R178, -INF , !P0 ;  /* 0xff800000b2b27808 */ /* 0x000fe40004000000 */
[----:B------:R-:W-:Y:S02]  /*7550*/  ISETP.GT.AND P3, PT, R19, R5, PT ;  /* 0x000000051300720c */ /* 0x000fe40003f64270 */
[C---:B------:R-:W-:Y:S02]  /*7560*/  ISETP.GE.AND P4, PT, R7.reuse, R223, PT ;  /* 0x000000df0700720c */ /* 0x040fe40003f86270 */
[C---:B------:R-:W-:Y:S02]  /*7570*/  ISETP.GE.AND P5, PT, R7.reuse, R225, PT ;  /* 0x000000e10700720c */ /* 0x040fe40003fa6270 */
[C---:B------:R-:W-:Y:S02]  /*7580*/  ISETP.GE.AND P1, PT, R7.reuse, R224, PT ;  /* 0x000000e00700720c */ /* 0x040fe40003f26270 */
[----:B------:R-:W-:-:S02]  /*7590*/  ISETP.GE.AND P0, PT, R7, R226, PT ;  /* 0x000000e20700720c */ /* 0x000fc40003f06270 */
[----:B------:R-:W-:Y:S02]  /*75a0*/  FMNMX3.FTZ R7, R102, R18, R16, !PT ;  /* 0x0000001266077276 */ /* 0x000fe40007810010 */
[----:B------:R-:W-:Y:S02]  /*75b0*/  FSEL R22, R179, -INF , !P3 ;  /* 0xff800000b3167808 */ /* 0x000fe40005800000 */
[----:B------:R-:W-:Y:S02]  /*75c0*/  FSEL R179, R42, -INF , !P1 ;  /* 0xff8000002ab37808 */ /* 0x000fe40004800000 */
[----:B------:R-:W-:Y:S02]  /*75d0*/  FMNMX3.FTZ R7, R7, R21, R20, !PT ;  /* 0x0000001507077276 */ /* 0x000fe40007810014 */
[-C--:B------:R-:W-:Y:S02]  /*75e0*/  ISETP.GE.AND P1, PT, R2, R226.reuse, PT ;  /* 0x000000e20200720c */ /* 0x080fe40003f26270 */
[----:B------:R-:W-:-:S02]  /*75f0*/  ISETP.GE.AND P6, PT, R8, R226, PT ;  /* 0x000000e20800720c */ /* 0x000fc40003fc6270 */
[----:B------:R-:W-:Y:S02]  /*7600*/  FMNMX3.FTZ R8, R7, R176, R36, !PT ;  /* 0x000000b007087276 */ /* 0x000fe40007810024 */
[----:B------:R-:W-:Y:S02]  /*7610*/  FSEL R199, R9, -INF , !P1 ;  /* 0xff80000009c77808 */ /* 0x000fe40004800000 */
[----:B------:R-:W-:Y:S02]  /*7620*/  FSEL R207, R13, -INF , !P4 ;  /* 0xff8000000dcf7808 */ /* 0x000fe40006000000 */
[-C--:B------:R-:W-:Y:S02]  /*7630*/  ISETP.GE.AND P1, PT, R3, R224.reuse, PT ;  /* 0x000000e00300720c */ /* 0x080fe40003f26270 */
[----:B------:R-:W-:Y:S02]  /*7640*/  ISETP.GE.AND P4, PT, R2, R224, PT ;  /* 0x000000e00200720c */ /* 0x000fe40003f86270 */
[----:B------:R-:W-:-:S02]  /*7650*/  FMNMX3.FTZ R7, R101, R17, R15, !PT ;  /* 0x0000001165077276 */ /* 0x000fc4000781000f */
[----:B------:R-:W-:Y:S02]  /*7660*/  FMNMX3.FTZ R8, R8, R37, R38, !PT ;  /* 0x0000002508087276 */ /* 0x000fe40007810026 */
[----:B------:R-:W-:Y:S02]  /*7670*/  ISETP.GT.U32.AND P3, PT, R252, R191, PT ;  /* 0x000000bffc00720c */ /* 0x000fe40003f64070 */
[----:B------:R-:W-:Y:S02]  /*7680*/  FSEL R202, R11, -INF , !P0 ;  /* 0xff8000000bca7808 */ /* 0x000fe40004000000 */
[----:B------:R-:W-:Y:S02]  /*7690*/  ISETP.GE.AND P0, PT, R4, R226, PT ;  /* 0x000000e20400720c */ /* 0x000fe40003f06270 */
[----:B------:R-:W-:Y:S02]  /*76a0*/  FSEL R213, R108, -INF , !P1 ;  /* 0xff8000006cd57808 */ /* 0x000fe40004800000 */
[----:B------:R-:W-:-:S02]  /*76b0*/  FSEL R183, R41, -INF , !P4 ;  /* 0xff80000029b77808 */ /* 0x000fc40006000000 */
[-C--:B------:R-:W-:Y:S02]  /*76c0*/  ISETP.GE.AND P1, PT, R6, R224.reuse, PT ;  /* 0x000000e00600720c */ /* 0x080fe40003f26270 */
[----:B------:R-:W-:Y:S02]  /*76d0*/  ISETP.GE.AND P4, PT, R4, R224, PT ;  /* 0x000000e00400720c */ /* 0x000fe40003f86270 */
[----:B------:R-:W-:Y:S02]  /*76e0*/  FMNMX3.FTZ R7, R7, R29, R30, !PT ;  /* 0x0000001d07077276 */ /* 0x000fe4000781001e */
[----:B------:R-:W-:Y:S02]  /*76f0*/  FMNMX3.FTZ R8, R8, R184, R182, !PT ;  /* 0x000000b808087276 */ /* 0x000fe400078100b6 */
[----:B------:R-:W-:Y:S02]  /*7700*/  FSEL R234, R10, -INF , !P0 ;  /* 0xff8000000aea7808 */ /* 0x000fe40004000000 */
[----:B------:R-:W-:-:S02]  /*7710*/  ISETP.GE.AND P0, PT, R3, R226, PT ;  /* 0x000000e20300720c */ /* 0x000fc40003f06270 */
[----:B------:R-:W-:Y:S02]  /*7720*/  FSEL R215, R109, -INF , !P1 ;  /* 0xff8000006dd77808 */ /* 0x000fe40004800000 */
[----:B------:R-:W-:Y:S02]  /*7730*/  FSEL R214, R189, -INF , !P4 ;  /* 0xff800000bdd67808 */ /* 0x000fe40006000000 */
[----:B------:R-:W-:Y:S02]  /*7740*/  ISETP.GE.AND P1, PT, R5, R224, PT ;  /* 0x000000e00500720c */ /* 0x000fe40003f26270 */
[----:B------:R-:W-:Y:S02]  /*7750*/  FMNMX3.FTZ R7, R7, R180, R181, !PT ;  /* 0x000000b407077276 */ /* 0x000fe400078100b5 */
[----:B------:R-:W-:Y:S02]  /*7760*/  FMNMX3.FTZ R8, R8, R179, R183, !PT ;  /* 0x000000b308087276 */ /* 0x000fe400078100b7 */
[----:B------:R-:W-:-:S02]  /*7770*/  FSEL R235, R14, -INF , !P0 ;  /* 0xff8000000eeb7808 */ /* 0x000fc40004000000 */
[----:B------:R-:W-:Y:S02]  /*7780*/  FSEL R195, R12, -INF , !P6 ;  /* 0xff8000000cc37808 */ /* 0x000fe40007000000 */
[----:B------:R-:W-:Y:S02]  /*7790*/  ISETP.GE.AND P0, PT, R6, R226, PT ;  /* 0x000000e20600720c */ /* 0x000fe40003f06270 */
[----:B------:R-:W-:Y:S02]  /*77a0*/  FSEL R219, R190, -INF , !P1 ;  /* 0xff800000bedb7808 */ /* 0x000fe40004800000 */
[----:B------:R-:W-:Y:S02]  /*77b0*/  FMNMX3.FTZ R7, R7, R187, R177, !PT ;  /* 0x000000bb07077276 */ /* 0x000fe400078100b1 */
[----:B------:R-:W-:Y:S02]  /*77c0*/  FMNMX3.FTZ R8, R8, R214, R213, !PT ;  /* 0x000000d608087276 */ /* 0x000fe400078100d5 */
[----:B------:R-:W-:-:S02]  /*77d0*/  ISETP.GE.AND P6, PT, R2, R223, PT ;  /* 0x000000df0200720c */ /* 0x000fc40003fc6270 */
[----:B------:R-:W-:Y:S02]  /*77e0*/  ISETP.GE.AND P4, PT, R5, R226, PT ;  /* 0x000000e20500720c */ /* 0x000fe40003f86270 */
[----:B------:R-:W-:Y:S02]  /*77f0*/  FSEL R233, R178, -INF , !P0 ;  /* 0xff800000b2e97808 */ /* 0x000fe40004000000 */
[----:B------:R-:W-:Y:S02]  /*7800*/  FMNMX3.FTZ R19, R7, R203, R195, !PT ;  /* 0x000000cb07137276 */ /* 0x000fe400078100c3 */
[----:B------:R-:W-:Y:S01]  /*7810*/  FMNMX3.FTZ R14, R8, R215, R219, !PT ;  /* 0x000000d7080e7276 */ /* 0x000fe200078100db */
[----:B------:R-:W-:Y:S06]  /*7820*/  @!P3 BRA `(.L_x_196) ;  /* 0x000000000064b947 */ /* 0x000fec0003800000 */
[----:B------:R-:W2:Y:S04]  /*7830*/  LDL R250, [R1+0x10] ;  /* 0x0000100001fa7983 */ /* 0x000ea80000100800 */
[----:B------:R-:W3:Y:S04]  /*7840*/  LDL R249, [R1+0x14] ;  /* 0x0000140001f97983 */ /* 0x000ee80000100800 */
[----:B------:R-:W4:Y:S04]  /*7850*/  LDL R251, [R1+0x3c] ;  /* 0x00003c0001fb7983 */ /* 0x000f280000100800 */
[----:B------:R-:W5:Y:S01]  /*7860*/  LDL R191, [R1+0x38] ;  /* 0x0000380001bf7983 */ /* 0x000f620000100800 */
[----:B------:R-:W-:-:S04]  /*7870*/  VIADD R7, R248, 0xfffffffd ;  /* 0xfffffffdf8077836 */ /* 0x000fc80000000000 */
[----:B--2---:R-:W-:-:S04]  /*7880*/  IMAD.WIDE.U32 R8, R7, R250, RZ ;  /* 0x000000fa07087225 */ /* 0x004fc800078e00ff */
[----:B---3--:R-:W-:Y:S02]  /*7890*/  IMAD R7, R7, R249, R9 ;  /* 0x000000f907077224 */ /* 0x008fe400078e0209 */
[----:B------:R-:W-:-:S03]  /*78a0*/  IMAD.SHL.U32 R9, R8, 0x40, RZ ;  /* 0x0000004008097824 */ /* 0x000fc600078e00ff */
[----:B------:R-:W-:Y:S02]  /*78b0*/  SHF.L.U64.HI R10, R8, 0x6, R7 ;  /* 0x00000006080a7819 */ /* 0x000fe40000010207 */
[----:B------:R-:W-:Y:S02]  /*78c0*/  LEA R9, P0, R250, R9, 0x5 ;  /* 0x00000009fa097211 */ /* 0x000fe400078028ff */
[-C--:B----4-:R-:W-:Y:S02]  /*78d0*/  LEA R12, P1, R8, R251.reuse, 0x7 ;  /* 0x000000fb080c7211 */ /* 0x090fe400078238ff */
[----:B------:R-:W-:Y:S02]  /*78e0*/  LEA.HI.X R11, R250, R10, R249, 0x5, P0 ;  /* 0x0000000afa0b7211 */ /* 0x000fe400000f2cf9 */
[----:B------:R-:W-:Y:S02]  /*78f0*/  LEA R10, P0, R9, R251, 0x1 ;  /* 0x000000fb090a7211 */ /* 0x000fe400078008ff */
[----:B-----5:R-:W-:-:S02]  /*7900*/  LEA.HI.X R13, R8, R191, R7, 0x7, P1 ;  /* 0x000000bf080d7211 */ /* 0x020fc400008f3c07 */
        /* <DEDUP_REMOVED lines=11> */
.L_x_196:
[----:B-1----:R-:W2:Y:S01]  /*79c0*/  LDL.LU R10, [R1+0x2c] ;  /* 0x00002c00010a7983 */ /* 0x002ea20000300800 */
[----:B------:R-:W-:Y:S01]  /*79d0*/  FSEL R212, R22, -INF , !P4 ;  /* 0xff80000016d47808 */ /* 0x000fe20006000000 */
[----:B------:R-:W1:Y:S01]  /*79e0*/  LDCU UR4, c[0x0][0x45c] ;  /* 0x00008b80ff0477ac */ /* 0x000e620008000800 */
[C---:B------:R-:W-:Y:S01]  /*79f0*/  ISETP.GE.AND P4, PT, R4.reuse, R223, PT ;  /* 0x000000df0400720c */ /* 0x040fe20003f86270 */
[----:B------:R-:W3:Y:S01]  /*7a00*/  SHFL.BFLY PT, R8, R14, 0x2, 0x1f ;  /* 0x0c401f000e087f89 */ /* 0x000ee200000e0000 */
[----:B------:R-:W-:Y:S01]  /*7a10*/  ISETP.GE.AND P1, PT, R4, R225, PT ;  /* 0x000000e10400720c */ /* 0x000fe20003f26270 */
[----:B------:R-:W4:Y:S01]  /*7a20*/  S2UR UR5, SR_CgaCtaId ;  /* 0x00000000000579c3 */ /* 0x000f220000008800 */
[----:B------:R-:W-:Y:S01]  /*7a30*/  FMNMX3.FTZ R4, R104, R43, R46, !PT ;  /* 0x0000002b68047276 */ /* 0x000fe2000781002e */
[----:B------:R-:W-:Y:S01]  /*7a40*/  UMOV UR6, 0x400 ;  /* 0x0000040000067882 */ /* 0x000fe20000000000 */
[----:B------:R-:W-:Y:S02]  /*7a50*/  FMNMX3.FTZ R7, R19, R202, R199, !PT ;  /* 0x000000ca13077276 */ /* 0x000fe400078100c7 */
[----:B------:R-:W-:-:S02]  /*7a60*/  FSEL R206, R50, -INF , !P5 ;  /* 0xff80000032ce7808 */ /* 0x000fc40006800000 */
[----:B------:R-:W-:Y:S02]  /*7a70*/  FMNMX3.FTZ R4, R4, R47, R54, !PT ;  /* 0x0000002f04047276 */ /* 0x000fe40007810036 */
[----:B------:R-:W-:Y:S02]  /*7a80*/  ISETP.GT.AND P5, PT, R222, R6, PT ;  /* 0x00000006de00720c */ /* 0x000fe40003fa4270 */
[----:B------:R-:W-:Y:S02]  /*7a90*/  ISETP.GE.AND P0, PT, R2, R225, PT ;  /* 0x000000e10200720c */ /* 0x000fe40003f06270 */
[----:B------:R-:W-:Y:S02]  /*7aa0*/  FMNMX3.FTZ R2, R7, R234, R235, !PT ;  /* 0x000000ea07027276 */ /* 0x000fe400078100eb */
[----:B------:R-:W-:Y:S02]  /*7ab0*/  FSEL R238, R24, -INF , !P4 ;  /* 0xff80000018ee7808 */ /* 0x000fe40006000000 */
[----:B------:R-:W-:-:S02]  /*7ac0*/  FMNMX3.FTZ R4, R4, R200, R196, !PT ;  /* 0x000000c804047276 */ /* 0x000fc400078100c4 */
[----:B------:R-:W-:Y:S02]  /*7ad0*/  ISETP.GE.AND P4, PT, R6, R223, PT ;  /* 0x000000df0600720c */ /* 0x000fe40003f86270 */
[----:B------:R-:W-:Y:S02]  /*7ae0*/  FSEL R7, R64, -INF , !P5 ;  /* 0xff80000040077808 */ /* 0x000fe40006800000 */
[----:B------:R-:W-:Y:S01]  /*7af0*/  FSEL R205, R28, -INF , !P6 ;  /* 0xff8000001ccd7808 */ /* 0x000fe20007000000 */
[----:B----4-:R-:W-:Y:S01]  /*7b00*/  ULEA UR5, UR5, UR6, 0x18 ;  /* 0x0000000605057291 */ /* 0x010fe2000f8ec0ff */
[----:B------:R-:W-:Y:S02]  /*7b10*/  ISETP.GE.AND P5, PT, R6, R225, PT ;  /* 0x000000e10600720c */ /* 0x000fe40003fa6270 */
[----:B------:R-:W-:Y:S02]  /*7b20*/  ISETP.GE.AND P6, PT, R3, R223, PT ;  /* 0x000000df0300720c */ /* 0x000fe40003fc6270 */
[----:B------:R-:W-:-:S02]  /*7b30*/  FMNMX3.FTZ R6, R4, R193, R192, !PT ;  /* 0x000000c104067276 */ /* 0x000fc400078100c0 */
[----:B------:R-:W-:Y:S02]  /*7b40*/  FSEL R236, R7, -INF , !P4 ;  /* 0xff80000007ec7808 */ /* 0x000fe40006000000 */
[----:B------:R-:W-:Y:S02]  /*7b50*/  ISETP.GT.AND P4, PT, R222, R5, PT ;  /* 0x00000005de00720c */ /* 0x000fe40003f84270 */
[----:B------:R-:W-:Y:S02]  /*7b60*/  FMNMX3.FTZ R4, R103, R55, R58, !PT ;  /* 0x0000003767047276 */ /* 0x000fe4000781003a */
[----:B------:R-:W-:Y:S02]  /*7b70*/  FSEL R237, R25, -INF , !P6 ;  /* 0xff80000019ed7808 */ /* 0x000fe40007000000 */
[----:B------:R-:W-:Y:S02]  /*7b80*/  FMNMX3.FTZ R6, R6, R210, R208, !PT ;  /* 0x000000d206067276 */ /* 0x000fe400078100d0 */
[----:B------:R-:W-:-:S02]  /*7b90*/  ISETP.GE.AND P6, PT, R3, R225, PT ;  /* 0x000000e10300720c */ /* 0x000fc40003fc6270 */
[----:B---3--:R-:W-:Y:S02]  /*7ba0*/  FMNMX.FTZ R3, R14, R8, !PT ;  /* 0x000000080e037209 */ /* 0x008fe40007810000 */
[----:B------:R-:W-:Y:S02]  /*7bb0*/  FSEL R7, R65, -INF , !P4 ;  /* 0xff80000041077808 */ /* 0x000fe40006000000 */
[----:B------:R-:W-:Y:S01]  /*7bc0*/  ISETP.GE.AND P4, PT, R5, R223, PT ;  /* 0x000000df0500720c */ /* 0x000fe20003f86270 */
[----:B------:R-:W3:Y:S01]  /*7bd0*/  SHFL.BFLY PT, R8, R3, 0x1, 0x1f ;  /* 0x0c201f0003087f89 */ /* 0x000ee200000e0000 */
[----:B------:R-:W-:Y:S02]  /*7be0*/  FMNMX3.FTZ R4, R4, R61, R60, !PT ;  /* 0x0000003d04047276 */ /* 0x000fe4000781003c */
[----:B------:R-:W-:Y:S02]  /*7bf0*/  FMNMX3.FTZ R6, R6, R207, R205, !PT ;  /* 0x000000cf06067276 */ /* 0x000fe400078100cd */
[----:B------:R-:W-:-:S02]  /*7c00*/  FMNMX3.FTZ R2, R2, R233, R212, !PT ;  /* 0x000000e902027276 */ /* 0x000fc400078100d4 */
[----:B------:R-:W-:Y:S02]  /*7c10*/  FSEL R232, R7, -INF , !P4 ;  /* 0xff80000007e87808 */ /* 0x000fe40006000000 */
[----:B------:R-:W-:Y:S01]  /*7c20*/  FMNMX3.FTZ R4, R4, R201, R198, !PT ;  /* 0x000000c904047276 */ /* 0x000fe200078100c6 */
[----:B------:R-:W4:Y:S01]  /*7c30*/  SHFL.BFLY PT, R9, R2, 0x2, 0x1f ;  /* 0x0c401f0002097f89 */ /* 0x000f2200000e0000 */
[----:B------:R-:W-:Y:S02]  /*7c40*/  FMNMX3.FTZ R7, R6, R238, R237, !PT ;  /* 0x000000ee06077276 */ /* 0x000fe400078100ed */
[----:B------:R-:W-:Y:S02]  /*7c50*/  FMNMX3.FTZ R6, R4, R197, R194, !PT ;  /* 0x000000c504067276 */ /* 0x000fe400078100c2 */
[----:B------:R-:W-:Y:S02]  /*7c60*/  FMNMX3.FTZ R4, R7, R236, R232, !PT ;  /* 0x000000ec07047276 */ /* 0x000fe400078100e8 */
[----:B------:R-:W-:-:S02]  /*7c70*/  FSEL R204, R62, -INF , !P0 ;  /* 0xff8000003ecc7808 */ /* 0x000fc40004000000 */
[----:B------:R-:W-:Y:S02]  /*7c80*/  FMNMX3.FTZ R6, R6, R211, R209, !PT ;  /* 0x000000d306067276 */ /* 0x000fe400078100d1 */
[----:B------:R-:W-:Y:S02]  /*7c90*/  ISETP.GE.AND P4, PT, R5, R225, PT ;  /* 0x000000e10500720c */ /* 0x000fe40003f86270 */
[----:B------:R-:W5:Y:S01]  /*7ca0*/  SHFL.BFLY PT, R5, R4, 0x2, 0x1f ;  /* 0x0c401f0004057f89 */ /* 0x000f6200000e0000 */
[----:B------:R-:W-:Y:S02]  /*7cb0*/  FSEL R218, R51, -INF , !P1 ;  /* 0xff80000033da7808 */ /* 0x000fe40004800000 */
[----:B------:R-:W-:Y:S02]  /*7cc0*/  FSEL R217, R59, -INF , !P6 ;  /* 0xff8000003bd97808 */ /* 0x000fe40007000000 */
[----:B------:R-:W-:Y:S02]  /*7cd0*/  FMNMX3.FTZ R6, R6, R206, R204, !PT ;  /* 0x000000ce06067276 */ /* 0x000fe400078100cc */
[----:B------:R-:W-:-:S02]  /*7ce0*/  MOV R12, R231 ;  /* 0x000000e7000c7202 */ /* 0x000fc40000000f00 */
[----:B------:R-:W-:Y:S02]  /*7cf0*/  FSEL R216, R66, -INF , !P5 ;  /* 0xff80000042d87808 */ /* 0x000fe40006800000 */
[----:B------:R-:W-:Y:S02]  /*7d00*/  FSEL R231, R67, -INF , !P4 ;  /* 0xff80000043e77808 */ /* 0x000fe40006000000 */
[----:B------:R-:W-:Y:S02]  /*7d10*/  FMNMX3.FTZ R6, R6, R218, R217, !PT ;  /* 0x000000da06067276 */ /* 0x000fe400078100d9 */
[----:B------:R-:W-:Y:S02]  /*7d20*/  MOV R13, R227 ;  /* 0x000000e3000d7202 */ /* 0x000fe40000000f00 */
[----:B------:R-:W-:Y:S02]  /*7d30*/  FMNMX3.FTZ R6, R6, R216, R231, !PT ;  /* 0x000000d806067276 */ /* 0x000fe400078100e7 */
[----:B---3--:R-:W-:-:S02]  /*7d40*/  FMNMX.FTZ R227, R3, R8, !PT ;  /* 0x0000000803e37209 */ /* 0x008fc40007810000 */
[----:B----4-:R-:W-:Y:S01]  /*7d50*/  FMNMX.FTZ R2, R2, R9, !PT ;  /* 0x0000000902027209 */ /* 0x010fe20007810000 */
[----:B------:R-:W3:Y:S01]  /*7d60*/  SHFL.BFLY PT, R8, R6, 0x2, 0x1f ;  /* 0x0c401f0006087f89 */ /* 0x000ee200000e0000 */
[----:B------:R-:W-:Y:S01]  /*7d70*/  MOV R11, R221 ;  /* 0x000000dd000b7202 */ /* 0x000fe20000000f00 */
[C---:B-1----:R-:W-:Y:S01]  /*7d80*/  FMUL.FTZ R3, R227.reuse, UR4 ;  /* 0x00000004e3037c20 */ /* 0x042fe20008410000 */
[----:B-----5:R-:W-:Y:S01]  /*7d90*/  FMNMX.FTZ R5, R4, R5, !PT ;  /* 0x0000000504057209 */ /* 0x020fe20007810000 */
[----:B------:R-:W1:Y:S01]  /*7da0*/  SHFL.BFLY PT, R7, R2, 0x1, 0x1f ;  /* 0x0c201f0002077f89 */ /* 0x000e6200000e0000 */
[----:B------:R-:W-:Y:S02]  /*7db0*/  LOP3.LUT R23, R228, 0x120, R11, 0xf8, !PT ;  /* 0x00000120e4177812 */ /* 0x000fe400078ef80b */
[----:B------:R-:W-:Y:S01]  /*7dc0*/  FSETP.NEU.FTZ.AND P1, PT, R227, -INF , PT ;  /* 0xff800000e300780b */ /* 0x000fe20003f3d000 */
[----:B------:R-:W4:Y:S01]  /*7dd0*/  SHFL.BFLY PT, R11, R5, 0x1, 0x1f ;  /* 0x0c201f00050b7f89 */ /* 0x000f2200000e0000 */
[----:B------:R-:W-:-:S02]  /*7de0*/  MOV R100, R229 ;  /* 0x000000e500647202 */ /* 0x000fc40000000f00 */
[----:B------:R-:W-:Y:S01]  /*7df0*/  FSEL R3, R3, RZ, P1 ;  /* 0x000000ff03037208 */ /* 0x000fe20000800000 */
[----:B------:R-:W-:Y:S01]  /*7e00*/  STL [R1], R23 ;  /* 0x0000001701007387 */ /* 0x000fe20000100800 */
[----:B------:R-:W-:Y:S02]  /*7e10*/  LEA R178, R23, UR5, 0x1 ;  /* 0x0000000517b27c11 */ /* 0x000fe4000f8e08ff */
[----:B------:R-:W-:Y:S01]  /*7e20*/  MOV R53, R12 ;  /* 0x0000000c00357202 */ /* 0x000fe20000000f00 */
[--C-:B------:R-:W-:Y:S01]  /*7e30*/  FFMA.FTZ R20, R20, UR4, -R3.reuse ;  /* 0x0000000414147c23 */ /* 0x100fe20008010803 */
[----:B------:R-:W-:Y:S01]  /*7e40*/  IADD3 R12, PT, PT, R178, 0x9000, RZ ;  /* 0x00009000b20c7810 */ /* 0x000fe20007ffe0ff */
[--C-:B------:R-:W-:Y:S01]  /*7e50*/  FFMA.FTZ R18, R18, UR4, -R3.reuse ;  /* 0x0000000412127c23 */ /* 0x100fe20008010803 */
[--C-:B------:R-:W-:Y:S01]  /*7e60*/  FFMA.FTZ R16, R16, UR4, -R3.reuse ;  /* 0x0000000410107c23 */ /* 0x100fe20008010803 */
[----:B------:R5:W-:Y:S01]  /*7e70*/  MUFU.EX2 R40, R20 ;  /* 0x0000001400287308 */ /* 0x000be20000000800 */
[----:B------:R-:W-:Y:S01]  /*7e80*/  LDSM.16.MT88.4 R32, [R178+0xb000] ;  /* 0x00b00000b220783b */ /* 0x000fe20000004200 */
[----:B------:R-:W-:Y:S01]  /*7e90*/  FFMA.FTZ R21, R21, UR4, -R3 ;  /* 0x0000000415157c23 */ /* 0x000fe20008010803 */
[----:B---3--:R-:W-:Y:S01]  /*7ea0*/  FMNMX.FTZ R4, R6, R8, !PT ;  /* 0x0000000806047209 */ /* 0x008fe20007810000 */
[----:B------:R-:W-:Y:S01]  /*7eb0*/  MUFU.EX2 R14, R18 ;  /* 0x00000012000e7308 */ /* 0x000fe20000000800 */
[----:B------:R-:W-:Y:S01]  /*7ec0*/  LDSM.16.MT88.4 R24, [R178+0x9000] ;  /* 0x00900000b218783b */ /* 0x000fe20000004200 */
[----:B-1----:R-:W-:-:S02]  /*7ed0*/  FMNMX.FTZ R221, R2, R7, !PT ;  /* 0x0000000702dd7209 */ /* 0x002fc40007810000 */
[----:B------:R-:W-:Y:S01]  /*7ee0*/  MUFU.EX2 R66, R16 ;  /* 0x0000001000427308 */ /* 0x000fe20000000800 */
[----:B------:R-:W-:Y:S02]  /*7ef0*/  FSEL R7, R227, RZ, P1 ;  /* 0x000000ffe3077208 */ /* 0x000fe40000800000 */
[----:B----4-:R-:W-:Y:S01]  /*7f00*/  FMNMX.FTZ R228, R5, R11, !PT ;  /* 0x0000000b05e47209 */ /* 0x010fe20007810000 */
[C---:B------:R-:W-:Y:S01]  /*7f10*/  FMUL.FTZ R2, R221.reuse, UR4 ;  /* 0x00000004dd027c20 */ /* 0x040fe20008410000 */
[----:B------:R-:W-:Y:S01]  /*7f20*/  FSETP.NEU.FTZ.AND P0, PT, R221, -INF , PT ;  /* 0xff800000dd00780b */ /* 0x000fe20003f1d000 */
[----:B------:R-:W-:Y:S01]  /*7f30*/  FADD.FTZ R9, R102, -R7 ;  /* 0x8000000766097221 */ /* 0x000fe20000010000 */
[C---:B------:R-:W-:Y:S01]  /*7f40*/  FSETP.NEU.FTZ.AND P1, PT, R228.reuse, -INF , PT ;  /* 0xff800000e400780b */ /* 0x040fe20003f3d000 */
[----:B------:R-:W-:Y:S01]  /*7f50*/  FMUL.FTZ R5, R228, UR4 ;  /* 0x00000004e4057c20 */ /* 0x000fe20008410000 */
[----:B------:R-:W-:Y:S01]  /*7f60*/  FSEL R2, R2, RZ, P0 ;  /* 0x000000ff02027208 */ /* 0x000fe20000000000 */
[----:B------:R-:W-:Y:S01]  /*7f70*/  FMUL.FTZ R9, R9, UR4 ;  /* 0x0000000409097c20 */ /* 0x000fe20008410000 */
[----:B-----5:R-:W-:Y:S01]  /*7f80*/  IADD3 R20, PT, PT, R178, 0x9020, RZ ;  /* 0x00009020b2147810 */ /* 0x020fe20007ffe0ff */
[----:B------:R-:W-:Y:S01]  /*7f90*/  MUFU.EX2 R42, R21 ;  /* 0x00000015002a7308 */ /* 0x000fe20000000800 */
[----:B------:R-:W-:Y:S01]  /*7fa0*/  @P2 IADD3 R20, PT, PT, R12, -0x20, RZ ;  /* 0xffffffe00c142810 */ /* 0x000fe20007ffe0ff */
[--C-:B------:R-:W-:Y:S01]  /*7fb0*/  FFMA.FTZ R8, R30, UR4, -R2.reuse ;  /* 0x000000041e087c23 */ /* 0x100fe20008010802 */
[--C-:B------:R-:W-:Y:S01]  /*7fc0*/  FFMA.FTZ R7, R15, UR4, -R2.reuse ;  /* 0x000000040f077c23 */ /* 0x100fe20008010802 */
[----:B------:R1:W3:Y:S01]  /*7fd0*/  MUFU.EX2 R45, R9 ;  /* 0x00000009002d7308 */ /* 0x0002e20000000800 */
[--C-:B------:R-:W-:Y:S01]  /*7fe0*/  FFMA.FTZ R17, R17, UR4, -R2.reuse ;  /* 0x0000000411117c23 */ /* 0x100fe20008010802 */
[----:B------:R-:W-:Y:S01]  /*7ff0*/  LDSM.16.MT88.4 R48, [R20+0x1000] ;  /* 0x001000001430783b */ /* 0x000fe20000004200 */
[----:B------:R-:W-:Y:S01]  /*8000*/  FFMA.FTZ R6, R29, UR4, -R2 ;  /* 0x000000041d067c23 */ /* 0x000fe20008010802 */
[----:B------:R4:W-:Y:S02]  /*8010*/  MUFU.EX2 R39, R8 ;  /* 0x0000000800277308 */ /* 0x0009e40000000800 */
[----:B------:R-:W-:Y:S02]  /*8020*/  LDSM.16.MT88.4 R28, [R178+0xa000] ;  /* 0x00a00000b21c783b */ /* 0x000fe40000004200 */
[----:B------:R5:W-:Y:S04]  /*8030*/  MUFU.EX2 R64, R7 ;  /* 0x0000000700407308 */ /* 0x000be80000000800 */
[----:B------:R5:W5:Y:S01]  /*8040*/  MUFU.EX2 R65, R17 ;  /* 0x0000001100417308 */ /* 0x000b620000000800 */
[----:B-1----:R-:W-:Y:S01]  /*8050*/  FSEL R9, R5, RZ, P1 ;  /* 0x000000ff05097208 */ /* 0x002fe20000800000 */
[----:B---3--:R-:W-:-:S02]  /*8060*/  FMUL.FTZ R92, R92, R45 ;  /* 0x0000002d5c5c7220 */ /* 0x008fc40000410000 */
[----:B------:R1:W3:Y:S01]  /*8070*/  MUFU.EX2 R41, R6 ;  /* 0x0000000600297308 */ /* 0x0002e20000000800 */
[-C--:B------:R-:W-:Y:S01]  /*8080*/  FMUL.FTZ R93, R93, R45.reuse ;  /* 0x0000002d5d5d7220 */ /* 0x080fe20000410000 */
[-C--:B------:R-:W-:Y:S01]  /*8090*/  FMUL.FTZ R168, R168, R45.reuse ;  /* 0x0000002da8a87220 */ /* 0x080fe20000410000 */
[--C-:B----4-:R-:W-:Y:S01]  /*80a0*/  FFMA.FTZ R8, R43, UR4, -R9.reuse ;  /* 0x000000042b087c23 */ /* 0x110fe20008010809 */
[----:B------:R-:W-:Y:S01]  /*80b0*/  FFMA.FTZ R11, R47, UR4, -R9 ;  /* 0x000000042f0b7c23 */ /* 0x000fe20008010809 */
[-C--:B------:R-:W-:Y:S01]  /*80c0*/  FMUL.FTZ R169, R169, R45.reuse ;  /* 0x0000002da9a97220 */ /* 0x080fe20000410000 */
[----:B-----5:R-:W-:Y:S01]  /*80d0*/  FSEL R7, R221, RZ, P0 ;  /* 0x000000ffdd077208 */ /* 0x020fe20000000000 */
[-C--:B------:R-:W-:Y:S01]  /*80e0*/  FMUL.FTZ R72, R72, R45.reuse ;  /* 0x0000002d48487220 */ /* 0x080fe20000410000 */
[----:B------:R-:W-:Y:S01]  /*80f0*/  MUFU.EX2 R52, R11 ;  /* 0x0000000b00347308 */ /* 0x000fe20000000800 */
[----:B------:R-:W-:Y:S01]  /*8100*/  FMUL.FTZ R73, R73, R45 ;  /* 0x0000002d49497220 */ /* 0x000fe20000410000 */
[----:B------:R-:W-:Y:S01]  /*8110*/  LDSM.16.MT88.4 R16, [R20] ;  /* 0x000000001410783b */ /* 0x000fe20000004200 */
[----:B------:R-:W-:Y:S01]  /*8120*/  F2FP.BF16.F32.PACK_AB R5, R64, R65 ;  /* 0x000000414005723e */ /* 0x000fe200000010ff */
[-C--:B------:R-:W-:Y:S01]  /*8130*/  FMUL.FTZ R116, R116, R45.reuse ;  /* 0x0000002d74747220 */ /* 0x080fe20000410000 */
[----:B------:R-:W-:Y:S01]  /*8140*/  FMUL.FTZ R117, R117, R45 ;  /* 0x0000002d75757220 */ /* 0x000fe20000410000 */
[----:B-1----:R-:W-:Y:S01]  /*8150*/  FADD.FTZ R6, R101, -R7 ;  /* 0x8000000765067221 */ /* 0x002fe20000010000 */
[----:B---3--:R-:W-:Y:S01]  /*8160*/  F2FP.BF16.F32.PACK_AB R7, R39, R41 ;  /* 0x000000292707723e */ /* 0x008fe200000010ff */
[-C--:B------:R-:W-:Y:S01]  /*8170*/  FMUL.FTZ R120, R120, R45.reuse ;  /* 0x0000002d78787220 */ /* 0x080fe20000410000 */
[-C--:B------:R-:W-:Y:S01]  /*8180*/  FMUL.FTZ R121, R121, R45.reuse ;  /* 0x0000002d79797220 */ /* 0x080fe20000410000 */
[----:B------:R-:W-:Y:S01]  /*8190*/  FMUL.FTZ R6, R6, UR4 ;  /* 0x0000000406067c20 */ /* 0x000fe20008410000 */
[-C--:B------:R-:W-:Y:S01]  /*81a0*/  FMUL.FTZ R132, R132, R45.reuse ;  /* 0x0000002d84847220 */ /* 0x080fe20000410000 */
[-C--:B------:R-:W-:Y:S01]  /*81b0*/  FMUL.FTZ R133, R133, R45.reuse ;  /* 0x0000002d85857220 */ /* 0x080fe20000410000 */
[-C--:B------:R-:W-:Y:S01]  /*81c0*/  FMUL.FTZ R136, R136, R45.reuse ;  /* 0x0000002d88887220 */ /* 0x080fe20000410000 */
[----:B------:R1:W3:Y:S01]  /*81d0*/  MUFU.EX2 R44, R6 ;  /* 0x00000006002c7308 */ /* 0x0002e20000000800 */
[-C--:B------:R-:W-:Y:S01]  /*81e0*/  FMUL.FTZ R137, R137, R45.reuse ;  /* 0x0000002d89897220 */ /* 0x080fe20000410000 */
        /* <DEDUP_REMOVED lines=9> */
[----:B------:R-:W-:Y:S01]  /*8280*/  FMUL.FTZ R89, R89, R45 ;  /* 0x0000002d59597220 */ /* 0x000fe20000410000 */
[----:B-1----:R-:W-:Y:S01]  /*8290*/  F2FP.BF16.F32.PACK_AB R6, R40, R42 ;  /* 0x0000002a2806723e */ /* 0x002fe200000010ff */
[-C--:B---3--:R-:W-:Y:S01]  /*82a0*/  FMUL.FTZ R94, R94, R44.reuse ;  /* 0x0000002c5e5e7220 */ /* 0x088fe20000410000 */
        /* <DEDUP_REMOVED lines=23> */
[----:B--2---:R-:W-:-:S02]  /*8420*/  MOV R63, R10 ;  /* 0x0000000a003f7202 */ /* 0x004fc40000000f00 */
[----:B------:R-:W1:Y:S02]  /*8430*/  SHFL.BFLY PT, R10, R4, 0x1, 0x1f ;  /* 0x0c201f00040a7f89 */ /* 0x000e6400000e0000 */
[----:B------:R-:W-:Y:S02]  /*8440*/  MOV R15, R63 ;  /* 0x0000003f000f7202 */ /* 0x000fe40000000f00 */
[----:B-1----:R-:W-:Y:S01]  /*8450*/  FMNMX.FTZ R229, R4, R10, !PT ;  /* 0x0000000a04e57209 */ /* 0x002fe20007810000 */
[----:B------:R-:W-:Y:S01]  /*8460*/  FFMA.FTZ R10, R46, UR4, -R9 ;  /* 0x000000042e0a7c23 */ /* 0x000fe20008010809 */
[----:B------:R-:W-:Y:S01]  /*8470*/  F2FP.BF16.F32.PACK_AB R4, R66, R14 ;  /* 0x0000000e4204723e */ /* 0x000fe200000010ff */
[----:B------:R1:W-:Y:S01]  /*8480*/  MUFU.EX2 R46, R8 ;  /* 0x00000008002e7308 */ /* 0x0003e20000000800 */
[----:B------:R-:W-:-:S03]  /*8490*/  FSETP.NEU.FTZ.AND P0, PT, R229, -INF , PT ;  /* 0xff800000e500780b */ /* 0x000fc60003f1d000 */
[----:B------:R2:W-:Y:S02]  /*84a0*/  MUFU.EX2 R47, R10 ;  /* 0x0000000a002f7308 */ /* 0x0005e40000000800 */
[----:B------:R-:W-:Y:S01]  /*84b0*/  HMMA.16816.F32.BF16 R188, R4, R50, R168 ;  /* 0x0000003204bc723c */ /* 0x000fe200000418a8 */
[----:B-1----:R-:W-:-:S07]  /*84c0*/  FMUL.FTZ R8, R229, UR4 ;  /* 0x00000004e5087c20 */ /* 0x002fce0008410000 */
[----:B------:R-:W-:Y:S01]  /*84d0*/  HMMA.16816.F32.BF16 R168, R4, R32, R72 ;  /* 0x0000002004a8723c */ /* 0x000fe20000041848 */
[----:B--2---:R-:W-:Y:S01]  /*84e0*/  FFMA.FTZ R10, R54, UR4, -R9 ;  /* 0x00000004360a7c23 */ /* 0x004fe20008010809 */
[----:B------:R-:W-:-:S03]  /*84f0*/  FSEL R8, R8, RZ, P0 ;  /* 0x000000ff08087208 */ /* 0x000fc60000000000 */
[----:B------:R1:W-:Y:S03]  /*8500*/  MUFU.EX2 R62, R10 ;  /* 0x0000000a003e7308 */ /* 0x0003e60000000800 */
[C---:B------:R-:W-:Y:S01]  /*8510*/  HMMA.16816.F32.BF16 R116, R4.reuse, R24, R116 ;  /* 0x000000180474723c */ /* 0x040fe20000041874 */
[--C-:B------:R-:W-:Y:S01]  /*8520*/  FFMA.FTZ R11, R58, UR4, -R8.reuse ;  /* 0x000000043a0b7c23 */ /* 0x100fe20008010808 */
[----:B------:R-:W-:Y:S01]  /*8530*/  FFMA.FTZ R12, R55, UR4, -R8 ;  /* 0x00000004370c7c23 */ /* 0x000fe20008010808 */
[----:B------:R-:W2:Y:S02]  /*8540*/  LDSM.16.MT88.4 R56, [R20+0x2000] ;  /* 0x002000001438783b */ /* 0x000ea40000004200 */
[----:B------:R3:W-:Y:S03]  /*8550*/  MUFU.EX2 R251, R11 ;  /* 0x0000000b00fb7308 */ /* 0x0007e60000000800 */
[----:B------:R-:W-:Y:S01]  /*8560*/  HMMA.16816.F32.BF16 R120, R4, R26, R120 ;  /* 0x0000001a0478723c */ /* 0x000fe20000041878 */
[----:B------:R4:W-:Y:S01]  /*8570*/  MUFU.EX2 R21, R12 ;  /* 0x0000000c00157308 */ /* 0x0009e20000000800 */
[----:B-1----:R-:W-:-:S06]  /*8580*/  FSEL R10, R228, RZ, P1 ;  /* 0x000000ffe40a7208 */ /* 0x002fcc0000800000 */
[C---:B------:R-:W-:Y:S01]  /*8590*/  HMMA.16816.F32.BF16 R132, R4.reuse, R16, R132 ;  /* 0x000000100484723c */ /* 0x040fe20000041884 */
[----:B---3--:R-:W-:Y:S01]  /*85a0*/  FFMA.FTZ R11, R60, UR4, -R8 ;  /* 0x000000043c0b7c23 */ /* 0x008fe20008010808 */
[----:B----4-:R-:W-:Y:S01]  /*85b0*/  FADD.FTZ R12, R104, -R10 ;  /* 0x8000000a680c7221 */ /* 0x010fe20000010000 */
[----:B------:R-:W-:Y:S02]  /*85c0*/  FFMA.FTZ R10, R61, UR4, -R8 ;  /* 0x000000043d0a7c23 */ /* 0x000fe40008010808 */
[----:B------:R1:W-:Y:S03]  /*85d0*/  MUFU.EX2 R249, R11 ;  /* 0x0000000b00f97308 */ /* 0x0003e60000000800 */
[C---:B------:R-:W-:Y:S01]  /*85e0*/  HMMA.16816.F32.BF16 R136, R4.reuse, R18, R136 ;  /* 0x000000120488723c */ /* 0x040fe20000041888 */
[----:B------:R-:W-:Y:S01]  /*85f0*/  FMUL.FTZ R12, R12, UR4 ;  /* 0x000000040c0c7c20 */ /* 0x000fe20008410000 */
[----:B------:R3:W-:Y:S04]  /*8600*/  MUFU.EX2 R250, R10 ;  /* 0x0000000a00fa7308 */ /* 0x0007e80000000800 */
[----:B------:R-:W4:Y:S02]  /*8610*/  MUFU.EX2 R23, R12 ;  /* 0x0000000c00177308 */ /* 0x000f240000000800 */
[----:B------:R-:W-:Y:S01]  /*8620*/  HMMA.16816.F32.BF16 R148, R4, R28, R148 ;  /* 0x0000001c0494723c */ /* 0x000fe20000041894 */
[----:B-1----:R-:W-:-:S07]  /*8630*/  FFMA.FTZ R11, R176, UR4, -R3 ;  /* 0x00000004b00b7c23 */ /* 0x002fce0008010803 */
[----:B------:R-:W-:Y:S01]  /*8640*/  HMMA.16816.F32.BF16 R152, R4, R30, R152 ;  /* 0x0000001e0498723c */ /* 0x000fe20000041898 */
[----:B---3--:R-:W-:Y:S01]  /*8650*/  FSEL R10, R229, RZ, P0 ;  /* 0x000000ffe50a7208 */ /* 0x008fe20000000000 */
[----:B------:R-:W-:Y:S01]  /*8660*/  MUFU.EX2 R248, R11 ;  /* 0x0000000b00f87308 */ /* 0x000fe20000000800 */
[----:B----4-:R-:W-:-:S03]  /*8670*/  FMUL.FTZ R112, R112, R23 ;  /* 0x0000001770707220 */ /* 0x010fc60000410000 */
[----:B------:R-:W-:Y:S01]  /*8680*/  FADD.FTZ R10, R103, -R10 ;  /* 0x8000000a670a7221 */ /* 0x000fe20000010000 */
[-C--:B------:R-:W-:Y:S01]  /*8690*/  FMUL.FTZ R113, R113, R23.reuse ;  /* 0x0000001771717220 */ /* 0x080fe20000410000 */
[C---:B--2---:R-:W-:Y:S01]  /*86a0*/  HMMA.16816.F32.BF16 R108, R4.reuse, R58, R92 ;  /* 0x0000003a046c723c */ /* 0x044fe2000004185c */
[----:B------:R-:W-:Y:S01]  /*86b0*/  MOV R95, R62 ;  /* 0x0000003e005f7202 */ /* 0x000fe20000000f00 */
[----:B------:R-:W-:Y:S01]  /*86c0*/  FMUL.FTZ R10, R10, UR4 ;  /* 0x000000040a0a7c20 */ /* 0x000fe20008410000 */
[-C--:B------:R-:W-:Y:S01]  /*86d0*/  FMUL.FTZ R124, R124, R23.reuse ;  /* 0x000000177c7c7220 */ /* 0x080fe20000410000 */
[-C--:B------:R-:W-:Y:S01]  /*86e0*/  FMUL.FTZ R125, R125, R23.reuse ;  /* 0x000000177d7d7220 */ /* 0x080fe20000410000 */
[-C--:B------:R-:W-:Y:S01]  /*86f0*/  FMUL.FTZ R128, R128, R23.reuse ;  /* 0x0000001780807220 */ /* 0x080fe20000410000 */
[----:B------:R-:W1:Y:S01]  /*8700*/  MUFU.EX2 R22, R10 ;  /* 0x0000000a00167308 */ /* 0x000e620000000800 */
[-C--:B------:R-:W-:Y:S01]  /*8710*/  FMUL.FTZ R129, R129, R23.reuse ;  /* 0x0000001781817220 */ /* 0x080fe20000410000 */
[C---:B------:R-:W-:Y:S01]  /*8720*/  HMMA.16816.F32.BF16 R164, R4.reuse, R48, R164 ;  /* 0x0000003004a4723c */ /* 0x040fe200000418a4 */
[-C--:B------:R-:W-:Y:S01]  /*8730*/  FMUL.FTZ R140, R140, R23.reuse ;  /* 0x000000178c8c7220 */ /* 0x080fe20000410000 */
[-C--:B------:R-:W-:Y:S01]  /*8740*/  FMUL.FTZ R141, R141, R23.reuse ;  /* 0x000000178d8d7220 */ /* 0x080fe20000410000 */
[-C--:B------:R-:W-:Y:S01]  /*8750*/  FMUL.FTZ R144, R144, R23.reuse ;  /* 0x0000001790907220 */ /* 0x080fe20000410000 */
[-C--:B------:R-:W-:Y:S01]  /*8760*/  FMUL.FTZ R145, R145, R23.reuse ;  /* 0x0000001791917220 */ /* 0x080fe20000410000 */
[-C--:B------:R-:W-:Y:S01]  /*8770*/  FMUL.FTZ R156, R156, R23.reuse ;  /* 0x000000179c9c7220 */ /* 0x080fe20000410000 */
[-C--:B------:R-:W-:Y:S01]  /*8780*/  FMUL.FTZ R157, R157, R23.reuse ;  /* 0x000000179d9d7220 */ /* 0x080fe20000410000 */
[-C--:B------:R-:W-:Y:S01]  /*8790*/  FMUL.FTZ R68, R68, R23.reuse ;  /* 0x0000001744447220 */ /* 0x080fe20000410000 */
[C---:B------:R-:W-:Y:S01]  /*87a0*/  HMMA.16816.F32.BF16 R76, R4.reuse, R34, R76 ;  /* 0x00000022044c723c */ /* 0x040fe2000004184c */
[-C--:B------:R-:W-:Y:S01]  /*87b0*/  FMUL.FTZ R69, R69, R23.reuse ;  /* 0x0000001745457220 */ /* 0x080fe20000410000 */
[-C--:B------:R-:W-:Y:S01]  /*87c0*/  FMUL.FTZ R80, R80, R23.reuse ;  /* 0x0000001750507220 */ /* 0x080fe20000410000 */
[----:B------:R-:W-:Y:S01]  /*87d0*/  FMUL.FTZ R81, R81, R23 ;  /* 0x0000001751517220 */ /* 0x000fe20000410000 */
[-C--:B-1----:R-:W-:Y:S01]  /*87e0*/  FMUL.FTZ R114, R114, R22.reuse ;  /* 0x0000001672727220 */ /* 0x082fe20000410000 */
[-C--:B------:R-:W-:Y:S01]  /*87f0*/  FMUL.FTZ R115, R115, R22.reuse ;  /* 0x0000001673737220 */ /* 0x080fe20000410000 */
[-C--:B------:R-:W-:Y:S01]  /*8800*/  FMUL.FTZ R126, R126, R22.reuse ;  /* 0x000000167e7e7220 */ /* 0x080fe20000410000 */
[----:B------:R-:W-:Y:S01]  /*8810*/  FMUL.FTZ R127, R127, R22 ;  /* 0x000000167f7f7220 */ /* 0x000fe20000410000 */
[----:B------:R-:W-:Y:S01]  /*8820*/  HMMA.16816.F32.BF16 R72, R4, R56, R88 ;  /* 0x000000380448723c */ /* 0x000fe20000041858 */
[----:B------:R-:W-:Y:S01]  /*8830*/  F2FP.BF16.F32.PACK_AB R4, R47, R46 ;  /* 0x0000002e2f04723e */ /* 0x000fe200000010ff */
[--C-:B------:R-:W-:Y:S01]  /*8840*/  FFMA.FTZ R10, R36, UR4, -R3.reuse ;  /* 0x00000004240a7c23 */ /* 0x100fe20008010803 */
[----:B------:R-:W-:Y:S01]  /*8850*/  F2FP.BF16.F32.PACK_AB R5, R251, R21 ;  /* 0x00000015fb05723e */ /* 0x000fe200000010ff */
[----:B------:R-:W-:Y:S01]  /*8860*/  FMUL.FTZ R130, R130, R22 ;  /* 0x0000001682827220 */ /* 0x000fe20000410000 */
[----:B------:R-:W-:Y:S01]  /*8870*/  F2FP.BF16.F32.PACK_AB R6, R95, R52 ;  /* 0x000000345f06723e */ /* 0x000fe200000010ff */
[----:B------:R-:W-:Y:S01]  /*8880*/  FMUL.FTZ R131, R131, R22 ;  /* 0x0000001683837220 */ /* 0x000fe20000410000 */
[----:B------:R-:W-:Y:S01]  /*8890*/  F2FP.BF16.F32.PACK_AB R7, R249, R250 ;  /* 0x000000faf907723e */ /* 0x000fe200000010ff */
[----:B------:R-:W-:Y:S01]  /*88a0*/  FMUL.FTZ R142, R142, R22 ;  /* 0x000000168e8e7220 */ /* 0x000fe20000410000 */
[----:B------:R-:W-:Y:S01]  /*88b0*/  MOV R90, R100 ;  /* 0x00000064005a7202 */ /* 0x000fe20000000f00 */
[-C--:B------:R-:W-:Y:S01]  /*88c0*/  FMUL.FTZ R143, R143, R22.reuse ;  /* 0x000000168f8f7220 */ /* 0x080fe20000410000 */
[-C--:B------:R-:W-:Y:S01]  /*88d0*/  FMUL.FTZ R146, R146, R22.reuse ;  /* 0x0000001692927220 */ /* 0x080fe20000410000 */
[-C--:B------:R-:W-:Y:S01]  /*88e0*/  FMUL.FTZ R147, R147, R22.reuse ;  /* 0x0000001693937220 */ /* 0x080fe20000410000 */
[-C--:B------:R-:W-:Y:S01]  /*88f0*/  FMUL.FTZ R158, R158, R22.reuse ;  /* 0x000000169e9e7220 */ /* 0x080fe20000410000 */
[C---:B------:R-:W-:Y:S01]  /*8900*/  HMMA.16816.F32.BF16 R104, R4.reuse, R24, R112 ;  /* 0x000000180468723c */ /* 0x040fe20000041870 */
[-C--:B------:R-:W-:Y:S01]  /*8910*/  FMUL.FTZ R159, R159, R22.reuse ;  /* 0x000000169f9f7220 */ /* 0x080fe20000410000 */
[-C--:B------:R-:W-:Y:S01]  /*8920*/  FMUL.FTZ R70, R70, R22.reuse ;  /* 0x0000001646467220 */ /* 0x080fe20000410000 */
[-C--:B------:R-:W-:Y:S01]  /*8930*/  FMUL.FTZ R71, R71, R22.reuse ;  /* 0x0000001647477220 */ /* 0x080fe20000410000 */
[-C--:B------:R-:W-:Y:S01]  /*8940*/  FMUL.FTZ R82, R82, R22.reuse ;  /* 0x0000001652527220 */ /* 0x080fe20000410000 */
[----:B------:R-:W-:Y:S01]  /*8950*/  FMUL.FTZ R83, R83, R22 ;  /* 0x0000001653537220 */ /* 0x000fe20000410000 */
[----:B------:R1:W2:Y:S01]  /*8960*/  MUFU.EX2 R245, R10 ;  /* 0x0000000a00f57308 */ /* 0x0002a20000000800 */
[--C-:B------:R-:W-:Y:S01]  /*8970*/  FFMA.FTZ R12, R37, UR4, -R3.reuse ;  /* 0x00000004250c7c23 */ /* 0x100fe20008010803 */
[C---:B------:R-:W-:Y:S01]  /*8980*/  HMMA.16816.F32.BF16 R100, R4.reuse, R26, R124 ;  /* 0x0000001a0464723c */ /* 0x040fe2000004187c */
[----:B------:R-:W-:Y:S01]  /*8990*/  LDSM.16.MT88.4 R24, [R20+0x1400] ;  /* 0x001400001418783b */ /* 0x000fe20000004200 */
[----:B------:R-:W-:Y:S01]  /*89a0*/  FFMA.FTZ R11, R38, UR4, -R3 ;  /* 0x00000004260b7c23 */ /* 0x000fe20008010803 */
[----:B------:R-:W-:Y:S01]  /*89b0*/  MOV R115, R14 ;  /* 0x0000000e00737202 */ /* 0x000fe20000000f00 */
[----:B------:R3:W-:Y:S01]  /*89c0*/  MUFU.EX2 R246, R12 ;  /* 0x0000000c00f67308 */ /* 0x0007e20000000800 */
[----:B------:R-:W-:Y:S01]  /*89d0*/  MOV R91, R66 ;  /* 0x00000042005b7202 */ /* 0x000fe20000000f00 */
[----:B------:R-:W-:Y:S01]  /*89e0*/  FMUL.FTZ R160, R160, R23 ;  /* 0x00000017a0a07220 */ /* 0x000fe20000410000 */
[----:B------:R-:W-:Y:S01]  /*89f0*/  MOV R89, R65 ;  /* 0x0000004100597202 */ /* 0x000fe20000000f00 */
[C---:B------:R-:W-:Y:S01]  /*8a00*/  HMMA.16816.F32.BF16 R60, R4.reuse, R18, R140 ;  /* 0x00000012043c723c */ /* 0x040fe2000004188c */
[----:B------:R-:W-:Y:S01]  /*8a10*/  MOV R88, R64 ;  /* 0x0000004000587202 */ /* 0x000fe20000000f00 */
[----:B------:R4:W5:Y:S01]  /*8a20*/  MUFU.EX2 R247, R11 ;  /* 0x0000000b00f77308 */ /* 0x0009620000000800 */
[----:B------:R-:W-:Y:S01]  /*8a30*/  MOV R14, R53 ;  /* 0x00000035000e7202 */ /* 0x000fe20000000f00 */
[--C-:B-1----:R-:W-:Y:S01]  /*8a40*/  FFMA.FTZ R10, R180, UR4, -R2.reuse ;  /* 0x00000004b40a7c23 */ /* 0x102fe20008010802 */
[----:B------:R-:W-:Y:S01]  /*8a50*/  MOV R114, R52 ;  /* 0x0000003400727202 */ /* 0x000fe20000000f00 */
[----:B------:R-:W-:Y:S01]  /*8a60*/  FMUL.FTZ R161, R161, R23 ;  /* 0x00000017a1a17220 */ /* 0x000fe20000410000 */
[----:B------:R-:W-:Y:S01]  /*8a70*/  MOV R113, R42 ;  /* 0x0000002a00717202 */ /* 0x000fe20000000f00 */
[C---:B------:R-:W-:Y:S01]  /*8a80*/  HMMA.16816.F32.BF16 R64, R4.reuse, R16, R128 ;  /* 0x000000100440723c */ /* 0x040fe20000041880 */
[----:B------:R-:W-:Y:S01]  /*8a90*/  MOV R112, R41 ;  /* 0x0000002900707202 */ /* 0x000fe20000000f00 */
[----:B------:R1:W-:Y:S01]  /*8aa0*/  MUFU.EX2 R241, R10 ;  /* 0x0000000a00f17308 */ /* 0x0003e20000000800 */
[----:B------:R-:W-:Y:S01]  /*8ab0*/  MOV R94, R40 ;  /* 0x00000028005e7202 */ /* 0x000fe20000000f00 */
[----:B------:R-:W-:Y:S01]  /*8ac0*/  LDSM.16.MT88.4 R16, [R178+0xb400] ;  /* 0x00b40000b210783b */ /* 0x000fe20000004200 */
[----:B------:R-:W-:Y:S01]  /*8ad0*/  MOV R93, R39 ;  /* 0x00000027005d7202 */ /* 0x000fe20000000f00 */
[--C-:B---3--:R-:W-:Y:S01]  /*8ae0*/  FFMA.FTZ R12, R181, UR4, -R2.reuse ;  /* 0x00000004b50c7c23 */ /* 0x108fe20008010802 */
[-C--:B------:R-:W-:Y:S01]  /*8af0*/  FMUL.FTZ R162, R162, R22.reuse ;  /* 0x00000016a2a27220 */ /* 0x080fe20000410000 */
[C---:B------:R-:W-:Y:S01]  /*8b00*/  HMMA.16816.F32.BF16 R144, R4.reuse, R28, R144 ;  /* 0x0000001c0490723c */ /* 0x040fe20000041890 */
[----:B------:R-:W3:Y:S01]  /*8b10*/  LDSM.16.MT88.4 R40, [R178+0x9400] ;  /* 0x00940000b228783b */ /* 0x000ee20000004200 */
[--C-:B----4-:R-:W-:Y:S01]  /*8b20*/  FFMA.FTZ R11, R187, UR4, -R2.reuse ;  /* 0x00000004bb0b7c23 */ /* 0x110fe20008010802 */
[----:B------:R-:W4:Y:S01]  /*8b30*/  MUFU.EX2 R243, R12 ;  /* 0x0000000c00f37308 */ /* 0x000f220000000800 */
[-C--:B------:R-:W-:Y:S01]  /*8b40*/  FMUL.FTZ R163, R163, R22.reuse ;  /* 0x00000016a3a37220 */ /* 0x080fe20000410000 */
[----:B------:R-:W3:Y:S01]  /*8b50*/  LDSM.16.MT88.4 R36, [R20+0x400] ;  /* 0x000400001424783b */ /* 0x000ee20000004200 */
[-C--:B------:R-:W-:Y:S01]  /*8b60*/  FMUL.FTZ R172, R172, R23.reuse ;  /* 0x00000017acac7220 */ /* 0x080fe20000410000 */
[----:B------:R2:W-:Y:S01]  /*8b70*/  MUFU.EX2 R244, R11 ;  /* 0x0000000b00f47308 */ /* 0x0005e20000000800 */
[C---:B------:R-:W-:Y:S01]  /*8b80*/  HMMA.16816.F32.BF16 R156, R4.reuse, R30, R156 ;  /* 0x0000001e049c723c */ /* 0x040fe2000004189c */
[----:B------:R-:W-:Y:S01]  /*8b90*/  LDSM.16.MT88.4 R28, [R20+0x2400] ;  /* 0x00240000141c783b */ /* 0x000fe20000004200 */
[----:B-1----:R-:W-:Y:S01]  /*8ba0*/  FFMA.FTZ R10, R177, UR4, -R2 ;  /* 0x00000004b10a7c23 */ /* 0x002fe20008010802 */
[-C--:B------:R-:W-:Y:S01]  /*8bb0*/  FMUL.FTZ R173, R173, R23.reuse ;  /* 0x00000017adad7220 */ /* 0x080fe20000410000 */
[-C--:B------:R-:W-:Y:S01]  /*8bc0*/  FMUL.FTZ R174, R174, R22.reuse ;  /* 0x00000016aeae7220 */ /* 0x080fe20000410000 */
[-C--:B------:R-:W-:Y:S01]  /*8bd0*/  FMUL.FTZ R175, R175, R22.reuse ;  /* 0x00000016afaf7220 */ /* 0x080fe20000410000 */
[----:B------:R1:W4:Y:S01]  /*8be0*/  MUFU.EX2 R242, R10 ;  /* 0x0000000a00f27308 */ /* 0x0003220000000800 */
[-C--:B------:R-:W-:Y:S01]  /*8bf0*/  FMUL.FTZ R84, R84, R23.reuse ;  /* 0x0000001754547220 */ /* 0x080fe20000410000 */
[C---:B------:R-:W-:Y:S01]  /*8c00*/  HMMA.16816.F32.BF16 R52, R4.reuse, R32, R68 ;  /* 0x000000200434723c */ /* 0x040fe20000041844 */
[-C--:B------:R-:W-:Y:S01]  /*8c10*/  FMUL.FTZ R85, R85, R23.reuse ;  /* 0x0000001755557220 */ /* 0x080fe20000410000 */
[-C--:B------:R-:W-:Y:S01]  /*8c20*/  FMUL.FTZ R86, R86, R22.reuse ;  /* 0x0000001656567220 */ /* 0x080fe20000410000 */
[-C--:B------:R-:W-:Y:S01]  /*8c30*/  FMUL.FTZ R87, R87, R22.reuse ;  /* 0x0000001657577220 */ /* 0x080fe20000410000 */
[-C--:B------:R-:W-:Y:S01]  /*8c40*/  FMUL.FTZ R96, R96, R23.reuse ;  /* 0x0000001760607220 */ /* 0x080fe20000410000 */
[----:B------:R-:W-:Y:S01]  /*8c50*/  FMUL.FTZ R97, R97, R23 ;  /* 0x0000001761617220 */ /* 0x000fe20000410000 */
[-C--:B------:R-:W-:Y:S01]  /*8c60*/  FMUL.FTZ R98, R98, R22.reuse ;  /* 0x0000001662627220 */ /* 0x080fe20000410000 */
[----:B------:R-:W-:Y:S01]  /*8c70*/  FMUL.FTZ R99, R99, R22 ;  /* 0x0000001663637220 */ /* 0x000fe20000410000 */
[C---:B------:R-:W-:Y:S01]  /*8c80*/  HMMA.16816.F32.BF16 R80, R4.reuse, R34, R80 ;  /* 0x000000220450723c */ /* 0x040fe20000041850 */
[----:B------:R-:W3:Y:S01]  /*8c90*/  LDSM.16.MT88.4 R32, [R178+0xa400] ;  /* 0x00a40000b220783b */ /* 0x000ee20000004200 */
[--C-:B--2---:R-:W-:Y:S01]  /*8ca0*/  FFMA.FTZ R11, R196, UR4, -R9.reuse ;  /* 0x00000004c40b7c23 */ /* 0x104fe20008010809 */
[----:B------:R-:W-:Y:S01]  /*8cb0*/  FFMA.FTZ R12, R198, UR4, -R8 ;  /* 0x00000004c60c7c23 */ /* 0x000fe20008010808 */
[--C-:B-1----:R-:W-:Y:S01]  /*8cc0*/  FFMA.FTZ R10, R200, UR4, -R9.reuse ;  /* 0x00000004c80a7c23 */ /* 0x102fe20008010809 */
[----:B------:R-:W-:Y:S01]  /*8cd0*/  MOV R198, R93 ;  /* 0x0000005d00c67202 */ /* 0x000fe20000000f00 */
[----:B------:R1:W-:Y:S01]  /*8ce0*/  MUFU.EX2 R240, R11 ;  /* 0x0000000b00f07308 */ /* 0x0003e20000000800 */
[----:B------:R-:W-:Y:S01]  /*8cf0*/  MOV R127, R88 ;  /* 0x00000058007f7202 */ /* 0x000fe20000000f00 */
[C---:B------:R-:W-:Y:S01]  /*8d00*/  HMMA.16816.F32.BF16 R160, R4.reuse, R48, R160 ;  /* 0x0000003004a0723c */ /* 0x040fe200000418a0 */
[----:B------:R-:W-:Y:S01]  /*8d10*/  LDSM.16.MT88.4 R140, [R20+0xc00] ;  /* 0x000c0000148c783b */ /* 0x000fe20000004200 */
[----:B------:R2:W3:Y:S06]  /*8d20*/  MUFU.EX2 R239, R10 ;  /* 0x0000000a00ef7308 */ /* 0x0004ec0000000800 */
[----:B------:R-:W-:Y:S01]  /*8d30*/  HMMA.16816.F32.BF16 R48, R4, R50, R172 ;  /* 0x000000320430723c */ /* 0x000fe200000418ac */
[----:B------:R-:W-:Y:S01]  /*8d40*/  LDSM.16.MT88.4 R172, [R20+0x1c00] ;  /* 0x001c000014ac783b */ /* 0x000fe20000004200 */
[----:B-1----:R-:W-:-:S02]  /*8d50*/  FFMA.FTZ R11, R192, UR4, -R9 ;  /* 0x00000004c00b7c23 */ /* 0x002fc40008010809 */
[----:B------:R1:W-:Y:S01]  /*8d60*/  MUFU.EX2 R192, R12 ;  /* 0x0000000c00c07308 */ /* 0x0003e20000000800 */
[----:B--2---:R-:W-:-:S03]  /*8d70*/  FFMA.FTZ R10, R193, UR4, -R9 ;  /* 0x00000004c10a7c23 */ /* 0x004fc60008010809 */
[C---:B------:R-:W-:Y:S01]  /*8d80*/  HMMA.16816.F32.BF16 R84, R4.reuse, R56, R84 ;  /* 0x000000380454723c */ /* 0x040fe20000041854 */
[----:B------:R2:W-:Y:S07]  /*8d90*/  MUFU.EX2 R200, R10 ;  /* 0x0000000a00c87308 */ /* 0x0005ee0000000800 */
[----:B------:R-:W-:Y:S01]  /*8da0*/  HMMA.16816.F32.BF16 R96, R4, R58, R96 ;  /* 0x0000003a0460723c */ /* 0x000fe20000041860 */
[----:B------:R-:W-:Y:S02]  /*8db0*/  F2FP.BF16.F32.PACK_AB R4, R245, R248 ;  /* 0x000000f8f504723e */ /* 0x000fe400000010ff */
[----:B-----5:R-:W-:Y:S01]  /*8dc0*/  F2FP.BF16.F32.PACK_AB R6, R247, R246 ;  /* 0x000000f6f706723e */ /* 0x020fe200000010ff */
[----:B-1----:R-:W-:Y:S01]  /*8dd0*/  FFMA.FTZ R12, R195, UR4, -R2 ;  /* 0x00000004c30c7c23 */ /* 0x002fe20008010802 */
[----:B----4-:R-:W-:-:S02]  /*8de0*/  F2FP.BF16.F32.PACK_AB R5, R243, R241 ;  /* 0x000000f1f305723e */ /* 0x010fc400000010ff */
[----:B------:R-:W-:Y:S01]  /*8df0*/  F2FP.BF16.F32.PACK_AB R7, R242, R244 ;  /* 0x000000f4f207723e */ /* 0x000fe200000010ff */
[----:B------:R-:W-:Y:S01]  /*8e00*/  MUFU.EX2 R180, R12 ;  /* 0x0000000c00b47308 */ /* 0x000fe20000000800 */
[----:B--2---:R-:W-:-:S03]  /*8e10*/  FFMA.FTZ R10, R201, UR4, -R8 ;  /* 0x00000004c90a7c23 */ /* 0x004fc60008010808 */
[----:B------:R1:W-:Y:S02]  /*8e20*/  MUFU.EX2 R201, R11 ;  /* 0x0000000b00c97308 */ /* 0x0003e40000000800 */
[C---:B---3--:R-:W-:Y:S02]  /*8e30*/  HMMA.16816.F32.BF16 R116, R4.reuse, R40, R116 ;  /* 0x000000280474723c */ /* 0x048fe40000041874 */
[----:B------:R2:W3:Y:S06]  /*8e40*/  MUFU.EX2 R196, R10 ;  /* 0x0000000a00c47308 */ /* 0x0004ec0000000800 */
[C---:B------:R-:W-:Y:S01]  /*8e50*/  HMMA.16816.F32.BF16 R120, R4.reuse, R42, R120 ;  /* 0x0000002a0478723c */ /* 0x040fe20000041878 */
[--C-:B-1----:R-:W-:Y:S01]  /*8e60*/  FFMA.FTZ R11, R197, UR4, -R8.reuse ;  /* 0x00000004c50b7c23 */ /* 0x102fe20008010808 */
[----:B------:R-:W-:Y:S01]  /*8e70*/  MOV R197, R94 ;  /* 0x0000005e00c57202 */ /* 0x000fe20000000f00 */
[----:B--2---:R-:W-:Y:S01]  /*8e80*/  FFMA.FTZ R10, R194, UR4, -R8 ;  /* 0x00000004c20a7c23 */ /* 0x004fe20008010808 */
[----:B------:R-:W-:Y:S01]  /*8e90*/  MOV R194, R95 ;  /* 0x0000005f00c27202 */ /* 0x000fe20000000f00 */
[----:B------:R1:W-:Y:S03]  /*8ea0*/  MUFU.EX2 R193, R11 ;  /* 0x0000000b00c17308 */ /* 0x0003e60000000800 */
[----:B------:R-:W-:Y:S01]  /*8eb0*/  HMMA.16816.F32.BF16 R92, R4, R26, R188 ;  /* 0x0000001a045c723c */ /* 0x000fe200000418bc */
[----:B------:R-:W-:Y:S01]  /*8ec0*/  MOV R191, R112 ;  /* 0x0000007000bf7202 */ /* 0x000fe20000000f00 */
[----:B------:R2:W4:Y:S01]  /*8ed0*/  MUFU.EX2 R188, R10 ;  /* 0x0000000a00bc7308 */ /* 0x0005220000000800 */
[----:B------:R-:W-:-:S02]  /*8ee0*/  MOV R190, R113 ;  /* 0x0000007100be7202 */ /* 0x000fc40000000f00 */
[----:B------:R-:W-:Y:S02]  /*8ef0*/  MOV R189, R114 ;  /* 0x0000007200bd7202 */ /* 0x000fe40000000f00 */
[----:B------:R-:W-:Y:S01]  /*8f00*/  MOV R112, R89 ;  /* 0x0000005900707202 */ /* 0x000fe20000000f00 */
[----:B------:R-:W-:Y:S01]  /*8f10*/  HMMA.16816.F32.BF16 R132, R4, R36, R132 ;  /* 0x000000240484723c */ /* 0x000fe20000041884 */
[----:B------:R-:W-:Y:S02]  /*8f20*/  MOV R114, R90 ;  /* 0x0000005a00727202 */ /* 0x000fe40000000f00 */
[----:B------:R-:W-:Y:S01]  /*8f30*/  MOV R113, R91 ;  /* 0x0000005b00717202 */ /* 0x000fe20000000f00 */
[----:B-1----:R-:W-:-:S03]  /*8f40*/  FFMA.FTZ R11, R182, UR4, -R3 ;  /* 0x00000004b60b7c23 */ /* 0x002fc60008010803 */
[----:B------:R-:W-:Y:S01]  /*8f50*/  MOV R195, R113 ;  /* 0x0000007100c37202 */ /* 0x000fe20000000f00 */
[--C-:B--2---:R-:W-:Y:S01]  /*8f60*/  FFMA.FTZ R10, R184, UR4, -R3.reuse ;  /* 0x00000004b80a7c23 */ /* 0x104fe20008010803 */
[C---:B------:R-:W-:Y:S01]  /*8f70*/  HMMA.16816.F32.BF16 R136, R4.reuse, R38, R136 ;  /* 0x000000260488723c */ /* 0x040fe20000041888 */
[----:B------:R1:W-:Y:S01]  /*8f80*/  MUFU.EX2 R182, R11 ;  /* 0x0000000b00b67308 */ /* 0x0003e20000000800 */
[----:B------:R-:W-:Y:S02]  /*8f90*/  MOV R113, R114 ;  /* 0x0000007200717202 */ /* 0x000fe40000000f00 */
[----:B------:R-:W-:Y:S01]  /*8fa0*/  MOV R114, R115 ;  /* 0x0000007300727202 */ /* 0x000fe20000000f00 */
[----:B------:R2:W5:Y:S01]  /*8fb0*/  MUFU.EX2 R187, R10 ;  /* 0x0000000a00bb7308 */ /* 0x0005620000000800 */
[----:B------:R-:W-:Y:S02]  /*8fc0*/  MOV R115, R13 ;  /* 0x0000000d00737202 */ /* 0x000fe40000000f00 */
[----:B------:R-:W-:Y:S01]  /*8fd0*/  HMMA.16816.F32.BF16 R148, R4, R32, R148 ;  /* 0x000000200494723c */ /* 0x000fe20000041894 */
[----:B-1----:R-:W-:-:S07]  /*8fe0*/  FFMA.FTZ R11, R183, UR4, -R3 ;  /* 0x00000004b70b7c23 */ /* 0x002fce0008010803 */
[C---:B------:R-:W-:Y:S01]  /*8ff0*/  HMMA.16816.F32.BF16 R152, R4.reuse, R34, R152 ;  /* 0x000000220498723c */ /* 0x040fe20000041898 */
[----:B--2---:R-:W-:Y:S01]  /*9000*/  FFMA.FTZ R10, R179, UR4, -R3 ;  /* 0x00000004b30a7c23 */ /* 0x004fe20008010803 */
[----:B------:R1:W-:Y:S06]  /*9010*/  MUFU.EX2 R184, R11 ;  /* 0x0000000b00b87308 */ /* 0x0003ec0000000800 */
[C---:B------:R-:W-:Y:S01]  /*9020*/  HMMA.16816.F32.BF16 R164, R4.reuse, R24, R164 ;  /* 0x0000001804a4723c */ /* 0x040fe200000418a4 */
[----:B------:R2:W5:Y:S07]  /*9030*/  MUFU.EX2 R183, R10 ;  /* 0x0000000a00b77308 */ /* 0x00056e0000000800 */
[----:B------:R-:W-:Y:S01]  /*9040*/  HMMA.16816.F32.BF16 R88, R4, R16, R168 ;  /* 0x000000100458723c */ /* 0x000fe200000418a8 */
[----:B-1----:R-:W-:Y:S01]  /*9050*/  FFMA.FTZ R11, R202, UR4, -R2 ;  /* 0x00000004ca0b7c23 */ /* 0x002fe20008010802 */
[----:B------:R-:W-:-:S02]  /*9060*/  MOV R202, R47 ;  /* 0x0000002f00ca7202 */ /* 0x000fc40000000f00 */
[----:B------:R-:W-:Y:S01]  /*9070*/  MOV R47, R15 ;  /* 0x0000000f002f7202 */ /* 0x000fe20000000f00 */
[----:B------:R1:W-:Y:S01]  /*9080*/  MUFU.EX2 R181, R11 ;  /* 0x0000000b00b57308 */ /* 0x0003e20000000800 */
[----:B--2---:R-:W-:Y:S02]  /*9090*/  FFMA.FTZ R10, R203, UR4, -R2 ;  /* 0x00000004cb0a7c23 */ /* 0x004fe40008010802 */
[C---:B------:R-:W-:Y:S01]  /*90a0*/  HMMA.16816.F32.BF16 R76, R4.reuse, R18, R76 ;  /* 0x00000012044c723c */ /* 0x040fe2000004184c */
[----:B------:R-:W-:Y:S01]  /*90b0*/  MOV R203, R127 ;  /* 0x0000007f00cb7202 */ /* 0x000fe20000000f00 */
[----:B------:R2:W5:Y:S01]  /*90c0*/  MUFU.EX2 R177, R10 ;  /* 0x0000000a00b17308 */ /* 0x0005620000000800 */
[----:B------:R-:W-:Y:S05]  /*90d0*/  LDSM.16.MT88.4 R124, [R178+0x9c00] ;  /* 0x009c0000b27c783b */ /* 0x000fea0000004200 */
[----:B------:R-:W-:Y:S01]  /*90e0*/  HMMA.16816.F32.BF16 R72, R4, R28, R72 ;  /* 0x0000001c0448723c */ /* 0x000fe20000041848 */
[----:B-1----:R-:W-:Y:S01]  /*90f0*/  FFMA.FTZ R11, R208, UR4, -R9 ;  /* 0x00000004d00b7c23 */ /* 0x002fe20008010809 */
[----:B------:R-:W-:-:S06]  /*9100*/  MOV R208, R113 ;  /* 0x0000007100d07202 */ /* 0x000fcc0000000f00 */
[----:B------:R-:W-:Y:S01]  /*9110*/  HMMA.16816.F32.BF16 R68, R4, R30, R108 ;  /* 0x0000001e0444723c */ /* 0x000fe2000004186c */
[----:B------:R-:W-:Y:S01]  /*9120*/  F2FP.BF16.F32.PACK_AB R4, R240, R239 ;  /* 0x000000eff004723e */ /* 0x000fe200000010ff */
[----:B--2---:R-:W-:Y:S01]  /*9130*/  FFMA.FTZ R10, R199, UR4, -R2 ;  /* 0x00000004c70a7c23 */ /* 0x004fe20008010802 */
[----:B---3--:R-:W-:Y:S01]  /*9140*/  F2FP.BF16.F32.PACK_AB R5, R192, R196 ;  /* 0x000000c4c005723e */ /* 0x008fe200000010ff */
[----:B------:R1:W-:Y:S01]  /*9150*/  MUFU.EX2 R176, R11 ;  /* 0x0000000b00b07308 */ /* 0x0003e20000000800 */
[----:B------:R-:W-:Y:S02]  /*9160*/  F2FP.BF16.F32.PACK_AB R6, R201, R200 ;  /* 0x000000c8c906723e */ /* 0x000fe400000010ff */
[----:B----4-:R-:W-:Y:S01]  /*9170*/  F2FP.BF16.F32.PACK_AB R7, R188, R193 ;  /* 0x000000c1bc07723e */ /* 0x010fe200000010ff */
[----:B------:R2:W3:Y:S01]  /*9180*/  MUFU.EX2 R179, R10 ;  /* 0x0000000a00b37308 */ /* 0x0004e20000000800 */
[----:B------:R-:W-:Y:S02]  /*9190*/  MOV R199, R14 ;  /* 0x0000000e00c77202 */ /* 0x000fe40000000f00 */
[----:B------:R-:W-:Y:S03]  /*91a0*/  LDSM.16.MT88.4 R12, [R20+0x2800] ;  /* 0x00280000140c783b */ /* 0x000fe60000004200 */
[----:B------:R-:W-:Y:S01]  /*91b0*/  HMMA.16816.F32.BF16 R52, R4, R16, R52 ;  /* 0x000000100434723c */ /* 0x000fe20000041834 */
[----:B-1----:R-:W-:Y:S01]  /*91c0*/  FFMA.FTZ R11, R205, UR4, -R9 ;  /* 0x00000004cd0b7c23 */ /* 0x002fe20008010809 */
[----:B------:R-:W-:-:S06]  /*91d0*/  MOV R205, R47 ;  /* 0x0000002f00cd7202 */ /* 0x000fcc0000000f00 */
[----:B------:R-:W-:Y:S01]  /*91e0*/  HMMA.16816.F32.BF16 R80, R4, R18, R80 ;  /* 0x000000120450723c */ /* 0x000fe20000041850 */
[----:B------:R-:W1:Y:S01]  /*91f0*/  LDSM.16.MT88.4 R16, [R178+0xb800] ;  /* 0x00b80000b210783b */ /* 0x000e620000004200 */
[----:B--2---:R-:W-:Y:S01]  /*9200*/  FFMA.FTZ R10, R210, UR4, -R9 ;  /* 0x00000004d20a7c23 */ /* 0x004fe20008010809 */
[----:B------:R2:W-:Y:S01]  /*9210*/  MUFU.EX2 R47, R11 ;  /* 0x0000000b002f7308 */ /* 0x0005e20000000800 */
[----:B------:R-:W-:-:S03]  /*9220*/  MOV R210, R112 ;  /* 0x0000007000d27202 */ /* 0x000fc60000000f00 */
[----:B------:R4:W1:Y:S01]  /*9230*/  MUFU.EX2 R111, R10 ;  /* 0x0000000a006f7308 */ /* 0x0008620000000800 */
[C---:B------:R-:W-:Y:S08]  /*9240*/  HMMA.16816.F32.BF16 R104, R4.reuse, R40, R104 ;  /* 0x000000280468723c */ /* 0x040ff00000041868 */
[----:B------:R-:W-:Y:S01]  /*9250*/  HMMA.16816.F32.BF16 R100, R4, R42, R100 ;  /* 0x0000002a0464723c */ /* 0x000fe20000041864 */
[----:B------:R-:W1:Y:S01]  /*9260*/  LDSM.16.MT88.4 R40, [R178+0x9800] ;  /* 0x00980000b228783b */ /* 0x000e620000004200 */
[----:B--2---:R-:W-:Y:S01]  /*9270*/  FFMA.FTZ R11, R206, UR4, -R8 ;  /* 0x00000004ce0b7c23 */ /* 0x004fe20008010808 */
[----:B------:R-:W-:Y:S01]  /*9280*/  MOV R206, R46 ;  /* 0x0000002e00ce7202 */ /* 0x000fe20000000f00 */
[----:B----4-:R-:W-:Y:S01]  /*9290*/  FFMA.FTZ R10, R207, UR4, -R9 ;  /* 0x00000004cf0a7c23 */ /* 0x010fe20008010809 */
[----:B------:R-:W-:-:S03]  /*92a0*/  MOV R207, R114 ;  /* 0x0000007200cf7202 */ /* 0x000fc60000000f00 */
[C---:B------:R-:W-:Y:S01]  /*92b0*/  HMMA.16816.F32.BF16 R64, R4.reuse, R36, R64 ;  /* 0x000000240440723c */ /* 0x040fe20000041840 */
[----:B------:R2:W-:Y:S07]  /*92c0*/  MUFU.EX2 R110, R10 ;  /* 0x0000000a006e7308 */ /* 0x0005ee0000000800 */
[----:B------:R-:W-:Y:S01]  /*92d0*/  HMMA.16816.F32.BF16 R60, R4, R38, R60 ;  /* 0x00000026043c723c */ /* 0x000fe2000004183c */
[----:B------:R-:W4:Y:S01]  /*92e0*/  LDSM.16.MT88.4 R36, [R20+0x800] ;  /* 0x000800001424783b */ /* 0x000f220000004200 */
[----:B--2---:R-:W-:-:S06]  /*92f0*/  FFMA.FTZ R10, R211, UR4, -R8 ;  /* 0x00000004d30a7c23 */ /* 0x004fcc0008010808 */
[----:B------:R-:W-:Y:S01]  /*9300*/  HMMA.16816.F32.BF16 R56, R4, R32, R144 ;  /* 0x000000200438723c */ /* 0x000fe20000041890 */
[----:B------:R-:W-:Y:S01]  /*9310*/  MOV R211, R21 ;  /* 0x0000001500d37202 */ /* 0x000fe20000000f00 */
[----:B------:R-:W-:Y:S01]  /*9320*/  FFMA.FTZ R21, R209, UR4, -R8 ;  /* 0x00000004d1157c23 */ /* 0x000fe20008010808 */
[----:B------:R2:W-:Y:S01]  /*9330*/  MUFU.EX2 R109, R10 ;  /* 0x0000000a006d7308 */ /* 0x0005e20000000800 */
[----:B------:R-:W-:-:S03]  /*9340*/  MOV R209, R115 ;  /* 0x0000007300d17202 */ /* 0x000fc60000000f00 */
[----:B------:R-:W4:Y:S01]  /*9350*/  MUFU.EX2 R108, R21 ;  /* 0x00000015006c7308 */ /* 0x000f220000000800 */
[C---:B------:R-:W-:Y:S01]  /*9360*/  HMMA.16816.F32.BF16 R156, R4.reuse, R34, R156 ;  /* 0x00000022049c723c */ /* 0x040fe2000004189c */
[----:B------:R-:W4:Y:S02]  /*9370*/  LDSM.16.MT88.4 R32, [R178+0xa800] ;  /* 0x00a80000b220783b */ /* 0x000f240000004200 */
[----:B------:R5:W-:Y:S05]  /*9380*/  MUFU.EX2 R21, R11 ;  /* 0x0000000b00157308 */ /* 0x000bea0000000800 */
[----:B------:R-:W-:Y:S01]  /*9390*/  HMMA.16816.F32.BF16 R160, R4, R24, R160 ;  /* 0x0000001804a0723c */ /* 0x000fe200000418a0 */
[----:B--2---:R-:W-:-:S04]  /*93a0*/  FFMA.FTZ R10, R204, UR4, -R8 ;  /* 0x00000004cc0a7c23 */ /* 0x004fc80008010808 */
[----:B------:R2:W4:Y:S03]  /*93b0*/  MUFU.EX2 R46, R10 ;  /* 0x0000000a002e7308 */ /* 0x0005260000000800 */
[----:B------:R-:W-:Y:S01]  /*93c0*/  HMMA.16816.F32.BF16 R48, R4, R26, R48 ;  /* 0x0000001a0430723c */ /* 0x000fe20000041830 */
[----:B------:R-:W4:Y:S01]  /*93d0*/  LDSM.16.MT88.4 R24, [R20+0x1800] ;  /* 0x001800001418783b */ /* 0x000f220000004200 */
[----:B-----5:R-:W-:-:S06]  /*93e0*/  FFMA.FTZ R11, R213, UR4, -R3 ;  /* 0x00000004d50b7c23 */ /* 0x020fcc0008010803 */
[----:B------:R-:W-:Y:S01]  /*93f0*/  HMMA.16816.F32.BF16 R84, R4, R28, R84 ;  /* 0x0000001c0454723c */ /* 0x000fe20000041854 */
[----:B--2---:R-:W-:-:S07]  /*9400*/  FFMA.FTZ R10, R214, UR4, -R3 ;  /* 0x00000004d60a7c23 */ /* 0x004fce0008010803 */
[----:B------:R-:W-:Y:S01]  /*9410*/  HMMA.16816.F32.BF16 R28, R4, R30, R96 ;  /* 0x0000001e041c723c */ /* 0x000fe20000041860 */
[----:B------:R-:W-:Y:S02]  /*9420*/  F2FP.BF16.F32.PACK_AB R4, R182, R187 ;  /* 0x000000bbb604723e */ /* 0x000fe400000010ff */
[----:B------:R-:W-:Y:S02]  /*9430*/  F2FP.BF16.F32.PACK_AB R6, R184, R183 ;  /* 0x000000b7b806723e */ /* 0x000fe400000010ff */
[----:B------:R-:W-:Y:S02]  /*9440*/  F2FP.BF16.F32.PACK_AB R5, R180, R177 ;  /* 0x000000b1b405723e */ /* 0x000fe400000010ff */
[----:B---3--:R-:W-:-:S07]  /*9450*/  F2FP.BF16.F32.PACK_AB R7, R179, R181 ;  /* 0x000000b5b307723e */ /* 0x008fce00000010ff */
[C---:B-1----:R-:W-:Y:S08]  /*9460*/  HMMA.16816.F32.BF16 R96, R4.reuse, R16, R88 ;  /* 0x000000100460723c */ /* 0x042ff00000041858 */
[C---:B------:R-:W-:Y:S08]  /*9470*/  HMMA.16816.F32.BF16 R116, R4.reuse, R40, R116 ;  /* 0x000000280474723c */ /* 0x040ff00000041874 */
[C---:B------:R-:W-:Y:S08]  /*9480*/  HMMA.16816.F32.BF16 R120, R4.reuse, R42, R120 ;  /* 0x0000002a0478723c */ /* 0x040ff00000041878 */
[C---:B----4-:R-:W-:Y:S08]  /*9490*/  HMMA.16816.F32.BF16 R132, R4.reuse, R36, R132 ;  /* 0x000000240484723c */ /* 0x050ff00000041884 */
        /* <DEDUP_REMOVED lines=8> */
[----:B------:R-:W-:-:S02]  /*9520*/  F2FP.BF16.F32.PACK_AB R4, R176, R111 ;  /* 0x0000006fb004723e */ /* 0x000fc400000010ff */
[----:B------:R-:W-:Y:S02]  /*9530*/  F2FP.BF16.F32.PACK_AB R5, R108, R109 ;  /* 0x0000006d6c05723e */ /* 0x000fe400000010ff */
[----:B------:R-:W-:Y:S02]  /*9540*/  F2FP.BF16.F32.PACK_AB R6, R47, R110 ;  /* 0x0000006e2f06723e */ /* 0x000fe400000010ff */
[----:B------:R-:W-:-:S07]  /*9550*/  F2FP.BF16.F32.PACK_AB R7, R46, R21 ;  /* 0x000000152e07723e */ /* 0x000fce00000010ff */
[C---:B------:R-:W-:Y:S01]  /*9560*/  HMMA.16816.F32.BF16 R100, R4.reuse, R42, R100 ;  /* 0x0000002a0464723c */ /* 0x040fe20000041864 */
[----:B------:R1:W-:Y:S07]  /*9570*/  MUFU.EX2 R42, R10 ;  /* 0x0000000a002a7308 */ /* 0x0003ee0000000800 */
[----:B------:R-:W-:Y:S01]  /*9580*/  HMMA.16816.F32.BF16 R104, R4, R40, R104 ;  /* 0x000000280468723c */ /* 0x000fe20000041868 */
[--C-:B-1----:R-:W-:Y:S01]  /*9590*/  FFMA.FTZ R10, R215, UR4, -R3.reuse ;  /* 0x00000004d70a7c23 */ /* 0x102fe20008010803 */
[----:B------:R-:W-:-:S06]  /*95a0*/  FFMA.FTZ R3, R219, UR4, -R3 ;  /* 0x00000004db037c23 */ /* 0x000fcc0008010803 */
[C---:B------:R-:W-:Y:S01]  /*95b0*/  HMMA.16816.F32.BF16 R64, R4.reuse, R36, R64 ;  /* 0x000000240440723c */ /* 0x040fe20000041840 */
[----:B------:R1:W-:Y:S04]  /*95c0*/  MUFU.EX2 R41, R10 ;  /* 0x0000000a00297308 */ /* 0x0003e80000000800 */
[----:B------:R2:W3:Y:S03]  /*95d0*/  MUFU.EX2 R40, R3 ;  /* 0x0000000300287308 */ /* 0x0004e60000000800 */
[----:B------:R-:W-:Y:S01]  /*95e0*/  HMMA.16816.F32.BF16 R60, R4, R38, R60 ;  /* 0x00000026043c723c */ /* 0x000fe2000004183c */
[----:B------:R-:W4:Y:S01]  /*95f0*/  MUFU.EX2 R39, R11 ;  /* 0x0000000b00277308 */ /* 0x000f220000000800 */
[----:B-1----:R-:W-:-:S06]  /*9600*/  FFMA.FTZ R10, R234, UR4, -R2 ;  /* 0x00000004ea0a7c23 */ /* 0x002fcc0008010802 */
[C---:B------:R-:W-:Y:S01]  /*9610*/  HMMA.16816.F32.BF16 R160, R4.reuse, R24, R160 ;  /* 0x0000001804a0723c */ /* 0x040fe200000418a0 */
[--C-:B--2---:R-:W-:Y:S01]  /*9620*/  FFMA.FTZ R3, R235, UR4, -R2.reuse ;  /* 0x00000004eb037c23 */ /* 0x104fe20008010802 */
[----:B------:R1:W-:Y:S01]  /*9630*/  MUFU.EX2 R36, R10 ;  /* 0x0000000a00247308 */ /* 0x0003e20000000800 */
[----:B---3--:R-:W-:Y:S02]  /*9640*/  F2FP.BF16.F32.PACK_AB R94, R40, R41 ;  /* 0x00000029285e723e */ /* 0x008fe400000010ff */
[----:B----4-:R-:W-:Y:S01]  /*9650*/  F2FP.BF16.F32.PACK_AB R92, R39, R42 ;  /* 0x0000002a275c723e */ /* 0x010fe200000010ff */
[----:B------:R2:W3:Y:S02]  /*9660*/  MUFU.EX2 R37, R3 ;  /* 0x0000000300257308 */ /* 0x0004e40000000800 */
[C---:B------:R-:W-:Y:S08]  /*9670*/  HMMA.16816.F32.BF16 R48, R4.reuse, R26, R48 ;  /* 0x0000001a0430723c */ /* 0x040ff00000041830 */
[----:B------:R-:W-:Y:S01]  /*9680*/  HMMA.16816.F32.BF16 R24, R4, R18, R80 ;  /* 0x000000120418723c */ /* 0x000fe20000041850 */
[--C-:B-1----:R-:W-:Y:S01]  /*9690*/  FFMA.FTZ R10, R233, UR4, -R2.reuse ;  /* 0x00000004e90a7c23 */ /* 0x102fe20008010802 */
[----:B------:R-:W-:Y:S01]  /*96a0*/  FFMA.FTZ R2, R212, UR4, -R2 ;  /* 0x00000004d4027c23 */ /* 0x000fe20008010802 */
[----:B------:R-:W1:Y:S01]  /*96b0*/  LDSM.16.MT88.4 R80, [R178+0xbc00] ;  /* 0x00bc0000b250783b */ /* 0x000e620000004200 */
[----:B--2---:R-:W-:Y:S01]  /*96c0*/  FFMA.FTZ R3, R238, UR4, -R9 ;  /* 0x00000004ee037c23 */ /* 0x004fe20008010809 */
[----:B------:R-:W-:Y:S01]  /*96d0*/  MUFU.EX2 R38, R10 ;  /* 0x0000000a00267308 */ /* 0x000fe20000000800 */
[----:B---3--:R-:W-:-:S02]  /*96e0*/  F2FP.BF16.F32.PACK_AB R93, R37, R36 ;  /* 0x00000024255d723e */ /* 0x008fc400000010ff */
[C---:B------:R-:W-:Y:S01]  /*96f0*/  HMMA.16816.F32.BF16 R52, R4.reuse, R16, R52 ;  /* 0x000000100434723c */ /* 0x040fe20000041834 */
[----:B------:R2:W-:Y:S04]  /*9700*/  MUFU.EX2 R10, R3 ;  /* 0x00000003000a7308 */ /* 0x0005e80000000800 */
[----:B------:R3:W4:Y:S03]  /*9710*/  MUFU.EX2 R19, R2 ;  /* 0x0000000200137308 */ /* 0x0007260000000800 */
[----:B------:R-:W-:Y:S01]  /*9720*/  HMMA.16816.F32.BF16 R56, R4, R32, R56 ;  /* 0x000000200438723c */ /* 0x000fe20000041838 */
[----:B--2---:R-:W-:-:S07]  /*9730*/  FFMA.FTZ R3, R232, UR4, -R9 ;  /* 0x00000004e8037c23 */ /* 0x004fce0008010809 */
[----:B------:R-:W-:Y:S01]  /*9740*/  HMMA.16816.F32.BF16 R32, R4, R34, R156 ;  /* 0x000000220420723c */ /* 0x000fe2000004189c */
[----:B------:R-:W2:Y:S01]  /*9750*/  LDSM.16.MT88.4 R156, [R178+0xac00] ;  /* 0x00ac0000b29c783b */ /* 0x000ea20000004200 */
[----:B---3--:R-:W-:Y:S01]  /*9760*/  FFMA.FTZ R2, R237, UR4, -R9 ;  /* 0x00000004ed027c23 */ /* 0x008fe20008010809 */
[----:B------:R3:W-:Y:S01]  /*9770*/  MUFU.EX2 R18, R3 ;  /* 0x0000000300127308 */ /* 0x0007e20000000800 */
[----:B----4-:R-:W-:-:S03]  /*9780*/  F2FP.BF16.F32.PACK_AB R95, R19, R38 ;  /* 0x00000026135f723e */ /* 0x010fc600000010ff */
[----:B------:R4:W5:Y:S01]  /*9790*/  MUFU.EX2 R16, R2 ;  /* 0x0000000200107308 */ /* 0x0009620000000800 */
[C---:B------:R-:W-:Y:S08]  /*97a0*/  HMMA.16816.F32.BF16 R84, R4.reuse, R12, R84 ;  /* 0x0000000c0454723c */ /* 0x040ff00000041854 */
[----:B------:R-:W-:Y:S01]  /*97b0*/  HMMA.16816.F32.BF16 R28, R4, R14, R28 ;  /* 0x0000000e041c723c */ /* 0x000fe2000004181c */
[----:B---3--:R-:W-:Y:S01]  /*97c0*/  FFMA.FTZ R3, R217, UR4, -R8 ;  /* 0x00000004d9037c23 */ /* 0x008fe20008010808 */
[----:B------:R-:W-:Y:S01]  /*97d0*/  FFMA.FTZ R4, R236, UR4, -R9 ;  /* 0x00000004ec047c23 */ /* 0x000fe20008010809 */
[----:B------:R-:W-:Y:S01]  /*97e0*/  FFMA.FTZ R5, R209, R23, R206 ;  /* 0x00000017d1057223 */ /* 0x000fe200000100ce */
[----:B------:R3:W2:Y:S01]  /*97f0*/  LDSM.16.MT88.4 R12, [R20+0x2c00] ;  /* 0x002c0000140c783b */ /* 0x0006a20000004200 */
[--C-:B----4-:R-:W-:Y:S01]  /*9800*/  FFMA.FTZ R2, R218, UR4, -R8.reuse ;  /* 0x00000004da027c23 */ /* 0x110fe20008010808 */
[----:B------:R4:W-:Y:S01]  /*9810*/  MUFU.EX2 R9, R3 ;  /* 0x0000000300097308 */ /* 0x0009e20000000800 */
[----:B------:R-:W-:Y:S01]  /*9820*/  FADD.FTZ R5, R202, R5 ;  /* 0x00000005ca057221 */ /* 0x000fe20000010000 */
[C---:B-1----:R-:W-:Y:S01]  /*9830*/  HMMA.16816.F32.BF16 R72, R92.reuse, R80, R96 ;  /* 0x000000505c48723c */ /* 0x042fe20000041860 */
[----:B-----5:R-:W-:Y:S01]  /*9840*/  F2FP.BF16.F32.PACK_AB R96, R16, R10 ;  /* 0x0000000a1060723e */ /* 0x020fe200000010ff */
[----:B------:R1:W5:Y:S04]  /*9850*/  MUFU.EX2 R7, R2 ;  /* 0x0000000200077308 */ /* 0x0003680000000800 */
[----:B------:R3:W3:Y:S02]  /*9860*/  MUFU.EX2 R17, R4 ;  /* 0x0000000400117308 */ /* 0x0006e40000000800 */
[----:B------:R-:W-:Y:S01]  /*9870*/  HMMA.16816.F32.BF16 R116, R92, R124, R116 ;  /* 0x0000007c5c74723c */ /* 0x000fe20000041874 */
[--C-:B----4-:R-:W-:Y:S01]  /*9880*/  FFMA.FTZ R3, R231, UR4, -R8.reuse ;  /* 0x00000004e7037c23 */ /* 0x110fe20008010808 */
[----:B-1----:R-:W-:-:S03]  /*9890*/  FFMA.FTZ R2, R216, UR4, -R8 ;  /* 0x00000004d8027c23 */ /* 0x002fc60008010808 */
[----:B------:R1:W-:Y:S01]  /*98a0*/  MUFU.EX2 R11, R3 ;  /* 0x00000003000b7308 */ /* 0x0003e20000000800 */
[----:B-----5:R-:W-:Y:S02]  /*98b0*/  F2FP.BF16.F32.PACK_AB R97, R9, R7 ;  /* 0x000000070961723e */ /* 0x020fe400000010ff */
[----:B------:R-:W-:Y:S01]  /*98c0*/  HMMA.16816.F32.BF16 R120, R92, R126, R120 ;  /* 0x0000007e5c78723c */ /* 0x000fe20000041878 */
[----:B---3--:R-:W-:Y:S01]  /*98d0*/  FFMA.FTZ R4, R205, R22, R211 ;  /* 0x00000016cd047223 */ /* 0x008fe200000100d3 */
[----:B------:R3:W4:Y:S01]  /*98e0*/  MUFU.EX2 R8, R2 ;  /* 0x0000000200087308 */ /* 0x0007220000000800 */
[----:B------:R-:W-:Y:S02]  /*98f0*/  F2FP.BF16.F32.PACK_AB R98, R18, R17 ;  /* 0x000000111262723e */ /* 0x000fe400000010ff */
[----:B------:R-:W-:-:S03]  /*9900*/  FADD.FTZ R20, R251, R4 ;  /* 0x00000004fb147221 */ /* 0x000fc60000010000 */
[----:B------:R-:W-:Y:S01]  /*9910*/  HMMA.16816.F32.BF16 R132, R92, R140, R132 ;  /* 0x0000008c5c84723c */ /* 0x000fe20000041884 */
[----:B-1----:R-:W-:Y:S01]  /*9920*/  FFMA.FTZ R3, R208, R45, R207 ;  /* 0x0000002dd0037223 */ /* 0x002fe200000100cf */
[----:B---3--:R-:W-:-:S03]  /*9930*/  FFMA.FTZ R2, R199, R44, R210 ;  /* 0x0000002cc7027223 */ /* 0x008fc600000100d2 */
[----:B------:R-:W-:Y:S01]  /*9940*/  FADD.FTZ R4, R195, R3 ;  /* 0x00000003c3047221 */ /* 0x000fe20000010000 */
[----:B------:R-:W-:Y:S01]  /*9950*/  FADD.FTZ R3, R250, R20 ;  /* 0x00000014fa037221 */ /* 0x000fe20000010000 */
[----:B----4-:R-:W-:Y:S01]  /*9960*/  F2FP.BF16.F32.PACK_AB R99, R11, R8 ;  /* 0x000000080b63723e */ /* 0x010fe200000010ff */
        /* <DEDUP_REMOVED lines=57> */
[----:B--2---:R-:W-:Y:S01]  /*9d00*/  HMMA.16816.F32.BF16 R148, R92, R156, R148 ;  /* 0x0000009c5c94723c */ /* 0x004fe20000041894 */
[----:B------:R1:W-:Y:S01]  /*9d10*/  STL [R1+0x28], R5 ;  /* 0x0000280501007387 */ /* 0x0003e20000100800 */
[----:B------:R-:W-:-:S03]  /*9d20*/  MOV R176, R252 ;  /* 0x000000fc00b07202 */ /* 0x000fc60000000f00 */
[----:B------:R1:W-:Y:S03]  /*9d30*/  STL [R1+0x2c], R4 ;  /* 0x00002c0401007387 */ /* 0x0003e60000100800 */
[C---:B------:R-:W-:Y:S01]  /*9d40*/  HMMA.16816.F32.BF16 R152, R92.reuse, R158, R152 ;  /* 0x0000009e5c98723c */ /* 0x040fe20000041898 */
[----:B------:R1:W-:Y:S04]  /*9d50*/  STL [R1+0x34], R3 ;  /* 0x0000340301007387 */ /* 0x0003e80000100800 */
[----:B------:R1:W-:Y:S03]  /*9d60*/  STL [R1+0x30], R2 ;  /* 0x0000300201007387 */ /* 0x0003e60000100800 */
[C---:B------:R-:W-:Y:S08]  /*9d70*/  HMMA.16816.F32.BF16 R164, R92.reuse, R172, R164 ;  /* 0x000000ac5ca4723c */ /* 0x040ff000000418a4 */
[C---:B------:R-:W-:Y:S08]  /*9d80*/  HMMA.16816.F32.BF16 R168, R92.reuse, R174, R168 ;  /* 0x000000ae5ca8723c */ /* 0x040ff000000418a8 */
[C---:B------:R-:W-:Y:S08]  /*9d90*/  HMMA.16816.F32.BF16 R76, R92.reuse, R82, R76 ;  /* 0x000000525c4c723c */ /* 0x040ff0000004184c */
[C---:B------:R-:W-:Y:S08]  /*9da0*/  HMMA.16816.F32.BF16 R88, R92.reuse, R12, R88 ;  /* 0x0000000c5c58723c */ /* 0x040ff00000041858 */
[----:B------:R-:W-:Y:S08]  /*9db0*/  HMMA.16816.F32.BF16 R92, R92, R14, R68 ;  /* 0x0000000e5c5c723c */ /* 0x000ff00000041844 */
[----:B------:R-:W-:Y:S01]  /*9dc0*/  HMMA.16816.F32.BF16 R112, R96, R124, R104 ;  /* 0x0000007c6070723c */ /* 0x000fe20000041868 */
[----:B------:R-:W-:-:S07]  /*9dd0*/  MOV R104, R228 ;  /* 0x000000e400687202 */ /* 0x000fce0000000f00 */
[C---:B------:R-:W-:Y:S08]  /*9de0*/  HMMA.16816.F32.BF16 R144, R96.reuse, R156, R56 ;  /* 0x0000009c6090723c */ /* 0x040ff00000041838 */
[C---:B------:R-:W-:Y:S08]  /*9df0*/  HMMA.16816.F32.BF16 R68, R96.reuse, R80, R52 ;  /* 0x000000506044723c */ /* 0x040ff00000041834 */
[C---:B------:R-:W-:Y:S08]  /*9e00*/  HMMA.16816.F32.BF16 R128, R96.reuse, R140, R64 ;  /* 0x0000008c6080723c */ /* 0x040ff00000041840 */
[C---:B------:R-:W-:Y:S08]  /*9e10*/  HMMA.16816.F32.BF16 R160, R96.reuse, R172, R160 ;  /* 0x000000ac60a0723c */ /* 0x040ff000000418a0 */
[----:B------:R-:W-:Y:S01]  /*9e20*/  HMMA.16816.F32.BF16 R124, R96, R126, R100 ;  /* 0x0000007e607c723c */ /* 0x000fe20000041864 */
[----:B------:R-:W-:-:S02]  /*9e30*/  MOV R101, R221 ;  /* 0x000000dd00657202 */ /* 0x000fc40000000f00 */
[----:B------:R-:W-:Y:S02]  /*9e40*/  MOV R102, R227 ;  /* 0x000000e300667202 */ /* 0x000fe40000000f00 */
[----:B------:R-:W-:-:S03]  /*9e50*/  MOV R103, R229 ;  /* 0x000000e500677202 */ /* 0x000fc60000000f00 */
        /* <DEDUP_REMOVED lines=8> */
[----:B------:R-:W2:Y:S01]  /*9ee0*/  LDL R55, [R1+0x20] ;  /* 0x0000200001377983 */ /* 0x000ea20000100800 */
[----:B------:R-:W1:Y:S01]  /*9ef0*/  LDC.64 R2, c[0x0][0x3c0] ;  /* 0x0000f000ff027b82 */ /* 0x000e620000000a00 */
[----:B------:R-:W-:-:S04]  /*9f00*/  DEPBAR.LE SB0, 0x0 ;  /* 0x000080000000791a */ /* 0x000fc80000000000 */
[----:B------:R-:W3:Y:S04]  /*9f10*/  LDL R191, [R1+0x48] ;  /* 0x0000480001bf7983 */ /* 0x000ee80000100800 */
[----:B------:R-:W4:Y:S04]  /*9f20*/  LDL R194, [R1+0x44] ;  /* 0x0000440001c27983 */ /* 0x000f280000100800 */
[----:B------:R-:W5:Y:S01]  /*9f30*/  LDL R198, [R1+0x40] ;  /* 0x0000400001c67983 */ /* 0x000f620000100800 */
[C---:B------:R-:W-:Y:S02]  /*9f40*/  IMAD.SHL.U32 R12, R220.reuse, 0x20, RZ ;  /* 0x00000020dc0c7824 */ /* 0x040fe400078e00ff */
[C---:B------:R-:W-:Y:S01]  /*9f50*/  IMAD.SHL.U32 R186, R220.reuse, 0x4, RZ ;  /* 0x00000004dcba7824 */ /* 0x040fe200078e00ff */
[----:B------:R-:W-:Y:S01]  /*9f60*/  SHF.R.U32.HI R185, RZ, 0x1, R220 ;  /* 0x00000001ffb97819 */ /* 0x000fe200000116dc */
[----:B------:R-:W-:Y:S01]  /*9f70*/  IMAD.SHL.U32 R197, R220, 0x10, RZ ;  /* 0x00000010dcc57824 */ /* 0x000fe200078e00ff */
[----:B------:R-:W-:-:S02]  /*9f80*/  LOP3.LUT R4, R12, 0xc0, RZ, 0xc0, !PT ;  /* 0x000000c00c047812 */ /* 0x000fc400078ec0ff */
[----:B------:R-:W-:Y:S02]  /*9f90*/  LOP3.LUT R6, R186, 0x18, RZ, 0xc0, !PT ;  /* 0x00000018ba067812 */ /* 0x000fe400078ec0ff */
[----:B------:R-:W-:Y:S02]  /*9fa0*/  LOP3.LUT R10, R12, 0x120, RZ, 0xc0, !PT ;  /* 0x000001200c0a7812 */ /* 0x000fe400078ec0ff */
[----:B------:R-:W-:Y:S01]  /*9fb0*/  LOP3.LUT R6, R4, R6, RZ, 0xfc, !PT ;  /* 0x0000000604067212 */ /* 0x000fe200078efcff */
[----:B------:R-:W-:Y:S01]  /*9fc0*/  STL [R1+0x1c], R12 ;  /* 0x00001c0c01007387 */ /* 0x000fe20000100800 */
[----:B------:R-:W-:Y:S01]  /*9fd0*/  BAR.SYNC.DEFER_BLOCKING 0x0 ;  /* 0x0000000000007b1d */ /* 0x000fe20000010000 */
[----:B--2---:R-:W-:-:S04]  /*9fe0*/  VIADD R252, R55, 0xfffffffd ;  /* 0xfffffffd37fc7836 */ /* 0x004fc80000000000 */
[----:B-1----:R-:W-:-:S04]  /*9ff0*/  IMAD.WIDE.U32 R8, R252, R2, RZ ;  /* 0x00000002fc087225 */ /* 0x002fc800078e00ff */
[----:B------:R-:W-:Y:S02]  /*a000*/  IMAD R5, R252, R3, R9 ;  /* 0x00000003fc057224 */ /* 0x000fe400078e0209 */
[----:B------:R-:W-:-:S03]  /*a010*/  IMAD.SHL.U32 R7, R8, 0x40, RZ ;  /* 0x0000004008077824 */ /* 0x000fc600078e00ff */
[----:B------:R-:W-:Y:S02]  /*a020*/  SHF.L.U64.HI R9, R8, 0x6, R5 ;  /* 0x0000000608097819 */ /* 0x000fe40000010205 */
[----:B------:R-:W-:-:S04]  /*a030*/  LEA R7, P0, R2, R7, 0x5 ;  /* 0x0000000702077211 */ /* 0x000fc800078028ff */
[----:B------:R-:W-:Y:S02]  /*a040*/  LEA.HI.X R11, R2, R9, R3, 0x5, P0 ;  /* 0x00000009020b7211 */ /* 0x000fe400000f2c03 */
[----:B------:R-:W-:Y:S02]  /*a050*/  LOP3.LUT R3, R185, 0x8, RZ, 0xc0, !PT ;  /* 0x00000008b9037812 */ /* 0x000fe400078ec0ff */
[----:B------:R-:W-:Y:S02]  /*a060*/  LOP3.LUT R9, R10, 0x3e00, R197, 0xf8, !PT ;  /* 0x00003e000a097812 */ /* 0x000fe400078ef8c5 */
[----:B---3--:R-:W-:Y:S02]  /*a070*/  LEA R2, P1, R8, R191, 0x7 ;  /* 0x000000bf08027211 */ /* 0x008fe400078238ff */
[----:B------:R-:W-:Y:S02]  /*a080*/  LOP3.LUT R10, R12, 0x20, RZ, 0xc0, !PT ;  /* 0x000000200c0a7812 */ /* 0x000fe400078ec0ff */
[----:B------:R-:W-:-:S02]  /*a090*/  LOP3.LUT R9, R9, R6, R3, 0xf6, !PT ;  /* 0x0000000609097212 */ /* 0x000fc400078ef603 */
[----:B----4-:R-:W-:Y:S02]  /*a0a0*/  LEA.HI.X R3, R8, R194, R5, 0x7, P1 ;  /* 0x000000c208037211 */ /* 0x010fe400008f3c05 */
[----:B------:R-:W-:Y:S02]  /*a0b0*/  LOP3.LUT R8, R10, 0x100, R197, 0xf8, !PT ;  /* 0x000001000a087812 */ /* 0x000fe400078ef8c5 */
[----:B------:R-:W-:Y:S01]  /*a0c0*/  LOP3.LUT R6, R6, 0x8, R220, 0x78, !PT ;  /* 0x0000000806067812 */ /* 0x000fe200078e78dc */
[----:B------:R-:W-:Y:S01]  /*a0d0*/  @!PT LDS RZ, [RZ] ;  /* 0x00000000fffff984 */ /* 0x000fe20000000800 */
[----:B------:R-:W-:Y:S01]  /*a0e0*/  @!PT LDS RZ, [RZ] ;  /* 0x00000000fffff984 */ /* 0x000fe20000000800 */
[----:B------:R-:W-:Y:S01]  /*a0f0*/  @!PT LDS RZ, [RZ] ;  /* 0x00000000fffff984 */ /* 0x000fe20000000800 */
[----:B------:R-:W-:Y:S01]  /*a100*/  LDGSTS.E.BYPASS.LTC128B.128 [R230+0x9000], desc[UR14][R2.64] ;  /* 0x0900000002e67fae */ /* 0x000fe2000b981a0e */
[C---:B------:R-:W-:Y:S02]  /*a110*/  LEA R4, P0, R7.reuse, R191, 0x1 ;  /* 0x000000bf07047211 */ /* 0x040fe400078008ff */
[----:B------:R-:W-:Y:S01]  /*a120*/  LOP3.LUT R6, R8, R6, RZ, 0xfc, !PT ;  /* 0x0000000608067212 */ /* 0x000fe200078efcff */
[----:B------:R-:W-:Y:S01]  /*a130*/  LDGSTS.E.BYPASS.LTC128B.128 [R230+0xa000], desc[UR14][R2.64+0x40] ;  /* 0x0a00004002e67fae */ /* 0x000fe2000b981a0e */
[----:B------:R-:W-:-:S02]  /*a140*/  LEA.HI.X R5, R7, R194, R11, 0x1, P0 ;  /* 0x000000c207057211 */ /* 0x000fc400000f0c0b */
[----:B------:R-:W-:Y:S01]  /*a150*/  LEA R52, R6, UR5, 0x1 ;  /* 0x0000000506347c11 */ /* 0x000fe2000f8e08ff */
[----:B------:R1:W-:Y:S04]  /*a160*/  LDGSTS.E.BYPASS.LTC128B.128 [R230+0xb000], desc[UR14][R2.64+0x80] ;  /* 0x0b00008002e67fae */ /* 0x0003e8000b981a0e */
[----:B------:R-:W-:Y:S04]  /*a170*/  LDGSTS.E.BYPASS.LTC128B.128 [R230+0x9800], desc[UR14][R4.64] ;  /* 0x0980000004e67fae */ /* 0x000fe8000b981a0e */
[----:B------:R-:W-:Y:S04]  /*a180*/  LDGSTS.E.BYPASS.LTC128B.128 [R230+0xa800], desc[UR14][R4.64+0x40] ;  /* 0x0a80004004e67fae */ /* 0x000fe8000b981a0e */
[----:B------:R2:W-:Y:S04]  /*a190*/  LDGSTS.E.BYPASS.LTC128B.128 [R230+0xb800], desc[UR14][R4.64+0x80] ;  /* 0x0b80008004e67fae */ /* 0x0005e8000b981a0e */
[----:B------:R-:W-:Y:S04]  /*a1a0*/  LDSM.16.M88.4 R16, [R52+0x6400] ;  /* 0x006400003410783b */ /* 0x000fe80000000200 */
[----:B------:R-:W-:Y:S04]  /*a1b0*/  STL [R1+0x24], R8 ;  /* 0x0000240801007387 */ /* 0x000fe80000100800 */
[----:B------:R-:W-:Y:S01]  /*a1c0*/  LDSM.16.M88.4 R36, [R52+0x6800] ;  /* 0x006800003424783b */ /* 0x000fe20000000200 */
[----:B-1----:R-:W-:-:S03]  /*a1d0*/  LEA R2, R9, UR5, 0x1 ;  /* 0x0000000509027c11 */ /* 0x002fc6000f8e08ff */
[----:B------:R-:W-:Y:S04]  /*a1e0*/  LDSM.16.M88.4 R40, [R52+0x6c00] ;  /* 0x006c00003428783b */ /* 0x000fe80000000200 */
[----:B------:R-:W1:Y:S04]  /*a1f0*/  LDSM.16.M88.4 R12, [R2] ;  /* 0x00000000020c783b */ /* 0x000e680000000200 */
[----:B------:R-:W-:Y:S04]  /*a200*/  LDSM.16.M88.4 R8, [R52+0x6000] ;  /* 0x006000003408783b */ /* 0x000fe80000000200 */
[----:B--2---:R-:W2:Y:S01]  /*a210*/  LDSM.16.M88.4 R4, [R2+0x1000] ;  /* 0x001000000204783b */ /* 0x004ea20000000200 */
[----:B-----5:R-:W-:-:S02]  /*a220*/  IMAD.MOV.U32 R231, RZ, RZ, R198 ;  /* 0x000000ffffe77224 */ /* 0x020fc400078e00c6 */
[C---:B------:R-:W-:Y:S01]  /*a230*/  IMAD.IADD R3, R0.reuse, 0x1, R52 ;  /* 0x0000000100037824 */ /* 0x040fe200078e0234 */
[----:B------:R-:W-:Y:S04]  /*a240*/  LDSM.16.M88.4 R48, [R52+0x7000] ;  /* 0x007000003430783b */ /* 0x000fe80000000200 */
[----:B------:R-:W-:Y:S04]  /*a250*/  LDSM.16.M88.4 R28, [R3+0x6400] ;  /* 0x00640000031c783b */ /* 0x000fe80000000200 */
[----:B------:R-:W-:Y:S04]  /*a260*/  LDSM.16.M88.4 R24, [R3+0x6800] ;  /* 0x006800000318783b */ /* 0x000fe80000000200 */
[----:B------:R-:W-:Y:S04]  /*a270*/  LDSM.16.M88.4 R32, [R3+0x6000] ;  /* 0x006000000320783b */ /* 0x000fe80000000200 */
[----:B------:R-:W-:Y:S04]  /*a280*/  LDSM.16.M88.4 R20, [R3+0x6c00] ;  /* 0x006c00000314783b */ /* 0x000fe80000000200 */
[----:B------:R-:W-:Y:S04]  /*a290*/  LDSM.16.M88.4 R44, [R52+0x7400] ;  /* 0x00740000342c783b */ /* 0x000fe80000000200 */
[----:B------:R-:W0:Y:S01]  /*a2a0*/  LDGDEPBAR ;  /* 0x00000000000079af */ /* 0x000e220000000000 */
[-C--:B-1----:R-:W-:Y:S08]  /*a2b0*/  HMMA.16816.F32.BF16 R196, R12, R16.reuse, RZ ;  /* 0x000000100cc4723c */ /* 0x082ff000000418ff */
[----:B--2---:R-:W-:Y:S01]  /*a2c0*/  HMMA.16816.F32.BF16 R56, R4, R16, RZ ;  /* 0x000000100438723c */ /* 0x004fe200000418ff */
[----:B------:R-:W-:-:S07]  /*a2d0*/  IMAD.IADD R16, R0, 0x1, R2 ;  /* 0x0000000100107824 */ /* 0x000fce00078e0202 */
[-C--:B------:R-:W-:Y:S08]  /*a2e0*/  HMMA.16816.F32.BF16 R232, R12, R8.reuse, RZ ;  /* 0x000000080ce8723c */ /* 0x080ff000000418ff */
[C---:B------:R-:W-:Y:S08]  /*a2f0*/  HMMA.16816.F32.BF16 R60, R4.reuse, R8, RZ ;  /* 0x00000008043c723c */ /* 0x040ff000000418ff */
[-C--:B------:R-:W-:Y:S08]  /*a300*/  HMMA.16816.F32.BF16 R180, R4, R10.reuse, RZ ;  /* 0x0000000a04b4723c */ /* 0x080ff000000418ff */
[----:B------:R-:W-:Y:S01]  /*a310*/  HMMA.16816.F32.BF16 R200, R12, R10, RZ ;  /* 0x0000000a0cc8723c */ /* 0x000fe200000418ff */
[----:B------:R-:W1:Y:S07]  /*a320*/  LDSM.16.M88.4 R8, [R16] ;  /* 0x000000001008783b */ /* 0x000e6e0000000200 */
[C---:B------:R-:W-:Y:S08]  /*a330*/  HMMA.16816.F32.BF16 R104, R4.reuse, R36, RZ ;  /* 0x000000240468723c */ /* 0x040ff000000418ff */
[C---:B------:R-:W-:Y:S08]  /*a340*/  HMMA.16816.F32.BF16 R108, R4.reuse, R40, RZ ;  /* 0x00000028046c723c */ /* 0x040ff000000418ff */
[C---:B------:R-:W-:Y:S08]  /*a350*/  HMMA.16816.F32.BF16 R188, R4.reuse, R18, RZ ;  /* 0x0000001204bc723c */ /* 0x040ff000000418ff */
[C---:B------:R-:W-:Y:S08]  /*a360*/  HMMA.16816.F32.BF16 R208, R4.reuse, R38, RZ ;  /* 0x0000002604d0723c */ /* 0x040ff000000418ff */
[----:B------:R-:W-:Y:S01]  /*a370*/  HMMA.16816.F32.BF16 R192, R4, R42, RZ ;  /* 0x0000002a04c0723c */ /* 0x000fe200000418ff */
[----:B------:R-:W2:Y:S07]  /*a380*/  LDSM.16.M88.4 R4, [R16+0x1000] ;  /* 0x001000001004783b */ /* 0x000eae0000000200 */
[C---:B------:R-:W-:Y:S08]  /*a390*/  HMMA.16816.F32.BF16 R216, R12.reuse, R18, RZ ;  /* 0x000000120cd8723c */ /* 0x040ff000000418ff */
[C---:B------:R-:W-:Y:S08]  /*a3a0*/  HMMA.16816.F32.BF16 R176, R12.reuse, R36, RZ ;  /* 0x000000240cb0723c */ /* 0x040ff000000418ff */
[C---:B------:R-:W-:Y:S01]  /*a3b0*/  HMMA.16816.F32.BF16 R212, R12.reuse, R38, RZ ;  /* 0x000000260cd4723c */ /* 0x040fe200000418ff */
[----:B------:R-:W-:Y:S07]  /*a3c0*/  LDSM.16.M88.4 R36, [R52+0x7c00] ;  /* 0x007c00003424783b */ /* 0x000fee0000000200 */
[C---:B------:R-:W-:Y:S08]  /*a3d0*/  HMMA.16816.F32.BF16 R100, R12.reuse, R40, RZ ;  /* 0x000000280c64723c */ /* 0x040ff000000418ff */
[----:B------:R-:W-:Y:S01]  /*a3e0*/  HMMA.16816.F32.BF16 R64, R12, R42, RZ ;  /* 0x0000002a0c40723c */ /* 0x000fe200000418ff */
[----:B------:R-:W3:Y:S04]  /*a3f0*/  LDSM.16.M88.4 R12, [R2+0x3000] ;  /* 0x00300000020c783b */ /* 0x000ee80000000200 */
[----:B------:R-:W4:Y:S03]  /*a400*/  LDSM.16.M88.4 R40, [R52+0x7800] ;  /* 0x007800003428783b */ /* 0x000f260000000200 */
[C---:B-1----:R-:W-:Y:S08]  /*a410*/  HMMA.16816.F32.BF16 R236, R8.reuse, R28, R196 ;  /* 0x0000001c08ec723c */ /* 0x042ff000000418c4 */
[----:B------:R-:W-:Y:S08]  /*a420*/  HMMA.16816.F32.BF16 R176, R8, R24, R176 ;  /* 0x0000001808b0723c */ /* 0x000ff000000418b0 */
[C---:B--2---:R-:W-:Y:S08]  /*a430*/  HMMA.16816.F32.BF16 R180, R4.reuse, R34, R180 ;  /* 0x0000002204b4723c */ /* 0x044ff000000418b4 */
[----:B------:R-:W-:Y:S03]  /*a440*/  HMMA.16816.F32.BF16 R60, R4, R32, R60 ;  /* 0x00000020043c723c */ /* 0x000fe6000004183c */
[----:B------:R-:W-:-:S02]  /*a450*/  IMAD.MOV.U32 R19, RZ, RZ, R177 ;  /* 0x000000ffff137224 */ /* 0x000fc400078e00b1 */
[----:B------:R-:W-:-:S03]  /*a460*/  IMAD.MOV.U32 R18, RZ, RZ, R178 ;  /* 0x000000ffff127224 */ /* 0x000fc600078e00b2 */
[----:B------:R-:W-:Y:S01]  /*a470*/  HMMA.16816.F32.BF16 R56, R4, R28, R56 ;  /* 0x0000001c0438723c */ /* 0x000fe20000041838 */
[----:B------:R-:W-:-:S07]  /*a480*/  IMAD.MOV.U32 R17, RZ, RZ, R179 ;  /* 0x000000ffff117224 */ /* 0x000fce00078e00b3 */
[----:B------:R-:W-:Y:S01]  /*a490*/  HMMA.16816.F32.BF16 R104, R4, R24, R104 ;  /* 0x000000180468723c */ /* 0x000fe20000041868 */
[----:B------:R-:W-:-:S07]  /*a4a0*/  IMAD.MOV.U32 R24, RZ, RZ, R176 ;  /* 0x000000ffff187224 */ /* 0x000fce00078e00b0 */
[C---:B------:R-:W-:Y:S08]  /*a4b0*/  HMMA.16816.F32.BF16 R108, R4.reuse, R20, R108 ;  /* 0x00000014046c723c */ /* 0x040ff0000004186c */
[C---:B------:R-:W-:Y:S08]  /*a4c0*/  HMMA.16816.F32.BF16 R188, R4.reuse, R30, R188 ;  /* 0x0000001e04bc723c */ /* 0x040ff000000418bc */
[C---:B------:R-:W-:Y:S08]  /*a4d0*/  HMMA.16816.F32.BF16 R208, R4.reuse, R26, R208 ;  /* 0x0000001a04d0723c */ /* 0x040ff000000418d0 */
[----:B------:R-:W-:Y:S01]  /*a4e0*/  HMMA.16816.F32.BF16 R204, R4, R22, R192 ;  /* 0x0000001604cc723c */ /* 0x000fe200000418c0 */
[----:B------:R-:W-:-:S02]  /*a4f0*/  IMAD.MOV.U32 R7, RZ, RZ, R236 ;  /* 0x000000ffff077224 */ /* 0x000fc400078e00ec */
[----:B------:R-:W-:Y:S02]  /*a500*/  IMAD.MOV.U32 R6, RZ, RZ, R237 ;  /* 0x000000ffff067224 */ /* 0x000fe400078e00ed */
[----:B------:R-:W-:Y:S02]  /*a510*/  IMAD.MOV.U32 R5, RZ, RZ, R238 ;  /* 0x000000ffff057224 */ /* 0x000fe400078e00ee */
[----:B------:R-:W-:Y:S01]  /*a520*/  IMAD.MOV.U32 R4, RZ, RZ, R239 ;  /* 0x000000ffff047224 */ /* 0x000fe200078e00ef */
[----:B------:R-:W-:Y:S08]  /*a530*/  HMMA.16816.F32.BF16 R176, R8, R22, R64 ;  /* 0x0000001608b0723c */ /* 0x000ff00000041840 */
[----:B---3--:R-:W-:Y:S01]  /*a540*/  HMMA.16816.F32.BF16 R64, R12, R50, R180 ;  /* 0x000000320c40723c */ /* 0x008fe200000418b4 */
[----:B------:R-:W-:-:S02]  /*a550*/  IMAD.MOV.U32 R180, RZ, RZ, R7 ;  /* 0x000000ffffb47224 */ /* 0x000fc400078e0007 */
[----:B------:R-:W-:Y:S02]  /*a560*/  IMAD.MOV.U32 R181, RZ, RZ, R6 ;  /* 0x000000ffffb57224 */ /* 0x000fe400078e0006 */
[----:B------:R-:W-:Y:S02]  /*a570*/  IMAD.MOV.U32 R182, RZ, RZ, R5 ;  /* 0x000000ffffb67224 */ /* 0x000fe400078e0005 */
[----:B------:R-:W-:Y:S02]  /*a580*/  IMAD.MOV.U32 R183, RZ, RZ, R4 ;  /* 0x000000ffffb77224 */ /* 0x000fe400078e0004 */
[----:B------:R-:W1:Y:S01]  /*a590*/  LDSM.16.M88.4 R4, [R2+0x2000] ;  /* 0x002000000204783b */ /* 0x000e620000000200 */
[C---:B------:R-:W-:Y:S08]  /*a5a0*/  HMMA.16816.F32.BF16 R232, R8.reuse, R32, R232 ;  /* 0x0000002008e8723c */ /* 0x040ff000000418e8 */
[C---:B------:R-:W-:Y:S01]  /*a5b0*/  HMMA.16816.F32.BF16 R200, R8.reuse, R34, R200 ;  /* 0x0000002208c8723c */ /* 0x040fe200000418c8 */
[----:B------:R-:W-:Y:S07]  /*a5c0*/  LDSM.16.M88.4 R32, [R3+0x7000] ;  /* 0x007000000320783b */ /* 0x000fee0000000200 */
[C---:B------:R-:W-:Y:S01]  /*a5d0*/  HMMA.16816.F32.BF16 R196, R8.reuse, R30, R216 ;  /* 0x0000001e08c4723c */ /* 0x040fe200000418d8 */
[----:B------:R-:W-:Y:S07]  /*a5e0*/  LDSM.16.M88.4 R28, [R3+0x7400] ;  /* 0x00740000031c783b */ /* 0x000fee0000000200 */
[C---:B------:R-:W-:Y:S01]  /*a5f0*/  HMMA.16816.F32.BF16 R244, R8.reuse, R20, R100 ;  /* 0x0000001408f4723c */ /* 0x040fe20000041864 */
[----:B------:R-:W-:Y:S07]  /*a600*/  LDSM.16.M88.4 R20, [R3+0x7c00] ;  /* 0x007c00000314783b */ /* 0x000fee0000000200 */
[----:B------:R-:W-:Y:S01]  /*a610*/  HMMA.16816.F32.BF16 R192, R8, R26, R212 ;  /* 0x0000001a08c0723c */ /* 0x000fe200000418d4 */
[----:B------:R-:W2:Y:S07]  /*a620*/  LDSM.16.M88.4 R8, [R16+0x3000] ;  /* 0x003000001008783b */ /* 0x000eae0000000200 */
[----:B----4-:R-:W-:Y:S01]  /*a630*/  HMMA.16816.F32.BF16 R236, R12, R40, R104 ;  /* 0x000000280cec723c */ /* 0x010fe20000041868 */
[----:B------:R-:W-:-:S02]  /*a640*/  IMAD.MOV.U32 R104, RZ, RZ, R24 ;  /* 0x000000ffff687224 */ /* 0x000fc400078e0018 */
[----:B------:R-:W3:Y:S01]  /*a650*/  LDSM.16.M88.4 R24, [R3+0x7800] ;  /* 0x007800000318783b */ /* 0x000ee20000000200 */
[----:B------:R-:W-:Y:S02]  /*a660*/  IMAD.MOV.U32 R105, RZ, RZ, R19 ;  /* 0x000000ffff697224 */ /* 0x000fe400078e0013 */
[----:B------:R-:W-:Y:S02]  /*a670*/  IMAD.MOV.U32 R106, RZ, RZ, R18 ;  /* 0x000000ffff6a7224 */ /* 0x000fe400078e0012 */
[----:B------:R-:W-:Y:S01]  /*a680*/  IMAD.MOV.U32 R107, RZ, RZ, R17 ;  /* 0x000000ffff6b7224 */ /* 0x000fe200078e0011 */
[C---:B------:R-:W-:Y:S08]  /*a690*/  HMMA.16816.F32.BF16 R100, R12.reuse, R48, R60 ;  /* 0x000000300c64723c */ /* 0x040ff0000004183c */
[C---:B------:R-:W-:Y:S08]  /*a6a0*/  HMMA.16816.F32.BF16 R60, R12.reuse, R44, R56 ;  /* 0x0000002c0c3c723c */ /* 0x040ff00000041838 */
[C---:B------:R-:W-:Y:S08]  /*a6b0*/  HMMA.16816.F32.BF16 R216, R12.reuse, R42, R208 ;  /* 0x0000002a0cd8723c */ /* 0x040ff000000418d0 */
[C---:B------:R-:W-:Y:S08]  /*a6c0*/  HMMA.16816.F32.BF16 R56, R12.reuse, R46, R188 ;  /* 0x0000002e0c38723c */ /* 0x040ff000000418bc */
[----:B------:R-:W-:Y:S08]  /*a6d0*/  HMMA.16816.F32.BF16 R212, R12, R38, R204 ;  /* 0x000000260cd4723c */ /* 0x000ff000000418cc */
[C---:B-1----:R-:W-:Y:S08]  /*a6e0*/  HMMA.16816.F32.BF16 R248, R4.reuse, R48, R232 ;  /* 0x0000003004f8723c */ /* 0x042ff000000418e8 */
[C---:B------:R-:W-:Y:S01]  /*a6f0*/  HMMA.16816.F32.BF16 R240, R4.reuse, R50, R200 ;  /* 0x0000003204f0723c */ /* 0x040fe200000418c8 */
[----:B------:R-:W-:Y:S07]  /*a700*/  LDSM.16.M88.4 R48, [R52+0x8000] ;  /* 0x008000003430783b */ /* 0x000fee0000000200 */
        /* <DEDUP_REMOVED lines=8> */
[----:B------:R-:W1:Y:S07]  /*a790*/  LDSM.16.M88.4 R4, [R16+0x2000] ;  /* 0x002000001004783b */ /* 0x000e6e0000000200 */
[----:B------:R-:W-:Y:S01]  /*a7a0*/  HMMA.16816.F32.BF16 R108, R12, R36, R108 ;  /* 0x000000240c6c723c */ /* 0x000fe2000004186c */
[----:B------:R-:W4:Y:S04]  /*a7b0*/  LDSM.16.M88.4 R12, [R2+0x5000] ;  /* 0x00500000020c783b */ /* 0x000f280000000200 */
[----:B------:R-:W5:Y:S03]  /*a7c0*/  LDSM.16.M88.4 R36, [R52+0x8c00] ;  /* 0x008c00003424783b */ /* 0x000f660000000200 */
[C---:B--2---:R-:W-:Y:S08]  /*a7d0*/  HMMA.16816.F32.BF16 R180, R8.reuse, R32, R100 ;  /* 0x0000002008b4723c */ /* 0x044ff00000041864 */
[C---:B------:R-:W-:Y:S08]  /*a7e0*/  HMMA.16816.F32.BF16 R176, R8.reuse, R34, R64 ;  /* 0x0000002208b0723c */ /* 0x040ff00000041840 */
[C---:B------:R-:W-:Y:S08]  /*a7f0*/  HMMA.16816.F32.BF16 R104, R8.reuse, R28, R60 ;  /* 0x0000001c0868723c */ /* 0x040ff0000004183c */
[C---:B------:R-:W-:Y:S08]  /*a800*/  HMMA.16816.F32.BF16 R100, R8.reuse, R30, R56 ;  /* 0x0000001e0864723c */ /* 0x040ff00000041838 */
[C---:B---3--:R-:W-:Y:S08]  /*a810*/  HMMA.16816.F32.BF16 R64, R8.reuse, R24, R236 ;  /* 0x000000180840723c */ /* 0x048ff000000418ec */
[C---:B------:R-:W-:Y:S08]  /*a820*/  HMMA.16816.F32.BF16 R60, R8.reuse, R26, R216 ;  /* 0x0000001a083c723c */ /* 0x040ff000000418d8 */
[C---:B------:R-:W-:Y:S08]  /*a830*/  HMMA.16816.F32.BF16 R56, R8.reuse, R20, R108 ;  /* 0x000000140838723c */ /* 0x040ff0000004186c */
[----:B------:R-:W-:Y:S01]  /*a840*/  HMMA.16816.F32.BF16 R192, R8, R22, R212 ;  /* 0x0000001608c0723c */ /* 0x000fe200000418d4 */
[----:B------:R2:W3:Y:S01]  /*a850*/  LDSM.16.M88.4 R8, [R2+0x4000] ;  /* 0x004000000208783b */ /* 0x0004e20000000200 */
[----:B------:R-:W-:-:S06]  /*a860*/  IMAD.MOV.U32 R247, RZ, RZ, R55 ;  /* 0x000000fffff77224 */ /* 0x000fcc00078e0037 */
[C---:B-1----:R-:W-:Y:S08]  /*a870*/  HMMA.16816.F32.BF16 R212, R4.reuse, R24, R200 ;  /* 0x0000001804d4723c */ /* 0x042ff000000418c8 */
[C---:B------:R-:W-:Y:S08]  /*a880*/  HMMA.16816.F32.BF16 R200, R4.reuse, R22, R188 ;  /* 0x0000001604c8723c */ /* 0x040ff000000418bc */
[----:B------:R-:W-:Y:S08]  /*a890*/  HMMA.16816.F32.BF16 R216, R4, R30, R208 ;  /* 0x0000001e04d8723c */ /* 0x000ff000000418d0 */
[----:B----4-:R-:W-:Y:S08]  /*a8a0*/  HMMA.16816.F32.BF16 R188, R12, R50, R176 ;  /* 0x000000320cbc723c */ /* 0x010ff000000418b0 */
[----:B------:R-:W-:Y:S01]  /*a8b0*/  HMMA.16816.F32.BF16 R208, R4, R26, R196 ;  /* 0x0000001a04d0723c */ /* 0x000fe200000418c4 */
[----:B------:R-:W-:Y:S07]  /*a8c0*/  LDSM.16.M88.4 R24, [R3+0x8400] ;  /* 0x008400000318783b */ /* 0x000fee0000000200 */
[C---:B------:R-:W-:Y:S08]  /*a8d0*/  HMMA.16816.F32.BF16 R176, R12.reuse, R46, R100 ;  /* 0x0000002e0cb0723c */ /* 0x040ff00000041864 */
[C---:B------:R-:W-:Y:S08]  /*a8e0*/  HMMA.16816.F32.BF16 R196, R12.reuse, R48, R180 ;  /* 0x000000300cc4723c */ /* 0x040ff000000418b4 */
[C---:B------:R-:W-:Y:S08]  /*a8f0*/  HMMA.16816.F32.BF16 R108, R12.reuse, R40, R64 ;  /* 0x000000280c6c723c */ /* 0x040ff00000041840 */
[----:B------:R-:W-:Y:S08]  /*a900*/  HMMA.16816.F32.BF16 R100, R12, R42, R60 ;  /* 0x0000002a0c64723c */ /* 0x000ff0000004183c */
[----:B------:R-:W-:Y:S01]  /*a910*/  HMMA.16816.F32.BF16 R232, R4, R28, R232 ;  /* 0x0000001c04e8723c */ /* 0x000fe200000418e8 */
[----:B------:R-:W-:Y:S07]  /*a920*/  LDSM.16.M88.4 R28, [R3+0x8000] ;  /* 0x00800000031c783b */ /* 0x000fee0000000200 */
[C---:B------:R-:W-:Y:S08]  /*a930*/  HMMA.16816.F32.BF16 R180, R12.reuse, R44, R104 ;  /* 0x0000002c0cb4723c */ /* 0x040ff00000041868 */
[C---:B-----5:R-:W-:Y:S08]  /*a940*/  HMMA.16816.F32.BF16 R64, R12.reuse, R36, R56 ;  /* 0x000000240c40723c */ /* 0x060ff00000041838 */
[----:B------:R-:W-:Y:S01]  /*a950*/  HMMA.16816.F32.BF16 R60, R12, R38, R192 ;  /* 0x000000260c3c723c */ /* 0x000fe200000418c0 */
[----:B------:R-:W1:Y:S07]  /*a960*/  LDSM.16.M88.4 R12, [R16+0x4000] ;  /* 0x00400000100c783b */ /* 0x000e6e0000000200 */
[C---:B------:R-:W-:Y:S08]  /*a970*/  HMMA.16816.F32.BF16 R248, R4.reuse, R32, R248 ;  /* 0x0000002004f8723c */ /* 0x040ff000000418f8 */
[C---:B------:R-:W-:Y:S01]  /*a980*/  HMMA.16816.F32.BF16 R52, R4.reuse, R34, R240 ;  /* 0x000000220434723c */ /* 0x040fe200000418f0 */
[----:B------:R-:W-:Y:S07]  /*a990*/  LDSM.16.M88.4 R32, [R3+0x8c00] ;  /* 0x008c00000320783b */ /* 0x000fee0000000200 */
[----:B------:R-:W-:Y:S01]  /*a9a0*/  HMMA.16816.F32.BF16 R204, R4, R20, R204 ;  /* 0x0000001404cc723c */ /* 0x000fe200000418cc */
[----:B------:R4:W5:Y:S04]  /*a9b0*/  LDSM.16.M88.4 R4, [R16+0x5000] ;  /* 0x005000001004783b */ /* 0x0009680000000200 */
[----:B------:R1:W5:Y:S01]  /*a9c0*/  LDSM.16.M88.4 R20, [R3+0x8800] ;  /* 0x008800000314783b */ /* 0x0003620000000200 */
[----:B--2---:R-:W-:Y:S01]  /*a9d0*/  IMAD.SHL.U32 R2, R220, 0x2, RZ ;  /* 0x00000002dc027824 */ /* 0x004fe200078e00ff */
[----:B------:R-:W-:-:S04]  /*a9e0*/  DEPBAR.LE SB0, 0x0 ;  /* 0x000080000000791a */ /* 0x000fc80000000000 */
[C---:B---3--:R-:W-:Y:S08]  /*a9f0*/  HMMA.16816.F32.BF16 R56, R8.reuse, R48, R248 ;  /* 0x000000300838723c */ /* 0x048ff000000418f8 */
[C---:B------:R-:W-:Y:S08]  /*aa00*/  HMMA.16816.F32.BF16 R52, R8.reuse, R50, R52 ;  /* 0x000000320834723c */ /* 0x040ff00000041834 */
[C---:B------:R-:W-:Y:S08]  /*aa10*/  HMMA.16816.F32.BF16 R48, R8.reuse, R44, R232 ;  /* 0x0000002c0830723c */ /* 0x040ff000000418e8 */
[C---:B------:R-:W-:Y:S08]  /*aa20*/  HMMA.16816.F32.BF16 R44, R8.reuse, R46, R216 ;  /* 0x0000002e082c723c */ /* 0x040ff000000418d8 */
[C---:B----4-:R-:W-:Y:S08]  /*aa30*/  HMMA.16816.F32.BF16 R16, R8.reuse, R40, R212 ;  /* 0x000000280810723c */ /* 0x050ff000000418d4 */
[C---:B------:R-:W-:Y:S08]  /*aa40*/  HMMA.16816.F32.BF16 R104, R8.reuse, R36, R204 ;  /* 0x000000240868723c */ /* 0x040ff000000418cc */
[----:B------:R-:W-:Y:S01]  /*aa50*/  HMMA.16816.F32.BF16 R40, R8, R42, R208 ;  /* 0x0000002a0828723c */ /* 0x000fe200000418d0 */
[----:B------:R-:W-:-:S07]  /*aa60*/  LOP3.LUT R184, R2, 0x6, RZ, 0xc0, !PT ;  /* 0x0000000602b87812 */ /* 0x000fce00078ec0ff */
[----:B-1----:R-:W-:Y:S01]  /*aa70*/  HMMA.16816.F32.BF16 R56, R12, R28, R56 ;  /* 0x0000001c0c38723c */ /* 0x002fe20000041838 */
[----:B------:R-:W-:-:S07]  /*aa80*/  IMAD R3, R247, 0x40, R184 ;  /* 0x00000040f7037824 */ /* 0x000fce00078e02b8 */
[----:B-----5:R-:W-:Y:S08]  /*aa90*/  HMMA.16816.F32.BF16 R196, R4, R28, R196 ;  /* 0x0000001c04c4723c */ /* 0x020ff000000418c4 */
[----:B------:R-:W-:Y:S08]  /*aaa0*/  HMMA.16816.F32.BF16 R44, R12, R26, R44 ;  /* 0x0000001a0c2c723c */ /* 0x000ff0000004182c */
[----:B------:R-:W-:Y:S01]  /*aab0*/  HMMA.16816.F32.BF16 R192, R8, R38, R200 ;  /* 0x0000002608c0723c */ /* 0x000fe200000418c8 */
[----:B------:R-:W-:-:S07]  /*aac0*/  VIADD R8, R222, 0x8 ;  /* 0x00000008de087836 */ /* 0x000fce0000000000 */
[----:B------:R-:W-:Y:S08]  /*aad0*/  HMMA.16816.F32.BF16 R48, R12, R24, R48 ;  /* 0x000000180c30723c */ /* 0x000ff00000041830 */
[C---:B------:R-:W-:Y:S08]  /*aae0*/  HMMA.16816.F32.BF16 R200, R4.reuse, R20, R108 ;  /* 0x0000001404c8723c */ /* 0x040ff0000004186c */
[----:B------:R-:W-:Y:S01]  /*aaf0*/  HMMA.16816.F32.BF16 R180, R4, R24, R180 ;  /* 0x0000001804b4723c */ /* 0x000fe200000418b4 */
[----:B------:R-:W-:-:S07]  /*ab00*/  VIADD R24, R3, 0xffffff40 ;  /* 0xffffff4003187836 */ /* 0x000fce0000000000 */
[----:B------:R-:W-:Y:S01]  /*ab10*/  HMMA.16816.F32.BF16 R204, R4, R26, R176 ;  /* 0x0000001a04cc723c */ /* 0x000fe200000418b0 */
[----:B------:R-:W-:-:S07]  /*ab20*/  ISETP.GT.AND P6, PT, R222, R24, PT ;  /* 0x00000018de00720c */ /* 0x000fce0003fc4270 */
[----:B------:R-:W-:Y:S01]  /*ab30*/  HMMA.16816.F32.BF16 R108, R4, R32, R64 ;  /* 0x00000020046c723c */ /* 0x000fe20000041840 */
[----:B------:R-:W-:-:S07]  /*ab40*/  ISETP.GT.AND P0, PT, R8, R24, PT ;  /* 0x000000180800720c */ /* 0x000fce0003f04270 */
[C---:B------:R-:W-:Y:S08]  /*ab50*/  HMMA.16816.F32.BF16 R188, R4.reuse, R30, R188 ;  /* 0x0000001e04bc723c */ /* 0x040ff000000418bc */
[C---:B------:R-:W-:Y:S08]  /*ab60*/  HMMA.16816.F32.BF16 R176, R4.reuse, R22, R100 ;  /* 0x0000001604b0723c */ /* 0x040ff00000041864 */
[----:B------:R-:W-:Y:S01]  /*ab70*/  HMMA.16816.F32.BF16 R64, R4, R34, R60 ;  /* 0x000000220440723c */ /* 0x000fe2000004183c */
[----:B------:R-:W-:-:S02]  /*ab80*/  VIADD R6, R222, 0x48 ;  /* 0x00000048de067836 */ /* 0x000fc40000000000 */
[----:B------:R-:W-:-:S05]  /*ab90*/  VIADD R7, R222, 0x40 ;  /* 0x00000040de077836 */ /* 0x000fca0000000000 */
[----:B------:R-:W-:Y:S01]  /*aba0*/  HMMA.16816.F32.BF16 R104, R12, R32, R104 ;  /* 0x000000200c68723c */ /* 0x000fe20000041868 */
[----:B------:R-:W-:-:S07]  /*abb0*/  ISETP.GT.AND P4, PT, R6, R24, PT ;  /* 0x000000180600720c */ /* 0x000fce0003f84270 */
[----:B------:R-:W-:Y:S01]  /*abc0*/  HMMA.16816.F32.BF16 R40, R12, R22, R40 ;  /* 0x000000160c28723c */ /* 0x000fe20000041828 */
[----:B------:R-:W-:Y:S01]  /*abd0*/  VIADD R23, R3, 0xffffff41 ;  /* 0xffffff4103177836 */ /* 0x000fe20000000000 */
[----:B------:R-:W-:-:S06]  /*abe0*/  FSEL R25, R56, -INF , !P6 ;  /* 0xff80000038197808 */ /* 0x000fcc0007000000 */
[----:B------:R-:W-:Y:S01]  /*abf0*/  HMMA.16816.F32.BF16 R52, R12, R30, R52 ;  /* 0x0000001e0c34723c */ /* 0x000fe20000041834 */
[----:B------:R-:W-:Y:S01]  /*ac00*/  ISETP.GT.AND P5, PT, R7, R24, PT ;  /* 0x000000180700720c */ /* 0x000fe20003fa4270 */
[----:B------:R-:W-:Y:S01]  /*ac10*/  VIADD R2, R3, 0xffffff70 ;  /* 0xffffff7003027836 */ /* 0x000fe20000000000 */
[----:B------:R-:W-:-:S05]  /*ac20*/  ISETP.GT.AND P3, PT, R8, R23, PT ;  /* 0x000000170800720c */ /* 0x000fca0003f64270 */
[----:B------:R-:W-:Y:S01]  /*ac30*/  HMMA.16816.F32.BF16 R28, R12, R20, R16 ;  /* 0x000000140c1c723c */ /* 0x000fe20000041810 */
[C---:B------:R-:W-:Y:S02]  /*ac40*/  VIADD R18, R3.reuse, 0xffffff58 ;  /* 0xffffff5803127836 */ /* 0x040fe40000000000 */
[C---:B------:R-:W-:Y:S01]  /*ac50*/  VIADD R20, R3.reuse, 0xffffff50 ;  /* 0xffffff5003147836 */ /* 0x040fe20000000000 */
[----:B------:R-:W-:Y:S01]  /*ac60*/  FSEL R56, R198, -INF , !P4 ;  /* 0xff800000c6387808 */ /* 0x000fe20006000000 */
[C---:B------:R-:W-:Y:S01]  /*ac70*/  VIADD R19, R3.reuse, 0xffffff51 ;  /* 0xffffff5103137836 */ /* 0x040fe20000000000 */
[----:B------:R-:W-:Y:S01]  /*ac80*/  FSEL R26, R58, -INF , !P0 ;  /* 0xff8000003a1a7808 */ /* 0x000fe20004000000 */
[C---:B------:R-:W-:Y:S01]  /*ac90*/  VIADD R17, R3.reuse, 0xffffff59 ;  /* 0xffffff5903117836 */ /* 0x040fe20000000000 */
[C---:B------:R-:W-:Y:S01]  /*aca0*/  ISETP.GT.AND P4, PT, R8.reuse, R18, PT ;  /* 0x000000120800720c */ /* 0x040fe20003f84270 */
[C---:B------:R-:W-:Y:S01]  /*acb0*/  VIADD R10, R3.reuse, 0xffffff68 ;  /* 0xffffff68030a7836 */ /* 0x040fe20000000000 */
[----:B------:R-:W-:Y:S01]  /*acc0*/  ISETP.GT.AND P0, PT, R8, R20, PT ;  /* 0x000000140800720c */ /* 0x000fe20003f04270 */
[C---:B------:R-:W-:Y:S01]  /*acd0*/  VIADD R22, R3.reuse, 0xffffff48 ;  /* 0xffffff4803167836 */ /* 0x040fe20000000000 */
[----:B------:R-:W-:Y:S01]  /*ace0*/  FSEL R36, R196, -INF , !P5 ;  /* 0xff800000c4247808 */ /* 0x000fe20006800000 */
[----:B------:R-:W-:Y:S01]  /*acf0*/  VIADD R9, R3, 0xffffff69 ;  /* 0xffffff6903097836 */ /* 0x000fe20000000000 */
[----:B------:R-:W-:Y:S01]  /*ad00*/  FSEL R59, R59, -INF , !P3 ;  /* 0xff8000003b3b7808 */ /* 0x000fe20005800000 */
[C---:B------:R-:W-:Y:S01]  /*ad10*/  VIADD R5, R3.reuse, 0xffffff71 ;  /* 0xffffff7103057836 */ /* 0x040fe20000000000 */
[C---:B------:R-:W-:Y:S01]  /*ad20*/  ISETP.GT.AND P5, PT, R8.reuse, R19, PT ;  /* 0x000000130800720c */ /* 0x040fe20003fa4270 */
[----:B------:R-:W-:Y:S01]  /*ad30*/  VIADD R21, R3, 0xffffff49 ;  /* 0xffffff4903157836 */ /* 0x000fe20000000000 */
[----:B------:R-:W-:-:S02]  /*ad40*/  ISETP.GT.AND P3, PT, R8, R17, PT ;  /* 0x000000110800720c */ /* 0x000fc40003f64270 */
[----:B------:R-:W-:Y:S02]  /*ad50*/  FSEL R196, R46, -INF , !P4 ;  /* 0xff8000002ec47808 */ /* 0x000fe40006000000 */
[----:B------:R-:W-:Y:S02]  /*ad60*/  FSEL R103, R50, -INF , !P0 ;  /* 0xff80000032677808 */ /* 0x000fe40004000000 */
[C---:B------:R-:W-:Y:S01]  /*ad70*/  ISETP.GT.AND P4, PT, R8.reuse, R2, PT ;  /* 0x000000020800720c */ /* 0x040fe20003f84270 */
[----:B------:R1:W-:Y:S01]  /*ad80*/  STL [R1+0x18], R184 ;  /* 0x000018b801007387 */ /* 0x0003e20000100800 */
[C---:B------:R-:W-:Y:S01]  /*ad90*/  ISETP.GT.AND P0, PT, R8.reuse, R10, PT ;  /* 0x0000000a0800720c */ /* 0x040fe20003f04270 */
[----:B------:R-:W-:Y:S01]  /*ada0*/  VIADD R16, R3, 0xffffff60 ;  /* 0xffffff6003107836 */ /* 0x000fe20000000000 */
[----:B------:R-:W-:Y:S02]  /*adb0*/  ISETP.GT.AND P1, PT, R8, R22, PT ;  /* 0x000000160800720c */ /* 0x000fe40003f24270 */
[----:B------:R-:W-:-:S02]  /*adc0*/  FSEL R198, R47, -INF , !P3 ;  /* 0xff8000002fc67808 */ /* 0x000fc40005800000 */
[----:B------:R-:W-:Y:S02]  /*add0*/  ISETP.GT.AND P3, PT, R8, R5, PT ;  /* 0x000000050800720c */ /* 0x000fe40003f64270 */
[----:B------:R-:W-:Y:S02]  /*ade0*/  FSEL R63, R106, -INF , !P4 ;  /* 0xff8000006a3f7808 */ /* 0x000fe40006000000 */
[----:B------:R-:W-:Y:S02]  /*adf0*/  FSEL R187, R42, -INF , !P0 ;  /* 0xff8000002abb7808 */ /* 0x000fe40004000000 */
[C---:B------:R-:W-:Y:S02]  /*ae00*/  ISETP.GT.AND P4, PT, R7.reuse, R21, PT ;  /* 0x000000150700720c */ /* 0x040fe40003f84270 */
[----:B------:R-:W-:Y:S02]  /*ae10*/  ISETP.GT.AND P0, PT, R7, R23, PT ;  /* 0x000000170700720c */ /* 0x000fe40003f04270 */
[----:B------:R-:W-:Y:S01]  /*ae20*/  FSEL R54, R54, -INF , !P1 ;  /* 0xff80000036367808 */ /* 0x000fe20004800000 */
[----:B------:R-:W-:Y:S01]  /*ae30*/  VIADD R11, R3, 0xffffff61 ;  /* 0xffffff61030b7836 */ /* 0x000fe20000000000 */
[----:B------:R-:W-:-:S02]  /*ae40*/  ISETP.GT.AND P1, PT, R8, R16, PT ;  /* 0x000000100800720c */ /* 0x000fc40003f24270 */
[----:B-1----:R-:W-:Y:S02]  /*ae50*/  FSEL R184, R51, -INF , !P5 ;  /* 0xff80000033b87808 */ /* 0x002fe40006800000 */
[C---:B------:R-:W-:Y:S01]  /*ae60*/  ISETP.GT.AND P5, PT, R8.reuse, R9, PT ;  /* 0x000000090800720c */ /* 0x040fe20003fa4270 */
[----:B------:R-:W-:Y:S01]  /*ae70*/  HMMA.16816.F32.BF16 R32, R12, R34, R192 ;  /* 0x000000220c20723c */ /* 0x000fe200000418c0 */
[----:B------:R-:W-:Y:S02]  /*ae80*/  FSEL R100, R107, -INF , !P3 ;  /* 0xff8000006b647808 */ /* 0x000fe40005800000 */
[----:B------:R-:W-:Y:S02]  /*ae90*/  FSEL R50, R43, -INF , !P5 ;  /* 0xff8000002b327808 */ /* 0x000fe40006800000 */
[----:B------:R-:W-:Y:S02]  /*aea0*/  ISETP.GT.AND P6, PT, R8, R21, PT ;  /* 0x000000150800720c */ /* 0x000fe40003fc4270 */
[C---:B------:R-:W-:Y:S01]  /*aeb0*/  ISETP.GT.AND P5, PT, R7.reuse, R22, PT ;  /* 0x000000160700720c */ /* 0x040fe20003fa4270 */
[----:B------:R-:W-:Y:S01]  /*aec0*/  BAR.SYNC.DEFER_BLOCKING 0x0 ;  /* 0x0000000000007b1d */ /* 0x000fe20000010000 */
[----:B------:R-:W-:-:S02]  /*aed0*/  ISETP.GT.AND P3, PT, R7, R20, PT ;  /* 0x000000140700720c */ /* 0x000fc40003f64270 */
[----:B------:R-:W-:Y:S02]  /*aee0*/  FSEL R46, R189, -INF , !P4 ;  /* 0xff800000bd2e7808 */ /* 0x000fe40006000000 */
[----:B------:R-:W-:Y:S02]  /*aef0*/  FSEL R14, R197, -INF , !P0 ;  /* 0xff800000c50e7808 */ /* 0x000fe40004000000 */
[C---:B------:R-:W-:Y:S02]  /*af00*/  ISETP.GT.AND P4, PT, R7.reuse, R17, PT ;  /* 0x000000110700720c */ /* 0x040fe40003f84270 */
[----:B------:R-:W-:Y:S02]  /*af10*/  ISETP.GT.AND P0, PT, R7, R19, PT ;  /* 0x000000130700720c */ /* 0x000fe40003f04270 */
[----:B------:R-:W-:Y:S02]  /*af20*/  FSEL R208, R30, -INF , !P1 ;  /* 0xff8000001ed07808 */ /* 0x000fe40004800000 */
[----:B------:R-:W-:-:S02]  /*af30*/  FSEL R102, R55, -INF , !P6 ;  /* 0xff80000037667808 */ /* 0x000fc40007000000 */
[----:B------:R-:W-:Y:S02]  /*af40*/  FSEL R30, R188, -INF , !P5 ;  /* 0xff800000bc1e7808 */ /* 0x000fe40006800000 */
[----:B------:R-:W-:Y:S01]  /*af50*/  FSEL R47, R180, -INF , !P3 ;  /* 0xff800000b42f7808 */ /* 0x000fe20005800000 */
[----:B------:R-:W-:Y:S01]  /*af60*/  VIADD R4, R3, 0xffffff78 ;  /* 0xffffff7803047836 */ /* 0x000fe20000000000 */
[----:B------:R-:W-:Y:S02]  /*af70*/  ISETP.GT.AND P6, PT, R8, R11, PT ;  /* 0x0000000b0800720c */ /* 0x000fe40003fc4270 */
[C---:B------:R-:W-:Y:S02]  /*af80*/  ISETP.GT.AND P5, PT, R7.reuse, R18, PT ;  /* 0x000000120700720c */ /* 0x040fe40003fa4270 */
[----:B------:R-:W-:Y:S02]  /*af90*/  ISETP.GT.AND P3, PT, R7, R16, PT ;  /* 0x000000100700720c */ /* 0x000fe40003f64270 */
[----:B------:R-:W-:-:S02]  /*afa0*/  FSEL R58, R205, -INF , !P4 ;  /* 0xff800000cd3a7808 */ /* 0x000fc40006000000 */
[----:B------:R-:W-:Y:S02]  /*afb0*/  FSEL R51, R181, -INF , !P0 ;  /* 0xff800000b5337808 */ /* 0x000fe40004000000 */
[C---:B------:R-:W-:Y:S02]  /*afc0*/  ISETP.GT.AND P4, PT, R7.reuse, R9, PT ;  /* 0x000000090700720c */ /* 0x040fe40003f84270 */
[----:B------:R-:W-:Y:S01]  /*afd0*/  ISETP.GT.AND P0, PT, R7, R11, PT ;  /* 0x0000000b0700720c */ /* 0x000fe20003f04270 */
[----:B------:R-:W-:Y:S01]  /*afe0*/  VIADD R3, R3, 0xffffff79 ;  /* 0xffffff7903037836 */ /* 0x000fe20000000000 */
[----:B------:R-:W-:Y:S02]  /*aff0*/  FSEL R209, R31, -INF , !P6 ;  /* 0xff8000001fd17808 */ /* 0x000fe40007000000 */
[----:B------:R-:W-:Y:S02]  /*b000*/  FSEL R55, R204, -INF , !P5 ;  /* 0xff800000cc377808 */ /* 0x000fe40006800000 */
[----:B------:R-:W-:-:S02]  /*b010*/  FSEL R60, R200, -INF , !P3 ;  /* 0xff800000c83c7808 */ /* 0x000fc40005800000 */
[C---:B------:R-:W-:Y:S02]  /*b020*/  ISETP.GT.AND P5, PT, R7.reuse, R10, PT ;  /* 0x0000000a0700720c */ /* 0x040fe40003fa4270 */
[----:B------:R-:W-:Y:S02]  /*b030*/  ISETP.GT.AND P3, PT, R7, R2, PT ;  /* 0x000000020700720c */ /* 0x000fe40003f64270 */
[----:B------:R-:W-:Y:S02]  /*b040*/  FSEL R31, R177, -INF , !P4 ;  /* 0xff800000b11f7808 */ /* 0x000fe40006000000 */
[----:B------:R-:W-:Y:S02]  /*b050*/  FSEL R61, R201, -INF , !P0 ;  /* 0xff800000c93d7808 */ /* 0x000fe40004000000 */
[C---:B------:R-:W-:Y:S02]  /*b060*/  ISETP.GT.AND P4, PT, R7.reuse, R4, PT ;  /* 0x000000040700720c */ /* 0x040fe40003f84270 */
[----:B------:R-:W-:-:S02]  /*b070*/  ISETP.GT.AND P0, PT, R7, R5, PT ;  /* 0x000000050700720c */ /* 0x000fc40003f04270 */
[----:B------:R-:W-:Y:S02]  /*b080*/  FSEL R101, R176, -INF , !P5 ;  /* 0xff800000b0657808 */ /* 0x000fe40006800000 */
[----:B------:R-:W-:Y:S02]  /*b090*/  FSEL R37, R108, -INF , !P3 ;  /* 0xff8000006c257808 */ /* 0x000fe40005800000 */
[----:B------:R-:W-:Y:S02]  /*b0a0*/  ISETP.GT.AND P5, PT, R222, R23, PT ;  /* 0x00000017de00720c */ /* 0x000fe40003fa4270 */
[-C--:B------:R-:W-:Y:S02]  /*b0b0*/  ISETP.GT.AND P3, PT, R7, R3.reuse, PT ;  /* 0x000000030700720c */ /* 0x080fe40003f64270 */
[----:B------:R-:W-:Y:S02]  /*b0c0*/  FSEL R39, R64, -INF , !P4 ;  /* 0xff80000040277808 */ /* 0x000fe40006000000 */
[----:B------:R-:W-:-:S02]  /*b0d0*/  ISETP.GT.AND P6, PT, R8, R3, PT ;  /* 0x000000030800720c */ /* 0x000fc40003fc4270 */
[----:B------:R-:W-:Y:S02]  /*b0e0*/  FSEL R38, R109, -INF , !P0 ;  /* 0xff8000006d267808 */ /* 0x000fe40004000000 */
[C---:B------:R-:W-:Y:S02]  /*b0f0*/  ISETP.GE.AND P4, PT, R24.reuse, R225, PT ;  /* 0x000000e11800720c */ /* 0x040fe40003f86270 */
[----:B------:R-:W-:Y:S02]  /*b100*/  ISETP.GE.AND P0, PT, R24, R223, PT ;  /* 0x000000df1800720c */ /* 0x000fe40003f06270 */
[----:B------:R-:W-:Y:S02]  /*b110*/  ISETP.GT.AND P1, PT, R8, R4, PT ;  /* 0x000000040800720c */ /* 0x000fe40003f24270 */
[----:B------:R-:W-:Y:S02]  /*b120*/  FSEL R8, R57, -INF , !P5 ;  /* 0xff80000039087808 */ /* 0x000fe40006800000 */
[----:B------:R-:W-:-:S02]  /*b130*/  FSEL R42, R65, -INF , !P3 ;  /* 0xff800000412a7808 */ /* 0x000fc40005800000 */
[----:B------:R-:W-:Y:S02]  /*b140*/  ISETP.GT.AND P3, PT, R6, R23, PT ;  /* 0x000000170600720c */ /* 0x000fe40003f64270 */
[----:B------:R-:W-:Y:S02]  /*b150*/  FSEL R57, R35, -INF , !P6 ;  /* 0xff80000023397808 */ /* 0x000fe40007000000 */
[----:B------:R-:W-:Y:S02]  /*b160*/  FSEL R43, R26, -INF , !P4 ;  /* 0xff8000001a2b7808 */ /* 0x000fe40006000000 */
[----:B------:R-:W-:Y:S02]  /*b170*/  FSEL R27, R25, -INF , !P0 ;  /* 0xff800000191b7808 */ /* 0x000fe40004000000 */
[-C--:B------:R-:W-:Y:S02]  /*b180*/  ISETP.GT.AND P4, PT, R222, R22.reuse, PT ;  /* 0x00000016de00720c */ /* 0x080fe40003f84270 */
[----:B------:R-:W-:-:S02]  /*b190*/  ISETP.GT.AND P6, PT, R6, R22, PT ;  /* 0x000000160600720c */ /* 0x000fc40003fc4270 */
[----:B------:R-:W-:Y:S02]  /*b1a0*/  FSEL R62, R34, -INF , !P1 ;  /* 0xff800000223e7808 */ /* 0x000fe40004800000 */
[C---:B------:R-:W-:Y:S02]  /*b1b0*/  ISETP.GE.AND P5, PT, R24.reuse, R224, PT ;  /* 0x000000e01800720c */ /* 0x040fe40003fa6270 */
[----:B------:R-:W-:Y:S02]  /*b1c0*/  ISETP.GE.AND P0, PT, R23, R225, PT ;  /* 0x000000e11700720c */ /* 0x000fe40003f06270 */
[----:B------:R-:W-:Y:S02]  /*b1d0*/  ISETP.GE.AND P1, PT, R24, R226, PT ;  /* 0x000000e21800720c */ /* 0x000fe40003f26270 */
[----:B------:R-:W-:Y:S02]  /*b1e0*/  FSEL R13, R199, -INF , !P3 ;  /* 0xff800000c70d7808 */ /* 0x000fe40005800000 */
[----:B------:R-:W-:-:S02]  /*b1f0*/  ISETP.GE.AND P3, PT, R23, R223, PT ;  /* 0x000000df1700720c */ /* 0x000fc40003f66270 */
[----:B------:R-:W-:Y:S02]  /*b200*/  FSEL R7, R52, -INF , !P4 ;  /* 0xff80000034077808 */ /* 0x000fe40006000000 */
[----:B------:R-:W-:Y:S02]  /*b210*/  FSEL R24, R190, -INF , !P6 ;  /* 0xff800000be187808 */ /* 0x000fe40007000000 */
[----:B------:R-:W-:Y:S02]  /*b220*/  FSEL R15, R36, -INF , !P5 ;  /* 0xff800000240f7808 */ /* 0x000fe40006800000 */
[C---:B------:R-:W-:Y:S02]  /*b230*/  ISETP.GE.AND P4, PT, R23.reuse, R224, PT ;  /* 0x000000e01700720c */ /* 0x040fe40003f86270 */
[----:B------:R-:W-:Y:S02]  /*b240*/  ISETP.GE.AND P6, PT, R23, R226, PT ;  /* 0x000000e21700720c */ /* 0x000fe40003fc6270 */
[----:B------:R-:W-:-:S02]  /*b250*/  FSEL R52, R59, -INF , !P0 ;  /* 0xff8000003b347808 */ /* 0x000fc40004000000 */
[-C--:B------:R-:W-:Y:S02]  /*b260*/  ISETP.GT.AND P5, PT, R222, R21.reuse, PT ;  /* 0x00000015de00720c */ /* 0x080fe40003fa4270 */
[----:B------:R-:W-:Y:S02]  /*b270*/  FSEL R23, R56, -INF , !P1 ;  /* 0xff80000038177808 */ /* 0x000fe40004800000 */
[----:B------:R-:W-:Y:S02]  /*b280*/  ISETP.GT.AND P0, PT, R6, R21, PT ;  /* 0x000000150600720c */ /* 0x000fe40003f04270 */
[----:B------:R-:W-:Y:S02]  /*b290*/  ISETP.GE.AND P1, PT, R22, R223, PT ;  /* 0x000000df1600720c */ /* 0x000fe40003f26270 */
[----:B------:R-:W-:Y:S02]  /*b2a0*/  FSEL R34, R8, -INF , !P3 ;  /* 0xff80000008227808 */ /* 0x000fe40005800000 */
[----:B------:R-:W-:-:S02]  /*b2b0*/  ISETP.GE.AND P3, PT, R22, R225, PT ;  /* 0x000000e11600720c */ /* 0x000fc40003f66270 */
[----:B------:R-:W-:Y:S02]  /*b2c0*/  FSEL R12, R53, -INF , !P5 ;  /* 0xff800000350c7808 */ /* 0x000fe40006800000 */
[----:B------:R-:W-:Y:S02]  /*b2d0*/  FSEL R26, R191, -INF , !P0 ;  /* 0xff800000bf1a7808 */ /* 0x000fe40004000000 */
[----:B------:R-:W-:Y:S02]  /*b2e0*/  ISETP.GE.AND P5, PT, R22, R224, PT ;  /* 0x000000e01600720c */ /* 0x000fe40003fa6270 */
[----:B------:R-:W-:Y:S02]  /*b2f0*/  ISETP.GE.AND P0, PT, R21, R223, PT ;  /* 0x000000df1500720c */ /* 0x000fe40003f06270 */
[----:B------:R-:W-:Y:S02]  /*b300*/  FSEL R35, R7, -INF , !P1 ;  /* 0xff80000007237808 */ /* 0x000fe40004800000 */
[----:B------:R-:W-:-:S02]  /*b310*/  FSEL R14, R14, -INF , !P4 ;  /* 0xff8000000e0e7808 */ /* 0x000fc40006000000 */
[----:B------:R-:W-:Y:S02]  /*b320*/  ISETP.GE.AND P1, PT, R21, R225, PT ;  /* 0x000000e11500720c */ /* 0x000fe40003f26270 */
[----:B------:R-:W-:Y:S02]  /*b330*/  ISETP.GE.AND P4, PT, R22, R226, PT ;  /* 0x000000e21600720c */ /* 0x000fe40003f86270 */
[----:B------:R-:W-:Y:S02]  /*b340*/  FSEL R54, R54, -INF , !P3 ;  /* 0xff80000036367808 */ /* 0x000fe40005800000 */
[----:B------:R-:W-:Y:S02]  /*b350*/  FSEL R22, R13, -INF , !P6 ;  /* 0xff8000000d167808 */ /* 0x000fe40007000000 */
[----:B------:R-:W-:Y:S02]  /*b360*/  ISETP.GT.AND P3, PT, R222, R20, PT ;  /* 0x00000014de00720c */ /* 0x000fe40003f64270 */
[----:B------:R-:W-:-:S02]  /*b370*/  FSEL R13, R30, -INF , !P5 ;  /* 0xff8000001e0d7808 */ /* 0x000fc40006800000 */
[----:B------:R-:W-:Y:S02]  /*b380*/  FSEL R36, R12, -INF , !P0 ;  /* 0xff8000000c247808 */ /* 0x000fe40004000000 */
[----:B------:R-:W-:Y:S02]  /*b390*/  ISETP.GT.AND P6, PT, R6, R20, PT ;  /* 0x000000140600720c */ /* 0x000fe40003fc4270 */
[----:B------:R-:W-:Y:S02]  /*b3a0*/  ISETP.GT.AND P5, PT, R222, R19, PT ;  /* 0x00000013de00720c */ /* 0x000fe40003fa4270 */
[----:B------:R-:W-:Y:S02]  /*b3b0*/  ISETP.GE.AND P0, PT, R20, R225, PT ;  /* 0x000000e11400720c */ /* 0x000fe40003f06270 */
[----:B------:R-:W-:Y:S02]  /*b3c0*/  FSEL R53, R102, -INF , !P1 ;  /* 0xff80000066357808 */ /* 0x000fe40004800000 */
[----:B------:R-:W-:-:S02]  /*b3d0*/  FSEL R24, R24, -INF , !P4 ;  /* 0xff80000018187808 */ /* 0x000fc40006000000 */
[----:B------:R-:W-:Y:S02]  /*b3e0*/  ISETP.GT.AND P1, PT, R6, R19, PT ;  /* 0x000000130600720c */ /* 0x000fe40003f24270 */
[----:B------:R-:W-:Y:S02]  /*b3f0*/  FSEL R7, R48, -INF , !P3 ;  /* 0xff80000030077808 */ /* 0x000fe40005800000 */
[----:B------:R-:W-:Y:S02]  /*b400*/  ISETP.GE.AND P4, PT, R20, R223, PT ;  /* 0x000000df1400720c */ /* 0x000fe40003f86270 */
[----:B------:R-:W-:Y:S02]  /*b410*/  ISETP.GE.AND P3, PT, R21, R224, PT ;  /* 0x000000e01500720c */ /* 0x000fe40003f66270 */
[----:B------:R-:W-:Y:S02]  /*b420*/  FSEL R30, R182, -INF , !P6 ;  /* 0xff800000b61e7808 */ /* 0x000fe40007000000 */
[----:B------:R-:W-:-:S02]  /*b430*/  FSEL R8, R49, -INF , !P5 ;  /* 0xff80000031087808 */ /* 0x000fc40006800000 */
[----:B------:R-:W-:Y:S02]  /*b440*/  FSEL R212, R103, -INF , !P0 ;  /* 0xff80000067d47808 */ /* 0x000fe40004000000 */
[----:B------:R-:W-:Y:S02]  /*b450*/  ISETP.GE.AND P6, PT, R21, R226, PT ;  /* 0x000000e21500720c */ /* 0x000fe40003fc6270 */
[----:B------:R-:W-:Y:S02]  /*b460*/  ISETP.GE.AND P5, PT, R20, R224, PT ;  /* 0x000000e01400720c */ /* 0x000fe40003fa6270 */
[----:B------:R-:W-:Y:S02]  /*b470*/  FSEL R25, R183, -INF , !P1 ;  /* 0xff800000b7197808 */ /* 0x000fe40004800000 */
[----:B------:R-:W-:Y:S02]  /*b480*/  ISETP.GT.AND P0, PT, R222, R18, PT ;  /* 0x00000012de00720c */ /* 0x000fe40003f04270 */
[----:B------:R-:W-:-:S02]  /*b490*/  ISETP.GE.AND P1, PT, R19, R223, PT ;  /* 0x000000df1300720c */ /* 0x000fc40003f26270 */
[----:B------:R-:W-:Y:S02]  /*b4a0*/  FSEL R211, R7, -INF , !P4 ;  /* 0xff80000007d37808 */ /* 0x000fe40006000000 */
[----:B------:R-:W-:Y:S02]  /*b4b0*/  FSEL R21, R46, -INF , !P3 ;  /* 0xff8000002e157808 */ /* 0x000fe40005800000 */
[----:B------:R-:W-:Y:S02]  /*b4c0*/  ISETP.GE.AND P4, PT, R19, R225, PT ;  /* 0x000000e11300720c */ /* 0x000fe40003f86270 */
[----:B------:R-:W-:Y:S02]  /*b4d0*/  ISETP.GE.AND P3, PT, R20, R226, PT ;  /* 0x000000e21400720c */ /* 0x000fe40003f66270 */
[----:B------:R-:W-:Y:S02]  /*b4e0*/  FSEL R20, R26, -INF , !P6 ;  /* 0xff8000001a147808 */ /* 0x000fe40007000000 */
[----:B------:R-:W-:-:S02]  /*b4f0*/  FSEL R109, R47, -INF , !P5 ;  /* 0xff8000002f6d7808 */ /* 0x000fc40006800000 */
[----:B------:R-:W-:Y:S02]  /*b500*/  FSEL R7, R44, -INF , !P0 ;  /* 0xff8000002c077808 */ /* 0x000fe40004000000 */
[----:B------:R-:W-:Y:S02]  /*b510*/  ISETP.GT.AND P6, PT, R6, R18, PT ;  /* 0x000000120600720c */ /* 0x000fe40003fc4270 */
[----:B------:R-:W-:Y:S02]  /*b520*/  ISETP.GT.AND P5, PT, R222, R17, PT ;  /* 0x00000011de00720c */ /* 0x000fe40003fa4270 */
[----:B------:R-:W-:Y:S02]  /*b530*/  ISETP.GE.AND P0, PT, R19, R224, PT ;  /* 0x000000e01300720c */ /* 0x000fe40003f06270 */
[----:B------:R-:W-:Y:S02]  /*b540*/  FSEL R205, R8, -INF , !P1 ;  /* 0xff80000008cd7808 */ /* 0x000fe40004800000 */
[----:B------:R-:W-:-:S02]  /*b550*/  ISETP.GE.AND P1, PT, R18, R225, PT ;  /* 0x000000e11200720c */ /* 0x000fc40003f26270 */
[----:B------:R-:W-:Y:S02]  /*b560*/  FSEL R210, R184, -INF , !P4 ;  /* 0xff800000b8d27808 */ /* 0x000fe40006000000 */
[----:B------:R-:W-:Y:S02]  /*b570*/  ISETP.GT.AND P4, PT, R6, R17, PT ;  /* 0x000000110600720c */ /* 0x000fe40003f84270 */
[----:B------:R-:W-:Y:S02]  /*b580*/  FSEL R26, R206, -INF , !P6 ;  /* 0xff800000ce1a7808 */ /* 0x000fe40007000000 */
[----:B------:R-:W-:Y:S02]  /*b590*/  FSEL R12, R45, -INF , !P5 ;  /* 0xff8000002d0c7808 */ /* 0x000fe40006800000 */
[----:B------:R-:W-:Y:S02]  /*b5a0*/  FSEL R176, R30, -INF , !P3 ;  /* 0xff8000001eb07808 */ /* 0x000fe40005800000 */
[----:B------:R-:W-:-:S02]  /*b5b0*/  FSEL R107, R51, -INF , !P0 ;  /* 0xff800000336b7808 */ /* 0x000fc40004000000 */
[C---:B------:R-:W-:Y:S02]  /*b5c0*/  ISETP.GE.AND P3, PT, R18.reuse, R223, PT ;  /* 0x000000df1200720c */ /* 0x040fe40003f66270 */
[C---:B------:R-:W-:Y:S02]  /*b5d0*/  ISETP.GE.AND P5, PT, R18.reuse, R224, PT ;  /* 0x000000e01200720c */ /* 0x040fe40003fa6270 */
[----:B------:R-:W-:Y:S02]  /*b5e0*/  ISETP.GE.AND P0, PT, R18, R226, PT ;  /* 0x000000e21200720c */ /* 0x000fe40003f06270 */
[----:B------:R-:W-:Y:S02]  /*b5f0*/  FSEL R206, R196, -INF , !P1 ;  /* 0xff800000c4ce7808 */ /* 0x000fe40004800000 */
[----:B------:R-:W-:Y:S02]  /*b600*/  FSEL R18, R207, -INF , !P4 ;  /* 0xff800000cf127808 */ /* 0x000fe40006000000 */
[----:B------:R-:W-:-:S02]  /*b610*/  ISETP.GT.AND P1, PT, R222, R16, PT ;  /* 0x00000010de00720c */ /* 0x000fc40003f24270 */
[----:B------:R-:W-:Y:S02]  /*b620*/  ISETP.GE.AND P6, PT, R19, R226, PT ;  /* 0x000000e21300720c */ /* 0x000fe40003fc6270 */
[----:B------:R-:W-:Y:S02]  /*b630*/  ISETP.GE.AND P4, PT, R17, R223, PT ;  /* 0x000000df1100720c */ /* 0x000fe40003f86270 */
[----:B------:R-:W-:Y:S02]  /*b640*/  FSEL R183, R7, -INF , !P3 ;  /* 0xff80000007b77808 */ /* 0x000fe40005800000 */
[----:B------:R-:W-:Y:S02]  /*b650*/  FSEL R7, R28, -INF , !P1 ;  /* 0xff8000001c077808 */ /* 0x000fe40004800000 */
[----:B------:R-:W-:Y:S02]  /*b660*/  FSEL R180, R25, -INF , !P6 ;  /* 0xff80000019b47808 */ /* 0x000fe40007000000 */
[----:B------:R-:W-:-:S02]  /*b670*/  ISETP.GE.AND P1, PT, R17, R224, PT ;  /* 0x000000e01100720c */ /* 0x000fc40003f26270 */
[----:B------:R-:W-:Y:S02]  /*b680*/  FSEL R182, R12, -INF , !P4 ;  /* 0xff8000000cb67808 */ /* 0x000fe40006000000 */
[----:B------:R-:W-:Y:S02]  /*b690*/  ISETP.GT.AND P6, PT, R6, R16, PT ;  /* 0x000000100600720c */ /* 0x000fe40003fc4270 */
[----:B------:R-:W-:Y:S02]  /*b6a0*/  ISETP.GE.AND P4, PT, R16, R225, PT ;  /* 0x000000e11000720c */ /* 0x000fe40003f86270 */
[----:B------:R-:W-:Y:S02]  /*b6b0*/  FSEL R181, R26, -INF , !P0 ;  /* 0xff8000001ab57808 */ /* 0x000fe40004000000 */
[----:B------:R-:W-:Y:S02]  /*b6c0*/  FSEL R106, R58, -INF , !P1 ;  /* 0xff8000003a6a7808 */ /* 0x000fe40004800000 */
[----:B------:R-:W-:-:S02]  /*b6d0*/  FSEL R19, R202, -INF , !P6 ;  /* 0xff800000ca137808 */ /* 0x000fc40007000000 */
[C---:B------:R-:W-:Y:S02]  /*b6e0*/  ISETP.GE.AND P0, PT, R16.reuse, R223, PT ;  /* 0x000000df1000720c */ /* 0x040fe40003f06270 */
[----:B------:R-:W-:Y:S02]  /*b6f0*/  ISETP.GE.AND P1, PT, R16, R226, PT ;  /* 0x000000e21000720c */ /* 0x000fe40003f26270 */
[----:B------:R-:W-:Y:S02]  /*b700*/  FSEL R232, R208, -INF , !P4 ;  /* 0xff800000d0e87808 */ /* 0x000fe40006000000 */
[----:B------:R-:W-:Y:S02]  /*b710*/  ISETP.GT.AND P4, PT, R222, R10, PT ;  /* 0x0000000ade00720c */ /* 0x000fe40003f84270 */
[----:B------:R-:W-:Y:S02]  /*b720*/  FSEL R219, R7, -INF , !P0 ;  /* 0xff80000007db7808 */ /* 0x000fe40004000000 */
[----:B------:R-:W-:-:S02]  /*b730*/  FSEL R214, R19, -INF , !P1 ;  /* 0xff80000013d67808 */ /* 0x000fc40004800000 */
[----:B------:R-:W-:Y:S02]  /*b740*/  ISETP.GE.AND P3, PT, R17, R225, PT ;  /* 0x000000e11100720c */ /* 0x000fe40003f66270 */
[----:B------:R-:W-:Y:S02]  /*b750*/  FSEL R7, R40, -INF , !P4 ;  /* 0xff80000028077808 */ /* 0x000fe40006000000 */
[----:B------:R-:W-:Y:S01]  /*b760*/  ISETP.GE.AND P1, PT, R10, R223, PT ;  /* 0x000000df0a00720c */ /* 0x000fe20003f26270 */
[----:B------:R-:W-:Y:S01]  /*b770*/  IMAD.MOV.U32 R246, RZ, RZ, R231 ;  /* 0x000000fffff67224 */ /* 0x000fe200078e00e7 */
[----:B------:R-:W-:Y:S02]  /*b780*/  FSEL R108, R55, -INF , !P5 ;  /* 0xff800000376c7808 */ /* 0x000fe40006800000 */
[----:B------:R-:W-:Y:S02]  /*b790*/  ISETP.GE.AND P6, PT, R17, R226, PT ;  /* 0x000000e21100720c */ /* 0x000fe40003fc6270 */
[----:B------:R-:W-:-:S02]  /*b7a0*/  FSEL R204, R198, -INF , !P3 ;  /* 0xff800000c6cc7808 */ /* 0x000fc40005800000 */
[----:B------:R-:W-:Y:S02]  /*b7b0*/  FSEL R216, R7, -INF , !P1 ;  /* 0xff80000007d87808 */ /* 0x000fe40004800000 */
[----:B------:R-:W-:Y:S02]  /*b7c0*/  ISETP.GT.AND P5, PT, R222, R11, PT ;  /* 0x0000000bde00720c */ /* 0x000fe40003fa4270 */
[----:B------:R-:W-:Y:S02]  /*b7d0*/  ISETP.GE.AND P3, PT, R16, R224, PT ;  /* 0x000000e01000720c */ /* 0x000fe40003f66270 */
[----:B------:R-:W-:Y:S02]  /*b7e0*/  ISETP.GT.AND P1, PT, R6, R5, PT ;  /* 0x000000050600720c */ /* 0x000fe40003f24270 */
[----:B------:R-:W-:Y:S02]  /*b7f0*/  ISETP.GE.AND P0, PT, R11, R225, PT ;  /* 0x000000e10b00720c */ /* 0x000fe40003f06270 */
[----:B------:R-:W-:-:S02]  /*b800*/  FSEL R177, R18, -INF , !P6 ;  /* 0xff80000012b17808 */ /* 0x000fc40007000000 */
[----:B------:R-:W-:Y:S02]  /*b810*/  FSEL R8, R29, -INF , !P5 ;  /* 0xff8000001d087808 */ /* 0x000fe40006800000 */
[----:B------:R-:W-:Y:S02]  /*b820*/  FSEL R208, R60, -INF , !P3 ;  /* 0xff8000003cd07808 */ /* 0x000fe40005800000 */
[----:B------:R-:W-:Y:S02]  /*b830*/  FSEL R18, R111, -INF , !P1 ;  /* 0xff8000006f127808 */ /* 0x000fe40004800000 */
[C---:B------:R-:W-:Y:S02]  /*b840*/  ISETP.GT.AND P5, PT, R6.reuse, R11, PT ;  /* 0x0000000b0600720c */ /* 0x040fe40003fa4270 */
[----:B------:R-:W-:Y:S02]  /*b850*/  ISETP.GT.AND P3, PT, R6, R10, PT ;  /* 0x0000000a0600720c */ /* 0x000fe40003f64270 */
[----:B------:R-:W-:-:S02]  /*b860*/  FSEL R231, R209, -INF , !P0 ;  /* 0xff800000d1e77808 */ /* 0x000fc40004000000 */
[----:B------:R-:W-:Y:S02]  /*b870*/  ISETP.GT.U32.AND P1, PT, R252, R246, PT ;  /* 0x000000f6fc00720c */ /* 0x000fe40003f24070 */
[-C--:B------:R-:W-:Y:S02]  /*b880*/  ISETP.GT.AND P0, PT, R6, R9.reuse, PT ;  /* 0x000000090600720c */ /* 0x080fe40003f04270 */
[----:B------:R-:W-:Y:S02]  /*b890*/  FSEL R16, R203, -INF , !P5 ;  /* 0xff800000cb107808 */ /* 0x000fe40006800000 */
[----:B------:R-:W-:Y:S02]  /*b8a0*/  ISETP.GT.AND P6, PT, R222, R9, PT ;  /* 0x00000009de00720c */ /* 0x000fe40003fc4270 */
[----:B------:R-:W-:Y:S02]  /*b8b0*/  FSEL R12, R178, -INF , !P3 ;  /* 0xff800000b20c7808 */ /* 0x000fe40005800000 */
[----:B------:R-:W-:-:S02]  /*b8c0*/  ISETP.GE.AND P5, PT, R11, R223, PT ;  /* 0x000000df0b00720c */ /* 0x000fc40003fa6270 */
        /* <DEDUP_REMOVED lines=8> */
[----:B------:R-:W-:Y:S02]  /*b950*/  FSEL R213, R16, -INF , !P3 ;  /* 0xff80000010d57808 */ /* 0x000fe40005800000 */
[C---:B------:R-:W-:Y:S02]  /*b960*/  ISETP.GE.AND P5, PT, R10.reuse, R224, PT ;  /* 0x000000e00a00720c */ /* 0x040fe40003fa6270 */
[----:B------:R-:W-:Y:S02]  /*b970*/  ISETP.GE.AND P4, PT, R10, R226, PT ;  /* 0x000000e20a00720c */ /* 0x000fe40003f86270 */
[----:B------:R-:W-:-:S02]  /*b980*/  ISETP.GT.AND P3, PT, R6, R4, PT ;  /* 0x000000040600720c */ /* 0x000fc40003f64270 */
        /* <DEDUP_REMOVED lines=8> */
[C---:B------:R-:W-:Y:S02]  /*ba10*/  ISETP.GE.AND P4, PT, R9.reuse, R224, PT ;  /* 0x000000e00900720c */ /* 0x040fe40003f86270 */
[----:B------:R-:W-:Y:S02]  /*ba20*/  ISETP.GE.AND P3, PT, R9, R226, PT ;  /* 0x000000e20900720c */ /* 0x000fe40003f66270 */
[----:B------:R-:W-:Y:S02]  /*ba30*/  FSEL R25, R67, -INF , !P0 ;  /* 0xff80000043197808 */ /* 0x000fe40004000000 */
[----:B------:R-:W-:Y:S01]  /*ba40*/  FMNMX3.FTZ R12, R227, R15, R14, !PT ;  /* 0x0000000fe30c7276 */ /* 0x000fe2000781000e */
[----:B------:R-:W-:Y:S08]  /*ba50*/  @!P1 BRA `(.L_x_197) ;  /* 0x0000000000649947 */ /* 0x000ff00003800000 */
[----:B------:R-:W2:Y:S04]  /*ba60*/  LDL.LU R239, [R1+0x14] ;  /* 0x0000140001ef7983 */ /* 0x000ea80000300800 */
[----:B------:R-:W3:Y:S04]  /*ba70*/  LDL.LU R244, [R1+0x10] ;  /* 0x0000100001f47983 */ /* 0x000ee80000300800 */
[----:B------:R-:W4:Y:S04]  /*ba80*/  LDL R245, [R1+0x3c] ;  /* 0x00003c0001f57983 */ /* 0x000f280000100800 */
[----:B------:R-:W5:Y:S01]  /*ba90*/  LDL R246, [R1+0x38] ;  /* 0x0000380001f67983 */ /* 0x000f620000100800 */
[----:B------:R-:W-:-:S04]  /*baa0*/  VIADD R8, R247, 0xfffffffc ;  /* 0xfffffffcf7087836 */ /* 0x000fc80000000000 */
[----:B---3--:R-:W-:-:S04]  /*bab0*/  IMAD.WIDE.U32 R6, R8, R244, RZ ;  /* 0x000000f408067225 */ /* 0x008fc800078e00ff */
[----:B--2---:R-:W-:Y:S02]  /*bac0*/  IMAD R7, R8, R239, R7 ;  /* 0x000000ef08077224 */ /* 0x004fe400078e0207 */
[----:B------:R-:W-:-:S03]  /*bad0*/  IMAD.SHL.U32 R10, R6, 0x40, RZ ;  /* 0x00000040060a7824 */ /* 0x000fc600078e00ff */
[----:B------:R-:W-:Y:S02]  /*bae0*/  SHF.L.U64.HI R8, R6, 0x6, R7 ;  /* 0x0000000606087819 */ /* 0x000fe40000010207 */
[----:B------:R-:W-:-:S04]  /*baf0*/  LEA R10, P0, R244, R10, 0x5 ;  /* 0x0000000af40a7211 */ /* 0x000fc800078028ff */
[----:B------:R-:W-:Y:S02]  /*bb00*/  LEA.HI.X R11, R244, R8, R239, 0x5, P0 ;  /* 0x00000008f40b7211 */ /* 0x000fe400000f2cef */
[----:B----4-:R-:W-:-:S04]  /*bb10*/  LEA R8, P0, R6, R245, 0x7 ;  /* 0x000000f506087211 */ /* 0x010fc800078038ff */
[----:B-----5:R-:W-:Y:S02]  /*bb20*/  LEA.HI.X R9, R6, R246, R7, 0x7, P0 ;  /* 0x000000f606097211 */ /* 0x020fe400000f3c07 */
[----:B------:R-:W-:-:S03]  /*bb30*/  LEA R6, P0, R10, R245, 0x1 ;  /* 0x000000f50a067211 */ /* 0x000fc600078008ff */
[----:B------:R-:W-:Y:S01]  /*bb40*/  @!PT LDS RZ, [RZ] ;  /* 0x00000000fffff984 */ /* 0x000fe20000000800 */
[----:B------:R-:W-:Y:S01]  /*bb50*/  @!PT LDS RZ, [RZ] ;  /* 0x00000000fffff984 */ /* 0x000fe20000000800 */
[----:B------:R-:W-:Y:S01]  /*bb60*/  @!PT LDS RZ, [RZ] ;  /* 0x00000000fffff984 */ /* 0x000fe20000000800 */
[----:B------:R1:W-:Y:S01]  /*bb70*/  LDGSTS.E.BYPASS.LTC128B.128 [R230+0x6000], desc[UR14][R8.64] ;  /* 0x0600000008e67fae */ /* 0x0003e2000b981a0e */
[----:B------:R-:W-:-:S03]  /*bb80*/  LEA.HI.X R7, R10, R246, R11, 0x1, P0 ;  /* 0x000000f60a077211 */ /* 0x000fc600000f0c0b */
[----:B------:R1:W-:Y:S04]  /*bb90*/  LDGSTS.E.BYPASS.LTC128B.128 [R230+0x7000], desc[UR14][R8.64+0x40] ;  /* 0x0700004008e67fae */ /* 0x0003e8000b981a0e */
[----:B------:R1:W-:Y:S04]  /*bba0*/  LDGSTS.E.BYPASS.LTC128B.128 [R230+0x8000], desc[UR14][R8.64+0x80] ;  /* 0x0800008008e67fae */ /* 0x0003e8000b981a0e */
[----:B------:R1:W-:Y:S04]  /*bbb0*/  LDGSTS.E.BYPASS.LTC128B.128 [R230+0x6800], desc[UR14][R6.64] ;  /* 0x0680000006e67fae */ /* 0x0003e8000b981a0e */
[----:B------:R1:W-:Y:S04]  /*bbc0*/  LDGSTS.E.BYPASS.LTC128B.128 [R230+0x7800], desc[UR14][R6.64+0x40] ;  /* 0x0780004006e67fae */ /* 0x0003e8000b981a0e */
[----:B------:R1:W-:Y:S04]  /*bbd0*/  LDGSTS.E.BYPASS.LTC128B.128 [R230+0x8800], desc[UR14][R6.64+0x80] ;  /* 0x0880008006e67fae */ /* 0x0003e8000b981a0e */
[----:B------:R-:W0:Y:S02]  /*bbe0*/  LDGDEPBAR ;  /* 0x00000000000079af */ /* 0x000e240000000000 */
.L_x_197:
[----:B------:R-:W2:Y:S01]  /*bbf0*/  LDL.LU R40, [R1+0x28] ;  /* 0x0000280001287983 */ /* 0x000ea20000300800 */
[----:B-1----:R-:W-:Y:S01]  /*bc00*/  FMNMX3.FTZ R6, R12, R13, R21, !PT ;  /* 0x0000000d0c067276 */ /* 0x002fe20007810015 */
[----:B------:R-:W1:Y:S02]  /*bc10*/  LDCU UR4, c[0x0][0x45c] ;  /* 0x00008b80ff0477ac */ /* 0x000e640008000800 */
[----:B------:R-:W3:Y:S04]  /*bc20*/  LDL.LU R41, [R1+0x2c] ;  /* 0x00002c0001297983 */ /* 0x000ee80000300800 */
[----:B------:R-:W4:Y:S04]  /*bc30*/  LDL.LU R44, [R1+0x30] ;  /* 0x00003000012c7983 */ /* 0x000f280000300800 */
[----:B------:R-:W5:Y:S04]  /*bc40*/  LDL.LU R11, [R1+0x34] ;  /* 0x00003400010b7983 */ /* 0x000f680000300800 */
[----:B------:R-:W5:Y:S01]  /*bc50*/  LDL.LU R28, [R1] ;  /* 0x00000000011c7983 */ /* 0x000f620000300800 */
[----:B------:R-:W-:-:S02]  /*bc60*/  FMNMX3.FTZ R7, R6, R109, R107, !PT ;  /* 0x0000006d06077276 */ /* 0x000fc4000781006b */
[----:B------:R-:W-:Y:S02]  /*bc70*/  ISETP.GE.AND P0, PT, R2, R224, PT ;  /* 0x000000e00200720c */ /* 0x000fe40003f06270 */
[----:B------:R-:W-:Y:S02]  /*bc80*/  FMNMX3.FTZ R6, R221, R23, R22, !PT ;  /* 0x00000017dd067276 */ /* 0x000fe40007810016 */
[----:B------:R-:W-:Y:S02]  /*bc90*/  FMNMX3.FTZ R7, R7, R108, R106, !PT ;  /* 0x0000006c07077276 */ /* 0x000fe4000781006a */
[----:B------:R-:W-:Y:S02]  /*bca0*/  FSEL R234, R37, -INF , !P0 ;  /* 0xff80000025ea7808 */ /* 0x000fe40004000000 */
        /* <DEDUP_REMOVED lines=8> */
[----:B------:R-:W-:Y:S02]  /*bd30*/  FSEL R240, R16, -INF , !P3 ;  /* 0xff80000010f07808 */ /* 0x000fe40005800000 */
[-C--:B------:R-:W-:Y:S02]  /*bd40*/  ISETP.GE.AND P0, PT, R3, R224.reuse, PT ;  /* 0x000000e00300720c */ /* 0x080fe40003f06270 */
[----:B------:R-:W-:Y:S02]  /*bd50*/  ISETP.GE.AND P3, PT, R4, R224, PT ;  /* 0x000000e00400720c */ /* 0x000fe40003f66270 */
[----:B------:R-:W-:Y:S02]  /*bd60*/  FMNMX3.FTZ R7, R7, R187, R178, !PT ;  /* 0x000000bb07077276 */ /* 0x000fe400078100b2 */
[----:B------:R-:W-:Y:S02]  /*bd70*/  FMNMX3.FTZ R6, R6, R181, R177, !PT ;  /* 0x000000b506067276 */ /* 0x000fe400078100b1 */
[----:B------:R-:W-:-:S02]  /*bd80*/  FSEL R236, R42, -INF , !P0 ;  /* 0xff8000002aec7808 */ /* 0x000fc40004000000 */
[----:B------:R-:W-:Y:S02]  /*bd90*/  FSEL R235, R39, -INF , !P3 ;  /* 0xff80000027eb7808 */ /* 0x000fe40005800000 */
[----:B------:R-:W-:Y:S02]  /*bda0*/  FMNMX3.FTZ R8, R7, R234, R233, !PT ;  /* 0x000000ea07087276 */ /* 0x000fe400078100e9 */
[-C--:B------:R-:W-:Y:S02]  /*bdb0*/  ISETP.GE.AND P0, PT, R4, R226.reuse, PT ;  /* 0x000000e20400720c */ /* 0x080fe40003f06270 */
[----:B------:R-:W-:Y:S02]  /*bdc0*/  ISETP.GE.AND P3, PT, R5, R226, PT ;  /* 0x000000e20500720c */ /* 0x000fe40003f66270 */
[----:B------:R-:W-:Y:S02]  /*bdd0*/  FMNMX3.FTZ R7, R6, R214, R213, !PT ;  /* 0x000000d606077276 */ /* 0x000fe400078100d5 */
[----:B------:R-:W-:-:S02]  /*bde0*/  FMNMX3.FTZ R6, R8, R235, R236, !PT ;  /* 0x000000eb08067276 */ /* 0x000fc400078100ec */
[----:B------:R-:W-:Y:S02]  /*bdf0*/  FSEL R239, R19, -INF , !P0 ;  /* 0xff80000013ef7808 */ /* 0x000fe40004000000 */
[----:B------:R-:W-:Y:S01]  /*be00*/  FSEL R237, R18, -INF , !P3 ;  /* 0xff80000012ed7808 */ /* 0x000fe20005800000 */
[----:B------:R-:W1:Y:S01]  /*be10*/  SHFL.BFLY PT, R9, R6, 0x2, 0x1f ;  /* 0x0c401f0006097f89 */ /* 0x000e6200000e0000 */
[----:B------:R-:W-:Y:S02]  /*be20*/  ISETP.GE.AND P0, PT, R3, R226, PT ;  /* 0x000000e20300720c */ /* 0x000fe40003f06270 */
[----:B------:R-:W-:Y:S02]  /*be30*/  FMNMX3.FTZ R7, R7, R209, R179, !PT ;  /* 0x000000d107077276 */ /* 0x000fe400078100b3 */
[----:B------:R-:W-:Y:S02]  /*be40*/  FSEL R238, R25, -INF , !P0 ;  /* 0xff80000019ee7808 */ /* 0x000fe40004000000 */
[----:B------:R-:W-:-:S02]  /*be50*/  FMNMX3.FTZ R7, R7, R240, R237, !PT ;  /* 0x000000f007077276 */ /* 0x000fc400078100ed */
[----:B------:R-:W-:Y:S02]  /*be60*/  ISETP.GT.AND P3, PT, R222, R2, PT ;  /* 0x00000002de00720c */ /* 0x000fe40003f64270 */
[C---:B------:R-:W-:Y:S02]  /*be70*/  ISETP.GE.AND P4, PT, R2.reuse, R223, PT ;  /* 0x000000df0200720c */ /* 0x040fe40003f86270 */
[----:B------:R-:W-:Y:S02]  /*be80*/  ISETP.GE.AND P0, PT, R2, R225, PT ;  /* 0x000000e10200720c */ /* 0x000fe40003f06270 */
[----:B------:R-:W-:Y:S02]  /*be90*/  FMNMX3.FTZ R2, R7, R239, R238, !PT ;  /* 0x000000ef07027276 */ /* 0x000fe400078100ee */
[----:B------:R-:W-:Y:S02]  /*bea0*/  FSEL R42, R26, -INF , !P6 ;  /* 0xff8000001a2a7808 */ /* 0x000fe40007000000 */
[----:B------:R-:W-:Y:S01]  /*beb0*/  FSEL R215, R50, -INF , !P5 ;  /* 0xff80000032d77808 */ /* 0x000fe20006800000 */
[----:B------:R-:W1:Y:S01]  /*bec0*/  SHFL.BFLY PT, R10, R2, 0x2, 0x1f ;  /* 0x0c401f00020a7f89 */ /* 0x000e6200000e0000 */
[----:B------:R-:W-:-:S02]  /*bed0*/  FSEL R8, R104, -INF , !P3 ;  /* 0xff80000068087808 */ /* 0x000fc40005800000 */
[----:B------:R-:W-:Y:S02]  /*bee0*/  ISETP.GT.AND P6, PT, R222, R5, PT ;  /* 0x00000005de00720c */ /* 0x000fe40003fc4270 */
[C---:B------:R-:W-:Y:S02]  /*bef0*/  ISETP.GE.AND P5, PT, R5.reuse, R223, PT ;  /* 0x000000df0500720c */ /* 0x040fe40003fa6270 */
[----:B------:R-:W-:Y:S02]  /*bf00*/  ISETP.GE.AND P3, PT, R5, R225, PT ;  /* 0x000000e10500720c */ /* 0x000fe40003f66270 */
[----:B------:R-:W-:Y:S02]  /*bf10*/  FMNMX3.FTZ R5, R228, R27, R34, !PT ;  /* 0x0000001be4057276 */ /* 0x000fe40007810022 */
[----:B------:R-:W-:Y:S02]  /*bf20*/  FSEL R7, R105, -INF , !P6 ;  /* 0xff80000069077808 */ /* 0x000fe40007000000 */
[----:B------:R-:W-:-:S02]  /*bf30*/  FMNMX3.FTZ R5, R5, R35, R36, !PT ;  /* 0x0000002305057276 */ /* 0x000fc40007810024 */
[----:B------:R-:W-:Y:S02]  /*bf40*/  FSEL R246, R8, -INF , !P4 ;  /* 0xff80000008f67808 */ /* 0x000fe40006000000 */
[----:B------:R-:W-:Y:S02]  /*bf50*/  ISETP.GT.AND P4, PT, R222, R4, PT ;  /* 0x00000004de00720c */ /* 0x000fe40003f84270 */
[----:B------:R-:W-:Y:S02]  /*bf60*/  FMNMX3.FTZ R5, R5, R211, R205, !PT ;  /* 0x000000d305057276 */ /* 0x000fe400078100cd */
[----:B------:R-:W-:Y:S02]  /*bf70*/  FSEL R251, R7, -INF , !P5 ;  /* 0xff80000007fb7808 */ /* 0x000fe40006800000 */
[C---:B------:R-:W-:Y:S02]  /*bf80*/  ISETP.GE.AND P6, PT, R4.reuse, R223, PT ;  /* 0x000000df0400720c */ /* 0x040fe40003fc6270 */
[----:B------:R-:W-:-:S02]  /*bf90*/  ISETP.GE.AND P5, PT, R4, R225, PT ;  /* 0x000000e10400720c */ /* 0x000fc40003fa6270 */
[----:B------:R-:W-:Y:S02]  /*bfa0*/  FMNMX3.FTZ R4, R229, R43, R52, !PT ;  /* 0x0000002be5047276 */ /* 0x000fe40007810034 */
[----:B------:R-:W-:Y:S02]  /*bfb0*/  FSEL R7, R32, -INF , !P4 ;  /* 0xff80000020077808 */ /* 0x000fe40006000000 */
[----:B------:R-:W-:Y:S02]  /*bfc0*/  FMNMX3.FTZ R5, R5, R183, R182, !PT ;  /* 0x000000b705057276 */ /* 0x000fe400078100b6 */
[----:B------:R-:W-:Y:S02]  /*bfd0*/  ISETP.GT.AND P4, PT, R222, R3, PT ;  /* 0x00000003de00720c */ /* 0x000fe40003f84270 */
[----:B------:R-:W-:Y:S02]  /*bfe0*/  FMNMX3.FTZ R4, R4, R54, R53, !PT ;  /* 0x0000003604047276 */ /* 0x000fe40007810035 */
[----:B-1----:R-:W-:-:S02]  /*bff0*/  FMNMX.FTZ R102, R6, R9, !PT ;  /* 0x0000000906667209 */ /* 0x002fc40007810000 */
[----:B------:R-:W-:Y:S02]  /*c000*/  FMNMX3.FTZ R5, R5, R219, R217, !PT ;  /* 0x000000db05057276 */ /* 0x000fe400078100d9 */
[----:B------:R-:W-:Y:S01]  /*c010*/  FSEL R6, R33, -INF , !P4 ;  /* 0xff80000021067808 */ /* 0x000fe20006000000 */
[----:B------:R-:W1:Y:S01]  /*c020*/  SHFL.BFLY PT, R8, R102, 0x1, 0x1f ;  /* 0x0c201f0066087f89 */ /* 0x000e6200000e0000 */
[----:B------:R-:W-:Y:S02]  /*c030*/  FSEL R250, R7, -INF , !P6 ;  /* 0xff80000007fa7808 */ /* 0x000fe40007000000 */
[C---:B------:R-:W-:Y:S02]  /*c040*/  ISETP.GE.AND P6, PT, R3.reuse, R223, PT ;  /* 0x000000df0300720c */ /* 0x040fe40003fc6270 */
[----:B------:R-:W-:Y:S02]  /*c050*/  ISETP.GE.AND P4, PT, R3, R225, PT ;  /* 0x000000e10300720c */ /* 0x000fe40003f86270 */
[----:B------:R-:W-:-:S02]  /*c060*/  FMNMX3.FTZ R3, R4, R212, R210, !PT ;  /* 0x000000d404037276 */ /* 0x000fc400078100d2 */
[----:B------:R-:W-:Y:S02]  /*c070*/  FMNMX3.FTZ R4, R5, R216, R42, !PT ;  /* 0x000000d805047276 */ /* 0x000fe4000781002a */
[----:B------:R-:W-:Y:S02]  /*c080*/  FSEL R245, R6, -INF , !P6 ;  /* 0xff80000006f57808 */ /* 0x000fe40007000000 */
[----:B------:R-:W-:Y:S02]  /*c090*/  FMNMX3.FTZ R4, R4, R246, R251, !PT ;  /* 0x000000f604047276 */ /* 0x000fe400078100fb */
[----:B------:R-:W-:Y:S02]  /*c0a0*/  FMNMX.FTZ R101, R2, R10, !PT ;  /* 0x0000000a02657209 */ /* 0x000fe40007810000 */
[----:B------:R-:W-:Y:S02]  /*c0b0*/  FMNMX3.FTZ R2, R3, R206, R204, !PT ;  /* 0x000000ce03027276 */ /* 0x000fe400078100cc */
[----:B------:R-:W-:Y:S01]  /*c0c0*/  FMNMX3.FTZ R4, R4, R250, R245, !PT ;  /* 0x000000fa04047276 */ /* 0x000fe200078100f5 */
[----:B------:R-:W1:Y:S01]  /*c0d0*/  SHFL.BFLY PT, R6, R101, 0x1, 0x1f ;  /* 0x0c201f0065067f89 */ /* 0x000e6200000e0000 */
[----:B------:R-:W-:-:S02]  /*c0e0*/  FMNMX3.FTZ R2, R2, R232, R231, !PT ;  /* 0x000000e802027276 */ /* 0x000fc400078100e7 */
[----:B------:R-:W-:Y:S01]  /*c0f0*/  FSEL R244, R63, -INF , !P0 ;  /* 0xff8000003ff47808 */ /* 0x000fe20004000000 */
[----:B------:R-:W1:Y:S01]  /*c100*/  SHFL.BFLY PT, R7, R4, 0x2, 0x1f ;  /* 0x0c401f0004077f89 */ /* 0x000e6200000e0000 */
[----:B------:R-:W-:Y:S02]  /*c110*/  FSEL R242, R100, -INF , !P3 ;  /* 0xff80000064f27808 */ /* 0x000fe40005800000 */
[----:B------:R-:W-:Y:S02]  /*c120*/  FMNMX3.FTZ R5, R2, R218, R215, !PT ;  /* 0x000000da02057276 */ /* 0x000fe400078100d7 */
[----:B------:R-:W-:Y:S02]  /*c130*/  FSEL R241, R62, -INF , !P5 ;  /* 0xff8000003ef17808 */ /* 0x000fe40006800000 */
[----:B------:R-:W-:Y:S02]  /*c140*/  FSEL R243, R57, -INF , !P4 ;  /* 0xff80000039f37808 */ /* 0x000fe40006000000 */
[----:B------:R-:W-:-:S02]  /*c150*/  FMNMX3.FTZ R5, R5, R244, R242, !PT ;  /* 0x000000f405057276 */ /* 0x000fc400078100f2 */
[----:B-1----:R-:W-:Y:S02]  /*c160*/  FMNMX.FTZ R102, R102, R8, !PT ;  /* 0x0000000866667209 */ /* 0x002fe40007810000 */
[----:B------:R-:W-:Y:S02]  /*c170*/  FMNMX3.FTZ R5, R5, R241, R243, !PT ;  /* 0x000000f105057276 */ /* 0x000fe400078100f3 */
[C---:B------:R-:W-:Y:S01]  /*c180*/  FSETP.NEU.FTZ.AND P3, PT, R102.reuse, -INF , PT ;  /* 0xff8000006600780b */ /* 0x040fe20003f7d000 */
[----:B------:R-:W-:Y:S02]  /*c190*/  FMUL.FTZ R3, R102, UR4 ;  /* 0x0000000466037c20 */ /* 0x000fe40008410000 */
[----:B------:R-:W1:Y:S01]  /*c1a0*/  SHFL.BFLY PT, R9, R5, 0x2, 0x1f ;  /* 0x0c401f0005097f89 */ /* 0x000e6200000e0000 */
[----:B------:R-:W-:Y:S02]  /*c1b0*/  FMNMX.FTZ R101, R101, R6, !PT ;  /* 0x0000000665657209 */ /* 0x000fe40007810000 */
[----:B------:R-:W-:-:S02]  /*c1c0*/  FSEL R3, R3, RZ, P3 ;  /* 0x000000ff03037208 */ /* 0x000fc40001800000 */
[----:B------:R-:W-:Y:S02]  /*c1d0*/  FMNMX.FTZ R4, R4, R7, !PT ;  /* 0x0000000704047209 */ /* 0x000fe40007810000 */
[----:B------:R-:W-:Y:S01]  /*c1e0*/  FSETP.NEU.FTZ.AND P0, PT, R101, -INF , PT ;  /* 0xff8000006500780b */ /* 0x000fe20003f1d000 */
[--C-:B------:R-:W-:Y:S01]  /*c1f0*/  FFMA.FTZ R7, R14, UR4, -R3.reuse ;  /* 0x000000040e077c23 */ /* 0x100fe20008010803 */
[--C-:B------:R-:W-:Y:S01]  /*c200*/  FFMA.FTZ R2, R15, UR4, -R3.reuse ;  /* 0x000000040f027c23 */ /* 0x100fe20008010803 */
[----:B------:R-:W1:Y:S01]  /*c210*/  SHFL.BFLY PT, R12, R4, 0x1, 0x1f ;  /* 0x0c201f00040c7f89 */ /* 0x000e6200000e0000 */
[--C-:B------:R-:W-:Y:S01]  /*c220*/  FFMA.FTZ R6, R13, UR4, -R3.reuse ;  /* 0x000000040d067c23 */ /* 0x100fe20008010803 */
[----:B------:R1:W1:Y:S01]  /*c230*/  MUFU.EX2 R45, R7 ;  /* 0x00000007002d7308 */ /* 0x0002620000000800 */
[----:B------:R-:W-:-:S03]  /*c240*/  FFMA.FTZ R8, R21, UR4, -R3 ;  /* 0x0000000415087c23 */ /* 0x000fc60008010803 */
[----:B------:R1:W-:Y:S04]  /*c250*/  MUFU.EX2 R105, R2 ;  /* 0x0000000200697308 */ /* 0x0003e80000000800 */
[----:B------:R1:W-:Y:S02]  /*c260*/  MUFU.EX2 R38, R6 ;  /* 0x0000000600267308 */ /* 0x0003e40000000800 */
[----:B-1----:R-:W-:Y:S02]  /*c270*/  FMNMX.FTZ R5, R5, R9, !PT ;  /* 0x0000000905057209 */ /* 0x002fe40007810000 */
[----:B------:R1:W-:Y:S01]  /*c280*/  MUFU.EX2 R248, R8 ;  /* 0x0000000800f87308 */ /* 0x0003e20000000800 */
[----:B------:R-:W-:Y:S01]  /*c290*/  FSEL R7, R102, RZ, P3 ;  /* 0x000000ff66077208 */ /* 0x000fe20001800000 */
[----:B------:R-:W-:-:S04]  /*c2a0*/  FMUL.FTZ R2, R101, UR4 ;  /* 0x0000000465027c20 */ /* 0x000fc80008410000 */
[----:B------:R-:W-:Y:S01]  /*c2b0*/  FADD.FTZ R9, R227, -R7 ;  /* 0x80000007e3097221 */ /* 0x000fe20000010000 */
[----:B------:R-:W-:-:S03]  /*c2c0*/  FMNMX.FTZ R104, R4, R12, !PT ;  /* 0x0000000c04687209 */ /* 0x000fc60007810000 */
[----:B------:R-:W-:Y:S01]  /*c2d0*/  FMUL.FTZ R9, R9, UR4 ;  /* 0x0000000409097c20 */ /* 0x000fe20008410000 */
[----:B------:R-:W-:Y:S01]  /*c2e0*/  FSEL R2, R2, RZ, P0 ;  /* 0x000000ff02027208 */ /* 0x000fe20000000000 */
[----:B------:R-:W-:-:S04]  /*c2f0*/  FMUL.FTZ R4, R104, UR4 ;  /* 0x0000000468047c20 */ /* 0x000fc80008410000 */
[--C-:B------:R-:W-:Y:S01]  /*c300*/  FFMA.FTZ R6, R23, UR4, -R2.reuse ;  /* 0x0000000417067c23 */ /* 0x100fe20008010802 */
[--C-:B------:R-:W-:Y:S01]  /*c310*/  FFMA.FTZ R7, R22, UR4, -R2.reuse ;  /* 0x0000000416077c23 */ /* 0x100fe20008010802 */
[--C-:B-1----:R-:W-:Y:S02]  /*c320*/  FFMA.FTZ R8, R20, UR4, -R2.reuse ;  /* 0x0000000414087c23 */ /* 0x102fe40008010802 */
[----:B------:R1:W-:Y:S04]  /*c330*/  MUFU.EX2 R26, R6 ;  /* 0x00000006001a7308 */ /* 0x0003e80000000800 */
[----:B------:R1:W-:Y:S04]  /*c340*/  MUFU.EX2 R227, R7 ;  /* 0x0000000700e37308 */ /* 0x0003e80000000800 */
[----:B------:R-:W-:Y:S01]  /*c350*/  MUFU.EX2 R25, R8 ;  /* 0x0000000800197308 */ /* 0x000fe20000000800 */
[----:B-1----:R-:W-:Y:S01]  /*c360*/  FFMA.FTZ R6, R24, UR4, -R2 ;  /* 0x0000000418067c23 */ /* 0x002fe20008010802 */
[----:B------:R-:W-:-:S03]  /*c370*/  FSEL R7, R101, RZ, P0 ;  /* 0x000000ff65077208 */ /* 0x000fc60000000000 */
[----:B------:R1:W1:Y:S02]  /*c380*/  MUFU.EX2 R37, R6 ;  /* 0x0000000600257308 */ /* 0x0002640000000800 */
[----:B-1----:R-:W-:Y:S01]  /*c390*/  FADD.FTZ R6, R221, -R7 ;  /* 0x80000007dd067221 */ /* 0x002fe20000010000 */
[----:B------:R-:W-:Y:S02]  /*c3a0*/  MOV R221, R45 ;  /* 0x0000002d00dd7202 */ /* 0x000fe40000000f00 */
[----:B------:R-:W-:Y:S01]  /*c3b0*/  F2FP.BF16.F32.PACK_AB R7, R25, R37 ;  /* 0x000000251907723e */ /* 0x000fe200000010ff */
[----:B------:R-:W-:Y:S01]  /*c3c0*/  FMUL.FTZ R6, R6, UR4 ;  /* 0x0000000406067c20 */ /* 0x000fe20008410000 */
[----:B--2---:R-:W-:-:S03]  /*c3d0*/  MOV R58, R40 ;  /* 0x00000028003a7202 */ /* 0x004fc60000000f00 */
[----:B------:R-:W1:Y:S01]  /*c3e0*/  MUFU.EX2 R40, R6 ;  /* 0x0000000600287308 */ /* 0x000e620000000800 */
[----:B---3--:R-:W-:-:S03]  /*c3f0*/  MOV R56, R41 ;  /* 0x0000002900387202 */ /* 0x008fc60000000f00 */
[----:B------:R-:W2:Y:S01]  /*c400*/  MUFU.EX2 R41, R9 ;  /* 0x0000000900297308 */ /* 0x000ea20000000800 */
[----:B------:R-:W-:Y:S02]  /*c410*/  MOV R110, R58 ;  /* 0x0000003a006e7202 */ /* 0x000fe40000000f00 */
[----:B----4-:R-:W-:Y:S02]  /*c420*/  MOV R55, R44 ;  /* 0x0000002c00377202 */ /* 0x010fe40000000f00 */
[----:B------:R-:W-:Y:S02]  /*c430*/  MOV R111, R56 ;  /* 0x00000038006f7202 */ /* 0x000fe40000000f00 */
[----:B-----5:R-:W-:Y:S02]  /*c440*/  MOV R100, R11 ;  /* 0x0000000b00647202 */ /* 0x020fe40000000f00 */
[----:B------:R-:W3:Y:S01]  /*c450*/  SHFL.BFLY PT, R11, R5, 0x1, 0x1f ;  /* 0x0c201f00050b7f89 */ /* 0x000ee200000e0000 */
[----:B------:R-:W-:Y:S01]  /*c460*/  LEA R184, R28, UR5, 0x1 ;  /* 0x000000051cb87c11 */ /* 0x000fe2000f8e08ff */
[----:B-1----:R-:W-:Y:S01]  /*c470*/  FMUL.FTZ R166, R166, R40 ;  /* 0x00000028a6a67220 */ /* 0x002fe20000410000 */
[----:B------:R-:W-:Y:S01]  /*c480*/  F2FP.BF16.F32.PACK_AB R6, R248, R38 ;  /* 0x00000026f806723e */ /* 0x000fe200000010ff */
[-C--:B------:R-:W-:Y:S01]  /*c490*/  FMUL.FTZ R167, R167, R40.reuse ;  /* 0x00000028a7a77220 */ /* 0x080fe20000410000 */
[C---:B------:R-:W-:Y:S01]  /*c4a0*/  IADD3 R13, PT, PT, R184.reuse, 0x9000, RZ ;  /* 0x00009000b80d7810 */ /* 0x040fe20007ffe0ff */
[----:B------:R-:W-:Y:S01]  /*c4b0*/  LDSM.16.MT88.4 R60, [R184+0xb000] ;  /* 0x00b00000b83c783b */ /* 0x000fe20000004200 */
[----:B------:R-:W-:Y:S01]  /*c4c0*/  IADD3 R10, PT, PT, R184, 0x9020, RZ ;  /* 0x00009020b80a7810 */ /* 0x000fe20007ffe0ff */
[-C--:B--2---:R-:W-:Y:S01]  /*c4d0*/  FMUL.FTZ R164, R164, R41.reuse ;  /* 0x00000029a4a47220 */ /* 0x084fe20000410000 */
[----:B------:R-:W-:Y:S01]  /*c4e0*/  @P2 IADD3 R10, PT, PT, R13, -0x20, RZ ;  /* 0xffffffe00d0a2810 */ /* 0x000fe20007ffe0ff */
[----:B------:R-:W-:Y:S01]  /*c4f0*/  LDSM.16.MT88.4 R28, [R184+0x9000] ;  /* 0x00900000b81c783b */ /* 0x000fe20000004200 */
[----:B------:R-:W-:Y:S01]  /*c500*/  FSETP.NEU.FTZ.AND P2, PT, R104, -INF , PT ;  /* 0xff8000006800780b */ /* 0x000fe20003f5d000 */
[-C--:B------:R-:W-:Y:S01]  /*c510*/  FMUL.FTZ R165, R165, R41.reuse ;  /* 0x00000029a5a57220 */ /* 0x080fe20000410000 */
[-C--:B------:R-:W-:Y:S01]  /*c520*/  FMUL.FTZ R168, R168, R41.reuse ;  /* 0x00000029a8a87220 */ /* 0x080fe20000410000 */
[----:B------:R-:W1:Y:S01]  /*c530*/  LDSM.16.MT88.4 R48, [R10+0x1000] ;  /* 0x001000000a30783b */ /* 0x000e620000004200 */
[----:B------:R-:W-:Y:S01]  /*c540*/  FSEL R9, R4, RZ, P2 ;  /* 0x000000ff04097208 */ /* 0x000fe20001000000 */
[----:B------:R-:W-:Y:S01]  /*c550*/  FMUL.FTZ R169, R169, R41 ;  /* 0x00000029a9a97220 */ /* 0x000fe20000410000 */
[----:B------:R-:W-:Y:S01]  /*c560*/  F2FP.BF16.F32.PACK_AB R4, R221, R105 ;  /* 0x00000069dd04723e */ /* 0x000fe200000010ff */
[----:B------:R-:W2:Y:S01]  /*c570*/  LDSM.16.MT88.4 R16, [R10] ;  /* 0x000000000a10783b */ /* 0x000ea20000004200 */
[-C--:B------:R-:W-:Y:S01]  /*c580*/  FMUL.FTZ R170, R170, R40.reuse ;  /* 0x00000028aaaa7220 */ /* 0x080fe20000410000 */
[--C-:B------:R-:W-:Y:S01]  /*c590*/  FFMA.FTZ R8, R27, UR4, -R9.reuse ;  /* 0x000000041b087c23 */ /* 0x100fe20008010809 */
[--C-:B------:R-:W-:Y:S01]  /*c5a0*/  FFMA.FTZ R12, R35, UR4, -R9.reuse ;  /* 0x00000004230c7c23 */ /* 0x100fe20008010809 */
[----:B------:R-:W4:Y:S01]  /*c5b0*/  LDSM.16.MT88.4 R20, [R184+0xa000] ;  /* 0x00a00000b814783b */ /* 0x000f220000004200 */
[----:B------:R-:W-:Y:S01]  /*c5c0*/  FMUL.FTZ R171, R171, R40 ;  /* 0x00000028abab7220 */ /* 0x000fe20000410000 */
[----:B---3--:R-:W-:Y:S01]  /*c5d0*/  FMNMX.FTZ R103, R5, R11, !PT ;  /* 0x0000000b05677209 */ /* 0x008fe20007810000 */
[--C-:B------:R-:W-:Y:S01]  /*c5e0*/  FFMA.FTZ R11, R34, UR4, -R9.reuse ;  /* 0x00000004220b7c23 */ /* 0x100fe20008010809 */
[----:B------:R-:W3:Y:S01]  /*c5f0*/  LDSM.16.MT88.4 R44, [R10+0x2000] ;  /* 0x002000000a2c783b */ /* 0x000ee20000004200 */
[----:B------:R5:W-:Y:S01]  /*c600*/  MUFU.EX2 R15, R8 ;  /* 0x00000008000f7308 */ /* 0x000be20000000800 */
[----:B------:R-:W-:Y:S01]  /*c610*/  FSETP.NEU.FTZ.AND P0, PT, R103, -INF , PT ;  /* 0xff8000006700780b */ /* 0x000fe20003f1d000 */
[-C--:B------:R-:W-:Y:S01]  /*c620*/  FMUL.FTZ R72, R72, R41.reuse ;  /* 0x0000002948487220 */ /* 0x080fe20000410000 */
[----:B------:R-:W-:Y:S01]  /*c630*/  F2FP.BF16.F32.PACK_AB R5, R227, R26 ;  /* 0x0000001ae305723e */ /* 0x000fe200000010ff */
[----:B------:R5:W5:Y:S01]  /*c640*/  MUFU.EX2 R14, R11 ;  /* 0x0000000b000e7308 */ /* 0x000b620000000800 */
[-C--:B------:R-:W-:Y:S01]  /*c650*/  FMUL.FTZ R73, R73, R41.reuse ;  /* 0x0000002949497220 */ /* 0x080fe20000410000 */
[-C--:B------:R-:W-:Y:S01]  /*c660*/  FMUL.FTZ R74, R74, R40.reuse ;  /* 0x000000284a4a7220 */ /* 0x080fe20000410000 */
[-C--:B------:R-:W-:Y:S01]  /*c670*/  FMUL.FTZ R75, R75, R40.reuse ;  /* 0x000000284b4b7220 */ /* 0x080fe20000410000 */
[----:B------:R1:W-:Y:S01]  /*c680*/  MUFU.EX2 R39, R12 ;  /* 0x0000000c00277308 */ /* 0x0003e20000000800 */
[-C--:B------:R-:W-:Y:S01]  /*c690*/  FMUL.FTZ R116, R116, R41.reuse ;  /* 0x0000002974747220 */ /* 0x080fe20000410000 */
[-C--:B------:R-:W-:Y:S01]  /*c6a0*/  FMUL.FTZ R117, R117, R41.reuse ;  /* 0x0000002975757220 */ /* 0x080fe20000410000 */
[-C--:B------:R-:W-:Y:S01]  /*c6b0*/  FMUL.FTZ R118, R118, R40.reuse ;  /* 0x0000002876767220 */ /* 0x080fe20000410000 */
[-C--:B------:R-:W-:Y:S01]  /*c6c0*/  FMUL.FTZ R119, R119, R40.reuse ;  /* 0x0000002877777220 */ /* 0x080fe20000410000 */
[-C--:B------:R-:W-:Y:S01]  /*c6d0*/  FMUL.FTZ R120, R120, R41.reuse ;  /* 0x0000002978787220 */ /* 0x080fe20000410000 */
[----:B-----5:R-:W-:Y:S01]  /*c6e0*/  FMUL.FTZ R8, R103, UR4 ;  /* 0x0000000467087c20 */ /* 0x020fe20008410000 */
[-C--:B------:R-:W-:Y:S01]  /*c6f0*/  FMUL.FTZ R121, R121, R41.reuse ;  /* 0x0000002979797220 */ /* 0x080fe20000410000 */
[-C--:B------:R-:W-:Y:S01]  /*c700*/  FMUL.FTZ R122, R122, R40.reuse ;  /* 0x000000287a7a7220 */ /* 0x080fe20000410000 */
[----:B------:R-:W-:Y:S01]  /*c710*/  FMUL.FTZ R123, R123, R40 ;  /* 0x000000287b7b7220 */ /* 0x000fe20000410000 */
[----:B------:R-:W-:Y:S01]  /*c720*/  FFMA.FTZ R11, R36, UR4, -R9 ;  /* 0x00000004240b7c23 */ /* 0x000fe20008010809 */
[----:B------:R-:W-:Y:S01]  /*c730*/  MOV R36, R14 ;  /* 0x0000000e00247202 */ /* 0x000fe20000000f00 */
[-C--:B------:R-:W-:Y:S01]  /*c740*/  FMUL.FTZ R132, R132, R41.reuse ;  /* 0x0000002984847220 */ /* 0x080fe20000410000 */
[----:B------:R-:W-:Y:S01]  /*c750*/  FSEL R8, R8, RZ, P0 ;  /* 0x000000ff08087208 */ /* 0x000fe20000000000 */
[----:B------:R5:W-:Y:S01]  /*c760*/  MUFU.EX2 R33, R11 ;  /* 0x0000000b00217308 */ /* 0x000be20000000800 */
[-C--:B------:R-:W-:Y:S01]  /*c770*/  FMUL.FTZ R133, R133, R41.reuse ;  /* 0x0000002985857220 */ /* 0x080fe20000410000 */
[-C--:B------:R-:W-:Y:S01]  /*c780*/  FMUL.FTZ R134, R134, R40.reuse ;  /* 0x0000002886867220 */ /* 0x080fe20000410000 */
[----:B------:R-:W-:Y:S01]  /*c790*/  FMUL.FTZ R135, R135, R40 ;  /* 0x0000002887877220 */ /* 0x000fe20000410000 */
[--C-:B------:R-:W-:Y:S01]  /*c7a0*/  FFMA.FTZ R13, R43, UR4, -R8.reuse ;  /* 0x000000042b0d7c23 */ /* 0x100fe20008010808 */
[--C-:B-1----:R-:W-:Y:S01]  /*c7b0*/  FFMA.FTZ R12, R52, UR4, -R8.reuse ;  /* 0x00000004340c7c23 */ /* 0x102fe20008010808 */
[----:B------:R-:W-:Y:S01]  /*c7c0*/  MOV R43, R26 ;  /* 0x0000001a002b7202 */ /* 0x000fe20000000f00 */
[-C--:B------:R-:W-:Y:S01]  /*c7d0*/  FMUL.FTZ R136, R136, R41.reuse ;  /* 0x0000002988887220 */ /* 0x080fe20000410000 */
[----:B------:R1:W-:Y:S01]  /*c7e0*/  MUFU.EX2 R24, R13 ;  /* 0x0000000d00187308 */ /* 0x0003e20000000800 */
[-C--:B------:R-:W-:Y:S01]  /*c7f0*/  FMUL.FTZ R137, R137, R41.reuse ;  /* 0x0000002989897220 */ /* 0x080fe20000410000 */
[-C--:B------:R-:W-:Y:S01]  /*c800*/  FMUL.FTZ R138, R138, R40.reuse ;  /* 0x000000288a8a7220 */ /* 0x080fe20000410000 */
[-C--:B------:R-:W-:Y:S01]  /*c810*/  FMUL.FTZ R139, R139, R40.reuse ;  /* 0x000000288b8b7220 */ /* 0x080fe20000410000 */
[----:B------:R2:W-:Y:S01]  /*c820*/  MUFU.EX2 R35, R12 ;  /* 0x0000000c00237308 */ /* 0x0005e20000000800 */
[-C--:B------:R-:W-:Y:S01]  /*c830*/  FMUL.FTZ R148, R148, R41.reuse ;  /* 0x0000002994947220 */ /* 0x080fe20000410000 */
[----:B-----5:R-:W-:Y:S01]  /*c840*/  FSEL R11, R104, RZ, P2 ;  /* 0x000000ff680b7208 */ /* 0x020fe20001000000 */
[-C--:B------:R-:W-:Y:S01]  /*c850*/  FMUL.FTZ R149, R149, R41.reuse ;  /* 0x0000002995957220 */ /* 0x080fe20000410000 */
[-C--:B------:R-:W-:Y:S01]  /*c860*/  FMUL.FTZ R150, R150, R40.reuse ;  /* 0x0000002896967220 */ /* 0x080fe20000410000 */
[-C--:B------:R-:W-:Y:S01]  /*c870*/  FMUL.FTZ R151, R151, R40.reuse ;  /* 0x0000002897977220 */ /* 0x080fe20000410000 */
[-C--:B------:R-:W-:Y:S01]  /*c880*/  FMUL.FTZ R152, R152, R41.reuse ;  /* 0x0000002998987220 */ /* 0x080fe20000410000 */
[----:B------:R-:W-:Y:S01]  /*c890*/  FADD.FTZ R14, R228, -R11 ;  /* 0x8000000be40e7221 */ /* 0x000fe20000010000 */
[----:B------:R-:W-:Y:S01]  /*c8a0*/  FSEL R11, R103, RZ, P0 ;  /* 0x000000ff670b7208 */ /* 0x000fe20000000000 */
[-C--:B------:R-:W-:Y:S01]  /*c8b0*/  FMUL.FTZ R153, R153, R41.reuse ;  /* 0x0000002999997220 */ /* 0x080fe20000410000 */
[--C-:B-1----:R-:W-:Y:S01]  /*c8c0*/  FFMA.FTZ R13, R54, UR4, -R8.reuse ;  /* 0x00000004360d7c23 */ /* 0x102fe20008010808 */
[----:B------:R-:W-:Y:S01]  /*c8d0*/  FMUL.FTZ R14, R14, UR4 ;  /* 0x000000040e0e7c20 */ /* 0x000fe20008410000 */
[-C--:B------:R-:W-:Y:S01]  /*c8e0*/  FMUL.FTZ R154, R154, R40.reuse ;  /* 0x000000289a9a7220 */ /* 0x080fe20000410000 */
[----:B------:R-:W-:Y:S01]  /*c8f0*/  FADD.FTZ R11, R229, -R11 ;  /* 0x8000000be50b7221 */ /* 0x000fe20000010000 */
[----:B--2---:R-:W-:Y:S01]  /*c900*/  FFMA.FTZ R12, R53, UR4, -R8 ;  /* 0x00000004350c7c23 */ /* 0x004fe20008010808 */
[----:B------:R-:W-:Y:S01]  /*c910*/  MUFU.EX2 R34, R13 ;  /* 0x0000000d00227308 */ /* 0x000fe20000000800 */
[-C--:B------:R-:W-:Y:S01]  /*c920*/  FMUL.FTZ R155, R155, R40.reuse ;  /* 0x000000289b9b7220 */ /* 0x080fe20000410000 */
[----:B------:R-:W-:Y:S01]  /*c930*/  FMUL.FTZ R11, R11, UR4 ;  /* 0x000000040b0b7c20 */ /* 0x000fe20008410000 */
[-C--:B------:R-:W-:Y:S01]  /*c940*/  FMUL.FTZ R76, R76, R41.reuse ;  /* 0x000000294c4c7220 */ /* 0x080fe20000410000 */
[----:B------:R1:W-:Y:S01]  /*c950*/  MUFU.EX2 R32, R12 ;  /* 0x0000000c00207308 */ /* 0x0003e20000000800 */
[-C--:B------:R-:W-:Y:S01]  /*c960*/  FMUL.FTZ R77, R77, R41.reuse ;  /* 0x000000294d4d7220 */ /* 0x080fe20000410000 */
[-C--:B------:R-:W-:Y:S01]  /*c970*/  FMUL.FTZ R78, R78, R40.reuse ;  /* 0x000000284e4e7220 */ /* 0x080fe20000410000 */
[-C--:B------:R-:W-:Y:S01]  /*c980*/  FMUL.FTZ R79, R79, R40.reuse ;  /* 0x000000284f4f7220 */ /* 0x080fe20000410000 */
[----:B------:R-:W2:Y:S01]  /*c990*/  MUFU.EX2 R27, R14 ;  /* 0x0000000e001b7308 */ /* 0x000ea20000000800 */
[-C--:B------:R-:W-:Y:S01]  /*c9a0*/  FMUL.FTZ R88, R88, R41.reuse ;  /* 0x0000002958587220 */ /* 0x080fe20000410000 */
[-C--:B------:R-:W-:Y:S01]  /*c9b0*/  FMUL.FTZ R89, R89, R41.reuse ;  /* 0x0000002959597220 */ /* 0x080fe20000410000 */
[-C--:B------:R-:W-:Y:S01]  /*c9c0*/  FMUL.FTZ R90, R90, R40.reuse ;  /* 0x000000285a5a7220 */ /* 0x080fe20000410000 */
[----:B------:R-:W5:Y:S01]  /*c9d0*/  MUFU.EX2 R26, R11 ;  /* 0x0000000b001a7308 */ /* 0x000f620000000800 */
[-C--:B------:R-:W-:Y:S01]  /*c9e0*/  FMUL.FTZ R91, R91, R40.reuse ;  /* 0x000000285b5b7220 */ /* 0x080fe20000410000 */
[-C--:B------:R-:W-:Y:S01]  /*c9f0*/  FMUL.FTZ R92, R92, R41.reuse ;  /* 0x000000295c5c7220 */ /* 0x080fe20000410000 */
[----:B------:R-:W-:Y:S01]  /*ca00*/  FMUL.FTZ R93, R93, R41 ;  /* 0x000000295d5d7220 */ /* 0x000fe20000410000 */
[-C--:B------:R-:W-:Y:S01]  /*ca10*/  FMUL.FTZ R94, R94, R40.reuse ;  /* 0x000000285e5e7220 */ /* 0x080fe20000410000 */
[----:B------:R-:W-:Y:S01]  /*ca20*/  FMUL.FTZ R95, R95, R40 ;  /* 0x000000285f5f7220 */ /* 0x000fe20000410000 */
[C---:B------:R-:W-:Y:S01]  /*ca30*/  HMMA.16816.F32.BF16 R196, R4.reuse, R48, R164 ;  /* 0x0000003004c4723c */ /* 0x040fe200000418a4 */
[--C-:B-1----:R-:W-:Y:S01]  /*ca40*/  FFMA.FTZ R12, R109, UR4, -R3.reuse ;  /* 0x000000046d0c7c23 */ /* 0x102fe20008010803 */
[--C-:B------:R-:W-:Y:S01]  /*ca50*/  FFMA.FTZ R13, R108, UR4, -R3.reuse ;  /* 0x000000046c0d7c23 */ /* 0x100fe20008010803 */
[----:B------:R-:W-:Y:S01]  /*ca60*/  MOV R228, R55 ;  /* 0x0000003700e47202 */ /* 0x000fe20000000f00 */
[-C--:B--2---:R-:W-:Y:S01]  /*ca70*/  FMUL.FTZ R112, R112, R27.reuse ;  /* 0x0000001b70707220 */ /* 0x084fe20000410000 */
[-C--:B------:R-:W-:Y:S01]  /*ca80*/  FMUL.FTZ R113, R113, R27.reuse ;  /* 0x0000001b71717220 */ /* 0x080fe20000410000 */
[-C--:B------:R-:W-:Y:S01]  /*ca90*/  FMUL.FTZ R124, R124, R27.reuse ;  /* 0x0000001b7c7c7220 */ /* 0x080fe20000410000 */
[-C--:B------:R-:W-:Y:S01]  /*caa0*/  FMUL.FTZ R125, R125, R27.reuse ;  /* 0x0000001b7d7d7220 */ /* 0x080fe20000410000 */
[C---:B------:R-:W-:Y:S01]  /*cab0*/  HMMA.16816.F32.BF16 R192, R4.reuse, R50, R168 ;  /* 0x0000003204c0723c */ /* 0x040fe200000418a8 */
[-C--:B-----5:R-:W-:Y:S01]  /*cac0*/  FMUL.FTZ R114, R114, R26.reuse ;  /* 0x0000001a72727220 */ /* 0x0a0fe20000410000 */
        /* <DEDUP_REMOVED lines=26> */
[--C-:B------:R-:W-:Y:S01]  /*cc70*/  FFMA.FTZ R11, R107, UR4, -R3.reuse ;  /* 0x000000046b0b7c23 */ /* 0x100fe20008010803 */
[----:B------:R1:W-:Y:S01]  /*cc80*/  MUFU.EX2 R249, R12 ;  /* 0x0000000c00f97308 */ /* 0x0003e20000000800 */
        /* <DEDUP_REMOVED lines=11> */
[----:B------:R-:W-:Y:S01]  /*cd40*/  FMUL.FTZ R129, R129, R27 ;  /* 0x0000001b81817220 */ /* 0x000fe20000410000 */
[-C--:B------:R-:W-:Y:S01]  /*cd50*/  FMUL.FTZ R130, R130, R26.reuse ;  /* 0x0000001a82827220 */ /* 0x080fe20000410000 */
[----:B-1----:R-:W-:Y:S01]  /*cd60*/  FFMA.FTZ R12, R106, UR4, -R3 ;  /* 0x000000046a0c7c23 */ /* 0x002fe20008010803 */
[-C--:B------:R-:W-:Y:S01]  /*cd70*/  FMUL.FTZ R131, R131, R26.reuse ;  /* 0x0000001a83837220 */ /* 0x080fe20000410000 */
[----:B------:R-:W-:Y:S01]  /*cd80*/  MOV R107, R35 ;  /* 0x00000023006b7202 */ /* 0x000fe20000000f00 */
[-C--:B------:R-:W-:Y:S01]  /*cd90*/  FMUL.FTZ R84, R84, R27.reuse ;  /* 0x0000001b54547220 */ /* 0x080fe20000410000 */
[-C--:B------:R-:W-:Y:S01]  /*cda0*/  FMUL.FTZ R85, R85, R27.reuse ;  /* 0x0000001b55557220 */ /* 0x080fe20000410000 */
[C---:B----4-:R-:W-:Y:S01]  /*cdb0*/  HMMA.16816.F32.BF16 R148, R4.reuse, R20, R148 ;  /* 0x000000140494723c */ /* 0x050fe20000041894 */
[-C--:B------:R-:W-:Y:S01]  /*cdc0*/  FMUL.FTZ R86, R86, R26.reuse ;  /* 0x0000001a56567220 */ /* 0x080fe20000410000 */
[-C--:B------:R-:W-:Y:S01]  /*cdd0*/  FMUL.FTZ R87, R87, R26.reuse ;  /* 0x0000001a57577220 */ /* 0x080fe20000410000 */
[-C--:B------:R-:W-:Y:S01]  /*cde0*/  FMUL.FTZ R96, R96, R27.reuse ;  /* 0x0000001b60607220 */ /* 0x080fe20000410000 */
[----:B------:R-:W-:Y:S01]  /*cdf0*/  FMUL.FTZ R97, R97, R27 ;  /* 0x0000001b61617220 */ /* 0x000fe20000410000 */
[-C--:B------:R-:W-:Y:S01]  /*ce00*/  FMUL.FTZ R98, R98, R26.reuse ;  /* 0x0000001a62627220 */ /* 0x080fe20000410000 */
[----:B------:R-:W-:Y:S01]  /*ce10*/  FMUL.FTZ R99, R99, R26 ;  /* 0x0000001a63637220 */ /* 0x000fe20000410000 */
[----:B------:R-:W-:Y:S01]  /*ce20*/  MOV R106, R111 ;  /* 0x0000006f006a7202 */ /* 0x000fe20000000f00 */
[C---:B------:R-:W-:Y:S08]  /*ce30*/  HMMA.16816.F32.BF16 R200, R4.reuse, R22, R152 ;  /* 0x0000001604c8723c */ /* 0x040ff00000041898 */
[C---:B------:R-:W-:Y:S08]  /*ce40*/  HMMA.16816.F32.BF16 R168, R4.reuse, R62, R76 ;  /* 0x0000003e04a8723c */ /* 0x040ff0000004184c */
[C---:B---3--:R-:W-:Y:S08]  /*ce50*/  HMMA.16816.F32.BF16 R164, R4.reuse, R44, R88 ;  /* 0x0000002c04a4723c */ /* 0x048ff00000041858 */
[----:B------:R-:W-:Y:S01]  /*ce60*/  HMMA.16816.F32.BF16 R72, R4, R46, R92 ;  /* 0x0000002e0448723c */ /* 0x000fe2000004185c */
[----:B------:R-:W-:-:S02]  /*ce70*/  F2FP.BF16.F32.PACK_AB R4, R36, R15 ;  /* 0x0000000f2404723e */ /* 0x000fc400000010ff */
[----:B------:R-:W-:Y:S02]  /*ce80*/  F2FP.BF16.F32.PACK_AB R5, R35, R24 ;  /* 0x000000182305723e */ /* 0x000fe400000010ff */
[----:B------:R-:W-:Y:S02]  /*ce90*/  F2FP.BF16.F32.PACK_AB R6, R33, R39 ;  /* 0x000000272106723e */ /* 0x000fe400000010ff */
[----:B------:R-:W-:-:S07]  /*cea0*/  F2FP.BF16.F32.PACK_AB R7, R32, R34 ;  /* 0x000000222007723e */ /* 0x000fce00000010ff */
[C---:B------:R-:W-:Y:S08]  /*ceb0*/  HMMA.16816.F32.BF16 R88, R4.reuse, R28, R112 ;  /* 0x0000001c0458723c */ /* 0x040ff00000041870 */
[C---:B------:R-:W-:Y:S01]  /*cec0*/  HMMA.16816.F32.BF16 R76, R4.reuse, R30, R124 ;  /* 0x0000001e044c723c */ /* 0x040fe2000004187c */
[----:B------:R-:W1:Y:S07]  /*ced0*/  LDSM.16.MT88.4 R28, [R184+0xa400] ;  /* 0x00a40000b81c783b */ /* 0x000e6e0000004200 */
[----:B------:R-:W-:Y:S01]  /*cee0*/  HMMA.16816.F32.BF16 R64, R4, R18, R140 ;  /* 0x000000120440723c */ /* 0x000fe2000004188c */
[----:B------:R-:W-:-:S02]  /*cef0*/  MOV R143, R246 ;  /* 0x000000f6008f7202 */ /* 0x000fc40000000f00 */
[----:B------:R2:W3:Y:S01]  /*cf00*/  MUFU.EX2 R246, R11 ;  /* 0x0000000b00f67308 */ /* 0x0004e20000000800 */
[----:B------:R-:W-:Y:S02]  /*cf10*/  MOV R140, R248 ;  /* 0x000000f8008c7202 */ /* 0x000fe40000000f00 */
[----:B------:R-:W-:Y:S01]  /*cf20*/  MOV R142, R247 ;  /* 0x000000f7008e7202 */ /* 0x000fe20000000f00 */
[----:B------:R4:W-:Y:S01]  /*cf30*/  MUFU.EX2 R248, R12 ;  /* 0x0000000c00f87308 */ /* 0x0009e20000000800 */
[----:B------:R-:W-:Y:S01]  /*cf40*/  HMMA.16816.F32.BF16 R144, R4, R20, R144 ;  /* 0x000000140490723c */ /* 0x000fe20000041890 */
[----:B------:R-:W-:Y:S01]  /*cf50*/  MOV R141, R25 ;  /* 0x00000019008d7202 */ /* 0x000fe20000000f00 */
[----:B------:R-:W-:Y:S01]  /*cf60*/  FFMA.FTZ R25, R210, UR4, -R8 ;  /* 0x00000004d2197c23 */ /* 0x000fe20008010808 */
[----:B------:R5:W-:Y:S01]  /*cf70*/  MUFU.EX2 R247, R13 ;  /* 0x0000000d00f77308 */ /* 0x000be20000000800 */
[----:B------:R-:W-:-:S04]  /*cf80*/  MOV R210, R140 ;  /* 0x0000008c00d27202 */ /* 0x000fc80000000f00 */
[----:B------:R-:W-:Y:S01]  /*cf90*/  HMMA.16816.F32.BF16 R56, R4, R22, R156 ;  /* 0x000000160438723c */ /* 0x000fe2000004189c */
[--C-:B--2---:R-:W-:Y:S01]  /*cfa0*/  FFMA.FTZ R11, R176, UR4, -R2.reuse ;  /* 0x00000004b00b7c23 */ /* 0x104fe20008010802 */
[----:B------:R-:W2:Y:S01]  /*cfb0*/  LDSM.16.MT88.4 R20, [R10+0x1400] ;  /* 0x001400000a14783b */ /* 0x000ea20000004200 */
[----:B------:R-:W-:Y:S01]  /*cfc0*/  MOV R156, R38 ;  /* 0x00000026009c7202 */ /* 0x000fe20000000f00 */
[----:B----4-:R-:W-:Y:S01]  /*cfd0*/  FFMA.FTZ R12, R181, UR4, -R2 ;  /* 0x00000004b50c7c23 */ /* 0x010fe20008010802 */
[----:B------:R-:W-:-:S03]  /*cfe0*/  MOV R157, R37 ;  /* 0x00000025009d7202 */ /* 0x000fc60000000f00 */
[C---:B------:R-:W-:Y:S01]  /*cff0*/  HMMA.16816.F32.BF16 R160, R4.reuse, R48, R160 ;  /* 0x0000003004a0723c */ /* 0x040fe200000418a0 */
[----:B-----5:R-:W-:Y:S01]  /*d000*/  FFMA.FTZ R13, R180, UR4, -R2 ;  /* 0x00000004b40d7c23 */ /* 0x020fe20008010802 */
[----:B------:R-:W-:Y:S01]  /*d010*/  MUFU.EX2 R229, R12 ;  /* 0x0000000c00e57308 */ /* 0x000fe20000000800 */
[----:B------:R-:W-:Y:S02]  /*d020*/  MOV R158, R33 ;  /* 0x00000021009e7202 */ /* 0x000fe40000000f00 */
[----:B------:R-:W-:Y:S02]  /*d030*/  MOV R159, R32 ;  /* 0x00000020009f7202 */ /* 0x000fe40000000f00 */
[----:B------:R-:W-:Y:S01]  /*d040*/  MOV R176, R24 ;  /* 0x0000001800b07202 */ /* 0x000fe20000000f00 */
[----:B------:R-:W-:Y:S01]  /*d050*/  HMMA.16816.F32.BF16 R48, R4, R50, R172 ;  /* 0x000000320430723c */ /* 0x000fe200000418ac */
[----:B------:R-:W-:Y:S01]  /*d060*/  MOV R172, R221 ;  /* 0x000000dd00ac7202 */ /* 0x000fe20000000f00 */
[----:B------:R-:W-:Y:S01]  /*d070*/  FFMA.FTZ R24, R205, UR4, -R9 ;  /* 0x00000004cd187c23 */ /* 0x000fe20008010809 */
[----:B------:R4:W-:Y:S01]  /*d080*/  MUFU.EX2 R221, R11 ;  /* 0x0000000b00dd7308 */ /* 0x0009e20000000800 */
[----:B------:R-:W-:-:S02]  /*d090*/  MOV R173, R227 ;  /* 0x000000e300ad7202 */ /* 0x000fc40000000f00 */
[----:B------:R-:W-:Y:S02]  /*d0a0*/  MOV R174, R39 ;  /* 0x0000002700ae7202 */ /* 0x000fe40000000f00 */
[C---:B------:R-:W-:Y:S01]  /*d0b0*/  HMMA.16816.F32.BF16 R52, R4.reuse, R60, R68 ;  /* 0x0000003c0434723c */ /* 0x040fe20000041844 */
[----:B------:R-:W-:Y:S02]  /*d0c0*/  MOV R61, R228 ;  /* 0x000000e4003d7202 */ /* 0x000fe40000000f00 */
[----:B------:R5:W1:Y:S01]  /*d0d0*/  MUFU.EX2 R228, R13 ;  /* 0x0000000d00e47308 */ /* 0x000a620000000800 */
[----:B------:R-:W-:Y:S02]  /*d0e0*/  MOV R60, R36 ;  /* 0x00000024003c7202 */ /* 0x000fe40000000f00 */
[----:B------:R-:W-:Y:S01]  /*d0f0*/  MOV R175, R34 ;  /* 0x0000002200af7202 */ /* 0x000fe20000000f00 */
[----:B------:R-:W2:Y:S01]  /*d100*/  LDSM.16.MT88.4 R36, [R184+0x9400] ;  /* 0x00940000b824783b */ /* 0x000ea20000004200 */
[----:B------:R-:W-:Y:S01]  /*d110*/  HMMA.16816.F32.BF16 R80, R4, R62, R80 ;  /* 0x0000003e0450723c */ /* 0x000fe20000041850 */
[----:B----4-:R-:W-:Y:S01]  /*d120*/  FFMA.FTZ R11, R177, UR4, -R2 ;  /* 0x00000004b10b7c23 */ /* 0x010fe20008010802 */
[----:B------:R-:W-:Y:S01]  /*d130*/  MOV R62, R15 ;  /* 0x0000000f003e7202 */ /* 0x000fe20000000f00 */
[----:B------:R-:W4:Y:S01]  /*d140*/  LDSM.16.MT88.4 R32, [R10+0x400] ;  /* 0x000400000a20783b */ /* 0x000f220000004200 */
[----:B------:R-:W-:Y:S01]  /*d150*/  MOV R63, R110 ;  /* 0x0000006e003f7202 */ /* 0x000fe20000000f00 */
[----:B------:R3:W1:Y:S01]  /*d160*/  MUFU.EX2 R227, R11 ;  /* 0x0000000b00e37308 */ /* 0x0006620000000800 */
[----:B------:R-:W-:-:S02]  /*d170*/  MOV R180, R61 ;  /* 0x0000003d00b47202 */ /* 0x000fc40000000f00 */
[C---:B------:R-:W-:Y:S01]  /*d180*/  HMMA.16816.F32.BF16 R152, R4.reuse, R16, R128 ;  /* 0x000000100498723c */ /* 0x040fe20000041880 */
[----:B------:R-:W4:Y:S01]  /*d190*/  LDSM.16.MT88.4 R16, [R184+0xb400] ;  /* 0x00b40000b810783b */ /* 0x000f220000004200 */
[----:B------:R-:W-:Y:S02]  /*d1a0*/  MOV R177, R100 ;  /* 0x0000006400b17202 */ /* 0x000fe40000000f00 */
[----:B------:R-:W-:Y:S01]  /*d1b0*/  MOV R181, R43 ;  /* 0x0000002b00b57202 */ /* 0x000fe20000000f00 */
[----:B-----5:R-:W5:Y:S03]  /*d1c0*/  LDSM.16.MT88.4 R12, [R10+0x2400] ;  /* 0x002400000a0c783b */ /* 0x020f660000004200 */
[C---:B------:R-:W-:Y:S01]  /*d1d0*/  HMMA.16816.F32.BF16 R84, R4.reuse, R44, R84 ;  /* 0x0000002c0454723c */ /* 0x040fe20000041854 */
[----:B---3--:R-:W-:Y:S02]  /*d1e0*/  FFMA.FTZ R11, R211, UR4, -R9 ;  /* 0x00000004d30b7c23 */ /* 0x008fe40008010809 */
[----:B------:R3:W-:Y:S05]  /*d1f0*/  MUFU.EX2 R211, R24 ;  /* 0x0000001800d37308 */ /* 0x0007ea0000000800 */
[----:B------:R-:W-:Y:S01]  /*d200*/  HMMA.16816.F32.BF16 R44, R4, R46, R96 ;  /* 0x0000002e042c723c */ /* 0x000fe20000041860 */
[----:B------:R-:W-:Y:S01]  /*d210*/  F2FP.BF16.F32.PACK_AB R4, R246, R249 ;  /* 0x000000f9f604723e */ /* 0x000fe200000010ff */
[----:B------:R2:W5:Y:S01]  /*d220*/  MUFU.EX2 R205, R11 ;  /* 0x0000000b00cd7308 */ /* 0x0005620000000800 */
[----:B-1----:R-:W-:-:S02]  /*d230*/  F2FP.BF16.F32.PACK_AB R5, R228, R221 ;  /* 0x000000dde405723e */ /* 0x002fc400000010ff */
[----:B------:R-:W-:Y:S02]  /*d240*/  F2FP.BF16.F32.PACK_AB R6, R248, R247 ;  /* 0x000000f7f806723e */ /* 0x000fe400000010ff */
[----:B------:R-:W-:Y:S01]  /*d250*/  F2FP.BF16.F32.PACK_AB R7, R227, R229 ;  /* 0x000000e5e307723e */ /* 0x000fe200000010ff */
[----:B---3--:R-:W-:-:S06]  /*d260*/  FFMA.FTZ R24, R182, UR4, -R9 ;  /* 0x00000004b6187c23 */ /* 0x008fcc0008010809 */
[C---:B------:R-:W-:Y:S01]  /*d270*/  HMMA.16816.F32.BF16 R128, R4.reuse, R30, R200 ;  /* 0x0000001e0480723c */ /* 0x040fe200000418c8 */
[----:B------:R1:W-:Y:S01]  /*d280*/  MUFU.EX2 R202, R24 ;  /* 0x0000001800ca7308 */ /* 0x0003e20000000800 */
[----:B--2---:R-:W-:Y:S01]  /*d290*/  FFMA.FTZ R11, R183, UR4, -R9 ;  /* 0x00000004b70b7c23 */ /* 0x004fe20008010809 */
[----:B------:R-:W-:Y:S02]  /*d2a0*/  MOV R183, R105 ;  /* 0x0000006900b77202 */ /* 0x000fe40000000f00 */
[----:B------:R-:W-:Y:S01]  /*d2b0*/  MOV R203, R142 ;  /* 0x0000008e00cb7202 */ /* 0x000fe20000000f00 */
[----:B------:R2:W-:Y:S02]  /*d2c0*/  MUFU.EX2 R201, R11 ;  /* 0x0000000b00c97308 */ /* 0x0005e40000000800 */
[----:B------:R-:W-:Y:S02]  /*d2d0*/  HMMA.16816.F32.BF16 R124, R4, R20, R196 ;  /* 0x00000014047c723c */ /* 0x000fe400000418c4 */
[----:B------:R3:W-:Y:S01]  /*d2e0*/  MUFU.EX2 R197, R25 ;  /* 0x0000001900c57308 */ /* 0x0007e20000000800 */
[----:B-1----:R-:W-:-:S05]  /*d2f0*/  FFMA.FTZ R24, R206, UR4, -R8 ;  /* 0x00000004ce187c23 */ /* 0x002fca0008010808 */
[----:B------:R-:W-:Y:S01]  /*d300*/  HMMA.16816.F32.BF16 R116, R4, R36, R116 ;  /* 0x000000240474723c */ /* 0x000fe20000041874 */
[----:B------:R-:W-:Y:S01]  /*d310*/  MOV R206, R159 ;  /* 0x0000009f00ce7202 */ /* 0x000fe20000000f00 */
[----:B------:R1:W-:Y:S01]  /*d320*/  MUFU.EX2 R199, R24 ;  /* 0x0000001800c77308 */ /* 0x0003e20000000800 */
[----:B--2---:R-:W-:Y:S01]  /*d330*/  FFMA.FTZ R11, R212, UR4, -R8 ;  /* 0x00000004d40b7c23 */ /* 0x004fe20008010808 */
[----:B------:R-:W-:-:S03]  /*d340*/  MOV R212, R141 ;  /* 0x0000008d00d47202 */ /* 0x000fc60000000f00 */
[----:B------:R2:W5:Y:S01]  /*d350*/  MUFU.EX2 R200, R11 ;  /* 0x0000000b00c87308 */ /* 0x0005620000000800 */
[----:B------:R-:W-:Y:S01]  /*d360*/  HMMA.16816.F32.BF16 R120, R4, R38, R120 ;  /* 0x000000260478723c */ /* 0x000fe20000041878 */
[----:B---3--:R-:W-:Y:S01]  /*d370*/  FFMA.FTZ R25, R231, UR4, -R8 ;  /* 0x00000004e7197c23 */ /* 0x008fe20008010808 */
[----:B------:R-:W-:-:S06]  /*d380*/  MOV R231, R181 ;  /* 0x000000b500e77202 */ /* 0x000fcc0000000f00 */
[----:B----4-:R-:W-:Y:S01]  /*d390*/  HMMA.16816.F32.BF16 R132, R4, R32, R132 ;  /* 0x000000200484723c */ /* 0x010fe20000041884 */
[----:B-1----:R-:W-:Y:S01]  /*d3a0*/  FFMA.FTZ R24, R217, UR4, -R9 ;  /* 0x00000004d9187c23 */ /* 0x002fe20008010809 */
[----:B------:R-:W-:Y:S01]  /*d3b0*/  MOV R217, R107 ;  /* 0x0000006b00d97202 */ /* 0x000fe20000000f00 */
[----:B--2---:R-:W-:Y:S01]  /*d3c0*/  FFMA.FTZ R11, R204, UR4, -R8 ;  /* 0x00000004cc0b7c23 */ /* 0x004fe20008010808 */
[----:B------:R-:W-:-:S04]  /*d3d0*/  MOV R204, R158 ;  /* 0x0000009e00cc7202 */ /* 0x000fc80000000f00 */
[C---:B------:R-:W-:Y:S01]  /*d3e0*/  HMMA.16816.F32.BF16 R136, R4.reuse, R34, R136 ;  /* 0x000000220488723c */ /* 0x040fe20000041888 */
[----:B------:R1:W2:Y:S07]  /*d3f0*/  MUFU.EX2 R198, R11 ;  /* 0x0000000b00c67308 */ /* 0x0002ae0000000800 */
[----:B------:R-:W-:Y:S01]  /*d400*/  HMMA.16816.F32.BF16 R148, R4, R28, R148 ;  /* 0x0000001c0494723c */ /* 0x000fe20000041894 */
[----:B-1----:R-:W-:-:S07]  /*d410*/  FFMA.FTZ R11, R208, UR4, -R3 ;  /* 0x00000004d00b7c23 */ /* 0x002fce0008010803 */
[C---:B------:R-:W-:Y:S01]  /*d420*/  HMMA.16816.F32.BF16 R112, R4.reuse, R22, R192 ;  /* 0x000000160470723c */ /* 0x040fe200000418c0 */
[----:B------:R-:W-:Y:S01]  /*d430*/  MOV R208, R157 ;  /* 0x0000009d00d07202 */ /* 0x000fe20000000f00 */
[----:B------:R1:W-:Y:S06]  /*d440*/  MUFU.EX2 R196, R11 ;  /* 0x0000000b00c47308 */ /* 0x0003ec0000000800 */
[C---:B------:R-:W-:Y:S01]  /*d450*/  HMMA.16816.F32.BF16 R108, R4.reuse, R16, R188 ;  /* 0x00000010046c723c */ /* 0x040fe200000418bc */
[----:B------:R3:W-:Y:S07]  /*d460*/  MUFU.EX2 R190, R24 ;  /* 0x0000001800be7308 */ /* 0x0007ee0000000800 */
[----:B------:R-:W-:Y:S01]  /*d470*/  HMMA.16816.F32.BF16 R96, R4, R18, R168 ;  /* 0x000000120460723c */ /* 0x000fe200000418a8 */
[----:B-1----:R-:W-:-:S04]  /*d480*/  FFMA.FTZ R11, R187, UR4, -R3 ;  /* 0x00000004bb0b7c23 */ /* 0x002fc80008010803 */
[----:B------:R1:W-:Y:S01]  /*d490*/  MUFU.EX2 R195, R11 ;  /* 0x0000000b00c37308 */ /* 0x0003e20000000800 */
[----:B---3--:R-:W-:Y:S02]  /*d4a0*/  FFMA.FTZ R24, R42, UR4, -R9 ;  /* 0x000000042a187c23 */ /* 0x008fe40008010809 */
[C---:B-----5:R-:W-:Y:S02]  /*d4b0*/  HMMA.16816.F32.BF16 R92, R4.reuse, R12, R164 ;  /* 0x0000000c045c723c */ /* 0x060fe400000418a4 */
[----:B------:R3:W-:Y:S06]  /*d4c0*/  MUFU.EX2 R43, R24 ;  /* 0x00000018002b7308 */ /* 0x0007ec0000000800 */
[----:B------:R-:W-:Y:S01]  /*d4d0*/  HMMA.16816.F32.BF16 R72, R4, R14, R72 ;  /* 0x0000000e0448723c */ /* 0x000fe20000041848 */
[----:B------:R-:W-:-:S02]  /*d4e0*/  F2FP.BF16.F32.PACK_AB R4, R211, R205 ;  /* 0x000000cdd304723e */ /* 0x000fc400000010ff */
[----:B------:R-:W-:Y:S01]  /*d4f0*/  F2FP.BF16.F32.PACK_AB R5, R197, R200 ;  /* 0x000000c8c505723e */ /* 0x000fe200000010ff */
[----:B-1----:R-:W-:Y:S01]  /*d500*/  FFMA.FTZ R11, R213, UR4, -R2 ;  /* 0x00000004d50b7c23 */ /* 0x002fe20008010802 */
[----:B------:R-:W-:Y:S02]  /*d510*/  F2FP.BF16.F32.PACK_AB R6, R202, R201 ;  /* 0x000000c9ca06723e */ /* 0x000fe400000010ff */
[----:B--2---:R-:W-:Y:S01]  /*d520*/  F2FP.BF16.F32.PACK_AB R7, R198, R199 ;  /* 0x000000c7c607723e */ /* 0x004fe200000010ff */
[----:B------:R1:W-:Y:S01]  /*d530*/  MUFU.EX2 R192, R11 ;  /* 0x0000000b00c07308 */ /* 0x0003e20000000800 */
[----:B---3--:R-:W-:Y:S01]  /*d540*/  FFMA.FTZ R24, R218, UR4, -R8 ;  /* 0x00000004da187c23 */ /* 0x008fe20008010808 */
[----:B------:R-:W-:Y:S02]  /*d550*/  MOV R218, R177 ;  /* 0x000000b100da7202 */ /* 0x000fe40000000f00 */
[----:B------:R-:W-:Y:S01]  /*d560*/  MOV R213, R174 ;  /* 0x000000ae00d57202 */ /* 0x000fe20000000f00 */
[----:B------:R-:W-:Y:S01]  /*d570*/  MUFU.EX2 R107, R24 ;  /* 0x00000018006b7308 */ /* 0x000fe20000000800 */
[----:B------:R-:W-:Y:S01]  /*d580*/  HMMA.16816.F32.BF16 R160, R4, R20, R160 ;  /* 0x0000001404a0723c */ /* 0x000fe200000418a0 */
[--C-:B------:R-:W-:Y:S01]  /*d590*/  FFMA.FTZ R20, R207, UR4, -R3.reuse ;  /* 0x00000004cf147c23 */ /* 0x100fe20008010803 */
[----:B------:R-:W-:Y:S01]  /*d5a0*/  FFMA.FTZ R21, R178, UR4, -R3 ;  /* 0x00000004b2157c23 */ /* 0x000fe20008010803 */
[----:B------:R-:W-:-:S02]  /*d5b0*/  MOV R207, R156 ;  /* 0x0000009c00cf7202 */ /* 0x000fc40000000f00 */
[----:B------:R2:W3:Y:S01]  /*d5c0*/  MUFU.EX2 R194, R20 ;  /* 0x0000001400c27308 */ /* 0x0004e20000000800 */
[----:B------:R-:W-:Y:S02]  /*d5d0*/  LDSM.16.MT88.4 R156, [R184+0xac00] ;  /* 0x00ac0000b89c783b */ /* 0x000fe40000004200 */
[C---:B------:R-:W-:Y:S01]  /*d5e0*/  HMMA.16816.F32.BF16 R52, R4.reuse, R16, R52 ;  /* 0x000000100434723c */ /* 0x040fe20000041834 */
[--C-:B------:R-:W-:Y:S01]  /*d5f0*/  FFMA.FTZ R16, R209, UR4, -R2.reuse ;  /* 0x00000004d1107c23 */ /* 0x100fe20008010802 */
[----:B------:R-:W-:Y:S01]  /*d600*/  MUFU.EX2 R105, R21 ;  /* 0x0000001500697308 */ /* 0x000fe20000000800 */
[--C-:B-1----:R-:W-:Y:S01]  /*d610*/  FFMA.FTZ R11, R179, UR4, -R2.reuse ;  /* 0x00000004b30b7c23 */ /* 0x102fe20008010802 */
[----:B------:R-:W-:Y:S02]  /*d620*/  MOV R209, R173 ;  /* 0x000000ad00d17202 */ /* 0x000fe40000000f00 */
[----:B------:R1:W-:Y:S02]  /*d630*/  MUFU.EX2 R193, R16 ;  /* 0x0000001000c17308 */ /* 0x0003e40000000800 */
[----:B------:R-:W-:Y:S01]  /*d640*/  HMMA.16816.F32.BF16 R68, R4, R32, R152 ;  /* 0x000000200444723c */ /* 0x000fe20000041898 */
[----:B------:R-:W-:Y:S01]  /*d650*/  MOV R153, R176 ;  /* 0x000000b000997202 */ /* 0x000fe20000000f00 */
[----:B------:R4:W-:Y:S01]  /*d660*/  MUFU.EX2 R100, R11 ;  /* 0x0000000b00647308 */ /* 0x0009e20000000800 */
[----:B--2---:R-:W-:Y:S01]  /*d670*/  FFMA.FTZ R20, R214, UR4, -R2 ;  /* 0x00000004d6147c23 */ /* 0x004fe20008010802 */
[----:B------:R-:W-:-:S02]  /*d680*/  MOV R155, R62 ;  /* 0x0000003e009b7202 */ /* 0x000fc40000000f00 */
[----:B------:R-:W-:Y:S01]  /*d690*/  MOV R154, R63 ;  /* 0x0000003f009a7202 */ /* 0x000fe20000000f00 */
[----:B------:R-:W2:Y:S01]  /*d6a0*/  MUFU.EX2 R191, R20 ;  /* 0x0000001400bf7308 */ /* 0x000ea20000000800 */
[----:B------:R-:W-:Y:S01]  /*d6b0*/  MOV R176, R60 ;  /* 0x0000003c00b07202 */ /* 0x000fe20000000f00 */
[----:B------:R-:W-:Y:S01]  /*d6c0*/  HMMA.16816.F32.BF16 R80, R4, R18, R80 ;  /* 0x000000120450723c */ /* 0x000fe20000041850 */
[----:B------:R-:W-:Y:S01]  /*d6d0*/  MOV R152, R106 ;  /* 0x0000006a00987202 */ /* 0x000fe20000000f00 */
[----:B-1----:R-:W1:Y:S01]  /*d6e0*/  LDSM.16.MT88.4 R16, [R184+0xb800] ;  /* 0x00b80000b810783b */ /* 0x002e620000004200 */
[----:B------:R-:W-:Y:S01]  /*d6f0*/  MUFU.EX2 R106, R25 ;  /* 0x00000019006a7308 */ /* 0x000fe20000000800 */
[----:B------:R-:W-:Y:S01]  /*d700*/  MOV R214, R175 ;  /* 0x000000af00d67202 */ /* 0x000fe20000000f00 */
[----:B----4-:R-:W-:-:S03]  /*d710*/  FFMA.FTZ R11, R219, UR4, -R9 ;  /* 0x00000004db0b7c23 */ /* 0x010fc60008010809 */
[C---:B------:R-:W-:Y:S01]  /*d720*/  HMMA.16816.F32.BF16 R88, R4.reuse, R36, R88 ;  /* 0x000000240458723c */ /* 0x040fe20000041858 */
[----:B------:R-:W-:Y:S01]  /*d730*/  MOV R219, R172 ;  /* 0x000000ac00db7202 */ /* 0x000fe20000000f00 */
[----:B------:R4:W5:Y:S01]  /*d740*/  MUFU.EX2 R189, R11 ;  /* 0x0000000b00bd7308 */ /* 0x0009620000000800 */
[----:B------:R-:W-:Y:S05]  /*d750*/  LDSM.16.MT88.4 R172, [R10+0x1c00] ;  /* 0x001c00000aac783b */ /* 0x000fea0000004200 */
[C---:B------:R-:W-:Y:S01]  /*d760*/  HMMA.16816.F32.BF16 R76, R4.reuse, R38, R76 ;  /* 0x00000026044c723c */ /* 0x040fe2000004184c */
[----:B------:R-:W5:Y:S07]  /*d770*/  LDSM.16.MT88.4 R36, [R184+0x9800] ;  /* 0x00980000b824783b */ /* 0x000f6e0000004200 */
[----:B------:R-:W-:Y:S01]  /*d780*/  HMMA.16816.F32.BF16 R64, R4, R34, R64 ;  /* 0x000000220440723c */ /* 0x000fe20000041840 */
[----:B------:R-:W5:Y:S01]  /*d790*/  LDSM.16.MT88.4 R32, [R10+0x800] ;  /* 0x000800000a20783b */ /* 0x000f620000004200 */
[----:B----4-:R-:W-:Y:S01]  /*d7a0*/  FFMA.FTZ R11, R216, UR4, -R9 ;  /* 0x00000004d80b7c23 */ /* 0x010fe20008010809 */
[----:B------:R-:W-:-:S03]  /*d7b0*/  MOV R216, R176 ;  /* 0x000000b000d87202 */ /* 0x000fc60000000f00 */
[----:B------:R4:W-:Y:S02]  /*d7c0*/  MUFU.EX2 R188, R11 ;  /* 0x0000000b00bc7308 */ /* 0x0009e40000000800 */
[C---:B------:R-:W-:Y:S08]  /*d7d0*/  HMMA.16816.F32.BF16 R60, R4.reuse, R28, R144 ;  /* 0x0000001c043c723c */ /* 0x040ff00000041890 */
[----:B------:R-:W-:Y:S01]  /*d7e0*/  HMMA.16816.F32.BF16 R56, R4, R30, R56 ;  /* 0x0000001e0438723c */ /* 0x000fe20000041838 */
[----:B------:R-:W5:Y:S01]  /*d7f0*/  LDSM.16.MT88.4 R28, [R184+0xa800] ;  /* 0x00a80000b81c783b */ /* 0x000f620000004200 */
[----:B----4-:R-:W-:Y:S01]  /*d800*/  FFMA.FTZ R11, R232, UR4, -R8 ;  /* 0x00000004e80b7c23 */ /* 0x010fe20008010808 */
[----:B------:R-:W-:-:S05]  /*d810*/  MOV R232, R180 ;  /* 0x000000b400e87202 */ /* 0x000fca0000000f00 */
[C---:B------:R-:W-:Y:S01]  /*d820*/  HMMA.16816.F32.BF16 R48, R4.reuse, R22, R48 ;  /* 0x000000160430723c */ /* 0x040fe20000041830 */
[----:B------:R-:W4:Y:S01]  /*d830*/  LDSM.16.MT88.4 R20, [R10+0x1800] ;  /* 0x001800000a14783b */ /* 0x000f220000004200 */
[----:B------:R3:W4:Y:S06]  /*d840*/  MUFU.EX2 R187, R11 ;  /* 0x0000000b00bb7308 */ /* 0x00072c0000000800 */
[C---:B------:R-:W-:Y:S08]  /*d850*/  HMMA.16816.F32.BF16 R84, R4.reuse, R12, R84 ;  /* 0x0000000c0454723c */ /* 0x040ff00000041854 */
[----:B------:R-:W-:Y:S01]  /*d860*/  HMMA.16816.F32.BF16 R44, R4, R14, R44 ;  /* 0x0000000e042c723c */ /* 0x000fe2000004182c */
[----:B------:R-:W4:Y:S01]  /*d870*/  LDSM.16.MT88.4 R12, [R10+0x2800] ;  /* 0x002800000a0c783b */ /* 0x000f220000004200 */
[----:B---3--:R-:W-:Y:S01]  /*d880*/  FFMA.FTZ R11, R215, UR4, -R8 ;  /* 0x00000004d70b7c23 */ /* 0x008fe20008010808 */
[----:B------:R-:W-:-:S02]  /*d890*/  F2FP.BF16.F32.PACK_AB R4, R194, R196 ;  /* 0x000000c4c204723e */ /* 0x000fc400000010ff */
[----:B--2---:R-:W-:Y:S01]  /*d8a0*/  F2FP.BF16.F32.PACK_AB R5, R192, R191 ;  /* 0x000000bfc005723e */ /* 0x004fe200000010ff */
[----:B------:R2:W3:Y:S01]  /*d8b0*/  MUFU.EX2 R42, R11 ;  /* 0x0000000b002a7308 */ /* 0x0004e20000000800 */
[----:B------:R-:W-:Y:S02]  /*d8c0*/  F2FP.BF16.F32.PACK_AB R6, R105, R195 ;  /* 0x000000c36906723e */ /* 0x000fe400000010ff */
[----:B------:R-:W-:Y:S02]  /*d8d0*/  F2FP.BF16.F32.PACK_AB R7, R100, R193 ;  /* 0x000000c16407723e */ /* 0x000fe400000010ff */
[----:B------:R-:W-:-:S05]  /*d8e0*/  MOV R215, R183 ;  /* 0x000000b700d77202 */ /* 0x000fca0000000f00 */
[----:B-1----:R-:W-:Y:S01]  /*d8f0*/  HMMA.16816.F32.BF16 R176, R4, R16, R108 ;  /* 0x0000001004b0723c */ /* 0x002fe2000004186c */
[----:B--2---:R-:W-:Y:S01]  /*d900*/  FFMA.FTZ R11, R234, UR4, -R3 ;  /* 0x00000004ea0b7c23 */ /* 0x004fe20008010803 */
[----:B------:R-:W-:-:S06]  /*d910*/  MOV R234, R155 ;  /* 0x0000009b00ea7202 */ /* 0x000fcc0000000f00 */
[C---:B------:R-:W-:Y:S08]  /*d920*/  HMMA.16816.F32.BF16 R144, R4.reuse, R18, R96 ;  /* 0x000000120490723c */ /* 0x040ff00000041860 */
[C---:B-----5:R-:W-:Y:S08]  /*d930*/  HMMA.16816.F32.BF16 R116, R4.reuse, R36, R116 ;  /* 0x000000240474723c */ /* 0x060ff00000041874 */
[C---:B------:R-:W-:Y:S08]  /*d940*/  HMMA.16816.F32.BF16 R120, R4.reuse, R38, R120 ;  /* 0x000000260478723c */ /* 0x040ff00000041878 */
[C---:B------:R-:W-:Y:S08]  /*d950*/  HMMA.16816.F32.BF16 R132, R4.reuse, R32, R132 ;  /* 0x000000200484723c */ /* 0x040ff00000041884 */
[C---:B------:R-:W-:Y:S08]  /*d960*/  HMMA.16816.F32.BF16 R136, R4.reuse, R34, R136 ;  /* 0x000000220488723c */ /* 0x040ff00000041888 */
[C---:B------:R-:W-:Y:S08]  /*d970*/  HMMA.16816.F32.BF16 R148, R4.reuse, R28, R148 ;  /* 0x0000001c0494723c */ /* 0x040ff00000041894 */
[C---:B------:R-:W-:Y:S08]  /*d980*/  HMMA.16816.F32.BF16 R128, R4.reuse, R30, R128 ;  /* 0x0000001e0480723c */ /* 0x040ff00000041880 */
[C---:B----4-:R-:W-:Y:S01]  /*d990*/  HMMA.16816.F32.BF16 R164, R4.reuse, R20, R124 ;  /* 0x0000001404a4723c */ /* 0x050fe2000004187c */
[----:B------:R-:W1:Y:S07]  /*d9a0*/  LDSM.16.MT88.4 R124, [R184+0x9c00] ;  /* 0x009c0000b87c783b */ /* 0x000e6e0000004200 */
[C---:B------:R-:W-:Y:S08]  /*d9b0*/  HMMA.16816.F32.BF16 R168, R4.reuse, R22, R112 ;  /* 0x0000001604a8723c */ /* 0x040ff00000041870 */
[C---:B------:R-:W-:Y:S08]  /*d9c0*/  HMMA.16816.F32.BF16 R108, R4.reuse, R12, R92 ;  /* 0x0000000c046c723c */ /* 0x040ff0000004185c */
[----:B------:R-:W-:Y:S01]  /*d9d0*/  HMMA.16816.F32.BF16 R96, R4, R14, R72 ;  /* 0x0000000e0460723c */ /* 0x000fe20000041848 */
[----:B------:R-:W-:-:S02]  /*d9e0*/  F2FP.BF16.F32.PACK_AB R4, R190, R189 ;  /* 0x000000bdbe04723e */ /* 0x000fc400000010ff */
[----:B------:R-:W-:Y:S02]  /*d9f0*/  F2FP.BF16.F32.PACK_AB R5, R106, R187 ;  /* 0x000000bb6a05723e */ /* 0x000fe400000010ff */
[----:B------:R-:W-:Y:S02]  /*da00*/  F2FP.BF16.F32.PACK_AB R6, R43, R188 ;  /* 0x000000bc2b06723e */ /* 0x000fe400000010ff */
[----:B---3--:R-:W-:Y:S02]  /*da10*/  F2FP.BF16.F32.PACK_AB R7, R42, R107 ;  /* 0x0000006b2a07723e */ /* 0x008fe400000010ff */
[----:B------:R-:W-:Y:S02]  /*da20*/  MOV R75, R143 ;  /* 0x0000008f004b7202 */ /* 0x000fe40000000f00 */
[----:B------:R-:W2:Y:S03]  /*da30*/  LDSM.16.MT88.4 R140, [R10+0xc00] ;  /* 0x000c00000a8c783b */ /* 0x000ea60000004200 */
[----:B------:R-:W-:Y:S01]  /*da40*/  HMMA.16816.F32.BF16 R180, R4, R32, R68 ;  /* 0x0000002004b4723c */ /* 0x000fe20000041844 */
[----:B------:R3:W-:Y:S01]  /*da50*/  MUFU.EX2 R32, R11 ;  /* 0x0000000b00207308 */ /* 0x0007e20000000800 */
[----:B------:R-:W-:-:S06]  /*da60*/  MOV R33, R152 ;  /* 0x0000009800217202 */ /* 0x000fcc0000000f00 */
[----:B------:R-:W-:Y:S01]  /*da70*/  HMMA.16816.F32.BF16 R160, R4, R20, R160 ;  /* 0x0000001404a0723c */ /* 0x000fe200000418a0 */
[--C-:B------:R-:W-:Y:S01]  /*da80*/  FFMA.FTZ R20, R233, UR4, -R3.reuse ;  /* 0x00000004e9147c23 */ /* 0x100fe20008010803 */
[--C-:B---3--:R-:W-:Y:S01]  /*da90*/  FFMA.FTZ R11, R235, UR4, -R3.reuse ;  /* 0x00000004eb0b7c23 */ /* 0x108fe20008010803 */
[----:B------:R-:W-:-:S05]  /*daa0*/  FFMA.FTZ R3, R236, UR4, -R3 ;  /* 0x00000004ec037c23 */ /* 0x000fca0008010803 */
[C---:B------:R-:W-:Y:S01]  /*dab0*/  HMMA.16816.F32.BF16 R48, R4.reuse, R22, R48 ;  /* 0x000000160430723c */ /* 0x040fe20000041830 */
[----:B------:R-:W3:Y:S04]  /*dac0*/  MUFU.EX2 R23, R20 ;  /* 0x0000001400177308 */ /* 0x000ee80000000800 */
[----:B------:R4:W-:Y:S03]  /*dad0*/  MUFU.EX2 R24, R11 ;  /* 0x0000000b00187308 */ /* 0x0009e60000000800 */
[----:B------:R-:W-:Y:S01]  /*dae0*/  HMMA.16816.F32.BF16 R84, R4, R12, R84 ;  /* 0x0000000c0454723c */ /* 0x000fe20000041854 */
[----:B------:R5:W1:Y:S01]  /*daf0*/  MUFU.EX2 R25, R3 ;  /* 0x0000000300197308 */ /* 0x000a620000000800 */
[----:B---3--:R-:W-:-:S06]  /*db00*/  F2FP.BF16.F32.PACK_AB R92, R23, R32 ;  /* 0x00000020175c723e */ /* 0x008fcc00000010ff */
[----:B------:R-:W-:Y:S01]  /*db10*/  HMMA.16816.F32.BF16 R44, R4, R14, R44 ;  /* 0x0000000e042c723c */ /* 0x000fe2000004182c */
[----:B------:R3:W-:Y:S01]  /*db20*/  LDSM.16.MT88.4 R12, [R10+0x2c00] ;  /* 0x002c00000a0c783b */ /* 0x0007e20000004200 */
[--C-:B----4-:R-:W-:Y:S01]  /*db30*/  FFMA.FTZ R11, R240, UR4, -R2.reuse ;  /* 0x00000004f00b7c23 */ /* 0x110fe20008010802 */
[----:B-----5:R-:W-:-:S03]  /*db40*/  FFMA.FTZ R3, R237, UR4, -R2 ;  /* 0x00000004ed037c23 */ /* 0x020fc60008010802 */
[----:B------:R4:W-:Y:S02]  /*db50*/  MUFU.EX2 R20, R11 ;  /* 0x0000000b00147308 */ /* 0x0009e40000000800 */
[C---:B------:R-:W-:Y:S01]  /*db60*/  HMMA.16816.F32.BF16 R60, R4.reuse, R28, R60 ;  /* 0x0000001c043c723c */ /* 0x040fe2000004183c */
[----:B-1----:R-:W-:Y:S01]  /*db70*/  F2FP.BF16.F32.PACK_AB R94, R25, R24 ;  /* 0x00000018195e723e */ /* 0x002fe200000010ff */
[----:B------:R1:W5:Y:S06]  /*db80*/  MUFU.EX2 R21, R3 ;  /* 0x0000000300157308 */ /* 0x00036c0000000800 */
[----:B------:R-:W-:Y:S01]  /*db90*/  HMMA.16816.F32.BF16 R56, R4, R30, R56 ;  /* 0x0000001e0438723c */ /* 0x000fe20000041838 */
[--C-:B----4-:R-:W-:Y:S01]  /*dba0*/  FFMA.FTZ R11, R239, UR4, -R2.reuse ;  /* 0x00000004ef0b7c23 */ /* 0x110fe20008010802 */
[----:B------:R-:W-:-:S06]  /*dbb0*/  FFMA.FTZ R2, R238, UR4, -R2 ;  /* 0x00000004ee027c23 */ /* 0x000fcc0008010802 */
[C---:B------:R-:W-:Y:S01]  /*dbc0*/  HMMA.16816.F32.BF16 R28, R4.reuse, R18, R80 ;  /* 0x00000012041c723c */ /* 0x040fe20000041850 */
[--C-:B-1----:R-:W-:Y:S01]  /*dbd0*/  FFMA.FTZ R3, R75, UR4, -R9.reuse ;  /* 0x000000044b037c23 */ /* 0x102fe20008010809 */
[----:B------:R1:W-:Y:S01]  /*dbe0*/  MUFU.EX2 R19, R2 ;  /* 0x0000000200137308 */ /* 0x0003e20000000800 */
[----:B------:R-:W4:Y:S01]  /*dbf0*/  LDSM.16.MT88.4 R80, [R184+0xbc00] ;  /* 0x00bc0000b850783b */ /* 0x000f220000004200 */
[----:B-----5:R-:W-:Y:S02]  /*dc00*/  F2FP.BF16.F32.PACK_AB R93, R21, R20 ;  /* 0x00000014155d723e */ /* 0x020fe400000010ff */
[----:B---3--:R3:W-:Y:S02]  /*dc10*/  MUFU.EX2 R10, R3 ;  /* 0x00000003000a7308 */ /* 0x0087e40000000800 */
[----:B------:R-:W-:Y:S02]  /*dc20*/  HMMA.16816.F32.BF16 R52, R4, R16, R52 ;  /* 0x000000100434723c */ /* 0x000fe40000041834 */
[----:B------:R-:W5:Y:S01]  /*dc30*/  MUFU.EX2 R22, R11 ;  /* 0x0000000b00167308 */ /* 0x000f620000000800 */
[----:B-1----:R-:W-:-:S05]  /*dc40*/  FFMA.FTZ R2, R251, UR4, -R9 ;  /* 0x00000004fb027c23 */ /* 0x002fca0008010809 */
[----:B------:R-:W-:Y:S01]  /*dc50*/  HMMA.16816.F32.BF16 R112, R4, R36, R88 ;  /* 0x000000240470723c */ /* 0x000fe20000041858 */
[----:B---3--:R-:W-:Y:S01]  /*dc60*/  FFMA.FTZ R3, R245, UR4, -R9 ;  /* 0x00000004f5037c23 */ /* 0x008fe20008010809 */
[----:B------:R1:W-:Y:S01]  /*dc70*/  MUFU.EX2 R16, R2 ;  /* 0x0000000200107308 */ /* 0x0003e20000000800 */
[----:B-----5:R-:W-:-:S03]  /*dc80*/  F2FP.BF16.F32.PACK_AB R95, R19, R22 ;  /* 0x00000016135f723e */ /* 0x020fc600000010ff */
[----:B------:R3:W-:Y:S02]  /*dc90*/  MUFU.EX2 R18, R3 ;  /* 0x0000000300127308 */ /* 0x0007e40000000800 */
[C---:B------:R-:W-:Y:S08]  /*dca0*/  HMMA.16816.F32.BF16 R36, R4.reuse, R38, R76 ;  /* 0x000000260424723c */ /* 0x040ff0000004184c */
[----:B------:R-:W-:Y:S01]  /*dcb0*/  HMMA.16816.F32.BF16 R64, R4, R34, R64 ;  /* 0x000000220440723c */ /* 0x000fe20000041840 */
[--C-:B-1----:R-:W-:Y:S01]  /*dcc0*/  FFMA.FTZ R2, R244, UR4, -R8.reuse ;  /* 0x00000004f4027c23 */ /* 0x102fe20008010808 */
[----:B------:R-:W-:Y:S01]  /*dcd0*/  MOV R34, R154 ;  /* 0x0000009a00227202 */ /* 0x000fe20000000f00 */
[----:B------:R-:W-:Y:S01]  /*dce0*/  FFMA.FTZ R4, R250, UR4, -R9 ;  /* 0x00000004fa047c23 */ /* 0x000fe20008010809 */
[----:B------:R-:W-:Y:S01]  /*dcf0*/  MOV R35, R153 ;  /* 0x0000009900237202 */ /* 0x000fe20000000f00 */
[----:B---3--:R-:W-:Y:S01]  /*dd00*/  FFMA.FTZ R3, R242, UR4, -R8 ;  /* 0x00000004f2037c23 */ /* 0x008fe20008010808 */
[----:B------:R1:W3:Y:S01]  /*dd10*/  MUFU.EX2 R7, R2 ;  /* 0x0000000200077308 */ /* 0x0002e20000000800 */
[----:B------:R-:W-:Y:S01]  /*dd20*/  FFMA.FTZ R5, R34, R27, R234 ;  /* 0x0000001b22057223 */ /* 0x000fe200000100ea */
[----:B------:R-:W-:Y:S02]  /*dd30*/  HMMA.16816.F32.BF16 R116, R92, R124, R116 ;  /* 0x0000007c5c74723c */ /* 0x000fe40000041874 */
[----:B------:R5:W4:Y:S01]  /*dd40*/  MUFU.EX2 R9, R3 ;  /* 0x0000000300097308 */ /* 0x000b220000000800 */
[----:B------:R-:W-:-:S03]  /*dd50*/  FADD.FTZ R5, R216, R5 ;  /* 0x00000005d8057221 */ /* 0x000fc60000010000 */
[----:B------:R3:W4:Y:S02]  /*dd60*/  MUFU.EX2 R17, R4 ;  /* 0x0000000400117308 */ /* 0x0007240000000800 */
[----:B------:R-:W-:Y:S01]  /*dd70*/  HMMA.16816.F32.BF16 R120, R92, R126, R120 ;  /* 0x0000007e5c78723c */ /* 0x000fe20000041878 */
[--C-:B-1----:R-:W-:Y:S01]  /*dd80*/  FFMA.FTZ R2, R241, UR4, -R8.reuse ;  /* 0x00000004f1027c23 */ /* 0x102fe20008010808 */
[----:B-----5:R-:W-:-:S06]  /*dd90*/  FFMA.FTZ R3, R243, UR4, -R8 ;  /* 0x00000004f3037c23 */ /* 0x020fcc0008010808 */
[----:B--2---:R-:W-:Y:S01]  /*dda0*/  HMMA.16816.F32.BF16 R132, R92, R140, R132 ;  /* 0x0000008c5c84723c */ /* 0x004fe20000041884 */
[----:B------:R1:W2:Y:S01]  /*ddb0*/  MUFU.EX2 R8, R2 ;  /* 0x0000000200087308 */ /* 0x0002a20000000800 */
[----:B---3--:R-:W-:-:S03]  /*ddc0*/  FFMA.FTZ R4, R33, R26, R35 ;  /* 0x0000001a21047223 */ /* 0x008fc60000010023 */
[----:B------:R3:W5:Y:S01]  /*ddd0*/  MUFU.EX2 R11, R3 ;  /* 0x00000003000b7308 */ /* 0x0007620000000800 */
[----:B------:R-:W-:Y:S02]  /*dde0*/  FADD.FTZ R26, R217, R4 ;  /* 0x00000004d91a7221 */ /* 0x000fe40000010000 */
[----:B------:R-:W-:Y:S01]  /*ddf0*/  HMMA.16816.F32.BF16 R136, R92, R142, R136 ;  /* 0x0000008e5c88723c */ /* 0x000fe20000041888 */
[----:B-1----:R-:W-:-:S07]  /*de00*/  FFMA.FTZ R2, R232, R40, R231 ;  /* 0x00000028e8027223 */ /* 0x002fce00000100e7 */
[C---:B------:R-:W-:Y:S01]  /*de10*/  HMMA.16816.F32.BF16 R148, R92.reuse, R156, R148 ;  /* 0x0000009c5c94723c */ /* 0x040fe20000041894 */
[----:B------:R-:W-:Y:S01]  /*de20*/  @P1 IADD3 R231, PT, PT, R203, -0x4, RZ ;  /* 0xfffffffccbe71810 */ /* 0x000fe20007ffe0ff */
[----:B---3--:R-:W-:Y:S01]  /*de30*/  FFMA.FTZ R3, R218, R41, R215 ;  /* 0x00000029da037223 */ /* 0x008fe200000100d7 */
[----:B------:R-:W-:Y:S01]  /*de40*/  FADD.FTZ R6, R209, R2 ;  /* 0x00000002d1067221 */ /* 0x000fe20000010000 */
[----:B------:R-:W-:Y:S02]  /*de50*/  FADD.FTZ R2, R213, R5 ;  /* 0x00000005d5027221 */ /* 0x000fe40000010000 */
        /* <DEDUP_REMOVED lines=47> */
[----:B----4-:R-:W-:Y:S01]  /*e150*/  FADD.FTZ R4, R9, R4 ;  /* 0x0000000409047221 */ /* 0x010fe20000010000 */
[----:B------:R-:W-:Y:S01]  /*e160*/  FADD.FTZ R3, R23, R3 ;  /* 0x0000000317037221 */ /* 0x000fe20000010000 */
[----:B------:R-:W-:Y:S01]  /*e170*/  FADD.FTZ R2, R21, R2 ;  /* 0x0000000215027221 */ /* 0x000fe20000010000 */
[----:B------:R-:W-:Y:S01]  /*e180*/  FADD.FTZ R5, R17, R5 ;  /* 0x0000000511057221 */ /* 0x000fe20000010000 */
[----:B--2---:R-:W-:Y:S01]  /*e190*/  FADD.FTZ R4, R8, R4 ;  /* 0x0000000408047221 */ /* 0x004fe20000010000 */
[----:B------:R-:W-:Y:S01]  /*e1a0*/  FADD.FTZ R3, R24, R3 ;  /* 0x0000000318037221 */ /* 0x000fe20000010000 */
[----:B------:R-:W-:Y:S01]  /*e1b0*/  FADD.FTZ R2, R22, R2 ;  /* 0x0000000216027221 */ /* 0x000fe20000010000 */
[----:B------:R-:W-:Y:S01]  /*e1c0*/  FADD.FTZ R5, R18, R5 ;  /* 0x0000000512057221 */ /* 0x000fe20000010000 */
[----:B-----5:R-:W-:Y:S01]  /*e1d0*/  FADD.FTZ R4, R11, R4 ;  /* 0x000000040b047221 */ /* 0x020fe20000010000 */
[----:B------:R-:W-:Y:S01]  /*e1e0*/  FADD.FTZ R3, R25, R3 ;  /* 0x0000000319037221 */ /* 0x000fe20000010000 */
[----:B------:R-:W-:Y:S01]  /*e1f0*/  FADD.FTZ R2, R19, R2 ;  /* 0x0000000213027221 */ /* 0x000fe20000010000 */
[C---:B------:R-:W-:Y:S01]  /*e200*/  HMMA.16816.F32.BF16 R168, R92.reuse, R174, R168 ;  /* 0x000000ae5ca8723c */ /* 0x040fe200000418a8 */
[----:B------:R1:W-:Y:S04]  /*e210*/  STL [R1+0x28], R5 ;  /* 0x0000280501007387 */ /* 0x0003e80000100800 */
[----:B------:R1:W-:Y:S03]  /*e220*/  STL [R1+0x2c], R4 ;  /* 0x00002c0401007387 */ /* 0x0003e60000100800 */
[----:B------:R-:W-:Y:S01]  /*e230*/  HMMA.16816.F32.BF16 R72, R92, R80, R176 ;  /* 0x000000505c48723c */ /* 0x000fe200000418b0 */
[----:B------:R1:W-:Y:S01]  /*e240*/  STL [R1+0x34], R3 ;  /* 0x0000340301007387 */ /* 0x0003e20000100800 */
[----:B------:R-:W-:-:S03]  /*e250*/  MOV R176, R252 ;  /* 0x000000fc00b07202 */ /* 0x000fc60000000f00 */
[----:B------:R1:W-:Y:S03]  /*e260*/  STL [R1+0x30], R2 ;  /* 0x0000300201007387 */ /* 0x0003e60000100800 */
[C---:B------:R-:W-:Y:S08]  /*e270*/  HMMA.16816.F32.BF16 R76, R92.reuse, R82, R144 ;  /* 0x000000525c4c723c */ /* 0x040ff00000041890 */
[C---:B------:R-:W-:Y:S08]  /*e280*/  HMMA.16816.F32.BF16 R88, R92.reuse, R12, R108 ;  /* 0x0000000c5c58723c */ /* 0x040ff0000004186c */
[----:B------:R-:W-:Y:S01]  /*e290*/  HMMA.16816.F32.BF16 R92, R92, R14, R96 ;  /* 0x0000000e5c5c723c */ /* 0x000fe20000041860 */
[----:B------:R-:W-:-:S02]  /*e2a0*/  F2FP.BF16.F32.PACK_AB R96, R16, R10 ;  /* 0x0000000a1060723e */ /* 0x000fc400000010ff */
[----:B------:R-:W-:Y:S02]  /*e2b0*/  F2FP.BF16.F32.PACK_AB R97, R9, R7 ;  /* 0x000000070961723e */ /* 0x000fe400000010ff */
[----:B------:R-:W-:Y:S02]  /*e2c0*/  F2FP.BF16.F32.PACK_AB R98, R18, R17 ;  /* 0x000000111262723e */ /* 0x000fe400000010ff */
[----:B------:R-:W-:-:S07]  /*e2d0*/  F2FP.BF16.F32.PACK_AB R99, R11, R8 ;  /* 0x000000080b63723e */ /* 0x000fce00000010ff */
        /* <DEDUP_REMOVED lines=13> */
[----:B-1----:R-:W-:-:S15]  /*e3b0*/  @P1 BRA `(.L_x_198) ;  /* 0x0000000000041947 */ /* 0x002fde0003800000 */
.L_x_195:
[----:B------:R-:W-:-:S07]  /*e3c0*/  IADD3 R231, PT, PT, R176, -0x1, RZ ;  /* 0xffffffffb0e77810 */ /* 0x000fce0007ffe0ff */
.L_x_198:
[----:B------:R-:W2:Y:S02]  /*e3d0*/  LDL R2, [R1+0x40] ;  /* 0x0000400001027983 */ /* 0x000ea40000100800 */
[----:B--2---:R-:W-:-:S13]  /*e3e0*/  ISETP.GE.AND P0, PT, R231, R2, PT ;  /* 0x00000002e700720c */ /* 0x004fda0003f06270 */
[----:B------:R-:W-:Y:S05]  /*e3f0*/  @!P0 BRA `(.L_x_199) ;  /* 0x0000004400908947 */ /* 0x000fea0003800000 */
[----:B------:R-:W2:Y:S01]  /*e400*/  LDL.LU R6, [R1+0x1c] ;  /* 0x00001c0001067983 */ /* 0x000ea20000300800 */
[----:B------:R-:W-:Y:S01]  /*e410*/  IMAD.SHL.U32 R3, R220, 0x4, RZ ;  /* 0x00000004dc037824 */ /* 0x000fe200078e00ff */
[----:B------:R-:W-:Y:S01]  /*e420*/  SHF.R.U32.HI R218, RZ, 0x1, R220 ;  /* 0x00000001ffda7819 */ /* 0x000fe200000116dc */
[----:B------:R-:W1:Y:S01]  /*e430*/  LDCU.64 UR6, c[0x0][0x3c0] ;  /* 0x00007800ff0677ac */ /* 0x000e620008000a00 */
[----:B------:R-:W3:Y:S01]  /*e440*/  LDL.LU R4, [R1+0x24] ;  /* 0x0000240001047983 */ /* 0x000ee20000300800 */
[----:B------:R-:W4:Y:S01]  /*e450*/  S2UR UR8, SR_CgaCtaId ;  /* 0x00000000000879c3 */ /* 0x000f220000008800 */
[----:B------:R-:W-:Y:S01]  /*e460*/  IMAD.MOV.U32 R106, RZ, RZ, R101 ;  /* 0x000000ffff6a7224 */ /* 0x000fe200078e0065 */
[----:B------:R-:W-:Y:S01]  /*e470*/  UMOV UR10, 0x400 ;  /* 0x00000400000a7882 */ /* 0x000fe20000000000 */
[----:B------:R-:W5:Y:S01]  /*e480*/  S2R R5, SR_TID.X ;  /* 0x0000000000057919 */ /* 0x000f620000002100 */
[----:B------:R-:W-:Y:S01]  /*e490*/  IMAD.MOV.U32 R105, RZ, RZ, R102 ;  /* 0x000000ffff697224 */ /* 0x000fe200078e0066 */
[----:B------:R-:W2:Y:S01]  /*e4a0*/  LDCU UR4, c[0x0][0x45c] ;  /* 0x00008b80ff0477ac */ /* 0x000ea20008000800 */
[----:B------:R-:W-:-:S02]  /*e4b0*/  IMAD.MOV.U32 R100, RZ, RZ, R103 ;  /* 0x000000ffff647224 */ /* 0x000fc400078e0067 */
[C---:B------:R-:W-:Y:S02]  /*e4c0*/  VIADD R229, R222.reuse, 0x8 ;  /* 0x00000008dee57836 */ /* 0x040fe40000000000 */
[C---:B------:R-:W-:Y:S02]  /*e4d0*/  VIADD R228, R222.reuse, 0x40 ;  /* 0x00000040dee47836 */ /* 0x040fe40000000000 */
[----:B------:R-:W-:Y:S01]  /*e4e0*/  VIADD R227, R222, 0x48 ;  /* 0x00000048dee37836 */ /* 0x000fe20000000000 */
[----:B-1----:R-:W-:Y:S02]  /*e4f0*/  USHF.L.U64.HI UR9, UR6, 0x5, UR7 ;  /* 0x0000000506097899 */ /* 0x002fe40008010207 */
[----:B------:R-:W-:Y:S01]  /*e500*/  USHF.L.U32 UR11, UR6, 0x5, URZ ;  /* 0x00000005060b7899 */ /* 0x000fe200080006ff */
[----:B------:R-:W1:Y:S01]  /*e510*/  LDCU.64 UR6, c[0x0][0x3c0] ;  /* 0x00007800ff0677ac */ /* 0x000e620008000a00 */
[----:B----4-:R-:W-:Y:S01]  /*e520*/  ULEA UR8, UR8, UR10, 0x18 ;  /* 0x0000000a08087291 */ /* 0x010fe2000f8ec0ff */
[----:B-----5:R-:W-:Y:S01]  /*e530*/  IMAD.SHL.U32 R5, R5, 0x10, RZ ;  /* 0x0000001005057824 */ /* 0x020fe200078e00ff */
[----:B--2---:R-:W-:-:S04]  /*e540*/  LOP3.LUT R2, R6, 0xc0, RZ, 0xc0, !PT ;  /* 0x000000c006027812 */ /* 0x004fc800078ec0ff */
[----:B------:R-:W-:Y:S02]  /*e550*/  LOP3.LUT R2, R2, 0x18, R3, 0xf8, !PT ;  /* 0x0000001802027812 */ /* 0x000fe400078ef803 */
[----:B------:R-:W-:Y:S02]  /*e560*/  LOP3.LUT R3, R6, 0x120, RZ, 0xc0, !PT ;  /* 0x0000012006037812 */ /* 0x000fe400078ec0ff */
[C---:B------:R-:W-:Y:S02]  /*e570*/  LOP3.LUT R216, R2.reuse, 0x8, R220, 0x78, !PT ;  /* 0x0000000802d87812 */ /* 0x040fe400078e78dc */
[----:B------:R-:W2:Y:S01]  /*e580*/  S2R R220, SR_TID.X ;  /* 0x0000000000dc7919 */ /* 0x000ea20000002100 */
[----:B------:R-:W-:Y:S02]  /*e590*/  LOP3.LUT R3, R3, 0x3e00, R5, 0xf8, !PT ;  /* 0x00003e0003037812 */ /* 0x000fe400078ef805 */
[----:B------:R-:W-:Y:S02]  /*e5a0*/  LOP3.LUT R218, R2, 0x8, R218, 0x78, !PT ;  /* 0x0000000802da7812 */ /* 0x000fe400078e78da */
[----:B---3--:R-:W-:-:S02]  /*e5b0*/  LOP3.LUT R216, R4, R216, RZ, 0xfc, !PT ;  /* 0x000000d804d87212 */ /* 0x008fc400078efcff */
[----:B------:R-:W-:Y:S01]  /*e5c0*/  LOP3.LUT R218, R3, R218, RZ, 0xfc, !PT ;  /* 0x000000da03da7212 */ /* 0x000fe200078efcff */
[----:B------:R-:W-:Y:S01]  /*e5d0*/  IMAD.MOV.U32 R3, RZ, RZ, R104 ;  /* 0x000000ffff037224 */ /* 0x000fe200078e0068 */
[----:B------:R-:W-:Y:S02]  /*e5e0*/  LEA R216, R216, UR5, 0x1 ;  /* 0x00000005d8d87c11 */ /* 0x000fe4000f8e08ff */
[----:B------:R-:W-:-:S03]  /*e5f0*/  LEA R218, R218, UR5, 0x1 ;  /* 0x00000005dada7c11 */ /* 0x000fc6000f8e08ff */
[C---:B------:R-:W-:Y:S02]  /*e600*/  IMAD.IADD R217, R0.reuse, 0x1, R216 ;  /* 0x0000000100d97824 */ /* 0x040fe400078e02d8 */
[----:B------:R-:W-:Y:S01]  /*e610*/  IMAD.IADD R219, R0, 0x1, R218 ;  /* 0x0000000100db7824 */ /* 0x000fe200078e02da */
[C---:B--2---:R-:W-:Y:S01]  /*e620*/  LOP3.LUT P4, RZ, R220.reuse, 0x4, RZ, 0xc0, !PT ;  /* 0x00000004dcff7812 */ /* 0x044fe2000788c0ff */
[----:B------:R-:W-:Y:S01]  /*e630*/  IMAD.SHL.U32 R221, R220, 0x20, RZ ;  /* 0x00000020dcdd7824 */ /* 0x000fe200078e00ff */
[----:B-1----:R-:W-:Y:S11]  /*e640*/  BRA `(.L_x_200) ;  /* 0x0000000000647947 */ /* 0x002ff60003800000 */
.L_x_202:
[----:B------:R-:W2:Y:S01]  /*e650*/  LDL R206, [R1+0x3c] ;  /* 0x00003c0001ce7983 */ /* 0x000ea20000100800 */
[----:B------:R-:W1:Y:S01]  /*e660*/  LDC.64 R10, c[0x0][0x3b8] ;  /* 0x0000ee00ff0a7b82 */ /* 0x000e620000000a00 */
[----:B------:R-:W-:Y:S02]  /*e670*/  VIADD R5, R231, 0xffffffff ;  /* 0xffffffffe7057836 */ /* 0x000fe40000000000 */
[----:B------:R-:W3:Y:S02]  /*e680*/  LDL R205, [R1+0x38] ;  /* 0x0000380001cd7983 */ /* 0x000ee40000100800 */
[C---:B-1----:R-:W-:Y:S04]  /*e690*/  IMAD.WIDE.U32 R6, R5.reuse, R10, RZ ;  /* 0x0000000a05067225 */ /* 0x042fe800078e00ff */
[----:B------:R-:W-:Y:S02]  /*e6a0*/  IMAD R7, R5, R11, R7 ;  /* 0x0000000b05077224 */ /* 0x000fe400078e0207 */
[C---:B------:R-:W-:Y:S03]  /*e6b0*/  IMAD.SHL.U32 R5, R6.reuse, 0x40, RZ ;  /* 0x0000004006057824 */ /* 0x040fe600078e00ff */
[C-C-:B------:R-:W-:Y:S02]  /*e6c0*/  SHF.L.U64.HI R17, R6.reuse, 0x6, R7.reuse ;  /* 0x0000000606117819 */ /* 0x140fe40000010207 */
[CC--:B--2---:R-:W-:Y:S04]  /*e6d0*/  LEA R8, P0, R6.reuse, R206.reuse, 0x7 ;  /* 0x000000ce06087211 */ /* 0x0c4fe800078038ff */
[----:B---3--:R-:W-:Y:S02]  /*e6e0*/  LEA.HI.X R9, R6, R205, R7, 0x7, P0 ;  /* 0x000000cd06097211 */ /* 0x008fe400000f3c07 */
[C---:B------:R-:W-:Y:S03]  /*e6f0*/  LEA R5, P0, R10.reuse, R5, 0x5 ;  /* 0x000000050a057211 */ /* 0x040fe600078028ff */
[----:B------:R-:W-:Y:S01]  /*e700*/  @!PT LDS RZ, [RZ] ;  /* 0x00000000fffff984 */ /* 0x000fe20000000800 */
[----:B------:R-:W-:Y:S01]  /*e710*/  @!PT LDS RZ, [RZ] ;  /* 0x00000000fffff984 */ /* 0x000fe20000000800 */
[----:B------:R-:W-:Y:S01]  /*e720*/  @!PT LDS RZ, [RZ] ;  /* 0x00000000fffff984 */ /* 0x000fe20000000800 */
[----:B------:R1:W-:Y:S01]  /*e730*/  LDGSTS.E.BYPASS.LTC128B.128 [R230+0x6000], desc[UR14][R8.64] ;  /* 0x0600000008e67fae */ /* 0x0003e2000b981a0e */
[----:B------:R-:W-:Y:S02]  /*e740*/  LEA.HI.X R10, R10, R17, R11, 0x5, P0 ;  /* 0x000000110a0a7211 */ /* 0x000fe400000f2c0b */
[C---:B------:R-:W-:Y:S01]  /*e750*/  LEA R6, P0, R5.reuse, R206, 0x1 ;  /* 0x000000ce05067211 */ /* 0x040fe200078008ff */
[----:B------:R1:W-:Y:S03]  /*e760*/  LDGSTS.E.BYPASS.LTC128B.128 [R230+0x7000], desc[UR14][R8.64+0x40] ;  /* 0x0700004008e67fae */ /* 0x0003e6000b981a0e */
[----:B------:R-:W-:Y:S01]  /*e770*/  LEA.HI.X R7, R5, R205, R10, 0x1, P0 ;  /* 0x000000cd05077211 */ /* 0x000fe200000f0c0a */
[----:B------:R1:W-:Y:S04]  /*e780*/  LDGSTS.E.BYPASS.LTC128B.128 [R230+0x8000], desc[UR14][R8.64+0x80] ;  /* 0x0800008008e67fae */ /* 0x0003e8000b981a0e */
[----:B------:R1:W-:Y:S04]  /*e790*/  LDGSTS.E.BYPASS.LTC128B.128 [R230+0x6800], desc[UR14][R6.64] ;  /* 0x0680000006e67fae */ /* 0x0003e8000b981a0e */
[----:B------:R1:W-:Y:S04]  /*e7a0*/  LDGSTS.E.BYPASS.LTC128B.128 [R230+0x7800], desc[UR14][R6.64+0x40] ;  /* 0x0780004006e67fae */ /* 0x0003e8000b981a0e */
[----:B------:R1:W-:Y:S04]  /*e7b0*/  LDGSTS.E.BYPASS.LTC128B.128 [R230+0x8800], desc[UR14][R6.64+0x80] ;  /* 0x0880008006e67fae */ /* 0x0003e8000b981a0e */
[----:B------:R-:W0:Y:S01]  /*e7c0*/  LDGDEPBAR ;  /* 0x00000000000079af */ /* 0x000e220000000000 */
[----:B------:R-:W-:Y:S05]  /*e7d0*/  BRA `(.L_x_201) ;  /* 0x0000001800d07947 */ /* 0x000fea0003800000 */
.L_x_200:
[----:B------:R-:W2:Y:S01]  /*e7e0*/  LDL R4, [R1+0x48] ;  /* 0x0000480001047983 */ /* 0x000ea20000100800 */
[----:B------:R-:W-:Y:S04]  /*e7f0*/  DEPBAR.LE SB0, 0x0 ;  /* 0x000080000000791a */ /* 0x000fe80000000000 */
[----:B---3--:R-:W3:Y:S01]  /*e800*/  LDL R10, [R1+0x44] ;  /* 0x00004400010a7983 */ /* 0x008ee20000100800 */
[C---:B------:R-:W-:Y:S01]  /*e810*/  IMAD.WIDE.U32 R8, R231.reuse, UR6, RZ ;  /* 0x00000006e7087c25 */ /* 0x040fe2000f8e00ff */
[----:B------:R-:W-:Y:S03]  /*e820*/  BAR.SYNC.DEFER_BLOCKING 0x0 ;  /* 0x0000000000007b1d */ /* 0x000fe60000010000 */
[C---:B------:R-:W-:Y:S01]  /*e830*/  IMAD R0, R231.reuse, UR7, R9 ;  /* 0x00000007e7007c24 */ /* 0x040fe2000f8e0209 */
[C---:B------:R-:W-:Y:S04]  /*e840*/  LEA R2, P0, R8.reuse, UR11, 0x6 ;  /* 0x0000000b08027c11 */ /* 0x040fe8000f8030ff */
[C-C-:B------:R-:W-:Y:S02]  /*e850*/  LEA.HI.X R5, R8.reuse, UR9, R0.reuse, 0x6, P0 ;  /* 0x0000000908057c11 */ /* 0x140fe400080f3400 */
[-C--:B--2---:R-:W-:Y:S02]  /*e860*/  LEA R6, P1, R8, R4.reuse, 0x7 ;  /* 0x0000000408067211 */ /* 0x084fe400078238ff */
[----:B------:R-:W-:Y:S02]  /*e870*/  LEA R4, P0, R2, R4, 0x1 ;  /* 0x0000000402047211 */ /* 0x000fe400078008ff */
[-C--:B---3--:R-:W-:Y:S01]  /*e880*/  LEA.HI.X R7, R8, R10.reuse, R0, 0x7, P1 ;  /* 0x0000000a08077211 */ /* 0x088fe200008f3c00 */
[----:B------:R-:W-:Y:S01]  /*e890*/  IMAD.SHL.U32 R0, R220, 0x2, RZ ;  /* 0x00000002dc007824 */ /* 0x000fe200078e00ff */
[----:B------:R-:W-:Y:S03]  /*e8a0*/  LEA.HI.X R5, R2, R10, R5, 0x1, P0 ;  /* 0x0000000a02057211 */ /* 0x000fe600000f0c05 */
[----:B------:R-:W-:Y:S01]  /*e8b0*/  @!PT LDS RZ, [RZ] ;  /* 0x00000000fffff984 */ /* 0x000fe20000000800 */
[----:B------:R-:W-:Y:S01]  /*e8c0*/  @!PT LDS RZ, [RZ] ;  /* 0x00000000fffff984 */ /* 0x000fe20000000800 */
[----:B------:R-:W-:Y:S01]  /*e8d0*/  @!PT LDS RZ, [RZ] ;  /* 0x00000000fffff984 */ /* 0x000fe20000000800 */
[----:B------:R-:W-:Y:S01]  /*e8e0*/  LDGSTS.E.BYPASS.LTC128B.128 [R230+0x9000], desc[UR14][R6.64] ;  /* 0x0900000006e67fae */ /* 0x000fe2000b981a0e */
[----:B------:R-:W-:Y:S05]  /*e8f0*/  LOP3.LUT R0, R0, 0x6, RZ, 0xc0, !PT ;  /* 0x0000000600007812 */ /* 0x000fea00078ec0ff */
[----:B------:R-:W-:Y:S02]  /*e900*/  IMAD R101, R231, 0x40, R0 ;  /* 0x00000040e7657824 */ /* 0x000fe400078e0200 */
[----:B------:R-:W-:Y:S02]  /*e910*/  LDGSTS.E.BYPASS.LTC128B.128 [R230+0xa000], desc[UR14][R6.64+0x40] ;  /* 0x0a00004006e67fae */ /* 0x000fe4000b981a0e */
[C---:B------:R-:W-:Y:S01]  /*e920*/  VIADD R103, R101.reuse, 0x10 ;  /* 0x0000001065677836 */ /* 0x040fe20000000000 */
[CC--:B------:R-:W-:Y:S01]  /*e930*/  ISETP.GT.AND P3, PT, R222.reuse, R101.reuse, PT ;  /* 0x00000065de00720c */ /* 0x0c0fe20003f64270 */
[----:B------:R-:W-:Y:S01]  /*e940*/  VIADD R104, R101, 0x11 ;  /* 0x0000001165687836 */ /* 0x000fe20000000000 */
[----:B------:R-:W-:Y:S01]  /*e950*/  ISETP.GT.AND P1, PT, R229, R101, PT ;  /* 0x00000065e500720c */ /* 0x000fe20003f24270 */
[C---:B------:R-:W-:Y:S01]  /*e960*/  VIADD R102, R101.reuse, 0x18 ;  /* 0x0000001865667836 */ /* 0x040fe20000000000 */
[C---:B------:R-:W-:Y:S01]  /*e970*/  ISETP.GE.AND P6, PT, R101.reuse, R223, PT ;  /* 0x000000df6500720c */ /* 0x040fe20003fc6270 */
[----:B------:R-:W-:Y:S01]  /*e980*/  LDGSTS.E.BYPASS.LTC128B.128 [R230+0xb000], desc[UR14][R6.64+0x80] ;  /* 0x0b00008006e67fae */ /* 0x000fe2000b981a0e */
[C---:B------:R-:W-:Y:S02]  /*e990*/  VIADD R107, R101.reuse, 0x8 ;  /* 0x00000008656b7836 */ /* 0x040fe40000000000 */
[----:B------:R-:W-:Y:S05]  /*e9a0*/  VIADD R2, R101, 0x38 ;  /* 0x0000003865027836 */ /* 0x000fea0000000000 */
[----:B------:R-:W-:Y:S01]  /*e9b0*/  LDGSTS.E.BYPASS.LTC128B.128 [R230+0x9800], desc[UR14][R4.64] ;  /* 0x0980000004e67fae */ /* 0x000fe2000b981a0e */
[----:B------:R-:W-:Y:S07]  /*e9c0*/  ISETP.GT.AND P5, PT, R229, R2, PT ;  /* 0x00000002e500720c */ /* 0x000fee0003fa4270 */
[----:B------:R-:W-:Y:S08]  /*e9d0*/  LDGSTS.E.BYPASS.LTC128B.128 [R230+0xa800], desc[UR14][R4.64+0x40] ;  /* 0x0a80004004e67fae */ /* 0x000ff0000b981a0e */
[----:B------:R1:W-:Y:S08]  /*e9e0*/  LDGSTS.E.BYPASS.LTC128B.128 [R230+0xb800], desc[UR14][R4.64+0x80] ;  /* 0x0b80008004e67fae */ /* 0x0003f0000b981a0e */
        /* <DEDUP_REMOVED lines=16> */
[----:B------:R-:W-:Y:S01]  /*eaf0*/  LDSM.16.M88.4 R192, [R217+0x6c00] ;  /* 0x006c0000d9c0783b */ /* 0x000fe20000000200 */
[C---:B------:R-:W-:Y:S07]  /*eb00*/  HMMA.16816.F32.BF16 R24, R60.reuse, R32, RZ ;  /* 0x000000203c18723c */ /* 0x040fee00000418ff */
[----:B------:R-:W-:Y:S01]  /*eb10*/  LDSM.16.M88.4 R196, [R218+0x2000] ;  /* 0x00200000dac4783b */ /* 0x000fe20000000200 */
        /* <DEDUP_REMOVED lines=8> */
[-C--:B------:R-:W-:Y:S07]  /*eba0*/  HMMA.16816.F32.BF16 R44, R60, R50.reuse, RZ ;  /* 0x000000323c2c723c */ /* 0x080fee00000418ff */
[----:B------:R3:W-:Y:S01]  /*ebb0*/  STL [R1+0x18], R0 ;  /* 0x0000180001007387 */ /* 0x0007e20000100800 */
[C---:B------:R-:W-:Y:S08]  /*ebc0*/  HMMA.16816.F32.BF16 R48, R64.reuse, R50, RZ ;  /* 0x000000324030723c */ /* 0x040ff000000418ff */
[-C--:B-----5:R-:W-:Y:S08]  /*ebd0*/  HMMA.16816.F32.BF16 R52, R64, R108.reuse, RZ ;  /* 0x0000006c4034723c */ /* 0x0a0ff000000418ff */
[C---:B------:R-:W-:Y:S02]  /*ebe0*/  HMMA.16816.F32.BF16 R56, R60.reuse, R108, RZ ;  /* 0x0000006c3c38723c */ /* 0x040fe400000418ff */
[C---:B---3--:R-:W-:Y:S06]  /*ebf0*/  VIADD R0, R101.reuse, 0x39 ;  /* 0x0000003965007836 */ /* 0x048fec0000000000 */
[-C--:B------:R-:W-:Y:S08]  /*ec00*/  HMMA.16816.F32.BF16 R60, R60, R110.reuse, RZ ;  /* 0x0000006e3c3c723c */ /* 0x080ff000000418ff */
[----:B------:R-:W-:Y:S01]  /*ec10*/  HMMA.16816.F32.BF16 R64, R64, R110, RZ ;  /* 0x0000006e4040723c */ /* 0x000fe200000418ff */
[----:B------:R-:W3:Y:S07]  /*ec20*/  LDSM.16.M88.4 R108, [R217+0x6800] ;  /* 0x00680000d96c783b */ /* 0x000eee0000000200 */
        /* <DEDUP_REMOVED lines=18> */
[----:B------:R-:W-:Y:S07]  /*ed50*/  LDSM.16.M88.4 R184, [R217+0x7000] ;  /* 0x00700000d9b8783b */ /* 0x000fee0000000200 */
[----:B------:R-:W-:Y:S01]  /*ed60*/  HMMA.16816.F32.BF16 R64, R176, R194, R64 ;  /* 0x000000c2b040723c */ /* 0x000fe20000041840 */
[----:B------:R-:W4:Y:S07]  /*ed70*/  LDSM.16.M88.4 R176, [R219+0x2000] ;  /* 0x00200000dbb0783b */ /* 0x000f2e0000000200 */
[-C--:B------:R-:W-:Y:S01]  /*ed80*/  HMMA.16816.F32.BF16 R4, R196, R200.reuse, R4 ;  /* 0x000000c8c404723c */ /* 0x080fe20000041804 */
[----:B------:R-:W5:Y:S07]  /*ed90*/  LDSM.16.M88.4 R192, [R219+0x3000] ;  /* 0x00300000dbc0783b */ /* 0x000f6e0000000200 */
[C---:B-1----:R-:W-:Y:S08]  /*eda0*/  HMMA.16816.F32.BF16 R8, R180.reuse, R200, R8 ;  /* 0x000000c8b408723c */ /* 0x042ff00000041808 */
        /* <DEDUP_REMOVED lines=21> */
[C---:B-----5:R-:W-:Y:S08]  /*ef00*/  HMMA.16816.F32.BF16 R8, R192.reuse, R184, R8 ;  /* 0x000000b8c008723c */ /* 0x060ff00000041808 */
        /* <DEDUP_REMOVED lines=17> */
[----:B------:R-:W-:Y:S04]  /*f020*/  HMMA.16816.F32.BF16 R64, R176, R202, R64 ;  /* 0x000000cab040723c */ /* 0x000fe80000041840 */
[C---:B------:R-:W-:Y:S02]  /*f030*/  VIADD R177, R101.reuse, 0x1 ;  /* 0x0000000165b17836 */ /* 0x040fe40000000000 */
[----:B------:R-:W-:Y:S02]  /*f040*/  VIADD R176, R101, 0x9 ;  /* 0x0000000965b07836 */ /* 0x000fe40000000000 */
[-C--:B--2---:R-:W-:Y:S05]  /*f050*/  HMMA.16816.F32.BF16 R4, R108, R180.reuse, R4 ;  /* 0x000000b46c04723c */ /* 0x084fea0000041804 */
[-C--:B------:R-:W-:Y:S02]  /*f060*/  ISETP.GT.AND P2, PT, R222, R177.reuse, PT ;  /* 0x000000b1de00720c */ /* 0x080fe40003f44270 */
[----:B------:R-:W-:Y:S01]  /*f070*/  ISETP.GT.AND P0, PT, R229, R177, PT ;  /* 0x000000b1e500720c */ /* 0x000fe20003f04270 */
[C---:B---3--:R-:W-:Y:S08]  /*f080*/  HMMA.16816.F32.BF16 R8, R184.reuse, R180, R8 ;  /* 0x000000b4b808723c */ /* 0x048ff00000041808 */
        /* <DEDUP_REMOVED lines=13> */
[----:B------:R-:W-:Y:S01]  /*f160*/  HMMA.16816.F32.BF16 R64, R108, R206, R64 ;  /* 0x000000ce6c40723c */ /* 0x000fe20000041840 */
[----:B------:R-:W2:Y:S07]  /*f170*/  LDSM.16.M88.4 R108, [R217+0x8400] ;  /* 0x00840000d96c783b */ /* 0x000eae0000000200 */
[-C--:B----4-:R-:W-:Y:S08]  /*f180*/  HMMA.16816.F32.BF16 R4, R208, R212.reuse, R4 ;  /* 0x000000d4d004723c */ /* 0x090ff00000041804 */
[C---:B-1----:R-:W-:Y:S08]  /*f190*/  HMMA.16816.F32.BF16 R8, R192.reuse, R212, R8 ;  /* 0x000000d4c008723c */ /* 0x042ff00000041808 */
[-C--:B------:R-:W-:Y:S03]  /*f1a0*/  HMMA.16816.F32.BF16 R12, R192, R214.reuse, R12 ;  /* 0x000000d6c00c723c */ /* 0x080fe6000004180c */
[----:B------:R-:W-:Y:S02]  /*f1b0*/  FSEL R203, R4, -INF , !P3 ;  /* 0xff80000004cb7808 */ /* 0x000fe40005800000 */
[----:B------:R-:W-:Y:S02]  /*f1c0*/  FSEL R202, R5, -INF , !P2 ;  /* 0xff80000005ca7808 */ /* 0x000fe40005000000 */
[----:B------:R-:W-:Y:S01]  /*f1d0*/  FSEL R201, R6, -INF , !P1 ;  /* 0xff80000006c97808 */ /* 0x000fe20004800000 */
[C---:B------:R-:W-:Y:S04]  /*f1e0*/  HMMA.16816.F32.BF16 R16, R208.reuse, R214, R16 ;  /* 0x000000d6d010723c */ /* 0x040fe80000041810 */
[----:B------:R-:W-:Y:S02]  /*f1f0*/  FSEL R200, R7, -INF , !P0 ;  /* 0xff80000007c87808 */ /* 0x000fe40004000000 */
[CC--:B------:R-:W-:Y:S01]  /*f200*/  ISETP.GT.AND P3, PT, R228.reuse, R101.reuse, PT ;  /* 0x00000065e400720c */ /* 0x0c0fe20003f64270 */
[----:B------:R-:W1:Y:S01]  /*f210*/  LDSM.16.M88.4 R4, [R217+0x8800] ;  /* 0x00880000d904783b */ /* 0x000e620000000200 */
[C---:B------:R-:W-:Y:S01]  /*f220*/  ISETP.GT.AND P1, PT, R227.reuse, R101, PT ;  /* 0x00000065e300720c */ /* 0x040fe20003f24270 */
[-C--:B--2---:R-:W-:Y:S03]  /*f230*/  HMMA.16816.F32.BF16 R20, R208, R108.reuse, R20 ;  /* 0x0000006cd014723c */ /* 0x084fe60000041814 */
[-C--:B------:R-:W-:Y:S02]  /*f240*/  ISETP.GT.AND P2, PT, R228, R177.reuse, PT ;  /* 0x000000b1e400720c */ /* 0x080fe40003f44270 */
[----:B------:R-:W-:Y:S02]  /*f250*/  ISETP.GT.AND P0, PT, R227, R177, PT ;  /* 0x000000b1e300720c */ /* 0x000fe40003f04270 */
[----:B------:R-:W-:Y:S01]  /*f260*/  FSEL R199, R8, -INF , !P3 ;  /* 0xff80000008c77808 */ /* 0x000fe20005800000 */
[C---:B------:R-:W-:Y:S04]  /*f270*/  HMMA.16816.F32.BF16 R24, R192.reuse, R108, R24 ;  /* 0x0000006cc018723c */ /* 0x040fe80000041818 */
[-C--:B------:R-:W-:Y:S02]  /*f280*/  ISETP.GT.AND P3, PT, R228, R107.reuse, PT ;  /* 0x0000006be400720c */ /* 0x080fe40003f64270 */
[----:B------:R-:W-:Y:S02]  /*f290*/  FSEL R198, R9, -INF , !P2 ;  /* 0xff80000009c67808 */ /* 0x000fe40005000000 */
[----:B------:R-:W-:Y:S01]  /*f2a0*/  FSEL R191, R12, -INF , !P3 ;  /* 0xff8000000cbf7808 */ /* 0x000fe20005800000 */
[-C--:B------:R-:W-:Y:S03]  /*f2b0*/  HMMA.16816.F32.BF16 R28, R192, R110.reuse, R28 ;  /* 0x0000006ec01c723c */ /* 0x080fe6000004181c */
[----:B------:R-:W-:Y:S02]  /*f2c0*/  FSEL R197, R10, -INF , !P1 ;  /* 0xff8000000ac57808 */ /* 0x000fe40004800000 */
[-C--:B------:R-:W-:Y:S02]  /*f2d0*/  ISETP.GT.AND P1, PT, R227, R107.reuse, PT ;  /* 0x0000006be300720c */ /* 0x080fe40003f24270 */
[----:B------:R-:W-:Y:S01]  /*f2e0*/  FSEL R196, R11, -INF , !P0 ;  /* 0xff8000000bc47808 */ /* 0x000fe20004000000 */
[C---:B------:R-:W-:Y:S01]  /*f2f0*/  HMMA.16816.F32.BF16 R32, R208.reuse, R110, R32 ;  /* 0x0000006ed020723c */ /* 0x040fe20000041820 */
[----:B------:R-:W2:Y:S01]  /*f300*/  LDSM.16.M88.4 R8, [R217+0x8c00] ;  /* 0x008c0000d908783b */ /* 0x000ea20000000200 */
[----:B------:R-:W-:Y:S04]  /*f310*/  DEPBAR.LE SB0, 0x0 ;  /* 0x000080000000791a */ /* 0x000fe80000000000 */
[----:B------:R-:W-:Y:S01]  /*f320*/  FSEL R189, R14, -INF , !P1 ;  /* 0xff8000000ebd7808 */ /* 0x000fe20004800000 */
[----:B------:R-:W-:Y:S01]  /*f330*/  BAR.SYNC.DEFER_BLOCKING 0x0 ;  /* 0x0000000000007b1d */ /* 0x000fe20000010000 */
[-C--:B------:R-:W-:Y:S02]  /*f340*/  ISETP.GT.AND P1, PT, R229, R107.reuse, PT ;  /* 0x0000006be500720c */ /* 0x080fe40003f24270 */
[-C--:B------:R-:W-:Y:S01]  /*f350*/  ISETP.GT.AND P2, PT, R228, R176.reuse, PT ;  /* 0x000000b0e400720c */ /* 0x080fe20003f44270 */
[-C--:B-1----:R-:W-:Y:S05]  /*f360*/  HMMA.16816.F32.BF16 R36, R208, R4.reuse, R36 ;  /* 0x00000004d024723c */ /* 0x082fea0000041824 */
[----:B------:R-:W-:Y:S01]  /*f370*/  FSEL R186, R18, -INF , !P1 ;  /* 0xff80000012ba7808 */ /* 0x000fe20004800000 */
[----:B------:R-:W-:Y:S01]  /*f380*/  VIADD R18, R101, 0x20 ;  /* 0x0000002065127836 */ /* 0x000fe20000000000 */
[----:B------:R-:W-:Y:S01]  /*f390*/  ISETP.GT.AND P3, PT, R222, R107, PT ;  /* 0x0000006bde00720c */ /* 0x000fe20003f64270 */
[C---:B------:R-:W-:Y:S04]  /*f3a0*/  HMMA.16816.F32.BF16 R40, R192.reuse, R4, R40 ;  /* 0x00000004c028723c */ /* 0x040fe80000041828 */
[-C--:B------:R-:W-:Y:S01]  /*f3b0*/  ISETP.GT.AND P1, PT, R229, R103.reuse, PT ;  /* 0x00000067e500720c */ /* 0x080fe20003f24270 */
[----:B------:R-:W-:Y:S01]  /*f3c0*/  VIADD R4, R101, 0x31 ;  /* 0x0000003165047836 */ /* 0x000fe20000000000 */
[----:B------:R-:W-:Y:S01]  /*f3d0*/  FSEL R190, R13, -INF , !P2 ;  /* 0xff8000000dbe7808 */ /* 0x000fe20005000000 */
[----:B------:R-:W-:Y:S01]  /*f3e0*/  VIADD R5, R101, 0x30 ;  /* 0x0000003065057836 */ /* 0x000fe20000000000 */
[----:B------:R-:W-:Y:S01]  /*f3f0*/  FSEL R16, R16, -INF , !P3 ;  /* 0xff80000010107808 */ /* 0x000fe20005800000 */
[-C--:B------:R-:W-:Y:S03]  /*f400*/  HMMA.16816.F32.BF16 R44, R192, R6.reuse, R44 ;  /* 0x00000006c02c723c */ /* 0x080fe6000004182c */
[----:B------:R-:W-:Y:S02]  /*f410*/  FSEL R182, R22, -INF , !P1 ;  /* 0xff80000016b67808 */ /* 0x000fe40004800000 */
[C---:B------:R-:W-:Y:S02]  /*f420*/  ISETP.GT.AND P2, PT, R222.reuse, R176, PT ;  /* 0x000000b0de00720c */ /* 0x040fe40003f44270 */
[-C--:B------:R-:W-:Y:S01]  /*f430*/  ISETP.GT.AND P3, PT, R222, R103.reuse, PT ;  /* 0x00000067de00720c */ /* 0x080fe20003f64270 */
[C---:B------:R-:W-:Y:S04]  /*f440*/  HMMA.16816.F32.BF16 R48, R208.reuse, R6, R48 ;  /* 0x00000006d030723c */ /* 0x040fe80000041830 */
[-C--:B------:R-:W-:Y:S01]  /*f450*/  ISETP.GT.AND P1, PT, R227, R103.reuse, PT ;  /* 0x00000067e300720c */ /* 0x080fe20003f24270 */
[----:B------:R-:W-:Y:S01]  /*f460*/  VIADD R6, R101, 0x29 ;  /* 0x0000002965067836 */ /* 0x000fe20000000000 */
[----:B------:R-:W-:Y:S01]  /*f470*/  FSEL R187, R17, -INF , !P2 ;  /* 0xff80000011bb7808 */ /* 0x000fe20005000000 */
[C---:B------:R-:W-:Y:S01]  /*f480*/  VIADD R17, R101.reuse, 0x21 ;  /* 0x0000002165117836 */ /* 0x040fe20000000000 */
[----:B------:R-:W-:Y:S01]  /*f490*/  FSEL R184, R20, -INF , !P3 ;  /* 0xff80000014b87808 */ /* 0x000fe20005800000 */
[-C--:B--2---:R-:W-:Y:S03]  /*f4a0*/  HMMA.16816.F32.BF16 R52, R208, R8.reuse, R52 ;  /* 0x00000008d034723c */ /* 0x084fe60000041834 */
[----:B------:R-:W-:Y:S01]  /*f4b0*/  FSEL R178, R26, -INF , !P1 ;  /* 0xff8000001ab27808 */ /* 0x000fe20004800000 */
[----:B------:R-:W-:Y:S01]  /*f4c0*/  VIADD R7, R101, 0x28 ;  /* 0x0000002865077836 */ /* 0x000fe20000000000 */
[----:B------:R-:W-:Y:S02]  /*f4d0*/  ISETP.GT.AND P2, PT, R222, R104, PT ;  /* 0x00000068de00720c */ /* 0x000fe40003f44270 */
[----:B------:R-:W-:Y:S01]  /*f4e0*/  ISETP.GT.AND P3, PT, R228, R103, PT ;  /* 0x00000067e400720c */ /* 0x000fe20003f64270 */
[C---:B------:R-:W-:Y:S04]  /*f4f0*/  HMMA.16816.F32.BF16 R56, R192.reuse, R8, R56 ;  /* 0x00000008c038723c */ /* 0x040fe80000041838 */
[----:B------:R-:W-:Y:S02]  /*f500*/  ISETP.GT.AND P1, PT, R227, R102, PT ;  /* 0x00000066e300720c */ /* 0x000fe40003f24270 */
[----:B------:R-:W-:Y:S02]  /*f510*/  FSEL R183, R21, -INF , !P2 ;  /* 0xff80000015b77808 */ /* 0x000fe40005000000 */
[----:B------:R-:W-:Y:S01]  /*f520*/  FSEL R180, R24, -INF , !P3 ;  /* 0xff80000018b47808 */ /* 0x000fe20005800000 */
[----:B------:R-:W-:Y:S01]  /*f530*/  VIADD R24, R101, 0x19 ;  /* 0x0000001965187836 */ /* 0x000fe20000000000 */
[----:B------:R-:W-:Y:S01]  /*f540*/  FSEL R108, R30, -INF , !P1 ;  /* 0xff8000001e6c7808 */ /* 0x000fe20004800000 */
[-C--:B------:R-:W-:Y:S03]  /*f550*/  HMMA.16816.F32.BF16 R60, R192, R10.reuse, R60 ;  /* 0x0000000ac03c723c */ /* 0x080fe6000004183c */
[----:B------:R-:W-:Y:S02]  /*f560*/  ISETP.GT.AND P2, PT, R228, R104, PT ;  /* 0x00000068e400720c */ /* 0x000fe40003f44270 */
[----:B------:R-:W-:Y:S02]  /*f570*/  ISETP.GT.AND P1, PT, R229, R102, PT ;  /* 0x00000066e500720c */ /* 0x000fe40003f24270 */
[----:B------:R-:W-:Y:S01]  /*f580*/  ISETP.GT.AND P0, PT, R227, R176, PT ;  /* 0x000000b0e300720c */ /* 0x000fe20003f04270 */
[----:B------:R-:W-:Y:S04]  /*f590*/  HMMA.16816.F32.BF16 R64, R208, R10, R64 ;  /* 0x0000000ad040723c */ /* 0x000fe80000041840 */
[----:B------:R-:W-:Y:S02]  /*f5a0*/  FSEL R179, R25, -INF , !P2 ;  /* 0xff80000019b37808 */ /* 0x000fe40005000000 */
[----:B------:R-:W-:Y:S02]  /*f5b0*/  FSEL R34, R34, -INF , !P1 ;  /* 0xff80000022227808 */ /* 0x000fe40004800000 */
[----:B------:R-:W-:Y:S02]  /*f5c0*/  ISETP.GT.AND P2, PT, R228, R24, PT ;  /* 0x00000018e400720c */ /* 0x000fe40003f44270 */
[----:B------:R-:W-:Y:S02]  /*f5d0*/  ISETP.GT.AND P1, PT, R229, R18, PT ;  /* 0x00000012e500720c */ /* 0x000fe40003f24270 */
[----:B------:R-:W-:Y:S02]  /*f5e0*/  FSEL R188, R15, -INF , !P0 ;  /* 0xff8000000fbc7808 */ /* 0x000fe40004000000 */
[----:B------:R-:W-:Y:S02]  /*f5f0*/  ISETP.GT.AND P0, PT, R229, R176, PT ;  /* 0x000000b0e500720c */ /* 0x000fe40003f04270 */
[----:B------:R-:W-:Y:S02]  /*f600*/  FSEL R109, R29, -INF , !P2 ;  /* 0xff8000001d6d7808 */ /* 0x000fe40005000000 */
[----:B------:R-:W-:Y:S02]  /*f610*/  FSEL R38, R38, -INF , !P1 ;  /* 0xff80000026267808 */ /* 0x000fe40004800000 */
[----:B------:R-:W-:Y:S02]  /*f620*/  ISETP.GT.AND P2, PT, R222, R24, PT ;  /* 0x00000018de00720c */ /* 0x000fe40003f44270 */
[----:B------:R-:W-:Y:S02]  /*f630*/  ISETP.GT.AND P1, PT, R227, R18, PT ;  /* 0x00000012e300720c */ /* 0x000fe40003f24270 */
[----:B------:R-:W-:Y:S02]  /*f640*/  FSEL R185, R19, -INF , !P0 ;  /* 0xff80000013b97808 */ /* 0x000fe40004000000 */
[-C--:B------:R-:W-:Y:S02]  /*f650*/  ISETP.GT.AND P0, PT, R229, R104.reuse, PT ;  /* 0x00000068e500720c */ /* 0x080fe40003f04270 */
        /* <DEDUP_REMOVED lines=15> */
[-C--:B------:R-:W-:Y:S02]  /*f750*/  ISETP.GT.AND P1, PT, R229, R5.reuse, PT ;  /* 0x00000005e500720c */ /* 0x080fe40003f24270 */
        /* <DEDUP_REMOVED lines=22> */
[CC--:B------:R-:W-:Y:S02]  /*f8c0*/  ISETP.GT.AND P2, PT, R228.reuse, R0.reuse, PT ;  /* 0x00000000e400720c */ /* 0x0c0fe40003f44270 */
[----:B------:R-:W-:Y:S02]  /*f8d0*/  ISETP.GT.AND P1, PT, R229, R0, PT ;  /* 0x00000000e500720c */ /* 0x000fe40003f24270 */
[----:B------:R-:W-:Y:S02]  /*f8e0*/  FSEL R47, R47, -INF , !P0 ;  /* 0xff8000002f2f7808 */ /* 0x000fe40004000000 */
[----:B------:R-:W-:Y:S02]  /*f8f0*/  ISETP.GT.AND P0, PT, R229, R6, PT ;  /* 0x00000006e500720c */ /* 0x000fe40003f04270 */
[----:B------:R-:W-:Y:S02]  /*f900*/  FSEL R61, R61, -INF , !P2 ;  /* 0xff8000003d3d7808 */ /* 0x000fe40005000000 */
[----:B------:R-:W-:Y:S02]  /*f910*/  FSEL R67, R67, -INF , !P1 ;  /* 0xff80000043437808 */ /* 0x000fe40004800000 */
[----:B------:R-:W-:Y:S02]  /*f920*/  ISETP.GE.AND P2, PT, R101, R225, PT ;  /* 0x000000e16500720c */ /* 0x000fe40003f46270 */
[----:B------:R-:W-:Y:S02]  /*f930*/  ISETP.GE.AND P1, PT, R177, R223, PT ;  /* 0x000000dfb100720c */ /* 0x000fe40003f26270 */
[----:B------:R-:W-:Y:S02]  /*f940*/  FSEL R51, R51, -INF , !P0 ;  /* 0xff80000033337808 */ /* 0x000fe40004000000 */
[----:B------:R-:W-:Y:S02]  /*f950*/  ISETP.GT.AND P3, PT, R228, R102, PT ;  /* 0x00000066e400720c */ /* 0x000fe40003f64270 */
[----:B------:R-:W-:Y:S02]  /*f960*/  ISETP.GT.AND P0, PT, R229, R4, PT ;  /* 0x00000004e500720c */ /* 0x000fe40003f04270 */
[----:B------:R-:W-:Y:S02]  /*f970*/  FSEL R12, R203, -INF , !P6 ;  /* 0xff800000cb0c7808 */ /* 0x000fe40007000000 */
[----:B------:R-:W-:Y:S02]  /*f980*/  FSEL R15, R202, -INF , !P1 ;  /* 0xff800000ca0f7808 */ /* 0x000fe40004800000 */
[----:B------:R-:W-:Y:S02]  /*f990*/  FSEL R14, R201, -INF , !P2 ;  /* 0xff800000c90e7808 */ /* 0x000fe40005000000 */
[C---:B------:R-:W-:Y:S02]  /*f9a0*/  ISETP.GE.AND P6, PT, R177.reuse, R224, PT ;  /* 0x000000e0b100720c */ /* 0x040fe40003fc6270 */
[----:B------:R-:W-:Y:S02]  /*f9b0*/  ISETP.GE.AND P1, PT, R177, R226, PT ;  /* 0x000000e2b100720c */ /* 0x000fe40003f26270 */
[----:B------:R-:W-:Y:S02]  /*f9c0*/  ISETP.GE.AND P2, PT, R107, R224, PT ;  /* 0x000000e06b00720c */ /* 0x000fe40003f46270 */
[----:B------:R-:W-:Y:S02]  /*f9d0*/  FSEL R110, R28, -INF , !P3 ;  /* 0xff8000001c6e7808 */ /* 0x000fe40005800000 */
[----:B------:R-:W-:Y:S02]  /*f9e0*/  FSEL R55, R55, -INF , !P0 ;  /* 0xff80000037377808 */ /* 0x000fe40004000000 */
[----:B------:R-:W-:Y:S02]  /*f9f0*/  ISETP.GT.AND P0, PT, R227, R4, PT ;  /* 0x00000004e300720c */ /* 0x000fe40003f04270 */
[----:B------:R-:W-:Y:S02]  /*fa00*/  FSEL R23, R198, -INF , !P6 ;  /* 0xff800000c6177808 */ /* 0x000fe40007000000 */
[----:B------:R-:W-:Y:S02]  /*fa10*/  FSEL R28, R196, -INF , !P1 ;  /* 0xff800000c41c7808 */ /* 0x000fe40004800000 */
[----:B------:R-:W-:Y:S02]  /*fa20*/  FSEL R25, R191, -INF , !P2 ;  /* 0xff800000bf197808 */ /* 0x000fe40005000000 */
[----:B------:R-:W-:Y:S02]  /*fa30*/  ISETP.GE.AND P6, PT, R107, R225, PT ;  /* 0x000000e16b00720c */ /* 0x000fe40003fc6270 */
[C---:B------:R-:W-:Y:S02]  /*fa40*/  ISETP.GE.AND P1, PT, R176.reuse, R226, PT ;  /* 0x000000e2b000720c */ /* 0x040fe40003f26270 */
[----:B------:R-:W-:Y:S02]  /*fa50*/  ISETP.GE.AND P2, PT, R176, R223, PT ;  /* 0x000000dfb000720c */ /* 0x000fe40003f46270 */
[----:B------:R-:W-:Y:S02]  /*fa60*/  FSEL R59, R59, -INF , !P0 ;  /* 0xff8000003b3b7808 */ /* 0x000fe40004000000 */
        /* <DEDUP_REMOVED lines=9> */
[----:B------:R-:W-:Y:S02]  /*fb00*/  ISETP.GE.AND P0, PT, R101, R224, PT ;  /* 0x000000e06500720c */ /* 0x000fe40003f06270 */
[----:B------:R-:W-:Y:S02]  /*fb10*/  ISETP.GE.AND P5, PT, R177, R225, PT ;  /* 0x000000e1b100720c */ /* 0x000fe40003fa6270 */
[----:B------:R-:W-:Y:S02]  /*fb20*/  FSEL R192, R183, -INF , !P6 ;  /* 0xff800000b7c07808 */ /* 0x000fe40007000000 */
[----:B------:R-:W-:Y:S02]  /*fb30*/  FSEL R191, R182, -INF , !P1 ;  /* 0xff800000b6bf7808 */ /* 0x000fe40004800000 */
[----:B------:R-:W-:Y:S02]  /*fb40*/  FSEL R201, R178, -INF , !P2 ;  /* 0xff800000b2c97808 */ /* 0x000fe40005000000 */
[----:B------:R-:W-:Y:S02]  /*fb50*/  ISETP.GE.AND P6, PT, R104, R226, PT ;  /* 0x000000e26800720c */ /* 0x000fe40003fc6270 */
[-C--:B------:R-:W-:Y:S02]  /*fb60*/  ISETP.GE.AND P1, PT, R102, R224.reuse, PT ;  /* 0x000000e06600720c */ /* 0x080fe40003f26270 */
[----:B------:R-:W-:Y:S02]  /*fb70*/  ISETP.GE.AND P2, PT, R24, R224, PT ;  /* 0x000000e01800720c */ /* 0x000fe40003f46270 */
[----:B------:R-:W-:Y:S02]  /*fb80*/  FSEL R13, R200, -INF , !P5 ;  /* 0xff800000c80d7808 */ /* 0x000fe40006800000 */
[----:B------:R-:W-:Y:S02]  /*fb90*/  FSEL R21, R199, -INF , !P0 ;  /* 0xff800000c7157808 */ /* 0x000fe40004000000 */
[----:B------:R-:W-:Y:S02]  /*fba0*/  FSEL R202, R111, -INF , !P6 ;  /* 0xff8000006fca7808 */ /* 0x000fe40007000000 */
[----:B------:R-:W-:Y:S02]  /*fbb0*/  FSEL R199, R110, -INF , !P1 ;  /* 0xff8000006ec77808 */ /* 0x000fe40004800000 */
[----:B------:R-:W-:Y:S02]  /*fbc0*/  FSEL R200, R109, -INF , !P2 ;  /* 0xff8000006dc87808 */ /* 0x000fe40005000000 */
[C---:B------:R-:W-:Y:S02]  /*fbd0*/  ISETP.GE.AND P6, PT, R24.reuse, R226, PT ;  /* 0x000000e21800720c */ /* 0x040fe40003fc6270 */
[C---:B------:R-:W-:Y:S02]  /*fbe0*/  ISETP.GE.AND P1, PT, R24.reuse, R223, PT ;  /* 0x000000df1800720c */ /* 0x040fe40003f26270 */
[----:B------:R-:W-:Y:S02]  /*fbf0*/  ISETP.GE.AND P2, PT, R24, R225, PT ;  /* 0x000000e11800720c */ /* 0x000fe40003f46270 */
[----:B------:R-:W-:Y:S01]  /*fc00*/  ISETP.GT.AND P3, PT, R222, R102, PT ;  /* 0x00000066de00720c */ /* 0x000fe20003f64270 */
[----:B------:R-:W2:Y:S01]  /*fc10*/  LDL R24, [R1+0x40] ;  /* 0x0000400001187983 */ /* 0x000ea20000100800 */
[C---:B------:R-:W-:Y:S02]  /*fc20*/  ISETP.GE.AND P5, PT, R107.reuse, R226, PT ;  /* 0x000000e26b00720c */ /* 0x040fe40003fa6270 */
[----:B------:R-:W-:Y:S02]  /*fc30*/  FSEL R32, R32, -INF , !P3 ;  /* 0xff80000020207808 */ /* 0x000fe40005800000 */
[-C--:B------:R-:W-:Y:S02]  /*fc40*/  ISETP.GT.AND P3, PT, R222, R18.reuse, PT ;  /* 0x00000012de00720c */ /* 0x080fe40003f64270 */
[----:B------:R-:W-:Y:S02]  /*fc50*/  ISETP.GE.AND P0, PT, R107, R223, PT ;  /* 0x000000df6b00720c */ /* 0x000fe40003f06270 */
[----:B------:R-:W-:Y:S02]  /*fc60*/  FSEL R36, R36, -INF , !P3 ;  /* 0xff80000024247808 */ /* 0x000fe40005800000 */
[----:B------:R-:W-:Y:S02]  /*fc70*/  ISETP.GT.AND P3, PT, R228, R18, PT ;  /* 0x00000012e400720c */ /* 0x000fe40003f64270 */
[----:B------:R-:W-:Y:S02]  /*fc80*/  FSEL R29, R189, -INF , !P5 ;  /* 0xff800000bd1d7808 */ /* 0x000fe40006800000 */
[----:B------:R-:W-:Y:S02]  /*fc90*/  FSEL R40, R40, -INF , !P3 ;  /* 0xff80000028287808 */ /* 0x000fe40005800000 */
[----:B------:R-:W-:Y:S02]  /*fca0*/  ISETP.GT.AND P3, PT, R228, R7, PT ;  /* 0x00000007e400720c */ /* 0x000fe40003f64270 */
[C---:B------:R-:W-:Y:S02]  /*fcb0*/  ISETP.GE.AND P5, PT, R103.reuse, R223, PT ;  /* 0x000000df6700720c */ /* 0x040fe40003fa6270 */
[----:B------:R-:W-:Y:S02]  /*fcc0*/  FSEL R44, R44, -INF , !P3 ;  /* 0xff8000002c2c7808 */ /* 0x000fe40005800000 */
[----:B------:R-:W-:Y:S02]  /*fcd0*/  ISETP.GT.AND P3, PT, R222, R7, PT ;  /* 0x00000007de00720c */ /* 0x000fe40003f64270 */
[----:B------:R-:W-:Y:S02]  /*fce0*/  FSEL R16, R16, -INF , !P0 ;  /* 0xff80000010107808 */ /* 0x000fe40004000000 */
        /* <DEDUP_REMOVED lines=8> */
[----:B------:R-:W-:Y:S02]  /*fd70*/  ISETP.GE.AND P5, PT, R104, R224, PT ;  /* 0x000000e06800720c */ /* 0x000fe40003fa6270 */
[----:B------:R-:W-:Y:S02]  /*fd80*/  FSEL R60, R60, -INF , !P3 ;  /* 0xff8000003c3c7808 */ /* 0x000fe40005800000 */
[----:B------:R-:W-:Y:S02]  /*fd90*/  ISETP.GT.AND P3, PT, R222, R0, PT ;  /* 0x00000000de00720c */ /* 0x000fe40003f64270 */
[----:B------:R-:W-:Y:S02]  /*fda0*/  FSEL R198, R179, -INF , !P5 ;  /* 0xff800000b3c67808 */ /* 0x000fe40006800000 */
[----:B------:R-:W-:Y:S02]  /*fdb0*/  FSEL R65, R65, -INF , !P3 ;  /* 0xff80000041417808 */ /* 0x000fe40005800000 */
[----:B------:R-:W-:Y:S02]  /*fdc0*/  ISETP.GE.AND P3, PT, R101, R226, PT ;  /* 0x000000e26500720c */ /* 0x000fe40003f66270 */
[-C--:B------:R-:W-:Y:S02]  /*fdd0*/  ISETP.GE.AND P5, PT, R102, R225.reuse, PT ;  /* 0x000000e16600720c */ /* 0x080fe40003fa6270 */
[----:B------:R-:W-:Y:S02]  /*fde0*/  FSEL R26, R197, -INF , !P3 ;  /* 0xff800000c51a7808 */ /* 0x000fe40005800000 */
[----:B------:R-:W-:Y:S02]  /*fdf0*/  ISETP.GE.AND P3, PT, R176, R224, PT ;  /* 0x000000e0b000720c */ /* 0x000fe40003f66270 */
[----:B------:R-:W-:Y:S02]  /*fe00*/  FSEL R197, R180, -INF , !P0 ;  /* 0xff800000b4c57808 */ /* 0x000fe40004000000 */
[----:B------:R-:W-:Y:S02]  /*fe10*/  FSEL R27, R190, -INF , !P3 ;  /* 0xff800000be1b7808 */ /* 0x000fe40005800000 */
[----:B------:R-:W-:Y:S02]  /*fe20*/  ISETP.GE.AND P3, PT, R176, R225, PT ;  /* 0x000000e1b000720c */ /* 0x000fe40003f66270 */
[----:B------:R-:W-:Y:S02]  /*fe30*/  ISETP.GE.AND P0, PT, R102, R223, PT ;  /* 0x000000df6600720c */ /* 0x000fe40003f06270 */
[----:B------:R-:W-:Y:S02]  /*fe40*/  FSEL R22, R185, -INF , !P3 ;  /* 0xff800000b9167808 */ /* 0x000fe40005800000 */
[----:B------:R-:W-:Y:S02]  /*fe50*/  ISETP.GE.AND P3, PT, R104, R225, PT ;  /* 0x000000e16800720c */ /* 0x000fe40003f66270 */
[----:B------:R-:W-:Y:S02]  /*fe60*/  FSEL R190, R32, -INF , !P0 ;  /* 0xff80000020be7808 */ /* 0x000fe40004000000 */
[----:B------:R-:W-:Y:S02]  /*fe70*/  FSEL R193, R181, -INF , !P3 ;  /* 0xff800000b5c17808 */ /* 0x000fe40005800000 */
[----:B------:R-:W-:Y:S02]  /*fe80*/  ISETP.GE.AND P3, PT, R102, R226, PT ;  /* 0x000000e26600720c */ /* 0x000fe40003f66270 */
[----:B------:R-:W-:Y:S02]  /*fe90*/  FSEL R204, R31, -INF , !P6 ;  /* 0xff8000001fcc7808 */ /* 0x000fe40007000000 */
[----:B------:R-:W-:Y:S02]  /*fea0*/  FSEL R203, R108, -INF , !P3 ;  /* 0xff8000006ccb7808 */ /* 0x000fe40005800000 */
[----:B------:R-:W-:Y:S02]  /*feb0*/  ISETP.GE.AND P0, PT, R18, R224, PT ;  /* 0x000000e01200720c */ /* 0x000fe40003f06270 */
[----:B------:R-:W-:Y:S02]  /*fec0*/  FSEL R194, R34, -INF , !P5 ;  /* 0xff80000022c27808 */ /* 0x000fe40006800000 */
[----:B------:R-:W-:Y:S02]  /*fed0*/  FSEL R196, R35, -INF , !P2 ;  /* 0xff80000023c47808 */ /* 0x000fe40005000000 */
[C---:B------:R-:W-:Y:S02]  /*fee0*/  ISETP.GE.AND P3, PT, R18.reuse, R223, PT ;  /* 0x000000df1200720c */ /* 0x040fe40003f66270 */
[----:B------:R-:W-:Y:S02]  /*fef0*/  ISETP.GE.AND P6, PT, R18, R225, PT ;  /* 0x000000e11200720c */ /* 0x000fe40003fc6270 */
[C---:B------:R-:W-:Y:S02]  /*ff00*/  ISETP.GE.AND P5, PT, R17.reuse, R223, PT ;  /* 0x000000df1100720c */ /* 0x040fe40003fa6270 */
[-C--:B------:R-:W-:Y:S02]  /*ff10*/  ISETP.GE.AND P2, PT, R17, R225.reuse, PT ;  /* 0x000000e11100720c */ /* 0x080fe40003f46270 */
[----:B------:R-:W-:Y:S02]  /*ff20*/  FSEL R234, R40, -INF , !P0 ;  /* 0xff80000028ea7808 */ /* 0x000fe40004000000 */
[----:B------:R-:W-:Y:S02]  /*ff30*/  FSEL R195, R33, -INF , !P1 ;  /* 0xff80000021c37808 */ /* 0x000fe40004800000 */
[----:B------:R-:W-:Y:S02]  /*ff40*/  FSEL R212, R36, -INF , !P3 ;  /* 0xff80000024d47808 */ /* 0x000fe40005800000 */
[----:B------:R-:W-:Y:S02]  /*ff50*/  FSEL R211, R37, -INF , !P5 ;  /* 0xff80000025d37808 */ /* 0x000fe40006800000 */
[----:B------:R-:W-:Y:S02]  /*ff60*/  FSEL R214, R38, -INF , !P6 ;  /* 0xff80000026d67808 */ /* 0x000fe40007000000 */
[----:B------:R-:W-:Y:S02]  /*ff70*/  FSEL R213, R39, -INF , !P2 ;  /* 0xff80000027d57808 */ /* 0x000fe40005000000 */
[----:B------:R-:W-:Y:S02]  /*ff80*/  ISETP.GE.AND P0, PT, R7, R225, PT ;  /* 0x000000e10700720c */ /* 0x000fe40003f06270 */
[----:B------:R-:W-:Y:S02]  /*ff90*/  ISETP.GE.AND P1, PT, R18, R226, PT ;  /* 0x000000e21200720c */ /* 0x000fe40003f26270 */
        /* <DEDUP_REMOVED lines=10> */
[-C--:B------:R-:W-:Y:S02]  /*10040*/  ISETP.GE.AND P0, PT, R4, R223.reuse, PT ;  /* 0x000000df0400720c */ /* 0x080fe40003f06270 */
[----:B------:R-:W-:Y:S02]  /*10050*/  ISETP.GE.AND P3, PT, R7, R226, PT ;  /* 0x000000e20700720c */ /* 0x000fe40003f66270 */
[C---:B------:R-:W-:Y:S02]  /*10060*/  ISETP.GE.AND P1, PT, R6.reuse, R223, PT ;  /* 0x000000df0600720c */ /* 0x040fe40003f26270 */
[C---:B------:R-:W-:Y:S02]  /*10070*/  ISETP.GE.AND P5, PT, R6.reuse, R225, PT ;  /* 0x000000e10600720c */ /* 0x040fe40003fa6270 */
[C---:B------:R-:W-:Y:S02]  /*10080*/  ISETP.GE.AND P6, PT, R6.reuse, R224, PT ;  /* 0x000000e00600720c */ /* 0x040fe40003fc6270 */
[----:B------:R-:W-:Y:S02]  /*10090*/  ISETP.GE.AND P2, PT, R6, R226, PT ;  /* 0x000000e20600720c */ /* 0x000fe40003f46270 */
[----:B------:R-:W-:Y:S02]  /*100a0*/  FMNMX3.FTZ R7, R3, R12, R15, !PT ;  /* 0x0000000c03077276 */ /* 0x000fe4000781000f */
[----:B------:R-:W-:Y:S02]  /*100b0*/  FMNMX3.FTZ R6, R100, R14, R13, !PT ;  /* 0x0000000e64067276 */ /* 0x000fe4000781000d */
[----:B------:R-:W-:Y:S02]  /*100c0*/  FSEL R246, R53, -INF , !P0 ;  /* 0xff80000035f67808 */ /* 0x000fe40004000000 */
[----:B------:R-:W-:Y:S02]  /*100d0*/  FSEL R210, R49, -INF , !P1 ;  /* 0xff80000031d27808 */ /* 0x000fe40004800000 */
[-C--:B------:R-:W-:Y:S02]  /*100e0*/  ISETP.GE.AND P0, PT, R2, R223.reuse, PT ;  /* 0x000000df0200720c */ /* 0x080fe40003f06270 */
[----:B------:R-:W-:Y:S02]  /*100f0*/  ISETP.GE.AND P1, PT, R5, R223, PT ;  /* 0x000000df0500720c */ /* 0x000fe40003f26270 */
[----:B------:R-:W-:Y:S02]  /*10100*/  FMNMX3.FTZ R7, R7, R16, R19, !PT ;  /* 0x0000001007077276 */ /* 0x000fe40007810013 */
[----:B------:R-:W-:Y:S02]  /*10110*/  FMNMX3.FTZ R6, R6, R20, R22, !PT ;  /* 0x0000001406067276 */ /* 0x000fe40007810016 */
[----:B------:R-:W-:Y:S02]  /*10120*/  FSEL R245, R64, -INF , !P0 ;  /* 0xff80000040f57808 */ /* 0x000fe40004000000 */
[----:B------:R-:W-:Y:S02]  /*10130*/  FSEL R215, R51, -INF , !P5 ;  /* 0xff80000033d77808 */ /* 0x000fe40006800000 */
[----:B------:R-:W-:Y:S02]  /*10140*/  FSEL R247, R52, -INF , !P1 ;  /* 0xff80000034f77808 */ /* 0x000fe40004800000 */
[----:B------:R-:W-:Y:S02]  /*10150*/  FMNMX3.FTZ R104, R7, R189, R192, !PT ;  /* 0x000000bd07687276 */ /* 0x000fe400078100c0 */
[----:B------:R-:W-:Y:S02]  /*10160*/  FMNMX3.FTZ R6, R6, R191, R193, !PT ;  /* 0x000000bf06067276 */ /* 0x000fe400078100c1 */
[-C--:B------:R-:W-:Y:S02]  /*10170*/  ISETP.GE.AND P0, PT, R0, R225.reuse, PT ;  /* 0x000000e10000720c */ /* 0x080fe40003f06270 */
[-C--:B------:R-:W-:Y:S02]  /*10180*/  ISETP.GE.AND P5, PT, R5, R225.reuse, PT ;  /* 0x000000e10500720c */ /* 0x080fe40003fa6270 */
[----:B------:R-:W-:Y:S02]  /*10190*/  ISETP.GE.AND P1, PT, R4, R225, PT ;  /* 0x000000e10400720c */ /* 0x000fe40003f26270 */
[----:B------:R-:W-:Y:S02]  /*101a0*/  FMNMX3.FTZ R104, R104, R190, R195, !PT ;  /* 0x000000be68687276 */ /* 0x000fe400078100c3 */
[----:B------:R-:W-:Y:S02]  /*101b0*/  FMNMX3.FTZ R6, R6, R194, R196, !PT ;  /* 0x000000c206067276 */ /* 0x000fe400078100c4 */
[----:B------:R-:W-:Y:S02]  /*101c0*/  FSEL R243, R67, -INF , !P0 ;  /* 0xff80000043f37808 */ /* 0x000fe40004000000 */
[----:B------:R-:W-:Y:S02]  /*101d0*/  FSEL R250, R54, -INF , !P5 ;  /* 0xff80000036fa7808 */ /* 0x000fe40006800000 */
[----:B------:R-:W-:Y:S02]  /*101e0*/  FSEL R248, R55, -INF , !P1 ;  /* 0xff80000037f87808 */ /* 0x000fe40004800000 */
[----:B------:R-:W-:Y:S02]  /*101f0*/  ISETP.GE.AND P5, PT, R0, R223, PT ;  /* 0x000000df0000720c */ /* 0x000fe40003fa6270 */
[----:B------:R-:W-:Y:S02]  /*10200*/  ISETP.GE.AND P1, PT, R2, R225, PT ;  /* 0x000000e10200720c */ /* 0x000fe40003f26270 */
[----:B------:R-:W-:Y:S02]  /*10210*/  FMNMX3.FTZ R104, R104, R212, R211, !PT ;  /* 0x000000d468687276 */ /* 0x000fe400078100d3 */
[----:B------:R-:W-:Y:S02]  /*10220*/  FMNMX3.FTZ R6, R6, R214, R213, !PT ;  /* 0x000000d606067276 */ /* 0x000fe400078100d5 */
[----:B------:R-:W-:Y:S02]  /*10230*/  FSEL R249, R65, -INF , !P5 ;  /* 0xff80000041f97808 */ /* 0x000fe40006800000 */
[----:B------:R-:W-:Y:S02]  /*10240*/  FSEL R244, R66, -INF , !P1 ;  /* 0xff80000042f47808 */ /* 0x000fe40004800000 */
[C---:B------:R-:W-:Y:S02]  /*10250*/  ISETP.GE.AND P5, PT, R5.reuse, R224, PT ;  /* 0x000000e00500720c */ /* 0x040fe40003fa6270 */
[----:B------:R-:W-:Y:S02]  /*10260*/  ISETP.GE.AND P1, PT, R5, R226, PT ;  /* 0x000000e20500720c */ /* 0x000fe40003f26270 */
        /* <DEDUP_REMOVED lines=8> */
[----:B--2---:R-:W-:Y:S11]  /*102f0*/  ISETP.GT.AND P0, PT, R231, R24, PT ;  /* 0x00000018e700720c */ /* 0x004ff60003f04270 */
[----:B------:R-:W-:Y:S02]  /*10300*/  @!UPT UIADD3 URZ, UPT, UPT, URZ, URZ, URZ ;  /* 0x000000fffffff290 */ /* 0x000fe4000fffe0ff */
[----:B------:R-:W-:Y:S05]  /*10310*/  @P0 BRA `(.L_x_202) ;  /* 0xffffffe000cc0947 */ /* 0x000fea000383ffff */
.L_x_201:
[----:B------:R-:W-:Y:S01]  /*10320*/  FMNMX3.FTZ R5, R18, R197, R198, !PT ;  /* 0x000000c512057276 */ /* 0x000fe200078100c6 */
[----:B-1----:R-:W-:Y:S01]  /*10330*/  SHFL.BFLY PT, R6, R104, 0x2, 0x1f ;  /* 0x0c401f0068067f89 */ /* 0x002fe200000e0000 */
[----:B------:R-:W-:Y:S01]  /*10340*/  FSEL R207, R45, -INF , !P6 ;  /* 0xff8000002dcf7808 */ /* 0x000fe20007000000 */
[----:B------:R-:W-:Y:S01]  /*10350*/  UMOV UR5, UR8 ;  /* 0x0000000800057c82 */ /* 0x000fe20008000000 */
[C---:B------:R-:W-:Y:S05]  /*10360*/  ISETP.GE.AND P0, PT, R4.reuse, R224, PT ;  /* 0x000000e00400720c */ /* 0x040fea0003f06270 */
[----:B------:R-:W-:Y:S01]  /*10370*/  SHFL.BFLY PT, R7, R103, 0x2, 0x1f ;  /* 0x0c401f0067077f89 */ /* 0x000fe200000e0000 */
[----:B------:R-:W-:Y:S02]  /*10380*/  ISETP.GE.AND P6, PT, R4, R226, PT ;  /* 0x000000e20400720c */ /* 0x000fe40003fc6270 */
[----:B------:R-:W-:Y:S02]  /*10390*/  FMNMX3.FTZ R5, R5, R199, R200, !PT ;  /* 0x000000c705057276 */ /* 0x000fe400078100c8 */
[----:B------:R-:W-:Y:S02]  /*103a0*/  FMNMX3.FTZ R4, R106, R26, R28, !PT ;  /* 0x0000001a6a047276 */ /* 0x000fe4000781001c */
[----:B------:R-:W-:Y:S02]  /*103b0*/  FSEL R239, R56, -INF , !P5 ;  /* 0xff80000038ef7808 */ /* 0x000fe40006800000 */
[----:B------:R-:W-:Y:S02]  /*103c0*/  ISETP.GE.AND P5, PT, R2, R224, PT ;  /* 0x000000e00200720c */ /* 0x000fe40003fa6270 */
[----:B------:R-:W-:Y:S02]  /*103d0*/  FMNMX3.FTZ R5, R5, R234, R233, !PT ;  /* 0x000000ea05057276 */ /* 0x000fe400078100e9 */
[----:B------:R-:W-:Y:S02]  /*103e0*/  FMNMX3.FTZ R4, R4, R29, R30, !PT ;  /* 0x0000001d04047276 */ /* 0x000fe4000781001e */
[----:B------:R-:W-:Y:S02]  /*103f0*/  FSEL R238, R57, -INF , !P0 ;  /* 0xff80000039ee7808 */ /* 0x000fe40004000000 */
[----:B------:R-:W-:Y:S02]  /*10400*/  FSEL R241, R60, -INF , !P5 ;  /* 0xff8000003cf17808 */ /* 0x000fe40006800000 */
[----:B------:R-:W-:Y:S02]  /*10410*/  ISETP.GE.AND P0, PT, R0, R224, PT ;  /* 0x000000e00000720c */ /* 0x000fe40003f06270 */
[----:B------:R-:W-:Y:S02]  /*10420*/  FMNMX3.FTZ R5, R5, R232, R207, !PT ;  /* 0x000000e805057276 */ /* 0x000fe400078100cf */
[-C--:B------:R-:W-:Y:S02]  /*10430*/  ISETP.GE.AND P5, PT, R2, R226.reuse, PT ;  /* 0x000000e20200720c */ /* 0x080fe40003fa6270 */
[----:B------:R-:W-:Y:S02]  /*10440*/  FMNMX3.FTZ R2, R4, R201, R202, !PT ;  /* 0x000000c904027276 */ /* 0x000fe400078100ca */
[----:B------:R-:W-:Y:S02]  /*10450*/  FSEL R240, R61, -INF , !P0 ;  /* 0xff8000003df07808 */ /* 0x000fe40004000000 */
[----:B------:R-:W-:Y:S02]  /*10460*/  FMNMX3.FTZ R4, R5, R239, R238, !PT ;  /* 0x000000ef05047276 */ /* 0x000fe400078100ee */
[----:B------:R-:W-:Y:S02]  /*10470*/  ISETP.GE.AND P0, PT, R0, R226, PT ;  /* 0x000000e20000720c */ /* 0x000fe40003f06270 */
[----:B------:R-:W-:Y:S02]  /*10480*/  FMNMX3.FTZ R0, R2, R203, R204, !PT ;  /* 0x000000cb02007276 */ /* 0x000fe400078100cc */
[----:B------:R-:W-:Y:S02]  /*10490*/  FMNMX3.FTZ R4, R4, R241, R240, !PT ;  /* 0x000000f104047276 */ /* 0x000fe400078100f0 */
[----:B------:R-:W-:Y:S02]  /*104a0*/  FSEL R205, R47, -INF , !P2 ;  /* 0xff8000002fcd7808 */ /* 0x000fe40005000000 */
[----:B------:R-:W-:Y:S01]  /*104b0*/  FMNMX3.FTZ R0, R0, R235, R236, !PT ;  /* 0x000000eb00007276 */ /* 0x000fe200078100ec */
[----:B------:R-:W-:Y:S01]  /*104c0*/  SHFL.BFLY PT, R5, R4, 0x2, 0x1f ;  /* 0x0c401f0004057f89 */ /* 0x000fe200000e0000 */
[----:B------:R-:W-:Y:S02]  /*104d0*/  FSEL R206, R46, -INF , !P3 ;  /* 0xff8000002ece7808 */ /* 0x000fe40005800000 */
[----:B------:R-:W-:Y:S02]  /*104e0*/  FSEL R237, R58, -INF , !P1 ;  /* 0xff8000003aed7808 */ /* 0x000fe40004800000 */
[----:B------:R-:W-:Y:S02]  /*104f0*/  FMNMX3.FTZ R0, R0, R206, R205, !PT ;  /* 0x000000ce00007276 */ /* 0x000fe400078100cd */
[----:B------:R-:W-:Y:S02]  /*10500*/  FSEL R242, R59, -INF , !P6 ;  /* 0xff8000003bf27808 */ /* 0x000fe40007000000 */
[----:B------:R-:W-:Y:S02]  /*10510*/  FSEL R108, R62, -INF , !P5 ;  /* 0xff8000003e6c7808 */ /* 0x000fe40006800000 */
[----:B------:R-:W-:Y:S02]  /*10520*/  FSEL R107, R63, -INF , !P0 ;  /* 0xff8000003f6b7808 */ /* 0x000fe40004000000 */
[----:B------:R-:W-:Y:S02]  /*10530*/  FMNMX3.FTZ R0, R0, R237, R242, !PT ;  /* 0x000000ed00007276 */ /* 0x000fe400078100f2 */
[----:B------:R-:W-:Y:S02]  /*10540*/  SHF.L.U32 R186, R220, 0x2, RZ ;  /* 0x00000002dcba7819 */ /* 0x000fe400000006ff */
[----:B------:R-:W-:Y:S02]  /*10550*/  FMNMX3.FTZ R0, R0, R108, R107, !PT ;  /* 0x0000006c00007276 */ /* 0x000fe4000781006b */
[----:B------:R-:W-:Y:S03]  /*10560*/  SHF.R.U32.HI R185, RZ, 0x1, R220 ;  /* 0x00000001ffb97819 */ /* 0x000fe600000116dc */
        /* <DEDUP_REMOVED lines=11> */
[C---:B------:R-:W-:Y:S01]  /*10620*/  FMUL.FTZ R188, R101.reuse, UR4 ;  /* 0x0000000465bc7c20 */ /* 0x040fe20008410000 */
[----:B------:R-:W-:Y:S02]  /*10630*/  FSETP.NEU.FTZ.AND P0, PT, R101, -INF , PT ;  /* 0xff8000006500780b */ /* 0x000fe40003f1d000 */
[C---:B------:R-:W-:Y:S01]  /*10640*/  FSETP.NEU.FTZ.AND P3, PT, R104.reuse, -INF , PT ;  /* 0xff8000006800780b */ /* 0x040fe20003f7d000 */
[----:B------:R-:W-:Y:S01]  /*10650*/  FMUL.FTZ R111, R104, UR4 ;  /* 0x00000004686f7c20 */ /* 0x000fe20008410000 */
[----:B---3--:R-:W-:Y:S02]  /*10660*/  FMNMX.FTZ R102, R4, R102, !PT ;  /* 0x0000006604667209 */ /* 0x008fe40007810000 */
[----:B------:R-:W-:Y:S02]  /*10670*/  LOP3.LUT R4, R186, 0x18, RZ, 0xc0, !PT ;  /* 0x00000018ba047812 */ /* 0x000fe400078ec0ff */
[----:B------:R-:W-:Y:S01]  /*10680*/  FSEL R111, R111, RZ, P3 ;  /* 0x000000ff6f6f7208 */ /* 0x000fe20001800000 */
[C---:B------:R-:W-:Y:S01]  /*10690*/  FMUL.FTZ R187, R102.reuse, UR4 ;  /* 0x0000000466bb7c20 */ /* 0x040fe20008410000 */
[----:B------:R-:W-:Y:S02]  /*106a0*/  FSETP.NEU.FTZ.AND P1, PT, R102, -INF , PT ;  /* 0xff8000006600780b */ /* 0x000fe40003f3d000 */
[----:B------:R-:W-:Y:S01]  /*106b0*/  LOP3.LUT R4, R4, 0xc0, R221, 0xf8, !PT ;  /* 0x000000c004047812 */ /* 0x000fe200078ef8dd */
[--C-:B------:R-:W-:Y:S01]  /*106c0*/  FFMA.FTZ R5, R19, UR4, -R111.reuse ;  /* 0x0000000413057c23 */ /* 0x100fe2000801086f */
[----:B------:R-:W-:Y:S01]  /*106d0*/  FSEL R187, R187, RZ, P1 ;  /* 0x000000ffbbbb7208 */ /* 0x000fe20000800000 */
[----:B------:R-:W-:Y:S01]  /*106e0*/  FFMA.FTZ R16, R16, UR4, -R111 ;  /* 0x0000000410107c23 */ /* 0x000fe2000801086f */
[----:B----4-:R-:W-:Y:S01]  /*106f0*/  FMNMX.FTZ R103, R103, R6, !PT ;  /* 0x0000000667677209 */ /* 0x010fe20007810000 */
[----:B------:R1:W-:Y:S01]  /*10700*/  MUFU.EX2 R42, R5 ;  /* 0x00000005002a7308 */ /* 0x0003e20000000800 */
[----:B------:R-:W-:Y:S01]  /*10710*/  FSEL R188, R188, RZ, P0 ;  /* 0x000000ffbcbc7208 */ /* 0x000fe20000000000 */
[----:B------:R-:W-:Y:S01]  /*10720*/  FFMA.FTZ R2, R23, UR4, -R187 ;  /* 0x0000000417027c23 */ /* 0x000fe200080108bb */
[C---:B------:R-:W-:Y:S01]  /*10730*/  FSETP.NEU.FTZ.AND P2, PT, R103.reuse, -INF , PT ;  /* 0xff8000006700780b */ /* 0x040fe20003f5d000 */
[----:B------:R-:W-:Y:S01]  /*10740*/  FMUL.FTZ R110, R103, UR4 ;  /* 0x00000004676e7c20 */ /* 0x000fe20008410000 */
[--C-:B------:R-:W-:Y:S05]  /*10750*/  FFMA.FTZ R12, R12, UR4, -R111.reuse ;  /* 0x000000040c0c7c23 */ /* 0x100fea000801086f */
[----:B------:R2:W-:Y:S01]  /*10760*/  MUFU.EX2 R34, R2 ;  /* 0x0000000200227308 */ /* 0x0005e20000000800 */
[----:B------:R-:W-:Y:S01]  /*10770*/  FFMA.FTZ R15, R15, UR4, -R111 ;  /* 0x000000040f0f7c23 */ /* 0x000fe2000801086f */
[----:B------:R-:W-:Y:S01]  /*10780*/  FFMA.FTZ R108, R108, UR4, -R188 ;  /* 0x000000046c6c7c23 */ /* 0x000fe200080108bc */
[----:B------:R-:W-:Y:S07]  /*10790*/  FSEL R110, R110, RZ, P2 ;  /* 0x000000ff6e6e7208 */ /* 0x000fee0001000000 */
[----:B------:R-:W3:Y:S01]  /*107a0*/  MUFU.EX2 R31, R16 ;  /* 0x00000010001f7308 */ /* 0x000ee20000000800 */
[----:B-1----:R-:W-:Y:S01]  /*107b0*/  LOP3.LUT R5, R185, 0x8, RZ, 0xc0, !PT ;  /* 0x00000008b9057812 */ /* 0x002fe200078ec0ff */
[--C-:B------:R-:W-:Y:S01]  /*107c0*/  FFMA.FTZ R6, R20, UR4, -R110.reuse ;  /* 0x0000000414067c23 */ /* 0x100fe2000801086e */
[--C-:B------:R-:W-:Y:S01]  /*107d0*/  FFMA.FTZ R7, R22, UR4, -R110.reuse ;  /* 0x0000000416077c23 */ /* 0x100fe2000801086e */
[--C-:B------:R-:W-:Y:S01]  /*107e0*/  FFMA.FTZ R14, R14, UR4, -R110.reuse ;  /* 0x000000040e0e7c23 */ /* 0x100fe2000801086e */
[----:B------:R-:W-:Y:S01]  /*107f0*/  LOP3.LUT R0, R4, R5, RZ, 0x3c, !PT ;  /* 0x0000000504007212 */ /* 0x000fe200078e3cff */
[--C-:B------:R-:W-:Y:S01]  /*10800*/  FFMA.FTZ R4, R25, UR4, -R187.reuse ;  /* 0x0000000419047c23 */ /* 0x100fe200080108bb */
[----:B------:R-:W-:Y:S03]  /*10810*/  FFMA.FTZ R5, R27, UR4, -R187 ;  /* 0x000000041b057c23 */ /* 0x000fe600080108bb */
[----:B------:R1:W-:Y:S01]  /*10820*/  MUFU.EX2 R33, R6 ;  /* 0x0000000600217308 */ /* 0x0003e20000000800 */
[----:B------:R-:W-:Y:S01]  /*10830*/  LOP3.LUT R0, R0, 0x120, R221, 0xf8, !PT ;  /* 0x0000012000007812 */ /* 0x000fe200078ef8dd */
[----:B------:R-:W-:Y:S01]  /*10840*/  FFMA.FTZ R13, R13, UR4, -R110 ;  /* 0x000000040d0d7c23 */ /* 0x000fe2000801086e */
[----:B--2---:R-:W-:Y:S07]  /*10850*/  FSEL R2, R104, RZ, P3 ;  /* 0x000000ff68027208 */ /* 0x004fee0001800000 */
[----:B------:R2:W-:Y:S01]  /*10860*/  MUFU.EX2 R44, R4 ;  /* 0x00000004002c7308 */ /* 0x0005e20000000800 */
[----:B------:R-:W-:Y:S02]  /*10870*/  LEA R109, R0, UR5, 0x1 ;  /* 0x00000005006d7c11 */ /* 0x000fe4000f8e08ff */
[----:B------:R-:W-:Y:S07]  /*10880*/  FSEL R0, R103, RZ, P2 ;  /* 0x000000ff67007208 */ /* 0x000fee0001000000 */
[----:B------:R4:W5:Y:S01]  /*10890*/  MUFU.EX2 R43, R5 ;  /* 0x00000005002b7308 */ /* 0x0009620000000800 */
[----:B------:R-:W-:Y:S01]  /*108a0*/  FADD.FTZ R3, -R2, R3 ;  /* 0x0000000302037221 */ /* 0x000fe20000010100 */
[--C-:B------:R-:W-:Y:S01]  /*108b0*/  FFMA.FTZ R2, R29, UR4, -R188.reuse ;  /* 0x000000041d027c23 */ /* 0x100fe200080108bc */
[----:B------:R-:W-:Y:S07]  /*108c0*/  IADD3 R184, PT, PT, R109, 0x9020, RZ ;  /* 0x000090206db87810 */ /* 0x000fee0007ffe0ff */
[----:B------:R-:W-:Y:S01]  /*108d0*/  MUFU.EX2 R251, R14 ;  /* 0x0000000e00fb7308 */ /* 0x000fe20000000800 */
[----:B---3--:R-:W-:Y:S01]  /*108e0*/  F2FP.BF16.F32.PACK_AB R178, R42, R31 ;  /* 0x0000001f2ab2723e */ /* 0x008fe200000010ff */
[----:B-1----:R-:W-:Y:S01]  /*108f0*/  FFMA.FTZ R6, R21, UR4, -R187 ;  /* 0x0000000415067c23 */ /* 0x002fe200080108bb */
[----:B------:R-:W-:Y:S07]  /*10900*/  LDSM.16.MT88.4 R52, [R109+0xa000] ;  /* 0x00a000006d34783b */ /* 0x000fee0000004200 */
[----:B------:R1:W-:Y:S01]  /*10910*/  MUFU.EX2 R41, R2 ;  /* 0x0000000200297308 */ /* 0x0003e20000000800 */
[--C-:B--2---:R-:W-:Y:S09]  /*10920*/  FFMA.FTZ R4, R26, UR4, -R188.reuse ;  /* 0x000000041a047c23 */ /* 0x104ff200080108bc */
[----:B------:R2:W3:Y:S01]  /*10930*/  MUFU.EX2 R220, R6 ;  /* 0x0000000600dc7308 */ /* 0x0004e20000000800 */
[----:B----4-:R-:W-:Y:S01]  /*10940*/  FFMA.FTZ R5, R28, UR4, -R188 ;  /* 0x000000041c057c23 */ /* 0x010fe200080108bc */
[----:B------:R-:W4:Y:S08]  /*10950*/  LDSM.16.MT88.4 R20, [R109+0x9000] ;  /* 0x009000006d14783b */ /* 0x000f300000004200 */
[----:B------:R3:W-:Y:S01]  /*10960*/  MUFU.EX2 R221, R4 ;  /* 0x0000000400dd7308 */ /* 0x0007e20000000800 */
[----:B-----5:R-:W-:Y:S09]  /*10970*/  F2FP.BF16.F32.PACK_AB R182, R43, R44 ;  /* 0x0000002c2bb6723e */ /* 0x020ff200000010ff */
[----:B------:R5:W-:Y:S01]  /*10980*/  MUFU.EX2 R17, R5 ;  /* 0x0000000500117308 */ /* 0x000be20000000800 */
[----:B-1----:R-:W-:Y:S09]  /*10990*/  FSEL R2, R102, RZ, P1 ;  /* 0x000000ff66027208 */ /* 0x002ff20000800000 */
[----:B------:R-:W1:Y:S01]  /*109a0*/  MUFU.EX2 R35, R7 ;  /* 0x0000000700237308 */ /* 0x000e620000000800 */
[----:B--2---:R-:W-:Y:S01]  /*109b0*/  IADD3 R6, PT, PT, R109, 0x9000, RZ ;  /* 0x000090006d067810 */ /* 0x004fe20007ffe0ff */
[----:B------:R-:W-:Y:S08]  /*109c0*/  FADD.FTZ R2, -R2, R105 ;  /* 0x0000006902027221 */ /* 0x000ff00000010100 */
[----:B------:R-:W-:Y:S01]  /*109d0*/  MUFU.EX2 R48, R12 ;  /* 0x0000000c00307308 */ /* 0x000fe20000000800 */
[----:B---3--:R-:W-:Y:S01]  /*109e0*/  F2FP.BF16.F32.PACK_AB R180, R34, R220 ;  /* 0x000000dc22b4723e */ /* 0x008fe200000010ff */
[----:B------:R-:W-:Y:S01]  /*109f0*/  FADD.FTZ R4, -R0, R100 ;  /* 0x0000006400047221 */ /* 0x000fe20000010100 */
[----:B------:R-:W-:Y:S07]  /*10a00*/  FFMA.FTZ R0, R30, UR4, -R188 ;  /* 0x000000041e007c23 */ /* 0x000fee00080108bc */
[----:B------:R-:W2:Y:S01]  /*10a10*/  MUFU.EX2 R40, R15 ;  /* 0x0000000f00287308 */ /* 0x000ea20000000800 */
[----:B------:R-:W-:Y:S01]  /*10a20*/  FMUL.FTZ R2, R2, UR4 ;  /* 0x0000000402027c20 */ /* 0x000fe20008410000 */
[----:B-----5:R-:W-:Y:S01]  /*10a30*/  FMUL.FTZ R5, R3, UR4 ;  /* 0x0000000403057c20 */ /* 0x020fe20008410000 */
[----:B------:R-:W-:Y:S07]  /*10a40*/  FMUL.FTZ R3, R4, UR4 ;  /* 0x0000000404037c20 */ /* 0x000fee0008410000 */
[----:B------:R3:W5:Y:S01]  /*10a50*/  MUFU.EX2 R32, R0 ;  /* 0x0000000000207308 */ /* 0x0007620000000800 */
[----:B------:R-:W-:Y:S01]  /*10a60*/  @P4 IADD3 R184, PT, PT, R6, -0x20, RZ ;  /* 0xffffffe006b84810 */ /* 0x000fe20007ffe0ff */
[--C-:B------:R-:W-:Y:S01]  /*10a70*/  FFMA.FTZ R105, R192, UR4, -R111.reuse ;  /* 0x00000004c0697c23 */ /* 0x100fe2000801086f */
[----:B-1----:R-:W-:Y:S07]  /*10a80*/  F2FP.BF16.F32.PACK_AB R179, R35, R33 ;  /* 0x0000002123b3723e */ /* 0x002fee00000010ff */
[----:B------:R-:W1:Y:S01]  /*10a90*/  MUFU.EX2 R100, R5 ;  /* 0x0000000500647308 */ /* 0x000e620000000800 */
[----:B------:R-:W-:Y:S01]  /*10aa0*/  F2FP.BF16.F32.PACK_AB R181, R17, R221 ;  /* 0x000000dd11b5723e */ /* 0x000fe200000010ff */
[----:B------:R-:W4:Y:S08]  /*10ab0*/  LDSM.16.MT88.4 R36, [R184] ;  /* 0x00000000b824783b */ /* 0x000f300000004200 */
[----:B------:R-:W1:Y:S01]  /*10ac0*/  MUFU.EX2 R3, R3 ;  /* 0x0000000300037308 */ /* 0x000e620000000800 */
[----:B--2---:R-:W-:Y:S09]  /*10ad0*/  F2FP.BF16.F32.PACK_AB R176, R40, R48 ;  /* 0x0000003028b0723e */ /* 0x004ff200000010ff */
[----:B------:R-:W2:Y:S01]  /*10ae0*/  MUFU.EX2 R252, R13 ;  /* 0x0000000d00fc7308 */ /* 0x000ea20000000800 */
[----:B---3--:R-:W-:Y:S09]  /*10af0*/  FSEL R0, R101, RZ, P0 ;  /* 0x000000ff65007208 */ /* 0x008ff20000000000 */
[----:B------:R-:W3:Y:S01]  /*10b00*/  MUFU.EX2 R2, R2 ;  /* 0x0000000200027308 */ /* 0x000ee20000000800 */
[----:B-----5:R-:W-:Y:S01]  /*10b10*/  F2FP.BF16.F32.PACK_AB R183, R32, R41 ;  /* 0x0000002920b7723e */ /* 0x020fe200000010ff */
[----:B-1----:R-:W-:Y:S01]  /*10b20*/  FMUL.FTZ R4, R100, R112 ;  /* 0x0000007064047220 */ /* 0x002fe20000410000 */
[----:B------:R-:W-:Y:S01]  /*10b30*/  FADD.FTZ R0, -R0, R106 ;  /* 0x0000006a00007221 */ /* 0x000fe20000010100 */
[C---:B------:R-:W-:Y:S01]  /*10b40*/  FMUL.FTZ R5, R100.reuse, R113 ;  /* 0x0000007164057220 */ /* 0x040fe20000410000 */
[----:B------:R-:W-:Y:S01]  /*10b50*/  FMUL.FTZ R16, R100, R124 ;  /* 0x0000007c64107220 */ /* 0x000fe20000410000 */
[C---:B------:R-:W-:Y:S01]  /*10b60*/  FMUL.FTZ R6, R3.reuse, R114 ;  /* 0x0000007203067220 */ /* 0x040fe20000410000 */
[----:B------:R-:W-:Y:S01]  /*10b70*/  FMUL.FTZ R0, R0, UR4 ;  /* 0x0000000400007c20 */ /* 0x000fe20008410000 */
[C---:B------:R-:W-:Y:S01]  /*10b80*/  FMUL.FTZ R7, R3.reuse, R115 ;  /* 0x0000007303077220 */ /* 0x040fe20000410000 */
[C---:B------:R-:W-:Y:S01]  /*10b90*/  FMUL.FTZ R18, R3.reuse, R126 ;  /* 0x0000007e03127220 */ /* 0x040fe20000410000 */
[----:B--2---:R-:W-:Y:S01]  /*10ba0*/  F2FP.BF16.F32.PACK_AB R177, R252, R251 ;  /* 0x000000fbfcb1723e */ /* 0x004fe200000010ff */
[----:B------:R-:W1:Y:S01]  /*10bb0*/  LDSM.16.MT88.4 R112, [R184+0x1000] ;  /* 0x00100000b870783b */ /* 0x000e620000004200 */
[C---:B------:R-:W-:Y:S01]  /*10bc0*/  FMUL.FTZ R19, R3.reuse, R127 ;  /* 0x0000007f03137220 */ /* 0x040fe20000410000 */
[----:B------:R-:W2:Y:S01]  /*10bd0*/  MUFU.EX2 R0, R0 ;  /* 0x0000000000007308 */ /* 0x000ea20000000800 */
[C---:B---3--:R-:W-:Y:S01]  /*10be0*/  FMUL.FTZ R8, R2.reuse, R116 ;  /* 0x0000007402087220 */ /* 0x048fe20000410000 */
[C---:B------:R-:W-:Y:S01]  /*10bf0*/  FMUL.FTZ R9, R2.reuse, R117 ;  /* 0x0000007502097220 */ /* 0x040fe20000410000 */
[C---:B------:R-:W-:Y:S01]  /*10c00*/  FMUL.FTZ R25, R2.reuse, R133 ;  /* 0x0000008502197220 */ /* 0x040fe20000410000 */
[-C--:B----4-:R-:W-:Y:S05]  /*10c10*/  HMMA.16816.F32.BF16 R4, R176, R20.reuse, R4 ;  /* 0x00000014b004723c */ /* 0x090fea0000041804 */
[C---:B------:R-:W-:Y:S01]  /*10c20*/  FMUL.FTZ R12, R2.reuse, R120 ;  /* 0x00000078020c7220 */ /* 0x040fe20000410000 */
[C---:B------:R-:W-:Y:S01]  /*10c30*/  FMUL.FTZ R13, R2.reuse, R121 ;  /* 0x00000079020d7220 */ /* 0x040fe20000410000 */
[C---:B------:R-:W-:Y:S01]  /*10c40*/  FMUL.FTZ R28, R2.reuse, R136 ;  /* 0x00000088021c7220 */ /* 0x040fe20000410000 */
[----:B------:R-:W-:Y:S01]  /*10c50*/  FMUL.FTZ R29, R2, R137 ;  /* 0x00000089021d7220 */ /* 0x000fe20000410000 */
[----:B------:R-:W-:Y:S01]  /*10c60*/  MOV R137, R33 ;  /* 0x0000002100897202 */ /* 0x000fe20000000f00 */
[C---:B--2---:R-:W-:Y:S01]  /*10c70*/  FMUL.FTZ R10, R0.reuse, R118 ;  /* 0x00000076000a7220 */ /* 0x044fe20000410000 */
[C---:B------:R-:W-:Y:S01]  /*10c80*/  FMUL.FTZ R11, R0.reuse, R119 ;  /* 0x00000077000b7220 */ /* 0x040fe20000410000 */
[C---:B------:R-:W-:Y:S01]  /*10c90*/  FMUL.FTZ R26, R0.reuse, R134 ;  /* 0x00000086001a7220 */ /* 0x040fe20000410000 */
[----:B------:R-:W2:Y:S01]  /*10ca0*/  LDSM.16.MT88.4 R116, [R109+0xb000] ;  /* 0x00b000006d74783b */ /* 0x000ea20000004200 */
[C---:B------:R-:W-:Y:S01]  /*10cb0*/  FMUL.FTZ R27, R0.reuse, R135 ;  /* 0x00000087001b7220 */ /* 0x040fe20000410000 */
[----:B------:R-:W-:Y:S01]  /*10cc0*/  MOV R136, R44 ;  /* 0x0000002c00887202 */ /* 0x000fe20000000f00 */
[C---:B------:R-:W-:Y:S01]  /*10cd0*/  FMUL.FTZ R50, R3.reuse, R158 ;  /* 0x0000009e03327220 */ /* 0x040fe20000410000 */
[C---:B------:R-:W-:Y:S01]  /*10ce0*/  FMUL.FTZ R51, R3.reuse, R159 ;  /* 0x0000009f03337220 */ /* 0x040fe20000410000 */
[C---:B------:R-:W-:Y:S04]  /*10cf0*/  HMMA.16816.F32.BF16 R8, R180.reuse, R20, R8 ;  /* 0x00000014b408723c */ /* 0x040fe80000041808 */
        /* <DEDUP_REMOVED lines=8> */
[-C--:B------:R-:W-:Y:S01]  /*10d80*/  HMMA.16816.F32.BF16 R12, R180, R22.reuse, R12 ;  /* 0x00000016b40c723c */ /* 0x080fe2000004180c */
[----:B------:R-:W-:Y:S02]  /*10d90*/  LDSM.16.MT88.4 R172, [R184+0x1c00] ;  /* 0x001c0000b8ac783b */ /* 0x000fe40000004200 */
[----:B------:R-:W-:Y:S01]  /*10da0*/  MOV R123, R17 ;  /* 0x00000011007b7202 */ /* 0x000fe20000000f00 */
[----:B------:R-:W-:Y:S01]  /*10db0*/  FMUL.FTZ R17, R100, R125 ;  /* 0x0000007d64117220 */ /* 0x000fe20000410000 */
[C---:B------:R-:W-:Y:S01]  /*10dc0*/  FMUL.FTZ R70, R3.reuse, R70 ;  /* 0x0000004603467220 */ /* 0x040fe20000410000 */
[C---:B------:R-:W-:Y:S01]  /*10dd0*/  FMUL.FTZ R71, R3.reuse, R71 ;  /* 0x0000004703477220 */ /* 0x040fe20000410000 */
[C---:B------:R-:W-:Y:S01]  /*10de0*/  FMUL.FTZ R82, R3.reuse, R82 ;  /* 0x0000005203527220 */ /* 0x040fe20000410000 */
[C---:B------:R-:W-:Y:S01]  /*10df0*/  FMUL.FTZ R83, R3.reuse, R83 ;  /* 0x0000005303537220 */ /* 0x040fe20000410000 */
[----:B------:R-:W-:Y:S01]  /*10e00*/  LDSM.16.MT88.4 R124, [R184+0x400] ;  /* 0x00040000b87c783b */ /* 0x000fe20000004200 */
[C---:B------:R-:W-:Y:S01]  /*10e10*/  FMUL.FTZ R86, R3.reuse, R86 ;  /* 0x0000005603567220 */ /* 0x040fe20000410000 */
[C---:B------:R-:W-:Y:S04]  /*10e20*/  HMMA.16816.F32.BF16 R16, R176.reuse, R22, R16 ;  /* 0x00000016b010723c */ /* 0x040fe80000041810 */
[C---:B------:R-:W-:Y:S01]  /*10e30*/  FMUL.FTZ R22, R3.reuse, R130 ;  /* 0x0000008203167220 */ /* 0x040fe20000410000 */
[C---:B------:R-:W-:Y:S01]  /*10e40*/  FMUL.FTZ R23, R3.reuse, R131 ;  /* 0x0000008303177220 */ /* 0x040fe20000410000 */
[C---:B------:R-:W-:Y:S01]  /*10e50*/  FMUL.FTZ R87, R3.reuse, R87 ;  /* 0x0000005703577220 */ /* 0x040fe20000410000 */
[----:B------:R-:W-:Y:S01]  /*10e60*/  LDSM.16.MT88.4 R128, [R109+0xa400] ;  /* 0x00a400006d80783b */ /* 0x000fe20000004200 */
[C---:B------:R-:W-:Y:S01]  /*10e70*/  FMUL.FTZ R98, R3.reuse, R98 ;  /* 0x0000006203627220 */ /* 0x040fe20000410000 */
[C---:B------:R-:W-:Y:S01]  /*10e80*/  FMUL.FTZ R99, R3.reuse, R99 ;  /* 0x0000006303637220 */ /* 0x040fe20000410000 */
[----:B------:R-:W-:Y:S01]  /*10e90*/  MOV R122, R24 ;  /* 0x00000018007a7202 */ /* 0x000fe20000000f00 */
[----:B------:R-:W-:Y:S01]  /*10ea0*/  FMUL.FTZ R24, R2, R132 ;  /* 0x0000008402187220 */ /* 0x000fe20000410000 */
[-C--:B------:R-:W-:Y:S03]  /*10eb0*/  HMMA.16816.F32.BF16 R20, R176, R36.reuse, R20 ;  /* 0x00000024b014723c */ /* 0x080fe60000041814 */
[C---:B------:R-:W-:Y:S01]  /*10ec0*/  FMUL.FTZ R30, R0.reuse, R138 ;  /* 0x0000008a001e7220 */ /* 0x040fe20000410000 */
[----:B------:R-:W-:Y:S01]  /*10ed0*/  LDSM.16.MT88.4 R132, [R184+0x1400] ;  /* 0x00140000b884783b */ /* 0x000fe20000004200 */
[----:B------:R-:W-:Y:S01]  /*10ee0*/  MOV R138, R31 ;  /* 0x0000001f008a7202 */ /* 0x000fe20000000f00 */
[----:B------:R-:W-:Y:S01]  /*10ef0*/  FMUL.FTZ R31, R0, R139 ;  /* 0x0000008b001f7220 */ /* 0x000fe20000410000 */
[----:B------:R-:W-:Y:S01]  /*10f00*/  MOV R139, R32 ;  /* 0x00000020008b7202 */ /* 0x000fe20000000f00 */
[C---:B------:R-:W-:Y:S04]  /*10f10*/  HMMA.16816.F32.BF16 R24, R180.reuse, R36, R24 ;  /* 0x00000024b418723c */ /* 0x040fe80000041818 */
[C---:B------:R-:W-:Y:S01]  /*10f20*/  FMUL.FTZ R32, R100.reuse, R140 ;  /* 0x0000008c64207220 */ /* 0x040fe20000410000 */
[----:B------:R-:W-:Y:S01]  /*10f30*/  MOV R140, R34 ;  /* 0x00000022008c7202 */ /* 0x000fe20000000f00 */
[C---:B------:R-:W-:Y:S01]  /*10f40*/  FMUL.FTZ R34, R3.reuse, R142 ;  /* 0x0000008e03227220 */ /* 0x040fe20000410000 */
[----:B------:R-:W-:Y:S01]  /*10f50*/  MOV R142, R35 ;  /* 0x00000023008e7202 */ /* 0x000fe20000000f00 */
[-C--:B------:R-:W-:Y:S03]  /*10f60*/  HMMA.16816.F32.BF16 R28, R180, R38.reuse, R28 ;  /* 0x00000026b41c723c */ /* 0x080fe6000004181c */
[C---:B------:R-:W-:Y:S01]  /*10f70*/  FMUL.FTZ R35, R3.reuse, R143 ;  /* 0x0000008f03237220 */ /* 0x040fe20000410000 */
[----:B------:R-:W-:Y:S01]  /*10f80*/  FMUL.FTZ R33, R100, R141 ;  /* 0x0000008d64217220 */ /* 0x000fe20000410000 */
[----:B------:R-:W-:Y:S01]  /*10f90*/  MOV R141, R43 ;  /* 0x0000002b008d7202 */ /* 0x000fe20000000f00 */
[C---:B------:R-:W-:Y:S01]  /*10fa0*/  FMUL.FTZ R43, R0.reuse, R151 ;  /* 0x00000097002b7220 */ /* 0x040fe20000410000 */
[----:B------:R-:W-:Y:S01]  /*10fb0*/  MOV R143, R42 ;  /* 0x0000002a008f7202 */ /* 0x000fe20000000f00 */
[----:B------:R-:W-:Y:S01]  /*10fc0*/  FMUL.FTZ R42, R0, R150 ;  /* 0x00000096002a7220 */ /* 0x000fe20000410000 */
[C---:B------:R-:W-:Y:S01]  /*10fd0*/  FMUL.FTZ R44, R2.reuse, R152 ;  /* 0x00000098022c7220 */ /* 0x040fe20000410000 */
[----:B------:R-:W-:Y:S01]  /*10fe0*/  FMUL.FTZ R45, R2, R153 ;  /* 0x00000099022d7220 */ /* 0x000fe20000410000 */
[C---:B------:R-:W-:Y:S01]  /*10ff0*/  HMMA.16816.F32.BF16 R32, R176.reuse, R38, R32 ;  /* 0x00000026b020723c */ /* 0x040fe20000041820 */
[----:B------:R3:W-:Y:S03]  /*11000*/  MUFU.EX2 R150, R105 ;  /* 0x0000006900967308 */ /* 0x0007e60000000800 */
[C---:B------:R-:W-:Y:S01]  /*11010*/  FMUL.FTZ R38, R3.reuse, R146 ;  /* 0x0000009203267220 */ /* 0x040fe20000410000 */
[----:B------:R-:W-:Y:S01]  /*11020*/  FMUL.FTZ R39, R3, R147 ;  /* 0x0000009303277220 */ /* 0x000fe20000410000 */
[C---:B------:R-:W-:Y:S01]  /*11030*/  FMUL.FTZ R36, R100.reuse, R144 ;  /* 0x0000009064247220 */ /* 0x040fe20000410000 */
[----:B------:R-:W-:Y:S01]  /*11040*/  FMUL.FTZ R37, R100, R145 ;  /* 0x0000009164257220 */ /* 0x000fe20000410000 */
[----:B------:R-:W-:Y:S01]  /*11050*/  MOV R159, R143 ;  /* 0x0000008f009f7202 */ /* 0x000fe20000000f00 */
[C---:B------:R-:W-:Y:S01]  /*11060*/  FMUL.FTZ R46, R0.reuse, R154 ;  /* 0x0000009a002e7220 */ /* 0x040fe20000410000 */
[----:B------:R-:W-:Y:S01]  /*11070*/  MOV R143, R136 ;  /* 0x00000088008f7202 */ /* 0x000fe20000000f00 */
[----:B------:R-:W-:Y:S01]  /*11080*/  FMUL.FTZ R47, R0, R155 ;  /* 0x0000009b002f7220 */ /* 0x000fe20000410000 */
[----:B------:R-:W-:Y:S01]  /*11090*/  MOV R155, R139 ;  /* 0x0000008b009b7202 */ /* 0x000fe20000000f00 */
[----:B------:R-:W-:Y:S01]  /*110a0*/  FMUL.FTZ R49, R100, R157 ;  /* 0x0000009d64317220 */ /* 0x000fe20000410000 */
[-C--:B------:R-:W-:Y:S03]  /*110b0*/  HMMA.16816.F32.BF16 R36, R176, R52.reuse, R36 ;  /* 0x00000034b024723c */ /* 0x080fe60000041824 */
[----:B------:R-:W-:Y:S01]  /*110c0*/  MOV R144, R41 ;  /* 0x0000002900907202 */ /* 0x000fe20000000f00 */
[C---:B------:R-:W-:Y:S01]  /*110d0*/  FMUL.FTZ R41, R2.reuse, R149 ;  /* 0x0000009502297220 */ /* 0x040fe20000410000 */
[----:B------:R-:W-:Y:S01]  /*110e0*/  MOV R145, R40 ;  /* 0x0000002800917202 */ /* 0x000fe20000000f00 */
[C---:B------:R-:W-:Y:S01]  /*110f0*/  FMUL.FTZ R40, R2.reuse, R148 ;  /* 0x0000009402287220 */ /* 0x040fe20000410000 */
[----:B------:R-:W-:Y:S01]  /*11100*/  MOV R158, R144 ;  /* 0x00000090009e7202 */ /* 0x000fe20000000f00 */
[C---:B------:R-:W-:Y:S01]  /*11110*/  FMUL.FTZ R56, R2.reuse, R164 ;  /* 0x000000a402387220 */ /* 0x040fe20000410000 */
[----:B------:R-:W-:Y:S01]  /*11120*/  MOV R157, R145 ;  /* 0x00000091009d7202 */ /* 0x000fe20000000f00 */
[----:B------:R-:W-:Y:S01]  /*11130*/  FMUL.FTZ R57, R2, R165 ;  /* 0x000000a502397220 */ /* 0x000fe20000410000 */
[----:B------:R-:W-:Y:S01]  /*11140*/  MOV R121, R48 ;  /* 0x0000003000797202 */ /* 0x000fe20000000f00 */
[C---:B------:R-:W-:Y:S01]  /*11150*/  FMUL.FTZ R48, R100.reuse, R156 ;  /* 0x0000009c64307220 */ /* 0x040fe20000410000 */
[C---:B------:R-:W-:Y:S04]  /*11160*/  HMMA.16816.F32.BF16 R40, R180.reuse, R52, R40 ;  /* 0x00000034b428723c */ /* 0x040fe80000041828 */
[--C-:B------:R-:W-:Y:S01]  /*11170*/  FFMA.FTZ R106, R189, UR4, -R111.reuse ;  /* 0x00000004bd6a7c23 */ /* 0x100fe2000801086f */
[C---:B------:R-:W-:Y:S01]  /*11180*/  FMUL.FTZ R52, R100.reuse, R160 ;  /* 0x000000a064347220 */ /* 0x040fe20000410000 */
[----:B------:R-:W-:Y:S01]  /*11190*/  FMUL.FTZ R53, R100, R161 ;  /* 0x000000a164357220 */ /* 0x000fe20000410000 */
[C---:B------:R-:W-:Y:S01]  /*111a0*/  FMUL.FTZ R58, R0.reuse, R166 ;  /* 0x000000a6003a7220 */ /* 0x040fe20000410000 */
[-C--:B------:R-:W-:Y:S01]  /*111b0*/  HMMA.16816.F32.BF16 R44, R180, R54.reuse, R44 ;  /* 0x00000036b42c723c */ /* 0x080fe2000004182c */
[----:B------:R4:W-:Y:S02]  /*111c0*/  MUFU.EX2 R154, R106 ;  /* 0x0000006a009a7308 */ /* 0x0009e40000000800 */
[----:B------:R-:W-:Y:S01]  /*111d0*/  FMUL.FTZ R59, R0, R167 ;  /* 0x000000a7003b7220 */ /* 0x000fe20000410000 */
[C---:B------:R-:W-:Y:S01]  /*111e0*/  FMUL.FTZ R60, R2.reuse, R168 ;  /* 0x000000a8023c7220 */ /* 0x040fe20000410000 */
[----:B------:R-:W-:Y:S01]  /*111f0*/  FMUL.FTZ R61, R2, R169 ;  /* 0x000000a9023d7220 */ /* 0x000fe20000410000 */
[C---:B------:R-:W-:Y:S01]  /*11200*/  FMUL.FTZ R62, R0.reuse, R170 ;  /* 0x000000aa003e7220 */ /* 0x040fe20000410000 */
[----:B------:R-:W-:Y:S01]  /*11210*/  FMUL.FTZ R63, R0, R171 ;  /* 0x000000ab003f7220 */ /* 0x000fe20000410000 */
[C---:B------:R-:W-:Y:S04]  /*11220*/  HMMA.16816.F32.BF16 R48, R176.reuse, R54, R48 ;  /* 0x00000036b030723c */ /* 0x040fe80000041830 */
[C---:B------:R-:W-:Y:S01]  /*11230*/  FMUL.FTZ R54, R3.reuse, R162 ;  /* 0x000000a203367220 */ /* 0x040fe20000410000 */
[----:B------:R-:W-:Y:S01]  /*11240*/  FMUL.FTZ R55, R3, R163 ;  /* 0x000000a303377220 */ /* 0x000fe20000410000 */
[--C-:B---3--:R-:W-:Y:S01]  /*11250*/  FFMA.FTZ R105, R193, UR4, -R110.reuse ;  /* 0x00000004c1697c23 */ /* 0x108fe2000801086e */
[--C-:B----4-:R-:W-:Y:S01]  /*11260*/  FFMA.FTZ R106, R191, UR4, -R110.reuse ;  /* 0x00000004bf6a7c23 */ /* 0x110fe2000801086e */
[C---:B------:R-:W-:Y:S01]  /*11270*/  FMUL.FTZ R68, R100.reuse, R68 ;  /* 0x0000004464447220 */ /* 0x040fe20000410000 */
[----:B------:R-:W-:Y:S01]  /*11280*/  FMUL.FTZ R69, R100, R69 ;  /* 0x0000004564457220 */ /* 0x000fe20000410000 */
[----:B------:R3:W-:Y:S01]  /*11290*/  MUFU.EX2 R164, R105 ;  /* 0x0000006900a47308 */ /* 0x0007e20000000800 */
[C---:B------:R-:W-:Y:S01]  /*112a0*/  FMUL.FTZ R72, R2.reuse, R72 ;  /* 0x0000004802487220 */ /* 0x040fe20000410000 */
[-C--:B-1----:R-:W-:Y:S08]  /*112b0*/  HMMA.16816.F32.BF16 R52, R176, R112.reuse, R52 ;  /* 0x00000070b034723c */ /* 0x082ff00000041834 */
[----:B------:R1:W-:Y:S01]  /*112c0*/  MUFU.EX2 R153, R106 ;  /* 0x0000006a00997308 */ /* 0x0003e20000000800 */
[----:B------:R-:W-:Y:S01]  /*112d0*/  FMUL.FTZ R73, R2, R73 ;  /* 0x0000004902497220 */ /* 0x000fe20000410000 */
[C---:B------:R-:W-:Y:S01]  /*112e0*/  FMUL.FTZ R74, R0.reuse, R74 ;  /* 0x0000004a004a7220 */ /* 0x040fe20000410000 */
[----:B------:R-:W-:Y:S01]  /*112f0*/  FMUL.FTZ R75, R0, R75 ;  /* 0x0000004b004b7220 */ /* 0x000fe20000410000 */
[C---:B------:R-:W-:Y:S01]  /*11300*/  FMUL.FTZ R76, R2.reuse, R76 ;  /* 0x0000004c024c7220 */ /* 0x040fe20000410000 */
[----:B------:R-:W-:Y:S01]  /*11310*/  FMUL.FTZ R77, R2, R77 ;  /* 0x0000004d024d7220 */ /* 0x000fe20000410000 */
[C---:B------:R-:W-:Y:S04]  /*11320*/  HMMA.16816.F32.BF16 R56, R180.reuse, R112, R56 ;  /* 0x00000070b438723c */ /* 0x040fe80000041838 */
[--C-:B---3--:R-:W-:Y:S01]  /*11330*/  FFMA.FTZ R105, R195, UR4, -R111.reuse ;  /* 0x00000004c3697c23 */ /* 0x108fe2000801086f */
[C---:B------:R-:W-:Y:S01]  /*11340*/  FMUL.FTZ R78, R0.reuse, R78 ;  /* 0x0000004e004e7220 */ /* 0x040fe20000410000 */
[----:B------:R-:W-:Y:S01]  /*11350*/  FMUL.FTZ R79, R0, R79 ;  /* 0x0000004f004f7220 */ /* 0x000fe20000410000 */
[----:B------:R-:W-:Y:S01]  /*11360*/  FMUL.FTZ R80, R100, R80 ;  /* 0x0000005064507220 */ /* 0x000fe20000410000 */
[-C--:B------:R-:W-:Y:S01]  /*11370*/  HMMA.16816.F32.BF16 R60, R180, R114.reuse, R60 ;  /* 0x00000072b43c723c */ /* 0x080fe2000004183c */
[----:B------:R3:W-:Y:S02]  /*11380*/  MUFU.EX2 R146, R105 ;  /* 0x0000006900927308 */ /* 0x0007e40000000800 */
[----:B-1----:R-:W-:Y:S01]  /*11390*/  FFMA.FTZ R106, R190, UR4, -R111 ;  /* 0x00000004be6a7c23 */ /* 0x002fe2000801086f */
[----:B------:R-:W-:Y:S01]  /*113a0*/  FMUL.FTZ R81, R100, R81 ;  /* 0x0000005164517220 */ /* 0x000fe20000410000 */
[C---:B------:R-:W-:Y:S01]  /*113b0*/  FMUL.FTZ R88, R2.reuse, R88 ;  /* 0x0000005802587220 */ /* 0x040fe20000410000 */
[----:B------:R-:W-:Y:S05]  /*113c0*/  FMUL.FTZ R89, R2, R89 ;  /* 0x0000005902597220 */ /* 0x000fea0000410000 */
[----:B------:R1:W-:Y:S01]  /*113d0*/  MUFU.EX2 R168, R106 ;  /* 0x0000006a00a87308 */ /* 0x0003e20000000800 */
[C---:B------:R-:W-:Y:S01]  /*113e0*/  HMMA.16816.F32.BF16 R64, R176.reuse, R114, R64 ;  /* 0x00000072b040723c */ /* 0x040fe20000041840 */
[----:B------:R-:W4:Y:S03]  /*113f0*/  LDSM.16.MT88.4 R112, [R184+0x2000] ;  /* 0x00200000b870783b */ /* 0x000f260000004200 */
[C---:B------:R-:W-:Y:S01]  /*11400*/  FMUL.FTZ R90, R0.reuse, R90 ;  /* 0x0000005a005a7220 */ /* 0x040fe20000410000 */
[----:B------:R-:W-:Y:S01]  /*11410*/  FMUL.FTZ R91, R0, R91 ;  /* 0x0000005b005b7220 */ /* 0x000fe20000410000 */
[----:B------:R-:W-:Y:S01]  /*11420*/  FMUL.FTZ R92, R2, R92 ;  /* 0x0000005c025c7220 */ /* 0x000fe20000410000 */
[--C-:B---3--:R-:W-:Y:S01]  /*11430*/  FFMA.FTZ R105, R196, UR4, -R110.reuse ;  /* 0x00000004c4697c23 */ /* 0x108fe2000801086e */
[-C--:B--2---:R-:W-:Y:S03]  /*11440*/  HMMA.16816.F32.BF16 R68, R176, R116.reuse, R68 ;  /* 0x00000074b044723c */ /* 0x084fe60000041844 */
[----:B------:R2:W-:Y:S01]  /*11450*/  MUFU.EX2 R156, R105 ;  /* 0x00000069009c7308 */ /* 0x0005e20000000800 */
[----:B------:R-:W-:Y:S01]  /*11460*/  FMUL.FTZ R93, R2, R93 ;  /* 0x0000005d025d7220 */ /* 0x000fe20000410000 */
[----:B-1----:R-:W-:Y:S01]  /*11470*/  FFMA.FTZ R106, R194, UR4, -R110 ;  /* 0x00000004c26a7c23 */ /* 0x002fe2000801086e */
[C---:B------:R-:W-:Y:S01]  /*11480*/  FMUL.FTZ R94, R0.reuse, R94 ;  /* 0x0000005e005e7220 */ /* 0x040fe20000410000 */
[----:B------:R-:W-:Y:S01]  /*11490*/  FMUL.FTZ R95, R0, R95 ;  /* 0x0000005f005f7220 */ /* 0x000fe20000410000 */
[C---:B------:R-:W-:Y:S05]  /*114a0*/  HMMA.16816.F32.BF16 R72, R180.reuse, R116, R72 ;  /* 0x00000074b448723c */ /* 0x040fea0000041848 */
[----:B------:R1:W-:Y:S01]  /*114b0*/  MUFU.EX2 R169, R106 ;  /* 0x0000006a00a97308 */ /* 0x0003e20000000800 */
[--C-:B------:R-:W-:Y:S01]  /*114c0*/  FFMA.FTZ R120, R199, UR4, -R187.reuse ;  /* 0x00000004c7787c23 */ /* 0x100fe200080108bb */
[----:B------:R-:W-:Y:S01]  /*114d0*/  MOV R162, R122 ;  /* 0x0000007a00a27202 */ /* 0x000fe20000000f00 */
[----:B------:R-:W-:Y:S01]  /*114e0*/  FMUL.FTZ R84, R100, R84 ;  /* 0x0000005464547220 */ /* 0x000fe20000410000 */
[----:B------:R-:W-:Y:S01]  /*114f0*/  MOV R145, R121 ;  /* 0x0000007900917202 */ /* 0x000fe20000000f00 */
[-C--:B------:R-:W-:Y:S05]  /*11500*/  HMMA.16816.F32.BF16 R76, R180, R118.reuse, R76 ;  /* 0x00000076b44c723c */ /* 0x080fea000004184c */
[----:B------:R-:W-:Y:S01]  /*11510*/  MUFU.EX2 R170, R120 ;  /* 0x0000007800aa7308 */ /* 0x000fe20000000800 */
[--C-:B--2---:R-:W-:Y:S01]  /*11520*/  FFMA.FTZ R105, R198, UR4, -R187.reuse ;  /* 0x00000004c6697c23 */ /* 0x104fe200080108bb */
[----:B------:R-:W-:Y:S01]  /*11530*/  MOV R161, R142 ;  /* 0x0000008e00a17202 */ /* 0x000fe20000000f00 */
[C---:B------:R-:W-:Y:S01]  /*11540*/  FMUL.FTZ R85, R100.reuse, R85 ;  /* 0x0000005564557220 */ /* 0x040fe20000410000 */
[----:B------:R-:W-:Y:S01]  /*11550*/  MOV R142, R137 ;  /* 0x00000089008e7202 */ /* 0x000fe20000000f00 */
[--C-:B-1----:R-:W-:Y:S01]  /*11560*/  FFMA.FTZ R106, R197, UR4, -R187.reuse ;  /* 0x00000004c56a7c23 */ /* 0x102fe200080108bb */
[C---:B------:R-:W-:Y:S04]  /*11570*/  HMMA.16816.F32.BF16 R80, R176.reuse, R118, R80 ;  /* 0x00000076b050723c */ /* 0x040fe80000041850 */
[----:B------:R1:W-:Y:S01]  /*11580*/  MUFU.EX2 R165, R105 ;  /* 0x0000006900a57308 */ /* 0x0003e20000000800 */
[----:B------:R-:W2:Y:S01]  /*11590*/  LDSM.16.MT88.4 R116, [R109+0x9400] ;  /* 0x009400006d74783b */ /* 0x000ea20000004200 */
[----:B------:R-:W-:Y:S08]  /*115a0*/  MOV R160, R141 ;  /* 0x0000008d00a07202 */ /* 0x000ff00000000f00 */
[----:B------:R3:W5:Y:S01]  /*115b0*/  MUFU.EX2 R152, R106 ;  /* 0x0000006a00987308 */ /* 0x0007620000000800 */
[----:B------:R-:W-:Y:S01]  /*115c0*/  MOV R141, R138 ;  /* 0x0000008a008d7202 */ /* 0x000fe20000000f00 */
[C---:B------:R-:W-:Y:S01]  /*115d0*/  FMUL.FTZ R96, R100.reuse, R96 ;  /* 0x0000006064607220 */ /* 0x040fe20000410000 */
[----:B------:R-:W-:Y:S01]  /*115e0*/  MOV R149, R252 ;  /* 0x000000fc00957202 */ /* 0x000fe20000000f00 */
[-C--:B----4-:R-:W-:Y:S01]  /*115f0*/  HMMA.16816.F32.BF16 R84, R176, R112.reuse, R84 ;  /* 0x00000070b054723c */ /* 0x090fe20000041854 */
[----:B------:R-:W4:Y:S02]  /*11600*/  LDSM.16.MT88.4 R136, [R109+0xb400] ;  /* 0x00b400006d88783b */ /* 0x000f240000004200 */
[----:B------:R-:W-:Y:S01]  /*11610*/  MOV R144, R251 ;  /* 0x000000fb00907202 */ /* 0x000fe20000000f00 */
[----:B------:R-:W-:Y:S01]  /*11620*/  FMUL.FTZ R97, R100, R97 ;  /* 0x0000006164617220 */ /* 0x000fe20000410000 */
[--C-:B-1----:R-:W-:Y:S03]  /*11630*/  FFMA.FTZ R105, R201, UR4, -R188.reuse ;  /* 0x00000004c9697c23 */ /* 0x102fe600080108bc */
[C---:B------:R-:W-:Y:S01]  /*11640*/  HMMA.16816.F32.BF16 R88, R180.reuse, R112, R88 ;  /* 0x00000070b458723c */ /* 0x040fe20000041858 */
[----:B------:R1:W-:Y:S03]  /*11650*/  MUFU.EX2 R151, R105 ;  /* 0x0000006900977308 */ /* 0x0003e60000000800 */
[----:B---3--:R-:W-:Y:S01]  /*11660*/  FFMA.FTZ R106, R200, UR4, -R187 ;  /* 0x00000004c86a7c23 */ /* 0x008fe200080108bb */
[--C-:B------:R-:W-:Y:S01]  /*11670*/  FFMA.FTZ R112, R202, UR4, -R188.reuse ;  /* 0x00000004ca707c23 */ /* 0x100fe200080108bc */
[----:B-----5:R-:W-:Y:S02]  /*11680*/  F2FP.BF16.F32.PACK_AB R120, R165, R152 ;  /* 0x00000098a578723e */ /* 0x020fe400000010ff */
[-C--:B------:R-:W-:Y:S03]  /*11690*/  HMMA.16816.F32.BF16 R92, R180, R114.reuse, R92 ;  /* 0x00000072b45c723c */ /* 0x080fe6000004185c */
[----:B------:R3:W5:Y:S01]  /*116a0*/  MUFU.EX2 R148, R106 ;  /* 0x0000006a00947308 */ /* 0x0007620000000800 */
[----:B------:R-:W-:Y:S01]  /*116b0*/  LDSM.16.MT88.4 R180, [R109+0xbc00] ;  /* 0x00bc00006db4783b */ /* 0x000fe20000004200 */
[----:B------:R-:W-:Y:S08]  /*116c0*/  F2FP.BF16.F32.PACK_AB R113, R164, R153 ;  /* 0x00000099a471723e */ /* 0x000ff000000010ff */
[----:B------:R2:W4:Y:S01]  /*116d0*/  MUFU.EX2 R167, R112 ;  /* 0x0000007000a77308 */ /* 0x0005220000000800 */
[----:B------:R-:W-:Y:S04]  /*116e0*/  HMMA.16816.F32.BF16 R96, R176, R114, R96 ;  /* 0x00000072b060723c */ /* 0x000fe80000041860 */
[--C-:B-1----:R-:W-:Y:S01]  /*116f0*/  FFMA.FTZ R105, R204, UR4, -R188.reuse ;  /* 0x00000004cc697c23 */ /* 0x102fe200080108bc */
[----:B------:R-:W-:Y:S01]  /*11700*/  MOV R179, R146 ;  /* 0x0000009200b37202 */ /* 0x000fe20000000f00 */
[----:B---3--:R-:W-:Y:S03]  /*11710*/  FFMA.FTZ R106, R203, UR4, -R188 ;  /* 0x00000004cb6a7c23 */ /* 0x008fe600080108bc */
[----:B------:R1:W-:Y:S01]  /*11720*/  MUFU.EX2 R147, R105 ;  /* 0x0000006900937308 */ /* 0x0003e20000000800 */
[----:B------:R-:W-:Y:S02]  /*11730*/  F2FP.BF16.F32.PACK_AB R115, R156, R169 ;  /* 0x000000a99c73723e */ /* 0x000fe400000010ff */
[----:B--2---:R-:W-:Y:S07]  /*11740*/  F2FP.BF16.F32.PACK_AB R112, R150, R154 ;  /* 0x0000009a9670723e */ /* 0x004fee00000010ff */
[----:B------:R-:W2:Y:S01]  /*11750*/  MUFU.EX2 R171, R106 ;  /* 0x0000006a00ab7308 */ /* 0x000ea20000000800 */
[----:B------:R-:W-:Y:S02]  /*11760*/  F2FP.BF16.F32.PACK_AB R114, R179, R168 ;  /* 0x000000a8b372723e */ /* 0x000fe400000010ff */
[----:B-----5:R-:W-:Y:S02]  /*11770*/  F2FP.BF16.F32.PACK_AB R122, R148, R170 ;  /* 0x000000aa947a723e */ /* 0x020fe400000010ff */
[----:B----4-:R-:W-:Y:S02]  /*11780*/  F2FP.BF16.F32.PACK_AB R121, R167, R151 ;  /* 0x00000097a779723e */ /* 0x010fe400000010ff */
[----:B------:R-:W-:Y:S01]  /*11790*/  MOV R146, R123 ;  /* 0x0000007b00927202 */ /* 0x000fe20000000f00 */
[-C--:B------:R-:W-:Y:S05]  /*117a0*/  HMMA.16816.F32.BF16 R4, R112, R116.reuse, R4 ;  /* 0x000000747004723c */ /* 0x080fea0000041804 */
[--C-:B-1----:R-:W-:Y:S01]  /*117b0*/  FFMA.FTZ R105, R212, UR4, -R111.reuse ;  /* 0x00000004d4697c23 */ /* 0x102fe2000801086f */
[----:B--2---:R-:W-:Y:S01]  /*117c0*/  F2FP.BF16.F32.PACK_AB R123, R147, R171 ;  /* 0x000000ab937b723e */ /* 0x004fe200000010ff */
[--C-:B------:R-:W-:Y:S02]  /*117d0*/  FFMA.FTZ R106, R214, UR4, -R110.reuse ;  /* 0x00000004d66a7c23 */ /* 0x100fe4000801086e */
[----:B------:R1:W-:Y:S04]  /*117e0*/  MUFU.EX2 R163, R105 ;  /* 0x0000006900a37308 */ /* 0x0003e80000000800 */
[C---:B------:R-:W-:Y:S08]  /*117f0*/  HMMA.16816.F32.BF16 R8, R120.reuse, R116, R8 ;  /* 0x000000747808723c */ /* 0x040ff00000041808 */
[-C--:B------:R-:W-:Y:S03]  /*11800*/  HMMA.16816.F32.BF16 R12, R120, R118.reuse, R12 ;  /* 0x00000076780c723c */ /* 0x080fe6000004180c */
[--C-:B-1----:R-:W-:Y:S02]  /*11810*/  FFMA.FTZ R105, R213, UR4, -R110.reuse ;  /* 0x00000004d5697c23 */ /* 0x102fe4000801086e */
[----:B------:R1:W-:Y:S03]  /*11820*/  MUFU.EX2 R213, R106 ;  /* 0x0000006a00d57308 */ /* 0x0003e60000000800 */
[C---:B------:R-:W-:Y:S01]  /*11830*/  HMMA.16816.F32.BF16 R16, R112.reuse, R118, R16 ;  /* 0x000000767010723c */ /* 0x040fe20000041810 */
[----:B------:R-:W2:Y:S06]  /*11840*/  LDSM.16.MT88.4 R116, [R184+0x2400] ;  /* 0x00240000b874783b */ /* 0x000eac0000004200 */
[----:B------:R3:W-:Y:S01]  /*11850*/  MUFU.EX2 R252, R105 ;  /* 0x0000006900fc7308 */ /* 0x0007e20000000800 */
[-C--:B------:R-:W-:Y:S03]  /*11860*/  HMMA.16816.F32.BF16 R20, R112, R124.reuse, R20 ;  /* 0x0000007c7014723c */ /* 0x080fe60000041814 */
[--C-:B-1----:R-:W-:Y:S06]  /*11870*/  FFMA.FTZ R106, R208, UR4, -R111.reuse ;  /* 0x00000004d06a7c23 */ /* 0x102fec000801086f */
[----:B------:R1:W-:Y:S01]  /*11880*/  MUFU.EX2 R214, R106 ;  /* 0x0000006a00d67308 */ /* 0x0003e20000000800 */
[C---:B------:R-:W-:Y:S04]  /*11890*/  HMMA.16816.F32.BF16 R24, R120.reuse, R124, R24 ;  /* 0x0000007c7818723c */ /* 0x040fe80000041818 */
[--C-:B------:R-:W-:Y:S01]  /*118a0*/  FFMA.FTZ R124, R211, UR4, -R111.reuse ;  /* 0x00000004d37c7c23 */ /* 0x100fe2000801086f */
[----:B---3--:R-:W-:Y:S03]  /*118b0*/  FFMA.FTZ R105, R210, UR4, -R111 ;  /* 0x00000004d2697c23 */ /* 0x008fe6000801086f */
[-C--:B------:R-:W-:Y:S01]  /*118c0*/  HMMA.16816.F32.BF16 R28, R120, R126.reuse, R28 ;  /* 0x0000007e781c723c */ /* 0x080fe2000004181c */
[----:B------:R3:W-:Y:S02]  /*118d0*/  MUFU.EX2 R251, R124 ;  /* 0x0000007c00fb7308 */ /* 0x0007e40000000800 */
[--C-:B-1----:R-:W-:Y:S08]  /*118e0*/  FFMA.FTZ R106, R209, UR4, -R110.reuse ;  /* 0x00000004d16a7c23 */ /* 0x102ff0000801086e */
[----:B------:R1:W4:Y:S01]  /*118f0*/  MUFU.EX2 R166, R105 ;  /* 0x0000006900a67308 */ /* 0x0003220000000800 */
[C---:B------:R-:W-:Y:S09]  /*11900*/  HMMA.16816.F32.BF16 R32, R112.reuse, R126, R32 ;  /* 0x0000007e7020723c */ /* 0x040ff20000041820 */
[----:B------:R5:W-:Y:S01]  /*11910*/  MUFU.EX2 R211, R106 ;  /* 0x0000006a00d37308 */ /* 0x000be20000000800 */
[----:B---3--:R-:W3:Y:S01]  /*11920*/  LDSM.16.MT88.4 R124, [R109+0x9800] ;  /* 0x009800006d7c783b */ /* 0x008ee20000004200 */
[-C--:B------:R-:W-:Y:S03]  /*11930*/  HMMA.16816.F32.BF16 R36, R112, R128.reuse, R36 ;  /* 0x000000807024723c */ /* 0x080fe60000041824 */
[----:B-1----:R-:W-:Y:S01]  /*11940*/  FFMA.FTZ R105, R215, UR4, -R110 ;  /* 0x00000004d7697c23 */ /* 0x002fe2000801086e */
[----:B------:R-:W-:Y:S02]  /*11950*/  MOV R215, R162 ;  /* 0x000000a200d77202 */ /* 0x000fe40000000f00 */
[----:B------:R-:W-:Y:S02]  /*11960*/  MOV R162, R159 ;  /* 0x0000009f00a27202 */ /* 0x000fe40000000f00 */
[C---:B------:R-:W-:Y:S01]  /*11970*/  HMMA.16816.F32.BF16 R40, R120.reuse, R128, R40 ;  /* 0x000000807828723c */ /* 0x040fe20000041828 */
[----:B------:R1:W-:Y:S03]  /*11980*/  MUFU.EX2 R212, R105 ;  /* 0x0000006900d47308 */ /* 0x0003e60000000800 */
[--C-:B-----5:R-:W-:Y:S01]  /*11990*/  FFMA.FTZ R106, R234, UR4, -R187.reuse ;  /* 0x00000004ea6a7c23 */ /* 0x120fe200080108bb */
[----:B----4-:R-:W-:Y:S02]  /*119a0*/  MOV R234, R166 ;  /* 0x000000a600ea7202 */ /* 0x010fe40000000f00 */
[----:B------:R-:W-:Y:S01]  /*119b0*/  MOV R166, R157 ;  /* 0x0000009d00a67202 */ /* 0x000fe20000000f00 */
[-C--:B------:R-:W-:Y:S03]  /*119c0*/  HMMA.16816.F32.BF16 R44, R120, R130.reuse, R44 ;  /* 0x00000082782c723c */ /* 0x080fe6000004182c */
[----:B------:R4:W-:Y:S01]  /*119d0*/  MUFU.EX2 R208, R106 ;  /* 0x0000006a00d07308 */ /* 0x0009e20000000800 */
[C---:B------:R-:W-:Y:S02]  /*119e0*/  ISETP.GT.AND P0, PT, R231.reuse, R215, PT ;  /* 0x000000d7e700720c */ /* 0x040fe40003f04270 */
[----:B------:R-:W-:Y:S01]  /*119f0*/  IADD3 R231, PT, PT, R231, -0x1, RZ ;  /* 0xffffffffe7e77810 */ /* 0x000fe20007ffe0ff */
[--C-:B-1----:R-:W-:Y:S01]  /*11a00*/  FFMA.FTZ R105, R233, UR4, -R187.reuse ;  /* 0x00000004e9697c23 */ /* 0x102fe200080108bb */
[C---:B------:R-:W-:Y:S01]  /*11a10*/  HMMA.16816.F32.BF16 R48, R112.reuse, R130, R48 ;  /* 0x000000827030723c */ /* 0x040fe20000041830 */
[----:B------:R-:W1:Y:S04]  /*11a20*/  LDSM.16.MT88.4 R128, [R184+0x800] ;  /* 0x00080000b880783b */ /* 0x000e680000004200 */
[----:B------:R5:W3:Y:S01]  /*11a30*/  MUFU.EX2 R210, R105 ;  /* 0x0000006900d27308 */ /* 0x000ae20000000800 */
[----:B------:R-:W-:Y:S02]  /*11a40*/  MOV R233, R163 ;  /* 0x000000a300e97202 */ /* 0x000fe40000000f00 */
[----:B------:R-:W-:Y:S01]  /*11a50*/  MOV R163, R158 ;  /* 0x0000009e00a37202 */ /* 0x000fe20000000f00 */
[--C-:B----4-:R-:W-:Y:S01]  /*11a60*/  FFMA.FTZ R106, R207, UR4, -R187.reuse ;  /* 0x00000004cf6a7c23 */ /* 0x110fe200080108bb */
[-C--:B------:R-:W-:Y:S05]  /*11a70*/  HMMA.16816.F32.BF16 R52, R112, R132.reuse, R52 ;  /* 0x000000847034723c */ /* 0x080fea0000041834 */
[----:B------:R4:W-:Y:S03]  /*11a80*/  MUFU.EX2 R195, R106 ;  /* 0x0000006a00c37308 */ /* 0x0009e60000000800 */
[C---:B------:R-:W-:Y:S04]  /*11a90*/  HMMA.16816.F32.BF16 R56, R120.reuse, R132, R56 ;  /* 0x000000847838723c */ /* 0x040fe80000041838 */
[----:B------:R-:W-:Y:S01]  /*11aa0*/  FFMA.FTZ R132, R232, UR4, -R187 ;  /* 0x00000004e8847c23 */ /* 0x000fe200080108bb */
[----:B------:R-:W-:Y:S01]  /*11ab0*/  MOV R232, R147 ;  /* 0x0000009300e87202 */ /* 0x000fe20000000f00 */
[--C-:B-----5:R-:W-:Y:S01]  /*11ac0*/  FFMA.FTZ R105, R235, UR4, -R188.reuse ;  /* 0x00000004eb697c23 */ /* 0x120fe200080108bc */
[----:B------:R-:W-:Y:S01]  /*11ad0*/  MOV R147, R143 ;  /* 0x0000008f00937202 */ /* 0x000fe20000000f00 */
[-C--:B------:R-:W-:Y:S01]  /*11ae0*/  HMMA.16816.F32.BF16 R60, R120, R134.reuse, R60 ;  /* 0x00000086783c723c */ /* 0x080fe2000004183c */
[----:B------:R5:W-:Y:S02]  /*11af0*/  MUFU.EX2 R209, R132 ;  /* 0x0000008400d17308 */ /* 0x000be40000000800 */
[--C-:B----4-:R-:W-:Y:S01]  /*11b00*/  FFMA.FTZ R106, R236, UR4, -R188.reuse ;  /* 0x00000004ec6a7c23 */ /* 0x110fe200080108bc */
[----:B------:R-:W-:Y:S07]  /*11b10*/  MOV R236, R156 ;  /* 0x0000009c00ec7202 */ /* 0x000fee0000000f00 */
[----:B------:R4:W-:Y:S01]  /*11b20*/  MUFU.EX2 R207, R105 ;  /* 0x0000006900cf7308 */ /* 0x0009e20000000800 */
[----:B------:R-:W-:Y:S01]  /*11b30*/  LDSM.16.MT88.4 R156, [R109+0xac00] ;  /* 0x00ac00006d9c783b */ /* 0x000fe20000004200 */
[----:B------:R-:W-:Y:S01]  /*11b40*/  MOV R235, R148 ;  /* 0x0000009400eb7202 */ /* 0x000fe20000000f00 */
[C---:B------:R-:W-:Y:S07]  /*11b50*/  HMMA.16816.F32.BF16 R64, R112.reuse, R134, R64 ;  /* 0x000000867040723c */ /* 0x040fee0000041840 */
[----:B------:R2:W1:Y:S01]  /*11b60*/  MUFU.EX2 R204, R106 ;  /* 0x0000006a00cc7308 */ /* 0x0004620000000800 */
[----:B------:R-:W-:Y:S01]  /*11b70*/  MOV R148, R142 ;  /* 0x0000008e00947202 */ /* 0x000fe20000000f00 */
[----:B-----5:R-:W5:Y:S01]  /*11b80*/  LDSM.16.MT88.4 R132, [R109+0xa800] ;  /* 0x00a800006d84783b */ /* 0x020f620000004200 */
[-C--:B------:R-:W-:Y:S03]  /*11b90*/  HMMA.16816.F32.BF16 R68, R112, R136.reuse, R68 ;  /* 0x000000887044723c */ /* 0x080fe60000041844 */
[--C-:B----4-:R-:W-:Y:S01]  /*11ba0*/  FFMA.FTZ R105, R206, UR4, -R188.reuse ;  /* 0x00000004ce697c23 */ /* 0x110fe200080108bc */
[----:B------:R-:W-:Y:S02]  /*11bb0*/  MOV R206, R149 ;  /* 0x0000009500ce7202 */ /* 0x000fe40000000f00 */
[----:B------:R-:W-:Y:S01]  /*11bc0*/  MOV R149, R141 ;  /* 0x0000008d00957202 */ /* 0x000fe20000000f00 */
[----:B--2---:R-:W-:Y:S01]  /*11bd0*/  FFMA.FTZ R106, R205, UR4, -R188 ;  /* 0x00000004cd6a7c23 */ /* 0x004fe200080108bc */
[C---:B------:R-:W-:Y:S01]  /*11be0*/  HMMA.16816.F32.BF16 R72, R120.reuse, R136, R72 ;  /* 0x000000887848723c */ /* 0x040fe20000041848 */
[----:B------:R2:W-:Y:S03]  /*11bf0*/  MUFU.EX2 R193, R105 ;  /* 0x0000006900c17308 */ /* 0x0005e60000000800 */
[----:B------:R-:W-:Y:S07]  /*11c00*/  MOV R205, R140 ;  /* 0x0000008c00cd7202 */ /* 0x000fee0000000f00 */
[----:B------:R4:W5:Y:S01]  /*11c10*/  MUFU.EX2 R194, R106 ;  /* 0x0000006a00c27308 */ /* 0x0009620000000800 */
[----:B------:R-:W-:Y:S01]  /*11c20*/  LDSM.16.MT88.4 R140, [R184+0xc00] ;  /* 0x000c0000b88c783b */ /* 0x000fe20000004200 */
[-C--:B------:R-:W-:Y:S03]  /*11c30*/  HMMA.16816.F32.BF16 R76, R120, R138.reuse, R76 ;  /* 0x0000008a784c723c */ /* 0x080fe6000004184c */
[--C-:B--2---:R-:W-:Y:S05]  /*11c40*/  FFMA.FTZ R105, R247, UR4, -R111.reuse ;  /* 0x00000004f7697c23 */ /* 0x104fea000801086f */
[C---:B------:R-:W-:Y:S01]  /*11c50*/  HMMA.16816.F32.BF16 R80, R112.reuse, R138, R80 ;  /* 0x0000008a7050723c */ /* 0x040fe20000041850 */
[----:B------:R-:W-:Y:S01]  /*11c60*/  LDSM.16.MT88.4 R136, [R109+0xb800] ;  /* 0x00b800006d88783b */ /* 0x000fe20000004200 */
[----:B------:R2:W-:Y:S02]  /*11c70*/  MUFU.EX2 R203, R105 ;  /* 0x0000006900cb7308 */ /* 0x0005e40000000800 */
[--C-:B----4-:R-:W-:Y:S01]  /*11c80*/  FFMA.FTZ R106, R250, UR4, -R110.reuse ;  /* 0x00000004fa6a7c23 */ /* 0x110fe2000801086e */
[----:B------:R-:W-:Y:S02]  /*11c90*/  MOV R247, R170 ;  /* 0x000000aa00f77202 */ /* 0x000fe40000000f00 */
[----:B------:R-:W-:Y:S01]  /*11ca0*/  MOV R250, R168 ;  /* 0x000000a800fa7202 */ /* 0x000fe20000000f00 */
[-C--:B------:R-:W-:Y:S04]  /*11cb0*/  HMMA.16816.F32.BF16 R84, R112, R116.reuse, R84 ;  /* 0x000000747054723c */ /* 0x080fe80000041854 */
[----:B------:R4:W-:Y:S04]  /*11cc0*/  MUFU.EX2 R198, R106 ;  /* 0x0000006a00c67308 */ /* 0x0009e80000000800 */
[C---:B------:R-:W-:Y:S04]  /*11cd0*/  HMMA.16816.F32.BF16 R88, R120.reuse, R116, R88 ;  /* 0x000000747858723c */ /* 0x040fe80000041858 */
[----:B---3--:R-:W-:Y:S01]  /*11ce0*/  F2FP.BF16.F32.PACK_AB R116, R210, R208 ;  /* 0x000000d0d274723e */ /* 0x008fe200000010ff */
[--C-:B--2---:R-:W-:Y:S01]  /*11cf0*/  FFMA.FTZ R105, R248, UR4, -R110.reuse ;  /* 0x00000004f8697c23 */ /* 0x104fe2000801086e */
[----:B-1----:R-:W-:Y:S01]  /*11d00*/  F2FP.BF16.F32.PACK_AB R117, R204, R207 ;  /* 0x000000cfcc75723e */ /* 0x002fe200000010ff */
[----:B----4-:R-:W-:Y:S01]  /*11d10*/  FFMA.FTZ R106, R245, UR4, -R111 ;  /* 0x00000004f56a7c23 */ /* 0x010fe2000801086f */
[-C--:B------:R-:W-:Y:S01]  /*11d20*/  HMMA.16816.F32.BF16 R92, R120, R118.reuse, R92 ;  /* 0x00000076785c723c */ /* 0x080fe2000004185c */
[----:B------:R-:W1:Y:S01]  /*11d30*/  LDSM.16.MT88.4 R120, [R184+0x1800] ;  /* 0x00180000b878783b */ /* 0x000e620000004200 */
[----:B------:R2:W-:Y:S01]  /*11d40*/  MUFU.EX2 R200, R105 ;  /* 0x0000006900c87308 */ /* 0x0005e20000000800 */
[----:B------:R-:W-:Y:S02]  /*11d50*/  MOV R248, R167 ;  /* 0x000000a700f87202 */ /* 0x000fe40000000f00 */
[----:B------:R-:W-:Y:S07]  /*11d60*/  MOV R245, R165 ;  /* 0x000000a500f57202 */ /* 0x000fee0000000f00 */
[----:B------:R3:W-:Y:S01]  /*11d70*/  MUFU.EX2 R199, R106 ;  /* 0x0000006a00c77308 */ /* 0x0007e20000000800 */
[----:B------:R-:W-:Y:S04]  /*11d80*/  HMMA.16816.F32.BF16 R96, R112, R118, R96 ;  /* 0x000000767060723c */ /* 0x000fe80000041860 */
[----:B------:R-:W-:Y:S02]  /*11d90*/  F2FP.BF16.F32.PACK_AB R112, R251, R233 ;  /* 0x000000e9fb70723e */ /* 0x000fe400000010ff */
[----:B------:R-:W-:Y:S02]  /*11da0*/  F2FP.BF16.F32.PACK_AB R113, R252, R213 ;  /* 0x000000d5fc71723e */ /* 0x000fe400000010ff */
[----:B------:R-:W-:Y:S01]  /*11db0*/  F2FP.BF16.F32.PACK_AB R114, R234, R214 ;  /* 0x000000d6ea72723e */ /* 0x000fe200000010ff */
[--C-:B--2---:R-:W-:Y:S01]  /*11dc0*/  FFMA.FTZ R105, R244, UR4, -R110.reuse ;  /* 0x00000004f4697c23 */ /* 0x104fe2000801086e */
[----:B------:R-:W-:Y:S01]  /*11dd0*/  F2FP.BF16.F32.PACK_AB R115, R212, R211 ;  /* 0x000000d3d473723e */ /* 0x000fe200000010ff */
[----:B------:R-:W-:Y:S01]  /*11de0*/  FFMA.FTZ R110, R243, UR4, -R110 ;  /* 0x00000004f36e7c23 */ /* 0x000fe2000801086e */
[----:B------:R-:W-:Y:S01]  /*11df0*/  F2FP.BF16.F32.PACK_AB R118, R195, R209 ;  /* 0x000000d1c376723e */ /* 0x000fe200000010ff */
[----:B------:R2:W-:Y:S01]  /*11e00*/  MUFU.EX2 R196, R105 ;  /* 0x0000006900c47308 */ /* 0x0005e20000000800 */
[----:B-----5:R-:W-:Y:S01]  /*11e10*/  F2FP.BF16.F32.PACK_AB R119, R194, R193 ;  /* 0x000000c1c277723e */ /* 0x020fe200000010ff */
[--C-:B---3--:R-:W-:Y:S01]  /*11e20*/  FFMA.FTZ R106, R238, UR4, -R187.reuse ;  /* 0x00000004ee6a7c23 */ /* 0x108fe200080108bb */
[----:B------:R-:W-:Y:S01]  /*11e30*/  MOV R243, R151 ;  /* 0x0000009700f37202 */ /* 0x000fe20000000f00 */
[-C--:B------:R-:W-:Y:S06]  /*11e40*/  HMMA.16816.F32.BF16 R4, R112, R124.reuse, R4 ;  /* 0x0000007c7004723c */ /* 0x080fec0000041804 */
[----:B------:R-:W-:Y:S01]  /*11e50*/  MUFU.EX2 R197, R110 ;  /* 0x0000006e00c57308 */ /* 0x000fe20000000800 */
[----:B------:R-:W-:Y:S09]  /*11e60*/  MOV R238, R153 ;  /* 0x0000009900ee7202 */ /* 0x000ff20000000f00 */
[----:B------:R3:W-:Y:S01]  /*11e70*/  MUFU.EX2 R190, R106 ;  /* 0x0000006a00be7308 */ /* 0x0007e20000000800 */
[----:B------:R-:W-:Y:S01]  /*11e80*/  MOV R244, R150 ;  /* 0x0000009600f47202 */ /* 0x000fe20000000f00 */
[C---:B------:R-:W-:Y:S04]  /*11e90*/  HMMA.16816.F32.BF16 R8, R116.reuse, R124, R8 ;  /* 0x0000007c7408723c */ /* 0x040fe80000041808 */
[--C-:B--2---:R-:W-:Y:S01]  /*11ea0*/  FFMA.FTZ R105, R239, UR4, -R187.reuse ;  /* 0x00000004ef697c23 */ /* 0x104fe200080108bb */
[----:B------:R-:W-:Y:S03]  /*11eb0*/  MOV R239, R152 ;  /* 0x0000009800ef7202 */ /* 0x000fe60000000f00 */
[-C--:B------:R-:W-:Y:S01]  /*11ec0*/  HMMA.16816.F32.BF16 R12, R116, R126.reuse, R12 ;  /* 0x0000007e740c723c */ /* 0x080fe2000004180c */
[----:B------:R-:W2:Y:S02]  /*11ed0*/  MUFU.EX2 R189, R105 ;  /* 0x0000006900bd7308 */ /* 0x000ea40000000800 */
[--C-:B---3--:R-:W-:Y:S01]  /*11ee0*/  FFMA.FTZ R106, R242, UR4, -R188.reuse ;  /* 0x00000004f26a7c23 */ /* 0x108fe200080108bc */
[----:B------:R-:W-:Y:S04]  /*11ef0*/  MOV R242, R161 ;  /* 0x000000a100f27202 */ /* 0x000fe80000000f00 */
[C---:B------:R-:W-:Y:S01]  /*11f00*/  HMMA.16816.F32.BF16 R16, R112.reuse, R126, R16 ;  /* 0x0000007e7010723c */ /* 0x040fe20000041810 */
[----:B------:R-:W3:Y:S02]  /*11f10*/  LDSM.16.MT88.4 R124, [R184+0x2800] ;  /* 0x00280000b87c783b */ /* 0x000ee40000004200 */
[----:B------:R-:W-:Y:S01]  /*11f20*/  MUFU.EX2 R106, R106 ;  /* 0x0000006a006a7308 */ /* 0x000fe20000000800 */
[----:B--2---:R-:W-:Y:S04]  /*11f30*/  F2FP.BF16.F32.PACK_AB R176, R190, R189 ;  /* 0x000000bdbeb0723e */ /* 0x004fe800000010ff */
[-C--:B------:R-:W-:Y:S03]  /*11f40*/  HMMA.16816.F32.BF16 R20, R112, R128.reuse, R20 ;  /* 0x000000807014723c */ /* 0x080fe60000041814 */
[--C-:B------:R-:W-:Y:S01]  /*11f50*/  FFMA.FTZ R105, R241, UR4, -R187.reuse ;  /* 0x00000004f1697c23 */ /* 0x100fe200080108bb */
[----:B------:R-:W-:Y:S01]  /*11f60*/  FFMA.FTZ R187, R240, UR4, -R187 ;  /* 0x00000004f0bb7c23 */ /* 0x000fe200080108bb */
[----:B------:R-:W-:Y:S02]  /*11f70*/  MOV R241, R154 ;  /* 0x0000009a00f17202 */ /* 0x000fe40000000f00 */
[----:B------:R2:W-:Y:S01]  /*11f80*/  MUFU.EX2 R192, R105 ;  /* 0x0000006900c07308 */ /* 0x0005e20000000800 */
[C---:B------:R-:W-:Y:S09]  /*11f90*/  HMMA.16816.F32.BF16 R24, R116.reuse, R128, R24 ;  /* 0x000000807418723c */ /* 0x040ff20000041818 */
[----:B------:R-:W4:Y:S01]  /*11fa0*/  MUFU.EX2 R191, R187 ;  /* 0x000000bb00bf7308 */ /* 0x000f220000000800 */
[----:B------:R-:W-:Y:S01]  /*11fb0*/  MOV R240, R155 ;  /* 0x0000009b00f07202 */ /* 0x000fe20000000f00 */
[-C--:B------:R-:W-:Y:S03]  /*11fc0*/  HMMA.16816.F32.BF16 R28, R116, R130.reuse, R28 ;  /* 0x00000082741c723c */ /* 0x080fe6000004181c */
[--C-:B--2---:R-:W-:Y:S01]  /*11fd0*/  FFMA.FTZ R105, R237, UR4, -R188.reuse ;  /* 0x00000004ed697c23 */ /* 0x104fe200080108bc */
[----:B------:R-:W-:Y:S01]  /*11fe0*/  FFMA.FTZ R188, R107, UR4, -R188 ;  /* 0x000000046bbc7c23 */ /* 0x000fe200080108bc */
[----:B------:R-:W-:Y:S03]  /*11ff0*/  MOV R107, R162 ;  /* 0x000000a2006b7202 */ /* 0x000fe60000000f00 */
[C---:B------:R-:W-:Y:S01]  /*12000*/  HMMA.16816.F32.BF16 R32, R112.reuse, R130, R32 ;  /* 0x000000827020723c */ /* 0x040fe20000041820 */
[----:B------:R2:W5:Y:S01]  /*12010*/  LDSM.16.MT88.4 R128, [R109+0x9c00] ;  /* 0x009c00006d80783b */ /* 0x0005620000004200 */
[----:B------:R-:W1:Y:S02]  /*12020*/  MUFU.EX2 R187, R105 ;  /* 0x0000006900bb7308 */ /* 0x000e640000000800 */
[----:B----4-:R-:W-:Y:S08]  /*12030*/  F2FP.BF16.F32.PACK_AB R178, R191, R192 ;  /* 0x000000c0bfb2723e */ /* 0x010ff000000010ff */
[----:B------:R-:W-:Y:S01]  /*12040*/  MUFU.EX2 R188, R188 ;  /* 0x000000bc00bc7308 */ /* 0x000fe20000000800 */
[----:B------:R-:W-:Y:S01]  /*12050*/  MOV R237, R160 ;  /* 0x000000a000ed7202 */ /* 0x000fe20000000f00 */
[-C--:B------:R-:W-:Y:S08]  /*12060*/  HMMA.16816.F32.BF16 R36, R112, R132.reuse, R36 ;  /* 0x000000847024723c */ /* 0x080ff00000041824 */
[----:B------:R-:W-:Y:S01]  /*12070*/  MUFU.EX2 R105, R108 ;  /* 0x0000006c00697308 */ /* 0x000fe20000000800 */
[C---:B------:R-:W-:Y:S04]  /*12080*/  HMMA.16816.F32.BF16 R40, R116.reuse, R132, R40 ;  /* 0x000000847428723c */ /* 0x040fe80000041828 */
[----:B-1----:R-:W-:Y:S04]  /*12090*/  F2FP.BF16.F32.PACK_AB R177, R106, R187 ;  /* 0x000000bb6ab1723e */ /* 0x002fe800000010ff */
[-C--:B------:R-:W-:Y:S03]  /*120a0*/  HMMA.16816.F32.BF16 R44, R116, R134.reuse, R44 ;  /* 0x00000086742c723c */ /* 0x080fe6000004182c */
[----:B--2---:R-:W-:Y:S05]  /*120b0*/  F2FP.BF16.F32.PACK_AB R109, R200, R198 ;  /* 0x000000c6c86d723e */ /* 0x004fea00000010ff */
[C---:B------:R-:W-:Y:S08]  /*120c0*/  HMMA.16816.F32.BF16 R48, R112.reuse, R134, R48 ;  /* 0x000000867030723c */ /* 0x040ff00000041830 */
[-C--:B------:R-:W-:Y:S08]  /*120d0*/  HMMA.16816.F32.BF16 R52, R112, R120.reuse, R52 ;  /* 0x000000787034723c */ /* 0x080ff00000041834 */
[C---:B------:R-:W-:Y:S04]  /*120e0*/  HMMA.16816.F32.BF16 R56, R116.reuse, R120, R56 ;  /* 0x000000787438723c */ /* 0x040fe80000041838 */
[--C-:B------:R-:W-:Y:S01]  /*120f0*/  FFMA.FTZ R120, R246, UR4, -R111.reuse ;  /* 0x00000004f6787c23 */ /* 0x100fe2000801086f */
[----:B------:R-:W-:Y:S01]  /*12100*/  FFMA.FTZ R111, R249, UR4, -R111 ;  /* 0x00000004f96f7c23 */ /* 0x000fe2000801086f */
[----:B------:R-:W-:Y:S02]  /*12110*/  MOV R246, R169 ;  /* 0x000000a900f67202 */ /* 0x000fe40000000f00 */
[-C--:B------:R-:W-:Y:S01]  /*12120*/  HMMA.16816.F32.BF16 R60, R116, R122.reuse, R60 ;  /* 0x0000007a743c723c */ /* 0x080fe2000004183c */
[----:B------:R-:W1:Y:S02]  /*12130*/  MUFU.EX2 R202, R120 ;  /* 0x0000007800ca7308 */ /* 0x000e640000000800 */
[----:B------:R-:W-:Y:S08]  /*12140*/  MOV R249, R164 ;  /* 0x000000a400f97202 */ /* 0x000ff00000000f00 */
[----:B------:R-:W2:Y:S01]  /*12150*/  MUFU.EX2 R201, R111 ;  /* 0x0000006f00c97308 */ /* 0x000ea20000000800 */
[C---:B------:R-:W-:Y:S04]  /*12160*/  HMMA.16816.F32.BF16 R64, R112.reuse, R122, R64 ;  /* 0x0000007a7040723c */ /* 0x040fe80000041840 */
[----:B-1----:R-:W-:Y:S04]  /*12170*/  F2FP.BF16.F32.PACK_AB R108, R202, R203 ;  /* 0x000000cbca6c723e */ /* 0x002fe800000010ff */
[-C--:B------:R-:W-:Y:S03]  /*12180*/  HMMA.16816.F32.BF16 R68, R112, R136.reuse, R68 ;  /* 0x000000887044723c */ /* 0x080fe60000041844 */
[----:B--2---:R-:W-:Y:S02]  /*12190*/  F2FP.BF16.F32.PACK_AB R110, R201, R199 ;  /* 0x000000c7c96e723e */ /* 0x004fe400000010ff */
[----:B------:R-:W-:Y:S03]  /*121a0*/  F2FP.BF16.F32.PACK_AB R111, R197, R196 ;  /* 0x000000c4c56f723e */ /* 0x000fe600000010ff */
[C---:B------:R-:W-:Y:S08]  /*121b0*/  HMMA.16816.F32.BF16 R72, R116.reuse, R136, R72 ;  /* 0x000000887448723c */ /* 0x040ff00000041848 */
[-C--:B------:R-:W-:Y:S08]  /*121c0*/  HMMA.16816.F32.BF16 R76, R116, R138.reuse, R76 ;  /* 0x0000008a744c723c */ /* 0x080ff0000004184c */
[C---:B------:R-:W-:Y:S08]  /*121d0*/  HMMA.16816.F32.BF16 R80, R112.reuse, R138, R80 ;  /* 0x0000008a7050723c */ /* 0x040ff00000041850 */
[-C--:B---3--:R-:W-:Y:S08]  /*121e0*/  HMMA.16816.F32.BF16 R84, R112, R124.reuse, R84 ;  /* 0x0000007c7054723c */ /* 0x088ff00000041854 */
[C---:B------:R-:W-:Y:S08]  /*121f0*/  HMMA.16816.F32.BF16 R88, R116.reuse, R124, R88 ;  /* 0x0000007c7458723c */ /* 0x040ff00000041858 */
[-C--:B------:R-:W-:Y:S08]  /*12200*/  HMMA.16816.F32.BF16 R92, R116, R126.reuse, R92 ;  /* 0x0000007e745c723c */ /* 0x080ff0000004185c */
[----:B------:R-:W-:Y:S08]  /*12210*/  HMMA.16816.F32.BF16 R96, R112, R126, R96 ;  /* 0x0000007e7060723c */ /* 0x000ff00000041860 */
[-C--:B-----5:R-:W-:Y:S05]  /*12220*/  HMMA.16816.F32.BF16 R112, R108, R128.reuse, R4 ;  /* 0x000000806c70723c */ /* 0x0a0fea0000041804 */
[----:B------:R-:W-:Y:S02]  /*12230*/  MOV R6, R206 ;  /* 0x000000ce00067202 */ /* 0x000fe40000000f00 */
[----:B------:R-:W-:Y:S02]  /*12240*/  MOV R206, R179 ;  /* 0x000000b300ce7202 */ /* 0x000fe40000000f00 */
[----:B------:R-:W-:Y:S02]  /*12250*/  F2FP.BF16.F32.PACK_AB R179, R188, R105 ;  /* 0x00000069bcb3723e */ /* 0x000fe400000010ff */
[----:B------:R-:W-:Y:S02]  /*12260*/  MOV R4, R163 ;  /* 0x000000a300047202 */ /* 0x000fe40000000f00 */
[----:B------:R-:W-:Y:S02]  /*12270*/  MOV R5, R166 ;  /* 0x000000a600057202 */ /* 0x000fe40000000f00 */
[----:B------:R-:W-:Y:S01]  /*12280*/  MOV R7, R205 ;  /* 0x000000cd00077202 */ /* 0x000fe20000000f00 */
[C---:B------:R-:W-:Y:S04]  /*12290*/  HMMA.16816.F32.BF16 R116, R176.reuse, R128, R8 ;  /* 0x00000080b074723c */ /* 0x040fe80000041808 */
[----:B------:R-:W-:Y:S02]  /*122a0*/  MOV R9, R146 ;  /* 0x0000009200097202 */ /* 0x000fe40000000f00 */
[----:B------:R-:W-:Y:S02]  /*122b0*/  MOV R10, R147 ;  /* 0x00000093000a7202 */ /* 0x000fe40000000f00 */
[-C--:B------:R-:W-:Y:S01]  /*122c0*/  HMMA.16816.F32.BF16 R120, R176, R130.reuse, R12 ;  /* 0x00000082b078723c */ /* 0x080fe2000004180c */
[----:B------:R-:W2:Y:S02]  /*122d0*/  LDL.LU R14, [R1+0x28] ;  /* 0x00002800010e7983 */ /* 0x000ea40000300800 */
[----:B------:R-:W-:Y:S02]  /*122e0*/  MOV R13, R145 ;  /* 0x00000091000d7202 */ /* 0x000fe40000000f00 */
[----:B------:R-:W-:Y:S02]  /*122f0*/  MOV R15, R144 ;  /* 0x00000090000f7202 */ /* 0x000fe40000000f00 */
[----:B------:R-:W-:Y:S01]  /*12300*/  MOV R12, R6 ;  /* 0x00000006000c7202 */ /* 0x000fe20000000f00 */
[C---:B------:R-:W-:Y:S04]  /*12310*/  HMMA.16816.F32.BF16 R124, R108.reuse, R130, R16 ;  /* 0x000000826c7c723c */ /* 0x040fe80000041810 */
[----:B------:R-:W-:Y:S02]  /*12320*/  MOV R19, R5 ;  /* 0x0000000500137202 */ /* 0x000fe40000000f00 */
[----:B------:R-:W-:Y:S02]  /*12330*/  MOV R8, R148 ;  /* 0x0000009400087202 */ /* 0x000fe40000000f00 */
[-C--:B------:R-:W-:Y:S03]  /*12340*/  HMMA.16816.F32.BF16 R128, R108, R140.reuse, R20 ;  /* 0x0000008c6c80723c */ /* 0x080fe60000041814 */
[----:B------:R-:W-:Y:S02]  /*12350*/  MOV R11, R149 ;  /* 0x00000095000b7202 */ /* 0x000fe40000000f00 */
[----:B------:R-:W-:Y:S02]  /*12360*/  MOV R205, R171 ;  /* 0x000000ab00cd7202 */ /* 0x000fe40000000f00 */
[----:B------:R-:W-:Y:S01]  /*12370*/  MOV R17, R220 ;  /* 0x000000dc00117202 */ /* 0x000fe20000000f00 */
[C---:B------:R-:W-:Y:S01]  /*12380*/  HMMA.16816.F32.BF16 R132, R176.reuse, R140, R24 ;  /* 0x0000008cb084723c */ /* 0x040fe20000041818 */
[----:B------:R-:W1:Y:S07]  /*12390*/  S2R R220, SR_TID.X ;  /* 0x0000000000dc7919 */ /* 0x000e6e0000002100 */
        /* <DEDUP_REMOVED lines=13> */
[C---:B------:R-:W-:Y:S04]  /*12470*/  HMMA.16816.F32.BF16 R80, R108.reuse, R182, R80 ;  /* 0x000000b66c50723c */ /* 0x040fe80000041850 */
[----:B--2---:R-:W-:Y:S01]  /*12480*/  FFMA.FTZ R100, R100, R14, R13 ;  /* 0x0000000e64647223 */ /* 0x004fe2000001000d */
[----:B------:R-:W-:Y:S02]  /*12490*/  MOV R14, R9 ;  /* 0x00000009000e7202 */ /* 0x000fe40000000f00 */
[----:B------:R-:W2:Y:S01]  /*124a0*/  LDL.LU R9, [R1+0x2c] ;  /* 0x00002c0001097983 */ /* 0x000ea20000300800 */
[----:B------:R-:W-:Y:S02]  /*124b0*/  MOV R13, R15 ;  /* 0x0000000f000d7202 */ /* 0x000fe40000000f00 */
[----:B------:R-:W-:Y:S02]  /*124c0*/  MOV R15, R221 ;  /* 0x000000dd000f7202 */ /* 0x000fe40000000f00 */
[----:B------:R-:W3:Y:S02]  /*124d0*/  S2R R221, SR_TID.X ;  /* 0x0000000000dd7919 */ /* 0x000ee40000002100 */
[----:B------:R-:W-:Y:S02]  /*124e0*/  MOV R18, R15 ;  /* 0x0000000f00127202 */ /* 0x000fe40000000f00 */
[----:B------:R-:W-:Y:S02]  /*124f0*/  MOV R15, R10 ;  /* 0x0000000a000f7202 */ /* 0x000fe40000000f00 */
[----:B------:R-:W-:Y:S02]  /*12500*/  MOV R10, R4 ;  /* 0x00000004000a7202 */ /* 0x000fe40000000f00 */
[----:B---3--:R-:W-:Y:S01]  /*12510*/  SHF.L.U32 R221, R221, 0x5, RZ ;  /* 0x00000005dddd7819 */ /* 0x008fe200000006ff */
[----:B--2---:R-:W-:Y:S01]  /*12520*/  FFMA.FTZ R9, R3, R9, R13 ;  /* 0x0000000903097223 */ /* 0x004fe2000001000d */
[----:B------:R-:W-:Y:S01]  /*12530*/  MOV R13, R14 ;  /* 0x0000000e000d7202 */ /* 0x000fe20000000f00 */
[----:B------:R-:W2:Y:S01]  /*12540*/  LDL.LU R3, [R1+0x34] ;  /* 0x0000340001037983 */ /* 0x000ea20000300800 */
[----:B------:R-:W-:Y:S01]  /*12550*/  MOV R14, R8 ;  /* 0x00000008000e7202 */ /* 0x000fe20000000f00 */
[----:B------:R-:W-:Y:S01]  /*12560*/  FADD.FTZ R9, R12, R9 ;  /* 0x000000090c097221 */ /* 0x000fe20000010000 */
[----:B------:R-:W-:Y:S01]  /*12570*/  MOV R8, R7 ;  /* 0x0000000700087202 */ /* 0x000fe20000000f00 */
[----:B------:R-:W3:Y:S04]  /*12580*/  LDL.LU R16, [R1+0x30] ;  /* 0x0000300001107983 */ /* 0x000ee80000300800 */
[----:B------:R-:W4:Y:S02]  /*12590*/  LDSM.16.MT88.4 R4, [R184+0x2c00] ;  /* 0x002c0000b804783b */ /* 0x000f240000004200 */
[-C--:B----4-:R-:W-:Y:S08]  /*125a0*/  HMMA.16816.F32.BF16 R84, R108, R4.reuse, R84 ;  /* 0x000000046c54723c */ /* 0x090ff00000041854 */
[C---:B------:R-:W-:Y:S08]  /*125b0*/  HMMA.16816.F32.BF16 R88, R176.reuse, R4, R88 ;  /* 0x00000004b058723c */ /* 0x040ff00000041858 */
[-C--:B------:R-:W-:Y:S08]  /*125c0*/  HMMA.16816.F32.BF16 R92, R176, R6.reuse, R92 ;  /* 0x00000006b05c723c */ /* 0x080ff0000004185c */
[----:B------:R-:W-:Y:S04]  /*125d0*/  HMMA.16816.F32.BF16 R96, R108, R6, R96 ;  /* 0x000000066c60723c */ /* 0x000fe80000041860 */
[----:B--2---:R-:W-:Y:S01]  /*125e0*/  FFMA.FTZ R3, R2, R3, R17 ;  /* 0x0000000302037223 */ /* 0x004fe20000010011 */
[----:B------:R-:W-:Y:S01]  /*125f0*/  FADD.FTZ R2, R19, R100 ;  /* 0x0000006413027221 */ /* 0x000fe20000010000 */
[----:B------:R-:W-:Y:S02]  /*12600*/  MOV R100, R103 ;  /* 0x0000006700647202 */ /* 0x000fe40000000f00 */
[----:B------:R-:W-:Y:S01]  /*12610*/  FADD.FTZ R8, R8, R3 ;  /* 0x0000000308087221 */ /* 0x000fe20000010000 */
[----:B------:R-:W-:Y:S01]  /*12620*/  FADD.FTZ R11, R11, R2 ;  /* 0x000000020b0b7221 */ /* 0x000fe20000010000 */
[----:B------:R-:W-:Y:S01]  /*12630*/  FADD.FTZ R3, R14, R9 ;  /* 0x000000090e037221 */ /* 0x000fe20000010000 */
[----:B---3--:R-:W-:Y:S01]  /*12640*/  FFMA.FTZ R0, R0, R16, R18 ;  /* 0x0000001000007223 */ /* 0x008fe20000010012 */
[----:B------:R-:W-:Y:S01]  /*12650*/  FADD.FTZ R2, R15, R8 ;  /* 0x000000080f027221 */ /* 0x000fe20000010000 */
[----:B------:R-:W-:Y:S02]  /*12660*/  FADD.FTZ R11, R107, R11 ;  /* 0x0000000b6b0b7221 */ /* 0x000fe40000010000 */
[----:B------:R-:W-:Y:S01]  /*12670*/  FADD.FTZ R0, R13, R0 ;  /* 0x000000000d007221 */ /* 0x000fe20000010000 */
[----:B------:R-:W-:Y:S03]  /*12680*/  FADD.FTZ R9, R237, R2 ;  /* 0x00000002ed097221 */ /* 0x000fe60000010000 */
        /* <DEDUP_REMOVED lines=50> */
[----:B------:R-:W-:Y:S01]  /*129b0*/  MOV R106, R101 ;  /* 0x00000065006a7202 */ /* 0x000fe20000000f00 */
[----:B------:R-:W-:Y:S01]  /*129c0*/  STL [R1+0x28], R4 ;  /* 0x0000280401007387 */ /* 0x000fe20000100800 */
[----:B------:R-:W-:Y:S01]  /*129d0*/  FADD.FTZ R0, R188, R0 ;  /* 0x00000000bc007221 */ /* 0x000fe20000010000 */
[----:B------:R-:W-:Y:S02]  /*129e0*/  MOV R105, R102 ;  /* 0x0000006600697202 */ /* 0x000fe40000000f00 */
[----:B------:R2:W-:Y:S04]  /*129f0*/  STL [R1+0x2c], R3 ;  /* 0x00002c0301007387 */ /* 0x0005e80000100800 */
[----:B------:R3:W-:Y:S04]  /*12a00*/  STL [R1+0x34], R2 ;  /* 0x0000340201007387 */ /* 0x0007e80000100800 */
[----:B------:R3:W-:Y:S01]  /*12a10*/  STL [R1+0x30], R0 ;  /* 0x0000300001007387 */ /* 0x0007e20000100800 */
[----:B--2---:R-:W-:Y:S01]  /*12a20*/  MOV R3, R104 ;  /* 0x0000006800037202 */ /* 0x004fe20000000f00 */
[----:B-1----:R-:W-:Y:S06]  /*12a30*/  @P0 BRA `(.L_x_200) ;  /* 0xffffffbc00680947 */ /* 0x002fec000383ffff */
.L_x_199:
[----:B------:R-:W3:Y:S04]  /*12a40*/  LDL.LU R4, [R1+0x28] ;  /* 0x0000280001047983 */ /* 0x000ee80000300800 */
[----:B------:R-:W2:Y:S04]  /*12a50*/  LDL.LU R7, [R1+0x2c] ;  /* 0x00002c0001077983 */ /* 0x000ea80000300800 */
[----:B------:R-:W4:Y:S04]  /*12a60*/  LDL.LU R6, [R1+0x34] ;  /* 0x0000340001067983 */ /* 0x000f280000300800 */
[----:B------:R-:W5:Y:S04]  /*12a70*/  LDL.LU R5, [R1+0x30] ;  /* 0x0000300001057983 */ /* 0x000f680000300800 */
[----:B------:R-:W4:Y:S04]  /*12a80*/  LDL.LU R8, [R1+0x18] ;  /* 0x0000180001087983 */ /* 0x000f280000300800 */
[----:B------:R-:W4:Y:S01]  /*12a90*/  LDL R53, [R1+0x50] ;  /* 0x0000500001357983 */ /* 0x000f220000100800 */
[----:B------:R-:W-:-:S02]  /*12aa0*/  SHF.R.U32.HI R48, RZ, 0x2, R220 ;  /* 0x00000002ff307819 */ /* 0x000fc400000116dc */
[----:B------:R-:W-:Y:S01]  /*12ab0*/  SHF.L.U32 R52, R220, 0x3, RZ ;  /* 0x00000003dc347819 */ /* 0x000fe200000006ff */
[----:B------:R-:W4:Y:S01]  /*12ac0*/  LDL R54, [R1+0x4c] ;  /* 0x00004c0001367983 */ /* 0x000f220000100800 */
[----:B------:R-:W1:Y:S03]  /*12ad0*/  S2UR UR4, SR_CTAID.Z ;  /* 0x00000000000479c3 */ /* 0x000e660000002700 */
[----:B---3--:R-:W3:Y:S04]  /*12ae0*/  SHFL.BFLY PT, R2, R4, 0x2, 0x1f ;  /* 0x0c401f0004027f89 */ /* 0x008ee800000e0000 */
[----:B--2---:R-:W2:Y:S04]  /*12af0*/  SHFL.BFLY PT, R0, R7, 0x2, 0x1f ;  /* 0x0c401f0007007f89 */ /* 0x004ea800000e0000 */
[----:B-----5:R-:W5:Y:S01]  /*12b00*/  SHFL.BFLY PT, R3, R5, 0x2, 0x1f ;  /* 0x0c401f0005037f89 */ /* 0x020f6200000e0000 */
[----:B---3--:R-:W-:-:S03]  /*12b10*/  FADD.FTZ R2, R2, R4 ;  /* 0x0000000402027221 */ /* 0x008fc60000010000 */
[----:B----4-:R-:W3:Y:S01]  /*12b20*/  SHFL.BFLY PT, R4, R6, 0x2, 0x1f ;  /* 0x0c401f0006047f89 */ /* 0x010ee200000e0000 */
[----:B--2---:R-:W-:-:S03]  /*12b30*/  FADD.FTZ R0, R0, R7 ;  /* 0x0000000700007221 */ /* 0x004fc60000010000 */
[----:B------:R-:W2:Y:S04]  /*12b40*/  SHFL.BFLY PT, R47, R2, 0x1, 0x1f ;  /* 0x0c201f00022f7f89 */ /* 0x000ea800000e0000 */
[----:B------:R-:W4:Y:S01]  /*12b50*/  SHFL.BFLY PT, R49, R0, 0x1, 0x1f ;  /* 0x0c201f0000317f89 */ /* 0x000f2200000e0000 */
[----:B-----5:R-:W-:Y:S01]  /*12b60*/  FADD.FTZ R3, R3, R5 ;  /* 0x0000000503037221 */ /* 0x020fe20000010000 */
[----:B------:R-:W-:Y:S01]  /*12b70*/  IADD3 R5, PT, PT, R48, 0x20, RZ ;  /* 0x0000002030057810 */ /* 0x000fe20007ffe0ff */
[----:B---3--:R-:W-:-:S03]  /*12b80*/  FADD.FTZ R4, R4, R6 ;  /* 0x0000000604047221 */ /* 0x008fc60000010000 */
[----:B------:R-:W-:Y:S01]  /*12b90*/  SHFL.BFLY PT, R51, R3, 0x1, 0x1f ;  /* 0x0c201f0003337f89 */ /* 0x000fe200000e0000 */
[----:B--2---:R-:W-:-:S03]  /*12ba0*/  FADD.FTZ R47, R2, R47 ;  /* 0x0000002f022f7221 */ /* 0x004fc60000010000 */
[----:B------:R-:W2:Y:S01]  /*12bb0*/  SHFL.BFLY PT, R50, R4, 0x1, 0x1f ;  /* 0x0c201f0004327f89 */ /* 0x000ea200000e0000 */
[----:B------:R-:W-:Y:S01]  /*12bc0*/  IADD3 R2, PT, PT, R48, 0x40, RZ ;  /* 0x0000004030027810 */ /* 0x000fe20007ffe0ff */
[----:B------:R-:W3:Y:S01]  /*12bd0*/  MUFU.RCP R6, R47 ;  /* 0x0000002f00067308 */ /* 0x000ee20000001000 */
[----:B----4-:R-:W-:Y:S01]  /*12be0*/  FADD.FTZ R49, R0, R49 ;  /* 0x0000003100317221 */ /* 0x010fe20000010000 */
[----:B------:R-:W-:Y:S02]  /*12bf0*/  SHF.L.U32 R0, R220, 0x4, RZ ;  /* 0x00000004dc007819 */ /* 0x000fe400000006ff */
[----:B------:R-:W-:Y:S02]  /*12c00*/  FSETP.NE.FTZ.AND P0, PT, R47, RZ, PT ;  /* 0x000000ff2f00720b */ /* 0x000fe40003f15000 */
[----:B------:R-:W-:Y:S02]  /*12c10*/  LOP3.LUT R0, R8, 0x3e00, R0, 0xf8, !PT ;  /* 0x00003e0008007812 */ /* 0x000fe400078ef800 */
[----:B------:R-:W4:Y:S01]  /*12c20*/  MUFU.RCP R7, R49 ;  /* 0x0000003100077308 */ /* 0x000f220000001000 */
[----:B------:R-:W-:-:S02]  /*12c30*/  LOP3.LUT R8, R52, 0xc0, RZ, 0xc0, !PT ;  /* 0x000000c034087812 */ /* 0x000fc400078ec0ff */
[-C--:B------:R-:W-:Y:S02]  /*12c40*/  ISETP.GE.AND P2, PT, R5, R53.reuse, PT ;  /* 0x000000350500720c */ /* 0x080fe40003f46270 */
[----:B------:R-:W-:Y:S02]  /*12c50*/  ISETP.GE.AND P1, PT, R2, R53, PT ;  /* 0x000000350200720c */ /* 0x000fe40003f26270 */
[----:B------:R-:W-:Y:S02]  /*12c60*/  LOP3.LUT R5, R0, 0x20, R52, 0xf8, !PT ;  /* 0x0000002000057812 */ /* 0x000fe400078ef834 */
[----:B------:R-:W-:Y:S02]  /*12c70*/  LOP3.LUT R2, R8, 0x18, R220, 0xf8, !PT ;  /* 0x0000001808027812 */ /* 0x000fe400078ef8dc */
[----:B------:R-:W-:Y:S02]  /*12c80*/  FSETP.NE.FTZ.AND P5, PT, R49, RZ, PT ;  /* 0x000000ff3100720b */ /* 0x000fe40003fb5000 */
[----:B---3--:R-:W-:Y:S01]  /*12c90*/  FSEL R0, R6, 1, P0 ;  /* 0x3f80000006007808 */ /* 0x008fe20000000000 */
[----:B--2---:R-:W-:Y:S01]  /*12ca0*/  FADD.FTZ R50, R4, R50 ;  /* 0x0000003204327221 */ /* 0x004fe20000010000 */
[----:B------:R-:W-:-:S02]  /*12cb0*/  LOP3.LUT R4, R5, R2, RZ, 0xfc, !PT ;  /* 0x0000000205047212 */ /* 0x000fc400078efcff */
[----:B----4-:R-:W-:Y:S01]  /*12cc0*/  FSEL R2, R7, 1, P5 ;  /* 0x3f80000007027808 */ /* 0x010fe20002800000 */
        /* <DEDUP_REMOVED lines=23> */
[----:B------:R-:W-:-:S02]  /*12e40*/  FMUL.FTZ R40, R0, R97 ;  /* 0x0000006100287220 */ /* 0x000fc40000410000 */
[----:B------:R-:W2:Y:S01]  /*12e50*/  MUFU.RCP R0, R50 ;  /* 0x0000003200007308 */ /* 0x000ea20000001000 */
[----:B------:R-:W-:Y:S01]  /*12e60*/  FSETP.NE.FTZ.AND P3, PT, R50, RZ, PT ;  /* 0x000000ff3200720b */ /* 0x000fe20003f75000 */
[----:B------:R-:W-:Y:S01]  /*12e70*/  FADD.FTZ R51, R3, R51 ;  /* 0x0000003303337221 */ /* 0x000fe20000010000 */
[C---:B------:R-:W-:Y:S01]  /*12e80*/  FMUL.FTZ R114, R2.reuse, R114 ;  /* 0x0000007202727220 */ /* 0x040fe20000410000 */
[C---:B------:R-:W-:Y:S01]  /*12e90*/  FMUL.FTZ R115, R2.reuse, R115 ;  /* 0x0000007302737220 */ /* 0x040fe20000410000 */
[C---:B------:R-:W-:Y:S01]  /*12ea0*/  FMUL.FTZ R126, R2.reuse, R126 ;  /* 0x0000007e027e7220 */ /* 0x040fe20000410000 */
[----:B------:R-:W-:Y:S01]  /*12eb0*/  FMUL.FTZ R6, R2, R127 ;  /* 0x0000007f02067220 */ /* 0x000fe20000410000 */
[----:B------:R-:W-:Y:S01]  /*12ec0*/  LOP3.LUT R3, R186, 0x20, RZ, 0xc0, !PT ;  /* 0x00000020ba037812 */ /* 0x000fe200078ec0ff */
[----:B------:R-:W3:Y:S01]  /*12ed0*/  MUFU.RCP R5, R51 ;  /* 0x0000003300057308 */ /* 0x000ee20000001000 */
[----:B------:R-:W-:Y:S01]  /*12ee0*/  LEA R4, R4, UR5, 0x1 ;  /* 0x0000000504047c11 */ /* 0x000fe2000f8e08ff */
[C---:B------:R-:W-:Y:S01]  /*12ef0*/  FMUL.FTZ R130, R2.reuse, R130 ;  /* 0x0000008202827220 */ /* 0x040fe20000410000 */
[----:B------:R-:W-:Y:S01]  /*12f00*/  FMUL.FTZ R18, R2, R131 ;  /* 0x0000008302127220 */ /* 0x000fe20000410000 */
[----:B--2---:R-:W-:Y:S01]  /*12f10*/  FSEL R0, R0, 1, P3 ;  /* 0x3f80000000007808 */ /* 0x004fe20001800000 */
[C---:B------:R-:W-:Y:S01]  /*12f20*/  FMUL.FTZ R142, R2.reuse, R142 ;  /* 0x0000008e028e7220 */ /* 0x040fe20000410000 */
[C---:B------:R-:W-:Y:S01]  /*12f30*/  FMUL.FTZ R14, R2.reuse, R143 ;  /* 0x0000008f020e7220 */ /* 0x040fe20000410000 */
[----:B------:R-:W-:-:S02]  /*12f40*/  FMUL.FTZ R146, R2, R146 ;  /* 0x0000009202927220 */ /* 0x000fc40000410000 */
        /* <DEDUP_REMOVED lines=41> */
[----:B------:R-:W-:Y:S02]  /*131e0*/  F2FP.BF16.F32.PACK_AB R7, R7, R124 ;  /* 0x0000007c0707723e */ /* 0x000fe400000010ff */
[----:B------:R-:W-:Y:S02]  /*131f0*/  F2FP.BF16.F32.PACK_AB R6, R6, R126 ;  /* 0x0000007e0606723e */ /* 0x000fe400000010ff */
[----:B------:R-:W-:Y:S02]  /*13200*/  IADD3 R3, PT, PT, R4, -R3, RZ ;  /* 0x8000000304037210 */ /* 0x000fe40007ffe0ff */
[----:B------:R-:W-:Y:S01]  /*13210*/  F2FP.BF16.F32.PACK_AB R8, R8, R116 ;  /* 0x000000740808723e */ /* 0x000fe200000010ff */
[----:B------:R-:W-:Y:S04]  /*13220*/  STS [R4], R2 ;  /* 0x0000000204007388 */ /* 0x000fe80000000800 */
[----:B------:R2:W-:Y:S04]  /*13230*/  STS [R4+0x200], R0 ;  /* 0x0002000004007388 */ /* 0x0005e80000000800 */
[----:B------:R4:W-:Y:S04]  /*13240*/  STS [R3+0x10], R7 ;  /* 0x0000100703007388 */ /* 0x0009e80000000800 */
[----:B------:R-:W-:Y:S01]  /*13250*/  STS [R3+0x210], R6 ;  /* 0x0002100603007388 */ /* 0x000fe20000000800 */
[----:B------:R-:W-:-:S03]  /*13260*/  FSETP.NE.FTZ.AND P6, PT, R51, RZ, PT ;  /* 0x000000ff3300720b */ /* 0x000fc60003fd5000 */
[----:B------:R5:W-:Y:S01]  /*13270*/  STS [R4+0x1000], R8 ;  /* 0x0010000804007388 */ /* 0x000be20000000800 */
[----:B---3--:R-:W-:-:S05]  /*13280*/  FSEL R5, R5, 1, P6 ;  /* 0x3f80000005057808 */ /* 0x008fca0003000000 */
[C---:B------:R-:W-:Y:S01]  /*13290*/  FMUL.FTZ R118, R5.reuse, R118 ;  /* 0x0000007605767220 */ /* 0x040fe20000410000 */
[C---:B------:R-:W-:Y:S01]  /*132a0*/  FMUL.FTZ R10, R5.reuse, R119 ;  /* 0x00000077050a7220 */ /* 0x040fe20000410000 */
[C---:B------:R-:W-:Y:S01]  /*132b0*/  FMUL.FTZ R122, R5.reuse, R122 ;  /* 0x0000007a057a7220 */ /* 0x040fe20000410000 */
[C---:B------:R-:W-:Y:S01]  /*132c0*/  FMUL.FTZ R20, R5.reuse, R123 ;  /* 0x0000007b05147220 */ /* 0x040fe20000410000 */
[C---:B------:R-:W-:Y:S01]  /*132d0*/  FMUL.FTZ R134, R5.reuse, R134 ;  /* 0x0000008605867220 */ /* 0x040fe20000410000 */
[----:B--2---:R-:W-:Y:S01]  /*132e0*/  LOP3.LUT R0, R186, 0x40, RZ, 0xc0, !PT ;  /* 0x00000040ba007812 */ /* 0x004fe200078ec0ff */
[----:B----4-:R-:W2:Y:S08]  /*132f0*/  @P0 LDC R7, c[0x0][0x458] ;  /* 0x00011600ff070b82 */ /* 0x010eb00000000800 */
[----:B-----5:R-:W3:Y:S01]  /*13300*/  LDC.U8 R8, c[0x0][0x549] ;  /* 0x00015240ff087b82 */ /* 0x020ee20000000000 */
[----:B------:R-:W4:Y:S01]  /*13310*/  @P0 MUFU.LG2 R6, R47 ;  /* 0x0000002f00060308 */ /* 0x000f220000000c00 */
[C---:B------:R-:W-:Y:S01]  /*13320*/  FMUL.FTZ R16, R5.reuse, R135 ;  /* 0x0000008705107220 */ /* 0x040fe20000410000 */
[C---:B------:R-:W-:Y:S01]  /*13330*/  FMUL.FTZ R138, R5.reuse, R138 ;  /* 0x0000008a058a7220 */ /* 0x040fe20000410000 */
[----:B------:R-:W-:Y:S01]  /*13340*/  FMUL.FTZ R12, R5, R139 ;  /* 0x0000008b050c7220 */ /* 0x000fe20000410000 */
[----:B------:R-:W-:-:S02]  /*13350*/  F2FP.BF16.F32.PACK_AB R10, R10, R118 ;  /* 0x000000760a0a723e */ /* 0x000fc400000010ff */
[----:B------:R-:W-:Y:S02]  /*13360*/  F2FP.BF16.F32.PACK_AB R9, R9, R120 ;  /* 0x000000780909723e */ /* 0x000fe400000010ff */
[----:B------:R-:W-:Y:S01]  /*13370*/  F2FP.BF16.F32.PACK_AB R20, R20, R122 ;  /* 0x0000007a1414723e */ /* 0x000fe200000010ff */
[----:B------:R-:W-:Y:S01]  /*13380*/  FMUL.FTZ R150, R5, R150 ;  /* 0x0000009605967220 */ /* 0x000fe20000410000 */
[----:B------:R-:W-:Y:S01]  /*13390*/  F2FP.BF16.F32.PACK_AB R19, R19, R128 ;  /* 0x000000801313723e */ /* 0x000fe200000010ff */
[C---:B------:R-:W-:Y:S01]  /*133a0*/  FMUL.FTZ R35, R5.reuse, R151 ;  /* 0x0000009705237220 */ /* 0x040fe20000410000 */
[----:B------:R-:W-:Y:S02]  /*133b0*/  F2FP.BF16.F32.PACK_AB R18, R18, R130 ;  /* 0x000000821212723e */ /* 0x000fe400000010ff */
[----:B------:R-:W-:Y:S01]  /*133c0*/  IADD3 R2, PT, PT, R4, -R0, RZ ;  /* 0x8000000004027210 */ /* 0x000fe20007ffe0ff */
[----:B------:R-:W-:Y:S01]  /*133d0*/  FMUL.FTZ R154, R5, R154 ;  /* 0x0000009a059a7220 */ /* 0x000fe20000410000 */
[----:B------:R-:W-:Y:S01]  /*133e0*/  F2FP.BF16.F32.PACK_AB R15, R15, R140 ;  /* 0x0000008c0f0f723e */ /* 0x000fe200000010ff */
[----:B------:R-:W-:Y:S01]  /*133f0*/  FMUL.FTZ R31, R5, R155 ;  /* 0x0000009b051f7220 */ /* 0x000fe20000410000 */
[----:B------:R-:W-:-:S02]  /*13400*/  F2FP.BF16.F32.PACK_AB R14, R14, R142 ;  /* 0x0000008e0e0e723e */ /* 0x000fc400000010ff */
[----:B------:R-:W-:Y:S01]  /*13410*/  IADD3 R0, PT, PT, R3, -R0, RZ ;  /* 0x8000000003007210 */ /* 0x000fe20007ffe0ff */
[----:B------:R-:W-:Y:S01]  /*13420*/  STS [R4+0x1200], R10 ;  /* 0x0012000a04007388 */ /* 0x000fe20000000800 */
[----:B------:R-:W-:Y:S02]  /*13430*/  F2FP.BF16.F32.PACK_AB R17, R17, R132 ;  /* 0x000000841111723e */ /* 0x000fe400000010ff */
[----:B------:R-:W-:Y:S01]  /*13440*/  F2FP.BF16.F32.PACK_AB R16, R16, R134 ;  /* 0x000000861010723e */ /* 0x000fe200000010ff */
[----:B------:R5:W-:Y:S01]  /*13450*/  STS [R3+0x1010], R9 ;  /* 0x0010100903007388 */ /* 0x000be20000000800 */
[----:B------:R-:W-:Y:S02]  /*13460*/  F2FP.BF16.F32.PACK_AB R13, R13, R136 ;  /* 0x000000880d0d723e */ /* 0x000fe400000010ff */
[----:B------:R-:W-:Y:S01]  /*13470*/  F2FP.BF16.F32.PACK_AB R12, R12, R138 ;  /* 0x0000008a0c0c723e */ /* 0x000fe200000010ff */
[----:B------:R-:W-:Y:S01]  /*13480*/  STS [R3+0x1210], R20 ;  /* 0x0012101403007388 */ /* 0x000fe20000000800 */
[----:B------:R-:W-:Y:S01]  /*13490*/  F2FP.BF16.F32.PACK_AB R11, R11, R144 ;  /* 0x000000900b0b723e */ /* 0x000fe200000010ff */
[----:B------:R-:W-:Y:S01]  /*134a0*/  FMUL.FTZ R166, R5, R166 ;  /* 0x000000a605a67220 */ /* 0x000fe20000410000 */
[----:B------:R-:W-:Y:S01]  /*134b0*/  F2FP.BF16.F32.PACK_AB R21, R21, R146 ;  /* 0x000000921515723e */ /* 0x000fe200000010ff */
[----:B------:R-:W-:Y:S01]  /*134c0*/  FMUL.FTZ R27, R5, R167 ;  /* 0x000000a7051b7220 */ /* 0x000fe20000410000 */
[----:B------:R-:W-:Y:S01]  /*134d0*/  F2FP.BF16.F32.PACK_AB R34, R34, R156 ;  /* 0x0000009c2222723e */ /* 0x000fe200000010ff */
[----:B------:R-:W-:Y:S01]  /*134e0*/  STS [R2+0x20], R19 ;  /* 0x0000201302007388 */ /* 0x000fe20000000800 */
[----:B------:R-:W-:-:S02]  /*134f0*/  F2FP.BF16.F32.PACK_AB R33, R33, R158 ;  /* 0x0000009e2121723e */ /* 0x000fc400000010ff */
[----:B------:R-:W-:Y:S01]  /*13500*/  F2FP.BF16.F32.PACK_AB R36, R36, R148 ;  /* 0x000000942424723e */ /* 0x000fe200000010ff */
[----:B------:R-:W-:Y:S01]  /*13510*/  STS [R2+0x220], R18 ;  /* 0x0002201202007388 */ /* 0x000fe20000000800 */
[----:B------:R-:W-:Y:S02]  /*13520*/  F2FP.BF16.F32.PACK_AB R35, R35, R150 ;  /* 0x000000962323723e */ /* 0x000fe400000010ff */
[----:B---3--:R-:W-:Y:S01]  /*13530*/  ISETP.NE.AND P4, PT, R8, RZ, PT ;  /* 0x000000ff0800720c */ /* 0x008fe20003f85270 */
[----:B------:R-:W-:Y:S01]  /*13540*/  STS [R0+0x30], R15 ;  /* 0x0000300f00007388 */ /* 0x000fe20000000800 */
[----:B------:R-:W-:Y:S01]  /*13550*/  F2FP.BF16.F32.PACK_AB R32, R32, R152 ;  /* 0x000000982020723e */ /* 0x000fe200000010ff */
[----:B------:R-:W3:Y:S01]  /*13560*/  @P5 MUFU.LG2 R8, R49 ;  /* 0x0000003100085308 */ /* 0x000ee20000000c00 */
[----:B------:R-:W-:Y:S01]  /*13570*/  F2FP.BF16.F32.PACK_AB R31, R31, R154 ;  /* 0x0000009a1f1f723e */ /* 0x000fe200000010ff */
[----:B------:R-:W-:Y:S01]  /*13580*/  STS [R0+0x230], R14 ;  /* 0x0002300e00007388 */ /* 0x000fe20000000800 */
[----:B------:R-:W-:Y:S01]  /*13590*/  F2FP.BF16.F32.PACK_AB R30, R30, R160 ;  /* 0x000000a01e1e723e */ /* 0x000fe200000010ff */
[----:B-----5:R-:W5:Y:S02]  /*135a0*/  @P5 LDC R9, c[0x0][0x458] ;  /* 0x00011600ff095b82 */ /* 0x020f640000000800 */
[----:B------:R-:W-:Y:S01]  /*135b0*/  STS [R2+0x1020], R17 ;  /* 0x0010201102007388 */ /* 0x000fe20000000800 */
[----:B------:R-:W-:-:S03]  /*135c0*/  F2FP.BF16.F32.PACK_AB R29, R29, R162 ;  /* 0x000000a21d1d723e */ /* 0x000fc600000010ff */
[----:B------:R-:W-:Y:S01]  /*135d0*/  STS [R2+0x1220], R16 ;  /* 0x0012201002007388 */ /* 0x000fe20000000800 */
[----:B------:R-:W-:Y:S02]  /*135e0*/  F2FP.BF16.F32.PACK_AB R26, R26, R172 ;  /* 0x000000ac1a1a723e */ /* 0x000fe400000010ff */
[----:B------:R-:W-:Y:S01]  /*135f0*/  F2FP.BF16.F32.PACK_AB R25, R25, R174 ;  /* 0x000000ae1919723e */ /* 0x000fe200000010ff */
[----:B------:R-:W-:Y:S01]  /*13600*/  STS [R0+0x1030], R13 ;  /* 0x0010300d00007388 */ /* 0x000fe20000000800 */
[----:B------:R-:W-:Y:S01]  /*13610*/  F2FP.BF16.F32.PACK_AB R27, R27, R166 ;  /* 0x000000a61b1b723e */ /* 0x000fe200000010ff */
[----:B----4-:R-:W-:Y:S01]  /*13620*/  @P0 FMUL.FTZ R6, R6, 0.69314718246459960938 ;  /* 0x3f31721806060820 */ /* 0x010fe20000410000 */
[C---:B------:R-:W-:Y:S01]  /*13630*/  FMUL.FTZ R170, R5.reuse, R170 ;  /* 0x000000aa05aa7220 */ /* 0x040fe20000410000 */
[----:B------:R-:W-:Y:S01]  /*13640*/  STS [R0+0x1230], R12 ;  /* 0x0012300c00007388 */ /* 0x000fe20000000800 */
[C---:B------:R-:W-:Y:S01]  /*13650*/  FMUL.FTZ R23, R5.reuse, R171 ;  /* 0x000000ab05177220 */ /* 0x040fe20000410000 */
[C---:B------:R-:W-:Y:S01]  /*13660*/  FMUL.FTZ R74, R5.reuse, R74 ;  /* 0x0000004a054a7220 */ /* 0x040fe20000410000 */
[C---:B------:R-:W-:Y:S01]  /*13670*/  FMUL.FTZ R45, R5.reuse, R75 ;  /* 0x0000004b052d7220 */ /* 0x040fe20000410000 */
[----:B------:R-:W-:Y:S01]  /*13680*/  STS [R4+0x2000], R11 ;  /* 0x0020000b04007388 */ /* 0x000fe20000000800 */
[C---:B------:R-:W-:Y:S01]  /*13690*/  FMUL.FTZ R78, R5.reuse, R78 ;  /* 0x0000004e054e7220 */ /* 0x040fe20000410000 */
[----:B------:R-:W-:Y:S01]  /*136a0*/  FMUL.FTZ R43, R5, R79 ;  /* 0x0000004f052b7220 */ /* 0x000fe20000410000 */
        /* <DEDUP_REMOVED lines=11> */
[----:B------:R-:W-:Y:S01]  /*13760*/  F2FP.BF16.F32.PACK_AB R44, R44, R76 ;  /* 0x0000004c2c2c723e */ /* 0x000fe200000010ff */
[----:B---3--:R-:W-:Y:S01]  /*13770*/  @P5 FMUL.FTZ R8, R8, 0.69314718246459960938 ;  /* 0x3f31721808085820 */ /* 0x008fe20000410000 */
[----:B------:R-:W-:Y:S01]  /*13780*/  F2FP.BF16.F32.PACK_AB R42, R42, R84 ;  /* 0x000000542a2a723e */ /* 0x000fe200000010ff */
[----:B------:R-:W-:Y:S01]  /*13790*/  STS [R4+0x3200], R35 ;  /* 0x0032002304007388 */ /* 0x000fe20000000800 */
[----:B------:R-:W-:Y:S01]  /*137a0*/  F2FP.BF16.F32.PACK_AB R41, R41, R86 ;  /* 0x000000562929723e */ /* 0x000fe200000010ff */
[----:B------:R-:W3:Y:S02]  /*137b0*/  LDC R10, c[0x0][0x434] ;  /* 0x00010d00ff0a7b82 */ /* 0x000ee40000000800 */
[----:B------:R-:W-:Y:S04]  /*137c0*/  STS [R3+0x3010], R32 ;  /* 0x0030102003007388 */ /* 0x000fe80000000800 */
[----:B------:R-:W-:Y:S01]  /*137d0*/  STS [R3+0x3210], R31 ;  /* 0x0032101f03007388 */ /* 0x000fe20000000800 */
[----:B------:R-:W-:Y:S01]  /*137e0*/  F2FP.BF16.F32.PACK_AB R23, R23, R170 ;  /* 0x000000aa1717723e */ /* 0x000fe200000010ff */
[----:B----4-:R-:W3:Y:S02]  /*137f0*/  LDC R21, c[0x0][0x434] ;  /* 0x00010d00ff157b82 */ /* 0x010ee40000000800 */
[----:B------:R-:W-:Y:S04]  /*13800*/  STS [R2+0x2020], R30 ;  /* 0x0020201e02007388 */ /* 0x000fe80000000800 */
[----:B------:R-:W-:Y:S01]  /*13810*/  STS [R2+0x2220], R29 ;  /* 0x0022201d02007388 */ /* 0x000fe20000000800 */
[----:B------:R-:W-:Y:S01]  /*13820*/  F2FP.BF16.F32.PACK_AB R45, R45, R74 ;  /* 0x0000004a2d2d723e */ /* 0x000fe200000010ff */
[----:B------:R-:W3:Y:S02]  /*13830*/  @P4 LDC R11, c[0x0][0x430] ;  /* 0x00010c00ff0b4b82 */ /* 0x000ee40000000800 */
[----:B------:R-:W-:Y:S04]  /*13840*/  STS [R0+0x2030], R26 ;  /* 0x0020301a00007388 */ /* 0x000fe80000000800 */
[----:B------:R-:W-:Y:S01]  /*13850*/  STS [R0+0x2230], R25 ;  /* 0x0022301900007388 */ /* 0x000fe20000000800 */
[----:B------:R-:W-:Y:S01]  /*13860*/  F2FP.BF16.F32.PACK_AB R40, R40, R96 ;  /* 0x000000602828723e */ /* 0x000fe200000010ff */
[----:B------:R-:W4:Y:S02]  /*13870*/  @P3 LDC R17, c[0x0][0x458] ;  /* 0x00011600ff113b82 */ /* 0x000f240000000800 */
[----:B------:R1:W-:Y:S01]  /*13880*/  STS [R2+0x3220], R27 ;  /* 0x0032201b02007388 */ /* 0x0003e20000000800 */
[----:B------:R-:W-:-:S03]  /*13890*/  F2FP.BF16.F32.PACK_AB R43, R43, R78 ;  /* 0x0000004e2b2b723e */ /* 0x000fc600000010ff */
[----:B------:R-:W-:Y:S02]  /*138a0*/  STS [R2+0x3020], R28 ;  /* 0x0030201c02007388 */ /* 0x000fe40000000800 */
[----:B------:R-:W3:Y:S02]  /*138b0*/  LDC.U8 R20, c[0x0][0x548] ;  /* 0x00015200ff147b82 */ /* 0x000ee40000000000 */
[----:B------:R-:W-:Y:S04]  /*138c0*/  STS [R0+0x3030], R24 ;  /* 0x0030301800007388 */ /* 0x000fe80000000800 */
[----:B------:R-:W-:Y:S01]  /*138d0*/  STS [R0+0x3230], R23 ;  /* 0x0032301700007388 */ /* 0x000fe20000000800 */
[----:B-1----:R-:W-:Y:S01]  /*138e0*/  MOV R27, 0x7f800000 ;  /* 0x7f800000001b7802 */ /* 0x002fe20000000f00 */
[----:B--2---:R-:W-:Y:S01]  /*138f0*/  @P0 FFMA.FTZ R27, R104, R7, R6 ;  /* 0x00000007681b0223 */ /* 0x004fe20000010006 */
[----:B------:R-:W-:Y:S01]  /*13900*/  ISETP.NE.AND P0, PT, R54, -0x1, PT ;  /* 0xffffffff3600780c */ /* 0x000fe20003f05270 */
[----:B------:R-:W-:Y:S01]  /*13910*/  STS [R4+0x4000], R22 ;  /* 0x0040001604007388 */ /* 0x000fe20000000800 */
[----:B------:R-:W-:-:S03]  /*13920*/  MOV R26, 0x7f800000 ;  /* 0x7f800000001a7802 */ /* 0x000fc60000000f00 */
[----:B------:R-:W-:Y:S01]  /*13930*/  STS [R4+0x4200], R39 ;  /* 0x0042002704007388 */ /* 0x000fe20000000800 */
[----:B-----5:R-:W-:-:S03]  /*13940*/  @P5 FFMA.FTZ R26, R103, R9, R8 ;  /* 0x00000009671a5223 */ /* 0x020fc60000010008 */
[----:B------:R-:W-:Y:S04]  /*13950*/  STS [R3+0x4010], R38 ;  /* 0x0040102603007388 */ /* 0x000fe80000000800 */
[----:B------:R-:W-:Y:S01]  /*13960*/  STS [R3+0x4210], R37 ;  /* 0x0042102503007388 */ /* 0x000fe20000000800 */
[----:B------:R-:W1:Y:S03]  /*13970*/  @!P0 LDC.64 R18, c[0x0][0x400] ;  /* 0x00010000ff128b82 */ /* 0x000e660000000a00 */
[----:B------:R-:W-:Y:S04]  /*13980*/  STS [R4+0x5000], R46 ;  /* 0x0050002e04007388 */ /* 0x000fe80000000800 */
[----:B------:R2:W-:Y:S01]  /*13990*/  STS [R4+0x5200], R45 ;  /* 0x0052002d04007388 */ /* 0x0005e20000000800 */
[----:B------:R-:W1:Y:S03]  /*139a0*/  @P4 LDC R8, c[0x0][0x430] ;  /* 0x00010c00ff084b82 */ /* 0x000e660000000800 */
[----:B------:R-:W-:Y:S04]  /*139b0*/  STS [R3+0x5010], R44 ;  /* 0x0050102c03007388 */ /* 0x000fe80000000800 */
[----:B------:R5:W-:Y:S04]  /*139c0*/  STS [R3+0x5210], R43 ;  /* 0x0052102b03007388 */ /* 0x000be80000000800 */
[----:B------:R1:W-:Y:S04]  /*139d0*/  STS [R2+0x4020], R42 ;  /* 0x0040202a02007388 */ /* 0x0003e80000000800 */
[----:B------:R1:W-:Y:S04]  /*139e0*/  STS [R2+0x4220], R41 ;  /* 0x0042202902007388 */ /* 0x0003e80000000800 */
[----:B------:R1:W-:Y:S01]  /*139f0*/  STS [R0+0x4030], R40 ;  /* 0x0040302800007388 */ /* 0x0003e20000000800 */
[----:B------:R1:W1:Y:S01]  /*13a00*/  @P3 MUFU.LG2 R15, R50 ;  /* 0x00000032000f3308 */ /* 0x0002620000000c00 */
[C---:B------:R-:W-:Y:S01]  /*13a10*/  FMUL.FTZ R90, R5.reuse, R90 ;  /* 0x0000005a055a7220 */ /* 0x040fe20000410000 */
[C---:B------:R-:W-:Y:S01]  /*13a20*/  FMUL.FTZ R7, R5.reuse, R91 ;  /* 0x0000005b05077220 */ /* 0x040fe20000410000 */
[C---:B------:R-:W-:Y:S01]  /*13a30*/  FMUL.FTZ R94, R5.reuse, R94 ;  /* 0x0000005e055e7220 */ /* 0x040fe20000410000 */
[----:B------:R-:W-:Y:S01]  /*13a40*/  FMUL.FTZ R5, R5, R95 ;  /* 0x0000005f05057220 */ /* 0x000fe20000410000 */
[----:B--2---:R-:W-:Y:S01]  /*13a50*/  F2FP.BF16.F32.PACK_AB R4, R89, R88 ;  /* 0x000000585904723e */ /* 0x004fe200000010ff */
[----:B---3--:R-:W-:Y:S01]  /*13a60*/  @P4 IMAD R10, R11, R21, RZ ;  /* 0x000000150b0a4224 */ /* 0x008fe200078e02ff */
[----:B------:R-:W-:-:S02]  /*13a70*/  F2FP.BF16.F32.PACK_AB R7, R7, R90 ;  /* 0x0000005a0707723e */ /* 0x000fc400000010ff */
[----:B------:R-:W-:Y:S02]  /*13a80*/  F2FP.BF16.F32.PACK_AB R6, R93, R92 ;  /* 0x0000005c5d06723e */ /* 0x000fe400000010ff */
[----:B------:R-:W-:Y:S02]  /*13a90*/  F2FP.BF16.F32.PACK_AB R5, R5, R94 ;  /* 0x0000005e0505723e */ /* 0x000fe400000010ff */
[----:B-----5:R-:W-:Y:S02]  /*13aa0*/  F2FP.BF16.F32.PACK_AB R3, R99, R98 ;  /* 0x000000626303723e */ /* 0x020fe400000010ff */
[----:B------:R-:W-:Y:S01]  /*13ab0*/  @P4 MOV R9, 0x1 ;  /* 0x0000000100094802 */ /* 0x000fe20000000f00 */
[----:B----4-:R-:W-:Y:S06]  /*13ac0*/  @P4 BRA `(.L_x_203) ;  /* 0x0000000000204947 */ /* 0x010fec0003800000 */
[----:B------:R-:W-:Y:S01]  /*13ad0*/  ISETP.NE.AND P5, PT, R20, RZ, PT ;  /* 0x000000ff1400720c */ /* 0x000fe20003fa5270 */
[----:B------:R-:W2:-:S12]  /*13ae0*/  LDC R11, c[0x0][0x3e0] ;  /* 0x0000f800ff0b7b82 */ /* 0x000e980000000800 */
[----:B------:R-:W2:Y:S01]  /*13af0*/  @P5 LDC R9, c[0x0][0x454] ;  /* 0x00011500ff095b82 */ /* 0x000ea20000000800 */
[----:B-1----:R-:W-:Y:S02]  /*13b00*/  @P5 MOV R8, 0x1 ;  /* 0x0000000100085802 */ /* 0x002fe40000000f00 */
[----:B------:R-:W-:-:S05]  /*13b10*/  @!P5 MOV R8, 0x1 ;  /* 0x000000010008d802 */ /* 0x000fca0000000f00 */
[----:B------:R-:W3:Y:S01]  /*13b20*/  @P5 LDC R10, c[0x0][0x454] ;  /* 0x00011500ff0a5b82 */ /* 0x000ee20000000800 */
[-C--:B--2---:R-:W-:Y:S02]  /*13b30*/  @P5 IMAD R9, R9, R11.reuse, RZ ;  /* 0x0000000b09095224 */ /* 0x084fe400078e02ff */
[----:B------:R-:W-:-:S07]  /*13b40*/  @!P5 IMAD R9, R21, R11, RZ ;  /* 0x0000000b1509d224 */ /* 0x000fce00078e02ff */
.L_x_203:
[----:B------:R2:W-:Y:S01]  /*13b50*/  STS [R0+0x4230], R3 ;  /* 0x0042300300007388 */ /* 0x0005e20000000800 */
[----:B------:R-:W-:Y:S01]  /*13b60*/  LOP3.LUT R16, R220, 0x18, RZ, 0xc0, !PT ;  /* 0x00000018dc107812 */ /* 0x000fe200078ec0ff */
[----:B------:R-:W4:Y:S01]  /*13b70*/  @P6 LDC R14, c[0x0][0x458] ;  /* 0x00011600ff0e6b82 */ /* 0x000f220000000800 */
[----:B------:R-:W5:Y:S01]  /*13b80*/  @P6 MUFU.LG2 R11, R51 ;  /* 0x00000033000b6308 */ /* 0x000f620000000c00 */
[----:B------:R-:W-:Y:S01]  /*13b90*/  STS [R2+0x5020], R4 ;  /* 0x0050200402007388 */ /* 0x000fe20000000800 */
[--C-:B------:R-:W-:Y:S01]  /*13ba0*/  LOP3.LUT R16, R16, 0xd8, R52.reuse, 0x78, !PT ;  /* 0x000000d810107812 */ /* 0x100fe200078e7834 */
[----:B------:R-:W-:Y:S01]  /*13bb0*/  IMAD.MOV.U32 R23, RZ, RZ, 0x7f800000 ;  /* 0x7f800000ff177424 */ /* 0x000fe200078e00ff */
[----:B------:R-:W-:Y:S01]  /*13bc0*/  ISETP.NE.AND P4, PT, R20, RZ, !P4 ;  /* 0x000000ff1400720c */ /* 0x000fe20006785270 */
[----:B------:R1:W-:Y:S01]  /*13bd0*/  STS [R2+0x5220], R7 ;  /* 0x0052200702007388 */ /* 0x0003e20000000800 */
[----:B------:R-:W-:Y:S01]  /*13be0*/  LOP3.LUT P5, RZ, R220, 0x3, RZ, 0xc0, !PT ;  /* 0x00000003dcff7812 */ /* 0x000fe200078ac0ff */
[----:B------:R-:W3:Y:S01]  /*13bf0*/  @P0 LDC.64 R12, c[0x0][0x408] ;  /* 0x00010200ff0c0b82 */ /* 0x000ee20000000a00 */
[----:B------:R-:W-:Y:S01]  /*13c00*/  IMAD.MOV.U32 R49, RZ, RZ, RZ ;  /* 0x000000ffff317224 */ /* 0x000fe200078e00ff */
[----:B------:R-:W1:Y:S01]  /*13c10*/  S2R R25, SR_CTAID.Y ;  /* 0x0000000000197919 */ /* 0x000e620000002600 */
[----:B------:R-:W-:Y:S01]  /*13c20*/  BSSY.RECONVERGENT B0, `(.L_x_204) ;  /* 0x0000054000007945 */ /* 0x000fe20003800200 */
[----:B------:R-:W-:Y:S04]  /*13c30*/  STS [R0+0x5030], R6 ;  /* 0x0050300600007388 */ /* 0x000fe80000000800 */
[----:B------:R5:W-:Y:S01]  /*13c40*/  STS [R0+0x5230], R5 ;  /* 0x0052300500007388 */ /* 0x000be20000000800 */
[----:B------:R-:W3:Y:S01]  /*13c50*/  S2R R24, SR_CTAID.X ;  /* 0x0000000000187919 */ /* 0x000ee20000002500 */
[----:B--2---:R-:W-:-:S02]  /*13c60*/  LOP3.LUT R3, R16, 0x1f20, R52, 0xf8, !PT ;  /* 0x00001f2010037812 */ /* 0x004fc400078ef834 */
[----:B------:R-:W-:Y:S02]  /*13c70*/  MOV R16, 0x7f800000 ;  /* 0x7f80000000107802 */ /* 0x000fe40000000f00 */
[----:B------:R-:W-:Y:S01]  /*13c80*/  LEA R22, R3, UR5, 0x1 ;  /* 0x0000000503167c11 */ /* 0x000fe2000f8e08ff */
[----:B------:R-:W-:Y:S01]  /*13c90*/  BAR.SYNC.DEFER_BLOCKING 0x0 ;  /* 0x0000000000007b1d */ /* 0x000fe20000010000 */
[----:B-1----:R-:W-:-:S04]  /*13ca0*/  @!P0 IMAD.WIDE.U32 R2, R25, R18, RZ ;  /* 0x0000001219028225 */ /* 0x002fc800078e00ff */
[----:B-----5:R-:W-:Y:S01]  /*13cb0*/  @P3 FMUL.FTZ R0, R15, 0.69314718246459960938 ;  /* 0x3f3172180f003820 */ /* 0x020fe20000410000 */
[----:B------:R-:W-:-:S03]  /*13cc0*/  @!P0 IMAD R7, R25, R19, R3 ;  /* 0x0000001319078224 */ /* 0x000fc600078e0203 */
[----:B------:R-:W-:Y:S01]  /*13cd0*/  @P3 FFMA.FTZ R23, R102, R17, R0 ;  /* 0x0000001166173223 */ /* 0x000fe20000010000 */
[C---:B------:R-:W-:Y:S01]  /*13ce0*/  ISETP.NE.AND P3, PT, R54.reuse, -0x1, PT ;  /* 0xffffffff3600780c */ /* 0x040fe20003f65270 */
[----:B------:R-:W-:Y:S01]  /*13cf0*/  @P6 FMUL.FTZ R0, R11, 0.69314718246459960938 ;  /* 0x3f3172180b006820 */ /* 0x000fe20000410000 */
[----:B------:R-:W1:Y:S01]  /*13d00*/  LDC.64 R18, c[0x0][0x410] ;  /* 0x00010400ff127b82 */ /* 0x000e620000000a00 */
[----:B------:R-:W-:Y:S01]  /*13d10*/  @!P0 IMAD.MOV.U32 R4, RZ, RZ, R2 ;  /* 0x000000ffff048224 */ /* 0x000fe200078e0002 */
[----:B------:R2:W1:Y:S01]  /*13d20*/  LDS.128 R28, [R22+0x1800] ;  /* 0x00180000161c7984 */ /* 0x0004620000000c00 */
[----:B----4-:R-:W-:Y:S01]  /*13d30*/  @P6 FFMA.FTZ R16, R101, R14, R0 ;  /* 0x0000000e65106223 */ /* 0x010fe20000010000 */
[----:B---3--:R-:W-:-:S04]  /*13d40*/  @P0 IMAD.WIDE.U32 R2, R54, R12, RZ ;  /* 0x0000000c36020225 */ /* 0x008fc800078e00ff */
[----:B------:R-:W-:Y:S02]  /*13d50*/  VIADD R0, R48, 0x60 ;  /* 0x0000006030007836 */ /* 0x000fe40000000000 */
[----:B------:R-:W-:Y:S02]  /*13d60*/  @P0 IMAD R7, R54, R13, R3 ;  /* 0x0000000d36070224 */ /* 0x000fe400078e0203 */
[----:B------:R-:W-:Y:S01]  /*13d70*/  @P0 IMAD.MOV.U32 R4, RZ, RZ, R2 ;  /* 0x000000ffff040224 */ /* 0x000fe200078e0002 */
[----:B------:R-:W-:Y:S01]  /*13d80*/  LOP3.LUT R2, R52, 0x18, RZ, 0xc0, !PT ;  /* 0x0000001834027812 */ /* 0x000fe200078ec0ff */
[C---:B------:R-:W-:Y:S01]  /*13d90*/  @!P3 IMAD R54, R25.reuse, R21, RZ ;  /* 0x000000151936b224 */ /* 0x040fe200078e02ff */
[----:B------:R-:W-:Y:S01]  /*13da0*/  ISETP.GE.AND P0, PT, R0, R53, PT ;  /* 0x000000350000720c */ /* 0x000fe20003f06270 */
[----:B------:R-:W-:Y:S01]  /*13db0*/  IMAD R0, R10, UR4, RZ ;  /* 0x000000040a007c24 */ /* 0x000fe2000f8e02ff */
[----:B------:R-:W-:Y:S01]  /*13dc0*/  IADD3 R2, P6, PT, R2, R4, RZ ;  /* 0x0000000402027210 */ /* 0x000fe20007fde0ff */
[----:B------:R-:W-:Y:S01]  /*13dd0*/  IMAD R3, R24, R8, RZ ;  /* 0x0000000818037224 */ /* 0x000fe200078e02ff */
[----:B------:R-:W-:Y:S01]  /*13de0*/  SHF.R.S32.HI R5, RZ, 0x1f, R54 ;  /* 0x0000001fff057819 */ /* 0x000fe20000011436 */
[----:B------:R-:W-:Y:S01]  /*13df0*/  @!P4 IMAD R0, R25, R9, R0 ;  /* 0x000000091900c224 */ /* 0x000fe200078e0200 */
[----:B------:R-:W-:Y:S01]  /*13e00*/  SEL R6, R54, RZ, P4 ;  /* 0x000000ff36067207 */ /* 0x000fe20002000000 */
[----:B------:R-:W-:Y:S01]  /*13e10*/  IMAD.WIDE.U32 R20, R24, 0x80, R48 ;  /* 0x0000008018147825 */ /* 0x000fe200078e0030 */
[----:B------:R-:W-:Y:S01]  /*13e20*/  SHF.L.U32 R4, R3, 0x7, RZ ;  /* 0x0000000703047819 */ /* 0x000fe200000006ff */
[----:B------:R2:W-:Y:S01]  /*13e30*/  @!P3 STL [R1+0x4c], R54 ;  /* 0x00004c360100b387 */ /* 0x0005e20000100800 */
[----:B------:R-:W-:-:S02]  /*13e40*/  IADD3.X R3, PT, PT, RZ, R7, RZ, P6, !PT ;  /* 0x00000007ff037210 */ /* 0x000fc400037fe4ff */
[----:B------:R-:W-:Y:S02]  /*13e50*/  SEL R7, R5, RZ, P4 ;  /* 0x000000ff05077207 */ /* 0x000fe40002000000 */
[----:B------:R-:W-:Y:S01]  /*13e60*/  IADD3 R6, P6, P4, R4, R6, R0 ;  /* 0x0000000604067210 */ /* 0x000fe20007cde000 */
[----:B-1----:R-:W-:Y:S01]  /*13e70*/  IMAD.WIDE.U32 R24, R18, UR4, R2 ;  /* 0x0000000412187c25 */ /* 0x002fe2000f8e0002 */
[----:B------:R-:W-:Y:S02]  /*13e80*/  SHF.R.S32.HI R5, RZ, 0x1f, R0 ;  /* 0x0000001fff057819 */ /* 0x000fe40000011400 */
[----:B------:R-:W-:Y:S02]  /*13e90*/  SHF.R.S32.HI R0, RZ, 0x1f, R4 ;  /* 0x0000001fff007819 */ /* 0x000fe40000011404 */
[----:B------:R-:W-:Y:S02]  /*13ea0*/  ISETP.GE.AND P3, PT, R48, R53, PT ;  /* 0x000000353000720c */ /* 0x000fe40003f66270 */
[----:B------:R-:W-:Y:S01]  /*13eb0*/  IADD3.X R3, PT, PT, R0, R7, R5, P6, P4 ;  /* 0x0000000700037210 */ /* 0x000fe200037e8405 */
[----:B--2---:R-:W-:Y:S10]  /*13ec0*/  @P5 BRA `(.L_x_205) ;  /* 0x0000000000a45947 */ /* 0x004ff40003800000 */
        /* <DEDUP_REMOVED lines=41> */
.L_x_205:
[----:B------:R-:W-:Y:S05]  /*14160*/  BSYNC.RECONVERGENT B0 ;  /* 0x0000000000007941 */ /* 0x000fea0003800200 */
.L_x_204:
[----:B--2---:R-:W-:Y:S01]  /*14170*/  IMAD R7, R19, UR4, R25 ;  /* 0x0000000413077c24 */ /* 0x004fe2000f8e0219 */
[----:B------:R1:W2:Y:S01]  /*14180*/  LDS.128 R12, [R22+0x2000] ;  /* 0x00200000160c7984 */ /* 0x0002a20000000c00 */
[----:B------:R-:W-:Y:S03]  /*14190*/  BSSY.RECONVERGENT B0, `(.L_x_206) ;  /* 0x0000010000007945 */ /* 0x000fe60003800200 */
[----:B------:R1:W3:Y:S04]  /*141a0*/  LDS.128 R16, [R22] ;  /* 0x0000000016107984 */ /* 0x0002e80000000c00 */
        /* <DEDUP_REMOVED lines=11> */
[----:B---3--:R1:W-:Y:S04]  /*14260*/  STG.E.128 desc[UR14][R2.64], R16 ;  /* 0x0000001002007986 */ /* 0x0083e8000c101d0e */
[----:B--2---:R1:W-:Y:S04]  /*14270*/  STG.E.128 desc[UR14][R2.64+0x40], R12 ;  /* 0x0000400c02007986 */ /* 0x0043e8000c101d0e */
[----:B----4-:R1:W-:Y:S02]  /*14280*/  STG.E.128 desc[UR14][R2.64+0x80], R8 ;  /* 0x0000800802007986 */ /* 0x0103e4000c101d0e */
.L_x_207:
[----:B------:R-:W-:Y:S05]  /*14290*/  BSYNC.RECONVERGENT B0 ;  /* 0x0000000000007941 */ /* 0x000fea0003800200 */
.L_x_206:
[----:B-1-3--:R1:W3:Y:S01]  /*142a0*/  LDS.128 R16, [R22+0x800] ;  /* 0x0008000016107984 */ /* 0x00a2e20000000c00 */
[----:B------:R-:W-:Y:S03]  /*142b0*/  BSSY.RECONVERGENT B0, `(.L_x_208) ;  /* 0x0000013000007945 */ /* 0x000fe60003800200 */
[----:B--2---:R1:W2:Y:S04]  /*142c0*/  LDS.128 R12, [R22+0x2800] ;  /* 0x00280000160c7984 */ /* 0x0042a80000000c00 */
[----:B----4-:R1:W4:Y:S01]  /*142d0*/  LDS.128 R8, [R22+0x4800] ;  /* 0x0048000016087984 */ /* 0x0103220000000c00 */
[----:B------:R-:W-:Y:S05]  /*142e0*/  @P2 BRA `(.L_x_209) ;  /* 0x00000000003c2947 */ /* 0x000fea0003800000 */
[----:B------:R-:W5:Y:S01]  /*142f0*/  LDCU.64 UR6, c[0x0][0x408] ;  /* 0x00008100ff0677ac */ /* 0x000f620008000a00 */
[----:B------:R-:W-:Y:S02]  /*14300*/  IADD3 R0, P2, PT, R20, 0x20, RZ ;  /* 0x0000002014007810 */ /* 0x000fe40007f5e0ff */
[----:B------:R-:W-:Y:S01]  /*14310*/  MOV R3, R7 ;  /* 0x0000000700037202 */ /* 0x000fe20000000f00 */
[----:B------:R-:W1:Y:S02]  /*14320*/  LDCU.64 UR4, c[0x0][0x3f0] ;  /* 0x00007e00ff0477ac */ /* 0x000e640008000a00 */
[----:B------:R-:W-:-:S04]  /*14330*/  IMAD.X R2, RZ, RZ, R21, P2 ;  /* 0x000000ffff027224 */ /* 0x000fc800010e0615 */
[----:B-----5:R-:W-:Y:S02]  /*14340*/  IMAD R23, R2, UR6, RZ ;  /* 0x0000000602177c24 */ /* 0x020fe4000f8e02ff */
[----:B------:R-:W-:-:S04]  /*14350*/  IMAD.MOV.U32 R2, RZ, RZ, R24 ;  /* 0x000000ffff027224 */ /* 0x000fc800078e0018 */
        /* <DEDUP_REMOVED lines=8> */
.L_x_209:
[----:B------:R-:W-:Y:S05]  /*143e0*/  BSYNC.RECONVERGENT B0 ;  /* 0x0000000000007941 */ /* 0x000fea0003800200 */
.L_x_208:
        /* <DEDUP_REMOVED lines=20> */
.L_x_211:
[----:B------:R-:W-:Y:S05]  /*14530*/  BSYNC.RECONVERGENT B0 ;  /* 0x0000000000007941 */ /* 0x000fea0003800200 */
.L_x_210:
[----:B-12---:R1:W2:Y:S04]  /*14540*/  LDS.128 R12, [R22+0x3800] ;  /* 0x00380000160c7984 */ /* 0x0062a80000000c00 */
[----:B----4-:R1:W4:Y:S01]  /*14550*/  LDS.128 R8, [R22+0x5800] ;  /* 0x0058000016087984 */ /* 0x0103220000000c00 */
[----:B------:R-:W-:Y:S05]  /*14560*/  @P0 EXIT ;  /* 0x000000000000094d */ /* 0x000fea0003800000 */
        /* <DEDUP_REMOVED lines=12> */
[----:B------:R-:W-:Y:S04]  /*14630*/  STG.E.128 desc[UR14][R2.64], R28 ;  /* 0x0000001c02007986 */ /* 0x000fe8000c101d0e */
[----:B--2---:R-:W-:Y:S04]  /*14640*/  STG.E.128 desc[UR14][R2.64+0x40], R12 ;  /* 0x0000400c02007986 */ /* 0x004fe8000c101d0e */
[----:B----4-:R-:W-:Y:S01]  /*14650*/  STG.E.128 desc[UR14][R2.64+0x80], R8 ;  /* 0x0000800802007986 */ /* 0x010fe2000c101d0e */
[----:B------:R-:W-:Y:S05]  /*14660*/  EXIT ;  /* 0x000000000000794d */ /* 0x000fea0003800000 */
.L_x_212:
        /* <DEDUP_REMOVED lines=9> */
.L_x_1351:


//--------------------- .text._ZN5flash16flash_fwd_kernelI23Flash_fwd_kernel_traitsILi96ELi128ELi64ELi4ELb0ELb0EN7cutlass10bfloat16_tE19Flash_kernel_traitsILi96ELi128ELi64ELi4ES3_EELb0ELb0ELb1ELb0ELb0ELb0ELb0ELb0EEEvNS_16Flash_fwd_paramsE --------------------------
	.section	.text._ZN5flash16flash_fwd_kernelI23Flash_fwd_kernel_traitsILi96ELi128ELi64ELi4ELb0ELb0EN7cutlass10bfloat16_tE19Flash_kernel_traitsILi96ELi128ELi64ELi4ES3_EELb0ELb0ELb1ELb0ELb0ELb0ELb0ELb0EEEvNS_16Flash_fwd_paramsE,"ax",@progbits
	.align	128
        .global         _ZN5flash16flash_fwd_kernelI23Flash_fwd_kernel_traitsILi96ELi128ELi64ELi4ELb0ELb0EN7cutlass10bfloat16_tE19Flash_kernel_traitsILi96ELi128ELi64ELi4ES3_EELb0ELb0ELb1ELb0ELb0ELb0ELb0ELb0EEEvNS_16Flash_fwd_paramsE
        .type           _ZN5flash16flash_fwd_kernelI23Flash_fwd_kernel_traitsILi96ELi128ELi64ELi4ELb0ELb0EN7cutlass10bfloat16_tE19Flash_kernel_traitsILi96ELi128ELi64ELi4ES3_EELb0ELb0ELb1ELb0ELb0ELb0ELb0ELb0EEEvNS_16Flash_fwd_paramsE,@function
        .size           _ZN5flash16flash_fwd_kernelI23Flash_fwd_kernel_traitsILi96ELi128ELi64ELi4ELb0ELb0EN7cutlass10bfloat16_tE19Flash_kernel_traitsILi96ELi128ELi64ELi4ES3_EELb0ELb0ELb1ELb0ELb0ELb0ELb0ELb0EEEvNS_16Flash_fwd_paramsE,(.L_x_1352 - _ZN5flash16flash_fwd_kernelI23Flash_fwd_kernel_traitsILi96ELi128ELi64ELi4ELb0ELb0EN7cutlass10bfloat16_tE19Flash_kernel_traitsILi96ELi128ELi64ELi4ES3_EELb0ELb0ELb1ELb0ELb0ELb0ELb0ELb0EEEvNS_16Flash_fwd_paramsE)
        .other          _ZN5flash16flash_fwd_kernelI23Flash_fwd_kernel_traitsILi96ELi128ELi64ELi4ELb0ELb0EN7cutlass10bfloat16_tE19Flash_kernel_traitsILi96ELi128ELi64ELi4ES3_EELb0ELb0ELb1ELb0ELb0ELb0ELb0ELb0EEEvNS_16Flash_fwd_paramsE,@"STO_CUDA_ENTRY STV_DEFAULT"
_ZN5flash16flash_fwd_kernelI23Flash_fwd_kernel_traitsILi96ELi128ELi64ELi4ELb0ELb0EN7cutlass10bfloat16_tE19Flash_kernel_traitsILi96ELi128ELi64ELi4ES3_EELb0ELb0ELb1ELb0ELb0ELb0ELb0ELb0EEEvNS_16Flash_fwd_paramsE:
.text._ZN5flash16flash_fwd_kernelI23Flash_fwd_kernel_traitsILi96ELi128ELi64ELi4ELb0ELb0EN7cutlass10bfloat16_tE19Flash_kernel_traitsILi96ELi128ELi64ELi4ES3_EELb0ELb0ELb1ELb0ELb0ELb0ELb0ELb0EEEvNS_16Flash_fwd_paramsE:
[----:B------:R-:W1:Y:S01]  /*0000*/  LDC R1, c[0x0][0x37c] ;  /* 0x0000df00ff017b82 */ /* 0x000e620000000800 */
[----:B------:R-:W2:Y:S07]  /*0010*/  LDCU.64 UR10, c[0x0][0x460] ;  /* 0x00008c00ff0a77ac */ /* 0x000eae0008000a00 */
[----:B------:R-:W3:Y:S01]  /*0020*/  S2UR UR20, SR_CTAID.Y ;  /* 0x00000000001479c3 */ /* 0x000ee20000002600 */
[----:B-1----:R-:W-:Y:S01]  /*0030*/  VIADD R1, R1, 0xffffffa8 ;  /* 0xffffffa801017836 */ /* 0x002fe20000000000 */
[----:B------:R-:W1:Y:S01]  /*0040*/  LDCU.64 UR8, c[0x0][0x470] ;  /* 0x00008e00ff0877ac */ /* 0x000e620008000a00 */
[----:B------:R-:W3:Y:S01]  /*0050*/  LDCU.64 UR14, c[0x0][0x460] ;  /* 0x00008c00ff0e77ac */ /* 0x000ee20008000a00 */
[----:B------:R-:W4:Y:S01]  /*0060*/  LDCU.U8 UR12, c[0x0][0x532] ;  /* 0x0000a640ff0c77ac */ /* 0x000f220008000000 */
[----:B------:R-:W4:Y:S01]  /*0070*/  LDCU.64 UR6, c[0x0][0x468] ;  /* 0x00008d00ff0677ac */ /* 0x000f220008000a00 */
[----:B--2---:R-:W-:Y:S01]  /*0080*/  ISETP.NE.U32.AND P4, PT, RZ, UR10, PT ;  /* 0x0000000aff007c0c */ /* 0x004fe2000bf85070 */
[----:B------:R-:W-:-:S02]  /*0090*/  UISETP.NE.U32.AND UP4, UPT, UR10, URZ, UPT ;  /* 0x000000ff0a00728c */ /* 0x000fc4000bf85070 */
[----:B-1----:R-:W-:Y:S01]  /*00a0*/  UISETP.NE.U32.AND UP3, UPT, UR8, URZ, UPT ;  /* 0x000000ff0800728c */ /* 0x002fe2000bf65070 */
[----:B------:R-:W-:Y:S01]  /*00b0*/  ISETP.NE.AND.EX P4, PT, RZ, UR11, PT, P4 ;  /* 0x0000000bff007c0c */ /* 0x000fe2000bf85340 */
[----:B------:R-:W1:Y:S01]  /*00c0*/  LDCU.64 UR4, c[0x0][0x478] ;  /* 0x00008f00ff0477ac */ /* 0x000e620008000a00 */
[----:B------:R-:W-:Y:S01]  /*00d0*/  UISETP.NE.AND.EX UP4, UPT, UR11, URZ, UPT, UP4 ;  /* 0x000000ff0b00728c */ /* 0x000fe2000bf85340 */
[----:B------:R-:W2:Y:S01]  /*00e0*/  LDCU.64 UR28, c[0x0][0x358] ;  /* 0x00006b00ff1c77ac */ /* 0x000ea20008000a00 */
[----:B------:R-:W-:-:S04]  /*00f0*/  UISETP.NE.AND.EX UP3, UPT, UR9, URZ, UPT, UP3 ;  /* 0x000000ff0900728c */ /* 0x000fc8000bf65330 */
[----:B------:R-:W-:Y:S01]  /*0100*/  PLOP3.LUT P2, PT, PT, PT, UP4, 0x80, 0x8 ;  /* 0x000000000008781c */ /* 0x000fe20003f4f048 */
[----:B---3--:R-:W-:Y:S02]  /*0110*/  UIMAD.WIDE.U32 UR14, UR20, 0x4, UR14 ;  /* 0x00000004140e78a5 */ /* 0x008fe4000f8e000e */
[----:B------:R-:W-:Y:S02]  /*0120*/  USHF.L.U32 UR11, UR20, 0x2, URZ ;  /* 0x00000002140b7899 */ /* 0x000fe400080006ff */
[----:B----4-:R-:W-:Y:S02]  /*0130*/  UISETP.NE.AND UP5, UPT, UR12, URZ, UPT ;  /* 0x000000ff0c00728c */ /* 0x010fe4000bfa5270 */
[----:B------:R-:W-:Y:S01]  /*0140*/  UISETP.EQ.U32.AND UP2, UPT, UR6, URZ, UPT ;  /* 0x000000ff0600728c */ /* 0x000fe2000bf42070 */
[----:B------:R-:W-:Y:S01]  /*0150*/  IMAD.U32 R2, RZ, RZ, UR14 ;  /* 0x0000000eff027e24 */ /* 0x000fe2000f8e00ff */
[----:B------:R-:W-:Y:S01]  /*0160*/  USHF.R.U32.HI UR10, URZ, 0x1e, UR20 ;  /* 0x0000001eff0a7899 */ /* 0x000fe20008011614 */
[----:B------:R-:W-:Y:S01]  /*0170*/  IMAD.U32 R3, RZ, RZ, UR15 ;  /* 0x0000000fff037e24 */ /* 0x000fe2000f8e00ff */
[----:B------:R-:W-:Y:S01]  /*0180*/  @UP3 UIADD3 UR12, UP1, UPT, UR11, UR8, URZ ;  /* 0x000000080b0c3290 */ /* 0x000fe2000ff3e0ff */
[----:B------:R-:W-:Y:S01]  /*0190*/  PLOP3.LUT P1, PT, PT, PT, UP3, 0x80, 0x8 ;  /* 0x000000000008781c */ /* 0x000fe20003f2f038 */
[----:B------:R-:W-:-:S02]  /*01a0*/  UISETP.EQ.OR.EX UP2, UPT, UR7, URZ, !UP5, UP2 ;  /* 0x000000ff0700728c */ /* 0x000fc4000ef42720 */
[----:B-1----:R-:W-:Y:S01]  /*01b0*/  UISETP.NE.U32.AND UP0, UPT, UR4, URZ, UPT ;  /* 0x000000ff0400728c */ /* 0x002fe2000bf05070 */
[----:B--2---:R-:W2:Y:S01]  /*01c0*/  @P4 LDG.E R8, desc[UR28][R2.64] ;  /* 0x0000001c02084981 */ /* 0x004ea2000c1e1900 */
[----:B------:R-:W-:Y:S02]  /*01d0*/  @UP3 UIADD3.X UR13, UPT, UPT, UR10, UR9, URZ, UP1, !UPT ;  /* 0x000000090a0d3290 */ /* 0x000fe40008ffe4ff */
[----:B------:R-:W-:Y:S01]  /*01e0*/  UIADD3 UR8, UP1, UPT, UR11, UR6, URZ ;  /* 0x000000060b087290 */ /* 0x000fe2000ff3e0ff */
[----:B------:R1:W3:Y:S01]  /*01f0*/  @P2 LDG.E R7, desc[UR28][R2.64+0x4] ;  /* 0x0000041c02072981 */ /* 0x0002e2000c1e1900 */
[----:B------:R-:W-:Y:S01]  /*0200*/  UISETP.NE.AND.EX UP0, UPT, UR5, URZ, UPT, UP0 ;  /* 0x000000ff0500728c */ /* 0x000fe2000bf05300 */
[----:B------:R-:W-:Y:S01]  /*0210*/  PLOP3.LUT P3, PT, PT, PT, UP2, 0x80, 0x8 ;  /* 0x000000000008781c */ /* 0x000fe20003f6f028 */
[----:B------:R-:W-:-:S04]  /*0220*/  UIADD3.X UR9, UPT, UPT, UR10, UR7, URZ, UP1, !UPT ;  /* 0x000000070a097290 */ /* 0x000fc80008ffe4ff */
[----:B------:R-:W-:-:S05]  /*0230*/  PLOP3.LUT P0, PT, PT, PT, UP0, 0x80, 0x8 ;  /* 0x000000000008781c */ /* 0x000fca0003f0f008 */
[----:B------:R-:W-:Y:S01]  /*0240*/  @UP0 UIADD3 UR4, UP1, UPT, UR11, UR4, URZ ;  /* 0x000000040b040290 */ /* 0x000fe2000ff3e0ff */
[----:B-1----:R-:W-:Y:S02]  /*0250*/  IMAD.U32 R2, RZ, RZ, UR12 ;  /* 0x0000000cff027e24 */ /* 0x002fe4000f8e00ff */
[----:B------:R-:W-:-:S05]  /*0260*/  IMAD.U32 R3, RZ, RZ, UR13 ;  /* 0x0000000dff037e24 */ /* 0x000fca000f8e00ff */
[----:B------:R1:W4:Y:S01]  /*0270*/  @P1 LDG.E R0, desc[UR28][R2.64] ;  /* 0x0000001c02001981 */ /* 0x000322000c1e1900 */
[----:B------:R-:W-:Y:S01]  /*0280*/  @UP0 UIADD3.X UR5, UPT, UPT, UR10, UR5, URZ, UP1, !UPT ;  /* 0x000000050a050290 */ /* 0x000fe20008ffe4ff */
[----:B------:R-:W-:-:S05]  /*0290*/  IMAD.U32 R4, RZ, RZ, UR4 ;  /* 0x00000004ff047e24 */ /* 0x000fca000f8e00ff */
[----:B------:R-:W-:-:S05]  /*02a0*/  IMAD.U32 R5, RZ, RZ, UR5 ;  /* 0x00000005ff057e24 */ /* 0x000fca000f8e00ff */
[----:B------:R2:W5:Y:S01]  /*02b0*/  @P0 LDG.E R4, desc[UR28][R4.64] ;  /* 0x0000001c04040981 */ /* 0x000562000c1e1900 */
[----:B-1----:R-:W-:Y:S02]  /*02c0*/  IMAD.U32 R2, RZ, RZ, UR8 ;  /* 0x00000008ff027e24 */ /* 0x002fe4000f8e00ff */
[----:B------:R-:W-:Y:S01]  /*02d0*/  IMAD.U32 R3, RZ, RZ, UR9 ;  /* 0x00000009ff037e24 */ /* 0x000fe2000f8e00ff */
[----:B------:R-:W1:Y:S01]  /*02e0*/  S2UR UR24, SR_CTAID.X ;  /* 0x00000000001879c3 */ /* 0x000e620000002500 */
[----:B------:R-:W3:Y:S03]  /*02f0*/  @!UP4 LDCU UR26, c[0x0][0x434] ;  /* 0x00008680ff1ac7ac */ /* 0x000ee60008000800 */
[----:B------:R-:W4:Y:S01]  /*0300*/  @!P3 LDG.E R6, desc[UR28][R2.64] ;  /* 0x0000001c0206b981 */ /* 0x000f22000c1e1900 */
[----:B------:R-:W-:Y:S01]  /*0310*/  UMOV UR19, 0xffffffff ;  /* 0xffffffff00137882 */ /* 0x000fe20000000000 */
[----:B------:R-:W-:Y:S01]  /*0320*/  UISETP.NE.U32.AND UP1, UPT, UR6, URZ, UPT ;  /* 0x000000ff0600728c */ /* 0x000fe2000bf25070 */
[----:B------:R-:W-:Y:S01]  /*0330*/  UMOV UR13, 0xffffffff ;  /* 0xffffffff000d7882 */ /* 0x000fe20000000000 */
[----:B------:R-:W-:-:S02]  /*0340*/  UMOV UR12, URZ ;  /* 0x000000ff000c7c82 */ /* 0x000fc40008000000 */
[----:B------:R-:W-:Y:S01]  /*0350*/  UISETP.NE.AND.EX UP1, UPT, UR7, URZ, UPT, UP1 ;  /* 0x000000ff0700728c */ /* 0x000fe2000bf25310 */
[----:B------:R-:W2:Y:S01]  /*0360*/  @!UP0 LDCU UR8, c[0x0][0x43c] ;  /* 0x00008780ff0887ac */ /* 0x000ea20008000800 */
[----:B-1----:R-:W-:-:S09]  /*0370*/  USHF.L.U32 UR24, UR24, 0x7, URZ ;  /* 0x0000000718187899 */ /* 0x002fd200080006ff */
[----:B------:R-:W1:Y:S01]  /*0380*/  @!UP1 LDCU UR6, c[0x0][0x438] ;  /* 0x00008700ff0697ac */ /* 0x000e620008000800 */
[----:B--2---:R-:W-:Y:S02]  /*0390*/  @P4 R2UR UR19, R8 ;  /* 0x00000000081342ca */ /* 0x004fe400000e0000 */
[----:B---3--:R-:W-:-:S13]  /*03a0*/  @P2 R2UR UR4, R7 ;  /* 0x00000000070422ca */ /* 0x008fda00000e0000 */
[----:B------:R-:W-:Y:S01]  /*03b0*/  @UP4 UIADD3 UR26, UPT, UPT, UR4, -UR19, URZ ;  /* 0x80000013041a4290 */ /* 0x000fe2000fffe0ff */
[----:B------:R-:W2:Y:S03]  /*03c0*/  @!UP0 LDCU.64 UR4, c[0x0][0x488] ;  /* 0x00009100ff0487ac */ /* 0x000ea60008000a00 */
[----:B------:R-:W-:Y:S01]  /*03d0*/  UISETP.GT.AND UP2, UPT, UR26, UR24, UPT ;  /* 0x000000181a00728c */ /* 0x000fe2000bf44270 */
[----:B----4-:R-:W-:-:S05]  /*03e0*/  @P1 R2UR UR12, R0 ;  /* 0x00000000000c12ca */ /* 0x010fca00000e0000 */
[----:B------:R-:W-:Y:S02]  /*03f0*/  PLOP3.LUT P1, PT, PT, PT, UP2, 0x80, 0x8 ;  /* 0x000000000008781c */ /* 0x000fe40003f2f028 */
[----:B------:R-:W-:Y:S01]  /*0400*/  @!P3 R2UR UR13, R6 ;  /* 0x00000000060db2ca */ /* 0x000fe200000e0000 */
[----:B-12---:R-:W-:-:S14]  /*0410*/  BRA.U !UP1, `(.L_x_213) ;  /* 0x0000000109187547 */ /* 0x006fdc000b800000 */
[----:B------:R-:W-:-:S13]  /*0420*/  PLOP3.LUT P2, PT, PT, PT, UP5, 0x80, 0x8 ;  /* 0x000000000008781c */ /* 0x000fda0003f4f058 */
[----:B------:R-:W2:Y:S04]  /*0430*/  @P2 LDG.E R0, desc[UR28][R2.64+0x4] ;  /* 0x0000041c02002981 */ /* 0x000ea8000c1e1900 */
[----:B------:R-:W3:Y:S01]  /*0440*/  @!P2 LDG.E R2, desc[UR28][R2.64] ;  /* 0x0000001c0202a981 */ /* 0x000ee2000c1e1900 */
[----:B--2---:R-:W-:-:S13]  /*0450*/  @P2 R2UR UR6, R0 ;  /* 0x00000000000622ca */ /* 0x004fda00000e0000 */
[----:B------:R-:W-:-:S07]  /*0460*/  @UP5 UIADD3 UR6, UPT, UPT, UR6, -UR13, URZ ;  /* 0x8000000d06065290 */ /* 0x000fce000fffe0ff */
[----:B---3--:R-:W-:Y:S02]  /*0470*/  @!P2 R2UR UR6, R2 ;  /* 0x000000000206a2ca */ /* 0x008fe400000e0000 */
.L_x_213:
[----:B-----5:R-:W-:Y:S01]  /*0480*/  @P0 R2UR UR25, R4 ;  /* 0x00000000041902ca */ /* 0x020fe200000e0000 */
[----:B------:R-:W-:Y:S01]  /*0490*/  @!UP0 UISETP.NE.U32.AND UP1, UPT, UR4, URZ, UPT ;  /* 0x000000ff0400828c */ /* 0x000fe2000bf25070 */
[----:B------:R-:W-:-:S13]  /*04a0*/  @!P1 EXIT ;  /* 0x000000000000994d */ /* 0x000fda0003800000 */
[----:B------:R-:W1:Y:S01]  /*04b0*/  LDCU UR22, c[0x0][0x504] ;  /* 0x0000a080ff1677ac */ /* 0x000e620008000800 */
[----:B------:R-:W2:Y:S01]  /*04c0*/  S2R R221, SR_TID.X ;  /* 0x0000000000dd7919 */ /* 0x000ea20000002100 */
[----:B------:R-:W3:Y:S01]  /*04d0*/  S2UR UR27, SR_CTAID.Z ;  /* 0x00000000001b79c3 */ /* 0x000ee20000002700 */
[----:B------:R-:W-:Y:S01]  /*04e0*/  @!UP0 UISETP.NE.AND.EX UP1, UPT, UR5, URZ, UPT, UP1 ;  /* 0x000000ff0500828c */ /* 0x000fe2000bf25310 */
[----:B------:R-:W4:Y:S03]  /*04f0*/  LDCU UR23, c[0x0][0x508] ;  /* 0x0000a100ff1777ac */ /* 0x000f260008000800 */
[----:B------:R-:W-:Y:S02]  /*0500*/  @!UP0 USEL UR8, UR8, URZ, UP1 ;  /* 0x000000ff08088287 */ /* 0x000fe40008800000 */
[----:B------:R-:W-:Y:S02]  /*0510*/  @UP0 UIADD3 UR25, UPT, UPT, UR25, -UR12, URZ ;  /* 0x8000000c19190290 */ /* 0x000fe4000fffe0ff */
[----:B------:R-:W-:-:S04]  /*0520*/  @!UP0 UIADD3 UR25, UPT, UPT, UR8, UR6, -UR12 ;  /* 0x0000000608198290 */ /* 0x000fc8000fffe80c */
[----:B------:R-:W-:Y:S02]  /*0530*/  UIADD3 UR7, UPT, UPT, UR25, 0x3f, URZ ;  /* 0x0000003f19077890 */ /* 0x000fe4000fffe0ff */
[----:B-1----:R-:W-:Y:S02]  /*0540*/  UIADD3 UR22, UPT, UPT, UR26, UR22, URZ ;  /* 0x000000161a167290 */ /* 0x002fe4000fffe0ff */
[----:B------:R-:W-:Y:S02]  /*0550*/  UIADD3 UR5, UPT, UPT, UR7, UR24, -UR26 ;  /* 0x0000001807057290 */ /* 0x000fe4000fffe81a */
[----:B------:R-:W-:Y:S02]  /*0560*/  UIADD3 UR6, UPT, UPT, -UR22, UR24, UR25 ;  /* 0x0000001816067290 */ /* 0x000fe4000fffe119 */
[----:B----4-:R-:W-:Y:S02]  /*0570*/  UIADD3 UR5, UPT, UPT, UR5, 0x80, UR23 ;  /* 0x0000008005057890 */ /* 0x010fe4000fffe017 */
[----:B------:R-:W-:-:S02]  /*0580*/  USHF.R.S32.HI UR4, URZ, 0x1f, UR7 ;  /* 0x0000001fff047899 */ /* 0x000fc40008011407 */
[----:B------:R-:W-:Y:S02]  /*0590*/  USHF.R.S32.HI UR18, URZ, 0x1f, UR6 ;  /* 0x0000001fff127899 */ /* 0x000fe40008011406 */
[----:B------:R-:W-:Y:S02]  /*05a0*/  USHF.R.S32.HI UR21, URZ, 0x1f, UR5 ;  /* 0x0000001fff157899 */ /* 0x000fe40008011405 */
[----:B------:R-:W-:Y:S02]  /*05b0*/  ULEA.HI UR4, UR4, UR7, URZ, 0x6 ;  /* 0x0000000704047291 */ /* 0x000fe4000f8f30ff */
[----:B------:R-:W-:Y:S02]  /*05c0*/  ULEA.HI UR18, UR18, UR6, URZ, 0x6 ;  /* 0x0000000612127291 */ /* 0x000fe4000f8f30ff */
[----:B------:R-:W-:Y:S02]  /*05d0*/  ULEA.HI UR21, UR21, UR5, URZ, 0x6 ;  /* 0x0000000515157291 */ /* 0x000fe4000f8f30ff */
[----:B------:R-:W-:-:S02]  /*05e0*/  USHF.R.S32.HI UR4, URZ, 0x6, UR4 ;  /* 0x00000006ff047899 */ /* 0x000fc40008011404 */
[----:B------:R-:W-:Y:S02]  /*05f0*/  USHF.R.S32.HI UR18, URZ, 0x6, UR18 ;  /* 0x00000006ff127899 */ /* 0x000fe40008011412 */
[----:B------:R-:W-:Y:S02]  /*0600*/  USHF.R.S32.HI UR21, URZ, 0x6, UR21 ;  /* 0x00000006ff157899 */ /* 0x000fe40008011415 */
[----:B------:R-:W-:Y:S02]  /*0610*/  UISETP.LT.AND UP1, UPT, URZ, UR18, UPT ;  /* 0x00000012ff00728c */ /* 0x000fe4000bf21270 */
[----:B------:R-:W-:Y:S02]  /*0620*/  UISETP.LT.AND UP0, UPT, UR4, UR21, UPT ;  /* 0x000000150400728c */ /* 0x000fe4000bf01270 */
[----:B------:R-:W-:Y:S02]  /*0630*/  USEL UR18, URZ, UR18, !UP1 ;  /* 0x00000012ff127287 */ /* 0x000fe4000c800000 */
[----:B------:R-:W-:-:S04]  /*0640*/  USEL UR21, UR4, UR21, UP0 ;  /* 0x0000001504157287 */ /* 0x000fc80008000000 */
[----:B------:R-:W-:-:S09]  /*0650*/  UISETP.GT.AND UP0, UPT, UR21, UR18, UPT ;  /* 0x000000121500728c */ /* 0x000fd2000bf04270 */
[----:B--23--:R-:W-:Y:S05]  /*0660*/  BRA.U UP0, `(.L_x_214) ;  /* 0x0000000d00147547 */ /* 0x00cfea000b800000 */
[----:B------:R-:W1:Y:S01]  /*0670*/  LDCU.U8 UR4, c[0x0][0x549] ;  /* 0x0000a920ff0477ac */ /* 0x000e620008000000 */
[----:B------:R-:W2:Y:S01]  /*0680*/  S2R R6, SR_CTAID.X ;  /* 0x0000000000067919 */ /* 0x000ea20000002500 */
[----:B------:R-:W-:Y:S01]  /*0690*/  UISETP.NE.AND UP0, UPT, UR19, -0x1, UPT ;  /* 0xffffffff1300788c */ /* 0x000fe2000bf05270 */
[----:B------:R-:W3:Y:S10]  /*06a0*/  LDCU.U8 UR10, c[0x0][0x548] ;  /* 0x0000a900ff0a77ac */ /* 0x000ef40008000000 */
[----:B------:R-:W4:Y:S01]  /*06b0*/  @!UP0 LDCU.64 UR8, c[0x0][0x400] ;  /* 0x00008000ff0887ac */ /* 0x000f220008000a00 */
[----:B-1----:R-:W-:Y:S01]  /*06c0*/  UISETP.NE.AND UP1, UPT, UR4, URZ, UPT ;  /* 0x000000ff0400728c */ /* 0x002fe2000bf25270 */
[----:B------:R-:W1:Y:S10]  /*06d0*/  @UP0 LDCU.64 UR6, c[0x0][0x408] ;  /* 0x00008100ff0607ac */ /* 0x000e740008000a00 */
[----:B------:R-:W5:Y:S01]  /*06e0*/  @UP1 LDCU.64 UR4, c[0x0][0x430] ;  /* 0x00008600ff0417ac */ /* 0x000f620008000a00 */
[----:B----4-:R-:W-:Y:S01]  /*06f0*/  @!UP0 UIMAD.WIDE.U32 UR12, UR20, UR8, URZ ;  /* 0x00000008140c82a5 */ /* 0x010fe2000f8e00ff */
[----:B------:R-:W-:-:S03]  /*0700*/  @UP1 UMOV UR11, 0x1 ;  /* 0x00000001000b1882 */ /* 0x000fc60000000000 */
[----:B------:R-:W-:Y:S02]  /*0710*/  @!UP0 UIMAD UR9, UR20, UR9, UR13 ;  /* 0x00000009140982a4 */ /* 0x000fe4000f8e020d */
[----:B-1----:R-:W-:Y:S01]  /*0720*/  @UP0 UIMAD.WIDE.U32 UR14, UR19, UR6, URZ ;  /* 0x00000006130e02a5 */ /* 0x002fe2000f8e00ff */
[----:B------:R-:W1:Y:S03]  /*0730*/  @UP1 LDCU UR6, c[0x0][0x430] ;  /* 0x00008600ff0617ac */ /* 0x000e660008000800 */
[----:B------:R-:W-:Y:S02]  /*0740*/  @UP0 UIMAD UR9, UR19, UR7, UR15 ;  /* 0x00000007130902a4 */ /* 0x000fe4000f8e020f */
[----:B-----5:R-:W-:Y:S01]  /*0750*/  @UP1 UIMAD UR8, UR4, UR5, URZ ;  /* 0x00000005040812a4 */ /* 0x020fe2000f8e02ff */
[----:B------:R-:W-:Y:S01]  /*0760*/  @UP0 UMOV UR12, UR14 ;  /* 0x0000000e000c0c82 */ /* 0x000fe20008000000 */
[----:B--23--:R-:W-:Y:S10]  /*0770*/  BRA.U UP1, `(.L_x_215) ;  /* 0x0000000101287547 */ /* 0x00cff4000b800000 */
[----:B------:R-:W-:Y:S01]  /*0780*/  UISETP.NE.AND UP0, UPT, UR10, URZ, UPT ;  /* 0x000000ff0a00728c */ /* 0x000fe2000bf05270 */
[----:B------:R-:W2:Y:S10]  /*0790*/  LDCU UR5, c[0x0][0x3e0] ;  /* 0x00007c00ff0577ac */ /* 0x000eb40008000800 */
[----:B------:R-:W2:Y:S01]  /*07a0*/  @UP0 LDCU UR11, c[0x0][0x454] ;  /* 0x00008a80ff0b07ac */ /* 0x000ea20008000800 */
[----:B------:R-:W3:Y:S01]  /*07b0*/  @!UP0 LDCU UR4, c[0x0][0x434] ;  /* 0x00008680ff0487ac */ /* 0x000ee20008000800 */
[----:B------:R-:W4:Y:S01]  /*07c0*/  @UP0 LDCU UR8, c[0x0][0x454] ;  /* 0x00008a80ff0807ac */ /* 0x000f220008000800 */
[----:B-1----:R-:W-:Y:S01]  /*07d0*/  @UP0 UMOV UR6, 0x1 ;  /* 0x0000000100060882 */ /* 0x002fe20000000000 */
[----:B----4-:R-:W4:Y:S01]  /*07e0*/  @!UP0 LDCU UR8, c[0x0][0x434] ;  /* 0x00008680ff0887ac */ /* 0x010f220008000800 */
[----:B------:R-:W-:Y:S01]  /*07f0*/  @!UP0 UMOV UR6, 0x1 ;  /* 0x0000000100068882 */ /* 0x000fe20000000000 */
[----:B--2---:R-:W-:-:S02]  /*0800*/  @UP0 UIMAD UR11, UR11, UR5, URZ ;  /* 0x000000050b0b02a4 */ /* 0x004fc4000f8e02ff */
[----:B---3--:R-:W-:-:S12]  /*0810*/  @!UP0 UIMAD UR11, UR4, UR5, URZ ;  /* 0x00000005040b82a4 */ /* 0x008fd8000f8e02ff */
.L_x_215:
[----:B------:R-:W2:Y:S01]  /*0820*/  LDCU UR7, c[0x0][0x434] ;  /* 0x00008680ff0777ac */ /* 0x000ea20008000800 */
[----:B------:R-:W-:Y:S01]  /*0830*/  SHF.R.U32.HI R10, RZ, 0x2, R221 ;  /* 0x00000002ff0a7819 */ /* 0x000fe200000116dd */
[----:B------:R-:W-:Y:S01]  /*0840*/  IMAD.SHL.U32 R221, R221, 0x8, RZ ;  /* 0x00000008dddd7824 */ /* 0x000fe200078e00ff */
[----:B------:R-:W-:Y:S01]  /*0850*/  BSSY.RECONVERGENT B0, `(.L_x_216) ;  /* 0x0000034000007945 */ /* 0x000fe20003800200 */
[----:B------:R-:W3:Y:S01]  /*0860*/  LDCU.64 UR4, c[0x0][0x410] ;  /* 0x00008200ff0477ac */ /* 0x000ee20008000a00 */
[----:B------:R-:W-:Y:S01]  /*0870*/  IMAD.MOV.U32 R11, RZ, RZ, RZ ;  /* 0x000000ffff0b7224 */ /* 0x000fe200078e00ff */
[C---:B------:R-:W-:Y:S01]  /*0880*/  IADD3 R16, PT, PT, R10.reuse, 0x20, RZ ;  /* 0x000000200a107810 */ /* 0x040fe20007ffe0ff */
[C---:B------:R-:W-:Y:S01]  /*0890*/  VIADD R17, R10.reuse, 0x40 ;  /* 0x000000400a117836 */ /* 0x040fe20000000000 */
[----:B------:R-:W-:Y:S01]  /*08a0*/  UISETP.NE.AND UP1, UPT, UR10, URZ, !UP1 ;  /* 0x000000ff0a00728c */ /* 0x000fe2000cf25270 */
[----:B------:R-:W-:Y:S01]  /*08b0*/  LOP3.LUT R221, R221, 0x18, RZ, 0xc0, !PT ;  /* 0x00000018dddd7812 */ /* 0x000fe200078ec0ff */
[----:B------:R-:W-:Y:S01]  /*08c0*/  UIADD3 UR26, UPT, UPT, -UR24, UR26, URZ ;  /* 0x0000001a181a7290 */ /* 0x000fe2000fffe1ff */
[----:B------:R-:W-:Y:S01]  /*08d0*/  VIADD R18, R10, 0x60 ;  /* 0x000000600a127836 */ /* 0x000fe20000000000 */
[----:B------:R-:W-:Y:S01]  /*08e0*/  UISETP.NE.AND UP0, UPT, UR19, -0x1, UPT ;  /* 0xffffffff1300788c */ /* 0x000fe2000bf05270 */
[----:B------:R-:W-:Y:S01]  /*08f0*/  IADD3 R2, P0, PT, R221, UR12, RZ ;  /* 0x0000000cdd027c10 */ /* 0x000fe2000ff1e0ff */
[----:B----4-:R-:W-:Y:S01]  /*0900*/  UIMAD UR8, UR27, UR8, URZ ;  /* 0x000000081b0872a4 */ /* 0x010fe2000f8e02ff */
[----:B------:R-:W-:Y:S01]  /*0910*/  IMAD.WIDE.U32 R6, R6, 0x80, R10 ;  /* 0x0000008006067825 */ /* 0x000fe200078e000a */
[----:B------:R-:W-:Y:S01]  /*0920*/  ISETP.GE.AND P3, PT, R10, UR26, PT ;  /* 0x0000001a0a007c0c */ /* 0x000fe2000bf66270 */
[----:B-1----:R-:W-:Y:S01]  /*0930*/  UIMAD UR24, UR24, UR6, URZ ;  /* 0x00000006181872a4 */ /* 0x002fe2000f8e02ff */
[----:B------:R-:W-:Y:S01]  /*0940*/  IADD3.X R3, PT, PT, RZ, UR9, RZ, P0, !PT ;  /* 0x00000009ff037c10 */ /* 0x000fe200087fe4ff */
[----:B--2---:R-:W-:Y:S01]  /*0950*/  UIMAD UR7, UR20, UR7, URZ ;  /* 0x00000007140772a4 */ /* 0x004fe2000f8e02ff */
[----:B------:R-:W-:Y:S01]  /*0960*/  ISETP.GE.AND P2, PT, R16, UR26, PT ;  /* 0x0000001a10007c0c */ /* 0x000fe2000bf46270 */
[----:B------:R-:W-:Y:S01]  /*0970*/  @!UP1 UIMAD UR8, UR20, UR11, UR8 ;  /* 0x0000000b140892a4 */ /* 0x000fe2000f8e0208 */
[----:B---3--:R-:W-:Y:S01]  /*0980*/  IMAD.U32 R12, RZ, RZ, UR4 ;  /* 0x00000004ff0c7e24 */ /* 0x008fe2000f8e00ff */
[----:B------:R-:W-:Y:S01]  /*0990*/  USEL UR7, UR7, UR19, !UP0 ;  /* 0x0000001307077287 */ /* 0x000fe2000c000000 */
[----:B------:R-:W-:Y:S01]  /*09a0*/  IMAD.U32 R8, RZ, RZ, UR5 ;  /* 0x00000005ff087e24 */ /* 0x000fe2000f8e00ff */
[----:B------:R-:W-:Y:S01]  /*09b0*/  USHF.R.S32.HI UR10, URZ, 0x1f, UR24 ;  /* 0x0000001fff0a7899 */ /* 0x000fe20008011418 */
[----:B------:R-:W-:Y:S01]  /*09c0*/  IMAD.WIDE.U32 R12, R12, UR27, R2 ;  /* 0x0000001b0c0c7c25 */ /* 0x000fe2000f8e0002 */
[----:B------:R-:W-:Y:S01]  /*09d0*/  USHF.R.S32.HI UR4, URZ, 0x1f, UR7 ;  /* 0x0000001fff047899 */ /* 0x000fe20008011407 */
[----:B------:R-:W-:Y:S01]  /*09e0*/  ISETP.GE.AND P1, PT, R17, UR26, PT ;  /* 0x0000001a11007c0c */ /* 0x000fe2000bf26270 */
[----:B------:R-:W-:Y:S01]  /*09f0*/  USEL UR7, UR7, URZ, UP1 ;  /* 0x000000ff07077287 */ /* 0x000fe20008800000 */
[----:B------:R-:W-:Y:S01]  /*0a00*/  IMAD R9, R8, UR27, R13 ;  /* 0x0000001b08097c24 */ /* 0x000fe2000f8e020d */
[----:B------:R-:W-:Y:S01]  /*0a10*/  USEL UR4, UR4, URZ, UP1 ;  /* 0x000000ff04047287 */ /* 0x000fe20008800000 */
[----:B------:R-:W-:Y:S01]  /*0a20*/  ISETP.GE.AND P0, PT, R18, UR26, PT ;  /* 0x0000001a12007c0c */ /* 0x000fe2000bf06270 */
[----:B------:R-:W-:Y:S01]  /*0a30*/  USHF.R.S32.HI UR5, URZ, 0x1f, UR8 ;  /* 0x0000001fff057899 */ /* 0x000fe20008011408 */
[C---:B------:R-:W-:Y:S01]  /*0a40*/  LOP3.LUT R15, R221.reuse, 0x20, RZ, 0xfc, !PT ;  /* 0x00000020dd0f7812 */ /* 0x040fe200078efcff */
[----:B------:R-:W-:Y:S01]  /*0a50*/  UIADD3 UR7, UP1, UP0, UR24, UR7, UR8 ;  /* 0x0000000718077290 */ /* 0x000fe2000f83e008 */
[----:B------:R-:W-:-:S03]  /*0a60*/  LOP3.LUT R14, R221, 0x40, RZ, 0xfc, !PT ;  /* 0x00000040dd0e7812 */ /* 0x000fc600078efcff */
[----:B------:R-:W-:Y:S01]  /*0a70*/  UIADD3.X UR10, UPT, UPT, UR10, UR4, UR5, UP1, UP0 ;  /* 0x000000040a0a7290 */ /* 0x000fe20008fe0405 */
[----:B------:R-:W-:Y:S11]  /*0a80*/  @P3 BRA `(.L_x_217) ;  /* 0x0000000000403947 */ /* 0x000ff60003800000 */
        /* <DEDUP_REMOVED lines=16> */
.L_x_217:
[----:B------:R-:W-:Y:S05]  /*0b90*/  BSYNC.RECONVERGENT B0 ;  /* 0x0000000000007941 */ /* 0x000fea0003800200 */
.L_x_216:
[----:B------:R-:W-:Y:S01]  /*0ba0*/  BSSY.RECONVERGENT B0, `(.L_x_218) ;  /* 0x0000016000007945 */ /* 0x000fe20003800200 */
[----:B------:R-:W-:-:S03]  /*0bb0*/  ISETP.NE.AND P3, PT, R221, RZ, PT ;  /* 0x000000ffdd00720c */ /* 0x000fc60003f65270 */
[----:B------:R-:W-:Y:S10]  /*0bc0*/  @P2 BRA `(.L_x_219) ;  /* 0x00000000004c2947 */ /* 0x000ff40003800000 */
[----:B------:R-:W2:Y:S01]  /*0bd0*/  LDCU.64 UR8, c[0x0][0x408] ;  /* 0x00008100ff0877ac */ /* 0x000ea20008000a00 */
[----:B------:R-:W-:Y:S01]  /*0be0*/  IADD3 R0, P2, PT, R6, 0x20, RZ ;  /* 0x0000002006007810 */ /* 0x000fe20007f5e0ff */
[----:B------:R-:W-:Y:S01]  /*0bf0*/  IMAD.MOV.U32 R4, RZ, RZ, R12 ;  /* 0x000000ffff047224 */ /* 0x000fe200078e000c */
[----:B------:R-:W-:Y:S01]  /*0c00*/  MOV R5, R9 ;  /* 0x0000000900057202 */ /* 0x000fe20000000f00 */
[----:B------:R-:W3:Y:S02]  /*0c10*/  LDCU UR11, c[0x0][0x440] ;  /* 0x00008800ff0b77ac */ /* 0x000ee40008000800 */
[----:B-1----:R-:W-:Y:S01]  /*0c20*/  IMAD.X R2, RZ, RZ, R7, P2 ;  /* 0x000000ffff027224 */ /* 0x002fe200010e0607 */
[----:B------:R-:W1:Y:S03]  /*0c30*/  LDCU.64 UR4, c[0x0][0x3f0] ;  /* 0x00007e00ff0477ac */ /* 0x000e660008000a00 */
[----:B--2---:R-:W-:-:S02]  /*0c40*/  IMAD R2, R2, UR8, RZ ;  /* 0x0000000802027c24 */ /* 0x004fc4000f8e02ff */
[----:B------:R-:W-:Y:S01]  /*0c50*/  IMAD.WIDE.U32 R4, R0, UR8, R4 ;  /* 0x0000000800047c25 */ /* 0x000fe2000f8e0004 */
[----:B---3--:R-:W-:-:S03]  /*0c60*/  ISETP.GE.AND P5, PT, R221, UR11, PT ;  /* 0x0000000bdd007c0c */ /* 0x008fc6000bfa6270 */
[----:B------:R-:W-:Y:S01]  /*0c70*/  IMAD R0, R0, UR9, R2 ;  /* 0x0000000900007c24 */ /* 0x000fe2000f8e0202 */
[----:B------:R-:W-:Y:S02]  /*0c80*/  ISETP.GE.AND P4, PT, R15, UR11, PT ;  /* 0x0000000b0f007c0c */ /* 0x000fe4000bf86270 */
[----:B------:R-:W-:Y:S01]  /*0c90*/  ISETP.GE.AND P2, PT, R14, UR11, PT ;  /* 0x0000000b0e007c0c */ /* 0x000fe2000bf46270 */
[----:B------:R-:W-:Y:S01]  /*0ca0*/  IMAD.IADD R0, R5, 0x1, R0 ;  /* 0x0000000105007824 */ /* 0x000fe200078e0200 */
[----:B-1----:R-:W-:-:S04]  /*0cb0*/  LEA R2, P6, R4, UR4, 0x1 ;  /* 0x0000000404027c11 */ /* 0x002fc8000f8c08ff */
[----:B------:R-:W-:-:S05]  /*0cc0*/  LEA.HI.X R3, R4, UR5, R0, 0x1, P6 ;  /* 0x0000000504037c11 */ /* 0x000fca000b0f0c00 */
[----:B------:R2:W-:Y:S04]  /*0cd0*/  @!P5 STG.E.128 desc[UR28][R2.64], RZ ;  /* 0x000000ff0200d986 */ /* 0x0005e8000c101d1c */
[----:B------:R2:W-:Y:S04]  /*0ce0*/  @!P4 STG.E.128 desc[UR28][R2.64+0x40], RZ ;  /* 0x000040ff0200c986 */ /* 0x0005e8000c101d1c */
[----:B------:R2:W-:Y:S02]  /*0cf0*/  @!P2 STG.E.128 desc[UR28][R2.64+0x80], RZ ;  /* 0x000080ff0200a986 */ /* 0x0005e4000c101d1c */
.L_x_219:
[----:B------:R-:W-:Y:S05]  /*0d00*/  BSYNC.RECONVERGENT B0 ;  /* 0x0000000000007941 */ /* 0x000fea0003800200 */
.L_x_218:
[----:B------:R-:W-:Y:S01]  /*0d10*/  BSSY.RECONVERGENT B0, `(.L_x_220) ;  /* 0x0000016000007945 */ /* 0x000fe20003800200 */
[----:B------:R-:W-:-:S03]  /*0d20*/  ISETP.GE.OR P6, PT, R10, UR26, P3 ;  /* 0x0000001a0a007c0c */ /* 0x000fc60009fc6670 */
[----:B------:R-:W-:Y:S10]  /*0d30*/  @P1 BRA `(.L_x_221) ;  /* 0x00000000004c1947 */ /* 0x000ff40003800000 */
[----:B------:R-:W3:Y:S01]  /*0d40*/  LDCU.64 UR8, c[0x0][0x408] ;  /* 0x00008100ff0877ac */ /* 0x000ee20008000a00 */
[----:B------:R-:W-:Y:S01]  /*0d50*/  IADD3 R0, P1, PT, R6, 0x40, RZ ;  /* 0x0000004006007810 */ /* 0x000fe20007f3e0ff */
[----:B------:R-:W-:Y:S01]  /*0d60*/  IMAD.MOV.U32 R4, RZ, RZ, R12 ;  /* 0x000000ffff047224 */ /* 0x000fe200078e000c */
[----:B------:R-:W-:Y:S01]  /*0d70*/  MOV R5, R9 ;  /* 0x0000000900057202 */ /* 0x000fe20000000f00 */
[----:B------:R-:W4:Y:S02]  /*0d80*/  LDCU UR11, c[0x0][0x440] ;  /* 0x00008800ff0b77ac */ /* 0x000f240008000800 */
[----:B-12---:R-:W-:Y:S01]  /*0d90*/  IMAD.X R2, RZ, RZ, R7, P1 ;  /* 0x000000ffff027224 */ /* 0x006fe200008e0607 */
[----:B------:R-:W1:Y:S03]  /*0da0*/  LDCU.64 UR4, c[0x0][0x3f0] ;  /* 0x00007e00ff0477ac */ /* 0x000e660008000a00 */
[----:B---3--:R-:W-:-:S02]  /*0db0*/  IMAD R2, R2, UR8, RZ ;  /* 0x0000000802027c24 */ /* 0x008fc4000f8e02ff */
[----:B------:R-:W-:Y:S01]  /*0dc0*/  IMAD.WIDE.U32 R4, R0, UR8, R4 ;  /* 0x0000000800047c25 */ /* 0x000fe2000f8e0004 */
[----:B----4-:R-:W-:-:S03]  /*0dd0*/  ISETP.GE.AND P4, PT, R221, UR11, PT ;  /* 0x0000000bdd007c0c */ /* 0x010fc6000bf86270 */
        /* <DEDUP_REMOVED lines=9> */
.L_x_221:
[----:B------:R-:W-:Y:S05]  /*0e70*/  BSYNC.RECONVERGENT B0 ;  /* 0x0000000000007941 */ /* 0x000fea0003800200 */
.L_x_220:
[----:B------:R-:W-:Y:S01]  /*0e80*/  BSSY.RECONVERGENT B0, `(.L_x_222) ;  /* 0x0000018000007945 */ /* 0x000fe20003800200 */
[----:B------:R-:W-:Y:S02]  /*0e90*/  ISETP.GE.OR P5, PT, R16, UR26, P3 ;  /* 0x0000001a10007c0c */ /* 0x000fe40009fa6670 */
[----:B------:R-:W-:Y:S02]  /*0ea0*/  ISETP.GE.OR P4, PT, R17, UR26, P3 ;  /* 0x0000001a11007c0c */ /* 0x000fe40009f86670 */
[----:B------:R-:W-:Y:S01]  /*0eb0*/  ISETP.GE.OR P3, PT, R18, UR26, P3 ;  /* 0x0000001a12007c0c */ /* 0x000fe20009f66670 */
[----:B------:R-:W-:-:S12]  /*0ec0*/  @P0 BRA `(.L_x_223) ;  /* 0x00000000004c0947 */ /* 0x000fd80003800000 */
[----:B------:R-:W4:Y:S01]  /*0ed0*/  LDCU.64 UR8, c[0x0][0x408] ;  /* 0x00008100ff0877ac */ /* 0x000f220008000a00 */
[----:B------:R-:W-:Y:S01]  /*0ee0*/  IADD3 R0, P0, PT, R6, 0x60, RZ ;  /* 0x0000006006007810 */ /* 0x000fe20007f1e0ff */
[----:B-123--:R-:W-:Y:S01]  /*0ef0*/  IMAD.MOV.U32 R2, RZ, RZ, R12 ;  /* 0x000000ffff027224 */ /* 0x00efe200078e000c */
[----:B------:R-:W-:Y:S01]  /*0f00*/  MOV R3, R9 ;  /* 0x0000000900037202 */ /* 0x000fe20000000f00 */
[----:B------:R-:W1:Y:S02]  /*0f10*/  LDCU.64 UR4, c[0x0][0x3f0] ;  /* 0x00007e00ff0477ac */ /* 0x000e640008000a00 */
[----:B------:R-:W-:Y:S01]  /*0f20*/  IMAD.X R6, RZ, RZ, R7, P0 ;  /* 0x000000ffff067224 */ /* 0x000fe200000e0607 */
[----:B------:R-:W2:Y:S03]  /*0f30*/  LDCU UR11, c[0x0][0x440] ;  /* 0x00008800ff0b77ac */ /* 0x000ea60008000800 */
[----:B----4-:R-:W-:-:S02]  /*0f40*/  IMAD R6, R6, UR8, RZ ;  /* 0x0000000806067c24 */ /* 0x010fc4000f8e02ff */
[----:B------:R-:W-:-:S04]  /*0f50*/  IMAD.WIDE.U32 R4, R0, UR8, R2 ;  /* 0x0000000800047c25 */ /* 0x000fc8000f8e0002 */
[----:B------:R-:W-:Y:S01]  /*0f60*/  IMAD R0, R0, UR9, R6 ;  /* 0x0000000900007c24 */ /* 0x000fe2000f8e0206 */
[----:B-1----:R-:W-:Y:S02]  /*0f70*/  LEA R2, P0, R4, UR4, 0x1 ;  /* 0x0000000404027c11 */ /* 0x002fe4000f8008ff */
[----:B--2---:R-:W-:Y:S01]  /*0f80*/  ISETP.GE.AND P2, PT, R221, UR11, PT ;  /* 0x0000000bdd007c0c */ /* 0x004fe2000bf46270 */
[----:B------:R-:W-:Y:S01]  /*0f90*/  IMAD.IADD R0, R5, 0x1, R0 ;  /* 0x0000000105007824 */ /* 0x000fe200078e0200 */
[----:B------:R-:W-:-:S04]  /*0fa0*/  ISETP.GE.AND P1, PT, R15, UR11, PT ;  /* 0x0000000b0f007c0c */ /* 0x000fc8000bf26270 */
[----:B------:R-:W-:Y:S02]  /*0fb0*/  LEA.HI.X R3, R4, UR5, R0, 0x1, P0 ;  /* 0x0000000504037c11 */ /* 0x000fe400080f0c00 */
[----:B------:R-:W-:-:S05]  /*0fc0*/  ISETP.GE.AND P0, PT, R14, UR11, PT ;  /* 0x0000000b0e007c0c */ /* 0x000fca000bf06270 */
[----:B------:R4:W-:Y:S04]  /*0fd0*/  @!P2 STG.E.128 desc[UR28][R2.64], RZ ;  /* 0x000000ff0200a986 */ /* 0x0009e8000c101d1c */
[----:B------:R4:W-:Y:S04]  /*0fe0*/  @!P1 STG.E.128 desc[UR28][R2.64+0x40], RZ ;  /* 0x000040ff02009986 */ /* 0x0009e8000c101d1c */
[----:B------:R4:W-:Y:S02]  /*0ff0*/  @!P0 STG.E.128 desc[UR28][R2.64+0x80], RZ ;  /* 0x000080ff02008986 */ /* 0x0009e4000c101d1c */
.L_x_223:
[----:B------:R-:W-:Y:S05]  /*1000*/  BSYNC.RECONVERGENT B0 ;  /* 0x0000000000007941 */ /* 0x000fea0003800200 */
.L_x_222:
[----:B------:R-:W-:Y:S04]  /*1010*/  BSSY.RECONVERGENT B0, `(.L_x_224) ;  /* 0x000000a000007945 */ /* 0x000fe80003800200 */
[----:B------:R-:W-:Y:S05]  /*1020*/  @P6 BRA `(.L_x_225) ;  /* 0x0000000000206947 */ /* 0x000fea0003800000 */
[----:B------:R-:W5:Y:S01]  /*1030*/  LDCU.64 UR4, c[0x0][0x420] ;  /* 0x00008400ff0477ac */ /* 0x000f620008000a00 */
[----:B------:R-:W-:-:S05]  /*1040*/  IMAD R0, R10, UR6, RZ ;  /* 0x000000060a007c24 */ /* 0x000fca000f8e02ff */
[----:B-1234-:R-:W-:-:S04]  /*1050*/  IADD3 R3, P0, PT, R0, UR7, RZ ;  /* 0x0000000700037c10 */ /* 0x01efc8000ff1e0ff */
[----:B------:R-:W-:Y:S02]  /*1060*/  LEA.HI.X.SX32 R0, R0, UR10, 0x1, P0 ;  /* 0x0000000a00007c11 */ /* 0x000fe400080f0eff */
[----:B-----5:R-:W-:-:S04]  /*1070*/  LEA R2, P0, R3, UR4, 0x2 ;  /* 0x0000000403027c11 */ /* 0x020fc8000f8010ff */
[----:B------:R-:W-:Y:S01]  /*1080*/  LEA.HI.X R3, R3, UR5, R0, 0x2, P0 ;  /* 0x0000000503037c11 */ /* 0x000fe200080f1400 */
[----:B------:R-:W-:-:S05]  /*1090*/  IMAD.MOV.U32 R0, RZ, RZ, 0x7f800000 ;  /* 0x7f800000ff007424 */ /* 0x000fca00078e00ff */
[----:B------:R1:W-:Y:S03]  /*10a0*/  STG.E desc[UR28][R2.64], R0 ;  /* 0x0000000002007986 */ /* 0x0003e6000c10191c */
.L_x_225:
[----:B------:R-:W-:Y:S05]  /*10b0*/  BSYNC.RECONVERGENT B0 ;  /* 0x0000000000007941 */ /* 0x000fea0003800200 */
.L_x_224:
[----:B------:R-:W-:Y:S04]  /*10c0*/  BSSY.RECONVERGENT B0, `(.L_x_226) ;  /* 0x000000a000007945 */ /* 0x000fe80003800200 */
[----:B------:R-:W-:Y:S05]  /*10d0*/  @P5 BRA `(.L_x_227) ;  /* 0x0000000000205947 */ /* 0x000fea0003800000 */
[----:B------:R-:W5:Y:S01]  /*10e0*/  LDCU.64 UR4, c[0x0][0x420] ;  /* 0x00008400ff0477ac */ /* 0x000f620008000a00 */
[----:B-1----:R-:W-:-:S05]  /*10f0*/  IMAD R0, R16, UR6, RZ ;  /* 0x0000000610007c24 */ /* 0x002fca000f8e02ff */
[----:B--234-:R-:W-:-:S04]  /*1100*/  IADD3 R3, P0, PT, R0, UR7, RZ ;  /* 0x0000000700037c10 */ /* 0x01cfc8000ff1e0ff */
[----:B------:R-:W-:Y:S02]  /*1110*/  LEA.HI.X.SX32 R0, R0, UR10, 0x1, P0 ;  /* 0x0000000a00007c11 */ /* 0x000fe400080f0eff */
[----:B-----5:R-:W-:-:S04]  /*1120*/  LEA R2, P0, R3, UR4, 0x2 ;  /* 0x0000000403027c11 */ /* 0x020fc8000f8010ff */
[----:B------:R-:W-:Y:S01]  /*1130*/  LEA.HI.X R3, R3, UR5, R0, 0x2, P0 ;  /* 0x0000000503037c11 */ /* 0x000fe200080f1400 */
[----:B------:R-:W-:-:S05]  /*1140*/  IMAD.MOV.U32 R0, RZ, RZ, 0x7f800000 ;  /* 0x7f800000ff007424 */ /* 0x000fca00078e00ff */
[----:B------:R1:W-:Y:S03]  /*1150*/  STG.E desc[UR28][R2.64], R0 ;  /* 0x0000000002007986 */ /* 0x0003e6000c10191c */
.L_x_227:
[----:B------:R-:W-:Y:S05]  /*1160*/  BSYNC.RECONVERGENT B0 ;  /* 0x0000000000007941 */ /* 0x000fea0003800200 */
.L_x_226:
        /* <DEDUP_REMOVED lines=10> */
.L_x_229:
[----:B------:R-:W-:Y:S05]  /*1210*/  BSYNC.RECONVERGENT B0 ;  /* 0x0000000000007941 */ /* 0x000fea0003800200 */
.L_x_228:
[----:B------:R-:W-:Y:S05]  /*1220*/  @P3 EXIT ;  /* 0x000000000000394d */ /* 0x000fea0003800000 */
[----:B------:R-:W5:Y:S01]  /*1230*/  LDCU.64 UR4, c[0x0][0x420] ;  /* 0x00008400ff0477ac */ /* 0x000f620008000a00 */
[----:B-1----:R-:W-:-:S05]  /*1240*/  IMAD R0, R18, UR6, RZ ;  /* 0x0000000612007c24 */ /* 0x002fca000f8e02ff */
[----:B--234-:R-:W-:-:S04]  /*1250*/  IADD3 R3, P0, PT, R0, UR7, RZ ;  /* 0x0000000700037c10 */ /* 0x01cfc8000ff1e0ff */
[----:B------:R-:W-:Y:S02]  /*1260*/  LEA.HI.X.SX32 R0, R0, UR10, 0x1, P0 ;  /* 0x0000000a00007c11 */ /* 0x000fe400080f0eff */
[----:B-----5:R-:W-:-:S04]  /*1270*/  LEA R2, P0, R3, UR4, 0x2 ;  /* 0x0000000403027c11 */ /* 0x020fc8000f8010ff */
[----:B------:R-:W-:Y:S01]  /*1280*/  LEA.HI.X R3, R3, UR5, R0, 0x2, P0 ;  /* 0x0000000503037c11 */ /* 0x000fe200080f1400 */
[----:B------:R-:W-:-:S05]  /*1290*/  IMAD.MOV.U32 R0, RZ, RZ, 0x7f800000 ;  /* 0x7f800000ff007424 */ /* 0x000fca00078e00ff */
[----:B------:R-:W-:Y:S01]  /*12a0*/  STG.E desc[UR28][R2.64], R0 ;  /* 0x0000000002007986 */ /* 0x000fe2000c10191c */
[----:B------:R-:W-:Y:S05]  /*12b0*/  EXIT ;  /* 0x000000000000794d */ /* 0x000fea0003800000 */
.L_x_214:
[----:B------:R-:W-:Y:S02]  /*12c0*/  UISETP.NE.AND UP0, UPT, UR19, -0x1, UPT ;  /* 0xffffffff1300788c */ /* 0x000fe4000bf05270 */
[----:B------:R-:W-:-:S09]  /*12d0*/  UISETP.NE.AND UP1, UPT, UR13, -0x1, UPT ;  /* 0xffffffff0d00788c */ /* 0x000fd2000bf25270 */
[----:B------:R-:W1:Y:S01]  /*12e0*/  @!UP0 LDCU.64 UR6, c[0x0][0x398] ;  /* 0x00007300ff0687ac */ /* 0x000e620008000a00 */
[----:B------:R-:W2:Y:S01]  /*12f0*/  @UP0 LDCU.64 UR4, c[0x0][0x3b0] ;  /* 0x00007600ff0407ac */ /* 0x000ea20008000a00 */
[----:B-1----:R-:W-:Y:S02]  /*1300*/  @!UP0 UIMAD.WIDE.U32 UR32, UR20, UR6, URZ ;  /* 0x00000006142082a5 */ /* 0x002fe4000f8e00ff */
[----:B--2---:R-:W-:Y:S02]  /*1310*/  @UP0 UIMAD.WIDE.U32 UR8, UR19, UR4, URZ ;  /* 0x00000004130802a5 */ /* 0x004fe4000f8e00ff */
[----:B------:R-:W-:Y:S02]  /*1320*/  @!UP0 UIMAD UR30, UR20, UR7, UR33 ;  /* 0x00000007141e82a4 */ /* 0x000fe4000f8e0221 */
[----:B------:R-:W-:-:S03]  /*1330*/  @UP0 UIMAD UR30, UR19, UR5, UR9 ;  /* 0x00000005131e02a4 */ /* 0x000fc6000f8e0209 */
[----:B------:R-:W-:Y:S01]  /*1340*/  @UP0 UMOV UR32, UR8 ;  /* 0x0000000800200c82 */ /* 0x000fe20008000000 */
[----:B------:R-:W-:Y:S08]  /*1350*/  BRA.U UP1, `(.L_x_230) ;  /* 0x00000001012c7547 */ /* 0x000ff0000b800000 */
[----:B------:R-:W1:Y:S01]  /*1360*/  LDCU.64 UR10, c[0x0][0x3b8] ;  /* 0x00007700ff0a77ac */ /* 0x000e620008000a00 */
[----:B------:R-:W2:Y:S01]  /*1370*/  LDCU.64 UR4, c[0x0][0x3a0] ;  /* 0x00007400ff0477ac */ /* 0x000ea20008000a00 */
[----:B------:R-:W-:-:S04]  /*1380*/  USHF.R.S32.HI UR6, URZ, 0x1f, UR12 ;  /* 0x0000001fff067899 */ /* 0x000fc8000801140c */
[----:B-1----:R-:W-:Y:S02]  /*1390*/  UIMAD UR6, UR6, UR10, URZ ;  /* 0x0000000a060672a4 */ /* 0x002fe4000f8e02ff */
[----:B------:R-:W-:Y:S02]  /*13a0*/  UIMAD.WIDE.U32 UR8, UR12, UR10, URZ ;  /* 0x0000000a0c0872a5 */ /* 0x000fe4000f8e00ff */
[----:B------:R-:W-:-:S04]  /*13b0*/  UIMAD UR6, UR12, UR11, UR6 ;  /* 0x0000000b0c0672a4 */ /* 0x000fc8000f8e0206 */
[----:B------:R-:W-:-:S03]  /*13c0*/  UIADD3 UR7, UPT, UPT, UR9, UR6, URZ ;  /* 0x0000000609077290 */ /* 0x000fc6000fffe0ff */
[----:B------:R-:W-:Y:S02]  /*13d0*/  UMOV UR6, UR8 ;  /* 0x0000000800067c82 */ /* 0x000fe40008000000 */
[----:B--2---:R-:W-:-:S04]  /*13e0*/  UIMAD.WIDE.U32 UR14, UR20, UR4, UR6 ;  /* 0x00000004140e72a5 */ /* 0x004fc8000f8e0006 */
[----:B------:R-:W-:Y:S01]  /*13f0*/  UIMAD UR6, UR20, UR5, UR15 ;  /* 0x00000005140672a4 */ /* 0x000fe2000f8e020f */
[----:B------:R-:W-:Y:S05]  /*1400*/  BRA `(.L_x_231) ;  /* 0x0000000000147947 */ /* 0x000fea0003800000 */
.L_x_230:
[----:B------:R-:W1:Y:S01]  /*1410*/  LDCU.64 UR10, c[0x0][0x3b8] ;  /* 0x00007700ff0a77ac */ /* 0x000e620008000a00 */
[----:B------:R-:W-:-:S04]  /*1420*/  UIADD3 UR6, UPT, UPT, UR12, UR13, URZ ;  /* 0x0000000d0c067290 */ /* 0x000fc8000fffe0ff */
[----:B-1----:R-:W-:Y:S02]  /*1430*/  UIMAD.WIDE.U32 UR14, UR6, UR10, URZ ;  /* 0x0000000a060e72a5 */ /* 0x002fe4000f8e00ff */
[----:B------:R-:W-:-:S04]  /*1440*/  UIMAD UR6, UR6, UR11, URZ ;  /* 0x0000000b060672a4 */ /* 0x000fc8000f8e02ff */
[----:B------:R-:W-:Y:S02]  /*1450*/  UIADD3 UR6, UPT, UPT, UR15, UR6, URZ ;  /* 0x000000060f067290 */ /* 0x000fe4000fffe0ff */
.L_x_231:
[----:B------:R-:W1:Y:S01]  /*1460*/  LDC R5, c[0x0][0x3e8] ;  /* 0x0000fa00ff057b82 */ /* 0x000e620000000800 */
[----:B------:R-:W2:Y:S01]  /*1470*/  S2R R6, SR_CTAID.Z ;  /* 0x0000000000067919 */ /* 0x000ea20000002700 */
[----:B-1----:R-:W-:-:S04]  /*1480*/  IABS R4, R5 ;  /* 0x0000000500047213 */ /* 0x002fc80000000000 */
[----:B------:R-:W1:Y:S01]  /*1490*/  I2F.RP R2, R4 ;  /* 0x0000000400027306 */ /* 0x000e620000209400 */
[----:B--2---:R-:W-:-:S07]  /*14a0*/  IABS R6, R6 ;  /* 0x0000000600067213 */ /* 0x004fce0000000000 */
        /* <DEDUP_REMOVED lines=8> */
[----:B------:R-:W-:-:S05]  /*1530*/  IMAD.HI.U32 R0, R0, R3, RZ ;  /* 0x0000000300007227 */ /* 0x000fca00078e00ff */
[----:B------:R-:W-:-:S05]  /*1540*/  IADD3 R2, PT, PT, -R0, RZ, RZ ;  /* 0x000000ff00027210 */ /* 0x000fca0007ffe1ff */
[----:B------:R-:W-:-:S05]  /*1550*/  IMAD R2, R4, R2, R3 ;  /* 0x0000000204027224 */ /* 0x000fca00078e0203 */
[----:B------:R-:W-:-:S13]  /*1560*/  ISETP.GT.U32.AND P1, PT, R4, R2, PT ;  /* 0x000000020400720c */ /* 0x000fda0003f24070 */
[----:B------:R-:W-:Y:S01]  /*1570*/  @!P1 IMAD.IADD R2, R2, 0x1, -R4 ;  /* 0x0000000102029824 */ /* 0x000fe200078e0a04 */
[----:B------:R-:W-:Y:S02]  /*1580*/  @!P1 IADD3 R0, PT, PT, R0, 0x1, RZ ;  /* 0x0000000100009810 */ /* 0x000fe40007ffe0ff */
[C---:B------:R-:W-:Y:S02]  /*1590*/  ISETP.NE.AND P1, PT, R5.reuse, RZ, PT ;  /* 0x000000ff0500720c */ /* 0x040fe40003f25270 */
[----:B------:R-:W-:Y:S02]  /*15a0*/  ISETP.GE.U32.AND P2, PT, R2, R4, PT ;  /* 0x000000040200720c */ /* 0x000fe40003f46070 */
[----:B------:R-:W-:-:S04]  /*15b0*/  LOP3.LUT R2, R5, UR27, RZ, 0x3c, !PT ;  /* 0x0000001b05027c12 */ /* 0x000fc8000f8e3cff */
[----:B------:R-:W-:-:S07]  /*15c0*/  ISETP.GE.AND P0, PT, R2, RZ, PT ;  /* 0x000000ff0200720c */ /* 0x000fce0003f06270 */
[----:B------:R-:W-:-:S06]  /*15d0*/  @P2 VIADD R0, R0, 0x1 ;  /* 0x0000000100002836 */ /* 0x000fcc0000000000 */
[----:B------:R-:W-:Y:S02]  /*15e0*/  @!P0 IADD3 R0, PT, PT, -R0, RZ, RZ ;  /* 0x000000ff00008210 */ /* 0x000fe40007ffe1ff */
[----:B------:R-:W-:Y:S01]  /*15f0*/  @!P1 LOP3.LUT R0, RZ, R5, RZ, 0x33, !PT ;  /* 0x00000005ff009212 */ /* 0x000fe200078e33ff */
[----:B------:R-:W-:Y:S05]  /*1600*/  BRA.U UP1, `(.L_x_232) ;  /* 0x00000001012c7547 */ /* 0x000fea000b800000 */
[----:B------:R-:W1:Y:S01]  /*1610*/  LDCU.64 UR8, c[0x0][0x3c0] ;  /* 0x00007800ff0877ac */ /* 0x000e620008000a00 */
[----:B------:R-:W2:Y:S01]  /*1620*/  LDCU.64 UR4, c[0x0][0x3a8] ;  /* 0x00007500ff0477ac */ /* 0x000ea20008000a00 */
[----:B------:R-:W-:-:S04]  /*1630*/  USHF.R.S32.HI UR7, URZ, 0x1f, UR12 ;  /* 0x0000001fff077899 */ /* 0x000fc8000801140c */
[----:B-1----:R-:W-:Y:S02]  /*1640*/  UIMAD UR7, UR7, UR8, URZ ;  /* 0x00000008070772a4 */ /* 0x002fe4000f8e02ff */
[----:B------:R-:W-:Y:S02]  /*1650*/  UIMAD.WIDE.U32 UR16, UR12, UR8, URZ ;  /* 0x000000080c1072a5 */ /* 0x000fe4000f8e00ff */
[----:B------:R-:W-:-:S04]  /*1660*/  UIMAD UR7, UR12, UR9, UR7 ;  /* 0x000000090c0772a4 */ /* 0x000fc8000f8e0207 */
[----:B------:R-:W-:-:S04]  /*1670*/  UIADD3 UR17, UPT, UPT, UR17, UR7, URZ ;  /* 0x0000000711117290 */ /* 0x000fc8000fffe0ff */
[----:B--2---:R-:W-:-:S04]  /*1680*/  UIMAD.WIDE.U32 UR16, UR20, UR4, UR16 ;  /* 0x00000004141072a5 */ /* 0x004fc8000f8e0010 */
[----:B------:R-:W-:-:S03]  /*1690*/  UIMAD UR5, UR20, UR5, UR17 ;  /* 0x00000005140572a4 */ /* 0x000fc6000f8e0211 */
[----:B------:R-:W-:Y:S01]  /*16a0*/  UMOV UR4, UR16 ;  /* 0x0000001000047c82 */ /* 0x000fe20008000000 */
[----:B------:R-:W-:Y:S08]  /*16b0*/  BRA `(.L_x_233) ;  /* 0x0000000000147947 */ /* 0x000ff00003800000 */
.L_x_232:
[----:B------:R-:W1:Y:S01]  /*16c0*/  LDCU.64 UR8, c[0x0][0x3c0] ;  /* 0x00007800ff0877ac */ /* 0x000e620008000a00 */
[----:B------:R-:W-:-:S04]  /*16d0*/  UIADD3 UR12, UPT, UPT, UR12, UR13, URZ ;  /* 0x0000000d0c0c7290 */ /* 0x000fc8000fffe0ff */
[----:B-1----:R-:W-:Y:S02]  /*16e0*/  UIMAD.WIDE.U32 UR4, UR12, UR8, URZ ;  /* 0x000000080c0472a5 */ /* 0x002fe4000f8e00ff */
[----:B------:R-:W-:-:S04]  /*16f0*/  UIMAD UR12, UR12, UR9, URZ ;  /* 0x000000090c0c72a4 */ /* 0x000fc8000f8e02ff */
[----:B------:R-:W-:-:S12]  /*1700*/  UIADD3 UR5, UPT, UPT, UR5, UR12, URZ ;  /* 0x0000000c05057290 */ /* 0x000fd8000fffe0ff */
.L_x_233:
[----:B------:R-:W-:Y:S01]  /*1710*/  IMAD.SHL.U32 R9, R221, 0x8, RZ ;  /* 0x00000008dd097824 */ /* 0x000fe200078e00ff */
[--C-:B------:R-:W-:Y:S01]  /*1720*/  SHF.R.U32.HI R11, RZ, 0x2, R221.reuse ;  /* 0x00000002ff0b7819 */ /* 0x100fe200000116dd */
[----:B------:R-:W1:Y:S01]  /*1730*/  LDCU.64 UR16, c[0x0][0x388] ;  /* 0x00007100ff1077ac */ /* 0x000e620008000a00 */
[----:B------:R-:W-:Y:S01]  /*1740*/  SHF.R.S32.HI R6, RZ, 0x1f, R0 ;  /* 0x0000001fff067819 */ /* 0x000fe20000011400 */
[----:B------:R-:W2:Y:S01]  /*1750*/  S2R R12, SR_CTAID.X ;  /* 0x00000000000c7919 */ /* 0x000ea20000002500 */
[----:B------:R-:W-:Y:S01]  /*1760*/  LOP3.LUT R153, R9, 0x18, RZ, 0xc0, !PT ;  /* 0x0000001809997812 */ /* 0x000fe200078ec0ff */
[----:B------:R-:W-:Y:S01]  /*1770*/  IMAD.SHL.U32 R224, R221, 0x4, RZ ;  /* 0x00000004dde07824 */ /* 0x000fe200078e00ff */
[----:B------:R-:W-:Y:S01]  /*1780*/  LOP3.LUT R7, R9, 0xd8, RZ, 0xc0, !PT ;  /* 0x000000d809077812 */ /* 0x000fe200078ec0ff */
[----:B------:R3:W-:Y:S01]  /*1790*/  STL [R1+0x50], R9 ;  /* 0x0000500901007387 */ /* 0x0007e20000100800 */
[C---:B------:R-:W-:Y:S01]  /*17a0*/  IADD3 R4, P1, PT, R153.reuse, UR14, RZ ;  /* 0x0000000e99047c10 */ /* 0x040fe2000ff3e0ff */
[----:B------:R-:W4:Y:S01]  /*17b0*/  LDCU.64 UR14, c[0x0][0x390] ;  /* 0x00007200ff0e77ac */ /* 0x000f220008000a00 */
[----:B------:R-:W-:Y:S01]  /*17c0*/  IADD3 R2, P0, PT, R153, UR4, RZ ;  /* 0x0000000499027c10 */ /* 0x000fe2000ff1e0ff */
[----:B------:R-:W5:Y:S01]  /*17d0*/  S2UR UR31, SR_CgaCtaId ;  /* 0x00000000001f79c3 */ /* 0x000f620000008800 */
[----:B------:R-:W-:Y:S01]  /*17e0*/  LOP3.LUT R7, R7, 0x18, R221, 0x78, !PT ;  /* 0x0000001807077812 */ /* 0x000fe200078e78dd */
[----:B------:R-:W-:Y:S01]  /*17f0*/  IMAD.X R5, RZ, RZ, UR6, P1 ;  /* 0x00000006ff057e24 */ /* 0x000fe200088e06ff */
[----:B------:R1:W-:Y:S01]  /*1800*/  STL [R1+0x1c], R153 ;  /* 0x00001c9901007387 */ /* 0x0003e20000100800 */
[----:B------:R-:W-:Y:S01]  /*1810*/  IMAD.X R3, RZ, RZ, UR5, P0 ;  /* 0x00000005ff037e24 */ /* 0x000fe200080e06ff */
[----:B------:R-:W4:Y:S01]  /*1820*/  LDCU.128 UR4, c[0x0][0x3d0] ;  /* 0x00007a00ff0477ac */ /* 0x000f220008000c00 */
[C---:B------:R-:W-:Y:S01]  /*1830*/  IMAD.WIDE.U32 R4, R11.reuse, UR10, R4 ;  /* 0x0000000a0b047c25 */ /* 0x040fe2000f8e0004 */
[----:B------:R-:W-:Y:S01]  /*1840*/  LOP3.LUT R13, R224, 0x18, RZ, 0xc0, !PT ;  /* 0x00000018e00d7812 */ /* 0x000fe200078ec0ff */
[----:B------:R-:W-:Y:S01]  /*1850*/  BSSY.RECONVERGENT B0, `(.L_x_234) ;  /* 0x000004e000007945 */ /* 0x000fe20003800200 */
[----:B------:R-:W2:Y:S01]  /*1860*/  LDCU.64 UR12, c[0x0][0x3c8] ;  /* 0x00007900ff0c77ac */ /* 0x000ea20008000a00 */
[----:B------:R-:W-:Y:S01]  /*1870*/  IMAD.WIDE.U32 R2, R11, UR8, R2 ;  /* 0x000000080b027c25 */ /* 0x000fe2000f8e0002 */
[----:B------:R-:W-:-:S02]  /*1880*/  LOP3.LUT R152, R153, 0x20, RZ, 0xfc, !PT ;  /* 0x0000002099987812 */ /* 0x000fc400078efcff */
[----:B------:R-:W-:Y:S01]  /*1890*/  LOP3.LUT R151, R153, 0x40, RZ, 0xfc, !PT ;  /* 0x0000004099977812 */ /* 0x000fe200078efcff */
[C---:B------:R-:W-:Y:S01]  /*18a0*/  IMAD R5, R11.reuse, UR11, R5 ;  /* 0x0000000b0b057c24 */ /* 0x040fe2000f8e0205 */
[----:B------:R-:W-:Y:S01]  /*18b0*/  SHF.R.U32.HI R222, RZ, 0x1, R221 ;  /* 0x00000001ffde7819 */ /* 0x000fe200000116dd */
[----:B------:R-:W-:Y:S02]  /*18c0*/  IMAD R3, R11, UR9, R3 ;  /* 0x000000090b037c24 */ /* 0x000fe4000f8e0203 */
[C---:B------:R-:W-:Y:S02]  /*18d0*/  IMAD.SHL.U32 R148, R221.reuse, 0x20, RZ ;  /* 0x00000020dd947824 */ /* 0x040fe400078e00ff */
[----:B------:R-:W-:Y:S01]  /*18e0*/  IMAD.SHL.U32 R15, R221, 0x10, RZ ;  /* 0x00000010dd0f7824 */ /* 0x000fe200078e00ff */
[----:B---3--:R-:W-:Y:S01]  /*18f0*/  LOP3.LUT R9, R9, 0x1f20, RZ, 0xc0, !PT ;  /* 0x00001f2009097812 */ /* 0x008fe200078ec0ff */
[C---:B----4-:R-:W-:Y:S01]  /*1900*/  IMAD R8, R6.reuse, UR4, RZ ;  /* 0x0000000406087c24 */ /* 0x050fe2000f8e02ff */
[----:B------:R-:W-:Y:S01]  /*1910*/  LOP3.LUT R14, R13, 0xc0, R148, 0xf8, !PT ;  /* 0x000000c00d0e7812 */ /* 0x000fe200078ef894 */
[----:B------:R-:W-:Y:S01]  /*1920*/  IMAD R6, R6, UR6, RZ ;  /* 0x0000000606067c24 */ /* 0x000fe2000f8e02ff */
[----:B------:R-:W-:Y:S01]  /*1930*/  LOP3.LUT R7, R9, R7, RZ, 0xfc, !PT ;  /* 0x0000000709077212 */ /* 0x000fe200078efcff */
[C---:B------:R-:W-:Y:S01]  /*1940*/  IMAD R10, R0.reuse, UR5, R8 ;  /* 0x00000005000a7c24 */ /* 0x040fe2000f8e0208 */
[----:B------:R-:W-:Y:S01]  /*1950*/  IADD3 R8, P0, PT, R153, UR32, RZ ;  /* 0x0000002099087c10 */ /* 0x000fe2000ff1e0ff */
[----:B------:R-:W-:Y:S01]  /*1960*/  IMAD.WIDE.U32 R4, R0, UR4, R4 ;  /* 0x0000000400047c25 */ /* 0x000fe2000f8e0004 */
[----:B------:R-:W-:-:S02]  /*1970*/  UMOV UR5, 0x400 ;  /* 0x0000040000057882 */ /* 0x000fc40000000000 */
[----:B-----5:R-:W-:Y:S01]  /*1980*/  ULEA UR5, UR31, UR5, 0x18 ;  /* 0x000000051f057291 */ /* 0x020fe2000f8ec0ff */
[----:B------:R-:W-:Y:S01]  /*1990*/  IMAD R6, R0, UR7, R6 ;  /* 0x0000000700067c24 */ /* 0x000fe2000f8e0206 */
[----:B-1----:R-:W-:Y:S01]  /*19a0*/  LEA R150, P1, R4, UR16, 0x1 ;  /* 0x0000001004967c11 */ /* 0x002fe2000f8208ff */
[----:B------:R-:W-:-:S03]  /*19b0*/  IMAD.WIDE.U32 R2, R0, UR6, R2 ;  /* 0x0000000600027c25 */ /* 0x000fc6000f8e0002 */
[----:B------:R-:W-:Y:S01]  /*19c0*/  LEA R226, R7, UR5, 0x1 ;  /* 0x0000000507e27c11 */ /* 0x000fe2000f8e08ff */
[----:B------:R-:W-:Y:S01]  /*19d0*/  IMAD.IADD R5, R5, 0x1, R10 ;  /* 0x0000000105057824 */ /* 0x000fe200078e020a */
[----:B------:R1:W-:Y:S01]  /*19e0*/  STL [R1+0x24], R150 ;  /* 0x0000249601007387 */ /* 0x0003e20000100800 */
[----:B------:R-:W-:Y:S01]  /*19f0*/  IMAD.X R9, RZ, RZ, UR30, P0 ;  /* 0x0000001eff097e24 */ /* 0x000fe200080e06ff */
[----:B------:R-:W-:Y:S01]  /*1a00*/  LEA R17, P0, R2, UR14, 0x1 ;  /* 0x0000000e02117c11 */ /* 0x000fe2000f8008ff */
[----:B------:R-:W-:Y:S01]  /*1a10*/  IMAD.IADD R3, R3, 0x1, R6 ;  /* 0x0000000103037824 */ /* 0x000fe200078e0206 */
[----:B------:R-:W-:Y:S01]  /*1a20*/  LEA.HI.X R149, R4, UR17, R5, 0x1, P1 ;  /* 0x0000001104957c11 */ /* 0x000fe200088f0c05 */
[----:B------:R-:W-:Y:S01]  /*1a30*/  UIADD3 UR14, UPT, UPT, -UR24, UR26, URZ ;  /* 0x0000001a180e7290 */ /* 0x000fe2000fffe1ff */
[----:B--2---:R-:W-:Y:S01]  /*1a40*/  IMAD.U32 R0, RZ, RZ, UR12 ;  /* 0x0000000cff007e24 */ /* 0x004fe2000f8e00ff */
[----:B------:R1:W-:Y:S01]  /*1a50*/  STL [R1+0x4c], R17 ;  /* 0x00004c1101007387 */ /* 0x0003e20000100800 */
[----:B------:R-:W-:Y:S01]  /*1a60*/  LEA.HI.X R16, R2, UR15, R3, 0x1, P0 ;  /* 0x0000000f02107c11 */ /* 0x000fe200080f0c03 */
[----:B------:R-:W-:Y:S01]  /*1a70*/  IMAD.U32 R2, RZ, RZ, UR13 ;  /* 0x0000000dff027e24 */ /* 0x000fe2000f8e00ff */
[----:B------:R-:W-:Y:S01]  /*1a80*/  LEA R10, P0, R12, R11, 0x7 ;  /* 0x0000000b0c0a7211 */ /* 0x000fe200078038ff */
[----:B------:R1:W-:Y:S01]  /*1a90*/  STL [R1+0x20], R149 ;  /* 0x0000209501007387 */ /* 0x0003e20000100800 */
[----:B------:R-:W-:Y:S01]  /*1aa0*/  ISETP.GE.AND P1, PT, R11, UR14, PT ;  /* 0x0000000e0b007c0c */ /* 0x000fe2000bf26270 */
[----:B------:R-:W-:Y:S01]  /*1ab0*/  IMAD.WIDE.U32 R8, R0, UR27, R8 ;  /* 0x0000001b00087c25 */ /* 0x000fe2000f8e0008 */
[----:B------:R-:W-:Y:S01]  /*1ac0*/  LEA.HI.X R12, R12, RZ, RZ, 0x7, P0 ;  /* 0x000000ff0c0c7211 */ /* 0x000fe200000f3cff */
[----:B------:R1:W-:Y:S02]  /*1ad0*/  STL [R1+0x48], R16 ;  /* 0x0000481001007387 */ /* 0x0003e40000100800 */
[----:B------:R-:W-:-:S02]  /*1ae0*/  IMAD R3, R2, UR27, R9 ;  /* 0x0000001b02037c24 */ /* 0x000fc4000f8e0209 */
[----:B------:R1:W-:Y:S04]  /*1af0*/  STL [R1+0x8], R148 ;  /* 0x0000089401007387 */ /* 0x0003e80000100800 */
[----:B------:R1:W-:Y:S04]  /*1b00*/  STL [R1+0x18], R15 ;  /* 0x0000180f01007387 */ /* 0x0003e80000100800 */
[----:B------:R1:W-:Y:S04]  /*1b10*/  STL [R1+0x4], R13 ;  /* 0x0000040d01007387 */ /* 0x0003e80000100800 */
[----:B------:R1:W-:Y:S04]  /*1b20*/  STL [R1+0x44], R152 ;  /* 0x0000449801007387 */ /* 0x0003e80000100800 */
[----:B------:R1:W-:Y:S01]  /*1b30*/  STL [R1+0x3c], R151 ;  /* 0x00003c9701007387 */ /* 0x0003e20000100800 */
        /* <DEDUP_REMOVED lines=30> */
.L_x_236:
[----:B------:R3:W-:Y:S02]  /*1d20*/  STS.128 [R226+0x4000], RZ ;  /* 0x004000ffe2007388 */ /* 0x0007e40000000c00 */
.L_x_235:
[----:B------:R-:W-:Y:S05]  /*1d30*/  BSYNC.RECONVERGENT B0 ;  /* 0x0000000000007941 */ /* 0x000fea0003800200 */
.L_x_234:
[----:B-1----:R-:W-:Y:S01]  /*1d40*/  IADD3 R13, PT, PT, R11, 0x20, RZ ;  /* 0x000000200b0d7810 */ /* 0x002fe20007ffe0ff */
[----:B------:R-:W-:Y:S03]  /*1d50*/  BSSY.RECONVERGENT B0, `(.L_x_237) ;  /* 0x0000024000007945 */ /* 0x000fe60003800200 */
[----:B------:R-:W-:-:S13]  /*1d60*/  ISETP.GE.AND P0, PT, R13, UR14, PT ;  /* 0x0000000e0d007c0c */ /* 0x000fda000bf06270 */
[----:B------:R-:W-:Y:S05]  /*1d70*/  @P0 BRA `(.L_x_238) ;  /* 0x0000000000840947 */ /* 0x000fea0003800000 */
[----:B------:R-:W1:Y:S01]  /*1d80*/  LDCU.64 UR12, c[0x0][0x3b0] ;  /* 0x00007600ff0c77ac */ /* 0x000e620008000a00 */
[----:B------:R-:W-:Y:S01]  /*1d90*/  IADD3 R0, P0, PT, R10, 0x20, RZ ;  /* 0x000000200a007810 */ /* 0x000fe20007f1e0ff */
[----:B------:R-:W-:Y:S01]  /*1da0*/  IMAD.MOV.U32 R6, RZ, RZ, R8 ;  /* 0x000000ffff067224 */ /* 0x000fe200078e0008 */
[----:B------:R-:W-:Y:S01]  /*1db0*/  MOV R7, R3 ;  /* 0x0000000300077202 */ /* 0x000fe20000000f00 */
[----:B------:R-:W5:Y:S02]  /*1dc0*/  LDCU UR4, c[0x0][0x440] ;  /* 0x00008800ff0477ac */ /* 0x000f640008000800 */
[----:B--2-4-:R-:W-:Y:S01]  /*1dd0*/  IMAD.X R4, RZ, RZ, R12, P0 ;  /* 0x000000ffff047224 */ /* 0x014fe200000e060c */
[----:B------:R-:W2:Y:S03]  /*1de0*/  LDCU.64 UR6, c[0x0][0x380] ;  /* 0x00007000ff0677ac */ /* 0x000ea60008000a00 */
[----:B-1----:R-:W-:-:S02]  /*1df0*/  IMAD R4, R4, UR12, RZ ;  /* 0x0000000c04047c24 */ /* 0x002fc4000f8e02ff */
[----:B------:R-:W-:Y:S01]  /*1e00*/  IMAD.WIDE.U32 R6, R0, UR12, R6 ;  /* 0x0000000c00067c25 */ /* 0x000fe2000f8e0006 */
[----:B-----5:R-:W-:-:S03]  /*1e10*/  ISETP.GE.AND P1, PT, R153, UR4, PT ;  /* 0x0000000499007c0c */ /* 0x020fc6000bf26270 */
        /* <DEDUP_REMOVED lines=22> */
.L_x_239:
[----:B------:R2:W-:Y:S02]  /*1f80*/  STS.128 [R226+0x4800], RZ ;  /* 0x004800ffe2007388 */ /* 0x0005e40000000c00 */
.L_x_238:
[----:B------:R-:W-:Y:S05]  /*1f90*/  BSYNC.RECONVERGENT B0 ;  /* 0x0000000000007941 */ /* 0x000fea0003800200 */
.L_x_237:
[----:B------:R-:W-:Y:S01]  /*1fa0*/  IADD3 R0, PT, PT, R11, 0x40, RZ ;  /* 0x000000400b007810 */ /* 0x000fe20007ffe0ff */
[----:B------:R-:W-:Y:S03]  /*1fb0*/  BSSY.RECONVERGENT B0, `(.L_x_240) ;  /* 0x0000024000007945 */ /* 0x000fe60003800200 */
[----:B------:R-:W-:-:S13]  /*1fc0*/  ISETP.GE.AND P0, PT, R0, UR14, PT ;  /* 0x0000000e00007c0c */ /* 0x000fda000bf06270 */
        /* <DEDUP_REMOVED lines=33> */
.L_x_242:
[----:B------:R2:W-:Y:S02]  /*21e0*/  STS.128 [R226+0x5000], RZ ;  /* 0x005000ffe2007388 */ /* 0x0005e40000000c00 */
.L_x_241:
[----:B------:R-:W-:Y:S05]  /*21f0*/  BSYNC.RECONVERGENT B0 ;  /* 0x0000000000007941 */ /* 0x000fea0003800200 */
.L_x_240:
[----:B------:R-:W-:Y:S01]  /*2200*/  IADD3 R0, PT, PT, R11, 0x60, RZ ;  /* 0x000000600b007810 */ /* 0x000fe20007ffe0ff */
[----:B------:R-:W-:Y:S01]  /*2210*/  USHF.L.U64.HI UR4, UR10, 0x6, UR11 ;  /* 0x000000060a047899 */ /* 0x000fe2000801020b */
[----:B------:R-:W-:Y:S01]  /*2220*/  BSSY.RECONVERGENT B0, `(.L_x_243) ;  /* 0x0000024000007945 */ /* 0x000fe20003800200 */
[----:B------:R-:W-:Y:S01]  /*2230*/  USHF.L.U32 UR15, UR10, 0x6, URZ ;  /* 0x000000060a0f7899 */ /* 0x000fe200080006ff */
[----:B------:R-:W-:-:S13]  /*2240*/  ISETP.GE.AND P0, PT, R0, UR14, PT ;  /* 0x0000000e00007c0c */ /* 0x000fda000bf06270 */
[----:B------:R-:W-:Y:S05]  /*2250*/  @P0 BRA `(.L_x_244) ;  /* 0x0000000000800947 */ /* 0x000fea0003800000 */
[----:B------:R-:W5:Y:S01]  /*2260*/  LDCU.64 UR12, c[0x0][0x3b0] ;  /* 0x00007600ff0c77ac */ /* 0x000f620008000a00 */
[----:B------:R-:W-:Y:S01]  /*2270*/  IADD3 R0, P0, PT, R10, 0x60, RZ ;  /* 0x000000600a007810 */ /* 0x000fe20007f1e0ff */
[----:B------:R-:W1:Y:S04]  /*2280*/  LDCU UR16, c[0x0][0x440] ;  /* 0x00008800ff1077ac */ /* 0x000e680008000800 */
[----:B------:R-:W-:Y:S01]  /*2290*/  IMAD.X R2, RZ, RZ, R12, P0 ;  /* 0x000000ffff027224 */ /* 0x000fe200000e060c */
[----:B------:R-:W3:Y:S03]  /*22a0*/  LDCU.64 UR6, c[0x0][0x380] ;  /* 0x00007000ff0677ac */ /* 0x000ee60008000a00 */
[----:B-----5:R-:W-:-:S02]  /*22b0*/  IMAD R6, R2, UR12, RZ ;  /* 0x0000000c02067c24 */ /* 0x020fc4000f8e02ff */
[----:B------:R-:W-:Y:S01]  /*22c0*/  IMAD.MOV.U32 R2, RZ, RZ, R8 ;  /* 0x000000ffff027224 */ /* 0x000fe200078e0008 */
[----:B-1----:R-:W-:-:S03]  /*22d0*/  ISETP.GE.AND P1, PT, R153, UR16, PT ;  /* 0x0000001099007c0c */ /* 0x002fc6000bf26270 */
[----:B--2-4-:R-:W-:Y:S01]  /*22e0*/  IMAD.WIDE.U32 R4, R0, UR12, R2 ;  /* 0x0000000c00047c25 */ /* 0x014fe2000f8e0002 */
[----:B------:R-:W-:-:S03]  /*22f0*/  ISETP.GE.AND P0, PT, R152, UR16, PT ;  /* 0x0000001098007c0c */ /* 0x000fc6000bf06270 */
[----:B------:R-:W-:Y:S01]  /*2300*/  IMAD R0, R0, UR13, R6 ;  /* 0x0000000d00007c24 */ /* 0x000fe2000f8e0206 */
[----:B---3--:R-:W-:-:S03]  /*2310*/  LEA R2, P2, R4, UR6, 0x1 ;  /* 0x0000000604027c11 */ /* 0x008fc6000f8408ff */
        /* <DEDUP_REMOVED lines=19> */
.L_x_245:
[----:B------:R2:W-:Y:S02]  /*2450*/  STS.128 [R226+0x5800], RZ ;  /* 0x005800ffe2007388 */ /* 0x0005e40000000c00 */
.L_x_244:
[----:B------:R-:W-:Y:S05]  /*2460*/  BSYNC.RECONVERGENT B0 ;  /* 0x0000000000007941 */ /* 0x000fea0003800200 */
.L_x_243:
[----:B------:R-:W-:Y:S01]  /*2470*/  UIADD3 UR13, UPT, UPT, UR21, -0x1, URZ ;  /* 0xffffffff150d7890 */ /* 0x000fe2000fffe0ff */
[----:B------:R-:W-:Y:S03]  /*2480*/  BSSY.RECONVERGENT B0, `(.L_x_246) ;  /* 0x0000021000007945 */ /* 0x000fe60003800200 */
[----:B------:R-:W-:Y:S02]  /*2490*/  UIMAD UR7, UR13, -0x40, UR25 ;  /* 0xffffffc00d0778a4 */ /* 0x000fe4000f8e0219 */
[----:B------:R-:W-:Y:S02]  /*24a0*/  UIMAD.WIDE.U32 UR34, UR15, UR13, URZ ;  /* 0x0000000d0f2272a5 */ /* 0x000fe4000f8e00ff */
[----:B------:R-:W-:Y:S02]  /*24b0*/  UIMAD UR12, UR4, UR13, URZ ;  /* 0x0000000d040c72a4 */ /* 0x000fe4000f8e02ff */
[----:B------:R-:W-:-:S02]  /*24c0*/  ISETP.GE.AND P3, PT, R11, UR7, PT ;  /* 0x000000070b007c0c */ /* 0x000fc4000bf66270 */
[----:B------:R-:W-:-:S11]  /*24d0*/  UIADD3 UR12, UPT, UPT, UR35, UR12, URZ ;  /* 0x0000000c230c7290 */ /* 0x000fd6000fffe0ff */
[----:B------:R-:W-:Y:S05]  /*24e0*/  @P3 BRA `(.L_x_247) ;  /* 0x0000000000683947 */ /* 0x000fea0003800000 */
[----:B------:R-:W5:Y:S01]  /*24f0*/  LDCU UR6, c[0x0][0x440] ;  /* 0x00008800ff0677ac */ /* 0x000f620008000800 */
[----:B-12-4-:R-:W-:Y:S02]  /*2500*/  IMAD.U32 R4, RZ, RZ, UR34 ;  /* 0x00000022ff047e24 */ /* 0x016fe4000f8e00ff */
[----:B------:R-:W-:Y:S02]  /*2510*/  IMAD.U32 R0, RZ, RZ, UR12 ;  /* 0x0000000cff007e24 */ /* 0x000fe4000f8e00ff */
[----:B------:R-:W-:Y:S01]  /*2520*/  IMAD.U32 R5, RZ, RZ, UR35 ;  /* 0x00000023ff057e24 */ /* 0x000fe2000f8e00ff */
[----:B------:R-:W-:-:S04]  /*2530*/  LEA R2, P2, R4, R150, 0x1 ;  /* 0x0000009604027211 */ /* 0x000fc800078408ff */
        /* <DEDUP_REMOVED lines=20> */
.L_x_248:
[----:B------:R2:W-:Y:S02]  /*2680*/  STS.128 [R226+0x8000], RZ ;  /* 0x008000ffe2007388 */ /* 0x0005e40000000c00 */
.L_x_247:
[----:B------:R-:W-:Y:S05]  /*2690*/  BSYNC.RECONVERGENT B0 ;  /* 0x0000000000007941 */ /* 0x000fea0003800200 */
.L_x_246:
[----:B------:R-:W-:Y:S01]  /*26a0*/  ISETP.GE.AND P0, PT, R13, UR7, PT ;  /* 0x000000070d007c0c */ /* 0x000fe2000bf06270 */
[----:B------:R-:W-:Y:S01]  /*26b0*/  USHF.L.U64.HI UR27, UR10, 0x5, UR11 ;  /* 0x000000050a1b7899 */ /* 0x000fe2000801020b */
[----:B------:R-:W-:Y:S01]  /*26c0*/  BSSY.RECONVERGENT B0, `(.L_x_249) ;  /* 0x0000020000007945 */ /* 0x000fe20003800200 */
[----:B------:R-:W-:Y:S02]  /*26d0*/  USHF.L.U32 UR30, UR10, 0x5, URZ ;  /* 0x000000050a1e7899 */ /* 0x000fe400080006ff */
[----:B------:R-:W-:Y:S02]  /*26e0*/  USHF.L.U64.HI UR31, UR8, 0x6, UR9 ;  /* 0x00000006081f7899 */ /* 0x000fe40008010209 */
[----:B------:R-:W-:-:S06]  /*26f0*/  USHF.L.U32 UR32, UR8, 0x6, URZ ;  /* 0x0000000608207899 */ /* 0x000fcc00080006ff */
[----:B------:R-:W-:Y:S06]  /*2700*/  @P0 BRA `(.L_x_250) ;  /* 0x00000000006c0947 */ /* 0x000fec0003800000 */
[----:B------:R-:W5:Y:S01]  /*2710*/  LDCU UR6, c[0x0][0x440] ;  /* 0x00008800ff0677ac */ /* 0x000f620008000800 */
[----:B------:R-:W-:-:S04]  /*2720*/  UIADD3 UR17, UP0, UPT, UR30, UR34, URZ ;  /* 0x000000221e117290 */ /* 0x000fc8000ff1e0ff */
[----:B------:R-:W-:Y:S02]  /*2730*/  UIADD3.X UR16, UPT, UPT, UR27, UR12, URZ, UP0, !UPT ;  /* 0x0000000c1b107290 */ /* 0x000fe400087fe4ff */
[----:B------:R-:W-:-:S04]  /*2740*/  IMAD.U32 R0, RZ, RZ, UR17 ;  /* 0x00000011ff007e24 */ /* 0x000fc8000f8e00ff */
[----:B-12---:R-:W-:Y:S01]  /*2750*/  IMAD.U32 R3, RZ, RZ, UR16 ;  /* 0x00000010ff037e24 */ /* 0x006fe2000f8e00ff */
[----:B------:R-:W-:Y:S02]  /*2760*/  LEA R2, P2, R0, R150, 0x1 ;  /* 0x0000009600027211 */ /* 0x000fe400078408ff */
[----:B-----5:R-:W-:Y:S02]  /*2770*/  ISETP.GE.AND P1, PT, R153, UR6, PT ;  /* 0x0000000699007c0c */ /* 0x020fe4000bf26270 */
[----:B------:R-:W-:Y:S02]  /*2780*/  ISETP.GE.AND P0, PT, R152, UR6, PT ;  /* 0x0000000698007c0c */ /* 0x000fe4000bf06270 */
[----:B------:R-:W-:-:S09]  /*2790*/  LEA.HI.X R3, R0, R149, R3, 0x1, P2 ;  /* 0x0000009500037211 */ /* 0x000fd200010f0c03 */
        /* <DEDUP_REMOVED lines=17> */
.L_x_251:
[----:B------:R2:W-:Y:S02]  /*28b0*/  STS.128 [R226+0x8800], RZ ;  /* 0x008800ffe2007388 */ /* 0x0005e40000000c00 */
.L_x_250:
[----:B------:R-:W-:Y:S05]  /*28c0*/  BSYNC.RECONVERGENT B0 ;  /* 0x0000000000007941 */ /* 0x000fea0003800200 */
.L_x_249:
[----:B------:R-:W0:Y:S01]  /*28d0*/  LDGDEPBAR ;  /* 0x00000000000079af */ /* 0x000e220000000000 */
[----:B------:R-:W-:Y:S01]  /*28e0*/  UIMAD.WIDE.U32 UR32, UR32, UR13, URZ ;  /* 0x0000000d202072a5 */ /* 0x000fe2000f8e00ff */
[----:B------:R-:W-:Y:S01]  /*28f0*/  BSSY.RECONVERGENT B0, `(.L_x_252) ;  /* 0x0000026000007945 */ /* 0x000fe20003800200 */
[----:B------:R-:W-:Y:S01]  /*2900*/  UIMAD UR31, UR31, UR13, URZ ;  /* 0x0000000d1f1f72a4 */ /* 0x000fe2000f8e02ff */
[----:B------:R-:W-:Y:S01]  /*2910*/  LOP3.LUT R147, R222, 0x1f0, RZ, 0xc0, !PT ;  /* 0x000001f0de937812 */ /* 0x000fe200078ec0ff */
[----:B------:R-:W-:Y:S02]  /*2920*/  UIADD3 UR23, UPT, UPT, UR25, UR23, -UR26 ;  /* 0x0000001719177290 */ /* 0x000fe4000fffe81a */
[----:B------:R-:W-:Y:S01]  /*2930*/  UIADD3 UR31, UPT, UPT, UR33, UR31, URZ ;  /* 0x0000001f211f7290 */ /* 0x000fe2000fffe0ff */
[----:B------:R-:W-:-:S04]  /*2940*/  DEPBAR.LE SB0, 0x0 ;  /* 0x000080000000791a */ /* 0x000fc80000000000 */
[----:B------:R-:W-:Y:S06]  /*2950*/  BAR.SYNC.DEFER_BLOCKING 0x0 ;  /* 0x0000000000007b1d */ /* 0x000fec0000010000 */
        /* <DEDUP_REMOVED lines=26> */
.L_x_254:
[----:B------:R4:W-:Y:S01]  /*2b00*/  STS.128 [R226+0xb000], RZ ;  /* 0x00b000ffe2007388 */ /* 0x0009e20000000c00 */
[----:B------:R-:W-:Y:S05]  /*2b10*/  BRA `(.L_x_255) ;  /* 0x00000000000c7947 */ /* 0x000fea0003800000 */
.L_x_253:
[----:B------:R1:W-:Y:S04]  /*2b20*/  STS.128 [R226+0x9000], RZ ;  /* 0x009000ffe2007388 */ /* 0x0003e80000000c00 */
[----:B------:R1:W-:Y:S04]  /*2b30*/  STS.128 [R226+0xa000], RZ ;  /* 0x00a000ffe2007388 */ /* 0x0003e80000000c00 */
[----:B------:R1:W-:Y:S02]  /*2b40*/  STS.128 [R226+0xb000], RZ ;  /* 0x00b000ffe2007388 */ /* 0x0003e40000000c00 */
.L_x_255:
[----:B------:R-:W-:Y:S05]  /*2b50*/  BSYNC.RECONVERGENT B0 ;  /* 0x0000000000007941 */ /* 0x000fea0003800200 */
.L_x_252:
[----:B------:R-:W-:Y:S01]  /*2b60*/  ISETP.GE.AND P0, PT, R13, UR7, PT ;  /* 0x000000070d007c0c */ /* 0x000fe2000bf06270 */
[----:B------:R-:W-:Y:S01]  /*2b70*/  BSSY.RECONVERGENT B0, `(.L_x_256) ;  /* 0x0000025000007945 */ /* 0x000fe20003800200 */
[----:B------:R-:W-:Y:S02]  /*2b80*/  LOP3.LUT R146, R11, 0x7, RZ, 0xc0, !PT ;  /* 0x000000070b927812 */ /* 0x000fe400078ec0ff */
[----:B-12-4-:R-:W-:Y:S02]  /*2b90*/  LOP3.LUT R4, R221, 0x8, RZ, 0xc0, !PT ;  /* 0x00000008dd047812 */ /* 0x016fe400078ec0ff */
[----:B------:R-:W-:Y:S02]  /*2ba0*/  LOP3.LUT R223, R15, 0x3e00, RZ, 0xc0, !PT ;  /* 0x00003e000fdf7812 */ /* 0x000fe400078ec0ff */
[----:B------:R-:W-:Y:S02]  /*2bb0*/  LOP3.LUT R5, R148, 0x120, RZ, 0xc0, !PT ;  /* 0x0000012094057812 */ /* 0x000fe400078ec0ff */
[----:B------:R-:W-:-:S03]  /*2bc0*/  LOP3.LUT R145, R14, 0x8, R222, 0x78, !PT ;  /* 0x000000080e917812 */ /* 0x000fc600078e78de */
[----:B------:R1:W-:Y:S04]  /*2bd0*/  @P0 STS.128 [R226+0x9800], RZ ;  /* 0x009800ffe2000388 */ /* 0x0003e80000000c00 */
[----:B------:R1:W-:Y:S04]  /*2be0*/  @P0 STS.128 [R226+0xa800], RZ ;  /* 0x00a800ffe2000388 */ /* 0x0003e80000000c00 */
[----:B------:R1:W-:Y:S01]  /*2bf0*/  @P0 STS.128 [R226+0xb800], RZ ;  /* 0x00b800ffe2000388 */ /* 0x0003e20000000c00 */
[----:B------:R-:W-:Y:S05]  /*2c00*/  @P0 BRA `(.L_x_257) ;  /* 0x00000000006c0947 */ /* 0x000fea0003800000 */
[----:B------:R-:W2:Y:S01]  /*2c10*/  LDCU UR6, c[0x0][0x440] ;  /* 0x00008800ff0677ac */ /* 0x000ea20008000800 */
[----:B------:R-:W-:-:S04]  /*2c20*/  ULEA UR12, UP0, UR8, UR32, 0x5 ;  /* 0x00000020080c7291 */ /* 0x000fc8000f8028ff */
[----:B------:R-:W-:Y:S02]  /*2c30*/  ULEA.HI.X UR7, UR8, UR31, UR9, 0x5, UP0 ;  /* 0x0000001f08077291 */ /* 0x000fe400080f2c09 */
[----:B------:R-:W-:-:S04]  /*2c40*/  IMAD.U32 R0, RZ, RZ, UR12 ;  /* 0x0000000cff007e24 */ /* 0x000fc8000f8e00ff */
[----:B------:R-:W-:Y:S01]  /*2c50*/  IMAD.U32 R3, RZ, RZ, UR7 ;  /* 0x00000007ff037e24 */ /* 0x000fe2000f8e00ff */
[----:B------:R-:W-:Y:S02]  /*2c60*/  LEA R2, P2, R0, R17, 0x1 ;  /* 0x0000001100027211 */ /* 0x000fe400078408ff */
[----:B--2---:R-:W-:Y:S02]  /*2c70*/  ISETP.GE.AND P1, PT, R153, UR6, PT ;  /* 0x0000000699007c0c */ /* 0x004fe4000bf26270 */
        /* <DEDUP_REMOVED lines=19> */
.L_x_258:
[----:B------:R4:W-:Y:S02]  /*2db0*/  STS.128 [R226+0xb800], RZ ;  /* 0x00b800ffe2007388 */ /* 0x0009e40000000c00 */
.L_x_257:
[----:B------:R-:W-:Y:S05]  /*2dc0*/  BSYNC.RECONVERGENT B0 ;  /* 0x0000000000007941 */ /* 0x000fea0003800200 */
.L_x_256:
[----:B------:R-:W-:Y:S01]  /*2dd0*/  LOP3.LUT R0, R15, 0x100, RZ, 0xc0, !PT ;  /* 0x000001000f007812 */ /* 0x000fe200078ec0ff */
[----:B------:R-:W-:Y:S01]  /*2de0*/  IMAD.MOV.U32 R250, RZ, RZ, 0x20 ;  /* 0x00000020fffa7424 */ /* 0x000fe200078e00ff */
[----:B--2-4-:R-:W-:Y:S01]  /*2df0*/  LOP3.LUT R2, R14, R4, RZ, 0x3c, !PT ;  /* 0x000000040e027212 */ /* 0x014fe200078e3cff */
[----:B------:R-:W0:Y:S01]  /*2e00*/  LDGDEPBAR ;  /* 0x00000000000079af */ /* 0x000e220000000000 */
[----:B------:R-:W-:Y:S01]  /*2e10*/  LOP3.LUT R6, R0, 0x20, R148, 0xf8, !PT ;  /* 0x0000002000067812 */ /* 0x000fe200078ef894 */
[----:B------:R-:W-:Y:S01]  /*2e20*/  UISETP.GT.U32.AND UP0, UPT, UR13, UR18, UPT ;  /* 0x000000120d00728c */ /* 0x000fe2000bf04070 */
[----:B------:R-:W-:Y:S02]  /*2e30*/  IADD3 R3, PT, PT, R145, R5, R223 ;  /* 0x0000000591037210 */ /* 0x000fe40007ffe0df */
[----:B------:R-:W-:Y:S01]  /*2e40*/  LOP3.LUT P6, RZ, R221, 0x4, RZ, 0xc0, !PT ;  /* 0x00000004ddff7812 */ /* 0x000fe200078cc0ff */
[----:B------:R-:W-:Y:S01]  /*2e50*/  IMAD.IADD R0, R2, 0x1, R6 ;  /* 0x0000000102007824 */ /* 0x000fe200078e0206 */
[----:B------:R-:W-:Y:S01]  /*2e60*/  LEA R144, R3, UR5, 0x1 ;  /* 0x0000000503907c11 */ /* 0x000fe2000f8e08ff */
[----:B------:R-:W-:Y:S01]  /*2e70*/  STL [R1], R6 ;  /* 0x0000000601007387 */ /* 0x000fe20000100800 */
[----:B------:R-:W-:-:S02]  /*2e80*/  SEL R250, R250, 0xffffffe0, !P6 ;  /* 0xffffffe0fafa7807 */ /* 0x000fc40007000000 */
[----:B------:R-:W-:Y:S01]  /*2e90*/  LEA R2, R0, UR5, 0x1 ;  /* 0x0000000500027c11 */ /* 0x000fe2000f8e08ff */
[----:B------:R-:W-:Y:S02]  /*2ea0*/  LDSM.16.M88.4 R12, [R144] ;  /* 0x00000000900c783b */ /* 0x000fe40000000200 */
[--C-:B------:R-:W-:Y:S02]  /*2eb0*/  IMAD.IADD R3, R144, 0x1, R250.reuse ;  /* 0x0000000190037824 */ /* 0x100fe400078e02fa */
[----:B------:R-:W2:Y:S01]  /*2ec0*/  LDSM.16.M88.4 R32, [R2+0x6000] ;  /* 0x006000000220783b */ /* 0x000ea20000000200 */
[----:B------:R-:W-:-:S03]  /*2ed0*/  IMAD.IADD R0, R2, 0x1, R250 ;  /* 0x0000000102007824 */ /* 0x000fc600078e02fa */
[----:B------:R-:W4:Y:S04]  /*2ee0*/  LDSM.16.M88.4 R8, [R144+0x1000] ;  /* 0x001000009008783b */ /* 0x000f280000000200 */
[----:B------:R-:W5:Y:S04]  /*2ef0*/  LDSM.16.M88.4 R28, [R2+0x6400] ;  /* 0x00640000021c783b */ /* 0x000f680000000200 */
[----:B------:R-:W3:Y:S04]  /*2f00*/  LDSM.16.M88.4 R24, [R2+0x6800] ;  /* 0x006800000218783b */ /* 0x000ee80000000200 */
[----:B------:R-:W1:Y:S04]  /*2f10*/  LDSM.16.M88.4 R20, [R2+0x6c00] ;  /* 0x006c00000214783b */ /* 0x000e680000000200 */
[----:B------:R-:W-:Y:S04]  /*2f20*/  LDSM.16.M88.4 R4, [R3+0x1000] ;  /* 0x001000000304783b */ /* 0x000fe80000000200 */
[----:B------:R-:W1:Y:S04]  /*2f30*/  LDSM.16.M88.4 R48, [R0+0x6000] ;  /* 0x006000000030783b */ /* 0x000e680000000200 */
[----:B------:R-:W-:Y:S04]  /*2f40*/  LDSM.16.M88.4 R44, [R0+0x6400] ;  /* 0x00640000002c783b */ /* 0x000fe80000000200 */
[----:B------:R-:W1:Y:S04]  /*2f50*/  LDSM.16.M88.4 R56, [R0+0x6800] ;  /* 0x006800000038783b */ /* 0x000e680000000200 */
[----:B------:R-:W1:Y:S04]  /*2f60*/  LDSM.16.M88.4 R16, [R3] ;  /* 0x000000000310783b */ /* 0x000e680000000200 */
[----:B------:R-:W1:Y:S01]  /*2f70*/  LDSM.16.M88.4 R64, [R0+0x6c00] ;  /* 0x006c00000040783b */ /* 0x000e620000000200 */
[-C--:B--2---:R-:W-:Y:S08]  /*2f80*/  HMMA.16816.F32.BF16 R80, R12, R32.reuse, RZ ;  /* 0x000000200c50723c */ /* 0x084ff000000418ff */
[C---:B----4-:R-:W-:Y:S08]  /*2f90*/  HMMA.16816.F32.BF16 R76, R8.reuse, R32, RZ ;  /* 0x00000020084c723c */ /* 0x050ff000000418ff */
[-C--:B------:R-:W-:Y:S08]  /*2fa0*/  HMMA.16816.F32.BF16 R72, R8, R34.reuse, RZ ;  /* 0x000000220848723c */ /* 0x080ff000000418ff */
[----:B------:R-:W-:Y:S08]  /*2fb0*/  HMMA.16816.F32.BF16 R92, R12, R34, RZ ;  /* 0x000000220c5c723c */ /* 0x000ff000000418ff */
[C---:B-----5:R-:W-:Y:S08]  /*2fc0*/  HMMA.16816.F32.BF16 R68, R8.reuse, R28, RZ ;  /* 0x0000001c0844723c */ /* 0x060ff000000418ff */
[C---:B---3--:R-:W-:Y:S08]  /*2fd0*/  HMMA.16816.F32.BF16 R52, R8.reuse, R24, RZ ;  /* 0x000000180834723c */ /* 0x048ff000000418ff */
[C---:B-1----:R-:W-:Y:S08]  /*2fe0*/  HMMA.16816.F32.BF16 R36, R8.reuse, R20, RZ ;  /* 0x000000140824723c */ /* 0x042ff000000418ff */
[C---:B------:R-:W-:Y:S08]  /*2ff0*/  HMMA.16816.F32.BF16 R60, R8.reuse, R30, RZ ;  /* 0x0000001e083c723c */ /* 0x040ff000000418ff */
[C---:B------:R-:W-:Y:S08]  /*3000*/  HMMA.16816.F32.BF16 R40, R8.reuse, R26, RZ ;  /* 0x0000001a0828723c */ /* 0x040ff000000418ff */
[----:B------:R-:W-:Y:S08]  /*3010*/  HMMA.16816.F32.BF16 R32, R8, R22, RZ ;  /* 0x000000160820723c */ /* 0x000ff000000418ff */
[C---:B------:R-:W-:Y:S08]  /*3020*/  HMMA.16816.F32.BF16 R8, R12.reuse, R28, RZ ;  /* 0x0000001c0c08723c */ /* 0x040ff000000418ff */
[----:B------:R-:W-:Y:S01]  /*3030*/  HMMA.16816.F32.BF16 R88, R12, R30, RZ ;  /* 0x0000001e0c58723c */ /* 0x000fe200000418ff */
[----:B------:R-:W-:Y:S07]  /*3040*/  LDSM.16.M88.4 R28, [R2+0x7c00] ;  /* 0x007c0000021c783b */ /* 0x000fee0000000200 */
[C---:B------:R-:W-:Y:S08]  /*3050*/  HMMA.16816.F32.BF16 R96, R4.reuse, R48, R76 ;  /* 0x000000300460723c */ /* 0x040ff0000004184c */
[----:B------:R-:W-:Y:S08]  /*3060*/  HMMA.16816.F32.BF16 R128, R4, R56, R52 ;  /* 0x000000380480723c */ /* 0x000ff00000041834 */
[----:B------:R-:W-:Y:S01]  /*3070*/  HMMA.16816.F32.BF16 R112, R16, R44, R8 ;  /* 0x0000002c1070723c */ /* 0x000fe20000041808 */
[----:B------:R-:W1:Y:S07]  /*3080*/  LDSM.16.M88.4 R8, [R144+0x3000] ;  /* 0x003000009008783b */ /* 0x000e6e0000000200 */
[C---:B------:R-:W-:Y:S08]  /*3090*/  HMMA.16816.F32.BF16 R84, R12.reuse, R24, RZ ;  /* 0x000000180c54723c */ /* 0x040ff000000418ff */
[----:B------:R-:W-:Y:S08]  /*30a0*/  HMMA.16816.F32.BF16 R104, R12, R26, RZ ;  /* 0x0000001a0c68723c */ /* 0x000ff000000418ff */
[C---:B------:R-:W-:Y:S01]  /*30b0*/  HMMA.16816.F32.BF16 R76, R4.reuse, R64, R36 ;  /* 0x00000040044c723c */ /* 0x040fe20000041824 */
[----:B------:R-:W-:Y:S07]  /*30c0*/  LDSM.16.M88.4 R36, [R2+0x7400] ;  /* 0x007400000224783b */ /* 0x000fee0000000200 */
[C---:B------:R-:W-:Y:S01]  /*30d0*/  HMMA.16816.F32.BF16 R124, R4.reuse, R58, R40 ;  /* 0x0000003a047c723c */ /* 0x040fe20000041828 */
[----:B------:R-:W2:Y:S07]  /*30e0*/  LDSM.16.M88.4 R40, [R2+0x7000] ;  /* 0x007000000228783b */ /* 0x000eae0000000200 */
[----:B------:R-:W-:Y:S01]  /*30f0*/  HMMA.16816.F32.BF16 R52, R4, R66, R32 ;  /* 0x000000420434723c */ /* 0x000fe20000041820 */
[----:B------:R-:W3:Y:S07]  /*3100*/  LDSM.16.M88.4 R32, [R2+0x7800] ;  /* 0x007800000220783b */ /* 0x000eee0000000200 */
[C---:B------:R-:W-:Y:S08]  /*3110*/  HMMA.16816.F32.BF16 R24, R12.reuse, R20, RZ ;  /* 0x000000140c18723c */ /* 0x040ff000000418ff */
[----:B------:R-:W-:Y:S01]  /*3120*/  HMMA.16816.F32.BF16 R100, R12, R22, RZ ;  /* 0x000000160c64723c */ /* 0x000fe200000418ff */
[----:B------:R-:W4:Y:S04]  /*3130*/  LDSM.16.M88.4 R12, [R144+0x2000] ;  /* 0x00200000900c783b */ /* 0x000f280000000200 */
[----:B------:R-:W-:Y:S03]  /*3140*/  LDSM.16.M88.4 R20, [R3+0x2000] ;  /* 0x002000000314783b */ /* 0x000fe60000000200 */
[C---:B------:R-:W-:Y:S08]  /*3150*/  HMMA.16816.F32.BF16 R136, R4.reuse, R44, R68 ;  /* 0x0000002c0488723c */ /* 0x040ff00000041844 */
[C---:B------:R-:W-:Y:S01]  /*3160*/  HMMA.16816.F32.BF16 R140, R4.reuse, R50, R72 ;  /* 0x00000032048c723c */ /* 0x040fe20000041848 */
[----:B------:R-:W-:Y:S07]  /*3170*/  LDSM.16.M88.4 R72, [R0+0x7c00] ;  /* 0x007c00000048783b */ /* 0x000fee0000000200 */
[----:B------:R-:W-:Y:S01]  /*3180*/  HMMA.16816.F32.BF16 R132, R4, R46, R60 ;  /* 0x0000002e0484723c */ /* 0x000fe2000004183c */
[----:B------:R-:W-:Y:S07]  /*3190*/  LDSM.16.M88.4 R4, [R3+0x3000] ;  /* 0x003000000304783b */ /* 0x000fee0000000200 */
[C---:B------:R-:W-:Y:S01]  /*31a0*/  HMMA.16816.F32.BF16 R120, R16.reuse, R64, R24 ;  /* 0x000000401078723c */ /* 0x040fe20000041818 */
[----:B------:R-:W5:Y:S07]  /*31b0*/  LDSM.16.M88.4 R24, [R0+0x7000] ;  /* 0x007000000018783b */ /* 0x000f6e0000000200 */
[C---:B------:R-:W-:Y:S08]  /*31c0*/  HMMA.16816.F32.BF16 R108, R16.reuse, R48, R80 ;  /* 0x00000030106c723c */ /* 0x040ff00000041850 */
[C---:B------:R-:W-:Y:S01]  /*31d0*/  HMMA.16816.F32.BF16 R68, R16.reuse, R46, R88 ;  /* 0x0000002e1044723c */ /* 0x040fe20000041858 */
[----:B------:R-:W5:Y:S07]  /*31e0*/  LDSM.16.M88.4 R44, [R0+0x7400] ;  /* 0x00740000002c783b */ /* 0x000f6e0000000200 */
[C---:B------:R-:W-:Y:S01]  /*31f0*/  HMMA.16816.F32.BF16 R60, R16.reuse, R50, R92 ;  /* 0x00000032103c723c */ /* 0x040fe2000004185c */
[----:B------:R-:W5:Y:S07]  /*3200*/  LDSM.16.M88.4 R48, [R0+0x7800] ;  /* 0x007800000030783b */ /* 0x000f6e0000000200 */
[C---:B------:R-:W-:Y:S08]  /*3210*/  HMMA.16816.F32.BF16 R100, R16.reuse, R66, R100 ;  /* 0x000000421064723c */ /* 0x040ff00000041864 */
[----:B------:R-:W-:Y:S08]  /*3220*/  HMMA.16816.F32.BF16 R116, R16, R56, R84 ;  /* 0x000000381074723c */ /* 0x000ff00000041854 */
[----:B-1----:R-:W-:Y:S08]  /*3230*/  HMMA.16816.F32.BF16 R64, R8, R28, R76 ;  /* 0x0000001c0840723c */ /* 0x002ff0000004184c */
[----:B------:R-:W-:Y:S08]  /*3240*/  HMMA.16816.F32.BF16 R104, R16, R58, R104 ;  /* 0x0000003a1068723c */ /* 0x000ff00000041868 */
[C---:B--2---:R-:W-:Y:S08]  /*3250*/  HMMA.16816.F32.BF16 R96, R8.reuse, R40, R96 ;  /* 0x000000280860723c */ /* 0x044ff00000041860 */
[C---:B------:R-:W-:Y:S08]  /*3260*/  HMMA.16816.F32.BF16 R88, R8.reuse, R36, R136 ;  /* 0x000000240858723c */ /* 0x040ff00000041888 */
[C---:B---3--:R-:W-:Y:S08]  /*3270*/  HMMA.16816.F32.BF16 R80, R8.reuse, R32, R128 ;  /* 0x000000200850723c */ /* 0x048ff00000041880 */
[C---:B------:R-:W-:Y:S08]  /*3280*/  HMMA.16816.F32.BF16 R92, R8.reuse, R42, R140 ;  /* 0x0000002a085c723c */ /* 0x040ff0000004188c */
[C---:B------:R-:W-:Y:S08]  /*3290*/  HMMA.16816.F32.BF16 R84, R8.reuse, R38, R132 ;  /* 0x000000260854723c */ /* 0x040ff00000041884 */
[C---:B------:R-:W-:Y:S08]  /*32a0*/  HMMA.16816.F32.BF16 R76, R8.reuse, R34, R124 ;  /* 0x00000022084c723c */ /* 0x040ff0000004187c */
[----:B------:R-:W-:Y:S08]  /*32b0*/  HMMA.16816.F32.BF16 R52, R8, R30, R52 ;  /* 0x0000001e0834723c */ /* 0x000ff00000041834 */
[C---:B----4-:R-:W-:Y:S08]  /*32c0*/  HMMA.16816.F32.BF16 R16, R12.reuse, R40, R108 ;  /* 0x000000280c10723c */ /* 0x050ff0000004186c */
[C---:B------:R-:W-:Y:S08]  /*32d0*/  HMMA.16816.F32.BF16 R8, R12.reuse, R36, R112 ;  /* 0x000000240c08723c */ /* 0x040ff00000041870 */
[C---:B------:R-:W-:Y:S08]  /*32e0*/  HMMA.16816.F32.BF16 R40, R12.reuse, R42, R60 ;  /* 0x0000002a0c28723c */ /* 0x040ff0000004183c */
[C---:B------:R-:W-:Y:S08]  /*32f0*/  HMMA.16816.F32.BF16 R36, R12.reuse, R38, R68 ;  /* 0x000000260c24723c */ /* 0x040ff00000041844 */
[C---:B------:R-:W-:Y:S08]  /*3300*/  HMMA.16816.F32.BF16 R56, R12.reuse, R32, R116 ;  /* 0x000000200c38723c */ /* 0x040ff00000041874 */
[C---:B------:R-:W-:Y:S01]  /*3310*/  HMMA.16816.F32.BF16 R60, R12.reuse, R34, R104 ;  /* 0x000000220c3c723c */ /* 0x040fe20000041868 */
[----:B------:R-:W-:Y:S07]  /*3320*/  LDSM.16.M88.4 R32, [R2+0x8000] ;  /* 0x008000000220783b */ /* 0x000fee0000000200 */
[C---:B------:R-:W-:Y:S08]  /*3330*/  HMMA.16816.F32.BF16 R68, R12.reuse, R28, R120 ;  /* 0x0000001c0c44723c */ /* 0x040ff00000041878 */
[----:B------:R-:W-:Y:S01]  /*3340*/  HMMA.16816.F32.BF16 R100, R12, R30, R100 ;  /* 0x0000001e0c64723c */ /* 0x000fe20000041864 */
[----:B------:R-:W1:Y:S04]  /*3350*/  LDSM.16.M88.4 R12, [R144+0x5000] ;  /* 0x00500000900c783b */ /* 0x000e680000000200 */
[----:B------:R-:W-:Y:S03]  /*3360*/  LDSM.16.M88.4 R28, [R2+0x8400] ;  /* 0x00840000021c783b */ /* 0x000fe60000000200 */
[C---:B-----5:R-:W-:Y:S08]  /*3370*/  HMMA.16816.F32.BF16 R128, R4.reuse, R24, R96 ;  /* 0x000000180480723c */ /* 0x060ff00000041860 */
[----:B------:R-:W-:Y:S08]  /*3380*/  HMMA.16816.F32.BF16 R124, R4, R72, R64 ;  /* 0x00000048047c723c */ /* 0x000ff00000041840 */
[----:B------:R-:W-:Y:S01]  /*3390*/  HMMA.16816.F32.BF16 R116, R20, R24, R16 ;  /* 0x000000181474723c */ /* 0x000fe20000041810 */
[----:B------:R-:W2:Y:S07]  /*33a0*/  LDSM.16.M88.4 R16, [R144+0x4000] ;  /* 0x004000009010783b */ /* 0x000eae0000000200 */
[-C--:B------:R-:W-:Y:S08]  /*33b0*/  HMMA.16816.F32.BF16 R96, R4, R26.reuse, R92 ;  /* 0x0000001a0460723c */ /* 0x080ff0000004185c */
[C---:B------:R-:W-:Y:S01]  /*33c0*/  HMMA.16816.F32.BF16 R64, R20.reuse, R26, R40 ;  /* 0x0000001a1440723c */ /* 0x040fe20000041828 */
[----:B------:R-:W3:Y:S04]  /*33d0*/  LDSM.16.M88.4 R24, [R2+0x8800] ;  /* 0x008800000218783b */ /* 0x000ee80000000200 */
[----:B------:R-:W-:Y:S03]  /*33e0*/  LDSM.16.M88.4 R40, [R0+0x8800] ;  /* 0x008800000028783b */ /* 0x000fe60000000200 */
[----:B------:R-:W-:Y:S01]  /*33f0*/  HMMA.16816.F32.BF16 R108, R20, R46, R36 ;  /* 0x0000002e146c723c */ /* 0x000fe20000041824 */
[----:B------:R4:W5:Y:S07]  /*3400*/  LDSM.16.M88.4 R36, [R2+0x8c00] ;  /* 0x008c00000224783b */ /* 0x00096e0000000200 */
[C---:B------:R-:W-:Y:S08]  /*3410*/  HMMA.16816.F32.BF16 R92, R4.reuse, R44, R88 ;  /* 0x0000002c045c723c */ /* 0x040ff00000041858 */
[C---:B------:R-:W-:Y:S08]  /*3420*/  HMMA.16816.F32.BF16 R88, R4.reuse, R46, R84 ;  /* 0x0000002e0458723c */ /* 0x040ff00000041854 */
[----:B------:R-:W-:Y:S01]  /*3430*/  HMMA.16816.F32.BF16 R84, R4, R48, R80 ;  /* 0x000000300454723c */ /* 0x000fe20000041850 */
[----:B----4-:R-:W-:-:S07]  /*3440*/  IMAD.U32 R2, RZ, RZ, UR25 ;  /* 0x00000019ff027e24 */ /* 0x010fce000f8e00ff */
[C---:B------:R-:W-:Y:S08]  /*3450*/  HMMA.16816.F32.BF16 R80, R4.reuse, R50, R76 ;  /* 0x000000320450723c */ /* 0x040ff0000004184c */
[----:B------:R-:W-:Y:S01]  /*3460*/  HMMA.16816.F32.BF16 R120, R4, R74, R52 ;  /* 0x0000004a0478723c */ /* 0x000fe20000041834 */
[----:B------:R-:W4:Y:S07]  /*3470*/  LDSM.16.M88.4 R4, [R3+0x5000] ;  /* 0x005000000304783b */ /* 0x000f2e0000000200 */
[C---:B------:R-:W-:Y:S08]  /*3480*/  HMMA.16816.F32.BF16 R76, R20.reuse, R72, R68 ;  /* 0x00000048144c723c */ /* 0x040ff00000041844 */
[C---:B------:R-:W-:Y:S01]  /*3490*/  HMMA.16816.F32.BF16 R112, R20.reuse, R44, R8 ;  /* 0x0000002c1470723c */ /* 0x040fe20000041808 */
[----:B------:R1:W-:Y:S04]  /*34a0*/  LDSM.16.M88.4 R8, [R3+0x4000] ;  /* 0x004000000308783b */ /* 0x0003e80000000200 */
[----:B------:R-:W-:Y:S03]  /*34b0*/  LDSM.16.M88.4 R44, [R0+0x8400] ;  /* 0x00840000002c783b */ /* 0x000fe60000000200 */
[C---:B------:R-:W-:Y:S08]  /*34c0*/  HMMA.16816.F32.BF16 R104, R20.reuse, R48, R56 ;  /* 0x000000301468723c */ /* 0x040ff00000041838 */
[C---:B------:R-:W-:Y:S01]  /*34d0*/  HMMA.16816.F32.BF16 R52, R20.reuse, R50, R60 ;  /* 0x000000321434723c */ /* 0x040fe2000004183c */
[----:B------:R-:W-:Y:S07]  /*34e0*/  LDSM.16.M88.4 R48, [R0+0x8000] ;  /* 0x008000000030783b */ /* 0x000fee0000000200 */
[----:B------:R-:W-:Y:S01]  /*34f0*/  HMMA.16816.F32.BF16 R68, R20, R74, R100 ;  /* 0x0000004a1444723c */ /* 0x000fe20000041864 */
[----:B------:R3:W4:Y:S01]  /*3500*/  LDSM.16.M88.4 R20, [R0+0x8c00] ;  /* 0x008c00000014783b */ /* 0x0007220000000200 */
[----:B------:R-:W-:-:S04]  /*3510*/  DEPBAR.LE SB0, 0x0 ;  /* 0x000080000000791a */ /* 0x000fc80000000000 */
[----:B-1----:R-:W-:Y:S02]  /*3520*/  IMAD.U32 R3, RZ, RZ, UR23 ;  /* 0x00000017ff037e24 */ /* 0x002fe4000f8e00ff */
[C---:B------:R-:W-:Y:S08]  /*3530*/  HMMA.16816.F32.BF16 R100, R12.reuse, R32, R128 ;  /* 0x000000200c64723c */ /* 0x040ff00000041880 */
[----:B------:R-:W-:Y:S08]  /*3540*/  HMMA.16816.F32.BF16 R96, R12, R34, R96 ;  /* 0x000000220c60723c */ /* 0x000ff00000041860 */
[----:B--2---:R-:W-:Y:S01]  /*3550*/  HMMA.16816.F32.BF16 R56, R16, R32, R116 ;  /* 0x000000201038723c */ /* 0x004fe20000041874 */
[----:B---3--:R-:W-:-:S04]  /*3560*/  IADD3 R0, PT, PT, R146, UR24, R147 ;  /* 0x0000001892007c10 */ /* 0x008fc8000fffe093 */
[----:B------:R-:W-:-:S03]  /*3570*/  IADD3 R3, PT, PT, R0, 0x1, R3 ;  /* 0x0000000100037810 */ /* 0x000fc60007ffe003 */
[----:B------:R-:W-:Y:S01]  /*3580*/  HMMA.16816.F32.BF16 R64, R16, R34, R64 ;  /* 0x000000221040723c */ /* 0x000fe20000041840 */
[C-C-:B------:R-:W-:Y:S02]  /*3590*/  VIADDMNMX R231, R3.reuse, 0x8, R2.reuse, PT ;  /* 0x0000000803e77846 */ /* 0x140fe40003800102 */
[C-C-:B------:R-:W-:Y:S02]  /*35a0*/  VIADDMNMX R229, R3.reuse, 0x40, R2.reuse, PT ;  /* 0x0000004003e57846 */ /* 0x140fe40003800102 */
[C---:B------:R-:W-:Y:S02]  /*35b0*/  VIADDMNMX R230, R3.reuse, 0x48, R2, PT ;  /* 0x0000004803e67846 */ /* 0x040fe40003800102 */
[----:B------:R-:W-:Y:S01]  /*35c0*/  VIMNMX R228, PT, PT, R3, UR25, PT ;  /* 0x0000001903e47c48 */ /* 0x000fe2000bfe0100 */
[C---:B------:R-:W-:Y:S08]  /*35d0*/  HMMA.16816.F32.BF16 R92, R12.reuse, R28, R92 ;  /* 0x0000001c0c5c723c */ /* 0x040ff0000004185c */
[C---:B------:R-:W-:Y:S08]  /*35e0*/  HMMA.16816.F32.BF16 R88, R12.reuse, R30, R88 ;  /* 0x0000001e0c58723c */ /* 0x040ff00000041858 */
[C---:B------:R-:W-:Y:S08]  /*35f0*/  HMMA.16816.F32.BF16 R84, R12.reuse, R24, R84 ;  /* 0x000000180c54723c */ /* 0x040ff00000041854 */
[C---:B------:R-:W-:Y:S08]  /*3600*/  HMMA.16816.F32.BF16 R80, R12.reuse, R26, R80 ;  /* 0x0000001a0c50723c */ /* 0x040ff00000041850 */
[C---:B-----5:R-:W-:Y:S08]  /*3610*/  HMMA.16816.F32.BF16 R72, R12.reuse, R36, R124 ;  /* 0x000000240c48723c */ /* 0x060ff0000004187c */
[----:B------:R-:W-:Y:S08]  /*3620*/  HMMA.16816.F32.BF16 R60, R12, R38, R120 ;  /* 0x000000260c3c723c */ /* 0x000ff00000041878 */
[C---:B------:R-:W-:Y:S08]  /*3630*/  HMMA.16816.F32.BF16 R32, R16.reuse, R28, R112 ;  /* 0x0000001c1020723c */ /* 0x040ff00000041870 */
[C---:B------:R-:W-:Y:S08]  /*3640*/  HMMA.16816.F32.BF16 R104, R16.reuse, R24, R104 ;  /* 0x000000181068723c */ /* 0x040ff00000041868 */
[C---:B------:R-:W-:Y:S08]  /*3650*/  HMMA.16816.F32.BF16 R28, R16.reuse, R30, R108 ;  /* 0x0000001e101c723c */ /* 0x040ff0000004186c */
[C---:B------:R-:W-:Y:S08]  /*3660*/  HMMA.16816.F32.BF16 R24, R16.reuse, R26, R52 ;  /* 0x0000001a1018723c */ /* 0x040ff00000041834 */
[C---:B------:R-:W-:Y:S08]  /*3670*/  HMMA.16816.F32.BF16 R12, R16.reuse, R36, R76 ;  /* 0x00000024100c723c */ /* 0x040ff0000004184c */
[----:B------:R-:W-:Y:S08]  /*3680*/  HMMA.16816.F32.BF16 R16, R16, R38, R68 ;  /* 0x000000261010723c */ /* 0x000ff00000041844 */
[C---:B----4-:R-:W-:Y:S08]  /*3690*/  HMMA.16816.F32.BF16 R108, R4.reuse, R40, R84 ;  /* 0x00000028046c723c */ /* 0x050ff00000041854 */
        /* <DEDUP_REMOVED lines=14> */
[----:B------:R-:W-:Y:S01]  /*3780*/  HMMA.16816.F32.BF16 R88, R4, R46, R88 ;  /* 0x0000002e0458723c */ /* 0x000fe20000041858 */
[----:B------:R-:W-:-:S05]  /*3790*/  IMAD.U32 R4, RZ, RZ, UR22 ;  /* 0x00000016ff047e24 */ /* 0x000fca000f8e00ff */
[----:B------:R-:W-:Y:S01]  /*37a0*/  IADD3 R227, PT, PT, R0, UR25, -R4 ;  /* 0x0000001900e37c10 */ /* 0x000fe2000fffe804 */
[----:B------:R-:W-:Y:S06]  /*37b0*/  BAR.SYNC.DEFER_BLOCKING 0x0 ;  /* 0x0000000000007b1d */ /* 0x000fec0000010000 */
[----:B------:R-:W-:Y:S07]  /*37c0*/  BRA.U !UP0, `(.L_x_259) ;  /* 0x0000000108d87547 */ /* 0x000fee000b800000 */
[----:B------:R-:W1:Y:S01]  /*37d0*/  LDCU UR6, c[0x0][0x440] ;  /* 0x00008800ff0677ac */ /* 0x000e620008000800 */
[----:B------:R-:W-:Y:S01]  /*37e0*/  BSSY.RECONVERGENT B0, `(.L_x_260) ;  /* 0x0000033000007945 */ /* 0x000fe20003800200 */
[----:B------:R-:W-:-:S04]  /*37f0*/  UIADD3 UR7, UPT, UPT, UR21, -0x2, URZ ;  /* 0xfffffffe15077890 */ /* 0x000fc8000fffe0ff */
[----:B------:R-:W-:Y:S02]  /*3800*/  UIMAD.WIDE.U32 UR16, UR15, UR7, URZ ;  /* 0x000000070f1072a5 */ /* 0x000fe4000f8e00ff */
[----:B------:R-:W-:Y:S02]  /*3810*/  UIMAD UR4, UR4, UR7, URZ ;  /* 0x00000007040472a4 */ /* 0x000fe4000f8e02ff */
[----:B------:R-:W-:Y:S02]  /*3820*/  UIADD3 UR30, UP0, UPT, UR30, UR16, URZ ;  /* 0x000000101e1e7290 */ /* 0x000fe4000ff1e0ff */
[----:B------:R-:W-:Y:S01]  /*3830*/  UIADD3 UR4, UPT, UPT, UR17, UR4, URZ ;  /* 0x0000000411047290 */ /* 0x000fe2000fffe0ff */
[----:B------:R-:W-:Y:S02]  /*3840*/  IMAD.U32 R6, RZ, RZ, UR16 ;  /* 0x00000010ff067e24 */ /* 0x000fe4000f8e00ff */
[----:B------:R-:W-:Y:S01]  /*3850*/  IMAD.U32 R7, RZ, RZ, UR17 ;  /* 0x00000011ff077e24 */ /* 0x000fe2000f8e00ff */
[----:B-1----:R-:W-:Y:S01]  /*3860*/  ISETP.GE.AND P2, PT, R153, UR6, PT ;  /* 0x0000000699007c0c */ /* 0x002fe2000bf46270 */
[----:B------:R-:W-:Y:S01]  /*3870*/  UIADD3.X UR27, UPT, UPT, UR27, UR4, URZ, UP0, !UPT ;  /* 0x000000041b1b7290 */ /* 0x000fe200087fe4ff */
[----:B------:R-:W-:Y:S01]  /*3880*/  ISETP.GE.AND P1, PT, R152, UR6, PT ;  /* 0x0000000698007c0c */ /* 0x000fe2000bf26270 */
[----:B------:R-:W-:Y:S01]  /*3890*/  IMAD.U32 R0, RZ, RZ, UR4 ;  /* 0x00000004ff007e24 */ /* 0x000fe2000f8e00ff */
[----:B------:R-:W-:Y:S01]  /*38a0*/  ISETP.GE.AND P0, PT, R151, UR6, PT ;  /* 0x0000000697007c0c */ /* 0x000fe2000bf06270 */
[----:B------:R-:W-:Y:S01]  /*38b0*/  IMAD.U32 R3, RZ, RZ, UR30 ;  /* 0x0000001eff037e24 */ /* 0x000fe2000f8e00ff */
[----:B------:R-:W-:Y:S01]  /*38c0*/  LEA R4, P4, R6, R150, 0x1 ;  /* 0x0000009606047211 */ /* 0x000fe200078808ff */
[----:B------:R-:W-:-:S03]  /*38d0*/  IMAD.U32 R7, RZ, RZ, UR27 ;  /* 0x0000001bff077e24 */ /* 0x000fc6000f8e00ff */
[----:B------:R-:W-:Y:S02]  /*38e0*/  LEA.HI.X R5, R6, R149, R0, 0x1, P4 ;  /* 0x0000009506057211 */ /* 0x000fe400020f0c00 */
[----:B------:R-:W-:-:S03]  /*38f0*/  LEA R2, P3, R3, R150, 0x1 ;  /* 0x0000009603027211 */ /* 0x000fc600078608ff */
[----:B------:R-:W-:Y:S01]  /*3900*/  @!PT LDS RZ, [RZ] ;  /* 0x00000000fffff984 */ /* 0x000fe20000000800 */
[----:B------:R-:W-:Y:S01]  /*3910*/  @!PT LDS RZ, [RZ] ;  /* 0x00000000fffff984 */ /* 0x000fe20000000800 */
[----:B------:R-:W-:Y:S01]  /*3920*/  @!PT LDS RZ, [RZ] ;  /* 0x00000000fffff984 */ /* 0x000fe20000000800 */
[----:B------:R1:W-:Y:S01]  /*3930*/  @!P2 LDGSTS.E.BYPASS.LTC128B.128 [R226+0x6000], desc[UR28][R4.64] ;  /* 0x0600000004e2afae */ /* 0x0003e2000b981a1c */
[----:B------:R-:W-:-:S03]  /*3940*/  LEA.HI.X R3, R3, R149, R7, 0x1, P3 ;  /* 0x0000009503037211 */ /* 0x000fc600018f0c07 */
        /* <DEDUP_REMOVED lines=27> */
.L_x_261:
[----:B------:R3:W-:Y:S02]  /*3b00*/  STS.128 [R226+0x8800], RZ ;  /* 0x008800ffe2007388 */ /* 0x0007e40000000c00 */
.L_x_262:
[----:B------:R-:W-:Y:S05]  /*3b10*/  BSYNC.RECONVERGENT B0 ;  /* 0x0000000000007941 */ /* 0x000fea0003800200 */
.L_x_260:
[----:B------:R-:W0:Y:S02]  /*3b20*/  LDGDEPBAR ;  /* 0x00000000000079af */ /* 0x000e240000000000 */
.L_x_259:
[----:B-12---:R-:W-:Y:S01]  /*3b30*/  IMAD.SHL.U32 R2, R221, 0x2, RZ ;  /* 0x00000002dd027824 */ /* 0x006fe200078e00ff */
[----:B------:R-:W1:Y:S01]  /*3b40*/  LDCU UR4, c[0x0][0x45c] ;  /* 0x00008b80ff0477ac */ /* 0x000e620008000800 */
[----:B------:R-:W-:Y:S02]  /*3b50*/  IMAD.U32 R0, RZ, RZ, UR13 ;  /* 0x0000000dff007e24 */ /* 0x000fe4000f8e00ff */
[C---:B------:R-:W-:Y:S01]  /*3b60*/  VIADD R18, R227.reuse, 0x8 ;  /* 0x00000008e3127836 */ /* 0x040fe20000000000 */
[----:B------:R-:W-:Y:S01]  /*3b70*/  LOP3.LUT R3, R2, 0x6, RZ, 0xc0, !PT ;  /* 0x0000000602037812 */ /* 0x000fe200078ec0ff */
[C---:B------:R-:W-:Y:S01]  /*3b80*/  VIADD R19, R227.reuse, 0x48 ;  /* 0x00000048e3137836 */ /* 0x040fe20000000000 */
[----:B------:R-:W-:Y:S01]  /*3b90*/  UISETP.GT.U32.AND UP0, UPT, UR13, UR18, UPT ;  /* 0x000000120d00728c */ /* 0x000fe2000bf04070 */
[C---:B------:R-:W-:Y:S02]  /*3ba0*/  VIADD R17, R227.reuse, 0x40 ;  /* 0x00000040e3117836 */ /* 0x040fe40000000000 */
[----:B------:R-:W-:Y:S01]  /*3bb0*/  IMAD R0, R0, 0x40, R3 ;  /* 0x0000004000007824 */ /* 0x000fe200078e0203 */
[----:B------:R2:W-:Y:S03]  /*3bc0*/  STL [R1+0x38], R3 ;  /* 0x0000380301007387 */ /* 0x0005e60000100800 */
[----:B------:R-:W-:Y:S01]  /*3bd0*/  VIADD R16, R0, 0x1 ;  /* 0x0000000100107836 */ /* 0x000fe20000000000 */
[-C--:B------:R-:W-:Y:S01]  /*3be0*/  ISETP.GT.AND P1, PT, R18, R0.reuse, PT ;  /* 0x000000001200720c */ /* 0x080fe20003f24270 */
[C---:B------:R-:W-:Y:S01]  /*3bf0*/  VIADD R14, R0.reuse, 0x9 ;  /* 0x00000009000e7836 */ /* 0x040fe20000000000 */
[----:B------:R-:W-:Y:S01]  /*3c00*/  ISETP.GT.AND P3, PT, R227, R0, PT ;  /* 0x00000000e300720c */ /* 0x000fe20003f64270 */
[----:B------:R-:W-:Y:S01]  /*3c10*/  VIADD R15, R0, 0x8 ;  /* 0x00000008000f7836 */ /* 0x000fe20000000000 */
[----:B------:R-:W-:Y:S01]  /*3c20*/  ISETP.GT.AND P0, PT, R18, R16, PT ;  /* 0x000000101200720c */ /* 0x000fe20003f04270 */
[----:B------:R-:W-:Y:S01]  /*3c30*/  VIADD R9, R0, 0x20 ;  /* 0x0000002000097836 */ /* 0x000fe20000000000 */
[----:B------:R-:W-:Y:S01]  /*3c40*/  FSEL R21, R38, -INF , !P1 ;  /* 0xff80000026157808 */ /* 0x000fe20004800000 */
[C---:B------:R-:W-:Y:S01]  /*3c50*/  VIADD R12, R0.reuse, 0x11 ;  /* 0x00000011000c7836 */ /* 0x040fe20000000000 */
[----:B------:R-:W-:Y:S01]  /*3c60*/  FSEL R29, R39, -INF , !P0 ;  /* 0xff800000271d7808 */ /* 0x000fe20004000000 */
[C---:B------:R-:W-:Y:S01]  /*3c70*/  VIADD R10, R0.reuse, 0x19 ;  /* 0x00000019000a7836 */ /* 0x040fe20000000000 */
[-C--:B------:R-:W-:Y:S01]  /*3c80*/  ISETP.GT.AND P0, PT, R19, R0.reuse, PT ;  /* 0x000000001300720c */ /* 0x080fe20003f04270 */
[C---:B------:R-:W-:Y:S01]  /*3c90*/  VIADD R11, R0.reuse, 0x18 ;  /* 0x00000018000b7836 */ /* 0x040fe20000000000 */
[----:B------:R-:W-:Y:S01]  /*3ca0*/  ISETP.GT.AND P1, PT, R17, R0, PT ;  /* 0x000000001100720c */ /* 0x000fe20003f24270 */
[----:B------:R-:W-:Y:S01]  /*3cb0*/  VIADD R7, R0, 0x28 ;  /* 0x0000002800077836 */ /* 0x000fe20000000000 */
[----:B------:R-:W-:Y:S01]  /*3cc0*/  FSEL R26, R102, -INF , !P0 ;  /* 0xff800000661a7808 */ /* 0x000fe20004000000 */
[----:B------:R-:W-:Y:S01]  /*3cd0*/  VIADD R5, R0, 0x30 ;  /* 0x0000003000057836 */ /* 0x000fe20000000000 */
[----:B------:R-:W-:Y:S01]  /*3ce0*/  ISETP.GT.AND P0, PT, R18, R14, PT ;  /* 0x0000000e1200720c */ /* 0x000fe20003f04270 */
[----:B------:R-:W-:Y:S01]  /*3cf0*/  VIADD R13, R0, 0x10 ;  /* 0x00000010000d7836 */ /* 0x000fe20000000000 */
[----:B------:R-:W-:Y:S01]  /*3d00*/  FSEL R22, R36, -INF , !P3 ;  /* 0xff80000024167808 */ /* 0x000fe20005800000 */
[----:B------:R-:W-:Y:S01]  /*3d10*/  VIADD R4, R0, 0x31 ;  /* 0x0000003100047836 */ /* 0x000fe20000000000 */
[----:B------:R-:W-:Y:S01]  /*3d20*/  FSEL R20, R100, -INF , !P1 ;  /* 0xff80000064147808 */ /* 0x000fe20004800000 */
[C---:B--2---:R-:W-:Y:S01]  /*3d30*/  VIADD R3, R0.reuse, 0x38 ;  /* 0x0000003800037836 */ /* 0x044fe20000000000 */
[----:B------:R-:W-:Y:S01]  /*3d40*/  ISETP.GT.AND P2, PT, R227, R16, PT ;  /* 0x00000010e300720c */ /* 0x000fe20003f44270 */
[----:B------:R-:W-:Y:S01]  /*3d50*/  VIADD R8, R0, 0x21 ;  /* 0x0000002100087836 */ /* 0x000fe20000000000 */
[----:B------:R-:W-:Y:S01]  /*3d60*/  ISETP.GT.AND P1, PT, R18, R15, PT ;  /* 0x0000000f1200720c */ /* 0x000fe20003f24270 */
[C---:B------:R-:W-:Y:S01]  /*3d70*/  VIADD R6, R0.reuse, 0x29 ;  /* 0x0000002900067836 */ /* 0x040fe20000000000 */
[----:B------:R-:W-:Y:S01]  /*3d80*/  FSEL R36, R67, -INF , !P0 ;  /* 0xff80000043247808 */ /* 0x000fe20004000000 */
[----:B------:R-:W-:Y:S01]  /*3d90*/  VIADD R2, R0, 0x39 ;  /* 0x0000003900027836 */ /* 0x000fe20000000000 */
[----:B------:R-:W-:-:S02]  /*3da0*/  ISETP.GT.AND P0, PT, R18, R9, PT ;  /* 0x000000091200720c */ /* 0x000fc40003f04270 */
[----:B------:R-:W-:Y:S02]  /*3db0*/  FSEL R32, R37, -INF , !P2 ;  /* 0xff80000025207808 */ /* 0x000fe40005000000 */
[----:B------:R-:W-:Y:S02]  /*3dc0*/  FSEL R34, R66, -INF , !P1 ;  /* 0xff80000042227808 */ /* 0x000fe40004800000 */
[C---:B------:R-:W-:Y:S02]  /*3dd0*/  ISETP.GT.AND P2, PT, R18.reuse, R12, PT ;  /* 0x0000000c1200720c */ /* 0x040fe40003f44270 */
[----:B------:R-:W-:Y:S02]  /*3de0*/  ISETP.GT.AND P1, PT, R18, R10, PT ;  /* 0x0000000a1200720c */ /* 0x000fe40003f24270 */
[----:B------:R-:W-:Y:S02]  /*3df0*/  FSEL R54, R106, -INF , !P0 ;  /* 0xff8000006a367808 */ /* 0x000fe40004000000 */
[----:B------:R-:W-:-:S02]  /*3e00*/  ISETP.GT.AND P0, PT, R17, R16, PT ;  /* 0x000000101100720c */ /* 0x000fc40003f04270 */
[C---:B------:R-:W-:Y:S02]  /*3e10*/  ISETP.GT.AND P4, PT, R18.reuse, R11, PT ;  /* 0x0000000b1200720c */ /* 0x040fe40003f84270 */
[----:B------:R-:W-:Y:S02]  /*3e20*/  FSEL R40, R71, -INF , !P2 ;  /* 0xff80000047287808 */ /* 0x000fe40005000000 */
[----:B------:R-:W-:Y:S02]  /*3e30*/  FSEL R55, R63, -INF , !P1 ;  /* 0xff8000003f377808 */ /* 0x000fe40004800000 */
[C---:B------:R-:W-:Y:S02]  /*3e40*/  ISETP.GT.AND P2, PT, R18.reuse, R7, PT ;  /* 0x000000071200720c */ /* 0x040fe40003f44270 */
[----:B------:R-:W-:Y:S02]  /*3e50*/  ISETP.GT.AND P1, PT, R18, R5, PT ;  /* 0x000000051200720c */ /* 0x000fe40003f24270 */
[----:B------:R-:W-:-:S02]  /*3e60*/  FSEL R28, R101, -INF , !P0 ;  /* 0xff800000651c7808 */ /* 0x000fc40004000000 */
[C---:B------:R-:W-:Y:S02]  /*3e70*/  ISETP.GT.AND P0, PT, R18.reuse, R3, PT ;  /* 0x000000031200720c */ /* 0x040fe40003f04270 */
[----:B------:R-:W-:Y:S02]  /*3e80*/  ISETP.GT.AND P3, PT, R18, R13, PT ;  /* 0x0000000d1200720c */ /* 0x000fe40003f64270 */
[----:B------:R-:W-:Y:S02]  /*3e90*/  FSEL R53, R62, -INF , !P4 ;  /* 0xff8000003e357808 */ /* 0x000fe40006000000 */
[----:B------:R-:W-:Y:S02]  /*3ea0*/  FSEL R62, R82, -INF , !P2 ;  /* 0xff800000523e7808 */ /* 0x000fe40005000000 */
[----:B------:R-:W-:Y:S02]  /*3eb0*/  FSEL R71, R74, -INF , !P1 ;  /* 0xff8000004a477808 */ /* 0x000fe40004800000 */
[----:B------:R-:W-:-:S02]  /*3ec0*/  ISETP.GT.AND P4, PT, R18, R4, PT ;  /* 0x000000041200720c */ /* 0x000fc40003f84270 */
[----:B------:R-:W-:Y:S02]  /*3ed0*/  ISETP.GT.AND P2, PT, R19, R16, PT ;  /* 0x000000101300720c */ /* 0x000fe40003f44270 */
[----:B------:R-:W-:Y:S02]  /*3ee0*/  FSEL R74, R58, -INF , !P0 ;  /* 0xff8000003a4a7808 */ /* 0x000fe40004000000 */
[C---:B------:R-:W-:Y:S02]  /*3ef0*/  ISETP.GT.AND P0, PT, R17.reuse, R12, PT ;  /* 0x0000000c1100720c */ /* 0x040fe40003f04270 */
[----:B------:R-:W-:Y:S02]  /*3f00*/  FSEL R37, R70, -INF , !P3 ;  /* 0xff80000046257808 */ /* 0x000fe40005800000 */
[----:B------:R-:W-:Y:S02]  /*3f10*/  ISETP.GT.AND P1, PT, R17, R14, PT ;  /* 0x0000000e1100720c */ /* 0x000fe40003f24270 */
[----:B------:R-:W-:-:S02]  /*3f20*/  ISETP.GT.AND P3, PT, R18, R8, PT ;  /* 0x000000081200720c */ /* 0x000fc40003f64270 */
[----:B------:R-:W-:Y:S02]  /*3f30*/  FSEL R25, R103, -INF , !P2 ;  /* 0xff80000067197808 */ /* 0x000fe40005000000 */
[----:B------:R-:W-:Y:S02]  /*3f40*/  FSEL R75, R75, -INF , !P4 ;  /* 0xff8000004b4b7808 */ /* 0x000fe40006000000 */
[C---:B------:R-:W-:Y:S02]  /*3f50*/  ISETP.GT.AND P2, PT, R17.reuse, R15, PT ;  /* 0x0000000f1100720c */ /* 0x040fe40003f44270 */
[----:B------:R-:W-:Y:S02]  /*3f60*/  ISETP.GT.AND P4, PT, R17, R13, PT ;  /* 0x0000000d1100720c */ /* 0x000fe40003f84270 */
[----:B------:R-:W-:Y:S02]  /*3f70*/  FSEL R38, R93, -INF , !P0 ;  /* 0xff8000005d267808 */ /* 0x000fe40004000000 */
[----:B------:R-:W-:-:S02]  /*3f80*/  FSEL R33, R97, -INF , !P1 ;  /* 0xff80000061217808 */ /* 0x000fc40004800000 */
[----:B------:R-:W-:Y:S02]  /*3f90*/  ISETP.GT.AND P0, PT, R17, R7, PT ;  /* 0x000000071100720c */ /* 0x000fe40003f04270 */
[----:B------:R-:W-:Y:S02]  /*3fa0*/  FSEL R66, R107, -INF , !P3 ;  /* 0xff8000006b427808 */ /* 0x000fe40005800000 */
[----:B------:R-:W-:Y:S02]  /*3fb0*/  ISETP.GT.AND P1, PT, R17, R9, PT ;  /* 0x000000091100720c */ /* 0x000fe40003f24270 */
[C---:B------:R-:W-:Y:S02]  /*3fc0*/  ISETP.GT.AND P5, PT, R18.reuse, R6, PT ;  /* 0x000000061200720c */ /* 0x040fe40003fa4270 */
[----:B------:R-:W-:Y:S02]  /*3fd0*/  ISETP.GT.AND P3, PT, R18, R2, PT ;  /* 0x000000021200720c */ /* 0x000fe40003f64270 */
[----:B------:R-:W-:-:S02]  /*3fe0*/  FSEL R27, R96, -INF , !P2 ;  /* 0xff800000601b7808 */ /* 0x000fc40005000000 */
[----:B------:R-:W-:Y:S02]  /*3ff0*/  FSEL R35, R92, -INF , !P4 ;  /* 0xff8000005c237808 */ /* 0x000fe40006000000 */
[C---:B------:R-:W-:Y:S02]  /*4000*/  ISETP.GT.AND P2, PT, R17.reuse, R10, PT ;  /* 0x0000000a1100720c */ /* 0x040fe40003f44270 */
[C---:B------:R-:W-:Y:S02]  /*4010*/  ISETP.GT.AND P4, PT, R17.reuse, R8, PT ;  /* 0x000000081100720c */ /* 0x040fe40003f84270 */
[----:B------:R-:W-:Y:S02]  /*4020*/  FSEL R42, R112, -INF , !P0 ;  /* 0xff800000702a7808 */ /* 0x000fe40004000000 */
[----:B------:R-:W-:Y:S02]  /*4030*/  FSEL R44, R108, -INF , !P1 ;  /* 0xff8000006c2c7808 */ /* 0x000fe40004800000 */
[----:B------:R-:W-:-:S02]  /*4040*/  ISETP.GT.AND P0, PT, R17, R3, PT ;  /* 0x000000031100720c */ /* 0x000fc40003f04270 */
[----:B------:R-:W-:Y:S02]  /*4050*/  FSEL R76, R83, -INF , !P5 ;  /* 0xff800000534c7808 */ /* 0x000fe40006800000 */
[----:B------:R-:W-:Y:S02]  /*4060*/  FSEL R77, R59, -INF , !P3 ;  /* 0xff8000003b4d7808 */ /* 0x000fe40005800000 */
[C---:B------:R-:W-:Y:S02]  /*4070*/  ISETP.GT.AND P1, PT, R17.reuse, R4, PT ;  /* 0x000000041100720c */ /* 0x040fe40003f24270 */
[----:B------:R-:W-:Y:S02]  /*4080*/  ISETP.GT.AND P3, PT, R17, R11, PT ;  /* 0x0000000b1100720c */ /* 0x000fe40003f64270 */
[----:B------:R-:W-:Y:S02]  /*4090*/  ISETP.GT.AND P5, PT, R227, R15, PT ;  /* 0x0000000fe300720c */ /* 0x000fe40003fa4270 */
[----:B------:R-:W-:-:S02]  /*40a0*/  FSEL R45, R89, -INF , !P2 ;  /* 0xff800000592d7808 */ /* 0x000fc40005000000 */
[----:B------:R-:W-:Y:S02]  /*40b0*/  FSEL R43, R109, -INF , !P4 ;  /* 0xff8000006d2b7808 */ /* 0x000fe40006000000 */
[----:B------:R-:W-:Y:S02]  /*40c0*/  ISETP.GT.AND P2, PT, R17, R5, PT ;  /* 0x000000051100720c */ /* 0x000fe40003f44270 */
[-C--:B------:R-:W-:Y:S02]  /*40d0*/  ISETP.GT.AND P4, PT, R227, R14.reuse, PT ;  /* 0x0000000ee300720c */ /* 0x080fe40003f84270 */
[----:B------:R-:W-:Y:S02]  /*40e0*/  FSEL R48, R84, -INF , !P0 ;  /* 0xff80000054307808 */ /* 0x000fe40004000000 */
[----:B------:R-:W-:Y:S02]  /*40f0*/  FSEL R47, R117, -INF , !P1 ;  /* 0xff800000752f7808 */ /* 0x000fe40004800000 */
[----:B------:R-:W-:-:S02]  /*4100*/  ISETP.GT.AND P0, PT, R19, R14, PT ;  /* 0x0000000e1300720c */ /* 0x000fc40003f04270 */
[----:B------:R-:W-:Y:S02]  /*4110*/  FSEL R46, R88, -INF , !P3 ;  /* 0xff800000582e7808 */ /* 0x000fe40005800000 */
[----:B------:R-:W-:Y:S02]  /*4120*/  FSEL R31, R64, -INF , !P5 ;  /* 0xff800000401f7808 */ /* 0x000fe40006800000 */
[----:B------:R-:W-:Y:S02]  /*4130*/  ISETP.GE.AND P1, PT, R0, R231, PT ;  /* 0x000000e70000720c */ /* 0x000fe40003f26270 */
[C---:B------:R-:W-:Y:S02]  /*4140*/  ISETP.GT.AND P3, PT, R17.reuse, R6, PT ;  /* 0x000000061100720c */ /* 0x040fe40003f64270 */
[----:B------:R-:W-:Y:S02]  /*4150*/  ISETP.GT.AND P5, PT, R17, R2, PT ;  /* 0x000000021100720c */ /* 0x000fe40003fa4270 */
[----:B------:R-:W-:-:S02]  /*4160*/  FSEL R30, R65, -INF , !P4 ;  /* 0xff800000411e7808 */ /* 0x000fc40006000000 */
[----:B------:R-:W-:Y:S02]  /*4170*/  FSEL R41, R116, -INF , !P2 ;  /* 0xff80000074297808 */ /* 0x000fe40005000000 */
[----:B------:R-:W-:Y:S02]  /*4180*/  ISETP.GT.AND P2, PT, R19, R15, PT ;  /* 0x0000000f1300720c */ /* 0x000fe40003f44270 */
[----:B------:R-:W-:Y:S02]  /*4190*/  ISETP.GE.AND P4, PT, R0, R229, PT ;  /* 0x000000e50000720c */ /* 0x000fe40003f86270 */
[----:B------:R-:W-:Y:S02]  /*41a0*/  FSEL R23, R99, -INF , !P0 ;  /* 0xff80000063177808 */ /* 0x000fe40004000000 */
[----:B------:R-:W-:Y:S02]  /*41b0*/  ISETP.GE.AND P0, PT, R16, R228, PT ;  /* 0x000000e41000720c */ /* 0x000fe40003f06270 */
[----:B------:R-:W-:-:S02]  /*41c0*/  FSEL R70, R21, -INF , !P1 ;  /* 0xff80000015467808 */ /* 0x000fc40004800000 */
[----:B------:R-:W-:Y:S02]  /*41d0*/  FSEL R39, R113, -INF , !P3 ;  /* 0xff80000071277808 */ /* 0x000fe40005800000 */
[----:B------:R-:W-:Y:S02]  /*41e0*/  FSEL R50, R85, -INF , !P5 ;  /* 0xff80000055327808 */ /* 0x000fe40006800000 */
[-C--:B------:R-:W-:Y:S02]  /*41f0*/  ISETP.GT.AND P1, PT, R227, R13.reuse, PT ;  /* 0x0000000de300720c */ /* 0x080fe40003f24270 */
[----:B------:R-:W-:Y:S02]  /*4200*/  ISETP.GE.AND P3, PT, R0, R228, PT ;  /* 0x000000e40000720c */ /* 0x000fe40003f66270 */
[----:B------:R-:W-:Y:S02]  /*4210*/  ISETP.GT.AND P5, PT, R19, R13, PT ;  /* 0x0000000d1300720c */ /* 0x000fe40003fa4270 */
[----:B------:R-:W-:-:S02]  /*4220*/  FSEL R24, R98, -INF , !P2 ;  /* 0xff80000062187808 */ /* 0x000fc40005000000 */
[----:B------:R-:W-:Y:S02]  /*4230*/  FSEL R49, R20, -INF , !P4 ;  /* 0xff80000014317808 */ /* 0x000fe40006000000 */
[----:B------:R-:W-:Y:S02]  /*4240*/  ISETP.GE.AND P2, PT, R0, R230, PT ;  /* 0x000000e60000720c */ /* 0x000fe40003f46270 */
[----:B------:R-:W-:Y:S02]  /*4250*/  ISETP.GT.AND P4, PT, R227, R12, PT ;  /* 0x0000000ce300720c */ /* 0x000fe40003f84270 */
[----:B------:R-:W-:Y:S02]  /*4260*/  FSEL R64, R32, -INF , !P0 ;  /* 0xff80000020407808 */ /* 0x000fe40004000000 */
[----:B------:R-:W-:Y:S02]  /*4270*/  FSEL R0, R68, -INF , !P1 ;  /* 0xff80000044007808 */ /* 0x000fe40004800000 */
[----:B------:R-:W-:-:S02]  /*4280*/  ISETP.GE.AND P0, PT, R15, R231, PT ;  /* 0x000000e70f00720c */ /* 0x000fc40003f06270 */
[----:B------:R-:W-:Y:S02]  /*4290*/  FSEL R67, R22, -INF , !P3 ;  /* 0xff80000016437808 */ /* 0x000fe40005800000 */
[----:B------:R-:W-:Y:S02]  /*42a0*/  ISETP.GE.AND P1, PT, R16, R229, PT ;  /* 0x000000e51000720c */ /* 0x000fe40003f26270 */
[----:B------:R-:W-:Y:S02]  /*42b0*/  FSEL R20, R94, -INF , !P5 ;  /* 0xff8000005e147808 */ /* 0x000fe40006800000 */
[C---:B------:R-:W-:Y:S02]  /*42c0*/  ISETP.GE.AND P3, PT, R16.reuse, R231, PT ;  /* 0x000000e71000720c */ /* 0x040fe40003f66270 */
[----:B------:R-:W-:Y:S02]  /*42d0*/  ISETP.GE.AND P5, PT, R16, R230, PT ;  /* 0x000000e61000720c */ /* 0x000fe40003fa6270 */
[----:B------:R-:W-:-:S02]  /*42e0*/  FSEL R16, R69, -INF , !P4 ;  /* 0xff80000045107808 */ /* 0x000fc40006000000 */
[----:B------:R-:W-:Y:S02]  /*42f0*/  FSEL R52, R26, -INF , !P2 ;  /* 0xff8000001a347808 */ /* 0x000fe40005000000 */
[C---:B------:R-:W-:Y:S02]  /*4300*/  ISETP.GE.AND P4, PT, R15.reuse, R229, PT ;  /* 0x000000e50f00720c */ /* 0x040fe40003f86270 */
[----:B------:R-:W-:Y:S02]  /*4310*/  FSEL R63, R34, -INF , !P0 ;  /* 0xff800000223f7808 */ /* 0x000fe40004000000 */
[----:B------:R-:W-:Y:S02]  /*4320*/  ISETP.GE.AND P2, PT, R15, R228, PT ;  /* 0x000000e40f00720c */ /* 0x000fe40003f46270 */
[----:B------:R-:W-:Y:S02]  /*4330*/  FSEL R32, R28, -INF , !P1 ;  /* 0xff8000001c207808 */ /* 0x000fe40004800000 */
[----:B------:R-:W-:-:S02]  /*4340*/  ISETP.GT.AND P0, PT, R227, R11, PT ;  /* 0x0000000be300720c */ /* 0x000fc40003f04270 */
[----:B------:R-:W-:Y:S02]  /*4350*/  ISETP.GE.AND P1, PT, R15, R230, PT ;  /* 0x000000e60f00720c */ /* 0x000fe40003f26270 */
[----:B------:R-:W-:Y:S02]  /*4360*/  FSEL R65, R29, -INF , !P3 ;  /* 0xff8000001d417808 */ /* 0x000fe40005800000 */
[----:B------:R-:W-:Y:S02]  /*4370*/  ISETP.GT.AND P3, PT, R19, R12, PT ;  /* 0x0000000c1300720c */ /* 0x000fe40003f64270 */
[----:B------:R-:W-:Y:S02]  /*4380*/  FSEL R29, R27, -INF , !P4 ;  /* 0xff8000001b1d7808 */ /* 0x000fe40006000000 */
[----:B------:R-:W-:Y:S02]  /*4390*/  FSEL R59, R31, -INF , !P2 ;  /* 0xff8000001f3b7808 */ /* 0x000fe40005000000 */
[----:B------:R-:W-:-:S02]  /*43a0*/  ISETP.GT.AND P4, PT, R19, R11, PT ;  /* 0x0000000b1300720c */ /* 0x000fc40003f84270 */
[----:B------:R-:W-:Y:S02]  /*43b0*/  FSEL R21, R60, -INF , !P0 ;  /* 0xff8000003c157808 */ /* 0x000fe40004000000 */
[----:B------:R-:W-:Y:S02]  /*43c0*/  ISETP.GE.AND P0, PT, R14, R229, PT ;  /* 0x000000e50e00720c */ /* 0x000fe40003f06270 */
[----:B------:R-:W-:Y:S02]  /*43d0*/  FSEL R31, R24, -INF , !P1 ;  /* 0xff800000181f7808 */ /* 0x000fe40004800000 */
[-C--:B------:R-:W-:Y:S02]  /*43e0*/  ISETP.GE.AND P1, PT, R13, R228.reuse, PT ;  /* 0x000000e40d00720c */ /* 0x080fe40003f26270 */
[----:B------:R-:W-:Y:S02]  /*43f0*/  FSEL R18, R95, -INF , !P3 ;  /* 0xff8000005f127808 */ /* 0x000fe40005800000 */
[----:B------:R-:W-:-:S02]  /*4400*/  ISETP.GE.AND P3, PT, R14, R228, PT ;  /* 0x000000e40e00720c */ /* 0x000fc40003f66270 */
[----:B------:R-:W-:Y:S02]  /*4410*/  FSEL R17, R90, -INF , !P4 ;  /* 0xff8000005a117808 */ /* 0x000fe40006000000 */
[C---:B------:R-:W-:Y:S02]  /*4420*/  ISETP.GE.AND P2, PT, R14.reuse, R231, PT ;  /* 0x000000e70e00720c */ /* 0x040fe40003f46270 */
[----:B------:R-:W-:Y:S02]  /*4430*/  ISETP.GE.AND P4, PT, R14, R230, PT ;  /* 0x000000e60e00720c */ /* 0x000fe40003f86270 */
[----:B------:R-:W-:Y:S02]  /*4440*/  FSEL R28, R33, -INF , !P0 ;  /* 0xff800000211c7808 */ /* 0x000fe40004000000 */
[----:B------:R-:W-:Y:S02]  /*4450*/  ISETP.GE.AND P0, PT, R13, R229, PT ;  /* 0x000000e50d00720c */ /* 0x000fe40003f06270 */
[----:B------:R-:W-:-:S02]  /*4460*/  FSEL R136, R0, -INF , !P1 ;  /* 0xff80000000887808 */ /* 0x000fc40004800000 */
[----:B------:R-:W-:Y:S02]  /*4470*/  ISETP.GE.AND P1, PT, R12, R231, PT ;  /* 0x000000e70c00720c */ /* 0x000fe40003f26270 */
[----:B------:R-:W-:Y:S02]  /*4480*/  FSEL R34, R30, -INF , !P3 ;  /* 0xff8000001e227808 */ /* 0x000fe40005800000 */
[----:B------:R-:W-:Y:S02]  /*4490*/  FSEL R58, R36, -INF , !P2 ;  /* 0xff800000243a7808 */ /* 0x000fe40005000000 */
[----:B------:R-:W-:Y:S02]  /*44a0*/  FSEL R30, R23, -INF , !P4 ;  /* 0xff800000171e7808 */ /* 0x000fe40006000000 */
[C---:B------:R-:W-:Y:S02]  /*44b0*/  ISETP.GT.AND P2, PT, R19.reuse, R10, PT ;  /* 0x0000000a1300720c */ /* 0x040fe40003f44270 */
[----:B------:R-:W-:-:S02]  /*44c0*/  ISETP.GT.AND P4, PT, R19, R9, PT ;  /* 0x000000091300720c */ /* 0x000fc40003f84270 */
[----:B------:R-:W-:Y:S02]  /*44d0*/  FSEL R35, R35, -INF , !P0 ;  /* 0xff80000023237808 */ /* 0x000fe40004000000 */
[----:B------:R-:W-:Y:S02]  /*44e0*/  ISETP.GE.AND P0, PT, R12, R229, PT ;  /* 0x000000e50c00720c */ /* 0x000fe40003f06270 */
[----:B------:R-:W-:Y:S02]  /*44f0*/  FSEL R135, R40, -INF , !P1 ;  /* 0xff80000028877808 */ /* 0x000fe40004800000 */
[----:B------:R-:W-:Y:S02]  /*4500*/  ISETP.GT.AND P1, PT, R19, R7, PT ;  /* 0x000000071300720c */ /* 0x000fe40003f24270 */
[----:B------:R-:W-:Y:S02]  /*4510*/  FSEL R15, R91, -INF , !P2 ;  /* 0xff8000005b0f7808 */ /* 0x000fe40005000000 */
[----:B------:R-:W-:-:S02]  /*4520*/  FSEL R14, R110, -INF , !P4 ;  /* 0xff8000006e0e7808 */ /* 0x000fc40006000000 */
[C---:B------:R-:W-:Y:S02]  /*4530*/  ISETP.GE.AND P2, PT, R12.reuse, R228, PT ;  /* 0x000000e40c00720c */ /* 0x040fe40003f46270 */
[-C--:B------:R-:W-:Y:S02]  /*4540*/  ISETP.GE.AND P4, PT, R12, R230.reuse, PT ;  /* 0x000000e60c00720c */ /* 0x080fe40003f86270 */
[----:B------:R-:W-:Y:S02]  /*4550*/  FSEL R33, R38, -INF , !P0 ;  /* 0xff80000026217808 */ /* 0x000fe40004000000 */
[C---:B------:R-:W-:Y:S02]  /*4560*/  ISETP.GE.AND P0, PT, R11.reuse, R229, PT ;  /* 0x000000e50b00720c */ /* 0x040fe40003f06270 */
[----:B------:R-:W-:Y:S02]  /*4570*/  FSEL R12, R114, -INF , !P1 ;  /* 0xff800000720c7808 */ /* 0x000fe40004800000 */
[----:B------:R-:W-:-:S02]  /*4580*/  ISETP.GE.AND P1, PT, R11, R230, PT ;  /* 0x000000e60b00720c */ /* 0x000fc40003f26270 */
[----:B------:R-:W-:Y:S02]  /*4590*/  ISETP.GE.AND P3, PT, R13, R231, PT ;  /* 0x000000e70d00720c */ /* 0x000fe40003f66270 */
[----:B------:R-:W-:Y:S02]  /*45a0*/  FSEL R51, R25, -INF , !P5 ;  /* 0xff80000019337808 */ /* 0x000fe40006800000 */
[----:B------:R-:W-:Y:S02]  /*45b0*/  FSEL R60, R46, -INF , !P0 ;  /* 0xff8000002e3c7808 */ /* 0x000fe40004000000 */
[----:B------:R-:W-:Y:S02]  /*45c0*/  ISETP.GT.AND P5, PT, R227, R10, PT ;  /* 0x0000000ae300720c */ /* 0x000fe40003fa4270 */
[----:B------:R-:W-:Y:S02]  /*45d0*/  ISETP.GE.AND P0, PT, R10, R230, PT ;  /* 0x000000e60a00720c */ /* 0x000fe40003f06270 */
[----:B------:R-:W-:-:S02]  /*45e0*/  FSEL R133, R17, -INF , !P1 ;  /* 0xff80000011857808 */ /* 0x000fc40004800000 */
[----:B------:R-:W-:Y:S02]  /*45f0*/  FSEL R137, R37, -INF , !P3 ;  /* 0xff80000025897808 */ /* 0x000fe40005800000 */
[----:B------:R-:W-:Y:S02]  /*4600*/  ISETP.GE.AND P1, PT, R9, R229, PT ;  /* 0x000000e50900720c */ /* 0x000fe40003f26270 */
[C---:B------:R-:W-:Y:S02]  /*4610*/  ISETP.GT.AND P3, PT, R19.reuse, R8, PT ;  /* 0x000000081300720c */ /* 0x040fe40003f64270 */
[----:B------:R-:W-:Y:S02]  /*4620*/  FSEL R134, R16, -INF , !P2 ;  /* 0xff80000010867808 */ /* 0x000fe40005000000 */
[----:B------:R-:W-:Y:S02]  /*4630*/  ISETP.GT.AND P2, PT, R19, R6, PT ;  /* 0x000000061300720c */ /* 0x000fe40003f44270 */
[----:B------:R-:W-:-:S02]  /*4640*/  FSEL R22, R61, -INF , !P5 ;  /* 0xff8000003d167808 */ /* 0x000fc40006800000 */
[----:B------:R-:W-:Y:S02]  /*4650*/  FSEL R132, R15, -INF , !P0 ;  /* 0xff8000000f847808 */ /* 0x000fe40004000000 */
[-C--:B------:R-:W-:Y:S02]  /*4660*/  ISETP.GE.AND P5, PT, R13, R230.reuse, PT ;  /* 0x000000e60d00720c */ /* 0x080fe40003fa6270 */
[----:B------:R-:W-:Y:S02]  /*4670*/  ISETP.GE.AND P0, PT, R8, R229, PT ;  /* 0x000000e50800720c */ /* 0x000fe40003f06270 */
[----:B------:R-:W-:Y:S02]  /*4680*/  FSEL R138, R44, -INF , !P1 ;  /* 0xff8000002c8a7808 */ /* 0x000fe40004800000 */
[----:B------:R-:W-:Y:S02]  /*4690*/  FSEL R13, R111, -INF , !P3 ;  /* 0xff8000006f0d7808 */ /* 0x000fe40005800000 */
[----:B------:R-:W-:-:S02]  /*46a0*/  ISETP.GE.AND P1, PT, R8, R230, PT ;  /* 0x000000e60800720c */ /* 0x000fc40003f26270 */
        /* <DEDUP_REMOVED lines=8> */
[----:B------:R-:W-:Y:S02]  /*4730*/  FSEL R171, R12, -INF , !P0 ;  /* 0xff8000000cab7808 */ /* 0x000fe40004000000 */
[----:B------:R-:W-:Y:S02]  /*4740*/  ISETP.GE.AND P0, PT, R6, R230, PT ;  /* 0x000000e60600720c */ /* 0x000fe40003f06270 */
[----:B------:R-:W-:Y:S02]  /*4750*/  FSEL R162, R39, -INF , !P1 ;  /* 0xff80000027a27808 */ /* 0x000fe40004800000 */
[----:B------:R-:W-:-:S02]  /*4760*/  ISETP.GT.AND P1, PT, R19, R5, PT ;  /* 0x000000051300720c */ /* 0x000fc40003f24270 */
[----:B------:R-:W-:Y:S02]  /*4770*/  FSEL R165, R14, -INF , !P2 ;  /* 0xff8000000ea57808 */ /* 0x000fe40005000000 */
[----:B------:R-:W-:Y:S02]  /*4780*/  ISETP.GE.AND P2, PT, R7, R229, PT ;  /* 0x000000e50700720c */ /* 0x000fe40003f46270 */
[----:B------:R-:W-:Y:S02]  /*4790*/  FSEL R169, R0, -INF , !P0 ;  /* 0xff80000000a97808 */ /* 0x000fe40004000000 */
[----:B------:R-:W-:Y:S02]  /*47a0*/  ISETP.GE.AND P0, PT, R5, R230, PT ;  /* 0x000000e60500720c */ /* 0x000fe40003f06270 */
[----:B------:R-:W-:Y:S02]  /*47b0*/  FSEL R0, R118, -INF , !P1 ;  /* 0xff80000076007808 */ /* 0x000fe40004800000 */
[----:B------:R-:W-:-:S02]  /*47c0*/  FSEL R161, R42, -INF , !P2 ;  /* 0xff8000002aa17808 */ /* 0x000fc40005000000 */
[----:B------:R-:W-:Y:S02]  /*47d0*/  ISETP.GE.AND P2, PT, R5, R229, PT ;  /* 0x000000e50500720c */ /* 0x000fe40003f46270 */
[----:B------:R-:W-:Y:S02]  /*47e0*/  FSEL R217, R0, -INF , !P0 ;  /* 0xff80000000d97808 */ /* 0x000fe40004000000 */
[----:B------:R-:W-:Y:S02]  /*47f0*/  FMNMX3.FTZ R0, R49, R32, R29, !PT ;  /* 0x0000002031007276 */ /* 0x000fe4000781001d */
[----:B------:R-:W-:Y:S02]  /*4800*/  FSEL R106, R18, -INF , !P4 ;  /* 0xff800000126a7808 */ /* 0x000fe40006000000 */
[----:B------:R-:W-:Y:S02]  /*4810*/  FSEL R211, R41, -INF , !P2 ;  /* 0xff80000029d37808 */ /* 0x000fe40005000000 */
[----:B------:R-:W-:-:S02]  /*4820*/  ISETP.GE.AND P4, PT, R10, R228, PT ;  /* 0x000000e40a00720c */ /* 0x000fc40003f86270 */
[----:B------:R-:W-:Y:S02]  /*4830*/  ISETP.GE.AND P2, PT, R10, R231, PT ;  /* 0x000000e70a00720c */ /* 0x000fe40003f46270 */
[----:B------:R-:W-:Y:S02]  /*4840*/  FMNMX3.FTZ R10, R0, R28, R35, !PT ;  /* 0x0000001c000a7276 */ /* 0x000fe40007810023 */
[----:B------:R-:W-:Y:S02]  /*4850*/  ISETP.GE.AND P1, PT, R4, R229, PT ;  /* 0x000000e50400720c */ /* 0x000fe40003f26270 */
[----:B------:R-:W-:Y:S02]  /*4860*/  ISETP.GT.AND P0, PT, R19, R4, PT ;  /* 0x000000041300720c */ /* 0x000fe40003f04270 */
[----:B------:R-:W-:Y:S02]  /*4870*/  FSEL R107, R20, -INF , !P5 ;  /* 0xff800000146b7808 */ /* 0x000fe40006800000 */
[----:B------:R-:W-:-:S02]  /*4880*/  FMNMX3.FTZ R0, R52, R51, R31, !PT ;  /* 0x0000003334007276 */ /* 0x000fc4000781001f */
[----:B------:R-:W-:Y:S02]  /*4890*/  FMNMX3.FTZ R10, R10, R33, R60, !PT ;  /* 0x000000210a0a7276 */ /* 0x000fe4000781003c */
[----:B------:R-:W-:Y:S02]  /*48a0*/  FSEL R174, R47, -INF , !P1 ;  /* 0xff8000002fae7808 */ /* 0x000fe40004800000 */
[----:B------:R-:W-:Y:S02]  /*48b0*/  ISETP.GT.AND P1, PT, R19, R3, PT ;  /* 0x000000031300720c */ /* 0x000fe40003f24270 */
[----:B------:R-:W-:Y:S02]  /*48c0*/  FSEL R12, R119, -INF , !P0 ;  /* 0xff800000770c7808 */ /* 0x000fe40004000000 */
[C---:B------:R-:W-:Y:S02]  /*48d0*/  ISETP.GE.AND P5, PT, R11.reuse, R228, PT ;  /* 0x000000e40b00720c */ /* 0x040fe40003fa6270 */
[----:B------:R-:W-:-:S02]  /*48e0*/  ISETP.GE.AND P3, PT, R11, R231, PT ;  /* 0x000000e70b00720c */ /* 0x000fc40003f66270 */
[----:B------:R-:W-:Y:S02]  /*48f0*/  ISETP.GT.AND P0, PT, R19, R2, PT ;  /* 0x000000021300720c */ /* 0x000fe40003f04270 */
[----:B------:R-:W-:Y:S02]  /*4900*/  FMNMX3.FTZ R0, R0, R30, R107, !PT ;  /* 0x0000001e00007276 */ /* 0x000fe4000781006b */
[----:B------:R-:W-:Y:S02]  /*4910*/  FMNMX3.FTZ R11, R10, R61, R138, !PT ;  /* 0x0000003d0a0b7276 */ /* 0x000fe4000781008a */
[----:B------:R-:W-:Y:S02]  /*4920*/  FSEL R13, R86, -INF , !P1 ;  /* 0xff800000560d7808 */ /* 0x000fe40004800000 */
[----:B------:R-:W-:Y:S02]  /*4930*/  ISETP.GE.AND P1, PT, R4, R230, PT ;  /* 0x000000e60400720c */ /* 0x000fe40003f26270 */
[----:B------:R-:W-:-:S02]  /*4940*/  FSEL R14, R87, -INF , !P0 ;  /* 0xff800000570e7808 */ /* 0x000fc40004000000 */
[----:B------:R-:W-:Y:S02]  /*4950*/  FMNMX3.FTZ R0, R0, R106, R133, !PT ;  /* 0x0000006a00007276 */ /* 0x000fe40007810085 */
[----:B------:R-:W-:Y:S02]  /*4960*/  ISETP.GE.AND P0, PT, R3, R229, PT ;  /* 0x000000e50300720c */ /* 0x000fe40003f06270 */
[----:B------:R-:W-:Y:S02]  /*4970*/  FMNMX3.FTZ R11, R11, R139, R161, !PT ;  /* 0x0000008b0b0b7276 */ /* 0x000fe400078100a1 */
[----:B------:R-:W-:Y:S02]  /*4980*/  FSEL R215, R12, -INF , !P1 ;  /* 0xff8000000cd77808 */ /* 0x000fe40004800000 */
[----:B------:R-:W-:Y:S02]  /*4990*/  FMNMX3.FTZ R0, R0, R132, R165, !PT ;  /* 0x0000008400007276 */ /* 0x000fe400078100a5 */
[----:B------:R-:W-:-:S02]  /*49a0*/  ISETP.GE.AND P1, PT, R2, R229, PT ;  /* 0x000000e50200720c */ /* 0x000fc40003f26270 */
[----:B------:R-:W-:Y:S02]  /*49b0*/  FSEL R173, R48, -INF , !P0 ;  /* 0xff80000030ad7808 */ /* 0x000fe40004000000 */
[----:B------:R-:W-:Y:S02]  /*49c0*/  FMNMX3.FTZ R11, R11, R162, R211, !PT ;  /* 0x000000a20b0b7276 */ /* 0x000fe400078100d3 */
[----:B------:R-:W-:Y:S02]  /*49d0*/  FMNMX3.FTZ R0, R0, R168, R171, !PT ;  /* 0x000000a800007276 */ /* 0x000fe400078100ab */
[----:B------:R-:W-:Y:S02]  /*49e0*/  FSEL R175, R50, -INF , !P1 ;  /* 0xff80000032af7808 */ /* 0x000fe40004800000 */
[----:B------:R-:W-:Y:S02]  /*49f0*/  FMNMX3.FTZ R11, R11, R174, R173, !PT ;  /* 0x000000ae0b0b7276 */ /* 0x000fe400078100ad */
[----:B------:R-:W-:-:S02]  /*4a00*/  FMNMX3.FTZ R10, R0, R169, R217, !PT ;  /* 0x000000a9000a7276 */ /* 0x000fc400078100d9 */
[----:B------:R-:W-:Y:S02]  /*4a10*/  FMNMX.FTZ R0, R175, R11, !PT ;  /* 0x0000000baf007209 */ /* 0x000fe40007810000 */
[-C--:B------:R-:W-:Y:S02]  /*4a20*/  ISETP.GE.AND P0, PT, R3, R230.reuse, PT ;  /* 0x000000e60300720c */ /* 0x080fe40003f06270 */
[----:B------:R-:W-:Y:S01]  /*4a30*/  ISETP.GT.AND P1, PT, R227, R9, PT ;  /* 0x00000009e300720c */ /* 0x000fe20003f24270 */
[----:B------:R-:W2:Y:S01]  /*4a40*/  SHFL.BFLY PT, R12, R0, 0x2, 0x1f ;  /* 0x0c401f00000c7f89 */ /* 0x000ea200000e0000 */
[----:B------:R-:W-:Y:S02]  /*4a50*/  FSEL R213, R13, -INF , !P0 ;  /* 0xff8000000dd57808 */ /* 0x000fe40004000000 */
[----:B------:R-:W-:Y:S02]  /*4a60*/  ISETP.GE.AND P0, PT, R2, R230, PT ;  /* 0x000000e60200720c */ /* 0x000fe40003f06270 */
[----:B------:R-:W-:-:S02]  /*4a70*/  FMNMX3.FTZ R10, R10, R215, R213, !PT ;  /* 0x000000d70a0a7276 */ /* 0x000fc400078100d5 */
[----:B------:R-:W-:Y:S02]  /*4a80*/  FSEL R212, R14, -INF , !P0 ;  /* 0xff8000000ed47808 */ /* 0x000fe40004000000 */
[----:B------:R-:W-:Y:S02]  /*4a90*/  FSEL R15, R21, -INF , !P5 ;  /* 0xff800000150f7808 */ /* 0x000fe40006800000 */
[----:B------:R-:W-:Y:S02]  /*4aa0*/  FSEL R100, R53, -INF , !P3 ;  /* 0xff80000035647808 */ /* 0x000fe40005800000 */
[----:B------:R-:W-:Y:S02]  /*4ab0*/  ISETP.GT.AND P5, PT, R227, R8, PT ;  /* 0x00000008e300720c */ /* 0x000fe40003fa4270 */
[----:B------:R-:W-:Y:S02]  /*4ac0*/  ISETP.GE.AND P0, PT, R9, R228, PT ;  /* 0x000000e40900720c */ /* 0x000fe40003f06270 */
[----:B------:R-:W-:-:S02]  /*4ad0*/  FMNMX.FTZ R10, R212, R10, !PT ;  /* 0x0000000ad40a7209 */ /* 0x000fc40007810000 */
[-C--:B------:R-:W-:Y:S02]  /*4ae0*/  ISETP.GE.AND P3, PT, R9, R231.reuse, PT ;  /* 0x000000e70900720c */ /* 0x080fe40003f66270 */
[----:B------:R-:W-:Y:S01]  /*4af0*/  FSEL R14, R22, -INF , !P4 ;  /* 0xff800000160e7808 */ /* 0x000fe20006000000 */
[----:B------:R-:W4:Y:S01]  /*4b00*/  SHFL.BFLY PT, R11, R10, 0x2, 0x1f ;  /* 0x0c401f000a0b7f89 */ /* 0x000f2200000e0000 */
[----:B------:R-:W-:Y:S02]  /*4b10*/  FSEL R9, R104, -INF , !P1 ;  /* 0xff80000068097808 */ /* 0x000fe40004800000 */
[C---:B------:R-:W-:Y:S02]  /*4b20*/  ISETP.GE.AND P4, PT, R8.reuse, R228, PT ;  /* 0x000000e40800720c */ /* 0x040fe40003f86270 */
[----:B------:R-:W-:Y:S02]  /*4b30*/  ISETP.GE.AND P1, PT, R8, R231, PT ;  /* 0x000000e70800720c */ /* 0x000fe40003f26270 */
[----:B------:R-:W-:-:S02]  /*4b40*/  FSEL R8, R105, -INF , !P5 ;  /* 0xff80000069087808 */ /* 0x000fc40006800000 */
[----:B------:R-:W-:Y:S02]  /*4b50*/  ISETP.GT.AND P5, PT, R227, R6, PT ;  /* 0x00000006e300720c */ /* 0x000fe40003fa4270 */
[----:B------:R-:W-:Y:S02]  /*4b60*/  FSEL R13, R55, -INF , !P2 ;  /* 0xff800000370d7808 */ /* 0x000fe40005000000 */
[----:B------:R-:W-:Y:S02]  /*4b70*/  FSEL R167, R9, -INF , !P0 ;  /* 0xff80000009a77808 */ /* 0x000fe40004000000 */
[----:B------:R-:W-:Y:S02]  /*4b80*/  FSEL R172, R54, -INF , !P3 ;  /* 0xff80000036ac7808 */ /* 0x000fe40005800000 */
[----:B------:R-:W-:Y:S02]  /*4b90*/  ISETP.GT.AND P2, PT, R227, R7, PT ;  /* 0x00000007e300720c */ /* 0x000fe40003f44270 */
[----:B------:R-:W-:-:S02]  /*4ba0*/  ISETP.GE.AND P0, PT, R7, R228, PT ;  /* 0x000000e40700720c */ /* 0x000fc40003f06270 */
[----:B------:R-:W-:Y:S02]  /*4bb0*/  ISETP.GE.AND P3, PT, R7, R231, PT ;  /* 0x000000e70700720c */ /* 0x000fe40003f66270 */
[----:B------:R-:W-:Y:S02]  /*4bc0*/  FSEL R164, R8, -INF , !P4 ;  /* 0xff80000008a47808 */ /* 0x000fe40006000000 */
[----:B------:R-:W-:Y:S02]  /*4bd0*/  FSEL R7, R81, -INF , !P5 ;  /* 0xff80000051077808 */ /* 0x000fe40006800000 */
[----:B------:R-:W-:Y:S02]  /*4be0*/  ISETP.GE.AND P4, PT, R6, R228, PT ;  /* 0x000000e40600720c */ /* 0x000fe40003f86270 */
[----:B--2---:R-:W-:Y:S02]  /*4bf0*/  FMNMX.FTZ R0, R0, R12, !PT ;  /* 0x0000000c00007209 */ /* 0x004fe40007810000 */
[----:B------:R-:W-:-:S02]  /*4c00*/  FSEL R105, R7, -INF , !P4 ;  /* 0xff80000007697808 */ /* 0x000fc40006000000 */
[----:B------:R-:W-:Y:S01]  /*4c10*/  FSEL R8, R80, -INF , !P2 ;  /* 0xff80000050087808 */ /* 0x000fe20005000000 */
[----:B------:R-:W2:Y:S01]  /*4c20*/  SHFL.BFLY PT, R7, R0, 0x1, 0x1f ;  /* 0x0c201f0000077f89 */ /* 0x000ea200000e0000 */
[----:B------:R-:W-:Y:S02]  /*4c30*/  FSEL R166, R66, -INF , !P1 ;  /* 0xff80000042a67808 */ /* 0x000fe40004800000 */
[----:B------:R-:W-:Y:S02]  /*4c40*/  ISETP.GT.AND P1, PT, R227, R5, PT ;  /* 0x00000005e300720c */ /* 0x000fe40003f24270 */
[----:B------:R-:W-:Y:S02]  /*4c50*/  FSEL R160, R8, -INF , !P0 ;  /* 0xff80000008a07808 */ /* 0x000fe40004000000 */
[----:B------:R-:W-:Y:S02]  /*4c60*/  FSEL R170, R62, -INF , !P3 ;  /* 0xff8000003eaa7808 */ /* 0x000fe40005800000 */
[----:B------:R-:W-:-:S02]  /*4c70*/  ISETP.GE.AND P0, PT, R5, R228, PT ;  /* 0x000000e40500720c */ /* 0x000fc40003f06270 */
[-C--:B------:R-:W-:Y:S02]  /*4c80*/  ISETP.GE.AND P3, PT, R5, R231.reuse, PT ;  /* 0x000000e70500720c */ /* 0x080fe40003f66270 */
[----:B------:R-:W-:Y:S02]  /*4c90*/  ISETP.GE.AND P2, PT, R6, R231, PT ;  /* 0x000000e70600720c */ /* 0x000fe40003f46270 */
[----:B------:R-:W-:Y:S02]  /*4ca0*/  FSEL R5, R72, -INF , !P1 ;  /* 0xff80000048057808 */ /* 0x000fe40004800000 */
[----:B------:R-:W-:Y:S02]  /*4cb0*/  ISETP.GT.AND P5, PT, R227, R4, PT ;  /* 0x00000004e300720c */ /* 0x000fe40003fa4270 */
[----:B------:R-:W-:Y:S02]  /*4cc0*/  FSEL R163, R76, -INF , !P2 ;  /* 0xff8000004ca37808 */ /* 0x000fe40005000000 */
[----:B------:R-:W-:-:S02]  /*4cd0*/  FSEL R233, R5, -INF , !P0 ;  /* 0xff80000005e97808 */ /* 0x000fc40004000000 */
[----:B------:R-:W-:Y:S02]  /*4ce0*/  FSEL R236, R71, -INF , !P3 ;  /* 0xff80000047ec7808 */ /* 0x000fe40005800000 */
[CC--:B------:R-:W-:Y:S02]  /*4cf0*/  ISETP.GE.AND P4, PT, R4.reuse, R228.reuse, PT ;  /* 0x000000e40400720c */ /* 0x0c0fe40003f86270 */
[----:B------:R-:W-:Y:S02]  /*4d00*/  ISETP.GE.AND P1, PT, R4, R231, PT ;  /* 0x000000e70400720c */ /* 0x000fe40003f26270 */
[----:B------:R-:W-:Y:S02]  /*4d10*/  ISETP.GT.AND P2, PT, R227, R3, PT ;  /* 0x00000003e300720c */ /* 0x000fe40003f44270 */
[C---:B------:R-:W-:Y:S02]  /*4d20*/  ISETP.GE.AND P0, PT, R3.reuse, R228, PT ;  /* 0x000000e40300720c */ /* 0x040fe40003f06270 */
[----:B------:R-:W-:-:S02]  /*4d30*/  ISETP.GE.AND P3, PT, R3, R231, PT ;  /* 0x000000e70300720c */ /* 0x000fc40003f66270 */
[----:B------:R-:W-:Y:S02]  /*4d40*/  FSEL R4, R73, -INF , !P5 ;  /* 0xff80000049047808 */ /* 0x000fe40006800000 */
[----:B------:R-:W-:Y:S02]  /*4d50*/  FMNMX3.FTZ R3, R67, R64, R59, !PT ;  /* 0x0000004043037276 */ /* 0x000fe4000781003b */
[----:B----4-:R-:W-:Y:S02]  /*4d60*/  FMNMX.FTZ R6, R10, R11, !PT ;  /* 0x0000000b0a067209 */ /* 0x010fe40007810000 */
[----:B------:R-:W-:Y:S02]  /*4d70*/  FSEL R232, R4, -INF , !P4 ;  /* 0xff80000004e87808 */ /* 0x000fe40006000000 */
[----:B------:R-:W-:Y:S01]  /*4d80*/  FSEL R9, R56, -INF , !P2 ;  /* 0xff80000038097808 */ /* 0x000fe20005000000 */
[----:B------:R-:W4:Y:S01]  /*4d90*/  SHFL.BFLY PT, R8, R6, 0x1, 0x1f ;  /* 0x0c201f0006087f89 */ /* 0x000f2200000e0000 */
[----:B------:R-:W-:-:S02]  /*4da0*/  FMNMX3.FTZ R3, R3, R34, R136, !PT ;  /* 0x0000002203037276 */ /* 0x000fc40007810088 */
[----:B------:R-:W-:Y:S02]  /*4db0*/  ISETP.GT.AND P5, PT, R227, R2, PT ;  /* 0x00000002e300720c */ /* 0x000fe40003fa4270 */
[C---:B------:R-:W-:Y:S02]  /*4dc0*/  ISETP.GE.AND P4, PT, R2.reuse, R228, PT ;  /* 0x000000e40200720c */ /* 0x040fe40003f86270 */
[----:B------:R-:W-:Y:S02]  /*4dd0*/  ISETP.GE.AND P2, PT, R2, R231, PT ;  /* 0x000000e70200720c */ /* 0x000fe40003f46270 */
[----:B------:R-:W-:Y:S02]  /*4de0*/  FMNMX3.FTZ R2, R70, R65, R63, !PT ;  /* 0x0000004146027276 */ /* 0x000fe4000781003f */
[----:B------:R-:W-:Y:S02]  /*4df0*/  FMNMX3.FTZ R3, R3, R134, R15, !PT ;  /* 0x0000008603037276 */ /* 0x000fe4000781000f */
[----:B------:R-:W-:-:S02]  /*4e00*/  FMNMX3.FTZ R2, R2, R58, R137, !PT ;  /* 0x0000003a02027276 */ /* 0x000fc40007810089 */
[----:B--2---:R-:W-:Y:S02]  /*4e10*/  FMNMX.FTZ R104, R0, R7, !PT ;  /* 0x0000000700687209 */ /* 0x004fe40007810000 */
[----:B------:R-:W-:Y:S02]  /*4e20*/  FMNMX3.FTZ R4, R3, R14, R167, !PT ;  /* 0x0000000e03047276 */ /* 0x000fe400078100a7 */
[----:B------:R-:W-:Y:S02]  /*4e30*/  LOP3.LUT R0, R145, 0x120, R148, 0xf8, !PT ;  /* 0x0000012091007812 */ /* 0x000fe400078ef894 */
[----:B------:R-:W-:Y:S02]  /*4e40*/  FMNMX3.FTZ R2, R2, R135, R100, !PT ;  /* 0x0000008702027276 */ /* 0x000fe40007810064 */
[----:B------:R-:W-:Y:S02]  /*4e50*/  FMNMX3.FTZ R4, R4, R164, R160, !PT ;  /* 0x000000a404047276 */ /* 0x000fe400078100a0 */
[----:B------:R-:W-:-:S02]  /*4e60*/  LEA R220, R0, UR5, 0x1 ;  /* 0x0000000500dc7c11 */ /* 0x000fc4000f8e08ff */
[----:B------:R-:W-:Y:S01]  /*4e70*/  FMNMX3.FTZ R0, R2, R13, R172, !PT ;  /* 0x0000000d02007276 */ /* 0x000fe200078100ac */
[----:B-1----:R-:W-:Y:S01]  /*4e80*/  FMUL.FTZ R2, R104, UR4 ;  /* 0x0000000468027c20 */ /* 0x002fe20008410000 */
[----:B------:R-:W-:Y:S01]  /*4e90*/  FSEL R5, R57, -INF , !P5 ;  /* 0xff80000039057808 */ /* 0x000fe20006800000 */
[----:B------:R-:W-:Y:S01]  /*4ea0*/  IMAD.IADD R186, R250, 0x1, R220 ;  /* 0x00000001faba7824 */ /* 0x000fe200078e02dc */
[----:B------:R-:W-:Y:S01]  /*4eb0*/  FSEL R214, R9, -INF , !P0 ;  /* 0xff80000009d67808 */ /* 0x000fe20004000000 */
[----:B------:R-:W-:Y:S01]  /*4ec0*/  LDSM.16.MT88.4 R24, [R220+0x9000] ;  /* 0x00900000dc18783b */ /* 0x000fe20000004200 */
[----:B------:R-:W-:Y:S02]  /*4ed0*/  FMNMX3.FTZ R4, R4, R105, R233, !PT ;  /* 0x0000006904047276 */ /* 0x000fe400078100e9 */
[----:B------:R-:W-:Y:S01]  /*4ee0*/  FMNMX3.FTZ R0, R0, R166, R170, !PT ;  /* 0x000000a600007276 */ /* 0x000fe200078100aa */
[----:B------:R-:W-:Y:S01]  /*4ef0*/  LDSM.16.MT88.4 R16, [R186+0x9000] ;  /* 0x00900000ba10783b */ /* 0x000fe20000004200 */
[----:B------:R-:W-:-:S02]  /*4f00*/  FSEL R216, R5, -INF , !P4 ;  /* 0xff80000005d87808 */ /* 0x000fc40006000000 */
[----:B------:R-:W-:Y:S01]  /*4f10*/  FMNMX3.FTZ R4, R4, R232, R214, !PT ;  /* 0x000000e804047276 */ /* 0x000fe200078100d6 */
[----:B------:R-:W-:Y:S01]  /*4f20*/  LDSM.16.MT88.4 R20, [R220+0xa000] ;  /* 0x00a00000dc14783b */ /* 0x000fe20000004200 */
[----:B------:R-:W-:Y:S02]  /*4f30*/  FSEL R219, R75, -INF , !P1 ;  /* 0xff8000004bdb7808 */ /* 0x000fe40004800000 */
[----:B------:R-:W-:Y:S01]  /*4f40*/  FSEL R225, R74, -INF , !P3 ;  /* 0xff8000004ae17808 */ /* 0x000fe20005800000 */
[----:B------:R-:W-:Y:S01]  /*4f50*/  LDSM.16.MT88.4 R44, [R186+0xa000] ;  /* 0x00a00000ba2c783b */ /* 0x000fe20000004200 */
[----:B------:R-:W-:Y:S02]  /*4f60*/  FMNMX3.FTZ R0, R0, R163, R236, !PT ;  /* 0x000000a300007276 */ /* 0x000fe400078100ec */
[----:B------:R-:W-:Y:S01]  /*4f70*/  FMNMX.FTZ R4, R216, R4, !PT ;  /* 0x00000004d8047209 */ /* 0x000fe20007810000 */
[----:B------:R-:W-:Y:S01]  /*4f80*/  LDSM.16.MT88.4 R40, [R220+0xb000] ;  /* 0x00b00000dc28783b */ /* 0x000fe20000004200 */
[----:B------:R-:W-:-:S02]  /*4f90*/  FSEL R218, R77, -INF , !P2 ;  /* 0xff8000004dda7808 */ /* 0x000fc40005000000 */
[----:B------:R-:W-:Y:S01]  /*4fa0*/  FMNMX3.FTZ R3, R0, R219, R225, !PT ;  /* 0x000000db00037276 */ /* 0x000fe200078100e1 */
[----:B------:R-:W-:Y:S01]  /*4fb0*/  LDSM.16.MT88.4 R36, [R186+0xb000] ;  /* 0x00b00000ba24783b */ /* 0x000fe20000004200 */
[----:B----4-:R-:W-:Y:S02]  /*4fc0*/  FMNMX.FTZ R101, R6, R8, !PT ;  /* 0x0000000806657209 */ /* 0x010fe40007810000 */
[----:B------:R-:W-:Y:S01]  /*4fd0*/  FMNMX.FTZ R3, R218, R3, !PT ;  /* 0x00000003da037209 */ /* 0x000fe20007810000 */
[----:B------:R-:W1:Y:S01]  /*4fe0*/  SHFL.BFLY PT, R8, R4, 0x2, 0x1f ;  /* 0x0c401f0004087f89 */ /* 0x000e6200000e0000 */
[----:B------:R-:W-:Y:S01]  /*4ff0*/  FSETP.NEU.FTZ.AND P0, PT, R104, -INF , PT ;  /* 0xff8000006800780b */ /* 0x000fe20003f1d000 */
[----:B------:R-:W-:Y:S02]  /*5000*/  FMUL.FTZ R0, R101, UR4 ;  /* 0x0000000465007c20 */ /* 0x000fe40008410000 */
[----:B------:R-:W2:Y:S01]  /*5010*/  SHFL.BFLY PT, R9, R3, 0x2, 0x1f ;  /* 0x0c401f0003097f89 */ /* 0x000ea200000e0000 */
[----:B------:R-:W-:-:S02]  /*5020*/  FSEL R2, R2, RZ, P0 ;  /* 0x000000ff02027208 */ /* 0x000fc40000000000 */
[----:B------:R-:W-:-:S03]  /*5030*/  FSETP.NEU.FTZ.AND P0, PT, R101, -INF , PT ;  /* 0xff8000006500780b */ /* 0x000fc60003f1d000 */
[--C-:B------:R-:W-:Y:S01]  /*5040*/  FFMA.FTZ R5, R49, UR4, -R2.reuse ;  /* 0x0000000431057c23 */ /* 0x100fe20008010802 */
[----:B------:R-:W-:Y:S01]  /*5050*/  FSEL R0, R0, RZ, P0 ;  /* 0x000000ff00007208 */ /* 0x000fe20000000000 */
[--C-:B------:R-:W-:Y:S01]  /*5060*/  FFMA.FTZ R6, R32, UR4, -R2.reuse ;  /* 0x0000000420067c23 */ /* 0x100fe20008010802 */
[----:B------:R-:W-:Y:S01]  /*5070*/  FFMA.FTZ R7, R28, UR4, -R2 ;  /* 0x000000041c077c23 */ /* 0x000fe20008010802 */
[----:B------:R4:W-:Y:S04]  /*5080*/  MUFU.EX2 R188, R5 ;  /* 0x0000000500bc7308 */ /* 0x0009e80000000800 */
[----:B------:R5:W3:Y:S04]  /*5090*/  MUFU.EX2 R187, R6 ;  /* 0x0000000600bb7308 */ /* 0x000ae80000000800 */
[----:B------:R-:W-:Y:S01]  /*50a0*/  MUFU.EX2 R185, R7 ;  /* 0x0000000700b97308 */ /* 0x000fe20000000800 */
[----:B-1----:R-:W-:Y:S01]  /*50b0*/  FMNMX.FTZ R8, R4, R8, !PT ;  /* 0x0000000804087209 */ /* 0x002fe20007810000 */
[----:B------:R-:W-:Y:S01]  /*50c0*/  FFMA.FTZ R4, R30, UR4, -R0 ;  /* 0x000000041e047c23 */ /* 0x000fe20008010800 */
[----:B--2---:R-:W-:-:S03]  /*50d0*/  FMNMX.FTZ R3, R3, R9, !PT ;  /* 0x0000000903037209 */ /* 0x004fc60007810000 */
[----:B------:R-:W1:Y:S01]  /*50e0*/  SHFL.BFLY PT, R10, R8, 0x1, 0x1f ;  /* 0x0c201f00080a7f89 */ /* 0x000e6200000e0000 */
[----:B----4-:R-:W-:Y:S01]  /*50f0*/  FFMA.FTZ R5, R29, UR4, -R2 ;  /* 0x000000041d057c23 */ /* 0x010fe20008010802 */
[----:B------:R3:W-:Y:S01]  /*5100*/  MUFU.EX2 R184, R4 ;  /* 0x0000000400b87308 */ /* 0x0007e20000000800 */
[--C-:B-----5:R-:W-:Y:S01]  /*5110*/  FFMA.FTZ R6, R52, UR4, -R0.reuse ;  /* 0x0000000434067c23 */ /* 0x120fe20008010800 */
[----:B------:R-:W2:Y:S02]  /*5120*/  SHFL.BFLY PT, R9, R3, 0x1, 0x1f ;  /* 0x0c201f0003097f89 */ /* 0x000ea400000e0000 */
[----:B------:R4:W-:Y:S02]  /*5130*/  MUFU.EX2 R62, R5 ;  /* 0x00000005003e7308 */ /* 0x0009e40000000800 */
[----:B------:R-:W-:Y:S02]  /*5140*/  LDSM.16.MT88.4 R52, [R220+0xb400] ;  /* 0x00b40000dc34783b */ /* 0x000fe40000004200 */
[----:B------:R5:W-:Y:S01]  /*5150*/  MUFU.EX2 R144, R6 ;  /* 0x0000000600907308 */ /* 0x000be20000000800 */
[----:B---3--:R-:W-:Y:S01]  /*5160*/  F2FP.BF16.F32.PACK_AB R4, R187, R188 ;  /* 0x000000bcbb04723e */ /* 0x008fe200000010ff */
[----:B----4-:R-:W-:-:S02]  /*5170*/  FFMA.FTZ R5, R51, UR4, -R0 ;  /* 0x0000000433057c23 */ /* 0x010fc40008010800 */
[----:B------:R-:W-:Y:S01]  /*5180*/  LDSM.16.MT88.4 R48, [R186+0xa400] ;  /* 0x00a40000ba30783b */ /* 0x000fe20000004200 */
[----:B-1----:R-:W-:Y:S01]  /*5190*/  FMNMX.FTZ R103, R8, R10, !PT ;  /* 0x0000000a08677209 */ /* 0x002fe20007810000 */
[----:B-----5:R-:W-:Y:S01]  /*51a0*/  FFMA.FTZ R6, R31, UR4, -R0 ;  /* 0x000000041f067c23 */ /* 0x020fe20008010800 */
[----:B------:R-:W1:Y:S01]  /*51b0*/  MUFU.EX2 R189, R5 ;  /* 0x0000000500bd7308 */ /* 0x000e620000000800 */
[----:B------:R-:W-:Y:S01]  /*51c0*/  LDSM.16.MT88.4 R28, [R186+0xb400] ;  /* 0x00b40000ba1c783b */ /* 0x000fe20000004200 */
[C---:B------:R-:W-:Y:S01]  /*51d0*/  FSETP.NEU.FTZ.AND P0, PT, R103.reuse, -INF , PT ;  /* 0xff8000006700780b */ /* 0x040fe20003f1d000 */
[----:B------:R-:W-:Y:S01]  /*51e0*/  FMUL.FTZ R8, R103, UR4 ;  /* 0x0000000467087c20 */ /* 0x000fe20008410000 */
[----:B--2---:R-:W-:Y:S01]  /*51f0*/  FMNMX.FTZ R102, R3, R9, !PT ;  /* 0x0000000903667209 */ /* 0x004fe20007810000 */
[----:B------:R2:W3:Y:S03]  /*5200*/  MUFU.EX2 R252, R6 ;  /* 0x0000000600fc7308 */ /* 0x0004e60000000800 */
        /* <DEDUP_REMOVED lines=11> */
[----:B---3--:R-:W-:-:S03]  /*52c0*/  F2FP.BF16.F32.PACK_AB R7, R184, R252 ;  /* 0x000000fcb807723e */ /* 0x008fc600000010ff */
[----:B------:R2:W-:Y:S04]  /*52d0*/  MUFU.EX2 R245, R10 ;  /* 0x0000000a00f57308 */ /* 0x0005e80000000800 */
[----:B------:R-:W-:Y:S01]  /*52e0*/  HMMA.16816.F32.BF16 R128, R4, R24, RZ ;  /* 0x000000180480723c */ /* 0x000fe200000418ff */
[----:B----4-:R-:W-:Y:S01]  /*52f0*/  FFMA.FTZ R9, R34, UR4, -R3 ;  /* 0x0000000422097c23 */ /* 0x010fe20008010803 */
[----:B-1----:R-:W-:-:S03]  /*5300*/  FFMA.FTZ R8, R70, UR4, -R12 ;  /* 0x0000000446087c23 */ /* 0x002fc6000801080c */
[----:B------:R1:W3:Y:S03]  /*5310*/  MUFU.EX2 R251, R9 ;  /* 0x0000000900fb7308 */ /* 0x0002e60000000800 */
[C---:B------:R-:W-:Y:S01]  /*5320*/  HMMA.16816.F32.BF16 R124, R4.reuse, R16, RZ ;  /* 0x00000010047c723c */ /* 0x040fe200000418ff */
[--C-:B--2---:R-:W-:Y:S01]  /*5330*/  FFMA.FTZ R10, R65, UR4, -R12.reuse ;  /* 0x00000004410a7c23 */ /* 0x104fe2000801080c */
[----:B------:R2:W-:Y:S04]  /*5340*/  MUFU.EX2 R241, R8 ;  /* 0x0000000800f17308 */ /* 0x0005e80000000800 */
[----:B------:R3:W4:Y:S02]  /*5350*/  MUFU.EX2 R239, R10 ;  /* 0x0000000a00ef7308 */ /* 0x0007240000000800 */
[----:B------:R-:W-:Y:S01]  /*5360*/  HMMA.16816.F32.BF16 R120, R4, R20, RZ ;  /* 0x000000140478723c */ /* 0x000fe200000418ff */
[----:B-1----:R-:W-:-:S07]  /*5370*/  FFMA.FTZ R9, R63, UR4, -R12 ;  /* 0x000000043f097c23 */ /* 0x002fce000801080c */
[C---:B------:R-:W-:Y:S01]  /*5380*/  HMMA.16816.F32.BF16 R116, R4.reuse, R44, RZ ;  /* 0x0000002c0474723c */ /* 0x040fe200000418ff */
[----:B--2---:R-:W-:Y:S01]  /*5390*/  FFMA.FTZ R8, R58, UR4, -R12 ;  /* 0x000000043a087c23 */ /* 0x004fe2000801080c */
[----:B------:R4:W-:Y:S01]  /*53a0*/  MUFU.EX2 R242, R9 ;  /* 0x0000000900f27308 */ /* 0x0009e20000000800 */
[----:B------:R-:W-:Y:S01]  /*53b0*/  LDSM.16.MT88.4 R56, [R220+0xa400] ;  /* 0x00a40000dc38783b */ /* 0x000fe20000004200 */
[----:B---3--:R-:W-:Y:S02]  /*53c0*/  F2FP.BF16.F32.PACK_AB R10, R251, R249 ;  /* 0x000000f9fb0a723e */ /* 0x008fe400000010ff */
[----:B------:R1:W2:Y:S02]  /*53d0*/  MUFU.EX2 R248, R8 ;  /* 0x0000000800f87308 */ /* 0x0002a40000000800 */
[----:B------:R-:W-:Y:S01]  /*53e0*/  HMMA.16816.F32.BF16 R112, R4, R40, RZ ;  /* 0x000000280470723c */ /* 0x000fe200000418ff */
[----:B----4-:R-:W-:-:S07]  /*53f0*/  F2FP.BF16.F32.PACK_AB R9, R239, R241 ;  /* 0x000000f1ef09723e */ /* 0x010fce00000010ff */
        /* <DEDUP_REMOVED lines=11> */
[----:B------:R-:W-:Y:S01]  /*54b0*/  FFMA.FTZ R6, R106, UR4, -R0 ;  /* 0x000000046a067c23 */ /* 0x000fe20008010800 */
[----:B------:R-:W-:Y:S01]  /*54c0*/  LDSM.16.MT88.4 R32, [R186+0x9400] ;  /* 0x00940000ba20783b */ /* 0x000fe20000004200 */
[----:B------:R1:W-:Y:S01]  /*54d0*/  MUFU.EX2 R240, R4 ;  /* 0x0000000400f07308 */ /* 0x0003e20000000800 */
[----:B------:R-:W-:-:S02]  /*54e0*/  IMAD.MOV.U32 R106, RZ, RZ, R62 ;  /* 0x000000ffff6a7224 */ /* 0x000fc400078e003e */
[C---:B------:R-:W-:Y:S01]  /*54f0*/  HMMA.16816.F32.BF16 R68, R8.reuse, R16, RZ ;  /* 0x000000100844723c */ /* 0x040fe200000418ff */
[----:B------:R2:W-:Y:S04]  /*5500*/  MUFU.EX2 R244, R5 ;  /* 0x0000000500f47308 */ /* 0x0005e80000000800 */
[----:B------:R-:W-:Y:S03]  /*5510*/  MUFU.EX2 R235, R6 ;  /* 0x0000000600eb7308 */ /* 0x000fe60000000800 */
        /* <DEDUP_REMOVED lines=8> */
[----:B-1----:R-:W-:Y:S01]  /*55a0*/  FFMA.FTZ R4, R107, UR4, -R0 ;  /* 0x000000046b047c23 */ /* 0x002fe20008010800 */
[----:B------:R-:W-:-:S06]  /*55b0*/  IMAD.MOV.U32 R107, RZ, RZ, R144 ;  /* 0x000000ffff6b7224 */ /* 0x000fcc00078e0090 */
[----:B------:R-:W-:Y:S01]  /*55c0*/  HMMA.16816.F32.BF16 R64, R8, R20, RZ ;  /* 0x000000140840723c */ /* 0x000fe200000418ff */
[----:B------:R1:W5:Y:S01]  /*55d0*/  MUFU.EX2 R234, R4 ;  /* 0x0000000400ea7308 */ /* 0x0003620000000800 */
[----:B--2---:R-:W-:Y:S01]  /*55e0*/  FFMA.FTZ R5, R133, UR4, -R0 ;  /* 0x0000000485057c23 */ /* 0x004fe20008010800 */
[----:B----4-:R-:W-:-:S03]  /*55f0*/  F2FP.BF16.F32.PACK_AB R6, R246, R243 ;  /* 0x000000f3f606723e */ /* 0x010fc600000010ff */
[----:B------:R5:W-:Y:S02]  /*5600*/  MUFU.EX2 R237, R5 ;  /* 0x0000000500ed7308 */ /* 0x000be40000000800 */
[----:B------:R-:W-:Y:S01]  /*5610*/  HMMA.16816.F32.BF16 R180, R8, R22, RZ ;  /* 0x0000001608b4723c */ /* 0x000fe200000418ff */
[----:B-1----:R-:W-:-:S07]  /*5620*/  FFMA.FTZ R4, R132, UR4, -R0 ;  /* 0x0000000484047c23 */ /* 0x002fce0008010800 */
[----:B------:R-:W-:Y:S01]  /*5630*/  HMMA.16816.F32.BF16 R60, R8, R44, RZ ;  /* 0x0000002c083c723c */ /* 0x000fe200000418ff */
[----:B------:R1:W2:Y:S01]  /*5640*/  MUFU.EX2 R238, R4 ;  /* 0x0000000400ee7308 */ /* 0x0002a20000000800 */
[----:B-----5:R-:W-:-:S06]  /*5650*/  F2FP.BF16.F32.PACK_AB R5, R235, R234 ;  /* 0x000000eaeb05723e */ /* 0x020fcc00000010ff */
[C---:B------:R-:W-:Y:S08]  /*5660*/  HMMA.16816.F32.BF16 R156, R8.reuse, R46, RZ ;  /* 0x0000002e089c723c */ /* 0x040ff000000418ff */
[----:B------:R-:W-:Y:S01]  /*5670*/  HMMA.16816.F32.BF16 R24, R8, R40, RZ ;  /* 0x000000280818723c */ /* 0x000fe200000418ff */
[----:B-1----:R-:W-:Y:S02]  /*5680*/  F2FP.BF16.F32.PACK_AB R4, R244, R240 ;  /* 0x000000f0f404723e */ /* 0x002fe400000010ff */
[----:B--2---:R-:W-:-:S05]  /*5690*/  F2FP.BF16.F32.PACK_AB R7, R238, R237 ;  /* 0x000000edee07723e */ /* 0x004fca00000010ff */
[C---:B------:R-:W-:Y:S08]  /*56a0*/  HMMA.16816.F32.BF16 R152, R8.reuse, R42, RZ ;  /* 0x0000002a0898723c */ /* 0x040ff000000418ff */
[C---:B------:R-:W-:Y:S08]  /*56b0*/  HMMA.16816.F32.BF16 R20, R8.reuse, R36, RZ ;  /* 0x000000240814723c */ /* 0x040ff000000418ff */
[----:B------:R-:W-:Y:S01]  /*56c0*/  HMMA.16816.F32.BF16 R144, R8, R38, RZ ;  /* 0x000000260890723c */ /* 0x000fe200000418ff */
[--C-:B------:R-:W-:Y:S01]  /*56d0*/  FFMA.FTZ R8, R136, UR4, -R3.reuse ;  /* 0x0000000488087c23 */ /* 0x100fe20008010803 */
[----:B------:R-:W-:Y:S01]  /*56e0*/  FFMA.FTZ R9, R134, UR4, -R3 ;  /* 0x0000000486097c23 */ /* 0x000fe20008010803 */
[----:B------:R-:W-:Y:S01]  /*56f0*/  FFMA.FTZ R10, R135, UR4, -R12 ;  /* 0x00000004870a7c23 */ /* 0x000fe2000801080c */
[----:B------:R-:W-:Y:S01]  /*5700*/  IMAD.MOV.U32 R136, RZ, RZ, R189 ;  /* 0x000000ffff887224 */ /* 0x000fe200078e00bd */
[----:B------:R1:W-:Y:S01]  /*5710*/  MUFU.EX2 R207, R8 ;  /* 0x0000000800cf7308 */ /* 0x0003e20000000800 */
[----:B------:R-:W-:Y:S02]  /*5720*/  LDSM.16.MT88.4 R36, [R220+0xb800] ;  /* 0x00b80000dc24783b */ /* 0x000fe40000004200 */
[C---:B---3--:R-:W-:Y:S01]  /*5730*/  HMMA.16816.F32.BF16 R148, R4.reuse, R16, R128 ;  /* 0x000000100494723c */ /* 0x048fe20000041880 */
[----:B------:R2:W3:Y:S04]  /*5740*/  MUFU.EX2 R210, R9 ;  /* 0x0000000900d27308 */ /* 0x0004e80000000800 */
[----:B------:R-:W-:Y:S03]  /*5750*/  MUFU.EX2 R204, R10 ;  /* 0x0000000a00cc7308 */ /* 0x000fe60000000800 */
[----:B------:R-:W-:Y:S01]  /*5760*/  HMMA.16816.F32.BF16 R128, R4, R32, R124 ;  /* 0x000000200480723c */ /* 0x000fe2000004187c */
[----:B-1----:R-:W-:Y:S01]  /*5770*/  FFMA.FTZ R8, R15, UR4, -R3 ;  /* 0x000000040f087c23 */ /* 0x002fe20008010803 */
[----:B------:R-:W-:-:S03]  /*5780*/  FFMA.FTZ R15, R168, UR4, -R0 ;  /* 0x00000004a80f7c23 */ /* 0x000fc60008010800 */
[----:B------:R1:W-:Y:S01]  /*5790*/  MUFU.EX2 R208, R8 ;  /* 0x0000000800d07308 */ /* 0x0003e20000000800 */
[----:B--2---:R-:W-:Y:S02]  /*57a0*/  FFMA.FTZ R9, R14, UR4, -R3 ;  /* 0x000000040e097c23 */ /* 0x004fe40008010803 */
[C---:B------:R-:W-:Y:S01]  /*57b0*/  HMMA.16816.F32.BF16 R124, R4.reuse, R56, R120 ;  /* 0x00000038047c723c */ /* 0x040fe20000041878 */
[----:B------:R-:W-:Y:S01]  /*57c0*/  FFMA.FTZ R14, R139, UR4, -R2 ;  /* 0x000000048b0e7c23 */ /* 0x000fe20008010802 */
[----:B------:R2:W-:Y:S04]  /*57d0*/  MUFU.EX2 R209, R9 ;  /* 0x0000000900d17308 */ /* 0x0005e80000000800 */
[----:B------:R4:W-:Y:S02]  /*57e0*/  MUFU.EX2 R192, R14 ;  /* 0x0000000e00c07308 */ /* 0x0009e40000000800 */
[----:B------:R-:W-:Y:S01]  /*57f0*/  HMMA.16816.F32.BF16 R120, R4, R48, R116 ;  /* 0x000000300478723c */ /* 0x000fe20000041874 */
[----:B-1----:R-:W-:Y:S01]  /*5800*/  FFMA.FTZ R8, R137, UR4, -R12 ;  /* 0x0000000489087c23 */ /* 0x002fe2000801080c */
[----:B------:R-:W-:-:S03]  /*5810*/  IMAD.MOV.U32 R137, RZ, RZ, R188 ;  /* 0x000000ffff897224 */ /* 0x000fc600078e00bc */
[----:B------:R1:W5:Y:S01]  /*5820*/  MUFU.EX2 R195, R8 ;  /* 0x0000000800c37308 */ /* 0x0003620000000800 */
[----:B--2---:R-:W-:Y:S02]  /*5830*/  FFMA.FTZ R9, R100, UR4, -R12 ;  /* 0x0000000464097c23 */ /* 0x004fe4000801080c */
[----:B------:R-:W-:Y:S01]  /*5840*/  HMMA.16816.F32.BF16 R112, R4, R52, R112 ;  /* 0x000000340470723c */ /* 0x000fe20000041870 */
[----:B------:R-:W-:Y:S01]  /*5850*/  IMAD.MOV.U32 R100, RZ, RZ, R187 ;  /* 0x000000ffff647224 */ /* 0x000fe200078e00bb */
[----:B------:R-:W-:Y:S01]  /*5860*/  MUFU.EX2 R206, R9 ;  /* 0x0000000900ce7308 */ /* 0x000fe20000000800 */
[----:B----4-:R-:W-:-:S05]  /*5870*/  FFMA.FTZ R14, R162, UR4, -R2 ;  /* 0x00000004a20e7c23 */ /* 0x010fca0008010802 */
[----:B------:R-:W-:Y:S01]  /*5880*/  HMMA.16816.F32.BF16 R108, R4, R28, R108 ;  /* 0x0000001c046c723c */ /* 0x000fe2000004186c */
[----:B------:R2:W-:Y:S01]  /*5890*/  MUFU.EX2 R194, R14 ;  /* 0x0000000e00c27308 */ /* 0x0005e20000000800 */
[----:B-1----:R-:W-:Y:S01]  /*58a0*/  FFMA.FTZ R8, R13, UR4, -R12 ;  /* 0x000000040d087c23 */ /* 0x002fe2000801080c */
[----:B------:R-:W-:-:S03]  /*58b0*/  FFMA.FTZ R13, R138, UR4, -R2 ;  /* 0x000000048a0d7c23 */ /* 0x000fc60008010802 */
[----:B------:R1:W4:Y:S02]  /*58c0*/  MUFU.EX2 R205, R8 ;  /* 0x0000000800cd7308 */ /* 0x0003240000000800 */
[----:B------:R-:W-:Y:S02]  /*58d0*/  HMMA.16816.F32.BF16 R96, R4, R18, R96 ;  /* 0x000000120460723c */ /* 0x000fe40000041860 */
[----:B------:R3:W4:Y:S01]  /*58e0*/  MUFU.EX2 R187, R13 ;  /* 0x0000000d00bb7308 */ /* 0x0007220000000800 */
[----:B--2---:R-:W-:-:S05]  /*58f0*/  FFMA.FTZ R14, R171, UR4, -R0 ;  /* 0x00000004ab0e7c23 */ /* 0x004fca0008010800 */
[C---:B------:R-:W-:Y:S01]  /*5900*/  HMMA.16816.F32.BF16 R92, R4.reuse, R34, R92 ;  /* 0x00000022045c723c */ /* 0x040fe2000004185c */
[----:B-1----:R-:W-:Y:S07]  /*5910*/  LDSM.16.MT88.4 R8, [R220+0xa800] ;  /* 0x00a80000dc08783b */ /* 0x002fee0000004200 */
[----:B------:R-:W-:Y:S01]  /*5920*/  HMMA.16816.F32.BF16 R88, R4, R58, R88 ;  /* 0x0000003a0458723c */ /* 0x000fe20000041858 */
[----:B---3--:R-:W-:Y:S01]  /*5930*/  FFMA.FTZ R13, R161, UR4, -R2 ;  /* 0x00000004a10d7c23 */ /* 0x008fe20008010802 */
[----:B------:R-:W-:-:S03]  /*5940*/  IMAD.MOV.U32 R161, RZ, RZ, R100 ;  /* 0x000000ffffa17224 */ /* 0x000fc600078e0064 */
[----:B------:R1:W2:Y:S03]  /*5950*/  MUFU.EX2 R193, R13 ;  /* 0x0000000d00c17308 */ /* 0x0002a60000000800 */
[C---:B------:R-:W-:Y:S08]  /*5960*/  HMMA.16816.F32.BF16 R84, R4.reuse, R50, R84 ;  /* 0x000000320454723c */ /* 0x040ff00000041854 */
[----:B------:R-:W-:Y:S01]  /*5970*/  HMMA.16816.F32.BF16 R80, R4, R54, R80 ;  /* 0x000000360450723c */ /* 0x000fe20000041850 */
[----:B-1----:R-:W-:-:S07]  /*5980*/  FFMA.FTZ R13, R165, UR4, -R0 ;  /* 0x00000004a50d7c23 */ /* 0x002fce0008010800 */
[----:B------:R-:W-:Y:S01]  /*5990*/  HMMA.16816.F32.BF16 R72, R4, R30, R72 ;  /* 0x0000001e0448723c */ /* 0x000fe20000041848 */
[----:B------:R-:W-:Y:S02]  /*59a0*/  F2FP.BF16.F32.PACK_AB R4, R210, R207 ;  /* 0x000000cfd204723e */ /* 0x000fe400000010ff */
[----:B-----5:R-:W-:Y:S02]  /*59b0*/  F2FP.BF16.F32.PACK_AB R5, R204, R195 ;  /* 0x000000c3cc05723e */ /* 0x020fe400000010ff */
[----:B------:R-:W-:Y:S02]  /*59c0*/  F2FP.BF16.F32.PACK_AB R6, R209, R208 ;  /* 0x000000d0d106723e */ /* 0x000fe400000010ff */
[----:B----4-:R-:W-:-:S07]  /*59d0*/  F2FP.BF16.F32.PACK_AB R7, R205, R206 ;  /* 0x000000cecd07723e */ /* 0x010fce00000010ff */
[C---:B------:R-:W-:Y:S08]  /*59e0*/  HMMA.16816.F32.BF16 R68, R4.reuse, R32, R68 ;  /* 0x000000200444723c */ /* 0x040ff00000041844 */
[C---:B------:R-:W-:Y:S01]  /*59f0*/  HMMA.16816.F32.BF16 R40, R4.reuse, R34, R176 ;  /* 0x000000220428723c */ /* 0x040fe200000418b0 */
[----:B------:R-:W1:Y:S01]  /*5a00*/  LDSM.16.MT88.4 R32, [R186+0xb800] ;  /* 0x00b80000ba20783b */ /* 0x000e620000004200 */
[----:B------:R3:W-:Y:S06]  /*5a10*/  MUFU.EX2 R178, R13 ;  /* 0x0000000d00b27308 */ /* 0x0007ec0000000800 */
[----:B------:R-:W-:Y:S01]  /*5a20*/  HMMA.16816.F32.BF16 R44, R4, R18, R140 ;  /* 0x00000012042c723c */ /* 0x000fe2000004188c */
[----:B------:R-:W-:-:S02]  /*5a30*/  IMAD.MOV.U32 R143, RZ, RZ, R185 ;  /* 0x000000ffff8f7224 */ /* 0x000fc400078e00b9 */
[----:B------:R-:W-:Y:S01]  /*5a40*/  IMAD.MOV.U32 R142, RZ, RZ, R184 ;  /* 0x000000ffff8e7224 */ /* 0x000fe200078e00b8 */
[----:B------:R4:W-:Y:S01]  /*5a50*/  MUFU.EX2 R185, R14 ;  /* 0x0000000e00b97308 */ /* 0x0009e20000000800 */
[----:B------:R-:W-:Y:S02]  /*5a60*/  IMAD.MOV.U32 R140, RZ, RZ, R106 ;  /* 0x000000ffff8c7224 */ /* 0x000fe400078e006a */
[----:B------:R-:W-:Y:S02]  /*5a70*/  IMAD.MOV.U32 R141, RZ, RZ, R107 ;  /* 0x000000ffff8d7224 */ /* 0x000fe400078e006b */
[----:B---3--:R-:W-:Y:S01]  /*5a80*/  FFMA.FTZ R13, R169, UR4, -R0 ;  /* 0x00000004a90d7c23 */ /* 0x008fe20008010800 */
[----:B------:R3:W5:Y:S01]  /*5a90*/  MUFU.EX2 R184, R15 ;  /* 0x0000000f00b87308 */ /* 0x0007620000000800 */
[C---:B------:R-:W-:Y:S01]  /*5aa0*/  HMMA.16816.F32.BF16 R188, R4.reuse, R52, R24 ;  /* 0x0000003404bc723c */ /* 0x040fe20000041818 */
[----:B------:R-:W1:Y:S02]  /*5ab0*/  LDSM.16.MT88.4 R24, [R186+0xa800] ;  /* 0x00a80000ba18783b */ /* 0x000e640000004200 */
[----:B------:R2:W5:Y:S05]  /*5ac0*/  MUFU.EX2 R179, R13 ;  /* 0x0000000d00b37308 */ /* 0x00056a0000000800 */
[----:B------:R-:W-:Y:S01]  /*5ad0*/  HMMA.16816.F32.BF16 R200, R4, R28, R20 ;  /* 0x0000001c04c8723c */ /* 0x000fe20000041814 */
[----:B------:R-:W1:Y:S01]  /*5ae0*/  LDSM.16.MT88.4 R20, [R220+0x9800] ;  /* 0x00980000dc14783b */ /* 0x000e620000004200 */
[----:B----4-:R-:W-:Y:S01]  /*5af0*/  FFMA.FTZ R14, R164, UR4, -R3 ;  /* 0x00000004a40e7c23 */ /* 0x010fe20008010803 */
[----:B---3--:R-:W-:-:S03]  /*5b00*/  FFMA.FTZ R15, R166, UR4, -R12 ;  /* 0x00000004a60f7c23 */ /* 0x008fc6000801080c */
[----:B------:R3:W-:Y:S02]  /*5b10*/  MUFU.EX2 R177, R14 ;  /* 0x0000000e00b17308 */ /* 0x0007e40000000800 */
[C---:B------:R-:W-:Y:S01]  /*5b20*/  HMMA.16816.F32.BF16 R76, R4.reuse, R16, R76 ;  /* 0x00000010044c723c */ /* 0x040fe2000004184c */
[----:B------:R-:W4:Y:S01]  /*5b30*/  LDSM.16.MT88.4 R16, [R186+0x9800] ;  /* 0x00980000ba10783b */ /* 0x000f220000004200 */
[--C-:B--2---:R-:W-:Y:S01]  /*5b40*/  FFMA.FTZ R13, R167, UR4, -R3.reuse ;  /* 0x00000004a70d7c23 */ /* 0x104fe20008010803 */
[----:B------:R-:W-:Y:S04]  /*5b50*/  MUFU.EX2 R100, R15 ;  /* 0x0000000f00647308 */ /* 0x000fe80000000800 */
[----:B------:R2:W4:Y:S01]  /*5b60*/  MUFU.EX2 R176, R13 ;  /* 0x0000000d00b07308 */ /* 0x0005220000000800 */
[----:B------:R-:W-:Y:S01]  /*5b70*/  HMMA.16816.F32.BF16 R64, R4, R56, R64 ;  /* 0x000000380440723c */ /* 0x000fe20000041840 */
[----:B---3--:R-:W-:-:S07]  /*5b80*/  FFMA.FTZ R14, R105, UR4, -R3 ;  /* 0x00000004690e7c23 */ /* 0x008fce0008010803 */
[----:B------:R-:W-:Y:S01]  /*5b90*/  HMMA.16816.F32.BF16 R60, R4, R48, R60 ;  /* 0x00000030043c723c */ /* 0x000fe2000004183c */
[----:B--2---:R-:W-:-:S07]  /*5ba0*/  FFMA.FTZ R13, R160, UR4, -R3 ;  /* 0x00000004a00d7c23 */ /* 0x004fce0008010803 */
[C---:B------:R-:W-:Y:S08]  /*5bb0*/  HMMA.16816.F32.BF16 R56, R4.reuse, R58, R180 ;  /* 0x0000003a0438723c */ /* 0x040ff000000418b4 */
[C---:B------:R-:W-:Y:S01]  /*5bc0*/  HMMA.16816.F32.BF16 R48, R4.reuse, R50, R156 ;  /* 0x000000320430723c */ /* 0x040fe2000004189c */
[----:B------:R-:W-:Y:S07]  /*5bd0*/  LDSM.16.MT88.4 R156, [R220+0xac00] ;  /* 0x00ac0000dc9c783b */ /* 0x000fee0000004200 */
[C---:B------:R-:W-:Y:S08]  /*5be0*/  HMMA.16816.F32.BF16 R52, R4.reuse, R54, R152 ;  /* 0x000000360434723c */ /* 0x040ff00000041898 */
[----:B------:R-:W-:Y:S01]  /*5bf0*/  HMMA.16816.F32.BF16 R28, R4, R30, R144 ;  /* 0x0000001e041c723c */ /* 0x000fe20000041890 */
[----:B------:R-:W-:-:S02]  /*5c00*/  F2FP.BF16.F32.PACK_AB R4, R192, R187 ;  /* 0x000000bbc004723e */ /* 0x000fc400000010ff */
[----:B------:R-:W-:Y:S02]  /*5c10*/  F2FP.BF16.F32.PACK_AB R6, R194, R193 ;  /* 0x000000c1c206723e */ /* 0x000fe400000010ff */
[----:B-----5:R-:W-:Y:S02]  /*5c20*/  F2FP.BF16.F32.PACK_AB R5, R184, R178 ;  /* 0x000000b2b805723e */ /* 0x020fe400000010ff */
[----:B------:R-:W-:-:S07]  /*5c30*/  F2FP.BF16.F32.PACK_AB R7, R179, R185 ;  /* 0x000000b9b307723e */ /* 0x000fce00000010ff */
[C---:B-1----:R-:W-:Y:S01]  /*5c40*/  HMMA.16816.F32.BF16 R180, R4.reuse, R32, R108 ;  /* 0x0000002004b4723c */ /* 0x042fe2000004186c */
[----:B------:R1:W-:Y:S01]  /*5c50*/  MUFU.EX2 R108, R13 ;  /* 0x0000000d006c7308 */ /* 0x0003e20000000800 */
[----:B------:R-:W-:Y:S02]  /*5c60*/  IMAD.MOV.U32 R111, RZ, RZ, R142 ;  /* 0x000000ffff6f7224 */ /* 0x000fe400078e008e */
[----:B------:R-:W-:Y:S01]  /*5c70*/  IMAD.MOV.U32 R110, RZ, RZ, R143 ;  /* 0x000000ffff6e7224 */ /* 0x000fe200078e008f */
[----:B------:R2:W-:Y:S01]  /*5c80*/  MUFU.EX2 R109, R14 ;  /* 0x0000000e006d7308 */ /* 0x0005e20000000800 */
[----:B------:R-:W-:Y:S02]  /*5c90*/  IMAD.MOV.U32 R143, RZ, RZ, R137 ;  /* 0x000000ffff8f7224 */ /* 0x000fe400078e0089 */
[----:B------:R-:W-:Y:S01]  /*5ca0*/  HMMA.16816.F32.BF16 R144, R4, R24, R120 ;  /* 0x000000180490723c */ /* 0x000fe20000041878 */
[----:B------:R-:W-:Y:S02]  /*5cb0*/  IMAD.MOV.U32 R142, RZ, RZ, R136 ;  /* 0x000000ffff8e7224 */ /* 0x000fe400078e0088 */
[----:B-1----:R-:W-:-:S05]  /*5cc0*/  FFMA.FTZ R13, R172, UR4, -R12 ;  /* 0x00000004ac0d7c23 */ /* 0x002fca000801080c */
[----:B------:R-:W-:Y:S01]  /*5cd0*/  HMMA.16816.F32.BF16 R116, R4, R20, R148 ;  /* 0x000000140474723c */ /* 0x000fe20000041894 */
[----:B------:R1:W3:Y:S01]  /*5ce0*/  MUFU.EX2 R105, R13 ;  /* 0x0000000d00697308 */ /* 0x0002e20000000800 */
[----:B--2---:R-:W-:-:S04]  /*5cf0*/  FFMA.FTZ R14, R170, UR4, -R12 ;  /* 0x00000004aa0e7c23 */ /* 0x004fc8000801080c */
[----:B------:R-:W-:Y:S02]  /*5d00*/  MUFU.EX2 R107, R14 ;  /* 0x0000000e006b7308 */ /* 0x000fe40000000800 */
[----:B------:R-:W-:Y:S01]  /*5d10*/  HMMA.16816.F32.BF16 R120, R4, R22, R96 ;  /* 0x000000160478723c */ /* 0x000fe20000041860 */
[----:B-1----:R-:W-:-:S07]  /*5d20*/  FFMA.FTZ R13, R163, UR4, -R12 ;  /* 0x00000004a30d7c23 */ /* 0x002fce000801080c */
[C---:B------:R-:W-:Y:S01]  /*5d30*/  HMMA.16816.F32.BF16 R152, R4.reuse, R10, R88 ;  /* 0x0000000a0498723c */ /* 0x040fe20000041858 */
[----:B------:R-:W1:Y:S07]  /*5d40*/  MUFU.EX2 R106, R13 ;  /* 0x0000000d006a7308 */ /* 0x000e6e0000000800 */
[C---:B----4-:R-:W-:Y:S08]  /*5d50*/  HMMA.16816.F32.BF16 R132, R4.reuse, R16, R128 ;  /* 0x000000100484723c */ /* 0x050ff00000041880 */
[C---:B------:R-:W-:Y:S01]  /*5d60*/  HMMA.16816.F32.BF16 R148, R4.reuse, R8, R124 ;  /* 0x000000080494723c */ /* 0x040fe2000004187c */
[----:B------:R-:W-:Y:S07]  /*5d70*/  LDSM.16.MT88.4 R124, [R220+0x9c00] ;  /* 0x009c0000dc7c783b */ /* 0x000fee0000004200 */
[C---:B------:R-:W-:Y:S08]  /*5d80*/  HMMA.16816.F32.BF16 R196, R4.reuse, R36, R112 ;  /* 0x0000002404c4723c */ /* 0x040ff00000041870 */
[C---:B------:R-:W-:Y:S08]  /*5d90*/  HMMA.16816.F32.BF16 R136, R4.reuse, R18, R92 ;  /* 0x000000120488723c */ /* 0x040ff0000004185c */
[C---:B------:R-:W-:Y:S08]  /*5da0*/  HMMA.16816.F32.BF16 R168, R4.reuse, R26, R84 ;  /* 0x0000001a04a8723c */ /* 0x040ff00000041854 */
[C---:B------:R-:W-:Y:S01]  /*5db0*/  HMMA.16816.F32.BF16 R88, R4.reuse, R38, R80 ;  /* 0x000000260458723c */ /* 0x040fe20000041850 */
[----:B------:R-:W2:Y:S07]  /*5dc0*/  LDSM.16.MT88.4 R80, [R220+0xbc00] ;  /* 0x00bc0000dc50783b */ /* 0x000eae0000004200 */
[----:B------:R-:W-:Y:S01]  /*5dd0*/  HMMA.16816.F32.BF16 R96, R4, R34, R72 ;  /* 0x000000220460723c */ /* 0x000fe20000041848 */
[----:B------:R-:W-:-:S02]  /*5de0*/  F2FP.BF16.F32.PACK_AB R4, R177, R176 ;  /* 0x000000b0b104723e */ /* 0x000fc400000010ff */
[----:B---3--:R-:W-:Y:S02]  /*5df0*/  F2FP.BF16.F32.PACK_AB R5, R100, R105 ;  /* 0x000000696405723e */ /* 0x008fe400000010ff */
[----:B------:R-:W-:Y:S02]  /*5e00*/  F2FP.BF16.F32.PACK_AB R6, R109, R108 ;  /* 0x0000006c6d06723e */ /* 0x000fe400000010ff */
[----:B-1----:R-:W-:-:S07]  /*5e10*/  F2FP.BF16.F32.PACK_AB R7, R106, R107 ;  /* 0x0000006b6a07723e */ /* 0x002fce00000010ff */
[----:B------:R-:W-:Y:S01]  /*5e20*/  HMMA.16816.F32.BF16 R64, R4, R8, R64 ;  /* 0x000000080440723c */ /* 0x000fe20000041840 */
[--C-:B------:R-:W-:Y:S01]  /*5e30*/  FFMA.FTZ R8, R211, UR4, -R2.reuse ;  /* 0x00000004d3087c23 */ /* 0x100fe20008010802 */
[----:B------:R-:W-:Y:S01]  /*5e40*/  FFMA.FTZ R9, R174, UR4, -R2 ;  /* 0x00000004ae097c23 */ /* 0x000fe20008010802 */
[----:B------:R-:W-:-:S05]  /*5e50*/  IMAD.MOV.U32 R211, RZ, RZ, R140 ;  /* 0x000000ffffd37224 */ /* 0x000fca00078e008c */
[C---:B------:R-:W-:Y:S01]  /*5e60*/  HMMA.16816.F32.BF16 R60, R4.reuse, R24, R60 ;  /* 0x00000018043c723c */ /* 0x040fe2000004183c */
[----:B------:R1:W-:Y:S07]  /*5e70*/  MUFU.EX2 R24, R8 ;  /* 0x0000000800187308 */ /* 0x0003ee0000000800 */
[----:B------:R-:W-:Y:S01]  /*5e80*/  HMMA.16816.F32.BF16 R44, R4, R22, R44 ;  /* 0x00000016042c723c */ /* 0x000fe2000004182c */
[----:B------:R3:W4:Y:S01]  /*5e90*/  MUFU.EX2 R22, R9 ;  /* 0x0000000900167308 */ /* 0x0007220000000800 */
[----:B-1----:R-:W-:-:S06]  /*5ea0*/  FFMA.FTZ R8, R173, UR4, -R2 ;  /* 0x00000004ad087c23 */ /* 0x002fcc0008010802 */
[----:B------:R-:W-:Y:S01]  /*5eb0*/  HMMA.16816.F32.BF16 R128, R4, R16, R68 ;  /* 0x000000100480723c */ /* 0x000fe20000041844 */
[----:B------:R-:W-:Y:S02]  /*5ec0*/  FFMA.FTZ R2, R175, UR4, -R2 ;  /* 0x00000004af027c23 */ /* 0x000fe40008010802 */
[----:B------:R-:W-:Y:S01]  /*5ed0*/  LDSM.16.MT88.4 R172, [R186+0xac00] ;  /* 0x00ac0000baac783b */ /* 0x000fe20000004200 */
[----:B------:R1:W-:Y:S01]  /*5ee0*/  MUFU.EX2 R23, R8 ;  /* 0x0000000800177308 */ /* 0x0003e20000000800 */
[----:B---3--:R-:W-:-:S03]  /*5ef0*/  IMAD.MOV.U32 R9, RZ, RZ, R143 ;  /* 0x000000ffff097224 */ /* 0x008fc600078e008f */
[C---:B------:R-:W-:Y:S01]  /*5f00*/  HMMA.16816.F32.BF16 R48, R4.reuse, R26, R48 ;  /* 0x0000001a0430723c */ /* 0x040fe20000041830 */
[----:B------:R-:W-:Y:S01]  /*5f10*/  IMAD.MOV.U32 R27, RZ, RZ, R141 ;  /* 0x000000ffff1b7224 */ /* 0x000fe200078e008d */
[----:B------:R3:W5:Y:S01]  /*5f20*/  MUFU.EX2 R25, R2 ;  /* 0x0000000200197308 */ /* 0x0007620000000800 */
[----:B------:R-:W-:Y:S01]  /*5f30*/  IMAD.MOV.U32 R26, RZ, RZ, R142 ;  /* 0x000000ffff1a7224 */ /* 0x000fe200078e008e */
[----:B----4-:R-:W-:Y:S01]  /*5f40*/  F2FP.BF16.F32.PACK_AB R92, R22, R24 ;  /* 0x00000018165c723e */ /* 0x010fe200000010ff */
[----:B------:R-:W4:Y:S03]  /*5f50*/  LDSM.16.MT88.4 R140, [R186+0x9c00] ;  /* 0x009c0000ba8c783b */ /* 0x000f260000004200 */
[----:B------:R-:W-:Y:S01]  /*5f60*/  HMMA.16816.F32.BF16 R112, R4, R20, R76 ;  /* 0x000000140470723c */ /* 0x000fe2000004184c */
[----:B-1----:R-:W-:Y:S01]  /*5f70*/  FFMA.FTZ R8, R217, UR4, -R0 ;  /* 0x00000004d9087c23 */ /* 0x002fe20008010800 */
[----:B------:R-:W-:-:S06]  /*5f80*/  IMAD.MOV.U32 R217, RZ, RZ, R161 ;  /* 0x000000ffffd97224 */ /* 0x000fcc00078e00a1 */
[----:B------:R-:W-:Y:S01]  /*5f90*/  HMMA.16816.F32.BF16 R40, R4, R18, R40 ;  /* 0x000000120428723c */ /* 0x000fe20000041828 */
[----:B---3--:R-:W-:Y:S01]  /*5fa0*/  FFMA.FTZ R2, R215, UR4, -R0 ;  /* 0x00000004d7027c23 */ /* 0x008fe20008010800 */
[----:B------:R1:W-:Y:S01]  /*5fb0*/  MUFU.EX2 R18, R8 ;  /* 0x0000000800127308 */ /* 0x0003e20000000800 */
[----:B-----5:R-:W-:-:S03]  /*5fc0*/  F2FP.BF16.F32.PACK_AB R94, R25, R23 ;  /* 0x00000017195e723e */ /* 0x020fc600000010ff */
[----:B------:R3:W5:Y:S02]  /*5fd0*/  MUFU.EX2 R20, R2 ;  /* 0x0000000200147308 */ /* 0x0007640000000800 */
[C---:B------:R-:W-:Y:S08]  /*5fe0*/  HMMA.16816.F32.BF16 R56, R4.reuse, R10, R56 ;  /* 0x0000000a0438723c */ /* 0x040ff00000041838 */
[----:B------:R-:W-:Y:S01]  /*5ff0*/  HMMA.16816.F32.BF16 R68, R4, R36, R188 ;  /* 0x000000240444723c */ /* 0x000fe200000418bc */
[--C-:B-1----:R-:W-:Y:S01]  /*6000*/  FFMA.FTZ R8, R213, UR4, -R0.reuse ;  /* 0x00000004d5087c23 */ /* 0x102fe20008010800 */
[----:B------:R-:W-:Y:S01]  /*6010*/  FFMA.FTZ R0, R212, UR4, -R0 ;  /* 0x00000004d4007c23 */ /* 0x000fe20008010800 */
[----:B---3--:R-:W-:-:S02]  /*6020*/  FFMA.FTZ R2, R233, UR4, -R3 ;  /* 0x00000004e9027c23 */ /* 0x008fc40008010803 */
[----:B------:R1:W-:Y:S01]  /*6030*/  MUFU.EX2 R21, R8 ;  /* 0x0000000800157308 */ /* 0x0003e20000000800 */
[----:B-----5:R-:W-:Y:S02]  /*6040*/  F2FP.BF16.F32.PACK_AB R93, R20, R18 ;  /* 0x00000012145d723e */ /* 0x020fe400000010ff */
[C---:B------:R-:W-:Y:S01]  /*6050*/  HMMA.16816.F32.BF16 R52, R4.reuse, R38, R52 ;  /* 0x000000260434723c */ /* 0x040fe20000041834 */
[----:B------:R3:W5:Y:S04]  /*6060*/  MUFU.EX2 R19, R0 ;  /* 0x0000000000137308 */ /* 0x0007680000000800 */
[----:B------:R2:W-:Y:S03]  /*6070*/  MUFU.EX2 R13, R2 ;  /* 0x00000002000d7308 */ /* 0x0005e60000000800 */
[----:B------:R-:W-:Y:S01]  /*6080*/  HMMA.16816.F32.BF16 R84, R4, R32, R200 ;  /* 0x000000200454723c */ /* 0x000fe200000418c8 */
[----:B-1----:R-:W-:Y:S01]  /*6090*/  FADD.FTZ R8, R241, R239 ;  /* 0x000000eff1087221 */ /* 0x002fe20000010000 */
[----:B---3--:R-:W-:-:S06]  /*60a0*/  FFMA.FTZ R0, R232, UR4, -R3 ;  /* 0x00000004e8007c23 */ /* 0x008fcc0008010803 */
[----:B------:R-:W-:Y:S01]  /*60b0*/  HMMA.16816.F32.BF16 R28, R4, R34, R28 ;  /* 0x00000022041c723c */ /* 0x000fe2000004181c */
[----:B------:R-:W1:Y:S01]  /*60c0*/  LDSM.16.MT88.4 R4, [R186+0xbc00] ;  /* 0x00bc0000ba04783b */ /* 0x000e620000004200 */
[----:B-----5:R-:W-:Y:S01]  /*60d0*/  F2FP.BF16.F32.PACK_AB R95, R19, R21 ;  /* 0x00000015135f723e */ /* 0x020fe200000010ff */
[--C-:B--2---:R-:W-:Y:S01]  /*60e0*/  FFMA.FTZ R2, R214, UR4, -R3.reuse ;  /* 0x00000004d6027c23 */ /* 0x104fe20008010803 */
[----:B------:R2:W3:Y:S01]  /*60f0*/  MUFU.EX2 R15, R0 ;  /* 0x00000000000f7308 */ /* 0x0004e20000000800 */
[----:B------:R-:W-:Y:S01]  /*6100*/  FFMA.FTZ R3, R216, UR4, -R3 ;  /* 0x00000004d8037c23 */ /* 0x000fe20008010803 */
[----:B------:R-:W-:Y:S02]  /*6110*/  FADD.FTZ R8, R242, R8 ;  /* 0x00000008f2087221 */ /* 0x000fe40000010000 */
[----:B------:R5:W-:Y:S01]  /*6120*/  MUFU.EX2 R16, R2 ;  /* 0x0000000200107308 */ /* 0x000be20000000800 */
[C---:B------:R-:W-:Y:S03]  /*6130*/  HMMA.16816.F32.BF16 R76, R92.reuse, R82, R88 ;  /* 0x000000525c4c723c */ /* 0x040fe60000041858 */
[----:B------:R4:W-:Y:S05]  /*6140*/  MUFU.EX2 R17, R3 ;  /* 0x0000000300117308 */ /* 0x0009ea0000000800 */
[----:B------:R-:W-:Y:S01]  /*6150*/  HMMA.16816.F32.BF16 R116, R92, R124, R116 ;  /* 0x0000007c5c74723c */ /* 0x000fe20000041874 */
[--C-:B--2---:R-:W-:Y:S01]  /*6160*/  FFMA.FTZ R0, R236, UR4, -R12.reuse ;  /* 0x00000004ec007c23 */ /* 0x104fe2000801080c */
[----:B-----5:R-:W-:-:S03]  /*6170*/  FFMA.FTZ R2, R219, UR4, -R12 ;  /* 0x00000004db027c23 */ /* 0x020fc6000801080c */
[----:B------:R2:W-:Y:S03]  /*6180*/  MUFU.EX2 R10, R0 ;  /* 0x00000000000a7308 */ /* 0x0005e60000000800 */
[----:B------:R-:W-:Y:S01]  /*6190*/  HMMA.16816.F32.BF16 R120, R92, R126, R120 ;  /* 0x0000007e5c78723c */ /* 0x000fe20000041878 */
[----:B----4-:R-:W-:Y:S01]  /*61a0*/  FADD.FTZ R3, R247, R245 ;  /* 0x000000f5f7037221 */ /* 0x010fe20000010000 */
[----:B------:R4:W5:Y:S03]  /*61b0*/  MUFU.EX2 R11, R2 ;  /* 0x00000002000b7308 */ /* 0x0009660000000800 */
[----:B------:R-:W-:-:S03]  /*61c0*/  FADD.FTZ R3, R249, R3 ;  /* 0x00000003f9037221 */ /* 0x000fc60000010000 */
[----:B------:R-:W-:Y:S01]  /*61d0*/  HMMA.16816.F32.BF16 R132, R92, R140, R132 ;  /* 0x0000008c5c84723c */ /* 0x000fe20000041884 */
[--C-:B--2---:R-:W-:Y:S01]  /*61e0*/  FFMA.FTZ R0, R225, UR4, -R12.reuse ;  /* 0x00000004e1007c23 */ /* 0x104fe2000801080c */
[----:B----4-:R-:W-:-:S06]  /*61f0*/  FFMA.FTZ R2, R218, UR4, -R12 ;  /* 0x00000004da027c23 */ /* 0x010fcc000801080c */
[C---:B------:R-:W-:Y:S01]  /*6200*/  HMMA.16816.F32.BF16 R136, R92.reuse, R142, R136 ;  /* 0x0000008e5c88723c */ /* 0x040fe20000041888 */
[----:B------:R2:W-:Y:S04]  /*6210*/  MUFU.EX2 R12, R0 ;  /* 0x00000000000c7308 */ /* 0x0005e80000000800 */
[----:B------:R4:W5:Y:S03]  /*6220*/  MUFU.EX2 R14, R2 ;  /* 0x00000002000e7308 */ /* 0x0009660000000800 */
[----:B------:R-:W-:Y:S01]  /*6230*/  HMMA.16816.F32.BF16 R148, R92, R156, R148 ;  /* 0x0000009c5c94723c */ /* 0x000fe20000041894 */
[----:B--2---:R-:W-:-:S07]  /*6240*/  FADD.FTZ R0, R27, R26 ;  /* 0x0000001a1b007221 */ /* 0x004fce0000010000 */
[----:B------:R-:W-:Y:S01]  /*6250*/  HMMA.16816.F32.BF16 R152, R92, R158, R152 ;  /* 0x0000009e5c98723c */ /* 0x000fe20000041898 */
[----:B----4-:R-:W-:Y:S01]  /*6260*/  FADD.FTZ R2, R9, R217 ;  /* 0x000000d909027221 */ /* 0x010fe20000010000 */
[----:B------:R-:W-:Y:S01]  /*6270*/  FADD.FTZ R0, R252, R0 ;  /* 0x00000000fc007221 */ /* 0x000fe20000010000 */
[----:B------:R-:W-:Y:S01]  /*6280*/  FADD.FTZ R9, R251, R3 ;  /* 0x00000003fb097221 */ /* 0x000fe20000010000 */
[----:B------:R-:W-:Y:S01]  /*6290*/  FADD.FTZ R3, R248, R8 ;  /* 0x00000008f8037221 */ /* 0x000fe20000010000 */
[----:B------:R-:W-:-:S03]  /*62a0*/  FADD.FTZ R2, R211, R2 ;  /* 0x00000002d3027221 */ /* 0x000fc60000010000 */
[C---:B------:R-:W-:Y:S01]  /*62b0*/  HMMA.16816.F32.BF16 R164, R92.reuse, R172, R144 ;  /* 0x000000ac5ca4723c */ /* 0x040fe20000041890 */
[----:B------:R-:W-:Y:S01]  /*62c0*/  FADD.FTZ R0, R111, R0 ;  /* 0x000000006f007221 */ /* 0x000fe20000010000 */
[----:B------:R-:W-:Y:S01]  /*62d0*/  FADD.FTZ R9, R207, R9 ;  /* 0x00000009cf097221 */ /* 0x000fe20000010000 */
[----:B------:R-:W-:Y:S01]  /*62e0*/  FADD.FTZ R2, R110, R2 ;  /* 0x000000026e027221 */ /* 0x000fe20000010000 */
[----:B------:R-:W-:Y:S02]  /*62f0*/  FADD.FTZ R8, R195, R3 ;  /* 0x00000003c3087221 */ /* 0x000fe40000010000 */
[----:B------:R-:W-:Y:S02]  /*6300*/  FADD.FTZ R3, R210, R9 ;  /* 0x00000009d2037221 */ /* 0x000fe40000010000 */
[C---:B------:R-:W-:Y:S08]  /*6310*/  HMMA.16816.F32.BF16 R168, R92.reuse, R174, R168 ;  /* 0x000000ae5ca8723c */ /* 0x040ff000000418a8 */
[C---:B------:R-:W-:Y:S08]  /*6320*/  HMMA.16816.F32.BF16 R72, R92.reuse, R80, R196 ;  /* 0x000000505c48723c */ /* 0x040ff000000418c4 */
[C---:B-1----:R-:W-:Y:S08]  /*6330*/  HMMA.16816.F32.BF16 R88, R92.reuse, R4, R180 ;  /* 0x000000045c58723c */ /* 0x042ff000000418b4 */
[----:B------:R-:W-:Y:S01]  /*6340*/  HMMA.16816.F32.BF16 R92, R92, R6, R96 ;  /* 0x000000065c5c723c */ /* 0x000fe20000041860 */
[----:B---3--:R-:W-:-:S02]  /*6350*/  F2FP.BF16.F32.PACK_AB R96, R15, R13 ;  /* 0x0000000d0f60723e */ /* 0x008fc400000010ff */
[----:B-----5:R-:W-:Y:S02]  /*6360*/  F2FP.BF16.F32.PACK_AB R97, R11, R10 ;  /* 0x0000000a0b61723e */ /* 0x020fe400000010ff */
[----:B------:R-:W-:Y:S02]  /*6370*/  F2FP.BF16.F32.PACK_AB R98, R17, R16 ;  /* 0x000000101162723e */ /* 0x000fe400000010ff */
[----:B------:R-:W-:-:S07]  /*6380*/  F2FP.BF16.F32.PACK_AB R99, R14, R12 ;  /* 0x0000000c0e63723e */ /* 0x000fce00000010ff */
[C---:B------:R-:W-:Y:S01]  /*6390*/  HMMA.16816.F32.BF16 R84, R96.reuse, R4, R84 ;  /* 0x000000046054723c */ /* 0x040fe20000041854 */
        /* <DEDUP_REMOVED lines=46> */
[----:B------:R1:W-:Y:S04]  /*6680*/  STL [R1+0x30], R105 ;  /* 0x0000306901007387 */ /* 0x0003e80000100800 */
        /* <DEDUP_REMOVED lines=14> */
[----:B-1----:R-:W-:-:S15]  /*6770*/  BRA.U !UP0, `(.L_x_263) ;  /* 0x0000009108347547 */ /* 0x002fde000b800000 */
[----:B------:R-:W2:Y:S01]  /*6780*/  LDL.LU R189, [R1+0x4] ;  /* 0x0000040001bd7983 */ /* 0x000ea20000300800 */
[----:B------:R-:W1:Y:S01]  /*6790*/  LDCU UR6, c[0x0][0x440] ;  /* 0x00008800ff0677ac */ /* 0x000e620008000800 */
[----:B------:R-:W-:-:S04]  /*67a0*/  DEPBAR.LE SB0, 0x0 ;  /* 0x000080000000791a */ /* 0x000fc80000000000 */
[----:B------:R-:W3:Y:S04]  /*67b0*/  LDL R190, [R1+0x18] ;  /* 0x0000180001be7983 */ /* 0x000ee80000100800 */
[----:B------:R-:W4:Y:S04]  /*67c0*/  LDL.LU R191, [R1] ;  /* 0x0000000001bf7983 */ /* 0x000f280000300800 */
[----:B------:R-:W2:Y:S04]  /*67d0*/  LDL R217, [R1+0x8] ;  /* 0x0000080001d97983 */ /* 0x000ea80000100800 */
[----:B------:R-:W1:Y:S04]  /*67e0*/  LDL R27, [R1+0x1c] ;  /* 0x00001c00011b7983 */ /* 0x000e680000100800 */
[----:B------:R-:W5:Y:S04]  /*67f0*/  LDL R211, [R1+0x44] ;  /* 0x0000440001d37983 */ /* 0x000f680000100800 */
[----:B------:R-:W5:Y:S04]  /*6800*/  LDL R26, [R1+0x4c] ;  /* 0x00004c00011a7983 */ /* 0x000f680000100800 */
[----:B------:R-:W5:Y:S04]  /*6810*/  LDL R111, [R1+0x3c] ;  /* 0x00003c00016f7983 */ /* 0x000f680000100800 */
[----:B------:R-:W5:Y:S01]  /*6820*/  LDL R110, [R1+0x48] ;  /* 0x00004800016e7983 */ /* 0x000f620000100800 */
[----:B------:R-:W-:Y:S01]  /*6830*/  UIADD3 UR12, UPT, UPT, UR21, -0x2, URZ ;  /* 0xfffffffe150c7890 */ /* 0x000fe2000fffe0ff */
[----:B------:R-:W5:Y:S03]  /*6840*/  S2UR UR5, SR_CgaCtaId ;  /* 0x00000000000579c3 */ /* 0x000f660000008800 */
[----:B------:R-:W-:Y:S01]  /*6850*/  UIMAD.WIDE.U32 UR16, UR12, UR8, URZ ;  /* 0x000000080c1072a5 */ /* 0x000fe2000f8e00ff */
[----:B------:R-:W-:-:S03]  /*6860*/  SHF.R.U32.HI R222, RZ, 0x1, R221 ;  /* 0x00000001ffde7819 */ /* 0x000fc600000116dd */
[----:B------:R-:W-:Y:S02]  /*6870*/  USHF.L.U32 UR13, UR16, 0x6, URZ ;  /* 0x00000006100d7899 */ /* 0x000fe400080006ff */
[----:B------:R-:W-:Y:S01]  /*6880*/  UIMAD UR12, UR12, UR9, UR17 ;  /* 0x000000090c0c72a4 */ /* 0x000fe2000f8e0211 */
[----:B------:R-:W-:Y:S01]  /*6890*/  IMAD.U32 R6, RZ, RZ, UR16 ;  /* 0x00000010ff067e24 */ /* 0x000fe2000f8e00ff */
[----:B------:R-:W-:Y:S02]  /*68a0*/  ULEA UR13, UP0, UR8, UR13, 0x5 ;  /* 0x0000000d080d7291 */ /* 0x000fe4000f8028ff */
[----:B------:R-:W-:Y:S01]  /*68b0*/  USHF.L.U64.HI UR7, UR16, 0x6, UR12 ;  /* 0x0000000610077899 */ /* 0x000fe2000801020c */
[----:B------:R-:W-:-:S03]  /*68c0*/  IMAD.U32 R7, RZ, RZ, UR17 ;  /* 0x00000011ff077e24 */ /* 0x000fc6000f8e00ff */
[----:B------:R-:W-:Y:S01]  /*68d0*/  ULEA.HI.X UR7, UR8, UR7, UR9, 0x5, UP0 ;  /* 0x0000000708077291 */ /* 0x000fe200080f2c09 */
[----:B------:R-:W-:-:S05]  /*68e0*/  IMAD.U32 R5, RZ, RZ, UR13 ;  /* 0x0000000dff057e24 */ /* 0x000fca000f8e00ff */
[----:B------:R-:W-:Y:S01]  /*68f0*/  IMAD.U32 R8, RZ, RZ, UR7 ;  /* 0x00000007ff087e24 */ /* 0x000fe2000f8e00ff */
[----:B------:R-:W-:Y:S01]  /*6900*/  BAR.SYNC.DEFER_BLOCKING 0x0 ;  /* 0x0000000000007b1d */ /* 0x000fe20000010000 */
[----:B---3--:R-:W-:Y:S02]  /*6910*/  LOP3.LUT R223, R190, 0x3e00, RZ, 0xc0, !PT ;  /* 0x00003e00bedf7812 */ /* 0x008fe400078ec0ff */
[----:B--2---:R-:W-:-:S04]  /*6920*/  LOP3.LUT R3, R189, 0xc0, R217, 0xf8, !PT ;  /* 0x000000c0bd037812 */ /* 0x004fc800078ef8d9 */
[----:B------:R-:W-:Y:S02]  /*6930*/  LOP3.LUT R0, R3, 0x8, R221, 0x78, !PT ;  /* 0x0000000803007812 */ /* 0x000fe400078e78dd */
[----:B------:R-:W-:Y:S02]  /*6940*/  LOP3.LUT R2, R223, 0x120, R217, 0xf8, !PT ;  /* 0x00000120df027812 */ /* 0x000fe400078ef8d9 */
[----:B----4-:R-:W-:Y:S02]  /*6950*/  LOP3.LUT R9, R191, R0, RZ, 0xfc, !PT ;  /* 0x00000000bf097212 */ /* 0x010fe400078efcff */
[----:B------:R-:W-:Y:S02]  /*6960*/  LOP3.LUT R0, R222, 0x8, RZ, 0xc0, !PT ;  /* 0x00000008de007812 */ /* 0x000fe400078ec0ff */
[----:B-1----:R-:W-:Y:S02]  /*6970*/  ISETP.GE.AND P4, PT, R27, UR6, PT ;  /* 0x000000061b007c0c */ /* 0x002fe4000bf86270 */
[----:B------:R-:W-:Y:S01]  /*6980*/  LOP3.LUT R7, R2, R3, R0, 0xf6, !PT ;  /* 0x0000000302077212 */ /* 0x000fe200078ef600 */
[----:B------:R-:W-:Y:S01]  /*6990*/  IMAD.U32 R0, RZ, RZ, UR12 ;  /* 0x0000000cff007e24 */ /* 0x000fe2000f8e00ff */
[----:B-----5:R-:W-:-:S02]  /*69a0*/  ISETP.GE.AND P3, PT, R211, UR6, PT ;  /* 0x00000006d3007c0c */ /* 0x020fc4000bf66270 */
[CC--:B------:R-:W-:Y:S02]  /*69b0*/  LEA R2, P1, R6.reuse, R26.reuse, 0x7 ;  /* 0x0000001a06027211 */ /* 0x0c0fe400078238ff */
[----:B------:R-:W-:Y:S01]  /*69c0*/  ISETP.GE.AND P2, PT, R111, UR6, PT ;  /* 0x000000066f007c0c */ /* 0x000fe2000bf46270 */
[----:B------:R1:W-:Y:S01]  /*69d0*/  STL [R1+0xc], R3 ;  /* 0x00000c0301007387 */ /* 0x0003e20000100800 */
[C---:B------:R-:W-:Y:S01]  /*69e0*/  LEA R4, P0, R5.reuse, R26, 0x1 ;  /* 0x0000001a05047211 */ /* 0x040fe200078008ff */
[----:B------:R-:W-:Y:S02]  /*69f0*/  UMOV UR6, 0x400 ;  /* 0x0000040000067882 */ /* 0x000fe40000000000 */
[----:B------:R-:W-:Y:S01]  /*6a00*/  ULEA UR5, UR5, UR6, 0x18 ;  /* 0x0000000605057291 */ /* 0x000fe2000f8ec0ff */
[-C--:B------:R-:W-:Y:S01]  /*6a10*/  LEA.HI.X R5, R5, R110.reuse, R8, 0x1, P0 ;  /* 0x0000006e05057211 */ /* 0x080fe200000f0c08 */
[----:B------:R-:W-:Y:S01]  /*6a20*/  STL [R1+0x10], R9 ;  /* 0x0000100901007387 */ /* 0x000fe20000100800 */
[----:B-1----:R-:W-:-:S05]  /*6a30*/  LEA.HI.X R3, R6, R110, R0, 0x7, P1 ;  /* 0x0000006e06037211 */ /* 0x002fca00008f3c00 */
[----:B------:R-:W-:Y:S01]  /*6a40*/  @!PT LDS RZ, [RZ] ;  /* 0x00000000fffff984 */ /* 0x000fe20000000800 */
[----:B------:R-:W-:Y:S01]  /*6a50*/  @!PT LDS RZ, [RZ] ;  /* 0x00000000fffff984 */ /* 0x000fe20000000800 */
[----:B------:R-:W-:Y:S01]  /*6a60*/  @!PT LDS RZ, [RZ] ;  /* 0x00000000fffff984 */ /* 0x000fe20000000800 */
[----:B------:R-:W-:Y:S04]  /*6a70*/  @!P4 LDGSTS.E.BYPASS.LTC128B.128 [R226+0x9000], desc[UR28][R2.64] ;  /* 0x0900000002e2cfae */ /* 0x000fe8000b981a1c */
[----:B------:R-:W-:Y:S04]  /*6a80*/  @P4 STS.128 [R226+0x9000], RZ ;  /* 0x009000ffe2004388 */ /* 0x000fe80000000c00 */
[----:B------:R-:W-:Y:S01]  /*6a90*/  @!PT LDS RZ, [RZ] ;  /* 0x00000000fffff984 */ /* 0x000fe20000000800 */
[----:B------:R-:W-:Y:S01]  /*6aa0*/  @!PT LDS RZ, [RZ] ;  /* 0x00000000fffff984 */ /* 0x000fe20000000800 */
[----:B------:R-:W-:Y:S01]  /*6ab0*/  @!PT LDS RZ, [RZ] ;  /* 0x00000000fffff984 */ /* 0x000fe20000000800 */
[----:B------:R-:W-:Y:S04]  /*6ac0*/  @!P3 LDGSTS.E.BYPASS.LTC128B.128 [R226+0xa000], desc[UR28][R2.64+0x40] ;  /* 0x0a00004002e2bfae */ /* 0x000fe8000b981a1c */
[----:B------:R-:W-:Y:S01]  /*6ad0*/  @P3 STS.128 [R226+0xa000], RZ ;  /* 0x00a000ffe2003388 */ /* 0x000fe20000000c00 */
[----:B------:R-:W-:-:S03]  /*6ae0*/  LEA R0, R7, UR5, 0x1 ;  /* 0x0000000507007c11 */ /* 0x000fc6000f8e08ff */
[----:B------:R-:W-:Y:S01]  /*6af0*/  @!PT LDS RZ, [RZ] ;  /* 0x00000000fffff984 */ /* 0x000fe20000000800 */
[----:B------:R-:W-:Y:S01]  /*6b00*/  @!PT LDS RZ, [RZ] ;  /* 0x00000000fffff984 */ /* 0x000fe20000000800 */
[----:B------:R-:W-:Y:S01]  /*6b10*/  @!PT LDS RZ, [RZ] ;  /* 0x00000000fffff984 */ /* 0x000fe20000000800 */
[----:B------:R1:W-:Y:S04]  /*6b20*/  @!P2 LDGSTS.E.BYPASS.LTC128B.128 [R226+0xb000], desc[UR28][R2.64+0x80] ;  /* 0x0b00008002e2afae */ /* 0x0003e8000b981a1c */
[----:B------:R-:W-:Y:S04]  /*6b30*/  @P2 STS.128 [R226+0xb000], RZ ;  /* 0x00b000ffe2002388 */ /* 0x000fe80000000c00 */
        /* <DEDUP_REMOVED lines=13> */
[----:B------:R2:W-:Y:S01]  /*6c10*/  @!P2 LDGSTS.E.BYPASS.LTC128B.128 [R226+0xb800], desc[UR28][R4.64+0x80] ;  /* 0x0b80008004e2afae */ /* 0x0005e2000b981a1c */
[----:B-1----:R-:W-:-:S03]  /*6c20*/  LEA R3, R9, UR5, 0x1 ;  /* 0x0000000509037c11 */ /* 0x002fc6000f8e08ff */
[----:B------:R-:W-:Y:S04]  /*6c30*/  @P2 STS.128 [R226+0xb800], RZ ;  /* 0x00b800ffe2002388 */ /* 0x000fe80000000c00 */
[----:B------:R-:W-:Y:S04]  /*6c40*/  LDSM.16.M88.4 R24, [R3+0x6000] ;  /* 0x006000000318783b */ /* 0x000fe80000000200 */
[----:B------:R-:W1:Y:S04]  /*6c50*/  LDSM.16.M88.4 R8, [R0+0x1000] ;  /* 0x001000000008783b */ /* 0x000e680000000200 */
[----:B------:R-:W3:Y:S04]  /*6c60*/  LDSM.16.M88.4 R20, [R3+0x6400] ;  /* 0x006400000314783b */ /* 0x000ee80000000200 */
[----:B------:R-:W4:Y:S04]  /*6c70*/  LDSM.16.M88.4 R28, [R3+0x6800] ;  /* 0x00680000031c783b */ /* 0x000f280000000200 */
[----:B------:R-:W5:Y:S01]  /*6c80*/  LDSM.16.M88.4 R44, [R3+0x6c00] ;  /* 0x006c0000032c783b */ /* 0x000f620000000200 */
[----:B------:R-:W-:-:S02]  /*6c90*/  IMAD.IADD R2, R250, 0x1, R3 ;  /* 0x00000001fa027824 */ /* 0x000fc400078e0203 */
[----:B------:R-:W-:Y:S01]  /*6ca0*/  IMAD.IADD R16, R250, 0x1, R0 ;  /* 0x00000001fa107824 */ /* 0x000fe200078e0200 */
[----:B------:R-:W-:Y:S04]  /*6cb0*/  LDSM.16.M88.4 R12, [R0] ;  /* 0x00000000000c783b */ /* 0x000fe80000000200 */
[----:B------:R-:W-:Y:S04]  /*6cc0*/  LDSM.16.M88.4 R40, [R2+0x6000] ;  /* 0x006000000228783b */ /* 0x000fe80000000200 */
[----:B--2---:R-:W2:Y:S04]  /*6cd0*/  LDSM.16.M88.4 R4, [R16+0x1000] ;  /* 0x001000001004783b */ /* 0x004ea80000000200 */
[----:B------:R-:W2:Y:S04]  /*6ce0*/  LDSM.16.M88.4 R36, [R2+0x6400] ;  /* 0x006400000224783b */ /* 0x000ea80000000200 */
[----:B------:R-:W2:Y:S04]  /*6cf0*/  LDSM.16.M88.4 R32, [R2+0x6800] ;  /* 0x006800000220783b */ /* 0x000ea80000000200 */
[----:B------:R-:W2:Y:S01]  /*6d00*/  LDSM.16.M88.4 R48, [R2+0x6c00] ;  /* 0x006c00000230783b */ /* 0x000ea20000000200 */
[C---:B-1----:R-:W-:Y:S03]  /*6d10*/  HMMA.16816.F32.BF16 R180, R8.reuse, R24, RZ ;  /* 0x0000001808b4723c */ /* 0x042fe600000418ff */
[----:B------:R-:W0:Y:S05]  /*6d20*/  LDGDEPBAR ;  /* 0x00000000000079af */ /* 0x000e2a0000000000 */
[C---:B---3--:R-:W-:Y:S08]  /*6d30*/  HMMA.16816.F32.BF16 R108, R8.reuse, R20, RZ ;  /* 0x00000014086c723c */ /* 0x048ff000000418ff */
[C---:B----4-:R-:W-:Y:S08]  /*6d40*/  HMMA.16816.F32.BF16 R60, R8.reuse, R28, RZ ;  /* 0x0000001c083c723c */ /* 0x050ff000000418ff */
[C---:B-----5:R-:W-:Y:S08]  /*6d50*/  HMMA.16816.F32.BF16 R56, R8.reuse, R44, RZ ;  /* 0x0000002c0838723c */ /* 0x060ff000000418ff */
[C---:B------:R-:W-:Y:S08]  /*6d60*/  HMMA.16816.F32.BF16 R176, R8.reuse, R26, RZ ;  /* 0x0000001a08b0723c */ /* 0x040ff000000418ff */
[C---:B------:R-:W-:Y:S08]  /*6d70*/  HMMA.16816.F32.BF16 R64, R8.reuse, R22, RZ ;  /* 0x000000160840723c */ /* 0x040ff000000418ff */
[C---:B------:R-:W-:Y:S08]  /*6d80*/  HMMA.16816.F32.BF16 R184, R8.reuse, R30, RZ ;  /* 0x0000001e08b8723c */ /* 0x040ff000000418ff */
[----:B------:R-:W-:Y:S01]  /*6d90*/  HMMA.16816.F32.BF16 R52, R8, R46, RZ ;  /* 0x0000002e0834723c */ /* 0x000fe200000418ff */
[----:B------:R1:W3:Y:S07]  /*6da0*/  LDSM.16.M88.4 R8, [R16] ;  /* 0x000000001008783b */ /* 0x0002ee0000000200 */
[C---:B--2---:R-:W-:Y:S08]  /*6db0*/  HMMA.16816.F32.BF16 R212, R4.reuse, R40, R180 ;  /* 0x0000002804d4723c */ /* 0x044ff000000418b4 */
[----:B------:R-:W-:Y:S08]  /*6dc0*/  HMMA.16816.F32.BF16 R196, R4, R42, R176 ;  /* 0x0000002a04c4723c */ /* 0x000ff000000418b0 */
[----:B-1----:R-:W-:Y:S08]  /*6dd0*/  HMMA.16816.F32.BF16 R16, R12, R44, RZ ;  /* 0x0000002c0c10723c */ /* 0x002ff000000418ff */
[----:B------:R-:W-:Y:S08]  /*6de0*/  HMMA.16816.F32.BF16 R208, R4, R36, R108 ;  /* 0x0000002404d0723c */ /* 0x000ff0000004186c */
[C---:B------:R-:W-:Y:S08]  /*6df0*/  HMMA.16816.F32.BF16 R180, R12.reuse, R24, RZ ;  /* 0x000000180cb4723c */ /* 0x040ff000000418ff */
[----:B------:R-:W-:Y:S01]  /*6e00*/  HMMA.16816.F32.BF16 R176, R12, R26, RZ ;  /* 0x0000001a0cb0723c */ /* 0x000fe200000418ff */
[----:B------:R-:W-:-:S07]  /*6e10*/  IMAD.MOV.U32 R2, RZ, RZ, 0x20 ;  /* 0x00000020ff027424 */ /* 0x000fce00078e00ff */
[C---:B------:R-:W-:Y:S08]  /*6e20*/  HMMA.16816.F32.BF16 R108, R12.reuse, R20, RZ ;  /* 0x000000140c6c723c */ /* 0x040ff000000418ff */
[C---:B------:R-:W-:Y:S08]  /*6e30*/  HMMA.16816.F32.BF16 R24, R12.reuse, R22, RZ ;  /* 0x000000160c18723c */ /* 0x040ff000000418ff */
[----:B------:R-:W-:Y:S08]  /*6e40*/  HMMA.16816.F32.BF16 R20, R12, R28, RZ ;  /* 0x0000001c0c14723c */ /* 0x000ff000000418ff */
[C---:B------:R-:W-:Y:S01]  /*6e50*/  HMMA.16816.F32.BF16 R204, R4.reuse, R32, R60 ;  /* 0x0000002004cc723c */ /* 0x040fe2000004183c */
[----:B------:R-:W-:Y:S07]  /*6e60*/  LDSM.16.M88.4 R60, [R3+0x7800] ;  /* 0x00780000033c783b */ /* 0x000fee0000000200 */
[C---:B------:R-:W-:Y:S01]  /*6e70*/  HMMA.16816.F32.BF16 R200, R4.reuse, R48, R56 ;  /* 0x0000003004c8723c */ /* 0x040fe20000041838 */
[----:B------:R-:W-:Y:S07]  /*6e80*/  LDSM.16.M88.4 R56, [R3+0x7c00] ;  /* 0x007c00000338783b */ /* 0x000fee0000000200 */
[C---:B------:R-:W-:Y:S01]  /*6e90*/  HMMA.16816.F32.BF16 R244, R4.reuse, R38, R64 ;  /* 0x0000002604f4723c */ /* 0x040fe20000041840 */
[----:B------:R-:W-:Y:S07]  /*6ea0*/  LDSM.16.M88.4 R64, [R3+0x7400] ;  /* 0x007400000340783b */ /* 0x000fee0000000200 */
[C---:B------:R-:W-:Y:S08]  /*6eb0*/  HMMA.16816.F32.BF16 R248, R4.reuse, R34, R184 ;  /* 0x0000002204f8723c */ /* 0x040ff000000418b8 */
[----:B------:R-:W-:Y:S01]  /*6ec0*/  HMMA.16816.F32.BF16 R216, R4, R50, R52 ;  /* 0x0000003204d8723c */ /* 0x000fe20000041834 */
[----:B------:R-:W-:Y:S04]  /*6ed0*/  LDSM.16.M88.4 R4, [R0+0x3000] ;  /* 0x003000000004783b */ /* 0x000fe80000000200 */
[----:B------:R-:W1:Y:S03]  /*6ee0*/  LDSM.16.M88.4 R52, [R3+0x7000] ;  /* 0x007000000334783b */ /* 0x000e660000000200 */
[C---:B------:R-:W-:Y:S08]  /*6ef0*/  HMMA.16816.F32.BF16 R28, R12.reuse, R30, RZ ;  /* 0x0000001e0c1c723c */ /* 0x040ff000000418ff */
[----:B------:R-:W-:Y:S01]  /*6f00*/  HMMA.16816.F32.BF16 R44, R12, R46, RZ ;  /* 0x0000002e0c2c723c */ /* 0x000fe200000418ff */
[----:B------:R-:W-:Y:S01]  /*6f10*/  SEL R2, R2, 0xffffffe0, !P6 ;  /* 0xffffffe002027807 */ /* 0x000fe20007000000 */
[----:B------:R-:W2:Y:S06]  /*6f20*/  LDSM.16.M88.4 R12, [R0+0x2000] ;  /* 0x00200000000c783b */ /* 0x000eac0000000200 */
[----:B---3--:R-:W-:Y:S01]  /*6f30*/  HMMA.16816.F32.BF16 R240, R8, R48, R16 ;  /* 0x0000003008f0723c */ /* 0x008fe20000041810 */
[----:B------:R-:W-:-:S02]  /*6f40*/  IMAD.IADD R16, R2, 0x1, R0 ;  /* 0x0000000102107824 */ /* 0x000fc400078e0200 */
[----:B------:R-:W-:-:S05]  /*6f50*/  IMAD.IADD R2, R2, 0x1, R3 ;  /* 0x0000000102027824 */ /* 0x000fca00078e0203 */
        /* <DEDUP_REMOVED lines=8> */
[----:B------:R-:W-:Y:S04]  /*6fe0*/  LDSM.16.M88.4 R32, [R2+0x7000] ;  /* 0x007000000220783b */ /* 0x000fe80000000200 */
[----:B------:R-:W-:Y:S03]  /*6ff0*/  LDSM.16.M88.4 R28, [R2+0x7400] ;  /* 0x00740000021c783b */ /* 0x000fe60000000200 */
[----:B------:R-:W-:Y:S01]  /*7000*/  HMMA.16816.F32.BF16 R44, R8, R50, R44 ;  /* 0x00000032082c723c */ /* 0x000fe2000004182c */
[----:B------:R-:W3:Y:S07]  /*7010*/  LDSM.16.M88.4 R8, [R16+0x3000] ;  /* 0x003000001008783b */ /* 0x000eee0000000200 */
        /* <DEDUP_REMOVED lines=8> */
[----:B------:R-:W1:Y:S04]  /*70a0*/  LDSM.16.M88.4 R4, [R16+0x2000] ;  /* 0x002000001004783b */ /* 0x000e680000000200 */
[----:B------:R-:W-:Y:S03]  /*70b0*/  LDSM.16.M88.4 R16, [R0+0x5000] ;  /* 0x005000000010783b */ /* 0x000fe60000000200 */
[C---:B--2---:R-:W-:Y:S08]  /*70c0*/  HMMA.16816.F32.BF16 R212, R12.reuse, R52, R188 ;  /* 0x000000340cd4723c */ /* 0x044ff000000418bc */
[C---:B------:R-:W-:Y:S08]  /*70d0*/  HMMA.16816.F32.BF16 R188, R12.reuse, R60, R180 ;  /* 0x0000003c0cbc723c */ /* 0x040ff000000418b4 */
[C---:B------:R-:W-:Y:S08]  /*70e0*/  HMMA.16816.F32.BF16 R204, R12.reuse, R54, R176 ;  /* 0x000000360ccc723c */ /* 0x040ff000000418b0 */
[C---:B------:R-:W-:Y:S01]  /*70f0*/  HMMA.16816.F32.BF16 R180, R12.reuse, R62, R36 ;  /* 0x0000003e0cb4723c */ /* 0x040fe20000041824 */
[----:B------:R-:W-:Y:S07]  /*7100*/  LDSM.16.M88.4 R36, [R3+0x8800] ;  /* 0x008800000324783b */ /* 0x000fee0000000200 */
[C---:B------:R-:W-:Y:S08]  /*7110*/  HMMA.16816.F32.BF16 R176, R12.reuse, R56, R240 ;  /* 0x000000380cb0723c */ /* 0x040ff000000418f0 */
[----:B------:R-:W-:Y:S01]  /*7120*/  HMMA.16816.F32.BF16 R60, R12, R58, R44 ;  /* 0x0000003a0c3c723c */ /* 0x000fe2000004182c */
[----:B------:R-:W-:Y:S07]  /*7130*/  LDSM.16.M88.4 R44, [R3+0x8000] ;  /* 0x00800000032c783b */ /* 0x000fee0000000200 */
[----:B---3--:R-:W-:Y:S01]  /*7140*/  HMMA.16816.F32.BF16 R56, R8, R32, R40 ;  /* 0x000000200838723c */ /* 0x008fe20000041828 */
[----:B------:R-:W2:Y:S07]  /*7150*/  LDSM.16.M88.4 R40, [R3+0x8400] ;  /* 0x008400000328783b */ /* 0x000eae0000000200 */
[C---:B------:R-:W-:Y:S08]  /*7160*/  HMMA.16816.F32.BF16 R200, R12.reuse, R64, R192 ;  /* 0x000000400cc8723c */ /* 0x040ff000000418c0 */
[----:B------:R-:W-:Y:S08]  /*7170*/  HMMA.16816.F32.BF16 R192, R12, R66, R108 ;  /* 0x000000420cc0723c */ /* 0x000ff0000004186c */
[C---:B------:R-:W-:Y:S08]  /*7180*/  HMMA.16816.F32.BF16 R12, R8.reuse, R30, R196 ;  /* 0x0000001e080c723c */ /* 0x040ff000000418c4 */
[----:B------:R-:W-:Y:S08]  /*7190*/  HMMA.16816.F32.BF16 R52, R8, R34, R48 ;  /* 0x000000220834723c */ /* 0x000ff00000041830 */
[C---:B-1----:R-:W-:Y:S08]  /*71a0*/  HMMA.16816.F32.BF16 R244, R4.reuse, R32, R212 ;  /* 0x0000002004f4723c */ /* 0x042ff000000418d4 */
[----:B------:R-:W-:Y:S01]  /*71b0*/  HMMA.16816.F32.BF16 R240, R4, R34, R204 ;  /* 0x0000002204f0723c */ /* 0x000fe200000418cc */
[----:B------:R-:W1:Y:S07]  /*71c0*/  LDSM.16.M88.4 R32, [R3+0x8c00] ;  /* 0x008c00000320783b */ /* 0x000e6e0000000200 */
[C---:B------:R-:W-:Y:S08]  /*71d0*/  HMMA.16816.F32.BF16 R48, R8.reuse, R28, R184 ;  /* 0x0000001c0830723c */ /* 0x040ff000000418b8 */
[C---:B------:R-:W-:Y:S08]  /*71e0*/  HMMA.16816.F32.BF16 R64, R8.reuse, R24, R232 ;  /* 0x000000180840723c */ /* 0x040ff000000418e8 */
[C---:B------:R-:W-:Y:S08]  /*71f0*/  HMMA.16816.F32.BF16 R108, R8.reuse, R26, R208 ;  /* 0x0000001a086c723c */ /* 0x040ff000000418d0 */
[C---:B------:R-:W-:Y:S08]  /*7200*/  HMMA.16816.F32.BF16 R184, R8.reuse, R20, R236 ;  /* 0x0000001408b8723c */ /* 0x040ff000000418ec */
[----:B------:R-:W-:Y:S01]  /*7210*/  HMMA.16816.F32.BF16 R8, R8, R22, R216 ;  /* 0x000000160808723c */ /* 0x000fe200000418d8 */
[----:B------:R-:W-:-:S07]  /*7220*/  IMAD.MOV.U32 R251, RZ, RZ, 0x20 ;  /* 0x00000020fffb7424 */ /* 0x000fce00078e00ff */
[----:B------:R-:W-:Y:S08]  /*7230*/  HMMA.16816.F32.BF16 R216, R4, R24, R188 ;  /* 0x0000001804d8723c */ /* 0x000ff000000418bc */
[----:B--2---:R-:W-:Y:S01]  /*7240*/  HMMA.16816.F32.BF16 R188, R16, R42, R12 ;  /* 0x0000002a10bc723c */ /* 0x004fe2000004180c */
[----:B------:R2:W3:Y:S01]  /*7250*/  LDSM.16.M88.4 R12, [R0+0x4000] ;  /* 0x00400000000c783b */ /* 0x0004e20000000200 */
[----:B------:R-:W-:-:S05]  /*7260*/  SEL R251, R251, 0xffffffe0, !P6 ;  /* 0xffffffe0fbfb7807 */ /* 0x000fca0007000000 */
[C---:B------:R-:W-:Y:S01]  /*7270*/  IMAD.IADD R2, R251.reuse, 0x1, R0 ;  /* 0x00000001fb027824 */ /* 0x040fe200078e0200 */
[C---:B------:R-:W-:Y:S08]  /*7280*/  HMMA.16816.F32.BF16 R212, R4.reuse, R26, R180 ;  /* 0x0000001a04d4723c */ /* 0x040ff000000418b4 */
[----:B------:R-:W-:Y:S01]  /*7290*/  HMMA.16816.F32.BF16 R208, R4, R20, R176 ;  /* 0x0000001404d0723c */ /* 0x000fe200000418b0 */
[----:B--2---:R-:W-:-:S07]  /*72a0*/  IMAD.IADD R0, R251, 0x1, R3 ;  /* 0x00000001fb007824 */ /* 0x004fce00078e0203 */
[C---:B------:R-:W-:Y:S01]  /*72b0*/  HMMA.16816.F32.BF16 R236, R4.reuse, R28, R200 ;  /* 0x0000001c04ec723c */ /* 0x040fe200000418c8 */
[----:B------:R-:W-:Y:S07]  /*72c0*/  LDSM.16.M88.4 R24, [R0+0x8400] ;  /* 0x008400000018783b */ /* 0x000fee0000000200 */
[C---:B------:R-:W-:Y:S01]  /*72d0*/  HMMA.16816.F32.BF16 R232, R4.reuse, R30, R192 ;  /* 0x0000001e04e8723c */ /* 0x040fe200000418c0 */
[----:B------:R-:W-:Y:S07]  /*72e0*/  LDSM.16.M88.4 R28, [R0+0x8000] ;  /* 0x00800000001c783b */ /* 0x000fee0000000200 */
[----:B------:R-:W-:Y:S01]  /*72f0*/  HMMA.16816.F32.BF16 R204, R4, R22, R60 ;  /* 0x0000001604cc723c */ /* 0x000fe2000004183c */
[----:B------:R-:W2:Y:S04]  /*7300*/  LDSM.16.M88.4 R4, [R2+0x5000] ;  /* 0x005000000204783b */ /* 0x000ea80000000200 */
[----:B------:R-:W4:Y:S03]  /*7310*/  LDSM.16.M88.4 R20, [R0+0x8800] ;  /* 0x008800000014783b */ /* 0x000f260000000200 */
[C---:B------:R-:W-:Y:S08]  /*7320*/  HMMA.16816.F32.BF16 R180, R16.reuse, R36, R64 ;  /* 0x0000002410b4723c */ /* 0x040ff00000041840 */
[C---:B------:R-:W-:Y:S08]  /*7330*/  HMMA.16816.F32.BF16 R176, R16.reuse, R38, R108 ;  /* 0x0000002610b0723c */ /* 0x040ff0000004186c */
[C---:B------:R-:W-:Y:S08]  /*7340*/  HMMA.16816.F32.BF16 R200, R16.reuse, R44, R56 ;  /* 0x0000002c10c8723c */ /* 0x040ff00000041838 */
[C---:B------:R-:W-:Y:S08]  /*7350*/  HMMA.16816.F32.BF16 R196, R16.reuse, R46, R52 ;  /* 0x0000002e10c4723c */ /* 0x040ff00000041834 */
[C---:B------:R-:W-:Y:S08]  /*7360*/  HMMA.16816.F32.BF16 R192, R16.reuse, R40, R48 ;  /* 0x0000002810c0723c */ /* 0x040ff00000041830 */
[C---:B-1----:R-:W-:Y:S08]  /*7370*/  HMMA.16816.F32.BF16 R108, R16.reuse, R32, R184 ;  /* 0x00000020106c723c */ /* 0x042ff000000418b8 */
[----:B------:R-:W-:Y:S01]  /*7380*/  HMMA.16816.F32.BF16 R64, R16, R34, R8 ;  /* 0x000000221040723c */ /* 0x000fe20000041808 */
[----:B------:R-:W1:Y:S04]  /*7390*/  LDSM.16.M88.4 R16, [R0+0x8c00] ;  /* 0x008c00000010783b */ /* 0x000e680000000200 */
[----:B------:R-:W5:Y:S01]  /*73a0*/  LDSM.16.M88.4 R8, [R2+0x4000] ;  /* 0x004000000208783b */ /* 0x000f620000000200 */
[----:B------:R-:W-:-:S04]  /*73b0*/  DEPBAR.LE SB0, 0x0 ;  /* 0x000080000000791a */ /* 0x000fc80000000000 */
[C---:B---3--:R-:W-:Y:S08]  /*73c0*/  HMMA.16816.F32.BF16 R60, R12.reuse, R44, R244 ;  /* 0x0000002c0c3c723c */ /* 0x048ff000000418f4 */
[C---:B------:R-:W-:Y:S08]  /*73d0*/  HMMA.16816.F32.BF16 R56, R12.reuse, R46, R240 ;  /* 0x0000002e0c38723c */ /* 0x040ff000000418f0 */
[C---:B------:R-:W-:Y:S08]  /*73e0*/  HMMA.16816.F32.BF16 R52, R12.reuse, R40, R236 ;  /* 0x000000280c34723c */ /* 0x040ff000000418ec */
[C---:B------:R-:W-:Y:S08]  /*73f0*/  HMMA.16816.F32.BF16 R48, R12.reuse, R42, R232 ;  /* 0x0000002a0c30723c */ /* 0x040ff000000418e8 */
[C---:B------:R-:W-:Y:S08]  /*7400*/  HMMA.16816.F32.BF16 R44, R12.reuse, R36, R216 ;  /* 0x000000240c2c723c */ /* 0x040ff000000418d8 */
[C---:B------:R-:W-:Y:S08]  /*7410*/  HMMA.16816.F32.BF16 R40, R12.reuse, R38, R212 ;  /* 0x000000260c28723c */ /* 0x040ff000000418d4 */
[C---:B------:R-:W-:Y:S08]  /*7420*/  HMMA.16816.F32.BF16 R36, R12.reuse, R32, R208 ;  /* 0x000000200c24723c */ /* 0x040ff000000418d0 */
[----:B------:R-:W-:Y:S01]  /*7430*/  HMMA.16816.F32.BF16 R12, R12, R34, R204 ;  /* 0x000000220c0c723c */ /* 0x000fe200000418cc */
[----:B------:R-:W-:-:S07]  /*7440*/  UIADD3 UR13, UPT, UPT, UR21, -0x2, URZ ;  /* 0xfffffffe150d7890 */ /* 0x000fce000fffe0ff */
[C---:B--2---:R-:W-:Y:S08]  /*7450*/  HMMA.16816.F32.BF16 R208, R4.reuse, R24, R192 ;  /* 0x0000001804d0723c */ /* 0x044ff000000418c0 */
[C---:B------:R-:W-:Y:S08]  /*7460*/  HMMA.16816.F32.BF16 R216, R4.reuse, R26, R188 ;  /* 0x0000001a04d8723c */ /* 0x040ff000000418bc */
[C---:B----4-:R-:W-:Y:S08]  /*7470*/  HMMA.16816.F32.BF16 R232, R4.reuse, R20, R180 ;  /* 0x0000001404e8723c */ /* 0x050ff000000418b4 */
[C---:B------:R-:W-:Y:S08]  /*7480*/  HMMA.16816.F32.BF16 R212, R4.reuse, R22, R176 ;  /* 0x0000001604d4723c */ /* 0x040ff000000418b0 */
[C---:B-1----:R-:W-:Y:S08]  /*7490*/  HMMA.16816.F32.BF16 R204, R4.reuse, R16, R108 ;  /* 0x0000001004cc723c */ /* 0x042ff0000004186c */
[----:B------:R-:W-:Y:S08]  /*74a0*/  HMMA.16816.F32.BF16 R192, R4, R18, R64 ;  /* 0x0000001204c0723c */ /* 0x000ff00000041840 */
[----:B-----5:R-:W-:Y:S01]  /*74b0*/  HMMA.16816.F32.BF16 R184, R8, R30, R56 ;  /* 0x0000001e08b8723c */ /* 0x020fe20000041838 */
[----:B------:R-:W-:-:S07]  /*74c0*/  UISETP.GT.U32.AND UP1, UPT, UR13, UR18, UPT ;  /* 0x000000120d00728c */ /* 0x000fce000bf24070 */
        /* <DEDUP_REMOVED lines=9> */
[----:B------:R-:W1:Y:S01]  /*7560*/  LDCU.64 UR6, c[0x0][0x358] ;  /* 0x00006b00ff0677ac */ /* 0x000e620008000a00 */
[----:B------:R-:W-:Y:S06]  /*7570*/  BAR.SYNC.DEFER_BLOCKING 0x0 ;  /* 0x0000000000007b1d */ /* 0x000fec0000010000 */
[----:B------:R-:W-:-:S12]  /*7580*/  BRA.U !UP1, `(.L_x_264) ;  /* 0x0000000109fc7547 */ /* 0x000fd8000b800000 */
[----:B------:R-:W2:Y:S04]  /*7590*/  LDL R106, [R1+0x24] ;  /* 0x00002400016a7983 */ /* 0x000ea80000100800 */
[----:B------:R-:W3:Y:S01]  /*75a0*/  LDL R107, [R1+0x20] ;  /* 0x00002000016b7983 */ /* 0x000ee20000100800 */
[----:B------:R-:W-:Y:S01]  /*75b0*/  UIADD3 UR15, UPT, UPT, UR21, -0x3, URZ ;  /* 0xfffffffd150f7890 */ /* 0x000fe2000fffe0ff */
[----:B------:R-:W-:Y:S03]  /*75c0*/  BSSY.RECONVERGENT B0, `(.L_x_265) ;  /* 0x000003a000007945 */ /* 0x000fe60003800200 */
[----:B------:R-:W-:-:S04]  /*75d0*/  UIMAD.WIDE.U32 UR16, UR15, UR10, URZ ;  /* 0x0000000a0f1072a5 */ /* 0x000fc8000f8e00ff */
[----:B------:R-:W-:Y:S02]  /*75e0*/  USHF.L.U32 UR12, UR16, 0x6, URZ ;  /* 0x00000006100c7899 */ /* 0x000fe400080006ff */
[----:B------:R-:W-:-:S04]  /*75f0*/  UIMAD UR15, UR15, UR11, UR17 ;  /* 0x0000000b0f0f72a4 */ /* 0x000fc8000f8e0211 */
[----:B------:R-:W-:Y:S01]  /*7600*/  USHF.L.U64.HI UR15, UR16, 0x6, UR15 ;  /* 0x00000006100f7899 */ /* 0x000fe2000801020f */
[----:B------:R-:W-:Y:S01]  /*7610*/  IMAD.U32 R0, RZ, RZ, UR12 ;  /* 0x0000000cff007e24 */ /* 0x000fe2000f8e00ff */
[----:B------:R-:W-:Y:S01]  /*7620*/  ULEA UR16, UP0, UR10, UR12, 0x5 ;  /* 0x0000000c0a107291 */ /* 0x000fe2000f8028ff */
[----:B------:R-:W-:Y:S02]  /*7630*/  IMAD.U32 R3, RZ, RZ, UR12 ;  /* 0x0000000cff037e24 */ /* 0x000fe4000f8e00ff */
[----:B------:R-:W-:Y:S02]  /*7640*/  IMAD.U32 R7, RZ, RZ, UR12 ;  /* 0x0000000cff077e24 */ /* 0x000fe4000f8e00ff */
[----:B------:R-:W-:Y:S01]  /*7650*/  IMAD.U32 R2, RZ, RZ, UR15 ;  /* 0x0000000fff027e24 */ /* 0x000fe2000f8e00ff */
[----:B------:R-:W-:Y:S01]  /*7660*/  MOV R11, UR16 ;  /* 0x00000010000b7c02 */ /* 0x000fe20008000f00 */
[----:B------:R-:W-:Y:S01]  /*7670*/  IMAD.U32 R5, RZ, RZ, UR12 ;  /* 0x0000000cff057e24 */ /* 0x000fe2000f8e00ff */
[----:B--2---:R-:W-:-:S02]  /*7680*/  @!P4 LEA R8, P0, R0, R106, 0x1 ;  /* 0x0000006a0008c211 */ /* 0x004fc400078008ff */
[-C--:B------:R-:W-:Y:S01]  /*7690*/  @!P3 LEA R6, P1, R0, R106.reuse, 0x1 ;  /* 0x0000006a0006b211 */ /* 0x080fe200078208ff */
[----:B------:R-:W-:Y:S01]  /*76a0*/  IMAD.U32 R0, RZ, RZ, UR15 ;  /* 0x0000000fff007e24 */ /* 0x000fe2000f8e00ff */
[-C--:B---3--:R-:W-:Y:S01]  /*76b0*/  @!P4 LEA.HI.X R9, R3, R107.reuse, R2, 0x1, P0 ;  /* 0x0000006b0309c211 */ /* 0x088fe200000f0c02 */
[----:B------:R-:W-:Y:S01]  /*76c0*/  IMAD.U32 R3, RZ, RZ, UR15 ;  /* 0x0000000fff037e24 */ /* 0x000fe2000f8e00ff */
[----:B------:R-:W-:Y:S01]  /*76d0*/  MOV R2, UR12 ;  /* 0x0000000c00027c02 */ /* 0x000fe20008000f00 */
[----:B------:R-:W-:Y:S02]  /*76e0*/  ULEA.HI.X UR12, UR10, UR15, UR11, 0x5, UP0 ;  /* 0x0000000f0a0c7291 */ /* 0x000fe400080f2c0b */
[----:B------:R-:W-:Y:S01]  /*76f0*/  @!PT LDS RZ, [RZ] ;  /* 0x00000000fffff984 */ /* 0x000fe20000000800 */
[----:B------:R-:W-:Y:S01]  /*7700*/  @!PT LDS RZ, [RZ] ;  /* 0x00000000fffff984 */ /* 0x000fe20000000800 */
[----:B------:R-:W-:Y:S01]  /*7710*/  @!PT LDS RZ, [RZ] ;  /* 0x00000000fffff984 */ /* 0x000fe20000000800 */
[----:B-1----:R1:W-:Y:S01]  /*7720*/  @!P4 LDGSTS.E.BYPASS.LTC128B.128 [R226+0x6000], desc[UR6][R8.64] ;  /* 0x0600000008e2cfae */ /* 0x0023e2000b981a06 */
[-C--:B------:R-:W-:Y:S02]  /*7730*/  @!P2 LEA R4, P0, R2, R106.reuse, 0x1 ;  /* 0x0000006a0204a211 */ /* 0x080fe400078008ff */
[----:B------:R-:W-:Y:S01]  /*7740*/  MOV R2, UR16 ;  /* 0x0000001000027c02 */ /* 0x000fe20008000f00 */
[----:B------:R-:W-:Y:S01]  /*7750*/  IMAD.U32 R10, RZ, RZ, UR12 ;  /* 0x0000000cff0a7e24 */ /* 0x000fe2000f8e00ff */
[----:B------:R-:W-:Y:S01]  /*7760*/  @!P3 LEA.HI.X R7, R7, R107, R3, 0x1, P1 ;  /* 0x0000006b0707b211 */ /* 0x000fe200008f0c03 */
[----:B------:R1:W-:Y:S01]  /*7770*/  @P4 STS.128 [R226+0x6000], RZ ;  /* 0x006000ffe2004388 */ /* 0x0003e20000000c00 */
[----:B------:R-:W-:-:S02]  /*7780*/  LEA R2, P5, R2, R106, 0x1 ;  /* 0x0000006a02027211 */ /* 0x000fc400078a08ff */
[-C--:B------:R-:W-:Y:S01]  /*7790*/  @!P2 LEA.HI.X R5, R5, R107.reuse, R0, 0x1, P0 ;  /* 0x0000006b0505a211 */ /* 0x080fe200000f0c00 */
        /* <DEDUP_REMOVED lines=27> */
.L_x_266:
[----:B------:R2:W-:Y:S02]  /*7950*/  STS.128 [R226+0x8800], RZ ;  /* 0x008800ffe2007388 */ /* 0x0005e40000000c00 */
.L_x_267:
[----:B------:R-:W-:Y:S05]  /*7960*/  BSYNC.RECONVERGENT B0 ;  /* 0x0000000000007941 */ /* 0x000fea0003800200 */
.L_x_265:
[----:B------:R-:W0:Y:S02]  /*7970*/  LDGDEPBAR ;  /* 0x00000000000079af */ /* 0x000e240000000000 */
.L_x_264:
[----:B-1-3--:R-:W3:Y:S01]  /*7980*/  LDL R2, [R1+0x38] ;  /* 0x0000380001027983 */ /* 0x00aee20000100800 */
[----:B------:R-:W-:Y:S02]  /*7990*/  IMAD.U32 R0, RZ, RZ, UR21 ;  /* 0x00000015ff007e24 */ /* 0x000fe4000f8e00ff */
[C---:B------:R-:W-:Y:S02]  /*79a0*/  VIADD R16, R227.reuse, 0x8 ;  /* 0x00000008e3107836 */ /* 0x040fe40000000000 */
[C---:B------:R-:W-:Y:S02]  /*79b0*/  VIADD R18, R227.reuse, 0x40 ;  /* 0x00000040e3127836 */ /* 0x040fe40000000000 */
[----:B------:R-:W-:Y:S02]  /*79c0*/  VIADD R17, R227, 0x48 ;  /* 0x00000048e3117836 */ /* 0x000fe40000000000 */
[----:B------:R-:W-:Y:S02]  /*79d0*/  IMAD.MOV.U32 R242, RZ, RZ, R105 ;  /* 0x000000fffff27224 */ /* 0x000fe400078e0069 */
[----:B------:R-:W-:-:S02]  /*79e0*/  IMAD.MOV.U32 R238, RZ, RZ, R100 ;  /* 0x000000ffffee7224 */ /* 0x000fc400078e0064 */
[----:B---3--:R-:W-:-:S04]  /*79f0*/  IMAD R0, R0, 0x40, R2 ;  /* 0x0000004000007824 */ /* 0x008fc800078e0202 */
[C---:B------:R-:W-:Y:S02]  /*7a00*/  VIADD R2, R0.reuse, 0xffffff80 ;  /* 0xffffff8000027836 */ /* 0x040fe40000000000 */
[C---:B------:R-:W-:Y:S02]  /*7a10*/  VIADD R15, R0.reuse, 0xffffff81 ;  /* 0xffffff81000f7836 */ /* 0x040fe40000000000 */
[----:B------:R-:W-:Y:S01]  /*7a20*/  VIADD R14, R0, 0xffffff88 ;  /* 0xffffff88000e7836 */ /* 0x000fe20000000000 */
[-C--:B------:R-:W-:Y:S01]  /*7a30*/  ISETP.GT.AND P0, PT, R16, R2.reuse, PT ;  /* 0x000000021000720c */ /* 0x080fe20003f04270 */
[----:B------:R-:W-:Y:S01]  /*7a40*/  VIADD R12, R0, 0xffffff90 ;  /* 0xffffff90000c7836 */ /* 0x000fe20000000000 */
[-C--:B------:R-:W-:Y:S01]  /*7a50*/  ISETP.GT.AND P1, PT, R18, R2.reuse, PT ;  /* 0x000000021200720c */ /* 0x080fe20003f24270 */
[----:B------:R-:W-:Y:S01]  /*7a60*/  VIADD R13, R0, 0xffffff89 ;  /* 0xffffff89000d7836 */ /* 0x000fe20000000000 */
[----:B------:R-:W-:Y:S01]  /*7a70*/  FSEL R3, R62, -INF , !P0 ;  /* 0xff8000003e037808 */ /* 0x000fe20004000000 */
[C---:B------:R-:W-:Y:S01]  /*7a80*/  VIADD R11, R0.reuse, 0xffffff91 ;  /* 0xffffff91000b7836 */ /* 0x040fe20000000000 */
[C---:B------:R-:W-:Y:S01]  /*7a90*/  ISETP.GT.AND P0, PT, R227.reuse, R15, PT ;  /* 0x0000000fe300720c */ /* 0x040fe20003f04270 */
[C---:B------:R-:W-:Y:S01]  /*7aa0*/  VIADD R9, R0.reuse, 0xffffff99 ;  /* 0xffffff9900097836 */ /* 0x040fe20000000000 */
[-C--:B------:R-:W-:Y:S01]  /*7ab0*/  ISETP.GT.AND P5, PT, R227, R2.reuse, PT ;  /* 0x00000002e300720c */ /* 0x080fe20003fa4270 */
[C---:B------:R-:W-:Y:S01]  /*7ac0*/  VIADD R10, R0.reuse, 0xffffff98 ;  /* 0xffffff98000a7836 */ /* 0x040fe20000000000 */
[----:B------:R-:W-:Y:S01]  /*7ad0*/  FSEL R23, R61, -INF , !P0 ;  /* 0xff8000003d177808 */ /* 0x000fe20004000000 */
[----:B------:R-:W-:Y:S01]  /*7ae0*/  VIADD R8, R0, 0xffffffa0 ;  /* 0xffffffa000087836 */ /* 0x000fe20000000000 */
[----:B------:R-:W-:Y:S01]  /*7af0*/  FSEL R19, R200, -INF , !P1 ;  /* 0xff800000c8137808 */ /* 0x000fe20004800000 */
[----:B------:R-:W-:Y:S01]  /*7b00*/  VIADD R6, R0, 0xffffffa8 ;  /* 0xffffffa800067836 */ /* 0x000fe20000000000 */
[----:B------:R-:W-:Y:S01]  /*7b10*/  ISETP.GE.AND P0, PT, R2, R231, PT ;  /* 0x000000e70200720c */ /* 0x000fe20003f06270 */
[----:B------:R-:W-:Y:S01]  /*7b20*/  VIADD R7, R0, 0xffffffa1 ;  /* 0xffffffa100077836 */ /* 0x000fe20000000000 */
[----:B------:R-:W-:Y:S01]  /*7b30*/  ISETP.GT.AND P1, PT, R16, R15, PT ;  /* 0x0000000f1000720c */ /* 0x000fe20003f24270 */
[----:B------:R-:W-:Y:S01]  /*7b40*/  VIADD R5, R0, 0xffffffa9 ;  /* 0xffffffa900057836 */ /* 0x000fe20000000000 */
[----:B------:R-:W-:Y:S01]  /*7b50*/  FSEL R4, R60, -INF , !P5 ;  /* 0xff8000003c047808 */ /* 0x000fe20006800000 */
[----:B------:R-:W-:Y:S01]  /*7b60*/  IMAD.MOV.U32 R62, RZ, RZ, R252 ;  /* 0x000000ffff3e7224 */ /* 0x000fe200078e00fc */
[----:B------:R-:W-:-:S02]  /*7b70*/  ISETP.GT.AND P5, PT, R17, R2, PT ;  /* 0x000000021100720c */ /* 0x000fc40003fa4270 */
[----:B------:R-:W-:Y:S01]  /*7b80*/  FSEL R60, R3, -INF , !P0 ;  /* 0xff800000033c7808 */ /* 0x000fe20004000000 */
[----:B------:R-:W-:Y:S01]  /*7b90*/  VIADD R3, R0, 0xffffffb1 ;  /* 0xffffffb100037836 */ /* 0x000fe20000000000 */
[----:B------:R-:W-:Y:S01]  /*7ba0*/  FSEL R22, R63, -INF , !P1 ;  /* 0xff8000003f167808 */ /* 0x000fe20004800000 */
[----:B------:R-:W-:Y:S01]  /*7bb0*/  IMAD.MOV.U32 R63, RZ, RZ, R225 ;  /* 0x000000ffff3f7224 */ /* 0x000fe200078e00e1 */
[-C--:B------:R-:W-:Y:S02]  /*7bc0*/  ISETP.GT.AND P0, PT, R17, R15.reuse, PT ;  /* 0x0000000f1100720c */ /* 0x080fe40003f04270 */
[----:B------:R-:W-:Y:S02]  /*7bd0*/  ISETP.GT.AND P1, PT, R18, R15, PT ;  /* 0x0000000f1200720c */ /* 0x000fe40003f24270 */
[----:B------:R-:W-:Y:S02]  /*7be0*/  FSEL R21, R202, -INF , !P5 ;  /* 0xff800000ca157808 */ /* 0x000fe40006800000 */
[----:B------:R-:W-:-:S02]  /*7bf0*/  ISETP.GE.AND P5, PT, R2, R228, PT ;  /* 0x000000e40200720c */ /* 0x000fc40003fa6270 */
[----:B------:R-:W-:Y:S01]  /*7c00*/  FSEL R26, R203, -INF , !P0 ;  /* 0xff800000cb1a7808 */ /* 0x000fe20004000000 */
[----:B------:R-:W-:Y:S01]  /*7c10*/  VIADD R203, R220, 0x9000 ;  /* 0x00009000dccb7836 */ /* 0x000fe20000000000 */
[----:B------:R-:W-:Y:S02]  /*7c20*/  FSEL R20, R201, -INF , !P1 ;  /* 0xff800000c9147808 */ /* 0x000fe40004800000 */
[----:B------:R-:W-:Y:S02]  /*7c30*/  ISETP.GE.AND P0, PT, R15, R228, PT ;  /* 0x000000e40f00720c */ /* 0x000fe40003f06270 */
[----:B------:R-:W-:Y:S01]  /*7c40*/  ISETP.GE.AND P1, PT, R2, R230, PT ;  /* 0x000000e60200720c */ /* 0x000fe20003f26270 */
[----:B------:R-:W-:Y:S01]  /*7c50*/  STL [R1+0x14], R203 ;  /* 0x000014cb01007387 */ /* 0x000fe20000100800 */
[----:B------:R-:W-:Y:S01]  /*7c60*/  FSEL R52, R4, -INF , !P5 ;  /* 0xff80000004347808 */ /* 0x000fe20006800000 */
[----:B------:R-:W-:Y:S01]  /*7c70*/  VIADD R4, R0, 0xffffffb0 ;  /* 0xffffffb000047836 */ /* 0x000fe20000000000 */
[----:B------:R-:W-:Y:S01]  /*7c80*/  ISETP.GE.AND P5, PT, R2, R229, PT ;  /* 0x000000e50200720c */ /* 0x000fe20003fa6270 */
[C---:B------:R-:W-:Y:S01]  /*7c90*/  VIADD R2, R0.reuse, 0xffffffb8 ;  /* 0xffffffb800027836 */ /* 0x040fe20000000000 */
[----:B------:R-:W-:Y:S01]  /*7ca0*/  FSEL R47, R23, -INF , !P0 ;  /* 0xff800000172f7808 */ /* 0x000fe20004000000 */
[----:B------:R-:W-:Y:S01]  /*7cb0*/  VIADD R0, R0, 0xffffffb9 ;  /* 0xffffffb900007836 */ /* 0x000fe20000000000 */
[----:B------:R-:W-:-:S02]  /*7cc0*/  FSEL R27, R21, -INF , !P1 ;  /* 0xff800000151b7808 */ /* 0x000fc40004800000 */
[C---:B------:R-:W-:Y:S02]  /*7cd0*/  ISETP.GE.AND P0, PT, R15.reuse, R229, PT ;  /* 0x000000e50f00720c */ /* 0x040fe40003f06270 */
[----:B------:R-:W-:Y:S02]  /*7ce0*/  ISETP.GE.AND P1, PT, R15, R231, PT ;  /* 0x000000e70f00720c */ /* 0x000fe40003f26270 */
[----:B------:R-:W-:Y:S02]  /*7cf0*/  FSEL R19, R19, -INF , !P5 ;  /* 0xff80000013137808 */ /* 0x000fe40006800000 */
[----:B------:R-:W-:Y:S02]  /*7d00*/  ISETP.GT.AND P5, PT, R16, R14, PT ;  /* 0x0000000e1000720c */ /* 0x000fe40003fa4270 */
[----:B------:R-:W-:Y:S02]  /*7d10*/  FSEL R20, R20, -INF , !P0 ;  /* 0xff80000014147808 */ /* 0x000fe40004000000 */
[----:B------:R-:W-:-:S02]  /*7d20*/  FSEL R55, R22, -INF , !P1 ;  /* 0xff80000016377808 */ /* 0x000fc40004800000 */
[C---:B------:R-:W-:Y:S02]  /*7d30*/  ISETP.GT.AND P0, PT, R16.reuse, R12, PT ;  /* 0x0000000c1000720c */ /* 0x040fe40003f04270 */
[----:B------:R-:W-:Y:S02]  /*7d40*/  ISETP.GT.AND P1, PT, R16, R13, PT ;  /* 0x0000000d1000720c */ /* 0x000fe40003f24270 */
[----:B------:R-:W-:Y:S02]  /*7d50*/  FSEL R21, R186, -INF , !P5 ;  /* 0xff800000ba157808 */ /* 0x000fe40006800000 */
[----:B------:R-:W-:Y:S02]  /*7d60*/  ISETP.GT.AND P5, PT, R16, R11, PT ;  /* 0x0000000b1000720c */ /* 0x000fe40003fa4270 */
[----:B------:R-:W-:Y:S02]  /*7d70*/  FSEL R28, R190, -INF , !P0 ;  /* 0xff800000be1c7808 */ /* 0x000fe40004000000 */
[----:B------:R-:W-:-:S02]  /*7d80*/  FSEL R25, R187, -INF , !P1 ;  /* 0xff800000bb197808 */ /* 0x000fc40004800000 */
[C---:B------:R-:W-:Y:S02]  /*7d90*/  ISETP.GT.AND P0, PT, R16.reuse, R9, PT ;  /* 0x000000091000720c */ /* 0x040fe40003f04270 */
[C---:B------:R-:W-:Y:S02]  /*7da0*/  ISETP.GT.AND P1, PT, R16.reuse, R10, PT ;  /* 0x0000000a1000720c */ /* 0x040fe40003f24270 */
        /* <DEDUP_REMOVED lines=13> */
[----:B------:R-:W-:Y:S02]  /*7e80*/  FSEL R59, R111, -INF , !P0 ;  /* 0xff8000006f3b7808 */ /* 0x000fe40004000000 */
[----:B------:R-:W-:Y:S02]  /*7e90*/  ISETP.GT.AND P5, PT, R16, R2, PT ;  /* 0x000000021000720c */ /* 0x000fe40003fa4270 */
[----:B------:R-:W-:-:S02]  /*7ea0*/  FSEL R51, R110, -INF , !P1 ;  /* 0xff8000006e337808 */ /* 0x000fc40004800000 */
[----:B------:R-:W-:Y:S02]  /*7eb0*/  ISETP.GT.AND P0, PT, R18, R14, PT ;  /* 0x0000000e1200720c */ /* 0x000fe40003f04270 */
[----:B------:R-:W-:Y:S02]  /*7ec0*/  ISETP.GT.AND P1, PT, R16, R0, PT ;  /* 0x000000001000720c */ /* 0x000fe40003f24270 */
[----:B------:R-:W-:Y:S02]  /*7ed0*/  FSEL R61, R66, -INF , !P5 ;  /* 0xff800000423d7808 */ /* 0x000fe40006800000 */
[----:B------:R-:W-:Y:S02]  /*7ee0*/  FSEL R22, R196, -INF , !P0 ;  /* 0xff800000c4167808 */ /* 0x000fe40004000000 */
[----:B------:R-:W-:Y:S02]  /*7ef0*/  ISETP.GT.AND P5, PT, R18, R13, PT ;  /* 0x0000000d1200720c */ /* 0x000fe40003fa4270 */
[----:B------:R-:W-:-:S02]  /*7f00*/  FSEL R58, R67, -INF , !P1 ;  /* 0xff800000433a7808 */ /* 0x000fc40004800000 */
[C---:B------:R-:W-:Y:S02]  /*7f10*/  ISETP.GT.AND P0, PT, R18.reuse, R11, PT ;  /* 0x0000000b1200720c */ /* 0x040fe40003f04270 */
[C---:B------:R-:W-:Y:S02]  /*7f20*/  ISETP.GT.AND P1, PT, R18.reuse, R12, PT ;  /* 0x0000000c1200720c */ /* 0x040fe40003f24270 */
[----:B------:R-:W-:Y:S02]  /*7f30*/  FSEL R24, R197, -INF , !P5 ;  /* 0xff800000c5187808 */ /* 0x000fe40006800000 */
[----:B------:R-:W-:Y:S02]  /*7f40*/  FSEL R29, R209, -INF , !P0 ;  /* 0xff800000d11d7808 */ /* 0x000fe40004000000 */
[----:B------:R-:W-:Y:S02]  /*7f50*/  ISETP.GT.AND P5, PT, R18, R10, PT ;  /* 0x0000000a1200720c */ /* 0x000fe40003fa4270 */
[----:B------:R-:W-:-:S02]  /*7f60*/  FSEL R30, R208, -INF , !P1 ;  /* 0xff800000d01e7808 */ /* 0x000fc40004800000 */
[C---:B------:R-:W-:Y:S02]  /*7f70*/  ISETP.GT.AND P0, PT, R18.reuse, R8, PT ;  /* 0x000000081200720c */ /* 0x040fe40003f04270 */
        /* <DEDUP_REMOVED lines=8> */
[----:B------:R-:W-:Y:S01]  /*8000*/  FSEL R41, R213, -INF , !P0 ;  /* 0xff800000d5297808 */ /* 0x000fe20004000000 */
[----:B------:R-:W-:Y:S01]  /*8010*/  IMAD.MOV.U32 R213, RZ, RZ, R63 ;  /* 0x000000ffffd57224 */ /* 0x000fe200078e003f */
        /* <DEDUP_REMOVED lines=8> */
[----:B------:R-:W-:Y:S02]  /*80a0*/  ISETP.GE.AND P0, PT, R15, R230, PT ;  /* 0x000000e60f00720c */ /* 0x000fe40003f06270 */
[----:B------:R-:W-:Y:S02]  /*80b0*/  ISETP.GT.AND P1, PT, R227, R14, PT ;  /* 0x0000000ee300720c */ /* 0x000fe40003f24270 */
[----:B------:R-:W-:Y:S02]  /*80c0*/  FSEL R48, R193, -INF , !P5 ;  /* 0xff800000c1307808 */ /* 0x000fe40006800000 */
[----:B------:R-:W-:Y:S02]  /*80d0*/  FSEL R23, R26, -INF , !P0 ;  /* 0xff8000001a177808 */ /* 0x000fe40004000000 */
[----:B------:R-:W-:Y:S02]  /*80e0*/  ISETP.GE.AND P5, PT, R14, R228, PT ;  /* 0x000000e40e00720c */ /* 0x000fe40003fa6270 */
[----:B------:R-:W-:-:S02]  /*80f0*/  FSEL R15, R184, -INF , !P1 ;  /* 0xff800000b80f7808 */ /* 0x000fc40004800000 */
[----:B------:R-:W-:Y:S02]  /*8100*/  ISETP.GT.AND P0, PT, R17, R14, PT ;  /* 0x0000000e1100720c */ /* 0x000fe40003f04270 */
[----:B------:R-:W-:Y:S02]  /*8110*/  ISETP.GE.AND P1, PT, R14, R231, PT ;  /* 0x000000e70e00720c */ /* 0x000fe40003f26270 */
[----:B------:R-:W-:Y:S02]  /*8120*/  FSEL R45, R15, -INF , !P5 ;  /* 0xff8000000f2d7808 */ /* 0x000fe40006800000 */
[----:B------:R-:W-:Y:S02]  /*8130*/  FSEL R16, R198, -INF , !P0 ;  /* 0xff800000c6107808 */ /* 0x000fe40004000000 */
[----:B------:R-:W-:Y:S02]  /*8140*/  ISETP.GT.AND P5, PT, R227, R13, PT ;  /* 0x0000000de300720c */ /* 0x000fe40003fa4270 */
[----:B------:R-:W-:-:S02]  /*8150*/  ISETP.GE.AND P0, PT, R14, R230, PT ;  /* 0x000000e60e00720c */ /* 0x000fc40003f06270 */
[----:B------:R-:W-:Y:S02]  /*8160*/  FSEL R53, R21, -INF , !P1 ;  /* 0xff80000015357808 */ /* 0x000fe40004800000 */
[----:B------:R-:W-:Y:S02]  /*8170*/  ISETP.GE.AND P1, PT, R14, R229, PT ;  /* 0x000000e50e00720c */ /* 0x000fe40003f26270 */
[----:B------:R-:W-:Y:S02]  /*8180*/  FSEL R15, R185, -INF , !P5 ;  /* 0xff800000b90f7808 */ /* 0x000fe40006800000 */
[----:B------:R-:W-:Y:S02]  /*8190*/  FSEL R21, R16, -INF , !P0 ;  /* 0xff80000010157808 */ /* 0x000fe40004000000 */
[C---:B------:R-:W-:Y:S02]  /*81a0*/  ISETP.GE.AND P5, PT, R13.reuse, R228, PT ;  /* 0x000000e40d00720c */ /* 0x040fe40003fa6270 */
[----:B------:R-:W-:-:S02]  /*81b0*/  ISETP.GE.AND P0, PT, R13, R231, PT ;  /* 0x000000e70d00720c */ /* 0x000fc40003f06270 */
[----:B------:R-:W-:Y:S02]  /*81c0*/  FSEL R14, R22, -INF , !P1 ;  /* 0xff800000160e7808 */ /* 0x000fe40004800000 */
[----:B------:R-:W-:Y:S02]  /*81d0*/  ISETP.GE.AND P1, PT, R13, R229, PT ;  /* 0x000000e50d00720c */ /* 0x000fe40003f26270 */
[----:B------:R-:W-:Y:S02]  /*81e0*/  FSEL R46, R15, -INF , !P5 ;  /* 0xff8000000f2e7808 */ /* 0x000fe40006800000 */
[----:B------:R-:W-:Y:S02]  /*81f0*/  FSEL R54, R25, -INF , !P0 ;  /* 0xff80000019367808 */ /* 0x000fe40004000000 */
[----:B------:R-:W-:Y:S02]  /*8200*/  ISETP.GT.AND P5, PT, R17, R13, PT ;  /* 0x0000000d1100720c */ /* 0x000fe40003fa4270 */
[----:B------:R-:W-:-:S02]  /*8210*/  ISETP.GE.AND P0, PT, R13, R230, PT ;  /* 0x000000e60d00720c */ /* 0x000fc40003f06270 */
[----:B------:R-:W-:Y:S02]  /*8220*/  FSEL R13, R24, -INF , !P1 ;  /* 0xff800000180d7808 */ /* 0x000fe40004800000 */
[----:B------:R-:W-:Y:S02]  /*8230*/  ISETP.GT.AND P1, PT, R227, R12, PT ;  /* 0x0000000ce300720c */ /* 0x000fe40003f24270 */
[----:B------:R-:W-:Y:S02]  /*8240*/  FSEL R15, R199, -INF , !P5 ;  /* 0xff800000c70f7808 */ /* 0x000fe40006800000 */
[----:B------:R-:W-:Y:S02]  /*8250*/  ISETP.GE.AND P5, PT, R12, R228, PT ;  /* 0x000000e40c00720c */ /* 0x000fe40003fa6270 */
[----:B------:R-:W-:Y:S02]  /*8260*/  FSEL R16, R188, -INF , !P1 ;  /* 0xff800000bc107808 */ /* 0x000fe40004800000 */
[----:B------:R-:W-:-:S02]  /*8270*/  ISETP.GE.AND P1, PT, R12, R231, PT ;  /* 0x000000e70c00720c */ /* 0x000fc40003f26270 */
[----:B------:R-:W-:Y:S02]  /*8280*/  FSEL R18, R15, -INF , !P0 ;  /* 0xff8000000f127808 */ /* 0x000fe40004000000 */
[----:B------:R-:W-:Y:S02]  /*8290*/  ISETP.GT.AND P0, PT, R17, R12, PT ;  /* 0x0000000c1100720c */ /* 0x000fe40003f04270 */
[----:B------:R-:W-:Y:S02]  /*82a0*/  FSEL R198, R16, -INF , !P5 ;  /* 0xff80000010c67808 */ /* 0x000fe40006800000 */
[----:B------:R-:W-:Y:S02]  /*82b0*/  ISETP.GT.AND P5, PT, R227, R11, PT ;  /* 0x0000000be300720c */ /* 0x000fe40003fa4270 */
[----:B------:R-:W-:Y:S02]  /*82c0*/  FSEL R201, R28, -INF , !P1 ;  /* 0xff8000001cc97808 */ /* 0x000fe40004800000 */
        /* <DEDUP_REMOVED lines=10> */
[----:B------:R-:W-:Y:S02]  /*8370*/  ISETP.GT.AND P5, PT, R17, R11, PT ;  /* 0x0000000b1100720c */ /* 0x000fe40003fa4270 */
[----:B------:R-:W-:Y:S02]  /*8380*/  FSEL R100, R29, -INF , !P1 ;  /* 0xff8000001d647808 */ /* 0x000fe40004800000 */
[----:B------:R-:W-:-:S02]  /*8390*/  ISETP.GT.AND P1, PT, R227, R10, PT ;  /* 0x0000000ae300720c */ /* 0x000fc40003f24270 */
[----:B------:R-:W-:Y:S02]  /*83a0*/  FSEL R200, R31, -INF , !P0 ;  /* 0xff8000001fc87808 */ /* 0x000fe40004000000 */
[----:B------:R-:W-:Y:S01]  /*83b0*/  ISETP.GE.AND P0, PT, R11, R230, PT ;  /* 0x000000e60b00720c */ /* 0x000fe20003f06270 */
[----:B------:R-:W-:Y:S01]  /*83c0*/  LDSM.16.MT88.4 R28, [R220+0xa000] ;  /* 0x00a00000dc1c783b */ /* 0x000fe20000004200 */
[----:B------:R-:W-:Y:S02]  /*83d0*/  FSEL R11, R211, -INF , !P5 ;  /* 0xff800000d30b7808 */ /* 0x000fe40006800000 */
[----:B------:R-:W-:Y:S02]  /*83e0*/  FSEL R12, R180, -INF , !P1 ;  /* 0xff800000b40c7808 */ /* 0x000fe40004800000 */
[C---:B------:R-:W-:Y:S02]  /*83f0*/  ISETP.GE.AND P5, PT, R10.reuse, R228, PT ;  /* 0x000000e40a00720c */ /* 0x040fe40003fa6270 */
[----:B------:R-:W-:-:S02]  /*8400*/  ISETP.GE.AND P1, PT, R10, R231, PT ;  /* 0x000000e70a00720c */ /* 0x000fc40003f26270 */
[----:B------:R-:W-:Y:S02]  /*8410*/  FSEL R110, R11, -INF , !P0 ;  /* 0xff8000000b6e7808 */ /* 0x000fe40004000000 */
[----:B------:R-:W-:Y:S02]  /*8420*/  ISETP.GT.AND P0, PT, R17, R10, PT ;  /* 0x0000000a1100720c */ /* 0x000fe40003f04270 */
[----:B------:R-:W-:Y:S02]  /*8430*/  FSEL R193, R12, -INF , !P5 ;  /* 0xff8000000cc17808 */ /* 0x000fe40006800000 */
[----:B------:R-:W-:Y:S01]  /*8440*/  FSEL R199, R32, -INF , !P1 ;  /* 0xff80000020c77808 */ /* 0x000fe20004800000 */
[----:B------:R-:W-:Y:S01]  /*8450*/  IMAD.MOV.U32 R32, RZ, RZ, R62 ;  /* 0x000000ffff207224 */ /* 0x000fe200078e003e */
        /* <DEDUP_REMOVED lines=13> */
[----:B------:R-:W-:-:S02]  /*8530*/  ISETP.GT.AND P1, PT, R227, R8, PT ;  /* 0x00000008e300720c */ /* 0x000fc40003f24270 */
[----:B------:R-:W-:Y:S02]  /*8540*/  FSEL R197, R35, -INF , !P0 ;  /* 0xff80000023c57808 */ /* 0x000fe40004000000 */
[----:B------:R-:W-:Y:S02]  /*8550*/  ISETP.GE.AND P0, PT, R9, R230, PT ;  /* 0x000000e60900720c */ /* 0x000fe40003f06270 */
[----:B------:R-:W-:Y:S02]  /*8560*/  FSEL R9, R219, -INF , !P5 ;  /* 0xff800000db097808 */ /* 0x000fe40006800000 */
[----:B------:R-:W-:Y:S02]  /*8570*/  FSEL R10, R176, -INF , !P1 ;  /* 0xff800000b00a7808 */ /* 0x000fe40004800000 */
[----:B------:R-:W-:Y:S02]  /*8580*/  ISETP.GE.AND P1, PT, R8, R231, PT ;  /* 0x000000e70800720c */ /* 0x000fe40003f26270 */
[----:B------:R-:W-:-:S02]  /*8590*/  FSEL R107, R9, -INF , !P0 ;  /* 0xff800000096b7808 */ /* 0x000fc40004000000 */
[----:B------:R-:W-:Y:S02]  /*85a0*/  ISETP.GE.AND P5, PT, R8, R228, PT ;  /* 0x000000e40800720c */ /* 0x000fe40003fa6270 */
[----:B------:R-:W-:Y:S02]  /*85b0*/  ISETP.GT.AND P0, PT, R17, R8, PT ;  /* 0x000000081100720c */ /* 0x000fe40003f04270 */
[----:B------:R-:W-:Y:S02]  /*85c0*/  FSEL R240, R36, -INF , !P1 ;  /* 0xff80000024f07808 */ /* 0x000fe40004800000 */
[----:B------:R-:W-:Y:S02]  /*85d0*/  ISETP.GE.AND P1, PT, R8, R229, PT ;  /* 0x000000e50800720c */ /* 0x000fe40003f26270 */
[----:B------:R-:W-:Y:S02]  /*85e0*/  FSEL R237, R10, -INF , !P5 ;  /* 0xff8000000aed7808 */ /* 0x000fe40006800000 */
[----:B------:R-:W-:-:S02]  /*85f0*/  FSEL R9, R234, -INF , !P0 ;  /* 0xff800000ea097808 */ /* 0x000fc40004000000 */
[-C--:B------:R-:W-:Y:S02]  /*8600*/  ISETP.GT.AND P5, PT, R227, R7.reuse, PT ;  /* 0x00000007e300720c */ /* 0x080fe40003fa4270 */
[----:B------:R-:W-:Y:S02]  /*8610*/  ISETP.GE.AND P0, PT, R8, R230, PT ;  /* 0x000000e60800720c */ /* 0x000fe40003f06270 */
[----:B------:R-:W-:Y:S02]  /*8620*/  FSEL R208, R37, -INF , !P1 ;  /* 0xff80000025d07808 */ /* 0x000fe40004800000 */
[----:B------:R-:W-:Y:S02]  /*8630*/  ISETP.GT.AND P1, PT, R17, R7, PT ;  /* 0x000000071100720c */ /* 0x000fe40003f24270 */
        /* <DEDUP_REMOVED lines=8> */
[-C--:B------:R-:W-:Y:S02]  /*86c0*/  ISETP.GT.AND P0, PT, R227, R5.reuse, PT ;  /* 0x00000005e300720c */ /* 0x080fe40003f04270 */
[----:B------:R-:W-:Y:S02]  /*86d0*/  FSEL R8, R56, -INF , !P1 ;  /* 0xff80000038087808 */ /* 0x000fe40004800000 */
[C---:B------:R-:W-:Y:S02]  /*86e0*/  ISETP.GT.AND P1, PT, R17.reuse, R5, PT ;  /* 0x000000051100720c */ /* 0x040fe40003f24270 */
[----:B------:R-:W-:Y:S02]  /*86f0*/  ISETP.GT.AND P5, PT, R17, R6, PT ;  /* 0x000000061100720c */ /* 0x000fe40003fa4270 */
[----:B------:R-:W-:Y:S02]  /*8700*/  FSEL R24, R57, -INF , !P0 ;  /* 0xff80000039187808 */ /* 0x000fe40004000000 */
[----:B------:R-:W-:-:S02]  /*8710*/  ISETP.GE.AND P0, PT, R7, R230, PT ;  /* 0x000000e60700720c */ /* 0x000fc40003f06270 */
[----:B------:R-:W-:Y:S02]  /*8720*/  FSEL R9, R215, -INF , !P1 ;  /* 0xff800000d7097808 */ /* 0x000fe40004800000 */
[----:B------:R-:W-:Y:S02]  /*8730*/  FSEL R10, R214, -INF , !P5 ;  /* 0xff800000d60a7808 */ /* 0x000fe40006800000 */
[-C--:B------:R-:W-:Y:S02]  /*8740*/  ISETP.GT.AND P1, PT, R227, R4.reuse, PT ;  /* 0x00000004e300720c */ /* 0x080fe40003f24270 */
[----:B------:R-:W-:Y:S02]  /*8750*/  ISETP.GE.AND P5, PT, R7, R229, PT ;  /* 0x000000e50700720c */ /* 0x000fe40003fa6270 */
[----:B------:R-:W-:Y:S02]  /*8760*/  FSEL R215, R11, -INF , !P0 ;  /* 0xff8000000bd77808 */ /* 0x000fe40004000000 */
[----:B------:R-:W-:-:S02]  /*8770*/  ISETP.GT.AND P0, PT, R17, R4, PT ;  /* 0x000000041100720c */ /* 0x000fc40003f04270 */
[----:B------:R-:W-:Y:S02]  /*8780*/  FSEL R22, R108, -INF , !P1 ;  /* 0xff8000006c167808 */ /* 0x000fe40004800000 */
[----:B------:R-:W-:Y:S02]  /*8790*/  FMNMX3.FTZ R7, R104, R19, R20, !PT ;  /* 0x0000001368077276 */ /* 0x000fe40007810014 */
[----:B------:R-:W-:Y:S02]  /*87a0*/  FSEL R202, R39, -INF , !P5 ;  /* 0xff80000027ca7808 */ /* 0x000fe40006800000 */
[C---:B------:R-:W-:Y:S02]  /*87b0*/  ISETP.GT.AND P1, PT, R17.reuse, R2, PT ;  /* 0x000000021100720c */ /* 0x040fe40003f24270 */
[----:B------:R-:W-:Y:S02]  /*87c0*/  ISETP.GT.AND P5, PT, R17, R3, PT ;  /* 0x000000031100720c */ /* 0x000fe40003fa4270 */
[----:B------:R-:W-:-:S02]  /*87d0*/  FSEL R11, R206, -INF , !P0 ;  /* 0xff800000ce0b7808 */ /* 0x000fc40004000000 */
[----:B------:R-:W-:Y:S02]  /*87e0*/  FMNMX3.FTZ R7, R7, R14, R13, !PT ;  /* 0x0000000e07077276 */ /* 0x000fe4000781000d */
[----:B------:R-:W-:Y:S02]  /*87f0*/  ISETP.GT.AND P0, PT, R17, R0, PT ;  /* 0x000000001100720c */ /* 0x000fe40003f04270 */
[----:B------:R-:W-:Y:S02]  /*8800*/  FSEL R15, R194, -INF , !P1 ;  /* 0xff800000c20f7808 */ /* 0x000fe40004800000 */
[----:B------:R-:W-:Y:S02]  /*8810*/  FSEL R12, R207, -INF , !P5 ;  /* 0xff800000cf0c7808 */ /* 0x000fe40006800000 */
[C---:B------:R-:W-:Y:S02]  /*8820*/  ISETP.GE.AND P1, PT, R6.reuse, R229, PT ;  /* 0x000000e50600720c */ /* 0x040fe40003f26270 */
[----:B------:R-:W-:-:S02]  /*8830*/  ISETP.GE.AND P5, PT, R6, R228, PT ;  /* 0x000000e40600720c */ /* 0x000fc40003fa6270 */
[----:B------:R-:W-:Y:S02]  /*8840*/  FMNMX3.FTZ R7, R7, R105, R100, !PT ;  /* 0x0000006907077276 */ /* 0x000fe40007810064 */
[----:B------:R-:W-:Y:S02]  /*8850*/  FSEL R16, R195, -INF , !P0 ;  /* 0xff800000c3107808 */ /* 0x000fe40004000000 */
[-C--:B------:R-:W-:Y:S02]  /*8860*/  ISETP.GE.AND P0, PT, R6, R230.reuse, PT ;  /* 0x000000e60600720c */ /* 0x080fe40003f06270 */
[----:B------:R-:W-:Y:S02]  /*8870*/  FSEL R195, R40, -INF , !P1 ;  /* 0xff80000028c37808 */ /* 0x000fe40004800000 */
[----:B------:R-:W-:Y:S02]  /*8880*/  FSEL R232, R8, -INF , !P5 ;  /* 0xff80000008e87808 */ /* 0x000fe40006800000 */
[----:B------:R-:W-:-:S02]  /*8890*/  ISETP.GE.AND P1, PT, R5, R230, PT ;  /* 0x000000e60500720c */ /* 0x000fc40003f26270 */
[-C--:B------:R-:W-:Y:S02]  /*88a0*/  ISETP.GE.AND P5, PT, R5, R229.reuse, PT ;  /* 0x000000e50500720c */ /* 0x080fe40003fa6270 */
[----:B------:R-:W-:Y:S02]  /*88b0*/  FMNMX3.FTZ R8, R7, R34, R33, !PT ;  /* 0x0000002207087276 */ /* 0x000fe40007810021 */
[----:B------:R-:W-:Y:S02]  /*88c0*/  FSEL R212, R10, -INF , !P0 ;  /* 0xff8000000ad47808 */ /* 0x000fe40004000000 */
[----:B------:R-:W-:Y:S02]  /*88d0*/  ISETP.GE.AND P0, PT, R4, R229, PT ;  /* 0x000000e50400720c */ /* 0x000fe40003f06270 */
[----:B------:R-:W-:Y:S02]  /*88e0*/  FSEL R210, R9, -INF , !P1 ;  /* 0xff80000009d27808 */ /* 0x000fe40004800000 */
[----:B------:R-:W-:-:S02]  /*88f0*/  FMNMX3.FTZ R7, R101, R27, R23, !PT ;  /* 0x0000001b65077276 */ /* 0x000fc40007810017 */
[----:B------:R-:W-:Y:S02]  /*8900*/  FSEL R205, R41, -INF , !P5 ;  /* 0xff80000029cd7808 */ /* 0x000fe40006800000 */
[----:B------:R-:W-:Y:S02]  /*8910*/  ISETP.GE.AND P1, PT, R3, R229, PT ;  /* 0x000000e50300720c */ /* 0x000fe40003f26270 */
[----:B------:R-:W-:Y:S02]  /*8920*/  FMNMX3.FTZ R8, R8, R208, R202, !PT ;  /* 0x000000d008087276 */ /* 0x000fe400078100ca */
[----:B------:R-:W-:Y:S02]  /*8930*/  FSEL R246, R43, -INF , !P0 ;  /* 0xff8000002bf67808 */ /* 0x000fe40004000000 */
[----:B------:R-:W-:Y:S02]  /*8940*/  FMNMX3.FTZ R7, R7, R21, R18, !PT ;  /* 0x0000001507077276 */ /* 0x000fe40007810012 */
[----:B------:R-:W-:-:S02]  /*8950*/  ISETP.GE.AND P0, PT, R2, R229, PT ;  /* 0x000000e50200720c */ /* 0x000fc40003f06270 */
[----:B------:R-:W-:Y:S02]  /*8960*/  FSEL R245, R42, -INF , !P1 ;  /* 0xff8000002af57808 */ /* 0x000fe40004800000 */
[----:B------:R-:W-:Y:S02]  /*8970*/  ISETP.GE.AND P5, PT, R0, R229, PT ;  /* 0x000000e50000720c */ /* 0x000fe40003fa6270 */
[----:B------:R-:W-:Y:S02]  /*8980*/  FMNMX3.FTZ R9, R8, R195, R205, !PT ;  /* 0x000000c308097276 */ /* 0x000fe400078100cd */
[----:B------:R-:W-:Y:S02]  /*8990*/  FMNMX3.FTZ R7, R7, R106, R110, !PT ;  /* 0x0000006a07077276 */ /* 0x000fe4000781006e */
[----:B------:R-:W-:Y:S02]  /*89a0*/  FSEL R252, R44, -INF , !P0 ;  /* 0xff8000002cfc7808 */ /* 0x000fe40004000000 */
[----:B------:R-:W-:-:S02]  /*89b0*/  FSEL R244, R48, -INF , !P5 ;  /* 0xff80000030f47808 */ /* 0x000fc40006800000 */
[----:B------:R-:W-:Y:S02]  /*89c0*/  FMNMX3.FTZ R9, R9, R246, R245, !PT ;  /* 0x000000f609097276 */ /* 0x000fe400078100f5 */
[----:B------:R-:W-:Y:S02]  /*89d0*/  ISETP.GE.AND P1, PT, R4, R230, PT ;  /* 0x000000e60400720c */ /* 0x000fe40003f26270 */
[----:B------:R-:W-:Y:S02]  /*89e0*/  FMNMX3.FTZ R8, R7, R111, R107, !PT ;  /* 0x0000006f07087276 */ /* 0x000fe4000781006b */
[----:B------:R-:W-:Y:S02]  /*89f0*/  FMNMX3.FTZ R7, R9, R252, R244, !PT ;  /* 0x000000fc09077276 */ /* 0x000fe400078100f4 */
[----:B------:R-:W-:Y:S02]  /*8a00*/  ISETP.GE.AND P0, PT, R3, R230, PT ;  /* 0x000000e60300720c */ /* 0x000fe40003f06270 */
[----:B------:R-:W-:Y:S01]  /*8a10*/  FSEL R249, R11, -INF , !P1 ;  /* 0xff8000000bf97808 */ /* 0x000fe20004800000 */
[----:B------:R-:W1:Y:S01]  /*8a20*/  SHFL.BFLY PT, R9, R7, 0x2, 0x1f ;  /* 0x0c401f0007097f89 */ /* 0x000e6200000e0000 */
[----:B------:R-:W-:-:S02]  /*8a30*/  FMNMX3.FTZ R8, R8, R216, R215, !PT ;  /* 0x000000d808087276 */ /* 0x000fc400078100d7 */
[-C--:B------:R-:W-:Y:S02]  /*8a40*/  ISETP.GE.AND P1, PT, R2, R230.reuse, PT ;  /* 0x000000e60200720c */ /* 0x080fe40003f26270 */
[----:B------:R-:W-:Y:S02]  /*8a50*/  FSEL R250, R12, -INF , !P0 ;  /* 0xff8000000cfa7808 */ /* 0x000fe40004000000 */
[----:B------:R-:W-:Y:S02]  /*8a60*/  ISETP.GE.AND P0, PT, R0, R230, PT ;  /* 0x000000e60000720c */ /* 0x000fe40003f06270 */
[----:B------:R-:W-:Y:S02]  /*8a70*/  FMNMX3.FTZ R8, R8, R212, R210, !PT ;  /* 0x000000d408087276 */ /* 0x000fe400078100d2 */
[----:B------:R-:W-:Y:S02]  /*8a80*/  FSEL R15, R15, -INF , !P1 ;  /* 0xff8000000f0f7808 */ /* 0x000fe40004800000 */
[----:B------:R-:W-:-:S02]  /*8a90*/  ISETP.GE.AND P1, PT, R6, R231, PT ;  /* 0x000000e70600720c */ /* 0x000fc40003f26270 */
[----:B------:R-:W-:Y:S02]  /*8aa0*/  FSEL R194, R16, -INF , !P0 ;  /* 0xff80000010c27808 */ /* 0x000fe40004000000 */
[----:B------:R-:W-:Y:S02]  /*8ab0*/  FMNMX3.FTZ R6, R8, R249, R250, !PT ;  /* 0x000000f908067276 */ /* 0x000fe400078100fa */
[----:B------:R-:W-:Y:S02]  /*8ac0*/  FSEL R219, R49, -INF , !P1 ;  /* 0xff80000031db7808 */ /* 0x000fe40004800000 */
[C---:B------:R-:W-:Y:S02]  /*8ad0*/  ISETP.GE.AND P1, PT, R5.reuse, R228, PT ;  /* 0x000000e40500720c */ /* 0x040fe40003f26270 */
[----:B------:R-:W-:Y:S02]  /*8ae0*/  ISETP.GE.AND P0, PT, R5, R231, PT ;  /* 0x000000e70500720c */ /* 0x000fe40003f06270 */
[----:B------:R-:W-:-:S02]  /*8af0*/  FMNMX3.FTZ R5, R6, R15, R194, !PT ;  /* 0x0000000f06057276 */ /* 0x000fc400078100c2 */
[----:B------:R-:W-:Y:S02]  /*8b00*/  ISETP.GT.AND P5, PT, R227, R3, PT ;  /* 0x00000003e300720c */ /* 0x000fe40003fa4270 */
[----:B------:R-:W-:Y:S01]  /*8b10*/  FSEL R217, R24, -INF , !P1 ;  /* 0xff80000018d97808 */ /* 0x000fe20004800000 */
[----:B------:R-:W3:Y:S01]  /*8b20*/  SHFL.BFLY PT, R10, R5, 0x2, 0x1f ;  /* 0x0c401f00050a7f89 */ /* 0x000ee200000e0000 */
[----:B------:R-:W-:Y:S02]  /*8b30*/  ISETP.GE.AND P1, PT, R4, R228, PT ;  /* 0x000000e40400720c */ /* 0x000fe40003f26270 */
[----:B------:R-:W-:Y:S02]  /*8b40*/  FMNMX3.FTZ R6, R103, R52, R47, !PT ;  /* 0x0000003467067276 */ /* 0x000fe4000781002f */
[----:B------:R-:W-:Y:S02]  /*8b50*/  FSEL R218, R50, -INF , !P0 ;  /* 0xff80000032da7808 */ /* 0x000fe40004000000 */
[----:B------:R-:W-:Y:S01]  /*8b60*/  FSEL R8, R109, -INF , !P5 ;  /* 0xff8000006d087808 */ /* 0x000fe20006800000 */
[----:B------:R-:W-:Y:S01]  /*8b70*/  IMAD.MOV.U32 R109, RZ, RZ, R250 ;  /* 0x000000ffff6d7224 */ /* 0x000fe200078e00fa */
[----:B------:R-:W-:-:S02]  /*8b80*/  ISETP.GE.AND P0, PT, R4, R231, PT ;  /* 0x000000e70400720c */ /* 0x000fc40003f06270 */
[----:B------:R-:W-:Y:S02]  /*8b90*/  ISETP.GE.AND P5, PT, R3, R228, PT ;  /* 0x000000e40300720c */ /* 0x000fe40003fa6270 */
[----:B------:R-:W-:Y:S02]  /*8ba0*/  FSEL R38, R22, -INF , !P1 ;  /* 0xff80000016267808 */ /* 0x000fe40004800000 */
[----:B------:R-:W-:Y:S02]  /*8bb0*/  FMNMX3.FTZ R4, R6, R45, R46, !PT ;  /* 0x0000002d06047276 */ /* 0x000fe4000781002e */
[----:B------:R-:W-:Y:S02]  /*8bc0*/  ISETP.GT.AND P1, PT, R227, R2, PT ;  /* 0x00000002e300720c */ /* 0x000fe40003f24270 */
[----:B-1----:R-:W-:Y:S02]  /*8bd0*/  FMNMX.FTZ R6, R7, R9, !PT ;  /* 0x0000000907067209 */ /* 0x002fe40007810000 */
[----:B------:R-:W-:-:S02]  /*8be0*/  FSEL R37, R8, -INF , !P5 ;  /* 0xff80000008257808 */ /* 0x000fc40006800000 */
[----:B------:R-:W-:Y:S01]  /*8bf0*/  FMNMX3.FTZ R7, R4, R198, R196, !PT ;  /* 0x000000c604077276 */ /* 0x000fe200078100c4 */
[----:B------:R-:W1:Y:S01]  /*8c00*/  SHFL.BFLY PT, R9, R6, 0x1, 0x1f ;  /* 0x0c201f0006097f89 */ /* 0x000e6200000e0000 */
[----:B------:R-:W-:Y:S02]  /*8c10*/  ISETP.GE.AND P5, PT, R2, R228, PT ;  /* 0x000000e40200720c */ /* 0x000fe40003fa6270 */
[----:B------:R-:W-:Y:S02]  /*8c20*/  FSEL R8, R64, -INF , !P1 ;  /* 0xff80000040087808 */ /* 0x000fe40004800000 */
[----:B------:R-:W-:Y:S02]  /*8c30*/  FMNMX3.FTZ R4, R102, R60, R55, !PT ;  /* 0x0000003c66047276 */ /* 0x000fe40007810037 */
[----:B------:R-:W-:Y:S02]  /*8c40*/  FMNMX3.FTZ R7, R7, R193, R192, !PT ;  /* 0x000000c107077276 */ /* 0x000fe400078100c0 */
[----:B------:R-:W-:-:S02]  /*8c50*/  FSEL R35, R8, -INF , !P5 ;  /* 0xff80000008237808 */ /* 0x000fc40006800000 */
[----:B------:R-:W-:Y:S02]  /*8c60*/  ISETP.GE.AND P5, PT, R3, R231, PT ;  /* 0x000000e70300720c */ /* 0x000fe40003fa6270 */
[----:B------:R-:W-:Y:S02]  /*8c70*/  ISETP.GT.AND P1, PT, R227, R0, PT ;  /* 0x00000000e300720c */ /* 0x000fe40003f24270 */
[----:B------:R-:W-:Y:S02]  /*8c80*/  FMNMX3.FTZ R3, R4, R53, R54, !PT ;  /* 0x0000003504037276 */ /* 0x000fe40007810036 */
[----:B------:R-:W-:Y:S02]  /*8c90*/  FMNMX3.FTZ R4, R7, R237, R234, !PT ;  /* 0x000000ed07047276 */ /* 0x000fe400078100ea */
[----:B------:R-:W-:Y:S02]  /*8ca0*/  FSEL R8, R65, -INF , !P1 ;  /* 0xff80000041087808 */ /* 0x000fe40004800000 */
[----:B------:R-:W-:-:S02]  /*8cb0*/  FMNMX3.FTZ R3, R3, R201, R200, !PT ;  /* 0x000000c903037276 */ /* 0x000fc400078100c8 */
[----:B------:R-:W-:Y:S02]  /*8cc0*/  ISETP.GE.AND P1, PT, R0, R228, PT ;  /* 0x000000e40000720c */ /* 0x000fe40003f26270 */
[----:B------:R-:W-:Y:S02]  /*8cd0*/  FMNMX3.FTZ R7, R4, R232, R217, !PT ;  /* 0x000000e804077276 */ /* 0x000fe400078100d9 */
[----:B---3--:R-:W-:Y:S02]  /*8ce0*/  FMNMX.FTZ R4, R5, R10, !PT ;  /* 0x0000000a05047209 */ /* 0x008fe40007810000 */
[----:B------:R-:W-:Y:S02]  /*8cf0*/  FMNMX3.FTZ R5, R3, R199, R197, !PT ;  /* 0x000000c703057276 */ /* 0x000fe400078100c5 */
[----:B------:R-:W-:Y:S02]  /*8d00*/  FSEL R204, R8, -INF , !P1 ;  /* 0xff80000008cc7808 */ /* 0x000fe40004800000 */
[----:B------:R-:W-:-:S02]  /*8d10*/  FMNMX3.FTZ R3, R7, R38, R37, !PT ;  /* 0x0000002607037276 */ /* 0x000fc40007810025 */
[----:B------:R-:W-:Y:S01]  /*8d20*/  FMNMX3.FTZ R5, R5, R240, R239, !PT ;  /* 0x000000f005057276 */ /* 0x000fe200078100ef */
[----:B------:R-:W3:Y:S01]  /*8d30*/  SHFL.BFLY PT, R7, R4, 0x1, 0x1f ;  /* 0x0c201f0004077f89 */ /* 0x000ee200000e0000 */
[----:B------:R-:W-:Y:S02]  /*8d40*/  FMNMX3.FTZ R3, R3, R35, R204, !PT ;  /* 0x0000002303037276 */ /* 0x000fe400078100cc */
[----:B------:R-:W-:Y:S02]  /*8d50*/  FSEL R209, R51, -INF , !P0 ;  /* 0xff80000033d17808 */ /* 0x000fe40004000000 */
[-C--:B------:R-:W-:Y:S02]  /*8d60*/  ISETP.GE.AND P0, PT, R0, R231.reuse, PT ;  /* 0x000000e70000720c */ /* 0x080fe40003f06270 */
[----:B------:R-:W4:Y:S01]  /*8d70*/  SHFL.BFLY PT, R0, R3, 0x2, 0x1f ;  /* 0x0c401f0003007f89 */ /* 0x000f2200000e0000 */
[----:B------:R-:W-:Y:S02]  /*8d80*/  ISETP.GE.AND P1, PT, R2, R231, PT ;  /* 0x000000e70200720c */ /* 0x000fe40003f26270 */
[----:B------:R-:W-:-:S02]  /*8d90*/  FSEL R243, R59, -INF , !P5 ;  /* 0xff8000003bf37808 */ /* 0x000fc40006800000 */
[----:B------:R-:W-:Y:S02]  /*8da0*/  FMNMX3.FTZ R5, R5, R219, R218, !PT ;  /* 0x000000db05057276 */ /* 0x000fe400078100da */
[----:B------:R-:W-:Y:S02]  /*8db0*/  FSEL R236, R61, -INF , !P1 ;  /* 0xff8000003dec7808 */ /* 0x000fe40004800000 */
[----:B------:R-:W-:Y:S02]  /*8dc0*/  FSEL R241, R58, -INF , !P0 ;  /* 0xff8000003af17808 */ /* 0x000fe40004000000 */
[----:B------:R-:W-:Y:S01]  /*8dd0*/  FMNMX3.FTZ R5, R5, R209, R243, !PT ;  /* 0x000000d105057276 */ /* 0x000fe200078100f3 */
[----:B------:R-:W-:Y:S01]  /*8de0*/  LDSM.16.MT88.4 R56, [R220+0xb000] ;  /* 0x00b00000dc38783b */ /* 0x000fe20000004200 */
[----:B-1----:R-:W-:Y:S02]  /*8df0*/  FMNMX.FTZ R248, R6, R9, !PT ;  /* 0x0000000906f87209 */ /* 0x002fe40007810000 */
[----:B------:R-:W-:-:S02]  /*8e00*/  FMNMX3.FTZ R5, R5, R236, R241, !PT ;  /* 0x000000ec05057276 */ /* 0x000fc400078100f1 */
[----:B---3--:R-:W-:Y:S01]  /*8e10*/  FMNMX.FTZ R225, R4, R7, !PT ;  /* 0x0000000704e17209 */ /* 0x008fe20007810000 */
[C---:B------:R-:W-:Y:S01]  /*8e20*/  FMUL.FTZ R2, R248.reuse, UR4 ;  /* 0x00000004f8027c20 */ /* 0x040fe20008410000 */
[----:B------:R-:W-:Y:S01]  /*8e30*/  FSETP.NEU.FTZ.AND P1, PT, R248, -INF , PT ;  /* 0xff800000f800780b */ /* 0x000fe20003f3d000 */
[----:B------:R-:W1:Y:S01]  /*8e40*/  SHFL.BFLY PT, R8, R5, 0x2, 0x1f ;  /* 0x0c401f0005087f89 */ /* 0x000e6200000e0000 */
[----:B------:R-:W-:Y:S02]  /*8e50*/  FSETP.NEU.FTZ.AND P0, PT, R225, -INF , PT ;  /* 0xff800000e100780b */ /* 0x000fe40003f1d000 */
[----:B------:R-:W-:Y:S02]  /*8e60*/  FSEL R2, R2, RZ, P1 ;  /* 0x000000ff02027208 */ /* 0x000fe40000800000 */
[----:B----4-:R-:W-:Y:S01]  /*8e70*/  FMNMX.FTZ R4, R3, R0, !PT ;  /* 0x0000000003047209 */ /* 0x010fe20007810000 */
[----:B------:R-:W-:Y:S01]  /*8e80*/  FMUL.FTZ R0, R225, UR4 ;  /* 0x00000004e1007c20 */ /* 0x000fe20008410000 */
[----:B------:R-:W-:Y:S01]  /*8e90*/  FSEL R6, R248, RZ, P1 ;  /* 0x000000fff8067208 */ /* 0x000fe20000800000 */
[--C-:B------:R-:W-:Y:S01]  /*8ea0*/  FFMA.FTZ R3, R20, UR4, -R2.reuse ;  /* 0x0000000414037c23 */ /* 0x100fe20008010802 */
[----:B------:R-:W-:Y:S01]  /*8eb0*/  FFMA.FTZ R14, R14, UR4, -R2 ;  /* 0x000000040e0e7c23 */ /* 0x000fe20008010802 */
[----:B------:R-:W3:Y:S01]  /*8ec0*/  SHFL.BFLY PT, R10, R4, 0x1, 0x1f ;  /* 0x0c201f00040a7f89 */ /* 0x000ee200000e0000 */
[----:B------:R-:W-:Y:S01]  /*8ed0*/  FSEL R0, R0, RZ, P0 ;  /* 0x000000ff00007208 */ /* 0x000fe20000000000 */
[----:B------:R1:W-:Y:S01]  /*8ee0*/  MUFU.EX2 R39, R3 ;  /* 0x0000000300277308 */ /* 0x0003e20000000800 */
[----:B------:R-:W-:-:S02]  /*8ef0*/  VIADD R20, R220, 0x9020 ;  /* 0x00009020dc147836 */ /* 0x000fc40000000000 */
[--C-:B------:R-:W-:Y:S01]  /*8f00*/  FFMA.FTZ R19, R19, UR4, -R2.reuse ;  /* 0x0000000413137c23 */ /* 0x100fe20008010802 */
[----:B------:R-:W-:Y:S01]  /*8f10*/  @P6 VIADD R20, R203, 0xffffffe0 ;  /* 0xffffffe0cb146836 */ /* 0x000fe20000000000 */
[----:B------:R4:W-:Y:S01]  /*8f20*/  MUFU.EX2 R207, R14 ;  /* 0x0000000e00cf7308 */ /* 0x0009e20000000800 */
[----:B------:R-:W-:Y:S01]  /*8f30*/  FFMA.FTZ R13, R13, UR4, -R2 ;  /* 0x000000040d0d7c23 */ /* 0x000fe20008010802 */
[----:B------:R-:W-:Y:S01]  /*8f40*/  FFMA.FTZ R7, R18, UR4, -R0 ;  /* 0x0000000412077c23 */ /* 0x000fe20008010800 */
[----:B------:R-:W-:Y:S01]  /*8f50*/  IMAD.MOV.U32 R203, RZ, RZ, R238 ;  /* 0x000000ffffcb7224 */ /* 0x000fe200078e00ee */
[----:B------:R5:W2:Y:S01]  /*8f60*/  MUFU.EX2 R211, R19 ;  /* 0x0000001300d37308 */ /* 0x000aa20000000800 */
[----:B------:R-:W-:Y:S03]  /*8f70*/  LDSM.16.MT88.4 R48, [R20+0x1000] ;  /* 0x001000001430783b */ /* 0x000fe60000004200 */
[----:B------:R2:W-:Y:S01]  /*8f80*/  MUFU.EX2 R214, R13 ;  /* 0x0000000d00d67308 */ /* 0x0005e20000000800 */
[----:B------:R-:W-:Y:S01]  /*8f90*/  LDSM.16.MT88.4 R40, [R20+0x2000] ;  /* 0x002000001428783b */ /* 0x000fe20000004200 */
[----:B-1----:R-:W-:Y:S01]  /*8fa0*/  FMNMX.FTZ R3, R5, R8, !PT ;  /* 0x0000000805037209 */ /* 0x002fe20007810000 */
[----:B------:R-:W-:Y:S01]  /*8fb0*/  FADD.FTZ R8, R104, -R6 ;  /* 0x8000000668087221 */ /* 0x000fe20000010000 */
[--C-:B------:R-:W-:Y:S01]  /*8fc0*/  FFMA.FTZ R6, R23, UR4, -R0.reuse ;  /* 0x0000000417067c23 */ /* 0x100fe20008010800 */
[----:B------:R-:W-:Y:S01]  /*8fd0*/  FFMA.FTZ R5, R27, UR4, -R0 ;  /* 0x000000041b057c23 */ /* 0x000fe20008010800 */
[----:B----4-:R-:W-:Y:S01]  /*8fe0*/  IMAD.MOV.U32 R14, RZ, RZ, R249 ;  /* 0x000000ffff0e7224 */ /* 0x010fe200078e00f9 */
[----:B------:R-:W1:Y:S01]  /*8ff0*/  SHFL.BFLY PT, R9, R3, 0x1, 0x1f ;  /* 0x0c201f0003097f89 */ /* 0x000e6200000e0000 */
[----:B------:R-:W-:Y:S01]  /*9000*/  FMUL.FTZ R8, R8, UR4 ;  /* 0x0000000408087c20 */ /* 0x000fe20008410000 */
[----:B------:R-:W-:Y:S01]  /*9010*/  IMAD.MOV.U32 R104, RZ, RZ, R243 ;  /* 0x000000ffff687224 */ /* 0x000fe200078e00f3 */
[----:B---3--:R-:W-:Y:S01]  /*9020*/  FMNMX.FTZ R249, R4, R10, !PT ;  /* 0x0000000a04f97209 */ /* 0x008fe20007810000 */
[----:B------:R-:W3:Y:S01]  /*9030*/  LDSM.16.MT88.4 R24, [R220+0x9000] ;  /* 0x00900000dc18783b */ /* 0x000ee20000004200 */
[----:B------:R4:W1:Y:S02]  /*9040*/  MUFU.EX2 R44, R8 ;  /* 0x00000008002c7308 */ /* 0x0008640000000800 */
[C---:B------:R-:W-:Y:S01]  /*9050*/  FSETP.NEU.FTZ.AND P1, PT, R249.reuse, -INF , PT ;  /* 0xff800000f900780b */ /* 0x040fe20003f3d000 */
[----:B------:R-:W-:Y:S01]  /*9060*/  FMUL.FTZ R4, R249, UR4 ;  /* 0x00000004f9047c20 */ /* 0x000fe20008410000 */
[----:B-----5:R-:W5:Y:S01]  /*9070*/  LDSM.16.MT88.4 R16, [R20] ;  /* 0x000000001410783b */ /* 0x020f620000004200 */
[----:B--2---:R-:W-:Y:S01]  /*9080*/  IMAD.MOV.U32 R13, RZ, RZ, R244 ;  /* 0x000000ffff0d7224 */ /* 0x004fe200078e00f4 */
[----:B------:R2:W-:Y:S04]  /*9090*/  MUFU.EX2 R108, R6 ;  /* 0x00000006006c7308 */ /* 0x0005e80000000800 */
[----:B------:R2:W-:Y:S01]  /*90a0*/  MUFU.EX2 R247, R5 ;  /* 0x0000000500f77308 */ /* 0x0005e20000000800 */
[----:B----4-:R-:W-:-:S03]  /*90b0*/  FSEL R8, R4, RZ, P1 ;  /* 0x000000ff04087208 */ /* 0x010fc60000800000 */
[----:B------:R-:W-:Y:S01]  /*90c0*/  MUFU.EX2 R36, R7 ;  /* 0x0000000700247308 */ /* 0x000fe20000000800 */
[----:B------:R-:W-:Y:S01]  /*90d0*/  F2FP.BF16.F32.PACK_AB R4, R39, R211 ;  /* 0x000000d32704723e */ /* 0x000fe200000010ff */
[-C--:B-1----:R-:W-:Y:S01]  /*90e0*/  FMUL.FTZ R152, R152, R44.reuse ;  /* 0x0000002c98987220 */ /* 0x082fe20000410000 */
[----:B------:R-:W-:Y:S01]  /*90f0*/  FMUL.FTZ R153, R153, R44 ;  /* 0x0000002c99997220 */ /* 0x000fe20000410000 */
[----:B------:R-:W-:Y:S01]  /*9100*/  FMNMX.FTZ R250, R3, R9, !PT ;  /* 0x0000000903fa7209 */ /* 0x000fe20007810000 */
[--C-:B------:R-:W-:Y:S01]  /*9110*/  FFMA.FTZ R3, R52, UR4, -R8.reuse ;  /* 0x0000000434037c23 */ /* 0x100fe20008010808 */
[----:B------:R-:W-:Y:S01]  /*9120*/  FFMA.FTZ R9, R47, UR4, -R8 ;  /* 0x000000042f097c23 */ /* 0x000fe20008010808 */
[----:B--2---:R-:W-:Y:S01]  /*9130*/  FSEL R6, R225, RZ, P0 ;  /* 0x000000ffe1067208 */ /* 0x004fe20000000000 */
[----:B------:R-:W-:Y:S01]  /*9140*/  IMAD.MOV.U32 R52, RZ, RZ, R241 ;  /* 0x000000ffff347224 */ /* 0x000fe200078e00f1 */
[----:B------:R1:W-:Y:S01]  /*9150*/  MUFU.EX2 R244, R3 ;  /* 0x0000000300f47308 */ /* 0x0003e20000000800 */
[----:B------:R-:W-:Y:S01]  /*9160*/  FSETP.NEU.FTZ.AND P0, PT, R250, -INF , PT ;  /* 0xff800000fa00780b */ /* 0x000fe20003f1d000 */
[----:B------:R-:W-:Y:S01]  /*9170*/  FFMA.FTZ R5, R21, UR4, -R0 ;  /* 0x0000000415057c23 */ /* 0x000fe20008010800 */
[----:B------:R-:W-:Y:S01]  /*9180*/  FFMA.FTZ R10, R45, UR4, -R8 ;  /* 0x000000042d0a7c23 */ /* 0x000fe20008010808 */
[----:B------:R2:W-:Y:S01]  /*9190*/  MUFU.EX2 R243, R9 ;  /* 0x0000000900f37308 */ /* 0x0005e20000000800 */
[----:B------:R-:W-:-:S02]  /*91a0*/  IMAD.MOV.U32 R47, RZ, RZ, R236 ;  /* 0x000000ffff2f7224 */ /* 0x000fc400078e00ec */
        /* <DEDUP_REMOVED lines=8> */
[----:B-1----:R-:W-:Y:S01]  /*9230*/  FMUL.FTZ R3, R250, UR4 ;  /* 0x00000004fa037c20 */ /* 0x002fe20008410000 */
[-C--:B------:R-:W-:Y:S01]  /*9240*/  FMUL.FTZ R121, R121, R44.reuse ;  /* 0x0000002c79797220 */ /* 0x080fe20000410000 */
[-C--:B------:R-:W-:Y:S01]  /*9250*/  FMUL.FTZ R132, R132, R44.reuse ;  /* 0x0000002c84847220 */ /* 0x080fe20000410000 */
[-C--:B------:R-:W-:Y:S01]  /*9260*/  FMUL.FTZ R133, R133, R44.reuse ;  /* 0x0000002c85857220 */ /* 0x080fe20000410000 */
[----:B--2---:R-:W-:Y:S01]  /*9270*/  FFMA.FTZ R9, R46, UR4, -R8 ;  /* 0x000000042e097c23 */ /* 0x004fe20008010808 */
[----:B------:R-:W-:Y:S01]  /*9280*/  FSEL R3, R3, RZ, P0 ;  /* 0x000000ff03037208 */ /* 0x000fe20000000000 */
[-C--:B------:R-:W-:Y:S01]  /*9290*/  FMUL.FTZ R136, R136, R44.reuse ;  /* 0x0000002c88887220 */ /* 0x080fe20000410000 */
[----:B------:R-:W-:Y:S01]  /*92a0*/  FMUL.FTZ R137, R137, R44 ;  /* 0x0000002c89897220 */ /* 0x000fe20000410000 */
[----:B------:R1:W-:Y:S01]  /*92b0*/  MUFU.EX2 R241, R9 ;  /* 0x0000000900f17308 */ /* 0x0003e20000000800 */
[----:B----4-:R-:W-:Y:S01]  /*92c0*/  FADD.FTZ R5, R101, -R6 ;  /* 0x8000000665057221 */ /* 0x010fe20000010000 */
[----:B------:R-:W-:-:S02]  /*92d0*/  IMAD.MOV.U32 R101, RZ, RZ, R242 ;  /* 0x000000ffff657224 */ /* 0x000fc400078e00f2 */
[--C-:B------:R-:W-:Y:S01]  /*92e0*/  FFMA.FTZ R11, R55, UR4, -R3.reuse ;  /* 0x00000004370b7c23 */ /* 0x100fe20008010803 */
[----:B------:R2:W-:Y:S01]  /*92f0*/  MUFU.EX2 R242, R10 ;  /* 0x0000000a00f27308 */ /* 0x0005e20000000800 */
[----:B------:R-:W-:Y:S01]  /*9300*/  FMUL.FTZ R5, R5, UR4 ;  /* 0x0000000405057c20 */ /* 0x000fe20008410000 */
[----:B------:R-:W-:Y:S01]  /*9310*/  F2FP.BF16.F32.PACK_AB R6, R214, R207 ;  /* 0x000000cfd606723e */ /* 0x000fe200000010ff */
[----:B------:R-:W-:Y:S01]  /*9320*/  FMUL.FTZ R148, R148, R44 ;  /* 0x0000002c94947220 */ /* 0x000fe20000410000 */
[----:B------:R4:W-:Y:S01]  /*9330*/  MUFU.EX2 R236, R11 ;  /* 0x0000000b00ec7308 */ /* 0x0009e20000000800 */
[----:B---3--:R-:W-:Y:S01]  /*9340*/  F2FP.BF16.F32.PACK_AB R7, R36, R206 ;  /* 0x000000ce2407723e */ /* 0x008fe200000010ff */
[-C--:B------:R-:W-:Y:S01]  /*9350*/  FMUL.FTZ R149, R149, R44.reuse ;  /* 0x0000002c95957220 */ /* 0x080fe20000410000 */
[-C--:B------:R-:W-:Y:S01]  /*9360*/  FMUL.FTZ R72, R72, R44.reuse ;  /* 0x0000002c48487220 */ /* 0x080fe20000410000 */
[----:B------:R3:W5:Y:S01]  /*9370*/  MUFU.EX2 R23, R5 ;  /* 0x0000000500177308 */ /* 0x0007620000000800 */
[-C--:B------:R-:W-:Y:S01]  /*9380*/  FMUL.FTZ R73, R73, R44.reuse ;  /* 0x0000002c49497220 */ /* 0x080fe20000410000 */
[----:B-1----:R-:W-:Y:S01]  /*9390*/  FSEL R9, R249, RZ, P1 ;  /* 0x000000fff9097208 */ /* 0x002fe20000800000 */
[-C--:B------:R-:W-:Y:S01]  /*93a0*/  FMUL.FTZ R76, R76, R44.reuse ;  /* 0x0000002c4c4c7220 */ /* 0x080fe20000410000 */
[-C--:B------:R-:W-:Y:S01]  /*93b0*/  FMUL.FTZ R77, R77, R44.reuse ;  /* 0x0000002c4d4d7220 */ /* 0x080fe20000410000 */
[-C--:B------:R-:W-:Y:S01]  /*93c0*/  FMUL.FTZ R88, R88, R44.reuse ;  /* 0x0000002c58587220 */ /* 0x080fe20000410000 */
[----:B--2---:R-:W-:Y:S01]  /*93d0*/  FFMA.FTZ R10, R60, UR4, -R3 ;  /* 0x000000043c0a7c23 */ /* 0x004fe20008010803 */
[----:B------:R-:W-:Y:S01]  /*93e0*/  FADD.FTZ R12, R103, -R9 ;  /* 0x80000009670c7221 */ /* 0x000fe20000010000 */
[----:B------:R-:W-:Y:S01]  /*93f0*/  FSEL R9, R250, RZ, P0 ;  /* 0x000000fffa097208 */ /* 0x000fe20000000000 */
[-C--:B------:R-:W-:Y:S01]  /*9400*/  FMUL.FTZ R89, R89, R44.reuse ;  /* 0x0000002c59597220 */ /* 0x080fe20000410000 */
[----:B------:R1:W-:Y:S01]  /*9410*/  MUFU.EX2 R238, R10 ;  /* 0x0000000a00ee7308 */ /* 0x0003e20000000800 */
[----:B----4-:R-:W-:Y:S01]  /*9420*/  FFMA.FTZ R11, R54, UR4, -R3 ;  /* 0x00000004360b7c23 */ /* 0x010fe20008010803 */
[-C--:B------:R-:W-:Y:S01]  /*9430*/  FMUL.FTZ R92, R92, R44.reuse ;  /* 0x0000002c5c5c7220 */ /* 0x080fe20000410000 */
[----:B------:R-:W-:Y:S01]  /*9440*/  FADD.FTZ R9, R102, -R9 ;  /* 0x8000000966097221 */ /* 0x000fe20000010000 */
[----:B---3--:R-:W-:Y:S01]  /*9450*/  F2FP.BF16.F32.PACK_AB R5, R108, R247 ;  /* 0x000000f76c05723e */ /* 0x008fe200000010ff */
[----:B------:R-:W-:Y:S01]  /*9460*/  MUFU.EX2 R233, R11 ;  /* 0x0000000b00e97308 */ /* 0x000fe20000000800 */
[-C--:B-----5:R-:W-:Y:S01]  /*9470*/  FMUL.FTZ R154, R154, R23.reuse ;  /* 0x000000179a9a7220 */ /* 0x0a0fe20000410000 */
[----:B------:R-:W-:Y:S01]  /*9480*/  FMUL.FTZ R9, R9, UR4 ;  /* 0x0000000409097c20 */ /* 0x000fe20008410000 */
[-C--:B------:R-:W-:Y:S01]  /*9490*/  FMUL.FTZ R155, R155, R23.reuse ;  /* 0x000000179b9b7220 */ /* 0x080fe20000410000 */
[-C--:B------:R-:W-:Y:S01]  /*94a0*/  FMUL.FTZ R166, R166, R23.reuse ;  /* 0x00000017a6a67220 */ /* 0x080fe20000410000 */
[-C--:B------:R-:W-:Y:S01]  /*94b0*/  FMUL.FTZ R167, R167, R23.reuse ;  /* 0x00000017a7a77220 */ /* 0x080fe20000410000 */
[----:B------:R-:W2:Y:S01]  /*94c0*/  MUFU.EX2 R21, R9 ;  /* 0x0000000900157308 */ /* 0x000ea20000000800 */
[-C--:B------:R-:W-:Y:S01]  /*94d0*/  FMUL.FTZ R170, R170, R23.reuse ;  /* 0x00000017aaaa7220 */ /* 0x080fe20000410000 */
[-C--:B------:R-:W-:Y:S01]  /*94e0*/  FMUL.FTZ R171, R171, R23.reuse ;  /* 0x00000017abab7220 */ /* 0x080fe20000410000 */
[----:B-1----:R-:W-:Y:S01]  /*94f0*/  FFMA.FTZ R10, R53, UR4, -R3 ;  /* 0x00000004350a7c23 */ /* 0x002fe20008010803 */
        /* <DEDUP_REMOVED lines=17> */
[----:B-1----:R-:W-:Y:S01]  /*9610*/  FMUL.FTZ R10, R12, UR4 ;  /* 0x000000040c0a7c20 */ /* 0x002fe20008410000 */
[----:B------:R-:W-:Y:S01]  /*9620*/  FMUL.FTZ R93, R93, R44 ;  /* 0x0000002c5d5d7220 */ /* 0x000fe20000410000 */
[-C--:B------:R-:W-:Y:S01]  /*9630*/  FMUL.FTZ R94, R94, R23.reuse ;  /* 0x000000175e5e7220 */ /* 0x080fe20000410000 */
[----:B------:R-:W-:Y:S01]  /*9640*/  FMUL.FTZ R95, R95, R23 ;  /* 0x000000175f5f7220 */ /* 0x000fe20000410000 */
[----:B------:R-:W1:Y:S01]  /*9650*/  MUFU.EX2 R22, R10 ;  /* 0x0000000a00167308 */ /* 0x000e620000000800 */
[C---:B------:R-:W-:Y:S01]  /*9660*/  HMMA.16816.F32.BF16 R188, R4.reuse, R30, R152 ;  /* 0x0000001e04bc723c */ /* 0x040fe20000041898 */
[-C--:B--2---:R-:W-:Y:S01]  /*9670*/  FMUL.FTZ R114, R114, R21.reuse ;  /* 0x0000001572727220 */ /* 0x084fe20000410000 */
        /* <DEDUP_REMOVED lines=11> */
[-C--:B-1----:R-:W-:Y:S01]  /*9730*/  FMUL.FTZ R112, R112, R22.reuse ;  /* 0x0000001670707220 */ /* 0x082fe20000410000 */
        /* <DEDUP_REMOVED lines=19> */
[--C-:B------:R-:W-:Y:S01]  /*9870*/  FFMA.FTZ R10, R105, UR4, -R2.reuse ;  /* 0x00000004690a7c23 */ /* 0x100fe20008010802 */
[--C-:B------:R-:W-:Y:S01]  /*9880*/  FFMA.FTZ R9, R100, UR4, -R2.reuse ;  /* 0x0000000464097c23 */ /* 0x100fe20008010802 */
[----:B------:R-:W-:Y:S01]  /*9890*/  FFMA.FTZ R11, R34, UR4, -R2 ;  /* 0x00000004220b7c23 */ /* 0x000fe20008010802 */
[-C--:B------:R-:W-:Y:S01]  /*98a0*/  FMUL.FTZ R144, R144, R22.reuse ;  /* 0x0000001690907220 */ /* 0x080fe20000410000 */
[-C--:B------:R-:W-:Y:S01]  /*98b0*/  FMUL.FTZ R145, R145, R22.reuse ;  /* 0x0000001691917220 */ /* 0x080fe20000410000 */
[-C--:B------:R-:W-:Y:S01]  /*98c0*/  FMUL.FTZ R146, R146, R21.reuse ;  /* 0x0000001592927220 */ /* 0x080fe20000410000 */
[-C--:B------:R-:W-:Y:S01]  /*98d0*/  FMUL.FTZ R147, R147, R21.reuse ;  /* 0x0000001593937220 */ /* 0x080fe20000410000 */
[----:B------:R-:W-:Y:S01]  /*98e0*/  HMMA.16816.F32.BF16 R132, R4, R16, R132 ;  /* 0x000000100484723c */ /* 0x000fe20000041884 */
[-C--:B------:R-:W-:Y:S01]  /*98f0*/  FMUL.FTZ R156, R156, R22.reuse ;  /* 0x000000169c9c7220 */ /* 0x080fe20000410000 */
[----:B------:R-:W-:Y:S01]  /*9900*/  FMUL.FTZ R157, R157, R22 ;  /* 0x000000169d9d7220 */ /* 0x000fe20000410000 */
[-C--:B------:R-:W-:Y:S01]  /*9910*/  FMUL.FTZ R158, R158, R21.reuse ;  /* 0x000000159e9e7220 */ /* 0x080fe20000410000 */
[----:B------:R-:W-:Y:S01]  /*9920*/  FMUL.FTZ R159, R159, R21 ;  /* 0x000000159f9f7220 */ /* 0x000fe20000410000 */
[----:B------:R-:W-:-:S02]  /*9930*/  IMAD.MOV.U32 R102, RZ, RZ, R207 ;  /* 0x000000ffff667224 */ /* 0x000fc400078e00cf */
[-C--:B------:R-:W-:Y:S01]  /*9940*/  FMUL.FTZ R80, R80, R22.reuse ;  /* 0x0000001650507220 */ /* 0x080fe20000410000 */
[----:B------:R-:W-:Y:S01]  /*9950*/  IMAD.MOV.U32 R46, RZ, RZ, R15 ;  /* 0x000000ffff2e7224 */ /* 0x000fe200078e000f */
[C---:B------:R-:W-:Y:S01]  /*9960*/  HMMA.16816.F32.BF16 R136, R4.reuse, R18, R136 ;  /* 0x000000120488723c */ /* 0x040fe20000041888 */
[----:B------:R-:W-:Y:S02]  /*9970*/  IMAD.MOV.U32 R100, RZ, RZ, R32 ;  /* 0x000000ffff647224 */ /* 0x000fe400078e0020 */
[-C--:B------:R-:W-:Y:S01]  /*9980*/  FMUL.FTZ R81, R81, R22.reuse ;  /* 0x0000001651517220 */ /* 0x080fe20000410000 */
[-C--:B------:R-:W-:Y:S01]  /*9990*/  FMUL.FTZ R82, R82, R21.reuse ;  /* 0x0000001552527220 */ /* 0x080fe20000410000 */
[-C--:B------:R-:W-:Y:S01]  /*99a0*/  FMUL.FTZ R83, R83, R21.reuse ;  /* 0x0000001553537220 */ /* 0x080fe20000410000 */
[-C--:B------:R-:W-:Y:S01]  /*99b0*/  FMUL.FTZ R84, R84, R22.reuse ;  /* 0x0000001654547220 */ /* 0x080fe20000410000 */
[-C--:B------:R-:W-:Y:S01]  /*99c0*/  FMUL.FTZ R85, R85, R22.reuse ;  /* 0x0000001655557220 */ /* 0x080fe20000410000 */
[-C--:B------:R-:W-:Y:S01]  /*99d0*/  FMUL.FTZ R86, R86, R21.reuse ;  /* 0x0000001556567220 */ /* 0x080fe20000410000 */
[----:B------:R-:W-:Y:S01]  /*99e0*/  HMMA.16816.F32.BF16 R148, R4, R28, R148 ;  /* 0x0000001c0494723c */ /* 0x000fe20000041894 */
[-C--:B------:R-:W-:Y:S01]  /*99f0*/  FMUL.FTZ R87, R87, R21.reuse ;  /* 0x0000001557577220 */ /* 0x080fe20000410000 */
[-C--:B------:R-:W-:Y:S01]  /*9a00*/  FMUL.FTZ R96, R96, R22.reuse ;  /* 0x0000001660607220 */ /* 0x080fe20000410000 */
[----:B------:R-:W-:Y:S01]  /*9a10*/  FMUL.FTZ R97, R97, R22 ;  /* 0x0000001661617220 */ /* 0x000fe20000410000 */
[-C--:B------:R-:W-:Y:S01]  /*9a20*/  FMUL.FTZ R98, R98, R21.reuse ;  /* 0x0000001562627220 */ /* 0x080fe20000410000 */
[----:B------:R-:W-:Y:S01]  /*9a30*/  FMUL.FTZ R99, R99, R21 ;  /* 0x0000001563637220 */ /* 0x000fe20000410000 */
[----:B------:R-:W-:-:S02]  /*9a40*/  IMAD.MOV.U32 R103, RZ, RZ, R194 ;  /* 0x000000ffff677224 */ /* 0x000fc400078e00c2 */
[----:B------:R-:W-:Y:S01]  /*9a50*/  HMMA.16816.F32.BF16 R176, R4, R56, R72 ;  /* 0x0000003804b0723c */ /* 0x000fe20000041848 */
[----:B------:R-:W-:-:S07]  /*9a60*/  IMAD.MOV.U32 R45, RZ, RZ, R109 ;  /* 0x000000ffff2d7224 */ /* 0x000fce00078e006d */
        /* <DEDUP_REMOVED lines=10> */
[C---:B------:R-:W-:Y:S08]  /*9b10*/  HMMA.16816.F32.BF16 R160, R4.reuse, R48, R160 ;  /* 0x0000003004a0723c */ /* 0x040ff000000418a0 */
[----:B------:R-:W-:Y:S01]  /*9b20*/  HMMA.16816.F32.BF16 R48, R4, R50, R172 ;  /* 0x000000320430723c */ /* 0x000fe200000418ac */
[----:B------:R-:W-:-:S02]  /*9b30*/  IMAD.MOV.U32 R174, RZ, RZ, R52 ;  /* 0x000000ffffae7224 */ /* 0x000fc400078e0034 */
[----:B------:R-:W-:Y:S02]  /*9b40*/  IMAD.MOV.U32 R175, RZ, RZ, R47 ;  /* 0x000000ffffaf7224 */ /* 0x000fe400078e002f */
[----:B------:R-:W-:Y:S02]  /*9b50*/  IMAD.MOV.U32 R173, RZ, RZ, R101 ;  /* 0x000000ffffad7224 */ /* 0x000fe400078e0065 */
[----:B------:R-:W-:Y:S01]  /*9b60*/  IMAD.MOV.U32 R101, RZ, RZ, R13 ;  /* 0x000000ffff657224 */ /* 0x000fe200078e000d */
[----:B------:R-:W-:Y:S01]  /*9b70*/  HMMA.16816.F32.BF16 R64, R4, R16, R128 ;  /* 0x000000100440723c */ /* 0x000fe20000041880 */
[----:B------:R-:W-:Y:S02]  /*9b80*/  IMAD.MOV.U32 R128, RZ, RZ, R214 ;  /* 0x000000ffff807224 */ /* 0x000fe400078e00d6 */
[----:B------:R2:W-:Y:S01]  /*9b90*/  MUFU.EX2 R214, R10 ;  /* 0x0000000a00d67308 */ /* 0x0005e20000000800 */
[----:B------:R-:W-:Y:S02]  /*9ba0*/  IMAD.MOV.U32 R131, RZ, RZ, R206 ;  /* 0x000000ffff837224 */ /* 0x000fe400078e00ce */
[----:B------:R-:W-:-:S02]  /*9bb0*/  IMAD.MOV.U32 R47, RZ, RZ, R14 ;  /* 0x000000ffff2f7224 */ /* 0x000fc400078e000e */
[C---:B------:R-:W-:Y:S01]  /*9bc0*/  HMMA.16816.F32.BF16 R52, R4.reuse, R56, R68 ;  /* 0x000000380434723c */ /* 0x040fe20000041844 */
[----:B------:R-:W-:Y:S01]  /*9bd0*/  IMAD.MOV.U32 R69, RZ, RZ, R209 ;  /* 0x000000ffff457224 */ /* 0x000fe200078e00d1 */
[----:B------:R-:W-:Y:S01]  /*9be0*/  LDSM.16.MT88.4 R12, [R220+0xb400] ;  /* 0x00b40000dc0c783b */ /* 0x000fe20000004200 */
[----:B------:R3:W4:Y:S01]  /*9bf0*/  MUFU.EX2 R209, R9 ;  /* 0x0000000900d17308 */ /* 0x0007220000000800 */
[----:B------:R-:W-:Y:S02]  /*9c00*/  IMAD.MOV.U32 R57, RZ, RZ, R211 ;  /* 0x000000ffff397224 */ /* 0x000fe400078e00d3 */
[----:B------:R-:W-:Y:S01]  /*9c10*/  IMAD.MOV.U32 R70, RZ, RZ, R213 ;  /* 0x000000ffff467224 */ /* 0x000fe200078e00d5 */
[----:B------:R5:W-:Y:S01]  /*9c20*/  MUFU.EX2 R211, R11 ;  /* 0x0000000b00d37308 */ /* 0x000be20000000800 */
[----:B------:R-:W-:Y:S01]  /*9c30*/  HMMA.16816.F32.BF16 R60, R4, R18, R140 ;  /* 0x00000012043c723c */ /* 0x000fe2000004188c */
[----:B--2---:R-:W-:Y:S01]  /*9c40*/  FFMA.FTZ R10, R33, UR4, -R2 ;  /* 0x00000004210a7c23 */ /* 0x004fe20008010802 */
[----:B------:R-:W2:Y:S01]  /*9c50*/  LDSM.16.MT88.4 R16, [R20+0x1400] ;  /* 0x001400001410783b */ /* 0x000ea20000004200 */
[----:B------:R-:W-:-:S02]  /*9c60*/  IMAD.MOV.U32 R68, RZ, RZ, R203 ;  /* 0x000000ffff447224 */ /* 0x000fc400078e00cb */
[----:B------:R1:W4:Y:S01]  /*9c70*/  MUFU.EX2 R213, R10 ;  /* 0x0000000a00d57308 */ /* 0x0003220000000800 */
[----:B------:R-:W-:Y:S02]  /*9c80*/  IMAD.MOV.U32 R71, RZ, RZ, R204 ;  /* 0x000000ffff477224 */ /* 0x000fe400078e00cc */
[C---:B------:R-:W-:Y:S01]  /*9c90*/  HMMA.16816.F32.BF16 R144, R4.reuse, R28, R144 ;  /* 0x0000001c0490723c */ /* 0x040fe20000041890 */
[----:B---3--:R-:W-:Y:S01]  /*9ca0*/  FFMA.FTZ R9, R106, UR4, -R0 ;  /* 0x000000046a097c23 */ /* 0x008fe20008010800 */
[----:B------:R-:W-:Y:S02]  /*9cb0*/  IMAD.MOV.U32 R129, RZ, RZ, R39 ;  /* 0x000000ffff817224 */ /* 0x000fe400078e0027 */
[----:B------:R-:W-:Y:S01]  /*9cc0*/  IMAD.MOV.U32 R143, RZ, RZ, R38 ;  /* 0x000000ffff8f7224 */ /* 0x000fe200078e0026 */
[----:B------:R3:W-:Y:S01]  /*9cd0*/  MUFU.EX2 R203, R9 ;  /* 0x0000000900cb7308 */ /* 0x0007e20000000800 */
[--C-:B-----5:R-:W-:Y:S01]  /*9ce0*/  FFMA.FTZ R11, R110, UR4, -R0.reuse ;  /* 0x000000046e0b7c23 */ /* 0x120fe20008010800 */
[----:B------:R-:W-:Y:S01]  /*9cf0*/  IMAD.MOV.U32 R142, RZ, RZ, R37 ;  /* 0x000000ffff8e7224 */ /* 0x000fe200078e0025 */
[----:B------:R-:W-:Y:S01]  /*9d00*/  HMMA.16816.F32.BF16 R156, R4, R30, R156 ;  /* 0x0000001e049c723c */ /* 0x000fe2000004189c */
[----:B------:R-:W5:Y:S01]  /*9d10*/  LDSM.16.MT88.4 R28, [R20+0x2400] ;  /* 0x00240000141c783b */ /* 0x000f620000004200 */
[----:B------:R4:W2:Y:S01]  /*9d20*/  MUFU.EX2 R206, R11 ;  /* 0x0000000b00ce7308 */ /* 0x0008a20000000800 */
[----:B-1----:R-:W-:Y:S01]  /*9d30*/  FFMA.FTZ R10, R111, UR4, -R0 ;  /* 0x000000046f0a7c23 */ /* 0x002fe20008010800 */
[----:B------:R-:W-:-:S02]  /*9d40*/  IMAD.MOV.U32 R141, RZ, RZ, R36 ;  /* 0x000000ffff8d7224 */ /* 0x000fc400078e0024 */
[----:B------:R-:W-:Y:S01]  /*9d50*/  IMAD.MOV.U32 R140, RZ, RZ, R35 ;  /* 0x000000ffff8c7224 */ /* 0x000fe200078e0023 */
[----:B------:R1:W-:Y:S01]  /*9d60*/  MUFU.EX2 R207, R10 ;  /* 0x0000000a00cf7308 */ /* 0x0003e20000000800 */
[----:B------:R-:W5:Y:S01]  /*9d70*/  LDSM.16.MT88.4 R36, [R220+0x9400] ;  /* 0x00940000dc24783b */ /* 0x000f620000004200 */
[C---:B------:R-:W-:Y:S01]  /*9d80*/  HMMA.16816.F32.BF16 R80, R4.reuse, R58, R80 ;  /* 0x0000003a0450723c */ /* 0x040fe20000041850 */
[----:B------:R-:W-:Y:S02]  /*9d90*/  IMAD.MOV.U32 R172, RZ, RZ, R104 ;  /* 0x000000ffffac7224 */ /* 0x000fe400078e0068 */
[----:B---3--:R-:W-:Y:S01]  /*9da0*/  FFMA.FTZ R9, R107, UR4, -R0 ;  /* 0x000000046b097c23 */ /* 0x008fe20008010800 */
[----:B------:R-:W3:Y:S01]  /*9db0*/  LDSM.16.MT88.4 R32, [R20+0x400] ;  /* 0x000400001420783b */ /* 0x000ee20000004200 */
[----:B------:R-:W-:Y:S02]  /*9dc0*/  IMAD.MOV.U32 R130, RZ, RZ, R108 ;  /* 0x000000ffff827224 */ /* 0x000fe400078e006c */
[----:B------:R2:W2:Y:S01]  /*9dd0*/  MUFU.EX2 R204, R9 ;  /* 0x0000000900cc7308 */ /* 0x0004a20000000800 */
[----:B----4-:R-:W-:Y:S01]  /*9de0*/  FFMA.FTZ R11, R200, UR4, -R3 ;  /* 0x00000004c80b7c23 */ /* 0x010fe20008010803 */
[----:B------:R-:W-:Y:S01]  /*9df0*/  HMMA.16816.F32.BF16 R84, R4, R40, R84 ;  /* 0x000000280454723c */ /* 0x000fe20000041854 */
[----:B------:R-:W-:-:S02]  /*9e00*/  IMAD.MOV.U32 R200, RZ, RZ, R129 ;  /* 0x000000ffffc87224 */ /* 0x000fc400078e0081 */
[----:B-1----:R-:W-:Y:S01]  /*9e10*/  FFMA.FTZ R10, R196, UR4, -R8 ;  /* 0x00000004c40a7c23 */ /* 0x002fe20008010808 */
[----:B------:R-:W-:-:S04]  /*9e20*/  IMAD.MOV.U32 R196, RZ, RZ, R128 ;  /* 0x000000ffffc47224 */ /* 0x000fc800078e0080 */
[----:B------:R-:W-:Y:S01]  /*9e30*/  HMMA.16816.F32.BF16 R96, R4, R42, R96 ;  /* 0x0000002a0460723c */ /* 0x000fe20000041860 */
[----:B------:R-:W-:Y:S01]  /*9e40*/  F2FP.BF16.F32.PACK_AB R4, R209, R214 ;  /* 0x000000d6d104723e */ /* 0x000fe200000010ff */
[----:B------:R-:W1:Y:S01]  /*9e50*/  LDSM.16.MT88.4 R40, [R220+0x9800] ;  /* 0x00980000dc28783b */ /* 0x000e620000004200 */
[----:B------:R-:W-:Y:S01]  /*9e60*/  F2FP.BF16.F32.PACK_AB R6, R213, R211 ;  /* 0x000000d3d506723e */ /* 0x000fe200000010ff */
[----:B--2---:R-:W-:Y:S01]  /*9e70*/  FFMA.FTZ R9, R198, UR4, -R8 ;  /* 0x00000004c6097c23 */ /* 0x004fe20008010808 */
[----:B------:R-:W-:Y:S01]  /*9e80*/  F2FP.BF16.F32.PACK_AB R5, R206, R203 ;  /* 0x000000cbce05723e */ /* 0x000fe200000010ff */
[----:B------:R-:W-:Y:S01]  /*9e90*/  IMAD.MOV.U32 R198, RZ, RZ, R141 ;  /* 0x000000ffffc67224 */ /* 0x000fe200078e008d */
[----:B------:R-:W-:Y:S01]  /*9ea0*/  F2FP.BF16.F32.PACK_AB R7, R204, R207 ;  /* 0x000000cfcc07723e */ /* 0x000fe200000010ff */
[----:B------:R2:W-:Y:S06]  /*9eb0*/  MUFU.EX2 R194, R9 ;  /* 0x0000000900c27308 */ /* 0x0005ec0000000800 */
[----:B------:R-:W-:Y:S01]  /*9ec0*/  HMMA.16816.F32.BF16 R76, R4, R26, R188 ;  /* 0x0000001a044c723c */ /* 0x000fe200000418bc */
[----:B------:R-:W-:-:S02]  /*9ed0*/  IMAD.MOV.U32 R191, RZ, RZ, R131 ;  /* 0x000000ffffbf7224 */ /* 0x000fc400078e0083 */
[----:B--2---:R-:W-:-:S05]  /*9ee0*/  FFMA.FTZ R9, R193, UR4, -R8 ;  /* 0x00000004c1097c23 */ /* 0x004fca0008010808 */
[C---:B------:R-:W-:Y:S01]  /*9ef0*/  HMMA.16816.F32.BF16 R88, R4.reuse, R16, R184 ;  /* 0x000000100458723c */ /* 0x040fe200000418b8 */
[----:B------:R2:W4:Y:S04]  /*9f00*/  MUFU.EX2 R193, R10 ;  /* 0x0000000a00c17308 */ /* 0x0005280000000800 */
[----:B------:R3:W-:Y:S03]  /*9f10*/  MUFU.EX2 R189, R9 ;  /* 0x0000000900bd7308 */ /* 0x0007e60000000800 */
[----:B-----5:R-:W-:Y:S01]  /*9f20*/  HMMA.16816.F32.BF16 R104, R4, R28, R164 ;  /* 0x0000001c0468723c */ /* 0x020fe200000418a4 */
[----:B------:R5:W-:Y:S01]  /*9f30*/  MUFU.EX2 R185, R11 ;  /* 0x0000000b00b97308 */ /* 0x000be20000000800 */
[----:B------:R-:W-:-:S02]  /*9f40*/  IMAD.MOV.U32 R167, RZ, RZ, R68 ;  /* 0x000000ffffa77224 */ /* 0x000fc400078e0044 */
[----:B------:R-:W-:Y:S02]  /*9f50*/  IMAD.MOV.U32 R166, RZ, RZ, R69 ;  /* 0x000000ffffa67224 */ /* 0x000fe400078e0045 */
[----:B------:R-:W-:Y:S02]  /*9f60*/  IMAD.MOV.U32 R165, RZ, RZ, R71 ;  /* 0x000000ffffa57224 */ /* 0x000fe400078e0047 */
[----:B--2---:R-:W-:Y:S01]  /*9f70*/  FFMA.FTZ R10, R192, UR4, -R8 ;  /* 0x00000004c00a7c23 */ /* 0x004fe20008010808 */
[----:B------:R-:W-:Y:S01]  /*9f80*/  HMMA.16816.F32.BF16 R116, R4, R36, R116 ;  /* 0x000000240474723c */ /* 0x000fe20000041874 */
[----:B------:R-:W-:Y:S02]  /*9f90*/  IMAD.MOV.U32 R192, RZ, RZ, R102 ;  /* 0x000000ffffc07224 */ /* 0x000fe400078e0066 */
[----:B---3--:R-:W-:Y:S01]  /*9fa0*/  FFMA.FTZ R9, R201, UR4, -R3 ;  /* 0x00000004c9097c23 */ /* 0x008fe20008010803 */
[----:B------:R2:W-:Y:S01]  /*9fb0*/  MUFU.EX2 R190, R10 ;  /* 0x0000000a00be7308 */ /* 0x0005e20000000800 */
[----:B------:R-:W-:-:S02]  /*9fc0*/  IMAD.MOV.U32 R201, RZ, RZ, R130 ;  /* 0x000000ffffc97224 */ /* 0x000fc400078e0082 */
[----:B-----5:R-:W-:Y:S01]  /*9fd0*/  FFMA.FTZ R11, R215, UR4, -R0 ;  /* 0x00000004d70b7c23 */ /* 0x020fe20008010800 */
[----:B------:R3:W5:Y:S01]  /*9fe0*/  MUFU.EX2 R188, R9 ;  /* 0x0000000900bc7308 */ /* 0x0007620000000800 */
[----:B------:R-:W-:Y:S01]  /*9ff0*/  HMMA.16816.F32.BF16 R120, R4, R38, R120 ;  /* 0x000000260478723c */ /* 0x000fe20000041878 */
[----:B------:R-:W-:-:S07]  /*a000*/  IMAD.MOV.U32 R164, RZ, RZ, R140 ;  /* 0x000000ffffa47224 */ /* 0x000fce00078e008c */
[C---:B------:R-:W-:Y:S01]  /*a010*/  HMMA.16816.F32.BF16 R132, R4.reuse, R32, R132 ;  /* 0x000000200484723c */ /* 0x040fe20000041884 */
[--C-:B--2---:R-:W-:Y:S01]  /*a020*/  FFMA.FTZ R10, R199, UR4, -R3.reuse ;  /* 0x00000004c70a7c23 */ /* 0x104fe20008010803 */
[----:B------:R-:W-:Y:S02]  /*a030*/  IMAD.MOV.U32 R199, RZ, RZ, R100 ;  /* 0x000000ffffc77224 */ /* 0x000fe400078e0064 */
[----:B---3--:R-:W-:Y:S01]  /*a040*/  FFMA.FTZ R9, R197, UR4, -R3 ;  /* 0x00000004c5097c23 */ /* 0x008fe20008010803 */
[----:B------:R2:W-:Y:S01]  /*a050*/  MUFU.EX2 R187, R10 ;  /* 0x0000000a00bb7308 */ /* 0x0005e20000000800 */
[----:B------:R-:W-:Y:S02]  /*a060*/  IMAD.MOV.U32 R197, RZ, RZ, R70 ;  /* 0x000000ffffc57224 */ /* 0x000fe400078e0046 */
[C---:B------:R-:W-:Y:S01]  /*a070*/  HMMA.16816.F32.BF16 R136, R4.reuse, R34, R136 ;  /* 0x000000220488723c */ /* 0x040fe20000041888 */
[----:B------:R3:W1:Y:S07]  /*a080*/  MUFU.EX2 R186, R9 ;  /* 0x0000000900ba7308 */ /* 0x00066e0000000800 */
[----:B------:R-:W-:Y:S01]  /*a090*/  HMMA.16816.F32.BF16 R148, R4, R24, R148 ;  /* 0x000000180494723c */ /* 0x000fe20000041894 */
[--C-:B--2---:R-:W-:Y:S01]  /*a0a0*/  FFMA.FTZ R10, R202, UR4, -R2.reuse ;  /* 0x00000004ca0a7c23 */ /* 0x104fe20008010802 */
[----:B---3--:R-:W-:-:S06]  /*a0b0*/  FFMA.FTZ R9, R208, UR4, -R2 ;  /* 0x00000004d0097c23 */ /* 0x008fcc0008010802 */
[----:B------:R-:W-:Y:S01]  /*a0c0*/  HMMA.16816.F32.BF16 R124, R4, R18, R180 ;  /* 0x00000012047c723c */ /* 0x000fe200000418b4 */
[----:B------:R2:W-:Y:S01]  /*a0d0*/  MUFU.EX2 R181, R10 ;  /* 0x0000000a00b57308 */ /* 0x0005e20000000800 */
[----:B------:R-:W-:-:S03]  /*a0e0*/  IMAD.MOV.U32 R208, RZ, RZ, R175 ;  /* 0x000000ffffd07224 */ /* 0x000fc600078e00af */
[----:B------:R3:W1:Y:S03]  /*a0f0*/  MUFU.EX2 R183, R9 ;  /* 0x0000000900b77308 */ /* 0x0006660000000800 */
[----:B------:R-:W-:Y:S01]  /*a100*/  HMMA.16816.F32.BF16 R112, R4, R12, R176 ;  /* 0x0000000c0470723c */ /* 0x000fe200000418b0 */
[----:B------:R4:W-:Y:S01]  /*a110*/  MUFU.EX2 R179, R11 ;  /* 0x0000000b00b37308 */ /* 0x0009e20000000800 */
[----:B--2---:R-:W-:-:S06]  /*a120*/  FFMA.FTZ R10, R205, UR4, -R2 ;  /* 0x00000004cd0a7c23 */ /* 0x004fcc0008010802 */
[----:B------:R-:W-:Y:S01]  /*a130*/  HMMA.16816.F32.BF16 R108, R4, R14, R168 ;  /* 0x0000000e046c723c */ /* 0x000fe200000418a8 */
[----:B---3--:R-:W-:Y:S01]  /*a140*/  FFMA.FTZ R9, R195, UR4, -R2 ;  /* 0x00000004c3097c23 */ /* 0x008fe20008010802 */
[----:B------:R2:W-:Y:S01]  /*a150*/  MUFU.EX2 R184, R10 ;  /* 0x0000000a00b87308 */ /* 0x0005e20000000800 */
[----:B----4-:R-:W-:-:S05]  /*a160*/  FFMA.FTZ R11, R239, UR4, -R3 ;  /* 0x00000004ef0b7c23 */ /* 0x010fca0008010803 */
[----:B------:R-:W-:Y:S01]  /*a170*/  HMMA.16816.F32.BF16 R68, R4, R30, R152 ;  /* 0x0000001e0444723c */ /* 0x000fe20000041898 */
[----:B------:R-:W-:Y:S01]  /*a180*/  F2FP.BF16.F32.PACK_AB R4, R193, R194 ;  /* 0x000000c2c104723e */ /* 0x000fe200000010ff */
[----:B------:R3:W4:Y:S01]  /*a190*/  MUFU.EX2 R182, R9 ;  /* 0x0000000900b67308 */ /* 0x0007220000000800 */
[----:B-----5:R-:W-:Y:S01]  /*a1a0*/  F2FP.BF16.F32.PACK_AB R5, R185, R188 ;  /* 0x000000bcb905723e */ /* 0x020fe200000010ff */
[----:B------:R-:W-:Y:S01]  /*a1b0*/  IMAD.MOV.U32 R153, RZ, RZ, R57 ;  /* 0x000000ffff997224 */ /* 0x000fe200078e0039 */
[----:B------:R-:W-:Y:S01]  /*a1c0*/  F2FP.BF16.F32.PACK_AB R6, R190, R189 ;  /* 0x000000bdbe06723e */ /* 0x000fe200000010ff */
[----:B------:R-:W-:Y:S01]  /*a1d0*/  IMAD.MOV.U32 R152, RZ, RZ, R103 ;  /* 0x000000ffff987224 */ /* 0x000fe200078e0067 */
[----:B-1----:R-:W-:Y:S01]  /*a1e0*/  F2FP.BF16.F32.PACK_AB R7, R186, R187 ;  /* 0x000000bbba07723e */ /* 0x002fe200000010ff */
[----:B------:R-:W-:Y:S02]  /*a1f0*/  IMAD.MOV.U32 R154, RZ, RZ, R143 ;  /* 0x000000ffff9a7224 */ /* 0x000fe400078e008f */
[----:B--2---:R-:W-:Y:S01]  /*a200*/  FFMA.FTZ R10, R212, UR4, -R0 ;  /* 0x00000004d40a7c23 */ /* 0x004fe20008010800 */
[----:B------:R-:W-:-:S02]  /*a210*/  IMAD.MOV.U32 R155, RZ, RZ, R142 ;  /* 0x000000ffff9b7224 */ /* 0x000fc400078e008e */
[----:B------:R-:W-:Y:S01]  /*a220*/  LDSM.16.MT88.4 R140, [R20+0xc00] ;  /* 0x000c0000148c783b */ /* 0x000fe20000004200 */
[----:B------:R-:W-:Y:S01]  /*a230*/  HMMA.16816.F32.BF16 R92, R4, R36, R92 ;  /* 0x00000024045c723c */ /* 0x000fe2000004185c */
[----:B------:R1:W-:Y:S01]  /*a240*/  MUFU.EX2 R180, R10 ;  /* 0x0000000a00b47308 */ /* 0x0003e20000000800 */
[----:B---3--:R-:W-:-:S04]  /*a250*/  FFMA.FTZ R9, R216, UR4, -R0 ;  /* 0x00000004d8097c23 */ /* 0x008fc80008010800 */
[----:B------:R2:W3:Y:S02]  /*a260*/  MUFU.EX2 R177, R9 ;  /* 0x0000000900b17308 */ /* 0x0004e40000000800 */
[----:B------:R-:W-:Y:S01]  /*a270*/  HMMA.16816.F32.BF16 R72, R4, R38, R72 ;  /* 0x000000260448723c */ /* 0x000fe20000041848 */
[----:B------:R-:W5:Y:S01]  /*a280*/  LDSM.16.MT88.4 R36, [R20+0x800] ;  /* 0x000800001424783b */ /* 0x000f620000004200 */
[----:B-1----:R-:W-:-:S06]  /*a290*/  FFMA.FTZ R10, R234, UR4, -R8 ;  /* 0x00000004ea0a7c23 */ /* 0x002fcc0008010808 */
[----:B------:R-:W-:Y:S01]  /*a2a0*/  HMMA.16816.F32.BF16 R64, R4, R32, R64 ;  /* 0x000000200440723c */ /* 0x000fe20000041840 */
[----:B------:R1:W-:Y:S01]  /*a2b0*/  MUFU.EX2 R103, R10 ;  /* 0x0000000a00677308 */ /* 0x0003e20000000800 */
[----:B--2---:R-:W-:-:S06]  /*a2c0*/  FFMA.FTZ R9, R210, UR4, -R0 ;  /* 0x00000004d2097c23 */ /* 0x004fcc0008010800 */
[C---:B------:R-:W-:Y:S01]  /*a2d0*/  HMMA.16816.F32.BF16 R60, R4.reuse, R34, R60 ;  /* 0x00000022043c723c */ /* 0x040fe2000004183c */
[----:B------:R-:W2:Y:S01]  /*a2e0*/  LDSM.16.MT88.4 R32, [R220+0xa800] ;  /* 0x00a80000dc20783b */ /* 0x000ea20000004200 */
[----:B------:R4:W3:Y:S06]  /*a2f0*/  MUFU.EX2 R178, R9 ;  /* 0x0000000900b27308 */ /* 0x0008ec0000000800 */
[----:B------:R-:W-:Y:S01]  /*a300*/  HMMA.16816.F32.BF16 R56, R4, R24, R144 ;  /* 0x000000180438723c */ /* 0x000fe20000041890 */
[----:B------:R-:W-:Y:S02]  /*a310*/  IMAD.MOV.U32 R145, RZ, RZ, R47 ;  /* 0x000000ffff917224 */ /* 0x000fe400078e002f */
[----:B-1----:R-:W-:Y:S01]  /*a320*/  FFMA.FTZ R10, R217, UR4, -R8 ;  /* 0x00000004d90a7c23 */ /* 0x002fe20008010808 */
[----:B------:R-:W-:-:S02]  /*a330*/  IMAD.MOV.U32 R146, RZ, RZ, R45 ;  /* 0x000000ffff927224 */ /* 0x000fc400078e002d */
[----:B------:R-:W-:Y:S01]  /*a340*/  IMAD.MOV.U32 R147, RZ, RZ, R46 ;  /* 0x000000ffff937224 */ /* 0x000fe200078e002e */
[----:B------:R1:W-:Y:S01]  /*a350*/  MUFU.EX2 R176, R10 ;  /* 0x0000000a00b07308 */ /* 0x0003e20000000800 */
[----:B------:R-:W-:Y:S01]  /*a360*/  IMAD.MOV.U32 R144, RZ, RZ, R101 ;  /* 0x000000ffff907224 */ /* 0x000fe200078e0065 */
[C---:B------:R-:W-:Y:S01]  /*a370*/  HMMA.16816.F32.BF16 R156, R4.reuse, R26, R156 ;  /* 0x0000001a049c723c */ /* 0x040fe2000004189c */
[----:B------:R-:W2:Y:S01]  /*a380*/  LDSM.16.MT88.4 R24, [R20+0x1800] ;  /* 0x001800001418783b */ /* 0x000ea20000004200 */
[----:B----4-:R-:W-:Y:S01]  /*a390*/  FFMA.FTZ R9, R237, UR4, -R8 ;  /* 0x00000004ed097c23 */ /* 0x010fe20008010808 */
[----:B------:R-:W-:Y:S04]  /*a3a0*/  MUFU.EX2 R46, R11 ;  /* 0x0000000b002e7308 */ /* 0x000fe80000000800 */
[----:B------:R4:W2:Y:S01]  /*a3b0*/  MUFU.EX2 R47, R9 ;  /* 0x00000009002f7308 */ /* 0x0008a20000000800 */
[----:B------:R-:W-:Y:S01]  /*a3c0*/  HMMA.16816.F32.BF16 R160, R4, R16, R160 ;  /* 0x0000001004a0723c */ /* 0x000fe200000418a0 */
[----:B-1----:R-:W-:-:S07]  /*a3d0*/  FFMA.FTZ R10, R219, UR4, -R3 ;  /* 0x00000004db0a7c23 */ /* 0x002fce0008010803 */
[----:B------:R-:W-:Y:S01]  /*a3e0*/  HMMA.16816.F32.BF16 R48, R4, R18, R48 ;  /* 0x000000120430723c */ /* 0x000fe20000041830 */
[----:B------:R-:W1:Y:S01]  /*a3f0*/  LDSM.16.MT88.4 R16, [R220+0xb800] ;  /* 0x00b80000dc10783b */ /* 0x000e620000004200 */
[----:B------:R3:W-:Y:S01]  /*a400*/  MUFU.EX2 R100, R10 ;  /* 0x0000000a00647308 */ /* 0x0007e20000000800 */
[----:B----4-:R-:W-:-:S05]  /*a410*/  FFMA.FTZ R9, R232, UR4, -R8 ;  /* 0x00000004e8097c23 */ /* 0x010fca0008010808 */
[C---:B------:R-:W-:Y:S01]  /*a420*/  HMMA.16816.F32.BF16 R52, R4.reuse, R12, R52 ;  /* 0x0000000c0434723c */ /* 0x040fe20000041834 */
[----:B------:R4:W-:Y:S07]  /*a430*/  MUFU.EX2 R102, R9 ;  /* 0x0000000900667308 */ /* 0x0009ee0000000800 */
[----:B------:R-:W-:Y:S01]  /*a440*/  HMMA.16816.F32.BF16 R80, R4, R14, R80 ;  /* 0x0000000e0450723c */ /* 0x000fe20000041850 */
[----:B------:R-:W1:Y:S01]  /*a450*/  LDSM.16.MT88.4 R12, [R20+0x2800] ;  /* 0x00280000140c783b */ /* 0x000e620000004200 */
[----:B---3--:R-:W-:Y:S01]  /*a460*/  FFMA.FTZ R10, R245, UR4, -R2 ;  /* 0x00000004f50a7c23 */ /* 0x008fe20008010802 */
[----:B----4-:R-:W-:-:S05]  /*a470*/  FFMA.FTZ R9, R240, UR4, -R3 ;  /* 0x00000004f0097c23 */ /* 0x010fca0008010803 */
[C---:B------:R-:W-:Y:S01]  /*a480*/  HMMA.16816.F32.BF16 R84, R4.reuse, R28, R84 ;  /* 0x0000001c0454723c */ /* 0x040fe20000041854 */
[----:B------:R3:W4:Y:S07]  /*a490*/  MUFU.EX2 R45, R9 ;  /* 0x00000009002d7308 */ /* 0x00072e0000000800 */
[----:B------:R-:W-:Y:S01]  /*a4a0*/  HMMA.16816.F32.BF16 R28, R4, R30, R96 ;  /* 0x0000001e041c723c */ /* 0x000fe20000041860 */
[----:B------:R-:W-:Y:S02]  /*a4b0*/  F2FP.BF16.F32.PACK_AB R4, R181, R183 ;  /* 0x000000b7b504723e */ /* 0x000fe400000010ff */
[----:B------:R-:W-:-:S02]  /*a4c0*/  F2FP.BF16.F32.PACK_AB R6, R184, R182 ;  /* 0x000000b6b806723e */ /* 0x000fc400000010ff */
[----:B------:R-:W-:Y:S02]  /*a4d0*/  F2FP.BF16.F32.PACK_AB R5, R179, R177 ;  /* 0x000000b1b305723e */ /* 0x000fe400000010ff */
[----:B------:R-:W-:Y:S01]  /*a4e0*/  F2FP.BF16.F32.PACK_AB R7, R178, R180 ;  /* 0x000000b4b207723e */ /* 0x000fe200000010ff */
[----:B---3--:R-:W-:-:S04]  /*a4f0*/  FFMA.FTZ R9, R218, UR4, -R3 ;  /* 0x00000004da097c23 */ /* 0x008fc80008010803 */
[----:B------:R3:W4:Y:S02]  /*a500*/  MUFU.EX2 R101, R9 ;  /* 0x0000000900657308 */ /* 0x0007240000000800 */
[C---:B------:R-:W-:Y:S08]  /*a510*/  HMMA.16816.F32.BF16 R116, R4.reuse, R40, R116 ;  /* 0x000000280474723c */ /* 0x040ff00000041874 */
[----:B------:R-:W-:Y:S01]  /*a520*/  HMMA.16816.F32.BF16 R120, R4, R42, R120 ;  /* 0x0000002a0478723c */ /* 0x000fe20000041878 */
[----:B---3--:R-:W-:-:S07]  /*a530*/  FFMA.FTZ R9, R246, UR4, -R2 ;  /* 0x00000004f6097c23 */ /* 0x008fce0008010802 */
[C---:B-----5:R-:W-:Y:S08]  /*a540*/  HMMA.16816.F32.BF16 R132, R4.reuse, R36, R132 ;  /* 0x000000240484723c */ /* 0x060ff00000041884 */
[C---:B------:R-:W-:Y:S08]  /*a550*/  HMMA.16816.F32.BF16 R136, R4.reuse, R38, R136 ;  /* 0x000000260488723c */ /* 0x040ff00000041888 */
[C---:B--2---:R-:W-:Y:S08]  /*a560*/  HMMA.16816.F32.BF16 R148, R4.reuse, R32, R148 ;  /* 0x000000200494723c */ /* 0x044ff00000041894 */
[C---:B------:R-:W-:Y:S08]  /*a570*/  HMMA.16816.F32.BF16 R76, R4.reuse, R34, R76 ;  /* 0x00000022044c723c */ /* 0x040ff0000004184c */
[C---:B------:R-:W-:Y:S08]  /*a580*/  HMMA.16816.F32.BF16 R88, R4.reuse, R24, R88 ;  /* 0x000000180458723c */ /* 0x040ff00000041858 */
[C---:B------:R-:W-:Y:S01]  /*a590*/  HMMA.16816.F32.BF16 R168, R4.reuse, R26, R124 ;  /* 0x0000001a04a8723c */ /* 0x040fe2000004187c */
[----:B------:R-:W-:Y:S07]  /*a5a0*/  LDSM.16.MT88.4 R124, [R220+0x9c00] ;  /* 0x009c0000dc7c783b */ /* 0x000fee0000004200 */
[C---:B-1----:R-:W-:Y:S08]  /*a5b0*/  HMMA.16816.F32.BF16 R128, R4.reuse, R16, R112 ;  /* 0x000000100480723c */ /* 0x042ff00000041870 */
[C---:B------:R-:W-:Y:S08]  /*a5c0*/  HMMA.16816.F32.BF16 R108, R4.reuse, R18, R108 ;  /* 0x00000012046c723c */ /* 0x040ff0000004186c */
[C---:B------:R-:W-:Y:S08]  /*a5d0*/  HMMA.16816.F32.BF16 R96, R4.reuse, R12, R104 ;  /* 0x0000000c0460723c */ /* 0x040ff00000041868 */
[----:B------:R-:W-:Y:S01]  /*a5e0*/  HMMA.16816.F32.BF16 R68, R4, R14, R68 ;  /* 0x0000000e0444723c */ /* 0x000fe20000041844 */
[----:B------:R-:W-:-:S02]  /*a5f0*/  F2FP.BF16.F32.PACK_AB R4, R103, R47 ;  /* 0x0000002f6704723e */ /* 0x000fc400000010ff */
[----:B----4-:R-:W-:Y:S02]  /*a600*/  F2FP.BF16.F32.PACK_AB R5, R46, R45 ;  /* 0x0000002d2e05723e */ /* 0x010fe400000010ff */
[----:B------:R-:W-:Y:S02]  /*a610*/  F2FP.BF16.F32.PACK_AB R6, R176, R102 ;  /* 0x00000066b006723e */ /* 0x000fe400000010ff */
[----:B------:R-:W-:-:S07]  /*a620*/  F2FP.BF16.F32.PACK_AB R7, R101, R100 ;  /* 0x000000646507723e */ /* 0x000fce00000010ff */
[C---:B------:R-:W-:Y:S08]  /*a630*/  HMMA.16816.F32.BF16 R112, R4.reuse, R40, R92 ;  /* 0x000000280470723c */ /* 0x040ff0000004185c */
[C---:B------:R-:W-:Y:S08]  /*a640*/  HMMA.16816.F32.BF16 R104, R4.reuse, R42, R72 ;  /* 0x0000002a0468723c */ /* 0x040ff00000041848 */
[C---:B------:R-:W-:Y:S01]  /*a650*/  HMMA.16816.F32.BF16 R40, R4.reuse, R34, R156 ;  /* 0x000000220428723c */ /* 0x040fe2000004189c */
[----:B------:R1:W-:Y:S01]  /*a660*/  MUFU.EX2 R35, R9 ;  /* 0x0000000900237308 */ /* 0x0003e20000000800 */
[----:B------:R-:W2:Y:S06]  /*a670*/  LDSM.16.MT88.4 R156, [R220+0xac00] ;  /* 0x00ac0000dc9c783b */ /* 0x000eac0000004200 */
[----:B------:R-:W-:Y:S01]  /*a680*/  HMMA.16816.F32.BF16 R56, R4, R32, R56 ;  /* 0x000000200438723c */ /* 0x000fe20000041838 */
[----:B------:R-:W3:Y:S01]  /*a690*/  MUFU.EX2 R32, R10 ;  /* 0x0000000a00207308 */ /* 0x000ee20000000800 */
[--C-:B-1----:R-:W-:Y:S01]  /*a6a0*/  FFMA.FTZ R9, R252, UR4, -R2.reuse ;  /* 0x00000004fc097c23 */ /* 0x102fe20008010802 */
[----:B------:R-:W-:-:S05]  /*a6b0*/  FFMA.FTZ R2, R144, UR4, -R2 ;  /* 0x0000000490027c23 */ /* 0x000fca0008010802 */
[C---:B------:R-:W-:Y:S01]  /*a6c0*/  HMMA.16816.F32.BF16 R160, R4.reuse, R24, R160 ;  /* 0x0000001804a0723c */ /* 0x040fe200000418a0 */
[----:B------:R-:W-:Y:S01]  /*a6d0*/  IMAD.MOV.U32 R144, RZ, RZ, R174 ;  /* 0x000000ffff907224 */ /* 0x000fe200078e00ae */
[----:B------:R1:W-:Y:S04]  /*a6e0*/  MUFU.EX2 R33, R9 ;  /* 0x0000000900217308 */ /* 0x0003e80000000800 */
[----:B------:R4:W5:Y:S01]  /*a6f0*/  MUFU.EX2 R34, R2 ;  /* 0x0000000200227308 */ /* 0x0009620000000800 */
[----:B---3--:R-:W-:Y:S01]  /*a700*/  F2FP.BF16.F32.PACK_AB R92, R32, R35 ;  /* 0x00000023205c723e */ /* 0x008fe200000010ff */
[----:B------:R-:W-:Y:S01]  /*a710*/  HMMA.16816.F32.BF16 R48, R4, R26, R48 ;  /* 0x0000001a0430723c */ /* 0x000fe20000041830 */
[----:B-1----:R-:W-:-:S07]  /*a720*/  FFMA.FTZ R9, R145, UR4, -R0 ;  /* 0x0000000491097c23 */ /* 0x002fce0008010800 */
[C---:B------:R-:W-:Y:S01]  /*a730*/  HMMA.16816.F32.BF16 R52, R4.reuse, R16, R52 ;  /* 0x000000100434723c */ /* 0x040fe20000041834 */
[----:B------:R-:W-:Y:S01]  /*a740*/  IMAD.MOV.U32 R145, RZ, RZ, R173 ;  /* 0x000000ffff917224 */ /* 0x000fe200078e00ad */
[----:B------:R1:W-:Y:S01]  /*a750*/  MUFU.EX2 R25, R9 ;  /* 0x0000000900197308 */ /* 0x0003e20000000800 */
[----:B----4-:R-:W-:Y:S01]  /*a760*/  FFMA.FTZ R2, R146, UR4, -R0 ;  /* 0x0000000492027c23 */ /* 0x010fe20008010800 */
[----:B------:R-:W-:Y:S01]  /*a770*/  IMAD.MOV.U32 R146, RZ, RZ, R167 ;  /* 0x000000ffff927224 */ /* 0x000fe200078e00a7 */
[----:B-----5:R-:W-:Y:S01]  /*a780*/  F2FP.BF16.F32.PACK_AB R94, R34, R33 ;  /* 0x00000021225e723e */ /* 0x020fe200000010ff */
[----:B------:R-:W-:Y:S01]  /*a790*/  IMAD.MOV.U32 R167, RZ, RZ, R172 ;  /* 0x000000ffffa77224 */ /* 0x000fe200078e00ac */
[----:B------:R3:W4:Y:S01]  /*a7a0*/  MUFU.EX2 R26, R2 ;  /* 0x00000002001a7308 */ /* 0x0007220000000800 */
[----:B------:R-:W-:Y:S01]  /*a7b0*/  HMMA.16816.F32.BF16 R64, R4, R36, R64 ;  /* 0x000000240440723c */ /* 0x000fe20000041840 */
[----:B------:R-:W-:Y:S01]  /*a7c0*/  IMAD.MOV.U32 R195, RZ, RZ, R145 ;  /* 0x000000ffffc37224 */ /* 0x000fe200078e0091 */
[----:B------:R-:W5:Y:S01]  /*a7d0*/  LDSM.16.MT88.4 R172, [R20+0x1c00] ;  /* 0x001c000014ac783b */ /* 0x000f620000004200 */
[----:B------:R-:W-:-:S02]  /*a7e0*/  IMAD.MOV.U32 R202, RZ, RZ, R146 ;  /* 0x000000ffffca7224 */ /* 0x000fc400078e0092 */
[--C-:B-1----:R-:W-:Y:S01]  /*a7f0*/  FFMA.FTZ R9, R147, UR4, -R0.reuse ;  /* 0x0000000493097c23 */ /* 0x102fe20008010800 */
[----:B------:R-:W-:Y:S02]  /*a800*/  FFMA.FTZ R0, R152, UR4, -R0 ;  /* 0x0000000498007c23 */ /* 0x000fe40008010800 */
[C---:B------:R-:W-:Y:S01]  /*a810*/  HMMA.16816.F32.BF16 R60, R4.reuse, R38, R60 ;  /* 0x00000026043c723c */ /* 0x040fe2000004183c */
[----:B------:R-:W-:Y:S01]  /*a820*/  IMAD.MOV.U32 R147, RZ, RZ, R153 ;  /* 0x000000ffff937224 */ /* 0x000fe200078e0099 */
[----:B------:R-:W-:Y:S01]  /*a830*/  MUFU.EX2 R27, R9 ;  /* 0x00000009001b7308 */ /* 0x000fe20000000800 */
[--C-:B---3--:R-:W-:Y:S01]  /*a840*/  FFMA.FTZ R2, R154, UR4, -R8.reuse ;  /* 0x000000049a027c23 */ /* 0x108fe20008010808 */
[----:B----4-:R-:W-:Y:S02]  /*a850*/  F2FP.BF16.F32.PACK_AB R93, R26, R25 ;  /* 0x000000191a5d723e */ /* 0x010fe400000010ff */
[----:B------:R1:W3:Y:S02]  /*a860*/  MUFU.EX2 R24, R0 ;  /* 0x0000000000187308 */ /* 0x0002e40000000800 */
[C---:B------:R-:W-:Y:S01]  /*a870*/  HMMA.16816.F32.BF16 R36, R4.reuse, R18, R80 ;  /* 0x000000120424723c */ /* 0x040fe20000041850 */
[----:B------:R-:W-:Y:S01]  /*a880*/  LDSM.16.MT88.4 R80, [R220+0xbc00] ;  /* 0x00bc0000dc50783b */ /* 0x000fe20000004200 */
[----:B------:R4:W-:Y:S06]  /*a890*/  MUFU.EX2 R10, R2 ;  /* 0x00000002000a7308 */ /* 0x0009ec0000000800 */
[----:B------:R-:W-:Y:S01]  /*a8a0*/  HMMA.16816.F32.BF16 R84, R4, R12, R84 ;  /* 0x0000000c0454723c */ /* 0x000fe20000041854 */
[----:B-1----:R-:W-:Y:S01]  /*a8b0*/  FFMA.FTZ R0, R155, UR4, -R8 ;  /* 0x000000049b007c23 */ /* 0x002fe20008010808 */
[----:B---3--:R-:W-:-:S03]  /*a8c0*/  F2FP.BF16.F32.PACK_AB R95, R24, R27 ;  /* 0x0000001b185f723e */ /* 0x008fc600000010ff */
[----:B------:R1:W3:Y:S01]  /*a8d0*/  MUFU.EX2 R17, R0 ;  /* 0x0000000000117308 */ /* 0x0002e20000000800 */
[--C-:B----4-:R-:W-:Y:S02]  /*a8e0*/  FFMA.FTZ R2, R165, UR4, -R8.reuse ;  /* 0x00000004a5027c23 */ /* 0x110fe40008010808 */
[----:B------:R-:W-:Y:S01]  /*a8f0*/  HMMA.16816.F32.BF16 R28, R4, R14, R28 ;  /* 0x0000000e041c723c */ /* 0x000fe2000004181c */
[----:B------:R-:W-:Y:S01]  /*a900*/  FFMA.FTZ R4, R164, UR4, -R8 ;  /* 0x00000004a4047c23 */ /* 0x000fe20008010808 */
[----:B------:R-:W4:Y:S01]  /*a910*/  LDSM.16.MT88.4 R12, [R20+0x2c00] ;  /* 0x002c0000140c783b */ /* 0x000f220000004200 */
[----:B------:R5:W-:Y:S04]  /*a920*/  MUFU.EX2 R19, R2 ;  /* 0x0000000200137308 */ /* 0x000be80000000800 */
[----:B------:R3:W-:Y:S01]  /*a930*/  MUFU.EX2 R18, R4 ;  /* 0x0000000400127308 */ /* 0x0007e20000000800 */
[----:B--2---:R-:W-:Y:S01]  /*a940*/  HMMA.16816.F32.BF16 R152, R92, R158, R76 ;  /* 0x0000009e5c98723c */ /* 0x004fe2000004184c */
[----:B-1----:R-:W-:-:S04]  /*a950*/  FFMA.FTZ R0, R166, UR4, -R3 ;  /* 0x00000004a6007c23 */ /* 0x002fc80008010803 */
[----:B------:R1:W-:Y:S01]  /*a960*/  MUFU.EX2 R8, R0 ;  /* 0x0000000000087308 */ /* 0x0003e20000000800 */
[----:B-----5:R-:W-:Y:S02]  /*a970*/  FFMA.FTZ R2, R167, UR4, -R3 ;  /* 0x00000004a7027c23 */ /* 0x020fe40008010803 */
[----:B------:R-:W-:Y:S02]  /*a980*/  HMMA.16816.F32.BF16 R116, R92, R124, R116 ;  /* 0x0000007c5c74723c */ /* 0x000fe40000041874 */
[----:B------:R2:W5:Y:S01]  /*a990*/  MUFU.EX2 R9, R2 ;  /* 0x0000000200097308 */ /* 0x0005620000000800 */
[----:B---3--:R-:W-:-:S04]  /*a9a0*/  FFMA.FTZ R4, R202, R21, R238 ;  /* 0x00000015ca047223 */ /* 0x008fc800000100ee */
[----:B------:R-:W-:Y:S01]  /*a9b0*/  FADD.FTZ R5, R236, R4 ;  /* 0x00000004ec057221 */ /* 0x000fe20000010000 */
[C---:B------:R-:W-:Y:S01]  /*a9c0*/  HMMA.16816.F32.BF16 R164, R92.reuse, R172, R88 ;  /* 0x000000ac5ca4723c */ /* 0x040fe20000041858 */
[--C-:B-1----:R-:W-:Y:S01]  /*a9d0*/  FFMA.FTZ R0, R208, UR4, -R3.reuse ;  /* 0x00000004d0007c23 */ /* 0x102fe20008010803 */
[----:B------:R-:W-:Y:S01]  /*a9e0*/  FFMA.FTZ R3, R144, UR4, -R3 ;  /* 0x0000000490037c23 */ /* 0x000fe20008010803 */
[----:B------:R-:W-:Y:S02]  /*a9f0*/  IMAD.MOV.U32 R208, RZ, RZ, R147 ;  /* 0x000000ffffd07224 */ /* 0x000fe400078e0093 */
[----:B------:R1:W-:Y:S01]  /*aa00*/  MUFU.EX2 R11, R0 ;  /* 0x00000000000b7308 */ /* 0x0003e20000000800 */
[----:B--2---:R-:W-:Y:S02]  /*aa10*/  FFMA.FTZ R2, R195, R22, R244 ;  /* 0x00000016c3027223 */ /* 0x004fe400000100f4 */
[----:B------:R-:W-:Y:S01]  /*aa20*/  HMMA.16816.F32.BF16 R120, R92, R126, R120 ;  /* 0x0000007e5c78723c */ /* 0x000fe20000041878 */
[----:B------:R2:W3:Y:S01]  /*aa30*/  MUFU.EX2 R16, R3 ;  /* 0x0000000300107308 */ /* 0x0004e20000000800 */
[----:B------:R-:W-:-:S04]  /*aa40*/  FADD.FTZ R2, R243, R2 ;  /* 0x00000002f3027221 */ /* 0x000fc80000010000 */
[----:B------:R-:W-:Y:S02]  /*aa50*/  FADD.FTZ R6, R242, R2 ;  /* 0x00000002f2067221 */ /* 0x000fe40000010000 */
[C---:B----4-:R-:W-:Y:S01]  /*aa60*/  HMMA.16816.F32.BF16 R88, R92.reuse, R12, R96 ;  /* 0x0000000c5c58723c */ /* 0x050fe20000041860 */
[----:B------:R-:W-:Y:S01]  /*aa70*/  F2FP.BF16.F32.PACK_AB R96, R17, R10 ;  /* 0x0000000a1160723e */ /* 0x000fe200000010ff */
[----:B------:R-:W-:Y:S01]  /*aa80*/  FADD.FTZ R7, R241, R6 ;  /* 0x00000006f1077221 */ /* 0x000fe20000010000 */
[----:B-1----:R-:W-:Y:S01]  /*aa90*/  FFMA.FTZ R0, R199, R23, R247 ;  /* 0x00000017c7007223 */ /* 0x002fe200000100f7 */
[----:B-----5:R-:W-:Y:S02]  /*aaa0*/  F2FP.BF16.F32.PACK_AB R97, R9, R8 ;  /* 0x000000080961723e */ /* 0x020fe400000010ff */
[----:B------:R-:W-:Y:S01]  /*aab0*/  F2FP.BF16.F32.PACK_AB R98, R19, R18 ;  /* 0x000000121362723e */ /* 0x000fe200000010ff */
[----:B--2---:R-:W-:Y:S01]  /*aac0*/  FFMA.FTZ R3, R197, R44, R208 ;  /* 0x0000002cc5037223 */ /* 0x004fe200000100d0 */
[----:B------:R-:W-:Y:S01]  /*aad0*/  FADD.FTZ R0, R201, R0 ;  /* 0x00000000c9007221 */ /* 0x000fe20000010000 */
[----:B---3--:R-:W-:Y:S01]  /*aae0*/  F2FP.BF16.F32.PACK_AB R99, R16, R11 ;  /* 0x0000000b1063723e */ /* 0x008fe200000010ff */
[----:B------:R-:W-:Y:S01]  /*aaf0*/  HMMA.16816.F32.BF16 R132, R92, R140, R132 ;  /* 0x0000008c5c84723c */ /* 0x000fe20000041884 */
[----:B------:R-:W-:Y:S01]  /*ab00*/  FADD.FTZ R4, R200, R3 ;  /* 0x00000003c8047221 */ /* 0x000fe20000010000 */
[----:B------:R-:W-:Y:S01]  /*ab10*/  FADD.FTZ R3, R235, R5 ;  /* 0x00000005eb037221 */ /* 0x000fe20000010000 */
[----:B------:R-:W-:-:S02]  /*ab20*/  FADD.FTZ R0, R191, R0 ;  /* 0x00000000bf007221 */ /* 0x000fc40000010000 */
        /* <DEDUP_REMOVED lines=54> */
[----:B------:R1:W-:Y:S01]  /*ae90*/  STL [R1+0x30], R4 ;  /* 0x0000300401007387 */ /* 0x0003e20000100800 */
[----:B------:R-:W-:-:S02]  /*aea0*/  IMAD.MOV.U32 R101, RZ, RZ, R225 ;  /* 0x000000ffff657224 */ /* 0x000fc400078e00e1 */
[----:B------:R-:W-:Y:S01]  /*aeb0*/  IMAD.MOV.U32 R102, RZ, RZ, R250 ;  /* 0x000000ffff667224 */ /* 0x000fe200078e00fa */
[----:B------:R1:W-:Y:S01]  /*aec0*/  STL [R1+0x34], R3 ;  /* 0x0000340301007387 */ /* 0x0003e20000100800 */
[----:B------:R-:W-:Y:S02]  /*aed0*/  IMAD.MOV.U32 R103, RZ, RZ, R249 ;  /* 0x000000ffff677224 */ /* 0x000fe400078e00f9 */
[C---:B------:R-:W-:Y:S01]  /*aee0*/  HMMA.16816.F32.BF16 R168, R92.reuse, R174, R168 ;  /* 0x000000ae5ca8723c */ /* 0x040fe200000418a8 */
[----:B------:R1:W-:Y:S04]  /*aef0*/  STL [R1+0x2c], R2 ;  /* 0x00002c0201007387 */ /* 0x0003e80000100800 */
[----:B------:R1:W-:Y:S03]  /*af00*/  STL [R1+0x28], R0 ;  /* 0x0000280001007387 */ /* 0x0003e60000100800 */
        /* <DEDUP_REMOVED lines=8> */
[----:B------:R-:W-:Y:S01]  /*af90*/  HMMA.16816.F32.BF16 R124, R96, R126, R104 ;  /* 0x0000007e607c723c */ /* 0x000fe20000041868 */
[----:B------:R-:W-:-:S07]  /*afa0*/  IMAD.MOV.U32 R104, RZ, RZ, R248 ;  /* 0x000000ffff687224 */ /* 0x000fce00078e00f8 */
        /* <DEDUP_REMOVED lines=9> */
[----:B------:R-:W-:Y:S01]  /*b040*/  UIADD3 UR15, UPT, UPT, UR21, -0x3, URZ ;  /* 0xfffffffd150f7890 */ /* 0x000fe2000fffe0ff */
[----:B------:R-:W-:-:S04]  /*b050*/  DEPBAR.LE SB0, 0x0 ;  /* 0x000080000000791a */ /* 0x000fc80000000000 */
[----:B------:R-:W3:Y:S04]  /*b060*/  LDL.LU R201, [R1+0x8] ;  /* 0x0000080001c97983 */ /* 0x000ee80000300800 */
[----:B------:R-:W4:Y:S04]  /*b070*/  LDL R192, [R1+0x4c] ;  /* 0x00004c0001c07983 */ /* 0x000f280000100800 */
[----:B------:R-:W5:Y:S04]  /*b080*/  LDL.LU R191, [R1+0xc] ;  /* 0x00000c0001bf7983 */ /* 0x000f680000300800 */
[----:B------:R-:W5:Y:S04]  /*b090*/  LDL R196, [R1+0x48] ;  /* 0x0000480001c47983 */ /* 0x000f680000100800 */
[----:B------:R-:W5:Y:S01]  /*b0a0*/  LDL.LU R198, [R1+0x10] ;  /* 0x0000100001c67983 */ /* 0x000f620000300800 */
[----:B------:R-:W1:Y:S01]  /*b0b0*/  S2UR UR5, SR_CgaCtaId ;  /* 0x00000000000579c3 */ /* 0x000e620000008800 */
[----:B------:R-:W-:Y:S01]  /*b0c0*/  UIMAD.WIDE.U32 UR16, UR15, UR8, URZ ;  /* 0x000000080f1072a5 */ /* 0x000fe2000f8e00ff */
[----:B------:R-:W-:-:S03]  /*b0d0*/  SHF.R.U32.HI R222, RZ, 0x1, R221 ;  /* 0x00000001ffde7819 */ /* 0x000fc600000116dd */
[----:B------:R-:W-:Y:S01]  /*b0e0*/  UIMAD UR15, UR15, UR9, UR17 ;  /* 0x000000090f0f72a4 */ /* 0x000fe2000f8e0211 */
[----:B------:R-:W-:Y:S01]  /*b0f0*/  LOP3.LUT R0, R222, 0x8, RZ, 0xc0, !PT ;  /* 0x00000008de007812 */ /* 0x000fe200078ec0ff */
[----:B------:R-:W-:Y:S01]  /*b100*/  USHF.L.U32 UR12, UR16, 0x6, URZ ;  /* 0x00000006100c7899 */ /* 0x000fe200080006ff */
[----:B------:R-:W-:Y:S01]  /*b110*/  IMAD.U32 R6, RZ, RZ, UR16 ;  /* 0x00000010ff067e24 */ /* 0x000fe2000f8e00ff */
[----:B------:R-:W-:Y:S01]  /*b120*/  USHF.L.U64.HI UR13, UR16, 0x6, UR15 ;  /* 0x00000006100d7899 */ /* 0x000fe2000801020f */
[----:B------:R-:W-:Y:S01]  /*b130*/  IMAD.U32 R7, RZ, RZ, UR17 ;  /* 0x00000011ff077e24 */ /* 0x000fe2000f8e00ff */
[----:B------:R-:W-:Y:S01]  /*b140*/  ULEA UR12, UP0, UR8, UR12, 0x5 ;  /* 0x0000000c080c7291 */ /* 0x000fe2000f8028ff */
[----:B------:R-:W-:-:S03]  /*b150*/  IMAD.U32 R5, RZ, RZ, UR15 ;  /* 0x0000000fff057e24 */ /* 0x000fc6000f8e00ff */
[----:B------:R-:W-:Y:S02]  /*b160*/  ULEA.HI.X UR13, UR8, UR13, UR9, 0x5, UP0 ;  /* 0x0000000d080d7291 */ /* 0x000fe400080f2c09 */
[----:B------:R-:W-:Y:S01]  /*b170*/  IMAD.U32 R7, RZ, RZ, UR12 ;  /* 0x0000000cff077e24 */ /* 0x000fe2000f8e00ff */
[----:B------:R-:W-:-:S03]  /*b180*/  UMOV UR12, 0x400 ;  /* 0x00000400000c7882 */ /* 0x000fc60000000000 */
[----:B------:R-:W-:Y:S01]  /*b190*/  IMAD.U32 R8, RZ, RZ, UR13 ;  /* 0x0000000dff087e24 */ /* 0x000fe2000f8e00ff */
[----:B------:R-:W-:Y:S02]  /*b1a0*/  UIADD3 UR13, UPT, UPT, UR21, -0x3, URZ ;  /* 0xfffffffd150d7890 */ /* 0x000fe4000fffe0ff */
[----:B-1----:R-:W-:Y:S02]  /*b1b0*/  ULEA UR5, UR5, UR12, 0x18 ;  /* 0x0000000c05057291 */ /* 0x002fe4000f8ec0ff */
[----:B------:R-:W-:Y:S01]  /*b1c0*/  UISETP.GT.U32.AND UP1, UPT, UR13, UR18, UPT ;  /* 0x000000120d00728c */ /* 0x000fe2000bf24070 */
[----:B------:R-:W-:Y:S01]  /*b1d0*/  BAR.SYNC.DEFER_BLOCKING 0x0 ;  /* 0x0000000000007b1d */ /* 0x000fe20000010000 */
[----:B--2---:R-:W-:-:S04]  /*b1e0*/  LOP3.LUT R223, R200, 0x3e00, RZ, 0xc0, !PT ;  /* 0x00003e00c8df7812 */ /* 0x004fc800078ec0ff */
[----:B---3--:R-:W-:Y:S02]  /*b1f0*/  LOP3.LUT R3, R223, 0x120, R201, 0xf8, !PT ;  /* 0x00000120df037812 */ /* 0x008fe400078ef8c9 */
[CC--:B----4-:R-:W-:Y:S02]  /*b200*/  LEA R4, P1, R6.reuse, R192.reuse, 0x7 ;  /* 0x000000c006047211 */ /* 0x0d0fe400078238ff */
[----:B------:R-:W-:Y:S02]  /*b210*/  LEA R2, P0, R7, R192, 0x1 ;  /* 0x000000c007027211 */ /* 0x000fe400078008ff */
[----:B-----5:R-:W-:Y:S02]  /*b220*/  LOP3.LUT R0, R3, R191, R0, 0xf6, !PT ;  /* 0x000000bf03007212 */ /* 0x020fe400078ef600 */
[-C--:B------:R-:W-:Y:S02]  /*b230*/  LEA.HI.X R5, R6, R196.reuse, R5, 0x7, P1 ;  /* 0x000000c406057211 */ /* 0x080fe400008f3c05 */
[----:B------:R-:W-:-:S02]  /*b240*/  LEA.HI.X R3, R7, R196, R8, 0x1, P0 ;  /* 0x000000c407037211 */ /* 0x000fc400000f0c08 */
[----:B------:R-:W-:Y:S01]  /*b250*/  LEA R60, R198, UR5, 0x1 ;  /* 0x00000005c63c7c11 */ /* 0x000fe2000f8e08ff */
[----:B------:R-:W-:Y:S01]  /*b260*/  @!PT LDS RZ, [RZ] ;  /* 0x00000000fffff984 */ /* 0x000fe20000000800 */
[----:B------:R-:W-:Y:S01]  /*b270*/  @!PT LDS RZ, [RZ] ;  /* 0x00000000fffff984 */ /* 0x000fe20000000800 */
[----:B------:R-:W-:Y:S01]  /*b280*/  @!PT LDS RZ, [RZ] ;  /* 0x00000000fffff984 */ /* 0x000fe20000000800 */
[----:B------:R-:W-:Y:S01]  /*b290*/  @!P4 LDGSTS.E.BYPASS.LTC128B.128 [R226+0x9000], desc[UR6][R4.64] ;  /* 0x0900000004e2cfae */ /* 0x000fe2000b981a06 */
[----:B------:R-:W-:-:S03]  /*b2a0*/  LEA R61, R0, UR5, 0x1 ;  /* 0x00000005003d7c11 */ /* 0x000fc6000f8e08ff */
[----:B------:R-:W-:Y:S01]  /*b2b0*/  @P4 STS.128 [R226+0x9000], RZ ;  /* 0x009000ffe2004388 */ /* 0x000fe20000000c00 */
[----:B------:R-:W-:-:S03]  /*b2c0*/  IMAD.IADD R0, R251, 0x1, R60 ;  /* 0x00000001fb007824 */ /* 0x000fc600078e023c */
        /* <DEDUP_REMOVED lines=25> */
[----:B------:R-:W-:Y:S04]  /*b460*/  LDSM.16.M88.4 R8, [R61] ;  /* 0x000000003d08783b */ /* 0x000fe80000000200 */
[----:B-1----:R-:W-:Y:S04]  /*b470*/  LDSM.16.M88.4 R4, [R61+0x1000] ;  /* 0x001000003d04783b */ /* 0x002fe80000000200 */
[----:B------:R-:W1:Y:S04]  /*b480*/  LDSM.16.M88.4 R20, [R60+0x6400] ;  /* 0x006400003c14783b */ /* 0x000e680000000200 */
[----:B------:R-:W3:Y:S04]  /*b490*/  LDSM.16.M88.4 R12, [R60+0x6000] ;  /* 0x006000003c0c783b */ /* 0x000ee80000000200 */
[----:B------:R-:W4:Y:S01]  /*b4a0*/  LDSM.16.M88.4 R28, [R60+0x6800] ;  /* 0x006800003c1c783b */ /* 0x000f220000000200 */
[----:B--2---:R-:W-:-:S03]  /*b4b0*/  IMAD.IADD R2, R251, 0x1, R61 ;  /* 0x00000001fb027824 */ /* 0x004fc600078e023d */
[----:B------:R-:W2:Y:S04]  /*b4c0*/  LDSM.16.M88.4 R32, [R60+0x6c00] ;  /* 0x006c00003c20783b */ /* 0x000ea80000000200 */
[----:B------:R-:W-:Y:S04]  /*b4d0*/  LDSM.16.M88.4 R16, [R2+0x1000] ;  /* 0x001000000210783b */ /* 0x000fe80000000200 */
[----:B------:R-:W5:Y:S04]  /*b4e0*/  LDSM.16.M88.4 R24, [R0+0x6800] ;  /* 0x006800000018783b */ /* 0x000f680000000200 */
[----:B------:R-:W5:Y:S04]  /*b4f0*/  LDSM.16.M88.4 R36, [R0+0x6400] ;  /* 0x006400000024783b */ /* 0x000f680000000200 */
[----:B------:R-:W-:Y:S04]  /*b500*/  LDSM.16.M88.4 R40, [R0+0x6000] ;  /* 0x006000000028783b */ /* 0x000fe80000000200 */
[----:B------:R-:W-:Y:S04]  /*b510*/  LDSM.16.M88.4 R44, [R60+0x7800] ;  /* 0x007800003c2c783b */ /* 0x000fe80000000200 */
[----:B------:R-:W-:Y:S01]  /*b520*/  LDSM.16.M88.4 R52, [R60+0x7000] ;  /* 0x007000003c34783b */ /* 0x000fe20000000200 */
[C---:B-1----:R-:W-:Y:S03]  /*b530*/  HMMA.16816.F32.BF16 R64, R4.reuse, R20, RZ ;  /* 0x000000140440723c */ /* 0x042fe600000418ff */
[----:B------:R-:W-:Y:S04]  /*b540*/  LDSM.16.M88.4 R48, [R60+0x7400] ;  /* 0x007400003c30783b */ /* 0x000fe80000000200 */
[----:B------:R-:W0:Y:S01]  /*b550*/  LDGDEPBAR ;  /* 0x00000000000079af */ /* 0x000e220000000000 */
[----:B------:R-:W-:Y:S08]  /*b560*/  HMMA.16816.F32.BF16 R192, R4, R22, RZ ;  /* 0x0000001604c0723c */ /* 0x000ff000000418ff */
[C---:B------:R-:W-:Y:S08]  /*b570*/  HMMA.16816.F32.BF16 R204, R8.reuse, R20, RZ ;  /* 0x0000001408cc723c */ /* 0x040ff000000418ff */
[----:B------:R-:W-:Y:S01]  /*b580*/  HMMA.16816.F32.BF16 R208, R8, R22, RZ ;  /* 0x0000001608d0723c */ /* 0x000fe200000418ff */
[----:B------:R-:W1:Y:S07]  /*b590*/  LDSM.16.M88.4 R20, [R0+0x6c00] ;  /* 0x006c00000014783b */ /* 0x000e6e0000000200 */
[C---:B---3--:R-:W-:Y:S08]  /*b5a0*/  HMMA.16816.F32.BF16 R56, R4.reuse, R12, RZ ;  /* 0x0000000c0438723c */ /* 0x048ff000000418ff */
[C---:B------:R-:W-:Y:S08]  /*b5b0*/  HMMA.16816.F32.BF16 R176, R4.reuse, R14, RZ ;  /* 0x0000000e04b0723c */ /* 0x040ff000000418ff */
[C---:B----4-:R-:W-:Y:S08]  /*b5c0*/  HMMA.16816.F32.BF16 R100, R4.reuse, R28, RZ ;  /* 0x0000001c0464723c */ /* 0x050ff000000418ff */
[C---:B--2---:R-:W-:Y:S08]  /*b5d0*/  HMMA.16816.F32.BF16 R104, R4.reuse, R32, RZ ;  /* 0x000000200468723c */ /* 0x044ff000000418ff */
        /* <DEDUP_REMOVED lines=8> */
[C---:B------:R-:W-:Y:S08]  /*b660*/  HMMA.16816.F32.BF16 R180, R8.reuse, R32, RZ ;  /* 0x0000002008b4723c */ /* 0x040ff000000418ff */
[----:B------:R-:W-:Y:S01]  /*b670*/  HMMA.16816.F32.BF16 R108, R8, R34, RZ ;  /* 0x00000022086c723c */ /* 0x000fe200000418ff */
[----:B------:R-:W4:Y:S07]  /*b680*/  LDSM.16.M88.4 R32, [R60+0x7c00] ;  /* 0x007c00003c20783b */ /* 0x000f2e0000000200 */
[C---:B-----5:R-:W-:Y:S08]  /*b690*/  HMMA.16816.F32.BF16 R8, R16.reuse, R24, R100 ;  /* 0x000000181008723c */ /* 0x060ff00000041864 */
[C---:B------:R-:W-:Y:S08]  /*b6a0*/  HMMA.16816.F32.BF16 R28, R16.reuse, R36, R64 ;  /* 0x00000024101c723c */ /* 0x040ff00000041840 */
[C---:B-1----:R-:W-:Y:S08]  /*b6b0*/  HMMA.16816.F32.BF16 R64, R16.reuse, R20, R104 ;  /* 0x000000141040723c */ /* 0x042ff00000041868 */
[C---:B------:R-:W-:Y:S08]  /*b6c0*/  HMMA.16816.F32.BF16 R104, R16.reuse, R42, R176 ;  /* 0x0000002a1068723c */ /* 0x040ff000000418b0 */
[C---:B------:R-:W-:Y:S08]  /*b6d0*/  HMMA.16816.F32.BF16 R176, R16.reuse, R26, R200 ;  /* 0x0000001a10b0723c */ /* 0x040ff000000418c8 */
[C---:B------:R-:W-:Y:S08]  /*b6e0*/  HMMA.16816.F32.BF16 R56, R16.reuse, R40, R56 ;  /* 0x000000281038723c */ /* 0x040ff00000041838 */
[----:B------:R-:W-:Y:S08]  /*b6f0*/  HMMA.16816.F32.BF16 R100, R16, R38, R192 ;  /* 0x000000261064723c */ /* 0x000ff000000418c0 */
[----:B--2---:R-:W-:Y:S08]  /*b700*/  HMMA.16816.F32.BF16 R200, R4, R20, R180 ;  /* 0x0000001404c8723c */ /* 0x004ff000000418b4 */
[----:B------:R-:W-:Y:S08]  /*b710*/  HMMA.16816.F32.BF16 R16, R16, R22, R196 ;  /* 0x000000161010723c */ /* 0x000ff000000418c4 */
[----:B---3--:R-:W-:Y:S01]  /*b720*/  HMMA.16816.F32.BF16 R180, R12, R44, R8 ;  /* 0x0000002c0cb4723c */ /* 0x008fe20000041808 */
[----:B------:R-:W1:Y:S07]  /*b730*/  LDSM.16.M88.4 R8, [R61+0x2000] ;  /* 0x002000003d08783b */ /* 0x000e6e0000000200 */
[C---:B------:R-:W-:Y:S08]  /*b740*/  HMMA.16816.F32.BF16 R232, R4.reuse, R36, R204 ;  /* 0x0000002404e8723c */ /* 0x040ff000000418cc */
[C---:B------:R-:W-:Y:S08]  /*b750*/  HMMA.16816.F32.BF16 R236, R4.reuse, R24, R188 ;  /* 0x0000001804ec723c */ /* 0x040ff000000418bc */
[C---:B------:R-:W-:Y:S08]  /*b760*/  HMMA.16816.F32.BF16 R216, R4.reuse, R40, R216 ;  /* 0x0000002804d8723c */ /* 0x040ff000000418d8 */
[C---:B------:R-:W-:Y:S08]  /*b770*/  HMMA.16816.F32.BF16 R188, R4.reuse, R42, R212 ;  /* 0x0000002a04bc723c */ /* 0x040ff000000418d4 */
[C---:B------:R-:W-:Y:S08]  /*b780*/  HMMA.16816.F32.BF16 R208, R4.reuse, R38, R208 ;  /* 0x0000002604d0723c */ /* 0x040ff000000418d0 */
[C---:B------:R-:W-:Y:S01]  /*b790*/  HMMA.16816.F32.BF16 R196, R4.reuse, R26, R184 ;  /* 0x0000001a04c4723c */ /* 0x040fe200000418b8 */
[----:B------:R-:W-:Y:S07]  /*b7a0*/  LDSM.16.M88.4 R24, [R0+0x7400] ;  /* 0x007400000018783b */ /* 0x000fee0000000200 */
[----:B------:R-:W-:Y:S01]  /*b7b0*/  HMMA.16816.F32.BF16 R204, R4, R22, R108 ;  /* 0x0000001604cc723c */ /* 0x000fe2000004186c */
[----:B------:R-:W-:Y:S04]  /*b7c0*/  LDSM.16.M88.4 R4, [R2+0x3000] ;  /* 0x003000000204783b */ /* 0x000fe80000000200 */
[----:B------:R-:W2:Y:S03]  /*b7d0*/  LDSM.16.M88.4 R20, [R0+0x7000] ;  /* 0x007000000014783b */ /* 0x000ea60000000200 */
[C---:B----4-:R-:W-:Y:S01]  /*b7e0*/  HMMA.16816.F32.BF16 R40, R12.reuse, R34, R16 ;  /* 0x000000220c28723c */ /* 0x050fe20000041810 */
[----:B------:R-:W3:Y:S07]  /*b7f0*/  LDSM.16.M88.4 R16, [R2+0x2000] ;  /* 0x002000000210783b */ /* 0x000eee0000000200 */
[C---:B------:R-:W-:Y:S01]  /*b800*/  HMMA.16816.F32.BF16 R192, R12.reuse, R52, R56 ;  /* 0x000000340cc0723c */ /* 0x040fe20000041838 */
[----:B------:R-:W-:Y:S07]  /*b810*/  LDSM.16.M88.4 R56, [R0+0x7c00] ;  /* 0x007c00000038783b */ /* 0x000fee0000000200 */
[C---:B------:R-:W-:Y:S01]  /*b820*/  HMMA.16816.F32.BF16 R184, R12.reuse, R48, R28 ;  /* 0x000000300cb8723c */ /* 0x040fe2000004181c */
[----:B------:R-:W4:Y:S07]  /*b830*/  LDSM.16.M88.4 R28, [R0+0x7800] ;  /* 0x00780000001c783b */ /* 0x000f2e0000000200 */
[C---:B------:R-:W-:Y:S08]  /*b840*/  HMMA.16816.F32.BF16 R108, R12.reuse, R32, R64 ;  /* 0x000000200c6c723c */ /* 0x040ff00000041840 */
[C---:B------:R-:W-:Y:S08]  /*b850*/  HMMA.16816.F32.BF16 R104, R12.reuse, R54, R104 ;  /* 0x000000360c68723c */ /* 0x040ff00000041868 */
[C---:B------:R-:W-:Y:S08]  /*b860*/  HMMA.16816.F32.BF16 R100, R12.reuse, R50, R100 ;  /* 0x000000320c64723c */ /* 0x040ff00000041864 */
[----:B------:R-:W-:Y:S08]  /*b870*/  HMMA.16816.F32.BF16 R64, R12, R46, R176 ;  /* 0x0000002e0c40723c */ /* 0x000ff000000418b0 */
[C---:B-1----:R-:W-:Y:S08]  /*b880*/  HMMA.16816.F32.BF16 R12, R8.reuse, R48, R232 ;  /* 0x00000030080c723c */ /* 0x042ff000000418e8 */
[C---:B------:R-:W-:Y:S08]  /*b890*/  HMMA.16816.F32.BF16 R36, R8.reuse, R52, R216 ;  /* 0x000000340824723c */ /* 0x040ff000000418d8 */
[C---:B------:R-:W-:Y:S08]  /*b8a0*/  HMMA.16816.F32.BF16 R52, R8.reuse, R54, R188 ;  /* 0x000000360834723c */ /* 0x040ff000000418bc */
[----:B------:R-:W-:Y:S08]  /*b8b0*/  HMMA.16816.F32.BF16 R188, R8, R44, R236 ;  /* 0x0000002c08bc723c */ /* 0x000ff000000418ec */
[----:B--2---:R-:W-:Y:S08]  /*b8c0*/  HMMA.16816.F32.BF16 R236, R4, R22, R104 ;  /* 0x0000001604ec723c */ /* 0x004ff00000041868 */
[C---:B------:R-:W-:Y:S01]  /*b8d0*/  HMMA.16816.F32.BF16 R176, R8.reuse, R50, R208 ;  /* 0x0000003208b0723c */ /* 0x040fe200000418d0 */
[----:B------:R-:W-:Y:S07]  /*b8e0*/  LDSM.16.M88.4 R48, [R60+0x8000] ;  /* 0x008000003c30783b */ /* 0x000fee0000000200 */
[----:B------:R-:W-:Y:S01]  /*b8f0*/  HMMA.16816.F32.BF16 R196, R8, R46, R196 ;  /* 0x0000002e08c4723c */ /* 0x000fe200000418c4 */
[----:B------:R-:W-:Y:S07]  /*b900*/  LDSM.16.M88.4 R44, [R60+0x8400] ;  /* 0x008400003c2c783b */ /* 0x000fee0000000200 */
[----:B---3--:R-:W-:Y:S01]  /*b910*/  HMMA.16816.F32.BF16 R104, R16, R24, R12 ;  /* 0x000000181068723c */ /* 0x008fe2000004180c */
[----:B------:R-:W1:Y:S07]  /*b920*/  LDSM.16.M88.4 R12, [R61+0x4000] ;  /* 0x004000003d0c783b */ /* 0x000e6e0000000200 */
[C---:B------:R-:W-:Y:S08]  /*b930*/  HMMA.16816.F32.BF16 R240, R4.reuse, R20, R192 ;  /* 0x0000001404f0723c */ /* 0x040ff000000418c0 */
[C---:B----4-:R-:W-:Y:S08]  /*b940*/  HMMA.16816.F32.BF16 R212, R4.reuse, R28, R180 ;  /* 0x0000001c04d4723c */ /* 0x050ff000000418b4 */
[----:B------:R-:W-:Y:S01]  /*b950*/  HMMA.16816.F32.BF16 R192, R4, R58, R40 ;  /* 0x0000003a04c0723c */ /* 0x000fe20000041828 */
[----:B------:R-:W2:Y:S07]  /*b960*/  LDSM.16.M88.4 R40, [R60+0x8800] ;  /* 0x008800003c28783b */ /* 0x000eae0000000200 */
[----:B------:R-:W-:Y:S08]  /*b970*/  HMMA.16816.F32.BF16 R200, R8, R32, R200 ;  /* 0x0000002008c8723c */ /* 0x000ff000000418c8 */
[----:B------:R-:W-:Y:S01]  /*b980*/  HMMA.16816.F32.BF16 R180, R16, R20, R36 ;  /* 0x0000001410b4723c */ /* 0x000fe20000041824 */
[----:B------:R-:W3:Y:S07]  /*b990*/  LDSM.16.M88.4 R36, [R60+0x8c00] ;  /* 0x008c00003c24783b */ /* 0x000eee0000000200 */
[----:B------:R-:W-:Y:S01]  /*b9a0*/  HMMA.16816.F32.BF16 R204, R8, R34, R204 ;  /* 0x0000002208cc723c */ /* 0x000fe200000418cc */
[----:B------:R4:W5:Y:S04]  /*b9b0*/  LDSM.16.M88.4 R8, [R61+0x5000] ;  /* 0x005000003d08783b */ /* 0x0009680000000200 */
[----:B------:R-:W-:Y:S03]  /*b9c0*/  LDSM.16.M88.4 R32, [R0+0x8c00] ;  /* 0x008c00000020783b */ /* 0x000fe60000000200 */
[C---:B------:R-:W-:Y:S08]  /*b9d0*/  HMMA.16816.F32.BF16 R208, R4.reuse, R30, R64 ;  /* 0x0000001e04d0723c */ /* 0x040ff00000041840 */
[C---:B------:R-:W-:Y:S08]  /*b9e0*/  HMMA.16816.F32.BF16 R232, R4.reuse, R24, R184 ;  /* 0x0000001804e8723c */ /* 0x040ff000000418b8 */
[C---:B------:R-:W-:Y:S08]  /*b9f0*/  HMMA.16816.F32.BF16 R216, R4.reuse, R26, R100 ;  /* 0x0000001a04d8723c */ /* 0x040ff00000041864 */
[----:B------:R-:W-:Y:S01]  /*ba00*/  HMMA.16816.F32.BF16 R244, R4, R56, R108 ;  /* 0x0000003804f4723c */ /* 0x000fe2000004186c */
[----:B------:R-:W-:Y:S07]  /*ba10*/  LDSM.16.M88.4 R4, [R2+0x4000] ;  /* 0x004000000204783b */ /* 0x000fee0000000200 */
[C---:B------:R-:W-:Y:S08]  /*ba20*/  HMMA.16816.F32.BF16 R64, R16.reuse, R28, R188 ;  /* 0x0000001c1040723c */ /* 0x040ff000000418bc */
[C---:B----4-:R-:W-:Y:S01]  /*ba30*/  HMMA.16816.F32.BF16 R60, R16.reuse, R30, R196 ;  /* 0x0000001e103c723c */ /* 0x050fe200000418c4 */
[----:B------:R-:W4:Y:S07]  /*ba40*/  LDSM.16.M88.4 R28, [R0+0x8000] ;  /* 0x00800000001c783b */ /* 0x000f2e0000000200 */
[C---:B------:R-:W-:Y:S01]  /*ba50*/  HMMA.16816.F32.BF16 R108, R16.reuse, R22, R52 ;  /* 0x00000016106c723c */ /* 0x040fe20000041834 */
[----:B------:R1:W-:Y:S07]  /*ba60*/  LDSM.16.M88.4 R20, [R2+0x5000] ;  /* 0x005000000214783b */ /* 0x0003ee0000000200 */
[C---:B------:R-:W-:Y:S08]  /*ba70*/  HMMA.16816.F32.BF16 R52, R16.reuse, R56, R200 ;  /* 0x000000381034723c */ /* 0x040ff000000418c8 */
[C---:B------:R-:W-:Y:S01]  /*ba80*/  HMMA.16816.F32.BF16 R100, R16.reuse, R26, R176 ;  /* 0x0000001a1064723c */ /* 0x040fe200000418b0 */
[----:B------:R-:W4:Y:S07]  /*ba90*/  LDSM.16.M88.4 R24, [R0+0x8400] ;  /* 0x008400000018783b */ /* 0x000f2e0000000200 */
[----:B------:R-:W-:Y:S01]  /*baa0*/  HMMA.16816.F32.BF16 R56, R16, R58, R204 ;  /* 0x0000003a1038723c */ /* 0x000fe200000418cc */
[----:B------:R2:W4:Y:S01]  /*bab0*/  LDSM.16.M88.4 R16, [R0+0x8800] ;  /* 0x008800000010783b */ /* 0x0005220000000200 */
[----:B-1----:R-:W-:Y:S01]  /*bac0*/  IMAD.SHL.U32 R2, R221, 0x2, RZ ;  /* 0x00000002dd027824 */ /* 0x002fe200078e00ff */
[----:B------:R-:W-:-:S04]  /*bad0*/  DEPBAR.LE SB0, 0x0 ;  /* 0x000080000000791a */ /* 0x000fc80000000000 */
[----:B------:R-:W-:Y:S01]  /*bae0*/  LOP3.LUT R252, R2, 0x6, RZ, 0xc0, !PT ;  /* 0x0000000602fc7812 */ /* 0x000fe200078ec0ff */
[C---:B------:R-:W-:Y:S04]  /*baf0*/  HMMA.16816.F32.BF16 R188, R12.reuse, R48, R180 ;  /* 0x000000300cbc723c */ /* 0x040fe800000418b4 */
[----:B------:R1:W-:Y:S04]  /*bb00*/  STL [R1+0x38], R252 ;  /* 0x000038fc01007387 */ /* 0x0003e80000100800 */
[C---:B------:R-:W-:Y:S08]  /*bb10*/  HMMA.16816.F32.BF16 R184, R12.reuse, R50, R108 ;  /* 0x000000320cb8723c */ /* 0x040ff0000004186c */
[----:B------:R-:W-:Y:S01]  /*bb20*/  HMMA.16816.F32.BF16 R180, R12, R44, R104 ;  /* 0x0000002c0cb4723c */ /* 0x000fe20000041868 */
[----:B--2---:R-:W-:-:S04]  /*bb30*/  IMAD.U32 R0, RZ, RZ, UR21 ;  /* 0x00000015ff007e24 */ /* 0x004fc8000f8e00ff */
[----:B------:R-:W-:-:S03]  /*bb40*/  IMAD R0, R0, 0x40, R252 ;  /* 0x0000004000007824 */ /* 0x000fc600078e02fc */
[----:B------:R-:W-:Y:S01]  /*bb50*/  HMMA.16816.F32.BF16 R108, R12, R40, R64 ;  /* 0x000000280c6c723c */ /* 0x000fe20000041840 */
[C---:B------:R-:W-:Y:S02]  /*bb60*/  VIADD R3, R0.reuse, 0xffffff71 ;  /* 0xffffff7100037836 */ /* 0x040fe40000000000 */
[----:B------:R-:W-:-:S05]  /*bb70*/  VIADD R2, R0, 0xffffff78 ;  /* 0xffffff7800027836 */ /* 0x000fca0000000000 */
[C---:B------:R-:W-:Y:S08]  /*bb80*/  HMMA.16816.F32.BF16 R176, R12.reuse, R46, R100 ;  /* 0x0000002e0cb0723c */ /* 0x040ff00000041864 */
[C---:B------:R-:W-:Y:S08]  /*bb90*/  HMMA.16816.F32.BF16 R104, R12.reuse, R42, R60 ;  /* 0x0000002a0c68723c */ /* 0x040ff0000004183c */
[C---:B---3--:R-:W-:Y:S08]  /*bba0*/  HMMA.16816.F32.BF16 R64, R12.reuse, R38, R56 ;  /* 0x000000260c40723c */ /* 0x048ff00000041838 */
[----:B------:R-:W-:Y:S08]  /*bbb0*/  HMMA.16816.F32.BF16 R100, R12, R36, R52 ;  /* 0x000000240c64723c */ /* 0x000ff00000041834 */
[C---:B-----5:R-:W-:Y:S08]  /*bbc0*/  HMMA.16816.F32.BF16 R60, R8.reuse, R48, R240 ;  /* 0x00000030083c723c */ /* 0x060ff000000418f0 */
[C---:B------:R-:W-:Y:S08]  /*bbd0*/  HMMA.16816.F32.BF16 R56, R8.reuse, R50, R236 ;  /* 0x000000320838723c */ /* 0x040ff000000418ec */
[C---:B------:R-:W-:Y:S08]  /*bbe0*/  HMMA.16816.F32.BF16 R52, R8.reuse, R44, R232 ;  /* 0x0000002c0834723c */ /* 0x040ff000000418e8 */
[C---:B------:R-:W-:Y:S08]  /*bbf0*/  HMMA.16816.F32.BF16 R48, R8.reuse, R46, R216 ;  /* 0x0000002e0830723c */ /* 0x040ff000000418d8 */
[C---:B------:R-:W-:Y:S08]  /*bc00*/  HMMA.16816.F32.BF16 R44, R8.reuse, R40, R212 ;  /* 0x00000028082c723c */ /* 0x040ff000000418d4 */
[----:B------:R-:W-:Y:S08]  /*bc10*/  HMMA.16816.F32.BF16 R40, R8, R42, R208 ;  /* 0x0000002a0828723c */ /* 0x000ff000000418d0 */
[----:B----4-:R-:W-:Y:S08]  /*bc20*/  HMMA.16816.F32.BF16 R188, R4, R28, R188 ;  /* 0x0000001c04bc723c */ /* 0x010ff000000418bc */
[----:B------:R-:W-:Y:S08]  /*bc30*/  HMMA.16816.F32.BF16 R12, R8, R36, R244 ;  /* 0x00000024080c723c */ /* 0x000ff000000418f4 */
[----:B------:R-:W-:Y:S08]  /*bc40*/  HMMA.16816.F32.BF16 R208, R4, R26, R176 ;  /* 0x0000001a04d0723c */ /* 0x000ff000000418b0 */
[----:B------:R-:W-:Y:S08]  /*bc50*/  HMMA.16816.F32.BF16 R176, R20, R30, R56 ;  /* 0x0000001e14b0723c */ /* 0x000ff00000041838 */
[C---:B------:R-:W-:Y:S08]  /*bc60*/  HMMA.16816.F32.BF16 R212, R4.reuse, R24, R180 ;  /* 0x0000001804d4723c */ /* 0x040ff000000418b4 */
[----:B------:R-:W-:Y:S08]  /*bc70*/  HMMA.16816.F32.BF16 R204, R4, R16, R108 ;  /* 0x0000001004cc723c */ /* 0x000ff0000004186c */
[C---:B------:R-:W-:Y:S08]  /*bc80*/  HMMA.16816.F32.BF16 R60, R20.reuse, R28, R60 ;  /* 0x0000001c143c723c */ /* 0x040ff0000004183c */
[----:B------:R-:W-:Y:S01]  /*bc90*/  HMMA.16816.F32.BF16 R56, R20, R16, R44 ;  /* 0x000000101438723c */ /* 0x000fe2000004182c */
[----:B------:R-:W-:-:S02]  /*bca0*/  VIADD R16, R0, 0xffffff40 ;  /* 0xffffff4000107836 */ /* 0x000fc40000000000 */
[C---:B------:R-:W-:Y:S01]  /*bcb0*/  VIADD R17, R227.reuse, 0x48 ;  /* 0x00000048e3117836 */ /* 0x040fe20000000000 */
[----:B------:R-:W-:Y:S02]  /*bcc0*/  BAR.SYNC.DEFER_BLOCKING 0x0 ;  /* 0x0000000000007b1d */ /* 0x000fe40000010000 */
[----:B------:R-:W-:Y:S02]  /*bcd0*/  ISETP.GT.AND P5, PT, R227, R16, PT ;  /* 0x00000010e300720c */ /* 0x000fe40003fa4270 */
[----:B------:R-:W-:Y:S01]  /*bce0*/  HMMA.16816.F32.BF16 R180, R4, R34, R64 ;  /* 0x0000002204b4723c */ /* 0x000fe20000041840 */
[----:B------:R-:W-:-:S07]  /*bcf0*/  ISETP.GE.AND P1, PT, R16, R228, PT ;  /* 0x000000e41000720c */ /* 0x000fce0003f26270 */
[----:B------:R-:W-:Y:S08]  /*bd00*/  HMMA.16816.F32.BF16 R64, R20, R26, R48 ;  /* 0x0000001a1440723c */ /* 0x000ff00000041830 */
[-C--:B------:R-:W-:Y:S08]  /*bd10*/  HMMA.16816.F32.BF16 R196, R4, R18.reuse, R104 ;  /* 0x0000001204c4723c */ /* 0x080ff00000041868 */
[----:B------:R-:W-:Y:S01]  /*bd20*/  HMMA.16816.F32.BF16 R48, R20, R18, R40 ;  /* 0x000000121430723c */ /* 0x000fe20000041828 */
[----:B------:R-:W-:-:S02]  /*bd30*/  VIADD R19, R227, 0x8 ;  /* 0x00000008e3137836 */ /* 0x000fc40000000000 */
[----:B------:R-:W-:-:S03]  /*bd40*/  VIADD R18, R227, 0x40 ;  /* 0x00000040e3127836 */ /* 0x000fc60000000000 */
[----:B------:R-:W-:Y:S02]  /*bd50*/  ISETP.GT.AND P0, PT, R19, R16, PT ;  /* 0x000000101300720c */ /* 0x000fe40003f04270 */
[----:B------:R-:W-:Y:S08]  /*bd60*/  HMMA.16816.F32.BF16 R200, R4, R30, R184 ;  /* 0x0000001e04c8723c */ /* 0x000ff000000418b8 */
[----:B------:R-:W-:Y:S01]  /*bd70*/  HMMA.16816.F32.BF16 R108, R20, R24, R52 ;  /* 0x00000018146c723c */ /* 0x000fe20000041834 */
[----:B------:R-:W-:-:S02]  /*bd80*/  FSEL R25, R188, -INF , !P5 ;  /* 0xff800000bc197808 */ /* 0x000fc40006800000 */
[----:B------:R-:W-:Y:S02]  /*bd90*/  ISETP.GE.AND P5, PT, R16, R231, PT ;  /* 0x000000e71000720c */ /* 0x000fe40003fa6270 */
[----:B------:R-:W-:Y:S02]  /*bda0*/  FSEL R24, R190, -INF , !P0 ;  /* 0xff800000be187808 */ /* 0x000fe40004000000 */
[----:B------:R-:W-:Y:S01]  /*bdb0*/  FSEL R105, R25, -INF , !P1 ;  /* 0xff80000019697808 */ /* 0x000fe20004800000 */
[----:B------:R-:W-:Y:S01]  /*bdc0*/  HMMA.16816.F32.BF16 R40, R20, R32, R12 ;  /* 0x000000201428723c */ /* 0x000fe2000004180c */
[----:B------:R-:W-:Y:S01]  /*bdd0*/  VIADD R15, R0, 0xffffff41 ;  /* 0xffffff41000f7836 */ /* 0x000fe20000000000 */
[-C--:B------:R-:W-:Y:S01]  /*bde0*/  ISETP.GT.AND P1, PT, R18, R16.reuse, PT ;  /* 0x000000101200720c */ /* 0x080fe20003f24270 */
[C---:B------:R-:W-:Y:S01]  /*bdf0*/  VIADD R14, R0.reuse, 0xffffff48 ;  /* 0xffffff48000e7836 */ /* 0x040fe20000000000 */
[----:B------:R-:W-:Y:S01]  /*be00*/  ISETP.GT.AND P0, PT, R17, R16, PT ;  /* 0x000000101100720c */ /* 0x000fe20003f04270 */
[----:B------:R-:W-:Y:S01]  /*be10*/  VIADD R13, R0, 0xffffff49 ;  /* 0xffffff49000d7836 */ /* 0x000fe20000000000 */
[----:B------:R-:W-:Y:S01]  /*be20*/  FSEL R107, R24, -INF , !P5 ;  /* 0xff800000186b7808 */ /* 0x000fe20006800000 */
[----:B------:R-:W-:Y:S01]  /*be30*/  VIADD R12, R0, 0xffffff50 ;  /* 0xffffff50000c7836 */ /* 0x000fe20000000000 */
[C---:B------:R-:W-:Y:S01]  /*be40*/  ISETP.GT.AND P5, PT, R19.reuse, R15, PT ;  /* 0x0000000f1300720c */ /* 0x040fe20003fa4270 */
[----:B------:R-:W-:Y:S01]  /*be50*/  HMMA.16816.F32.BF16 R192, R8, R38, R192 ;  /* 0x0000002608c0723c */ /* 0x000fe200000418c0 */
[----:B------:R-:W-:Y:S01]  /*be60*/  FSEL R25, R60, -INF , !P1 ;  /* 0xff8000003c197808 */ /* 0x000fe20004800000 */
[C---:B------:R-:W-:Y:S01]  /*be70*/  VIADD R11, R0.reuse, 0xffffff51 ;  /* 0xffffff51000b7836 */ /* 0x040fe20000000000 */
[C---:B------:R-:W-:Y:S01]  /*be80*/  ISETP.GT.AND P1, PT, R19.reuse, R14, PT ;  /* 0x0000000e1300720c */ /* 0x040fe20003f24270 */
[----:B------:R-:W-:Y:S01]  /*be90*/  VIADD R10, R0, 0xffffff58 ;  /* 0xffffff58000a7836 */ /* 0x000fe20000000000 */
[----:B------:R-:W-:Y:S01]  /*bea0*/  FSEL R24, R62, -INF , !P0 ;  /* 0xff8000003e187808 */ /* 0x000fe20004000000 */
[C---:B------:R-:W-:Y:S01]  /*beb0*/  VIADD R9, R0.reuse, 0xffffff59 ;  /* 0xffffff5900097836 */ /* 0x040fe20000000000 */
[----:B------:R-:W-:Y:S01]  /*bec0*/  ISETP.GT.AND P0, PT, R19, R13, PT ;  /* 0x0000000d1300720c */ /* 0x000fe20003f04270 */
        /* <DEDUP_REMOVED lines=8> */
[C---:B------:R-:W-:Y:S01]  /*bf50*/  VIADD R5, R0.reuse, 0xffffff69 ;  /* 0xffffff6900057836 */ /* 0x040fe20000000000 */
[----:B------:R-:W-:Y:S01]  /*bf60*/  FSEL R28, R203, -INF , !P0 ;  /* 0xff800000cb1c7808 */ /* 0x000fe20004000000 */
[C---:B------:R-:W-:Y:S01]  /*bf70*/  VIADD R4, R0.reuse, 0xffffff70 ;  /* 0xffffff7000047836 */ /* 0x040fe20000000000 */
[C---:B------:R-:W-:Y:S01]  /*bf80*/  ISETP.GT.AND P0, PT, R19.reuse, R10, PT ;  /* 0x0000000a1300720c */ /* 0x040fe20003f04270 */
[----:B------:R-:W-:Y:S01]  /*bf90*/  VIADD R0, R0, 0xffffff79 ;  /* 0xffffff7900007836 */ /* 0x000fe20000000000 */
[----:B------:R-:W-:Y:S01]  /*bfa0*/  FSEL R31, R214, -INF , !P5 ;  /* 0xff800000d61f7808 */ /* 0x000fe20006800000 */
[----:B------:R-:W-:Y:S01]  /*bfb0*/  HMMA.16816.F32.BF16 R32, R20, R34, R192 ;  /* 0x000000221420723c */ /* 0x000fe200000418c0 */
[----:B------:R-:W-:-:S02]  /*bfc0*/  ISETP.GT.AND P5, PT, R19, R9, PT ;  /* 0x000000091300720c */ /* 0x000fc40003fa4270 */
[----:B------:R-:W-:Y:S02]  /*bfd0*/  FSEL R36, R215, -INF , !P1 ;  /* 0xff800000d7247808 */ /* 0x000fe40004800000 */
[C---:B------:R-:W-:Y:S02]  /*bfe0*/  ISETP.GT.AND P1, PT, R19.reuse, R8, PT ;  /* 0x000000081300720c */ /* 0x040fe40003f24270 */
[----:B------:R-:W-:Y:S02]  /*bff0*/  FSEL R39, R210, -INF , !P0 ;  /* 0xff800000d2277808 */ /* 0x000fe40004000000 */
[----:B------:R-:W-:Y:S02]  /*c000*/  ISETP.GT.AND P0, PT, R19, R7, PT ;  /* 0x000000071300720c */ /* 0x000fe40003f04270 */
[----:B------:R-:W-:Y:S02]  /*c010*/  FSEL R44, R211, -INF , !P5 ;  /* 0xff800000d32c7808 */ /* 0x000fe40006800000 */
[----:B------:R-:W-:-:S02]  /*c020*/  ISETP.GT.AND P5, PT, R19, R6, PT ;  /* 0x000000061300720c */ /* 0x000fc40003fa4270 */
[----:B------:R-:W-:Y:S02]  /*c030*/  FSEL R47, R206, -INF , !P1 ;  /* 0xff800000ce2f7808 */ /* 0x000fe40004800000 */
[----:B------:R-:W-:Y:S02]  /*c040*/  ISETP.GT.AND P1, PT, R19, R5, PT ;  /* 0x000000051300720c */ /* 0x000fe40003f24270 */
[----:B------:R-:W-:Y:S02]  /*c050*/  FSEL R52, R207, -INF , !P0 ;  /* 0xff800000cf347808 */ /* 0x000fe40004000000 */
[C---:B------:R-:W-:Y:S02]  /*c060*/  ISETP.GT.AND P0, PT, R19.reuse, R4, PT ;  /* 0x000000041300720c */ /* 0x040fe40003f04270 */
[----:B------:R-:W-:Y:S02]  /*c070*/  FSEL R55, R198, -INF , !P5 ;  /* 0xff800000c6377808 */ /* 0x000fe40006800000 */
        /* <DEDUP_REMOVED lines=8> */
[C---:B------:R-:W-:Y:S02]  /*c100*/  ISETP.GT.AND P1, PT, R18.reuse, R14, PT ;  /* 0x0000000e1200720c */ /* 0x040fe40003f24270 */
        /* <DEDUP_REMOVED lines=25> */
[----:B------:R-:W-:Y:S02]  /*c2a0*/  ISETP.GT.AND P0, PT, R18, R0, PT ;  /* 0x000000001200720c */ /* 0x000fe40003f04270 */
[----:B------:R-:W-:Y:S02]  /*c2b0*/  FSEL R41, R41, -INF , !P5 ;  /* 0xff80000029297808 */ /* 0x000fe40006800000 */
[----:B------:R-:W-:-:S02]  /*c2c0*/  ISETP.GT.AND P5, PT, R227, R15, PT ;  /* 0x0000000fe300720c */ /* 0x000fc40003fa4270 */
[----:B------:R-:W-:Y:S02]  /*c2d0*/  FSEL R32, R32, -INF , !P1 ;  /* 0xff80000020207808 */ /* 0x000fe40004800000 */
[C---:B------:R-:W-:Y:S02]  /*c2e0*/  ISETP.GE.AND P1, PT, R16.reuse, R229, PT ;  /* 0x000000e51000720c */ /* 0x040fe40003f26270 */
[----:B------:R-:W-:Y:S02]  /*c2f0*/  FSEL R33, R33, -INF , !P0 ;  /* 0xff80000021217808 */ /* 0x000fe40004000000 */
[----:B------:R-:W-:Y:S02]  /*c300*/  ISETP.GE.AND P0, PT, R16, R230, PT ;  /* 0x000000e61000720c */ /* 0x000fe40003f06270 */
[----:B------:R-:W-:Y:S02]  /*c310*/  FSEL R16, R189, -INF , !P5 ;  /* 0xff800000bd107808 */ /* 0x000fe40006800000 */
[----:B------:R-:W-:-:S02]  /*c320*/  ISETP.GE.AND P5, PT, R15, R228, PT ;  /* 0x000000e40f00720c */ /* 0x000fc40003fa6270 */
[----:B------:R-:W-:Y:S02]  /*c330*/  FSEL R18, R25, -INF , !P1 ;  /* 0xff80000019127808 */ /* 0x000fe40004800000 */
[----:B------:R-:W-:Y:S02]  /*c340*/  FSEL R25, R24, -INF , !P0 ;  /* 0xff80000018197808 */ /* 0x000fe40004000000 */
[C---:B------:R-:W-:Y:S02]  /*c350*/  ISETP.GE.AND P1, PT, R15.reuse, R229, PT ;  /* 0x000000e50f00720c */ /* 0x040fe40003f26270 */
[----:B------:R-:W-:Y:S02]  /*c360*/  ISETP.GE.AND P0, PT, R15, R231, PT ;  /* 0x000000e70f00720c */ /* 0x000fe40003f06270 */
[----:B------:R-:W-:Y:S02]  /*c370*/  FSEL R54, R16, -INF , !P5 ;  /* 0xff80000010367808 */ /* 0x000fe40006800000 */
[----:B------:R-:W-:-:S02]  /*c380*/  ISETP.GT.AND P5, PT, R17, R15, PT ;  /* 0x0000000f1100720c */ /* 0x000fc40003fa4270 */
[----:B------:R-:W-:Y:S02]  /*c390*/  FSEL R19, R19, -INF , !P1 ;  /* 0xff80000013137808 */ /* 0x000fe40004800000 */
        /* <DEDUP_REMOVED lines=8> */
[----:B------:R-:W-:Y:S02]  /*c420*/  ISETP.GT.AND P0, PT, R17, R14, PT ;  /* 0x0000000e1100720c */ /* 0x000fe40003f04270 */
[----:B------:R-:W-:Y:S02]  /*c430*/  FSEL R56, R16, -INF , !P5 ;  /* 0xff80000010387808 */ /* 0x000fe40006800000 */
[----:B------:R-:W-:-:S02]  /*c440*/  ISETP.GT.AND P5, PT, R227, R13, PT ;  /* 0x0000000de300720c */ /* 0x000fc40003fa4270 */
[----:B------:R-:W-:Y:S02]  /*c450*/  FSEL R106, R27, -INF , !P1 ;  /* 0xff8000001b6a7808 */ /* 0x000fe40004800000 */
[----:B------:R-:W-:Y:S02]  /*c460*/  ISETP.GE.AND P1, PT, R14, R229, PT ;  /* 0x000000e50e00720c */ /* 0x000fe40003f26270 */
        /* <DEDUP_REMOVED lines=118> */
[----:B-1----:R-:W-:Y:S02]  /*cbd0*/  FSEL R252, R101, -INF , !P1 ;  /* 0xff80000065fc7808 */ /* 0x002fe40004800000 */
[----:B------:R-:W-:Y:S02]  /*cbe0*/  FSEL R5, R42, -INF , !P0 ;  /* 0xff8000002a057808 */ /* 0x000fe40004000000 */
[C---:B------:R-:W-:Y:S02]  /*cbf0*/  ISETP.GE.AND P1, PT, R4.reuse, R229, PT ;  /* 0x000000e50400720c */ /* 0x040fe40003f26270 */
[----:B------:R-:W-:Y:S02]  /*cc00*/  ISETP.GE.AND P0, PT, R4, R230, PT ;  /* 0x000000e60400720c */ /* 0x000fe40003f06270 */
[----:B------:R-:W-:Y:S02]  /*cc10*/  FSEL R4, R185, -INF , !P5 ;  /* 0xff800000b9047808 */ /* 0x000fe40006800000 */
[----:B------:R-:W-:-:S02]  /*cc20*/  ISETP.GE.AND P5, PT, R3, R228, PT ;  /* 0x000000e40300720c */ /* 0x000fc40003fa6270 */
[----:B------:R-:W-:Y:S02]  /*cc30*/  FSEL R242, R5, -INF , !P0 ;  /* 0xff80000005f27808 */ /* 0x000fe40004000000 */
[C---:B------:R-:W-:Y:S02]  /*cc40*/  ISETP.GE.AND P0, PT, R3.reuse, R231, PT ;  /* 0x000000e70300720c */ /* 0x040fe40003f06270 */
[----:B------:R-:W-:Y:S02]  /*cc50*/  FSEL R239, R40, -INF , !P1 ;  /* 0xff80000028ef7808 */ /* 0x000fe40004800000 */
[----:B------:R-:W-:Y:S02]  /*cc60*/  FSEL R245, R4, -INF , !P5 ;  /* 0xff80000004f57808 */ /* 0x000fe40006800000 */
[----:B------:R-:W-:Y:S02]  /*cc70*/  ISETP.GE.AND P1, PT, R3, R229, PT ;  /* 0x000000e50300720c */ /* 0x000fe40003f26270 */
[----:B------:R-:W-:-:S02]  /*cc80*/  ISETP.GT.AND P5, PT, R17, R3, PT ;  /* 0x000000031100720c */ /* 0x000fc40003fa4270 */
        /* <DEDUP_REMOVED lines=8> */
[----:B------:R-:W-:Y:S02]  /*cd10*/  ISETP.GE.AND P0, PT, R2, R231, PT ;  /* 0x000000e70200720c */ /* 0x000fe40003f06270 */
        /* <DEDUP_REMOVED lines=18> */
[----:B------:R-:W-:Y:S02]  /*ce40*/  FSEL R41, R33, -INF , !P5 ;  /* 0xff80000021297808 */ /* 0x000fe40006800000 */
[----:B------:R-:W-:Y:S01]  /*ce50*/  FSEL R43, R0, -INF , !P1 ;  /* 0xff800000002b7808 */ /* 0x000fe20004800000 */
[----:B------:R-:W-:Y:S06]  /*ce60*/  BRA.U !UP1, `(.L_x_268) ;  /* 0x0000000109fc7547 */ /* 0x000fec000b800000 */
        /* <DEDUP_REMOVED lines=10> */
[----:B------:R-:W-:Y:S01]  /*cf10*/  IMAD.U32 R2, RZ, RZ, UR12 ;  /* 0x0000000cff027e24 */ /* 0x000fe2000f8e00ff */
[----:B------:R-:W-:Y:S01]  /*cf20*/  MOV R6, UR12 ;  /* 0x0000000c00067c02 */ /* 0x000fe20008000f00 */
[----:B------:R-:W-:Y:S01]  /*cf30*/  IMAD.U32 R4, RZ, RZ, UR12 ;  /* 0x0000000cff047e24 */ /* 0x000fe2000f8e00ff */
[----:B------:R-:W-:Y:S01]  /*cf40*/  ULEA.HI.X UR10, UR10, UR15, UR11, 0x5, UP0 ;  /* 0x0000000f0a0a7291 */ /* 0x000fe200080f2c0b */
[----:B------:R-:W-:Y:S01]  /*cf50*/  IMAD.U32 R0, RZ, RZ, UR15 ;  /* 0x0000000fff007e24 */ /* 0x000fe2000f8e00ff */
[----:B------:R-:W-:Y:S01]  /*cf60*/  MOV R5, UR12 ;  /* 0x0000000c00057c02 */ /* 0x000fe20008000f00 */
[----:B------:R-:W-:Y:S01]  /*cf70*/  IMAD.U32 R7, RZ, RZ, UR12 ;  /* 0x0000000cff077e24 */ /* 0x000fe2000f8e00ff */
[----:B------:R-:W-:Y:S01]  /*cf80*/  MOV R11, UR16 ;  /* 0x00000010000b7c02 */ /* 0x000fe20008000f00 */
[----:B------:R-:W-:-:S02]  /*cf90*/  IMAD.U32 R3, RZ, RZ, UR15 ;  /* 0x0000000fff037e24 */ /* 0x000fc4000f8e00ff */
[----:B------:R-:W-:Y:S01]  /*cfa0*/  IMAD.U32 R10, RZ, RZ, UR10 ;  /* 0x0000000aff0a7e24 */ /* 0x000fe2000f8e00ff */
[-C--:B--2---:R-:W-:Y:S02]  /*cfb0*/  @!P4 LEA R8, P0, R8, R103.reuse, 0x1 ;  /* 0x000000670808c211 */ /* 0x084fe400078008ff */
[-C--:B------:R-:W-:Y:S02]  /*cfc0*/  @!P3 LEA R6, P1, R6, R103.reuse, 0x1 ;  /* 0x000000670606b211 */ /* 0x080fe400078208ff */
[-C--:B---3--:R-:W-:Y:S01]  /*cfd0*/  @!P4 LEA.HI.X R9, R2, R104.reuse, R0, 0x1, P0 ;  /* 0x000000680209c211 */ /* 0x088fe200000f0c00 */
[----:B------:R-:W-:Y:S01]  /*cfe0*/  IMAD.U32 R2, RZ, RZ, UR16 ;  /* 0x00000010ff027e24 */ /* 0x000fe2000f8e00ff */
[-C--:B------:R-:W-:Y:S02]  /*cff0*/  @!P2 LEA R4, P0, R4, R103.reuse, 0x1 ;  /* 0x000000670404a211 */ /* 0x080fe400078008ff */
[----:B------:R-:W-:Y:S01]  /*d000*/  @!P3 LEA.HI.X R7, R7, R104, R3, 0x1, P1 ;  /* 0x000000680707b211 */ /* 0x000fe200008f0c03 */
[----:B------:R-:W-:Y:S01]  /*d010*/  @!PT LDS RZ, [RZ] ;  /* 0x00000000fffff984 */ /* 0x000fe20000000800 */
[----:B------:R-:W-:Y:S01]  /*d020*/  @!PT LDS RZ, [RZ] ;  /* 0x00000000fffff984 */ /* 0x000fe20000000800 */
[----:B------:R-:W-:Y:S01]  /*d030*/  @!PT LDS RZ, [RZ] ;  /* 0x00000000fffff984 */ /* 0x000fe20000000800 */
[----:B------:R1:W-:Y:S01]  /*d040*/  @!P4 LDGSTS.E.BYPASS.LTC128B.128 [R226+0x6000], desc[UR6][R8.64] ;  /* 0x0600000008e2cfae */ /* 0x0003e2000b981a06 */
[----:B------:R-:W-:-:S02]  /*d050*/  LEA R2, P5, R2, R103, 0x1 ;  /* 0x0000006702027211 */ /* 0x000fc400078a08ff */
[-C--:B------:R-:W-:Y:S01]  /*d060*/  @!P2 LEA.HI.X R5, R5, R104.reuse, R0, 0x1, P0 ;  /* 0x000000680505a211 */ /* 0x080fe200000f0c00 */
[----:B------:R1:W-:Y:S01]  /*d070*/  @P4 STS.128 [R226+0x6000], RZ ;  /* 0x006000ffe2004388 */ /* 0x0003e20000000c00 */
[----:B------:R-:W-:-:S03]  /*d080*/  LEA.HI.X R3, R11, R104, R10, 0x1, P5 ;  /* 0x000000680b037211 */ /* 0x000fc600028f0c0a */
        /* <DEDUP_REMOVED lines=26> */
.L_x_270:
[----:B------:R3:W-:Y:S02]  /*d230*/  STS.128 [R226+0x8800], RZ ;  /* 0x008800ffe2007388 */ /* 0x0007e40000000c00 */
.L_x_271:
[----:B------:R-:W-:Y:S05]  /*d240*/  BSYNC.RECONVERGENT B0 ;  /* 0x0000000000007941 */ /* 0x000fea0003800200 */
.L_x_269:
[----:B------:R-:W0:Y:S02]  /*d250*/  LDGDEPBAR ;  /* 0x00000000000079af */ /* 0x000e240000000000 */
.L_x_268:
[----:B------:R-:W4:Y:S04]  /*d260*/  LDL.LU R13, [R1+0x30] ;  /* 0x00003000010d7983 */ /* 0x000f280000300800 */
[----:B------:R-:W5:Y:S04]  /*d270*/  LDL.LU R17, [R1+0x2c] ;  /* 0x00002c0001117983 */ /* 0x000f680000300800 */
[----:B------:R-:W3:Y:S04]  /*d280*/  LDL.LU R28, [R1+0x28] ;  /* 0x00002800011c7983 */ /* 0x000ee80000300800 */
[----:B------:R-:W3:Y:S04]  /*d290*/  LDL.LU R29, [R1+0x14] ;  /* 0x00001400011d7983 */ /* 0x000ee80000300800 */
[----:B-1----:R-:W3:Y:S01]  /*d2a0*/  LDL.LU R9, [R1+0x34] ;  /* 0x0000340001097983 */ /* 0x002ee20000300800 */
[----:B------:R-:W-:Y:S01]  /*d2b0*/  FMNMX3.FTZ R0, R248, R18, R19, !PT ;  /* 0x00000012f8007276 */ /* 0x000fe20007810013 */
[----:B------:R-:W-:-:S02]  /*d2c0*/  @UP1 UIADD3 UR21, UPT, UPT, UR21, -0x4, URZ ;  /* 0xfffffffc15151890 */ /* 0x000fc4000fffe0ff */
[----:B------:R-:W-:Y:S01]  /*d2d0*/  LDSM.16.MT88.4 R20, [R220+0x9000] ;  /* 0x00900000dc14783b */ /* 0x000fe20000004200 */
[----:B--2---:R-:W-:Y:S02]  /*d2e0*/  FMNMX3.FTZ R2, R0, R16, R15, !PT ;  /* 0x0000001000027276 */ /* 0x004fe4000781000f */
[----:B------:R-:W-:Y:S01]  /*d2f0*/  FMNMX3.FTZ R0, R225, R25, R24, !PT ;  /* 0x00000019e1007276 */ /* 0x000fe20007810018 */
[----:B------:R-:W-:Y:S01]  /*d300*/  LDSM.16.MT88.4 R64, [R220+0xb000] ;  /* 0x00b00000dc40783b */ /* 0x000fe20000004200 */
        /* <DEDUP_REMOVED lines=12> */
[----:B------:R-:W-:Y:S01]  /*d3d0*/  FMNMX3.FTZ R2, R249, R105, R54, !PT ;  /* 0x00000069f9027276 */ /* 0x000fe20007810036 */
[----:B------:R-:W1:Y:S01]  /*d3e0*/  SHFL.BFLY PT, R4, R104, 0x2, 0x1f ;  /* 0x0c401f0068047f89 */ /* 0x000e6200000e0000 */
[----:B------:R-:W-:Y:S02]  /*d3f0*/  FMNMX3.FTZ R0, R0, R240, R43, !PT ;  /* 0x000000f000007276 */ /* 0x000fe4000781002b */
[----:B------:R-:W-:Y:S02]  /*d400*/  FMNMX3.FTZ R3, R2, R56, R57, !PT ;  /* 0x0000003802037276 */ /* 0x000fe40007810039 */
[----:B------:R-:W-:Y:S01]  /*d410*/  FMNMX3.FTZ R2, R250, R107, R61, !PT ;  /* 0x0000006bfa027276 */ /* 0x000fe2000781003d */
[----:B------:R-:W2:Y:S01]  /*d420*/  SHFL.BFLY PT, R5, R0, 0x2, 0x1f ;  /* 0x0c401f0000057f89 */ /* 0x000ea200000e0000 */
        /* <DEDUP_REMOVED lines=9> */
[----:B-1----:R-:W-:Y:S02]  /*d4c0*/  FMNMX.FTZ R104, R104, R4, !PT ;  /* 0x0000000468687209 */ /* 0x002fe40007810000 */
[----:B------:R-:W-:Y:S02]  /*d4d0*/  FMNMX3.FTZ R3, R3, R244, R243, !PT ;  /* 0x000000f403037276 */ /* 0x000fe400078100f3 */
[----:B------:R-:W-:Y:S01]  /*d4e0*/  FMNMX3.FTZ R4, R2, R235, R233, !PT ;  /* 0x000000eb02047276 */ /* 0x000fe200078100e9 */
[----:B------:R-:W1:Y:S01]  /*d4f0*/  SHFL.BFLY PT, R6, R104, 0x1, 0x1f ;  /* 0x0c201f0068067f89 */ /* 0x000e6200000e0000 */
[----:B--2---:R-:W-:-:S02]  /*d500*/  FMNMX.FTZ R0, R0, R5, !PT ;  /* 0x0000000500007209 */ /* 0x004fc40007810000 */
[----:B------:R-:W-:Y:S01]  /*d510*/  FMNMX3.FTZ R4, R4, R252, R251, !PT ;  /* 0x000000fc04047276 */ /* 0x000fe200078100fb */
[----:B------:R-:W2:Y:S03]  /*d520*/  SHFL.BFLY PT, R5, R3, 0x2, 0x1f ;  /* 0x0c401f0003057f89 */ /* 0x000ea600000e0000 */
[----:B------:R-:W-:Y:S01]  /*d530*/  FMNMX3.FTZ R4, R4, R246, R100, !PT ;  /* 0x000000f604047276 */ /* 0x000fe20007810064 */
[----:B------:R-:W2:Y:S04]  /*d540*/  SHFL.BFLY PT, R101, R0, 0x1, 0x1f ;  /* 0x0c201f0000657f89 */ /* 0x000ea800000e0000 */
[----:B------:R-:W2:Y:S01]  /*d550*/  SHFL.BFLY PT, R7, R4, 0x2, 0x1f ;  /* 0x0c401f0004077f89 */ /* 0x000ea200000e0000 */
[----:B-1----:R-:W-:-:S04]  /*d560*/  FMNMX.FTZ R104, R104, R6, !PT ;  /* 0x0000000668687209 */ /* 0x002fc80007810000 */
[C---:B------:R-:W-:Y:S01]  /*d570*/  FSETP.NEU.FTZ.AND P1, PT, R104.reuse, -INF , PT ;  /* 0xff8000006800780b */ /* 0x040fe20003f3d000 */
[----:B------:R-:W-:Y:S01]  /*d580*/  FMUL.FTZ R2, R104, UR4 ;  /* 0x0000000468027c20 */ /* 0x000fe20008410000 */
[----:B--2---:R-:W-:Y:S02]  /*d590*/  FMNMX.FTZ R3, R3, R5, !PT ;  /* 0x0000000503037209 */ /* 0x004fe40007810000 */
[----:B------:R-:W-:Y:S02]  /*d5a0*/  FMNMX.FTZ R101, R0, R101, !PT ;  /* 0x0000006500657209 */ /* 0x000fe40007810000 */
[----:B------:R-:W-:Y:S01]  /*d5b0*/  FSEL R2, R2, RZ, P1 ;  /* 0x000000ff02027208 */ /* 0x000fe20000800000 */
[----:B------:R-:W1:Y:S01]  /*d5c0*/  SHFL.BFLY PT, R10, R3, 0x1, 0x1f ;  /* 0x0c201f00030a7f89 */ /* 0x000e6200000e0000 */
[C---:B------:R-:W-:Y:S01]  /*d5d0*/  FSETP.NEU.FTZ.AND P0, PT, R101.reuse, -INF , PT ;  /* 0xff8000006500780b */ /* 0x040fe20003f1d000 */
[----:B------:R-:W-:Y:S01]  /*d5e0*/  FMUL.FTZ R5, R101, UR4 ;  /* 0x0000000465057c20 */ /* 0x000fe20008410000 */
[----:B------:R-:W-:Y:S01]  /*d5f0*/  FMNMX.FTZ R4, R4, R7, !PT ;  /* 0x0000000704047209 */ /* 0x000fe20007810000 */
[--C-:B------:R-:W-:Y:S01]  /*d600*/  FFMA.FTZ R0, R18, UR4, -R2.reuse ;  /* 0x0000000412007c23 */ /* 0x100fe20008010802 */
[----:B------:R-:W-:-:S03]  /*d610*/  FFMA.FTZ R6, R19, UR4, -R2 ;  /* 0x0000000413067c23 */ /* 0x000fc60008010802 */
[----:B------:R2:W-:Y:S01]  /*d620*/  MUFU.EX2 R35, R0 ;  /* 0x0000000000237308 */ /* 0x0005e20000000800 */
[----:B------:R-:W1:Y:S03]  /*d630*/  SHFL.BFLY PT, R11, R4, 0x1, 0x1f ;  /* 0x0c201f00040b7f89 */ /* 0x000e6600000e0000 */
[----:B------:R1:W-:Y:S01]  /*d640*/  MUFU.EX2 R30, R6 ;  /* 0x00000006001e7308 */ /* 0x0003e20000000800 */
[----:B--2---:R-:W-:Y:S01]  /*d650*/  FSEL R0, R5, RZ, P0 ;  /* 0x000000ff05007208 */ /* 0x004fe20000000000 */
[--C-:B------:R-:W-:Y:S01]  /*d660*/  FFMA.FTZ R5, R16, UR4, -R2.reuse ;  /* 0x0000000410057c23 */ /* 0x100fe20008010802 */
[----:B-1----:R-:W-:Y:S01]  /*d670*/  FMNMX.FTZ R103, R3, R10, !PT ;  /* 0x0000000a03677209 */ /* 0x002fe20007810000 */
[----:B------:R-:W-:Y:S02]  /*d680*/  FFMA.FTZ R6, R15, UR4, -R2 ;  /* 0x000000040f067c23 */ /* 0x000fe40008010802 */
[----:B------:R-:W-:Y:S01]  /*d690*/  FFMA.FTZ R7, R24, UR4, -R0 ;  /* 0x0000000418077c23 */ /* 0x000fe20008010800 */
[----:B------:R1:W-:Y:S01]  /*d6a0*/  MUFU.EX2 R52, R5 ;  /* 0x0000000500347308 */ /* 0x0003e20000000800 */
[----:B------:R-:W-:-:S03]  /*d6b0*/  FMUL.FTZ R3, R103, UR4 ;  /* 0x0000000467037c20 */ /* 0x000fc60008410000 */
[----:B------:R2:W2:Y:S01]  /*d6c0*/  MUFU.EX2 R12, R7 ;  /* 0x00000007000c7308 */ /* 0x0004a20000000800 */
[----:B------:R-:W-:-:S03]  /*d6d0*/  FMNMX.FTZ R102, R4, R11, !PT ;  /* 0x0000000b04667209 */ /* 0x000fc60007810000 */
[----:B------:R2:W2:Y:S01]  /*d6e0*/  MUFU.EX2 R37, R6 ;  /* 0x0000000600257308 */ /* 0x0004a20000000800 */
[----:B-1----:R-:W-:-:S04]  /*d6f0*/  FFMA.FTZ R5, R25, UR4, -R0 ;  /* 0x0000000419057c23 */ /* 0x002fc80008010800 */
[----:B------:R1:W-:Y:S01]  /*d700*/  MUFU.EX2 R55, R5 ;  /* 0x0000000500377308 */ /* 0x0003e20000000800 */
[----:B--2---:R-:W-:Y:S02]  /*d710*/  FSEL R7, R101, RZ, P0 ;  /* 0x000000ff65077208 */ /* 0x004fe40000000000 */
[----:B------:R-:W-:Y:S02]  /*d720*/  FSETP.NEU.FTZ.AND P0, PT, R102, -INF , PT ;  /* 0xff8000006600780b */ /* 0x000fe40003f1d000 */
[----:B------:R-:W-:Y:S02]  /*d730*/  FSEL R6, R104, RZ, P1 ;  /* 0x000000ff68067208 */ /* 0x000fe40000800000 */
[----:B------:R-:W-:-:S03]  /*d740*/  FSETP.NEU.FTZ.AND P1, PT, R103, -INF , PT ;  /* 0xff8000006700780b */ /* 0x000fc60003f3d000 */
[----:B------:R-:W-:Y:S01]  /*d750*/  FADD.FTZ R8, R248, -R6 ;  /* 0x80000006f8087221 */ /* 0x000fe20000010000 */
[----:B------:R-:W-:Y:S01]  /*d760*/  MOV R248, R12 ;  /* 0x0000000c00f87202 */ /* 0x000fe20000000f00 */
[--C-:B------:R-:W-:Y:S02]  /*d770*/  FFMA.FTZ R6, R26, UR4, -R0.reuse ;  /* 0x000000041a067c23 */ /* 0x100fe40008010800 */
[----:B------:R-:W-:Y:S01]  /*d780*/  FMUL.FTZ R8, R8, UR4 ;  /* 0x0000000408087c20 */ /* 0x000fe20008410000 */
[----:B-1----:R-:W-:Y:S01]  /*d790*/  FFMA.FTZ R5, R27, UR4, -R0 ;  /* 0x000000041b057c23 */ /* 0x002fe20008010800 */
[----:B------:R1:W-:Y:S04]  /*d7a0*/  MUFU.EX2 R34, R6 ;  /* 0x0000000600227308 */ /* 0x0003e80000000800 */
[----:B------:R2:W2:Y:S04]  /*d7b0*/  MUFU.EX2 R40, R8 ;  /* 0x0000000800287308 */ /* 0x0004a80000000800 */
[----:B------:R2:W2:Y:S01]  /*d7c0*/  MUFU.EX2 R53, R5 ;  /* 0x0000000500357308 */ /* 0x0004a20000000800 */
[----:B-1----:R-:W-:-:S02]  /*d7d0*/  F2FP.BF16.F32.PACK_AB R6, R37, R52 ;  /* 0x000000342506723e */ /* 0x002fc400000010ff */
[----:B--2---:R-:W-:Y:S01]  /*d7e0*/  FSEL R8, R3, RZ, P1 ;  /* 0x000000ff03087208 */ /* 0x004fe20000800000 */
[-C--:B------:R-:W-:Y:S01]  /*d7f0*/  FMUL.FTZ R132, R132, R40.reuse ;  /* 0x0000002884847220 */ /* 0x080fe20000410000 */
[-C--:B------:R-:W-:Y:S01]  /*d800*/  FMUL.FTZ R133, R133, R40.reuse ;  /* 0x0000002885857220 */ /* 0x080fe20000410000 */
[----:B------:R-:W-:Y:S01]  /*d810*/  FMUL.FTZ R136, R136, R40 ;  /* 0x0000002888887220 */ /* 0x000fe20000410000 */
[----:B------:R-:W-:Y:S01]  /*d820*/  FADD.FTZ R5, R225, -R7 ;  /* 0x80000007e1057221 */ /* 0x000fe20000010000 */
[--C-:B------:R-:W-:Y:S01]  /*d830*/  FFMA.FTZ R10, R54, UR4, -R8.reuse ;  /* 0x00000004360a7c23 */ /* 0x100fe20008010808 */
[----:B------:R-:W-:Y:S01]  /*d840*/  MOV R225, R30 ;  /* 0x0000001e00e17202 */ /* 0x000fe20000000f00 */
[--C-:B------:R-:W-:Y:S01]  /*d850*/  FFMA.FTZ R3, R105, UR4, -R8.reuse ;  /* 0x0000000469037c23 */ /* 0x100fe20008010808 */
[----:B------:R-:W-:Y:S01]  /*d860*/  FMUL.FTZ R5, R5, UR4 ;  /* 0x0000000405057c20 */ /* 0x000fe20008410000 */
[----:B------:R1:W-:Y:S01]  /*d870*/  MUFU.EX2 R15, R10 ;  /* 0x0000000a000f7308 */ /* 0x0003e20000000800 */
[--C-:B------:R-:W-:Y:S01]  /*d880*/  FFMA.FTZ R11, R56, UR4, -R8.reuse ;  /* 0x00000004380b7c23 */ /* 0x100fe20008010808 */
[----:B------:R-:W-:Y:S01]  /*d890*/  F2FP.BF16.F32.PACK_AB R4, R225, R35 ;  /* 0x00000023e104723e */ /* 0x000fe200000010ff */
[-C--:B------:R-:W-:Y:S01]  /*d8a0*/  FMUL.FTZ R137, R137, R40.reuse ;  /* 0x0000002889897220 */ /* 0x080fe20000410000 */
[----:B------:R2:W-:Y:S01]  /*d8b0*/  MUFU.EX2 R24, R3 ;  /* 0x0000000300187308 */ /* 0x0005e20000000800 */
[----:B------:R-:W-:Y:S01]  /*d8c0*/  F2FP.BF16.F32.PACK_AB R7, R34, R53 ;  /* 0x000000352207723e */ /* 0x000fe200000010ff */
[-C--:B------:R-:W-:Y:S01]  /*d8d0*/  FMUL.FTZ R164, R164, R40.reuse ;  /* 0x00000028a4a47220 */ /* 0x080fe20000410000 */
[-C--:B------:R-:W-:Y:S01]  /*d8e0*/  FMUL.FTZ R165, R165, R40.reuse ;  /* 0x00000028a5a57220 */ /* 0x080fe20000410000 */
[----:B------:R2:W2:Y:S01]  /*d8f0*/  MUFU.EX2 R25, R5 ;  /* 0x0000000500197308 */ /* 0x0004a20000000800 */
[-C--:B------:R-:W-:Y:S01]  /*d900*/  FMUL.FTZ R168, R168, R40.reuse ;  /* 0x00000028a8a87220 */ /* 0x080fe20000410000 */
[-C--:B------:R-:W-:Y:S01]  /*d910*/  FMUL.FTZ R169, R169, R40.reuse ;  /* 0x00000028a9a97220 */ /* 0x080fe20000410000 */
[-C--:B------:R-:W-:Y:S01]  /*d920*/  FMUL.FTZ R116, R116, R40.reuse ;  /* 0x0000002874747220 */ /* 0x080fe20000410000 */
[----:B------:R2:W-:Y:S01]  /*d930*/  MUFU.EX2 R38, R11 ;  /* 0x0000000b00267308 */ /* 0x0005e20000000800 */
[-C--:B------:R-:W-:Y:S01]  /*d940*/  FMUL.FTZ R117, R117, R40.reuse ;  /* 0x0000002875757220 */ /* 0x080fe20000410000 */
[----:B-1----:R-:W-:Y:S01]  /*d950*/  FFMA.FTZ R10, R57, UR4, -R8 ;  /* 0x00000004390a7c23 */ /* 0x002fe20008010808 */
[-C--:B------:R-:W-:Y:S01]  /*d960*/  FMUL.FTZ R120, R120, R40.reuse ;  /* 0x0000002878787220 */ /* 0x080fe20000410000 */
[-C--:B------:R-:W-:Y:S01]  /*d970*/  FMUL.FTZ R121, R121, R40.reuse ;  /* 0x0000002879797220 */ /* 0x080fe20000410000 */
[-C--:B------:R-:W-:Y:S01]  /*d980*/  FMUL.FTZ R148, R148, R40.reuse ;  /* 0x0000002894947220 */ /* 0x080fe20000410000 */
[----:B------:R1:W-:Y:S01]  /*d990*/  MUFU.EX2 R62, R10 ;  /* 0x0000000a003e7308 */ /* 0x0003e20000000800 */
[----:B--2---:R-:W-:Y:S01]  /*d9a0*/  FMUL.FTZ R3, R102, UR4 ;  /* 0x0000000466037c20 */ /* 0x004fe20008410000 */
[-C--:B------:R-:W-:Y:S01]  /*d9b0*/  FMUL.FTZ R149, R149, R40.reuse ;  /* 0x0000002895957220 */ /* 0x080fe20000410000 */
[-C--:B------:R-:W-:Y:S01]  /*d9c0*/  FMUL.FTZ R152, R152, R40.reuse ;  /* 0x0000002898987220 */ /* 0x080fe20000410000 */
[----:B------:R-:W-:Y:S01]  /*d9d0*/  F2FP.BF16.F32.PACK_AB R5, R248, R55 ;  /* 0x00000037f805723e */ /* 0x000fe200000010ff */
[-C--:B------:R-:W-:Y:S01]  /*d9e0*/  FMUL.FTZ R134, R134, R25.reuse ;  /* 0x0000001986867220 */ /* 0x080fe20000410000 */
[----:B------:R-:W-:Y:S01]  /*d9f0*/  FSEL R3, R3, RZ, P0 ;  /* 0x000000ff03037208 */ /* 0x000fe20000000000 */
[-C--:B------:R-:W-:Y:S01]  /*da00*/  FMUL.FTZ R135, R135, R25.reuse ;  /* 0x0000001987877220 */ /* 0x080fe20000410000 */
[-C--:B------:R-:W-:Y:S01]  /*da10*/  FMUL.FTZ R138, R138, R25.reuse ;  /* 0x000000198a8a7220 */ /* 0x080fe20000410000 */
[-C--:B------:R-:W-:Y:S01]  /*da20*/  FMUL.FTZ R139, R139, R25.reuse ;  /* 0x000000198b8b7220 */ /* 0x080fe20000410000 */
[-C--:B------:R-:W-:Y:S01]  /*da30*/  FMUL.FTZ R166, R166, R25.reuse ;  /* 0x00000019a6a67220 */ /* 0x080fe20000410000 */
[--C-:B------:R-:W-:Y:S01]  /*da40*/  FFMA.FTZ R11, R61, UR4, -R3.reuse ;  /* 0x000000043d0b7c23 */ /* 0x100fe20008010803 */
[-C--:B------:R-:W-:Y:S01]  /*da50*/  FMUL.FTZ R167, R167, R25.reuse ;  /* 0x00000019a7a77220 */ /* 0x080fe20000410000 */
[-C--:B------:R-:W-:Y:S01]  /*da60*/  FMUL.FTZ R170, R170, R25.reuse ;  /* 0x00000019aaaa7220 */ /* 0x080fe20000410000 */
[----:B-1----:R-:W-:Y:S01]  /*da70*/  FSEL R10, R103, RZ, P1 ;  /* 0x000000ff670a7208 */ /* 0x002fe20000800000 */
        /* <DEDUP_REMOVED lines=27> */
[-C--:B------:R-:W-:Y:S01]  /*dc30*/  FMUL.FTZ R94, R94, R25.reuse ;  /* 0x000000195e5e7220 */ /* 0x080fe20000410000 */
[----:B------:R-:W-:Y:S01]  /*dc40*/  FMUL.FTZ R95, R95, R25 ;  /* 0x000000195f5f7220 */ /* 0x000fe20000410000 */
[----:B------:R-:W-:Y:S01]  /*dc50*/  HMMA.16816.F32.BF16 R116, R4, R20, R116 ;  /* 0x000000140474723c */ /* 0x000fe20000041874 */
[----:B-1----:R-:W-:-:S07]  /*dc60*/  FFMA.FTZ R11, R177, UR4, -R2 ;  /* 0x00000004b10b7c23 */ /* 0x002fce0008010802 */
[C---:B------:R-:W-:Y:S08]  /*dc70*/  HMMA.16816.F32.BF16 R120, R4.reuse, R22, R120 ;  /* 0x000000160478723c */ /* 0x040ff00000041878 */
[----:B------:R-:W-:Y:S01]  /*dc80*/  HMMA.16816.F32.BF16 R180, R4, R64, R72 ;  /* 0x0000004004b4723c */ /* 0x000fe20000041848 */
[----:B----4-:R-:W-:Y:S01]  /*dc90*/  MOV R32, R13 ;  /* 0x0000000d00207202 */ /* 0x010fe20000000f00 */
[----:B------:R-:W-:Y:S01]  /*dca0*/  FADD.FTZ R13, R249, -R10 ;  /* 0x8000000af90d7221 */ /* 0x000fe20000010000 */
[----:B------:R-:W-:-:S02]  /*dcb0*/  FSEL R10, R102, RZ, P0 ;  /* 0x000000ff660a7208 */ /* 0x000fc40000000000 */
[----:B-----5:R-:W-:Y:S01]  /*dcc0*/  MOV R33, R17 ;  /* 0x0000001100217202 */ /* 0x020fe20000000f00 */
[----:B------:R-:W-:Y:S02]  /*dcd0*/  FMUL.FTZ R13, R13, UR4 ;  /* 0x000000040d0d7c20 */ /* 0x000fe40008410000 */
[----:B------:R-:W-:Y:S01]  /*dce0*/  FADD.FTZ R10, R250, -R10 ;  /* 0x8000000afa0a7221 */ /* 0x000fe20000010000 */
[----:B---3--:R-:W-:Y:S01]  /*dcf0*/  MOV R58, R28 ;  /* 0x0000001c003a7202 */ /* 0x008fe20000000f00 */
[----:B------:R-:W1:Y:S02]  /*dd00*/  MUFU.EX2 R27, R13 ;  /* 0x0000000d001b7308 */ /* 0x000e640000000800 */
[----:B------:R-:W-:-:S04]  /*dd10*/  FMUL.FTZ R10, R10, UR4 ;  /* 0x000000040a0a7c20 */ /* 0x000fc80008410000 */
[----:B------:R-:W2:Y:S01]  /*dd20*/  MUFU.EX2 R26, R10 ;  /* 0x0000000a001a7308 */ /* 0x000ea20000000800 */
[----:B------:R-:W-:Y:S02]  /*dd30*/  MOV R12, R9 ;  /* 0x00000009000c7202 */ /* 0x000fe40000000f00 */
[----:B------:R-:W-:Y:S02]  /*dd40*/  IADD3 R9, PT, PT, R220, 0x9020, RZ ;  /* 0x00009020dc097810 */ /* 0x000fe40007ffe0ff */
[----:B------:R-:W-:Y:S02]  /*dd50*/  @P6 IADD3 R9, PT, PT, R29, -0x20, RZ ;  /* 0xffffffe01d096810 */ /* 0x000fe40007ffe0ff */
[----:B------:R-:W3:Y:S01]  /*dd60*/  LDSM.16.MT88.4 R28, [R220+0xa000] ;  /* 0x00a00000dc1c783b */ /* 0x000ee20000004200 */
[----:B------:R-:W-:Y:S01]  /*dd70*/  MOV R105, R12 ;  /* 0x0000000c00697202 */ /* 0x000fe20000000f00 */
[--C-:B------:R-:W-:Y:S01]  /*dd80*/  FFMA.FTZ R12, R107, UR4, -R3.reuse ;  /* 0x000000046b0c7c23 */ /* 0x100fe20008010803 */
[-C--:B-1----:R-:W-:Y:S01]  /*dd90*/  FMUL.FTZ R124, R124, R27.reuse ;  /* 0x0000001b7c7c7220 */ /* 0x082fe20000410000 */
[----:B------:R-:W1:Y:S01]  /*dda0*/  LDSM.16.MT88.4 R16, [R9] ;  /* 0x000000000910783b */ /* 0x000e620000004200 */
[-C--:B------:R-:W-:Y:S01]  /*ddb0*/  FMUL.FTZ R125, R125, R27.reuse ;  /* 0x0000001b7d7d7220 */ /* 0x080fe20000410000 */
[----:B------:R4:W5:Y:S01]  /*ddc0*/  MUFU.EX2 R60, R12 ;  /* 0x0000000c003c7308 */ /* 0x0009620000000800 */
[-C--:B--2---:R-:W-:Y:S01]  /*ddd0*/  FMUL.FTZ R126, R126, R26.reuse ;  /* 0x0000001a7e7e7220 */ /* 0x084fe20000410000 */
[----:B------:R-:W2:Y:S01]  /*dde0*/  LDSM.16.MT88.4 R48, [R9+0x1000] ;  /* 0x001000000930783b */ /* 0x000ea20000004200 */
[-C--:B------:R-:W-:Y:S01]  /*ddf0*/  FMUL.FTZ R127, R127, R26.reuse ;  /* 0x0000001a7f7f7220 */ /* 0x080fe20000410000 */
[-C--:B------:R-:W-:Y:S01]  /*de00*/  FMUL.FTZ R140, R140, R27.reuse ;  /* 0x0000001b8c8c7220 */ /* 0x080fe20000410000 */
[-C--:B------:R-:W-:Y:S01]  /*de10*/  FMUL.FTZ R141, R141, R27.reuse ;  /* 0x0000001b8d8d7220 */ /* 0x080fe20000410000 */
[----:B------:R-:W5:Y:S01]  /*de20*/  LDSM.16.MT88.4 R44, [R9+0x2000] ;  /* 0x00200000092c783b */ /* 0x000f620000004200 */
[-C--:B------:R-:W-:Y:S01]  /*de30*/  FMUL.FTZ R142, R142, R26.reuse ;  /* 0x0000001a8e8e7220 */ /* 0x080fe20000410000 */
[-C--:B------:R-:W-:Y:S01]  /*de40*/  FMUL.FTZ R143, R143, R26.reuse ;  /* 0x0000001a8f8f7220 */ /* 0x080fe20000410000 */
[-C--:B------:R-:W-:Y:S01]  /*de50*/  FMUL.FTZ R112, R112, R27.reuse ;  /* 0x0000001b70707220 */ /* 0x080fe20000410000 */
[-C--:B------:R-:W-:Y:S01]  /*de60*/  FMUL.FTZ R113, R113, R27.reuse ;  /* 0x0000001b71717220 */ /* 0x080fe20000410000 */
[-C--:B------:R-:W-:Y:S01]  /*de70*/  FMUL.FTZ R114, R114, R26.reuse ;  /* 0x0000001a72727220 */ /* 0x080fe20000410000 */
[-C--:B------:R-:W-:Y:S01]  /*de80*/  FMUL.FTZ R115, R115, R26.reuse ;  /* 0x0000001a73737220 */ /* 0x080fe20000410000 */
[-C--:B------:R-:W-:Y:S01]  /*de90*/  FMUL.FTZ R156, R156, R27.reuse ;  /* 0x0000001b9c9c7220 */ /* 0x080fe20000410000 */
[----:B----4-:R-:W-:Y:S01]  /*dea0*/  FFMA.FTZ R12, R106, UR4, -R3 ;  /* 0x000000046a0c7c23 */ /* 0x010fe20008010803 */
[----:B------:R-:W-:Y:S01]  /*deb0*/  FMUL.FTZ R157, R157, R27 ;  /* 0x0000001b9d9d7220 */ /* 0x000fe20000410000 */
[-C--:B------:R-:W-:Y:S01]  /*dec0*/  FMUL.FTZ R158, R158, R26.reuse ;  /* 0x0000001a9e9e7220 */ /* 0x080fe20000410000 */
[-C--:B------:R-:W-:Y:S01]  /*ded0*/  FMUL.FTZ R159, R159, R26.reuse ;  /* 0x0000001a9f9f7220 */ /* 0x080fe20000410000 */
[----:B------:R4:W5:Y:S01]  /*dee0*/  MUFU.EX2 R39, R12 ;  /* 0x0000000c00277308 */ /* 0x0009620000000800 */
[----:B------:R-:W-:Y:S01]  /*def0*/  MOV R106, R35 ;  /* 0x00000023006a7202 */ /* 0x000fe20000000f00 */
[--C-:B------:R-:W-:Y:S01]  /*df00*/  FFMA.FTZ R10, R176, UR4, -R2.reuse ;  /* 0x00000004b00a7c23 */ /* 0x100fe20008010802 */
[-C--:B------:R-:W-:Y:S01]  /*df10*/  FMUL.FTZ R144, R144, R27.reuse ;  /* 0x0000001b90907220 */ /* 0x080fe20000410000 */
[----:B------:R-:W-:Y:S01]  /*df20*/  FMUL.FTZ R145, R145, R27 ;  /* 0x0000001b91917220 */ /* 0x000fe20000410000 */
[-C--:B------:R-:W-:Y:S01]  /*df30*/  FMUL.FTZ R146, R146, R26.reuse ;  /* 0x0000001a92927220 */ /* 0x080fe20000410000 */
[-C--:B------:R-:W-:Y:S01]  /*df40*/  FMUL.FTZ R147, R147, R26.reuse ;  /* 0x0000001a93937220 */ /* 0x080fe20000410000 */
[----:B------:R-:W-:Y:S01]  /*df50*/  MOV R107, R105 ;  /* 0x00000069006b7202 */ /* 0x000fe20000000f00 */
[-C--:B------:R-:W-:Y:S01]  /*df60*/  FMUL.FTZ R128, R128, R27.reuse ;  /* 0x0000001b80807220 */ /* 0x080fe20000410000 */
[-C--:B------:R-:W-:Y:S01]  /*df70*/  FMUL.FTZ R129, R129, R27.reuse ;  /* 0x0000001b81817220 */ /* 0x080fe20000410000 */
[-C--:B------:R-:W-:Y:S01]  /*df80*/  FMUL.FTZ R130, R130, R26.reuse ;  /* 0x0000001a82827220 */ /* 0x080fe20000410000 */
[-C--:B------:R-:W-:Y:S01]  /*df90*/  FMUL.FTZ R131, R131, R26.reuse ;  /* 0x0000001a83837220 */ /* 0x080fe20000410000 */
[-C--:B------:R-:W-:Y:S01]  /*dfa0*/  FMUL.FTZ R160, R160, R27.reuse ;  /* 0x0000001ba0a07220 */ /* 0x080fe20000410000 */
[-C--:B------:R-:W-:Y:S01]  /*dfb0*/  FMUL.FTZ R161, R161, R27.reuse ;  /* 0x0000001ba1a17220 */ /* 0x080fe20000410000 */
[----:B----4-:R-:W-:Y:S01]  /*dfc0*/  FFMA.FTZ R12, R36, UR4, -R2 ;  /* 0x00000004240c7c23 */ /* 0x010fe20008010802 */
[-C--:B------:R-:W-:Y:S01]  /*dfd0*/  FMUL.FTZ R162, R162, R26.reuse ;  /* 0x0000001aa2a27220 */ /* 0x080fe20000410000 */
[C---:B---3--:R-:W-:Y:S01]  /*dfe0*/  HMMA.16816.F32.BF16 R196, R4.reuse, R28, R148 ;  /* 0x0000001c04c4723c */ /* 0x048fe20000041894 */
[-C--:B------:R-:W-:Y:S01]  /*dff0*/  FMUL.FTZ R163, R163, R26.reuse ;  /* 0x0000001aa3a37220 */ /* 0x080fe20000410000 */
[-C--:B------:R-:W-:Y:S01]  /*e000*/  FMUL.FTZ R68, R68, R27.reuse ;  /* 0x0000001b44447220 */ /* 0x080fe20000410000 */
[-C--:B------:R-:W-:Y:S01]  /*e010*/  FMUL.FTZ R69, R69, R27.reuse ;  /* 0x0000001b45457220 */ /* 0x080fe20000410000 */
[-C--:B------:R-:W-:Y:S01]  /*e020*/  FMUL.FTZ R70, R70, R26.reuse ;  /* 0x0000001a46467220 */ /* 0x080fe20000410000 */
[-C--:B------:R-:W-:Y:S01]  /*e030*/  FMUL.FTZ R71, R71, R26.reuse ;  /* 0x0000001a47477220 */ /* 0x080fe20000410000 */
[-C--:B------:R-:W-:Y:S01]  /*e040*/  FMUL.FTZ R84, R84, R27.reuse ;  /* 0x0000001b54547220 */ /* 0x080fe20000410000 */
[-C--:B------:R-:W-:Y:S01]  /*e050*/  FMUL.FTZ R85, R85, R27.reuse ;  /* 0x0000001b55557220 */ /* 0x080fe20000410000 */
[C---:B-1----:R-:W-:Y:S01]  /*e060*/  HMMA.16816.F32.BF16 R200, R4.reuse, R16, R132 ;  /* 0x0000001004c8723c */ /* 0x042fe20000041884 */
        /* <DEDUP_REMOVED lines=15> */
[C---:B--2---:R-:W-:Y:S08]  /*e160*/  HMMA.16816.F32.BF16 R188, R4.reuse, R48, R164 ;  /* 0x0000003004bc723c */ /* 0x044ff000000418a4 */
[C---:B------:R-:W-:Y:S08]  /*e170*/  HMMA.16816.F32.BF16 R136, R4.reuse, R50, R168 ;  /* 0x000000320488723c */ /* 0x040ff000000418a8 */
[C---:B------:R-:W-:Y:S08]  /*e180*/  HMMA.16816.F32.BF16 R192, R4.reuse, R30, R152 ;  /* 0x0000001e04c0723c */ /* 0x040ff00000041898 */
[C---:B------:R-:W-:Y:S08]  /*e190*/  HMMA.16816.F32.BF16 R168, R4.reuse, R66, R76 ;  /* 0x0000004204a8723c */ /* 0x040ff0000004184c */
[C---:B-----5:R-:W-:Y:S08]  /*e1a0*/  HMMA.16816.F32.BF16 R108, R4.reuse, R44, R88 ;  /* 0x0000002c046c723c */ /* 0x060ff00000041858 */
[----:B------:R-:W-:Y:S01]  /*e1b0*/  HMMA.16816.F32.BF16 R164, R4, R46, R92 ;  /* 0x0000002e04a4723c */ /* 0x000fe2000004185c */
[----:B------:R-:W-:-:S02]  /*e1c0*/  F2FP.BF16.F32.PACK_AB R4, R15, R24 ;  /* 0x000000180f04723e */ /* 0x000fc400000010ff */
[----:B------:R-:W-:Y:S02]  /*e1d0*/  F2FP.BF16.F32.PACK_AB R5, R54, R60 ;  /* 0x0000003c3605723e */ /* 0x000fe400000010ff */
[----:B------:R-:W-:Y:S02]  /*e1e0*/  F2FP.BF16.F32.PACK_AB R6, R62, R38 ;  /* 0x000000263e06723e */ /* 0x000fe400000010ff */
[----:B------:R-:W-:-:S07]  /*e1f0*/  F2FP.BF16.F32.PACK_AB R7, R59, R39 ;  /* 0x000000273b07723e */ /* 0x000fce00000010ff */
[C---:B------:R-:W-:Y:S01]  /*e200*/  HMMA.16816.F32.BF16 R92, R4.reuse, R22, R124 ;  /* 0x00000016045c723c */ /* 0x040fe2000004187c */
[----:B------:R-:W-:Y:S02]  /*e210*/  MOV R124, R62 ;  /* 0x0000003e007c7202 */ /* 0x000fe40000000f00 */
[----:B------:R-:W-:Y:S02]  /*e220*/  MOV R126, R225 ;  /* 0x000000e1007e7202 */ /* 0x000fe40000000f00 */
[----:B------:R-:W-:Y:S02]  /*e230*/  MOV R125, R248 ;  /* 0x000000f8007d7202 */ /* 0x000fe40000000f00 */
[----:B------:R-:W-:Y:S01]  /*e240*/  MOV R127, R54 ;  /* 0x00000036007f7202 */ /* 0x000fe20000000f00 */
[----:B------:R-:W-:Y:S01]  /*e250*/  HMMA.16816.F32.BF16 R72, R4, R18, R140 ;  /* 0x000000120448723c */ /* 0x000fe2000004188c */
[----:B------:R-:W-:Y:S01]  /*e260*/  MOV R142, R60 ;  /* 0x0000003c008e7202 */ /* 0x000fe20000000f00 */
[----:B------:R1:W-:Y:S01]  /*e270*/  MUFU.EX2 R143, R11 ;  /* 0x0000000b008f7308 */ /* 0x0003e20000000800 */
[----:B------:R-:W-:-:S02]  /*e280*/  MOV R141, R59 ;  /* 0x0000003b008d7202 */ /* 0x000fc40000000f00 */
[----:B------:R-:W-:-:S03]  /*e290*/  MOV R140, R58 ;  /* 0x0000003a008c7202 */ /* 0x000fc60000000f00 */
[C---:B------:R-:W-:Y:S01]  /*e2a0*/  HMMA.16816.F32.BF16 R152, R4.reuse, R20, R112 ;  /* 0x000000140498723c */ /* 0x040fe20000041870 */
[----:B------:R-:W-:Y:S01]  /*e2b0*/  MOV R114, R33 ;  /* 0x0000002100727202 */ /* 0x000fe20000000f00 */
[----:B------:R-:W-:Y:S01]  /*e2c0*/  LDSM.16.MT88.4 R20, [R9+0x1400] ;  /* 0x001400000914783b */ /* 0x000fe20000004200 */
[----:B------:R-:W-:Y:S02]  /*e2d0*/  MOV R115, R32 ;  /* 0x0000002000737202 */ /* 0x000fe40000000f00 */
[----:B------:R-:W-:Y:S02]  /*e2e0*/  MOV R112, R24 ;  /* 0x0000001800707202 */ /* 0x000fe40000000f00 */
[----:B------:R2:W-:Y:S01]  /*e2f0*/  MUFU.EX2 R24, R10 ;  /* 0x0000000a00187308 */ /* 0x0005e20000000800 */
[----:B------:R-:W-:Y:S01]  /*e300*/  HMMA.16816.F32.BF16 R60, R4, R30, R156 ;  /* 0x0000001e043c723c */ /* 0x000fe2000004189c */
[----:B------:R-:W-:Y:S01]  /*e310*/  MOV R157, R34 ;  /* 0x00000022009d7202 */ /* 0x000fe20000000f00 */
[----:B-1----:R-:W-:Y:S01]  /*e320*/  FFMA.FTZ R11, R14, UR4, -R2 ;  /* 0x000000040e0b7c23 */ /* 0x002fe20008010802 */
[----:B------:R-:W1:Y:S01]  /*e330*/  LDSM.16.MT88.4 R32, [R9+0x400] ;  /* 0x000400000920783b */ /* 0x000e620000004200 */
[----:B------:R3:W4:Y:S01]  /*e340*/  MUFU.EX2 R156, R12 ;  /* 0x0000000c009c7308 */ /* 0x0007220000000800 */
[----:B------:R-:W-:-:S02]  /*e350*/  MOV R159, R38 ;  /* 0x00000026009f7202 */ /* 0x000fc40000000f00 */
[----:B------:R-:W-:Y:S01]  /*e360*/  MOV R158, R37 ;  /* 0x00000025009e7202 */ /* 0x000fe20000000f00 */
[C---:B------:R-:W-:Y:S01]  /*e370*/  HMMA.16816.F32.BF16 R148, R4.reuse, R28, R144 ;  /* 0x0000001c0494723c */ /* 0x040fe20000041890 */
[----:B------:R5:W-:Y:S01]  /*e380*/  MUFU.EX2 R105, R11 ;  /* 0x0000000b00697308 */ /* 0x000be20000000800 */
[----:B------:R-:W1:Y:S01]  /*e390*/  LDSM.16.MT88.4 R28, [R220+0xa400] ;  /* 0x00a40000dc1c783b */ /* 0x000e620000004200 */
[----:B------:R-:W-:Y:S01]  /*e3a0*/  MOV R144, R39 ;  /* 0x0000002700907202 */ /* 0x000fe20000000f00 */
[--C-:B--2---:R-:W-:Y:S01]  /*e3b0*/  FFMA.FTZ R10, R179, UR4, -R0.reuse ;  /* 0x00000004b30a7c23 */ /* 0x104fe20008010800 */
[----:B------:R-:W-:Y:S01]  /*e3c0*/  MOV R113, R15 ;  /* 0x0000000f00717202 */ /* 0x000fe20000000f00 */
[----:B------:R-:W2:Y:S02]  /*e3d0*/  LDSM.16.MT88.4 R36, [R220+0x9400] ;  /* 0x00940000dc24783b */ /* 0x000ea40000004200 */
[----:B------:R-:W-:Y:S01]  /*e3e0*/  HMMA.16816.F32.BF16 R76, R4, R16, R128 ;  /* 0x00000010044c723c */ /* 0x000fe20000041880 */
[----:B------:R4:W-:Y:S01]  /*e3f0*/  MUFU.EX2 R225, R10 ;  /* 0x0000000a00e17308 */ /* 0x0009e20000000800 */
[----:B---3--:R-:W-:Y:S01]  /*e400*/  FFMA.FTZ R12, R186, UR4, -R0 ;  /* 0x00000004ba0c7c23 */ /* 0x008fe20008010800 */
[----:B------:R-:W3:Y:S01]  /*e410*/  LDSM.16.MT88.4 R16, [R220+0xb400] ;  /* 0x00b40000dc10783b */ /* 0x000ee20000004200 */
[----:B------:R-:W-:-:S02]  /*e420*/  MOV R147, R55 ;  /* 0x0000003700937202 */ /* 0x000fc40000000f00 */
[----:B------:R4:W1:Y:S01]  /*e430*/  MUFU.EX2 R249, R12 ;  /* 0x0000000c00f97308 */ /* 0x0008620000000800 */
[--C-:B-----5:R-:W-:Y:S01]  /*e440*/  FFMA.FTZ R11, R187, UR4, -R0.reuse ;  /* 0x00000004bb0b7c23 */ /* 0x120fe20008010800 */
[----:B------:R-:W-:Y:S01]  /*e450*/  MOV R146, R53 ;  /* 0x0000003500927202 */ /* 0x000fe20000000f00 */
[----:B------:R-:W-:Y:S01]  /*e460*/  HMMA.16816.F32.BF16 R56, R4, R64, R68 ;  /* 0x000000400438723c */ /* 0x000fe20000041844 */
[----:B------:R-:W-:Y:S01]  /*e470*/  MOV R145, R52 ;  /* 0x0000003400917202 */ /* 0x000fe20000000f00 */
[----:B------:R5:W-:Y:S01]  /*e480*/  MUFU.EX2 R250, R11 ;  /* 0x0000000b00fa7308 */ /* 0x000be20000000800 */
[----:B------:R-:W-:Y:S01]  /*e490*/  MOV R179, R124 ;  /* 0x0000007c00b37202 */ /* 0x000fe20000000f00 */
[----:B----4-:R-:W-:-:S04]  /*e4a0*/  FFMA.FTZ R10, R178, UR4, -R0 ;  /* 0x00000004b20a7c23 */ /* 0x010fc80008010800 */
[C---:B------:R-:W-:Y:S01]  /*e4b0*/  HMMA.16816.F32.BF16 R52, R4.reuse, R48, R160 ;  /* 0x000000300434723c */ /* 0x040fe200000418a0 */
[----:B------:R-:W-:Y:S01]  /*e4c0*/  MOV R162, R145 ;  /* 0x0000009100a27202 */ /* 0x000fe20000000f00 */
[----:B------:R4:W2:Y:S01]  /*e4d0*/  MUFU.EX2 R248, R10 ;  /* 0x0000000a00f87308 */ /* 0x0008a20000000800 */
[----:B------:R-:W3:Y:S01]  /*e4e0*/  LDSM.16.MT88.4 R12, [R9+0x2400] ;  /* 0x00240000090c783b */ /* 0x000ee20000004200 */
[----:B------:R-:W-:Y:S02]  /*e4f0*/  MOV R160, R159 ;  /* 0x0000009f00a07202 */ /* 0x000fe40000000f00 */
[----:B------:R-:W-:Y:S02]  /*e500*/  MOV R163, R146 ;  /* 0x0000009200a37202 */ /* 0x000fe40000000f00 */
[----:B------:R-:W-:Y:S01]  /*e510*/  HMMA.16816.F32.BF16 R84, R4, R44, R84 ;  /* 0x0000002c0454723c */ /* 0x000fe20000041854 */
[----:B-----5:R-:W-:Y:S01]  /*e520*/  FFMA.FTZ R11, R210, UR4, -R8 ;  /* 0x00000004d20b7c23 */ /* 0x020fe20008010808 */
[----:B------:R-:W-:-:S02]  /*e530*/  MOV R210, R156 ;  /* 0x0000009c00d27202 */ /* 0x000fc40000000f00 */
[----:B------:R-:W-:Y:S02]  /*e540*/  MOV R161, R144 ;  /* 0x0000009000a17202 */ /* 0x000fe40000000f00 */
[----:B------:R-:W-:Y:S02]  /*e550*/  MOV R159, R142 ;  /* 0x0000008e009f7202 */ /* 0x000fe40000000f00 */
[----:B------:R-:W-:Y:S01]  /*e560*/  HMMA.16816.F32.BF16 R48, R4, R50, R172 ;  /* 0x000000320430723c */ /* 0x000fe200000418ac */
[----:B----4-:R-:W-:Y:S01]  /*e570*/  FFMA.FTZ R10, R212, UR4, -R8 ;  /* 0x00000004d40a7c23 */ /* 0x010fe20008010808 */
[----:B------:R-:W-:Y:S02]  /*e580*/  MOV R174, R157 ;  /* 0x0000009d00ae7202 */ /* 0x000fe40000000f00 */
[----:B------:R-:W-:Y:S02]  /*e590*/  MOV R175, R158 ;  /* 0x0000009e00af7202 */ /* 0x000fe40000000f00 */
[----:B------:R-:W-:-:S02]  /*e5a0*/  MOV R157, R140 ;  /* 0x0000008c009d7202 */ /* 0x000fc40000000f00 */
[C---:B------:R-:W-:Y:S01]  /*e5b0*/  HMMA.16816.F32.BF16 R64, R4.reuse, R66, R80 ;  /* 0x000000420440723c */ /* 0x040fe20000041850 */
[----:B------:R-:W-:Y:S02]  /*e5c0*/  MOV R158, R141 ;  /* 0x0000008d009e7202 */ /* 0x000fe40000000f00 */
[----:B------:R-:W-:Y:S02]  /*e5d0*/  MOV R177, R162 ;  /* 0x000000a200b17202 */ /* 0x000fe40000000f00 */
[----:B------:R-:W-:Y:S02]  /*e5e0*/  MOV R176, R163 ;  /* 0x000000a300b07202 */ /* 0x000fe40000000f00 */
[----:B------:R-:W-:Y:S01]  /*e5f0*/  MOV R162, R157 ;  /* 0x0000009d00a27202 */ /* 0x000fe20000000f00 */
[----:B------:R-:W-:Y:S01]  /*e600*/  HMMA.16816.F32.BF16 R44, R4, R46, R96 ;  /* 0x0000002e042c723c */ /* 0x000fe20000041860 */
[----:B------:R-:W-:Y:S02]  /*e610*/  F2FP.BF16.F32.PACK_AB R4, R24, R143 ;  /* 0x0000008f1804723e */ /* 0x000fe400000010ff */
[----:B-1----:R-:W-:-:S02]  /*e620*/  F2FP.BF16.F32.PACK_AB R5, R249, R225 ;  /* 0x000000e1f905723e */ /* 0x002fc400000010ff */
[----:B------:R-:W-:Y:S02]  /*e630*/  F2FP.BF16.F32.PACK_AB R6, R105, R156 ;  /* 0x0000009c6906723e */ /* 0x000fe400000010ff */
[----:B--2---:R-:W-:Y:S02]  /*e640*/  F2FP.BF16.F32.PACK_AB R7, R248, R250 ;  /* 0x000000faf807723e */ /* 0x004fe400000010ff */
[----:B------:R-:W-:Y:S02]  /*e650*/  MOV R156, R147 ;  /* 0x00000093009c7202 */ /* 0x000fe40000000f00 */
[----:B------:R-:W-:Y:S02]  /*e660*/  MOV R173, R160 ;  /* 0x000000a000ad7202 */ /* 0x000fe40000000f00 */
[----:B------:R-:W-:Y:S01]  /*e670*/  MOV R172, R161 ;  /* 0x000000a100ac7202 */ /* 0x000fe20000000f00 */
[----:B------:R-:W-:Y:S01]  /*e680*/  HMMA.16816.F32.BF16 R88, R4, R32, R200 ;  /* 0x000000200458723c */ /* 0x000fe200000418c8 */
[----:B------:R1:W-:Y:S01]  /*e690*/  MUFU.EX2 R203, R10 ;  /* 0x0000000a00cb7308 */ /* 0x0003e20000000800 */
[----:B------:R-:W-:-:S02]  /*e6a0*/  MOV R163, R156 ;  /* 0x0000009c00a37202 */ /* 0x000fc40000000f00 */
[----:B------:R-:W-:Y:S02]  /*e6b0*/  MOV R186, R158 ;  /* 0x0000009e00ba7202 */ /* 0x000fe40000000f00 */
[----:B------:R-:W-:Y:S02]  /*e6c0*/  MOV R157, R159 ;  /* 0x0000009f009d7202 */ /* 0x000fe40000000f00 */
[C---:B------:R-:W-:Y:S01]  /*e6d0*/  HMMA.16816.F32.BF16 R128, R4.reuse, R28, R196 ;  /* 0x0000001c0480723c */ /* 0x040fe200000418c4 */
[----:B------:R-:W-:Y:S02]  /*e6e0*/  MOV R160, R127 ;  /* 0x0000007f00a07202 */ /* 0x000fe40000000f00 */
[----:B------:R-:W-:Y:S02]  /*e6f0*/  MOV R159, R112 ;  /* 0x00000070009f7202 */ /* 0x000fe40000000f00 */
[----:B------:R-:W-:Y:S01]  /*e700*/  MOV R161, R113 ;  /* 0x0000007100a17202 */ /* 0x000fe20000000f00 */
[--C-:B-1----:R-:W-:Y:S01]  /*e710*/  FFMA.FTZ R10, R207, UR4, -R8.reuse ;  /* 0x00000004cf0a7c23 */ /* 0x102fe20008010808 */
[----:B------:R-:W-:Y:S01]  /*e720*/  MOV R156, R114 ;  /* 0x00000072009c7202 */ /* 0x000fe20000000f00 */
[----:B------:R1:W2:Y:S01]  /*e730*/  MUFU.EX2 R207, R11 ;  /* 0x0000000b00cf7308 */ /* 0x0002a20000000800 */
[----:B------:R-:W-:Y:S01]  /*e740*/  MOV R158, R115 ;  /* 0x00000073009e7202 */ /* 0x000fe20000000f00 */
[C---:B------:R-:W-:Y:S01]  /*e750*/  HMMA.16816.F32.BF16 R116, R4.reuse, R36, R116 ;  /* 0x000000240474723c */ /* 0x040fe20000041874 */
[----:B------:R-:W-:Y:S01]  /*e760*/  MOV R212, R105 ;  /* 0x0000006900d47202 */ /* 0x000fe20000000f00 */
[----:B------:R4:W-:Y:S06]  /*e770*/  MUFU.EX2 R202, R10 ;  /* 0x0000000a00ca7308 */ /* 0x0009ec0000000800 */
[----:B------:R-:W-:Y:S01]  /*e780*/  HMMA.16816.F32.BF16 R120, R4, R38, R120 ;  /* 0x000000260478723c */ /* 0x000fe20000041878 */
[----:B-1----:R-:W-:Y:S01]  /*e790*/  FFMA.FTZ R11, R206, UR4, -R8 ;  /* 0x00000004ce0b7c23 */ /* 0x002fe20008010808 */
[----:B----4-:R-:W-:Y:S01]  /*e7a0*/  FFMA.FTZ R10, R214, UR4, -R3 ;  /* 0x00000004d60a7c23 */ /* 0x010fe20008010803 */
[----:B------:R-:W-:-:S02]  /*e7b0*/  MOV R214, R24 ;  /* 0x0000001800d67202 */ /* 0x000fc40000000f00 */
[----:B------:R1:W-:Y:S01]  /*e7c0*/  MUFU.EX2 R206, R11 ;  /* 0x0000000b00ce7308 */ /* 0x0003e20000000800 */
[--C-:B------:R-:W-:Y:S01]  /*e7d0*/  FFMA.FTZ R24, R213, UR4, -R3.reuse ;  /* 0x00000004d5187c23 */ /* 0x100fe20008010803 */
[----:B------:R-:W-:Y:S01]  /*e7e0*/  MOV R213, R143 ;  /* 0x0000008f00d57202 */ /* 0x000fe20000000f00 */
[C---:B------:R-:W-:Y:S01]  /*e7f0*/  HMMA.16816.F32.BF16 R132, R4.reuse, R34, R132 ;  /* 0x000000220484723c */ /* 0x040fe20000041884 */
[----:B------:R4:W-:Y:S04]  /*e800*/  MUFU.EX2 R201, R10 ;  /* 0x0000000a00c97308 */ /* 0x0009e80000000800 */
[----:B------:R5:W2:Y:S03]  /*e810*/  MUFU.EX2 R198, R24 ;  /* 0x0000001800c67308 */ /* 0x000aa60000000800 */
[----:B------:R-:W-:Y:S01]  /*e820*/  HMMA.16816.F32.BF16 R144, R4, R30, R192 ;  /* 0x0000001e0490723c */ /* 0x000fe200000418c0 */
[----:B-1----:R-:W-:Y:S01]  /*e830*/  FFMA.FTZ R11, R211, UR4, -R3 ;  /* 0x00000004d30b7c23 */ /* 0x002fe20008010803 */
[----:B------:R-:W-:-:S02]  /*e840*/  MOV R211, R174 ;  /* 0x000000ae00d37202 */ /* 0x000fc40000000f00 */
[----:B------:R-:W-:Y:S01]  /*e850*/  MOV R174, R125 ;  /* 0x0000007d00ae7202 */ /* 0x000fe20000000f00 */
[--C-:B----4-:R-:W-:Y:S01]  /*e860*/  FFMA.FTZ R10, R208, UR4, -R3.reuse ;  /* 0x00000004d00a7c23 */ /* 0x110fe20008010803 */
[----:B------:R1:W-:Y:S01]  /*e870*/  MUFU.EX2 R200, R11 ;  /* 0x0000000b00c87308 */ /* 0x0003e20000000800 */
[----:B------:R-:W-:Y:S01]  /*e880*/  MOV R208, R175 ;  /* 0x000000af00d07202 */ /* 0x000fe20000000f00 */
[----:B------:R-:W-:Y:S01]  /*e890*/  HMMA.16816.F32.BF16 R140, R4, R20, R188 ;  /* 0x00000014048c723c */ /* 0x000fe200000418bc */
[----:B------:R-:W-:Y:S01]  /*e8a0*/  MOV R175, R126 ;  /* 0x0000007e00af7202 */ /* 0x000fe20000000f00 */
[----:B------:R4:W2:Y:S01]  /*e8b0*/  MUFU.EX2 R199, R10 ;  /* 0x0000000a00c77308 */ /* 0x0008a20000000800 */
[----:B-----5:R-:W-:Y:S01]  /*e8c0*/  FFMA.FTZ R24, R237, UR4, -R3 ;  /* 0x00000004ed187c23 */ /* 0x020fe20008010803 */
[----:B------:R-:W-:-:S03]  /*e8d0*/  MOV R237, R156 ;  /* 0x0000009c00ed7202 */ /* 0x000fc60000000f00 */
[----:B------:R-:W-:Y:S01]  /*e8e0*/  MUFU.EX2 R105, R24 ;  /* 0x0000001800697308 */ /* 0x000fe20000000800 */
[----:B------:R-:W-:Y:S01]  /*e8f0*/  HMMA.16816.F32.BF16 R136, R4, R22, R136 ;  /* 0x000000160488723c */ /* 0x000fe20000041888 */
[----:B-1----:R-:W-:Y:S01]  /*e900*/  FFMA.FTZ R11, R209, UR4, -R2 ;  /* 0x00000004d10b7c23 */ /* 0x002fe20008010802 */
[----:B------:R-:W-:-:S06]  /*e910*/  MOV R209, R179 ;  /* 0x000000b300d17202 */ /* 0x000fcc0000000f00 */
[----:B---3--:R-:W-:Y:S01]  /*e920*/  HMMA.16816.F32.BF16 R124, R4, R16, R180 ;  /* 0x00000010047c723c */ /* 0x008fe200000418b4 */
[----:B----4-:R-:W-:Y:S01]  /*e930*/  FFMA.FTZ R10, R215, UR4, -R2 ;  /* 0x00000004d70a7c23 */ /* 0x010fe20008010802 */
[----:B------:R1:W-:Y:S01]  /*e940*/  MUFU.EX2 R194, R11 ;  /* 0x0000000b00c27308 */ /* 0x0003e20000000800 */
[----:B------:R-:W-:-:S03]  /*e950*/  MOV R215, R186 ;  /* 0x000000ba00d77202 */ /* 0x000fc60000000f00 */
[----:B------:R3:W4:Y:S02]  /*e960*/  MUFU.EX2 R197, R10 ;  /* 0x0000000a00c57308 */ /* 0x0007240000000800 */
[C---:B------:R-:W-:Y:S08]  /*e970*/  HMMA.16816.F32.BF16 R112, R4.reuse, R18, R168 ;  /* 0x000000120470723c */ /* 0x040ff000000418a8 */
[----:B------:R-:W-:Y:S01]  /*e980*/  HMMA.16816.F32.BF16 R108, R4, R12, R108 ;  /* 0x0000000c046c723c */ /* 0x000fe2000004186c */
[----:B-1----:R-:W-:Y:S01]  /*e990*/  FFMA.FTZ R11, R218, UR4, -R0 ;  /* 0x00000004da0b7c23 */ /* 0x002fe20008010800 */
[----:B------:R-:W-:Y:S01]  /*e9a0*/  MOV R218, R172 ;  /* 0x000000ac00da7202 */ /* 0x000fe20000000f00 */
[----:B---3--:R-:W-:-:S02]  /*e9b0*/  FFMA.FTZ R10, R205, UR4, -R2 ;  /* 0x00000004cd0a7c23 */ /* 0x008fc40008010802 */
[----:B------:R1:W-:Y:S01]  /*e9c0*/  MUFU.EX2 R190, R11 ;  /* 0x0000000b00be7308 */ /* 0x0003e20000000800 */
[----:B------:R-:W-:Y:S02]  /*e9d0*/  MOV R205, R176 ;  /* 0x000000b000cd7202 */ /* 0x000fe40000000f00 */
[----:B------:R-:W-:Y:S01]  /*e9e0*/  HMMA.16816.F32.BF16 R80, R4, R14, R164 ;  /* 0x0000000e0450723c */ /* 0x000fe200000418a4 */
[----:B--2---:R-:W-:Y:S01]  /*e9f0*/  F2FP.BF16.F32.PACK_AB R4, R207, R203 ;  /* 0x000000cbcf04723e */ /* 0x004fe200000010ff */
[----:B------:R2:W-:Y:S01]  /*ea00*/  MUFU.EX2 R195, R10 ;  /* 0x0000000a00c37308 */ /* 0x0005e20000000800 */
[----:B------:R-:W-:Y:S02]  /*ea10*/  F2FP.BF16.F32.PACK_AB R5, R198, R201 ;  /* 0x000000c9c605723e */ /* 0x000fe400000010ff */
[----:B------:R-:W-:Y:S02]  /*ea20*/  F2FP.BF16.F32.PACK_AB R6, R206, R202 ;  /* 0x000000cace06723e */ /* 0x000fe400000010ff */
[----:B------:R-:W-:Y:S01]  /*ea30*/  F2FP.BF16.F32.PACK_AB R7, R199, R200 ;  /* 0x000000c8c707723e */ /* 0x000fe200000010ff */
[----:B-1----:R-:W-:Y:S01]  /*ea40*/  FFMA.FTZ R11, R216, UR4, -R0 ;  /* 0x00000004d80b7c23 */ /* 0x002fe20008010800 */
[----:B------:R-:W-:-:S05]  /*ea50*/  MOV R216, R174 ;  /* 0x000000ae00d87202 */ /* 0x000fca0000000f00 */
[C---:B------:R-:W-:Y:S01]  /*ea60*/  HMMA.16816.F32.BF16 R52, R4.reuse, R20, R52 ;  /* 0x000000140434723c */ /* 0x040fe20000041834 */
[----:B------:R-:W-:Y:S01]  /*ea70*/  FFMA.FTZ R20, R204, UR4, -R2 ;  /* 0x00000004cc147c23 */ /* 0x000fe20008010802 */
[----:B--2---:R-:W-:Y:S01]  /*ea80*/  FFMA.FTZ R10, R217, UR4, -R0 ;  /* 0x00000004d90a7c23 */ /* 0x004fe20008010800 */
[----:B------:R1:W-:Y:S01]  /*ea90*/  MUFU.EX2 R193, R11 ;  /* 0x0000000b00c17308 */ /* 0x0003e20000000800 */
[----:B------:R-:W-:Y:S02]  /*eaa0*/  MOV R204, R177 ;  /* 0x000000b100cc7202 */ /* 0x000fe40000000f00 */
[----:B------:R-:W-:Y:S01]  /*eab0*/  MOV R217, R173 ;  /* 0x000000ad00d97202 */ /* 0x000fe20000000f00 */
[----:B------:R-:W-:Y:S01]  /*eac0*/  MUFU.EX2 R196, R20 ;  /* 0x0000001400c47308 */ /* 0x000fe20000000800 */
[C---:B------:R-:W-:Y:S03]  /*ead0*/  HMMA.16816.F32.BF16 R68, R4.reuse, R28, R148 ;  /* 0x0000001c0444723c */ /* 0x040fe60000041894 */
[----:B------:R2:W3:Y:S05]  /*eae0*/  MUFU.EX2 R192, R10 ;  /* 0x0000000a00c07308 */ /* 0x0004ea0000000800 */
[----:B------:R-:W-:Y:S01]  /*eaf0*/  HMMA.16816.F32.BF16 R60, R4, R30, R60 ;  /* 0x0000001e043c723c */ /* 0x000fe2000004183c */
[----:B------:R-:W5:Y:S01]  /*eb00*/  LDSM.16.MT88.4 R28, [R220+0xa800] ;  /* 0x00a80000dc1c783b */ /* 0x000f620000004200 */
[----:B-1----:R-:W-:Y:S01]  /*eb10*/  FFMA.FTZ R11, R234, UR4, -R8 ;  /* 0x00000004ea0b7c23 */ /* 0x002fe20008010808 */
[----:B------:R-:W-:-:S03]  /*eb20*/  MOV R234, R160 ;  /* 0x000000a000ea7202 */ /* 0x000fc60000000f00 */
[----:B------:R1:W-:Y:S02]  /*eb30*/  MUFU.EX2 R189, R11 ;  /* 0x0000000b00bd7308 */ /* 0x0003e40000000800 */
[----:B------:R-:W-:Y:S01]  /*eb40*/  HMMA.16816.F32.BF16 R84, R4, R12, R84 ;  /* 0x0000000c0454723c */ /* 0x000fe20000041854 */
[----:B--2---:R-:W-:-:S04]  /*eb50*/  FFMA.FTZ R10, R184, UR4, -R0 ;  /* 0x00000004b80a7c23 */ /* 0x004fc80008010800 */
[----:B------:R2:W3:Y:S03]  /*eb60*/  MUFU.EX2 R191, R10 ;  /* 0x0000000a00bf7308 */ /* 0x0004e60000000800 */
[----:B------:R-:W-:Y:S01]  /*eb70*/  HMMA.16816.F32.BF16 R44, R4, R14, R44 ;  /* 0x0000000e042c723c */ /* 0x000fe2000004182c */
[----:B------:R-:W5:Y:S01]  /*eb80*/  LDSM.16.MT88.4 R12, [R9+0x2800] ;  /* 0x00280000090c783b */ /* 0x000f620000004200 */
[----:B-1----:R-:W-:Y:S01]  /*eb90*/  FFMA.FTZ R11, R219, UR4, -R8 ;  /* 0x00000004db0b7c23 */ /* 0x002fe20008010808 */
[----:B------:R-:W-:-:S05]  /*eba0*/  MOV R219, R162 ;  /* 0x000000a200db7202 */ /* 0x000fca0000000f00 */
[C---:B------:R-:W-:Y:S01]  /*ebb0*/  HMMA.16816.F32.BF16 R96, R4.reuse, R36, R152 ;  /* 0x000000240460723c */ /* 0x040fe20000041898 */
[----:B------:R1:W-:Y:S01]  /*ebc0*/  MUFU.EX2 R188, R11 ;  /* 0x0000000b00bc7308 */ /* 0x0003e20000000800 */
[----:B--2---:R-:W-:Y:S01]  /*ebd0*/  FFMA.FTZ R10, R236, UR4, -R8 ;  /* 0x00000004ec0a7c23 */ /* 0x004fe20008010808 */
[----:B------:R-:W-:Y:S02]  /*ebe0*/  MOV R236, R175 ;  /* 0x000000af00ec7202 */ /* 0x000fe40000000f00 */
[----:B------:R-:W-:Y:S01]  /*ebf0*/  LDSM.16.MT88.4 R172, [R9+0x1c00] ;  /* 0x001c000009ac783b */ /* 0x000fe20000004200 */
[----:B------:R2:W5:Y:S02]  /*ec00*/  MUFU.EX2 R187, R10 ;  /* 0x0000000a00bb7308 */ /* 0x0005640000000800 */
[----:B------:R-:W-:Y:S01]  /*ec10*/  HMMA.16816.F32.BF16 R92, R4, R38, R92 ;  /* 0x00000026045c723c */ /* 0x000fe2000004185c */
[----:B------:R-:W5:Y:S01]  /*ec20*/  LDSM.16.MT88.4 R36, [R220+0x9800] ;  /* 0x00980000dc24783b */ /* 0x000f620000004200 */
[----:B-1----:R-:W-:-:S06]  /*ec30*/  FFMA.FTZ R11, R235, UR4, -R3 ;  /* 0x00000004eb0b7c23 */ /* 0x002fcc0008010803 */
[----:B------:R-:W-:Y:S01]  /*ec40*/  HMMA.16816.F32.BF16 R76, R4, R32, R76 ;  /* 0x00000020044c723c */ /* 0x000fe2000004184c */
[----:B------:R-:W-:Y:S01]  /*ec50*/  MOV R235, R106 ;  /* 0x0000006a00eb7202 */ /* 0x000fe20000000f00 */
[----:B--2---:R-:W-:Y:S01]  /*ec60*/  FFMA.FTZ R10, R232, UR4, -R8 ;  /* 0x00000004e80a7c23 */ /* 0x004fe20008010808 */
[----:B------:R-:W-:-:S05]  /*ec70*/  MOV R232, R161 ;  /* 0x000000a100e87202 */ /* 0x000fca0000000f00 */
[C---:B------:R-:W-:Y:S01]  /*ec80*/  HMMA.16816.F32.BF16 R72, R4.reuse, R34, R72 ;  /* 0x000000220448723c */ /* 0x040fe20000041848 */
[----:B------:R-:W1:Y:S01]  /*ec90*/  LDSM.16.MT88.4 R32, [R9+0x800] ;  /* 0x000800000920783b */ /* 0x000e620000004200 */
[----:B------:R2:W-:Y:S06]  /*eca0*/  MUFU.EX2 R186, R10 ;  /* 0x0000000a00ba7308 */ /* 0x0005ec0000000800 */
[C---:B------:R-:W-:Y:S01]  /*ecb0*/  HMMA.16816.F32.BF16 R48, R4.reuse, R22, R48 ;  /* 0x000000160430723c */ /* 0x040fe20000041830 */
[----:B------:R-:W1:Y:S07]  /*ecc0*/  LDSM.16.MT88.4 R20, [R9+0x1800] ;  /* 0x001800000914783b */ /* 0x000e6e0000004200 */
[----:B------:R-:W-:Y:S01]  /*ecd0*/  HMMA.16816.F32.BF16 R56, R4, R16, R56 ;  /* 0x000000100438723c */ /* 0x000fe20000041838 */
[----:B--2---:R-:W-:Y:S01]  /*ece0*/  FFMA.FTZ R10, R238, UR4, -R3 ;  /* 0x00000004ee0a7c23 */ /* 0x004fe20008010803 */
[----:B------:R-:W-:-:S03]  /*ecf0*/  MOV R238, R163 ;  /* 0x000000a300ee7202 */ /* 0x000fc60000000f00 */
[----:B------:R2:W1:Y:S03]  /*ed00*/  MUFU.EX2 R184, R10 ;  /* 0x0000000a00b87308 */ /* 0x0004660000000800 */
[----:B------:R-:W-:Y:S01]  /*ed10*/  HMMA.16816.F32.BF16 R64, R4, R18, R64 ;  /* 0x000000120440723c */ /* 0x000fe20000041840 */
[----:B------:R-:W1:Y:S01]  /*ed20*/  LDSM.16.MT88.4 R16, [R220+0xb800] ;  /* 0x00b80000dc10783b */ /* 0x000e620000004200 */
[----:B----4-:R-:W-:Y:S02]  /*ed30*/  F2FP.BF16.F32.PACK_AB R4, R194, R197 ;  /* 0x000000c5c204723e */ /* 0x010fe400000010ff */
[----:B---3--:R-:W-:Y:S02]  /*ed40*/  F2FP.BF16.F32.PACK_AB R5, R192, R190 ;  /* 0x000000bec005723e */ /* 0x008fe400000010ff */
[----:B------:R-:W-:Y:S02]  /*ed50*/  F2FP.BF16.F32.PACK_AB R6, R196, R195 ;  /* 0x000000c3c406723e */ /* 0x000fe400000010ff */
[----:B------:R-:W-:Y:S01]  /*ed60*/  F2FP.BF16.F32.PACK_AB R7, R191, R193 ;  /* 0x000000c1bf07723e */ /* 0x000fe200000010ff */
[----:B--2---:R-:W-:Y:S01]  /*ed70*/  FFMA.FTZ R10, R233, UR4, -R3 ;  /* 0x00000004e90a7c23 */ /* 0x004fe20008010803 */
[----:B------:R-:W-:-:S02]  /*ed80*/  MOV R233, R107 ;  /* 0x0000006b00e97202 */ /* 0x000fc40000000f00 */
[----:B------:R2:W-:Y:S03]  /*ed90*/  MUFU.EX2 R107, R11 ;  /* 0x0000000b006b7308 */ /* 0x0005e60000000800 */
[C---:B-----5:R-:W-:Y:S01]  /*eda0*/  HMMA.16816.F32.BF16 R180, R4.reuse, R30, R144 ;  /* 0x0000001e04b4723c */ /* 0x060fe20000041890 */
[----:B------:R3:W4:Y:S07]  /*edb0*/  MUFU.EX2 R106, R10 ;  /* 0x0000000a006a7308 */ /* 0x00072e0000000800 */
[----:B------:R-:W-:Y:S01]  /*edc0*/  HMMA.16816.F32.BF16 R144, R4, R12, R108 ;  /* 0x0000000c0490723c */ /* 0x000fe2000004186c */
[----:B--2---:R-:W-:Y:S01]  /*edd0*/  FFMA.FTZ R11, R185, UR4, -R2 ;  /* 0x00000004b90b7c23 */ /* 0x004fe20008010802 */
[----:B------:R-:W-:-:S06]  /*ede0*/  MOV R185, R159 ;  /* 0x0000009f00b97202 */ /* 0x000fcc0000000f00 */
[C---:B------:R-:W-:Y:S01]  /*edf0*/  HMMA.16816.F32.BF16 R116, R4.reuse, R36, R116 ;  /* 0x000000240474723c */ /* 0x040fe20000041874 */
[----:B---3--:R-:W-:Y:S01]  /*ee00*/  FFMA.FTZ R10, R239, UR4, -R2 ;  /* 0x00000004ef0a7c23 */ /* 0x008fe20008010802 */
[----:B------:R-:W-:Y:S01]  /*ee10*/  MOV R239, R158 ;  /* 0x0000009e00ef7202 */ /* 0x000fe20000000f00 */
[----:B------:R-:W-:Y:S05]  /*ee20*/  MUFU.EX2 R24, R11 ;  /* 0x0000000b00187308 */ /* 0x000fea0000000800 */
[C---:B------:R-:W-:Y:S08]  /*ee30*/  HMMA.16816.F32.BF16 R120, R4.reuse, R38, R120 ;  /* 0x000000260478723c */ /* 0x040ff00000041878 */
[C---:B-1----:R-:W-:Y:S08]  /*ee40*/  HMMA.16816.F32.BF16 R88, R4.reuse, R32, R88 ;  /* 0x000000200458723c */ /* 0x042ff00000041858 */
[C---:B------:R-:W-:Y:S08]  /*ee50*/  HMMA.16816.F32.BF16 R152, R4.reuse, R34, R132 ;  /* 0x000000220498723c */ /* 0x040ff00000041884 */
[C---:B------:R-:W-:Y:S08]  /*ee60*/  HMMA.16816.F32.BF16 R148, R4.reuse, R28, R128 ;  /* 0x0000001c0494723c */ /* 0x040ff00000041880 */
[C---:B------:R-:W-:Y:S01]  /*ee70*/  HMMA.16816.F32.BF16 R164, R4.reuse, R20, R140 ;  /* 0x0000001404a4723c */ /* 0x040fe2000004188c */
[----:B------:R-:W1:Y:S07]  /*ee80*/  LDSM.16.MT88.4 R140, [R9+0xc00] ;  /* 0x000c0000098c783b */ /* 0x000e6e0000004200 */
[C---:B------:R-:W-:Y:S08]  /*ee90*/  HMMA.16816.F32.BF16 R168, R4.reuse, R22, R136 ;  /* 0x0000001604a8723c */ /* 0x040ff00000041888 */
[C---:B------:R-:W-:Y:S01]  /*eea0*/  HMMA.16816.F32.BF16 R176, R4.reuse, R16, R124 ;  /* 0x0000001004b0723c */ /* 0x040fe2000004187c */
[----:B------:R-:W-:Y:S07]  /*eeb0*/  LDSM.16.MT88.4 R124, [R220+0x9c00] ;  /* 0x009c0000dc7c783b */ /* 0x000fee0000004200 */
[C---:B------:R-:W-:Y:S08]  /*eec0*/  HMMA.16816.F32.BF16 R160, R4.reuse, R18, R112 ;  /* 0x0000001204a0723c */ /* 0x040ff00000041870 */
[----:B------:R-:W-:Y:S01]  /*eed0*/  HMMA.16816.F32.BF16 R108, R4, R14, R80 ;  /* 0x0000000e046c723c */ /* 0x000fe20000041850 */
[----:B------:R-:W-:Y:S01]  /*eee0*/  F2FP.BF16.F32.PACK_AB R4, R189, R187 ;  /* 0x000000bbbd04723e */ /* 0x000fe200000010ff */
[----:B------:R-:W2:Y:S01]  /*eef0*/  LDSM.16.MT88.4 R80, [R220+0xbc00] ;  /* 0x00bc0000dc50783b */ /* 0x000ea20000004200 */
[----:B------:R-:W-:-:S02]  /*ef00*/  F2FP.BF16.F32.PACK_AB R5, R105, R184 ;  /* 0x000000b86905723e */ /* 0x000fc400000010ff */
[----:B------:R-:W-:Y:S02]  /*ef10*/  F2FP.BF16.F32.PACK_AB R6, R188, R186 ;  /* 0x000000babc06723e */ /* 0x000fe400000010ff */
[----:B----4-:R-:W-:-:S07]  /*ef20*/  F2FP.BF16.F32.PACK_AB R7, R106, R107 ;  /* 0x0000006b6a07723e */ /* 0x010fce00000010ff */
[C---:B------:R-:W-:Y:S01]  /*ef30*/  HMMA.16816.F32.BF16 R60, R4.reuse, R30, R60 ;  /* 0x0000001e043c723c */ /* 0x040fe2000004183c */
[----:B------:R3:W4:Y:S01]  /*ef40*/  MUFU.EX2 R30, R10 ;  /* 0x0000000a001e7308 */ /* 0x0007220000000800 */
[----:B------:R-:W-:Y:S02]  /*ef50*/  MOV R31, R157 ;  /* 0x0000009d001f7202 */ /* 0x000fe40000000f00 */
[----:B------:R-:W-:Y:S04]  /*ef60*/  LDSM.16.MT88.4 R156, [R220+0xac00] ;  /* 0x00ac0000dc9c783b */ /* 0x000fe80000004200 */
[----:B------:R-:W-:Y:S01]  /*ef70*/  HMMA.16816.F32.BF16 R68, R4, R28, R68 ;  /* 0x0000001c0444723c */ /* 0x000fe20000041844 */
[--C-:B---3--:R-:W-:Y:S01]  /*ef80*/  FFMA.FTZ R10, R42, UR4, -R2.reuse ;  /* 0x000000042a0a7c23 */ /* 0x108fe20008010802 */
[----:B------:R-:W-:-:S06]  /*ef90*/  FFMA.FTZ R2, R41, UR4, -R2 ;  /* 0x0000000429027c23 */ /* 0x000fcc0008010802 */
[C---:B------:R-:W-:Y:S01]  /*efa0*/  HMMA.16816.F32.BF16 R52, R4.reuse, R20, R52 ;  /* 0x000000140434723c */ /* 0x040fe20000041834 */
[----:B------:R3:W-:Y:S04]  /*efb0*/  MUFU.EX2 R29, R10 ;  /* 0x0000000a001d7308 */ /* 0x0007e80000000800 */
[----:B------:R5:W-:Y:S03]  /*efc0*/  MUFU.EX2 R28, R2 ;  /* 0x00000002001c7308 */ /* 0x000be60000000800 */
[----:B------:R-:W-:Y:S01]  /*efd0*/  HMMA.16816.F32.BF16 R48, R4, R22, R48 ;  /* 0x000000160430723c */ /* 0x000fe20000041830 */
[----:B---3--:R-:W-:-:S07]  /*efe0*/  FFMA.FTZ R10, R242, UR4, -R0 ;  /* 0x00000004f20a7c23 */ /* 0x008fce0008010800 */
[----:B------:R-:W-:Y:S01]  /*eff0*/  HMMA.16816.F32.BF16 R56, R4, R16, R56 ;  /* 0x000000100438723c */ /* 0x000fe20000041838 */
[----:B------:R3:W-:Y:S01]  /*f000*/  MUFU.EX2 R21, R10 ;  /* 0x0000000a00157308 */ /* 0x0007e20000000800 */
[----:B-----5:R-:W-:-:S04]  /*f010*/  FFMA.FTZ R2, R241, UR4, -R0 ;  /* 0x00000004f1027c23 */ /* 0x020fc80008010800 */
[----:B------:R5:W1:Y:S02]  /*f020*/  MUFU.EX2 R22, R2 ;  /* 0x0000000200167308 */ /* 0x000a640000000800 */
[----:B------:R-:W-:Y:S01]  /*f030*/  HMMA.16816.F32.BF16 R64, R4, R18, R64 ;  /* 0x000000120440723c */ /* 0x000fe20000041840 */
[--C-:B---3--:R-:W-:Y:S01]  /*f040*/  FFMA.FTZ R10, R240, UR4, -R0.reuse ;  /* 0x00000004f00a7c23 */ /* 0x108fe20008010800 */
[----:B------:R-:W-:-:S06]  /*f050*/  FFMA.FTZ R0, R43, UR4, -R0 ;  /* 0x000000042b007c23 */ /* 0x000fcc0008010800 */
[----:B------:R-:W-:Y:S01]  /*f060*/  HMMA.16816.F32.BF16 R112, R4, R36, R96 ;  /* 0x000000240470723c */ /* 0x000fe20000041860 */
[----:B------:R-:W-:Y:S01]  /*f070*/  MUFU.EX2 R23, R10 ;  /* 0x0000000a00177308 */ /* 0x000fe20000000800 */
[----:B-----5:R-:W-:-:S03]  /*f080*/  FFMA.FTZ R2, R247, UR4, -R8 ;  /* 0x00000004f7027c23 */ /* 0x020fc60008010808 */
[----:B------:R3:W5:Y:S03]  /*f090*/  MUFU.EX2 R20, R0 ;  /* 0x0000000000147308 */ /* 0x0007660000000800 */
[C---:B------:R-:W-:Y:S01]  /*f0a0*/  HMMA.16816.F32.BF16 R128, R4.reuse, R32, R76 ;  /* 0x000000200480723c */ /* 0x040fe2000004184c */
[----:B------:R2:W-:Y:S07]  /*f0b0*/  MUFU.EX2 R16, R2 ;  /* 0x0000000200107308 */ /* 0x0005ee0000000800 */
[----:B------:R-:W-:Y:S01]  /*f0c0*/  HMMA.16816.F32.BF16 R36, R4, R38, R92 ;  /* 0x000000260424723c */ /* 0x000fe2000004185c */
[----:B----4-:R-:W-:-:S02]  /*f0d0*/  F2FP.BF16.F32.PACK_AB R92, R24, R30 ;  /* 0x0000001e185c723e */ /* 0x010fc400000010ff */
[----:B-1----:R-:W-:Y:S01]  /*f0e0*/  F2FP.BF16.F32.PACK_AB R93, R22, R21 ;  /* 0x00000015165d723e */ /* 0x002fe200000010ff */
[--C-:B---3--:R-:W-:Y:S01]  /*f0f0*/  FFMA.FTZ R0, R245, UR4, -R8.reuse ;  /* 0x00000004f5007c23 */ /* 0x108fe20008010808 */
[----:B------:R-:W-:Y:S02]  /*f100*/  F2FP.BF16.F32.PACK_AB R94, R28, R29 ;  /* 0x0000001d1c5e723e */ /* 0x000fe400000010ff */
[----:B-----5:R-:W-:Y:S01]  /*f110*/  F2FP.BF16.F32.PACK_AB R95, R20, R23 ;  /* 0x00000017145f723e */ /* 0x020fe200000010ff */
[----:B------:R1:W3:Y:S01]  /*f120*/  MUFU.EX2 R18, R0 ;  /* 0x0000000000127308 */ /* 0x0002e20000000800 */
[----:B--2---:R-:W-:Y:S01]  /*f130*/  FFMA.FTZ R2, R243, UR4, -R8 ;  /* 0x00000004f3027c23 */ /* 0x004fe20008010808 */
[C---:B------:R-:W-:Y:S03]  /*f140*/  HMMA.16816.F32.BF16 R32, R4.reuse, R34, R72 ;  /* 0x000000220420723c */ /* 0x040fe60000041848 */
[----:B------:R2:W-:Y:S05]  /*f150*/  MUFU.EX2 R19, R2 ;  /* 0x0000000200137308 */ /* 0x0005ea0000000800 */
[----:B------:R-:W-:Y:S01]  /*f160*/  HMMA.16816.F32.BF16 R84, R4, R12, R84 ;  /* 0x0000000c0454723c */ /* 0x000fe20000041854 */
[----:B-1----:R-:W-:Y:S01]  /*f170*/  FFMA.FTZ R0, R252, UR4, -R3 ;  /* 0x00000004fc007c23 */ /* 0x002fe20008010803 */
[----:B---3--:R-:W-:-:S06]  /*f180*/  F2FP.BF16.F32.PACK_AB R96, R18, R16 ;  /* 0x000000101260723e */ /* 0x008fcc00000010ff */
[----:B------:R-:W-:Y:S01]  /*f190*/  HMMA.16816.F32.BF16 R44, R4, R14, R44 ;  /* 0x0000000e042c723c */ /* 0x000fe2000004182c */
[----:B------:R1:W-:Y:S01]  /*f1a0*/  MUFU.EX2 R10, R0 ;  /* 0x00000000000a7308 */ /* 0x0003e20000000800 */
[----:B------:R-:W-:Y:S01]  /*f1b0*/  FFMA.FTZ R4, R244, UR4, -R8 ;  /* 0x00000004f4047c23 */ /* 0x000fe20008010808 */
[--C-:B--2---:R-:W-:Y:S01]  /*f1c0*/  FFMA.FTZ R2, R251, UR4, -R3.reuse ;  /* 0x00000004fb027c23 */ /* 0x104fe20008010803 */
[----:B------:R2:W3:Y:S02]  /*f1d0*/  LDSM.16.MT88.4 R12, [R9+0x2c00] ;  /* 0x002c0000090c783b */ /* 0x0004e40000004200 */
[----:B------:R4:W5:Y:S02]  /*f1e0*/  MUFU.EX2 R17, R4 ;  /* 0x0000000400117308 */ /* 0x0009640000000800 */
[----:B------:R-:W-:Y:S01]  /*f1f0*/  HMMA.16816.F32.BF16 R132, R92, R140, R88 ;  /* 0x0000008c5c84723c */ /* 0x000fe20000041858 */
[--C-:B-1----:R-:W-:Y:S01]  /*f200*/  FFMA.FTZ R0, R246, UR4, -R3.reuse ;  /* 0x00000004f6007c23 */ /* 0x102fe20008010803 */
[----:B------:R-:W-:-:S06]  /*f210*/  FFMA.FTZ R3, R100, UR4, -R3 ;  /* 0x0000000464037c23 */ /* 0x000fcc0008010803 */
[C---:B------:R-:W-:Y:S01]  /*f220*/  HMMA.16816.F32.BF16 R136, R92.reuse, R142, R152 ;  /* 0x0000008e5c88723c */ /* 0x040fe20000041898 */
[----:B------:R1:W-:Y:S01]  /*f230*/  MUFU.EX2 R11, R0 ;  /* 0x00000000000b7308 */ /* 0x0003e20000000800 */
[----:B----4-:R-:W-:Y:S01]  /*f240*/  FFMA.FTZ R4, R239, R27, R185 ;  /* 0x0000001bef047223 */ /* 0x010fe200000100b9 */
[----:B-----5:R-:W-:Y:S02]  /*f250*/  F2FP.BF16.F32.PACK_AB R98, R19, R17 ;  /* 0x000000111362723e */ /* 0x020fe400000010ff */
[----:B------:R4:W5:Y:S01]  /*f260*/  MUFU.EX2 R8, R3 ;  /* 0x0000000300087308 */ /* 0x0009620000000800 */
[----:B------:R-:W-:Y:S02]  /*f270*/  FADD.FTZ R4, R232, R4 ;  /* 0x00000004e8047221 */ /* 0x000fe40000010000 */
[----:B------:R-:W-:Y:S01]  /*f280*/  HMMA.16816.F32.BF16 R76, R92, R82, R160 ;  /* 0x000000525c4c723c */ /* 0x000fe200000418a0 */
[----:B--2---:R2:W3:Y:S01]  /*f290*/  MUFU.EX2 R9, R2 ;  /* 0x0000000200097308 */ /* 0x0044e20000000800 */
[----:B-1----:R-:W-:-:S06]  /*f2a0*/  FFMA.FTZ R0, R219, R25, R238 ;  /* 0x00000019db007223 */ /* 0x002fcc00000100ee */
[C---:B------:R-:W-:Y:S01]  /*f2b0*/  HMMA.16816.F32.BF16 R116, R92.reuse, R124, R116 ;  /* 0x0000007c5c74723c */ /* 0x040fe20000041874 */
[----:B----4-:R-:W-:Y:S01]  /*f2c0*/  FFMA.FTZ R3, R233, R26, R31 ;  /* 0x0000001ae9037223 */ /* 0x010fe2000001001f */
[----:B------:R-:W-:Y:S01]  /*f2d0*/  FADD.FTZ R5, R216, R0 ;  /* 0x00000000d8057221 */ /* 0x000fe20000010000 */
[----:B-----5:R-:W-:Y:S01]  /*f2e0*/  F2FP.BF16.F32.PACK_AB R99, R8, R11 ;  /* 0x0000000b0863723e */ /* 0x020fe200000010ff */
[----:B--2---:R-:W-:Y:S01]  /*f2f0*/  FFMA.FTZ R2, R237, R40, R235 ;  /* 0x00000028ed027223 */ /* 0x004fe200000100eb */
        /* <DEDUP_REMOVED lines=18> */
[----:B---3--:R-:W-:Y:S01]  /*f420*/  F2FP.BF16.F32.PACK_AB R97, R9, R10 ;  /* 0x0000000a0961723e */ /* 0x008fe200000010ff */
[----:B------:R-:W-:Y:S01]  /*f430*/  FADD.FTZ R0, R214, R0 ;  /* 0x00000000d6007221 */ /* 0x000fe20000010000 */
[----:B------:R-:W-:Y:S01]  /*f440*/  FADD.FTZ R3, R200, R2 ;  /* 0x00000002c8037221 */ /* 0x000fe20000010000 */
[----:B------:R-:W-:Y:S02]  /*f450*/  HMMA.16816.F32.BF16 R88, R92, R12, R144 ;  /* 0x0000000c5c58723c */ /* 0x000fe40000041890 */
        /* <DEDUP_REMOVED lines=59> */
[-C--:B------:R-:W-:Y:S08]  /*f810*/  HMMA.16816.F32.BF16 R92, R92, R14.reuse, R108 ;  /* 0x0000000e5c5c723c */ /* 0x080ff0000004186c */
[----:B------:R-:W-:Y:S01]  /*f820*/  HMMA.16816.F32.BF16 R96, R96, R14, R44 ;  /* 0x0000000e6060723c */ /* 0x000fe2000004182c */
[----:B------:R-:W-:-:S04]  /*f830*/  NOP ;  /* 0x0000000000007918 */ /* 0x000fc80000000000 */
[----:B-1----:R-:W-:-:S15]  /*f840*/  BRA.U UP1, `(.L_x_272) ;  /* 0x0000000101047547 */ /* 0x002fde000b800000 */
.L_x_263:
[----:B------:R-:W-:-:S12]  /*f850*/  UIADD3 UR21, UPT, UPT, UR13, -0x1, URZ ;  /* 0xffffffff0d157890 */ /* 0x000fd8000fffe0ff */
.L_x_272:
[----:B------:R-:W-:Y:S01]  /*f860*/  UISETP.GE.AND UP0, UPT, UR21, UR18, UPT ;  /* 0x000000121500728c */ /* 0x000fe2000bf06270 */
[----:B------:R-:W1:Y:S08]  /*f870*/  LDCU.64 UR10, c[0x0][0x358] ;  /* 0x00006b00ff0a77ac */ /* 0x000e700008000a00 */
[----:B------:R-:W-:Y:S05]  /*f880*/  BRA.U !UP0, `(.L_x_273) ;  /* 0x0000004908007547 */ /* 0x000fea000b800000 */
[----:B------:R-:W2:Y:S01]  /*f890*/  LDL.LU R0, [R1+0x1c] ;  /* 0x00001c0001007983 */ /* 0x000ea20000300800 */
[----:B------:R-:W2:Y:S01]  /*f8a0*/  LDCU UR6, c[0x0][0x440] ;  /* 0x00008800ff0677ac */ /* 0x000ea20008000800 */
[----:B------:R-:W3:Y:S01]  /*f8b0*/  S2UR UR5, SR_CgaCtaId ;  /* 0x00000000000579c3 */ /* 0x000ee20000008800 */
[----:B------:R-:W-:Y:S01]  /*f8c0*/  IMAD.MOV.U32 R107, RZ, RZ, R101 ;  /* 0x000000ffff6b7224 */ /* 0x000fe200078e0065 */
[----:B------:R-:W4:Y:S01]  /*f8d0*/  S2R R221, SR_TID.X ;  /* 0x0000000000dd7919 */ /* 0x000f220000002100 */
[----:B------:R-:W-:Y:S01]  /*f8e0*/  MOV R106, R104 ;  /* 0x00000068006a7202 */ /* 0x000fe20000000f00 */
[----:B------:R-:W-:Y:S01]  /*f8f0*/  IMAD.MOV.U32 R105, RZ, RZ, R102 ;  /* 0x000000ffff697224 */ /* 0x000fe200078e0066 */
[----:B------:R-:W-:Y:S01]  /*f900*/  MOV R100, R103 ;  /* 0x0000006700647202 */ /* 0x000fe20000000f00 */
[----:B------:R-:W-:Y:S01]  /*f910*/  IMAD.MOV.U32 R225, RZ, RZ, 0x20 ;  /* 0x00000020ffe17424 */ /* 0x000fe200078e00ff */
[C---:B------:R-:W-:Y:S01]  /*f920*/  IADD3 R233, PT, PT, R227.reuse, 0x40, RZ ;  /* 0x00000040e3e97810 */ /* 0x040fe20007ffe0ff */
[C---:B------:R-:W-:Y:S01]  /*f930*/  VIADD R234, R227.reuse, 0x8 ;  /* 0x00000008e3ea7836 */ /* 0x040fe20000000000 */
[----:B------:R-:W-:Y:S01]  /*f940*/  UMOV UR13, 0x400 ;  /* 0x00000400000d7882 */ /* 0x000fe20000000000 */
[----:B------:R-:W-:Y:S01]  /*f950*/  VIADD R232, R227, 0x48 ;  /* 0x00000048e3e87836 */ /* 0x000fe20000000000 */
[----:B------:R-:W-:-:S02]  /*f960*/  USHF.L.U64.HI UR9, UR8, 0x5, UR9 ;  /* 0x0000000508097899 */ /* 0x000fc40008010209 */
[----:B------:R-:W-:Y:S01]  /*f970*/  USHF.L.U32 UR12, UR8, 0x5, URZ ;  /* 0x00000005080c7899 */ /* 0x000fe200080006ff */
[----:B------:R-:W1:Y:S01]  /*f980*/  LDCU UR8, c[0x0][0x440] ;  /* 0x00008800ff0877ac */ /* 0x000e620008000800 */
[----:B------:R-:W1:Y:S01]  /*f990*/  LDCU UR4, c[0x0][0x45c] ;  /* 0x00008b80ff0477ac */ /* 0x000e620008000800 */
[----:B---3--:R-:W-:Y:S01]  /*f9a0*/  ULEA UR5, UR5, UR13, 0x18 ;  /* 0x0000000d05057291 */ /* 0x008fe2000f8ec0ff */
[----:B--2---:R-:W-:Y:S01]  /*f9b0*/  ISETP.GE.AND P5, PT, R0, UR6, PT ;  /* 0x0000000600007c0c */ /* 0x004fe2000bfa6270 */
[----:B------:R-:W2:Y:S01]  /*f9c0*/  LDCU.64 UR6, c[0x0][0x3c0] ;  /* 0x00007800ff0677ac */ /* 0x000ea20008000a00 */
[----:B------:R-:W-:-:S05]  /*f9d0*/  IADD3 R0, PT, PT, R220, 0x9000, RZ ;  /* 0x00009000dc007810 */ /* 0x000fca0007ffe0ff */
[----:B------:R3:W-:Y:S01]  /*f9e0*/  STL [R1+0x40], R0 ;  /* 0x0000400001007387 */ /* 0x0007e20000100800 */
[----:B-1--4-:R-:W-:Y:S05]  /*f9f0*/  BRA `(.L_x_274) ;  /* 0x0000000000d07947 */ /* 0x012fea0003800000 */
.L_x_276:
[----:B------:R-:W2:Y:S01]  /*fa00*/  LDL R203, [R1+0x24] ;  /* 0x0000240001cb7983 */ /* 0x000ea20000100800 */
[----:B------:R-:W1:Y:S01]  /*fa10*/  LDC.64 R10, c[0x0][0x3b8] ;  /* 0x0000ee00ff0a7b82 */ /* 0x000e620000000a00 */
[----:B------:R-:W-:Y:S02]  /*fa20*/  UIADD3 UR13, UPT, UPT, UR21, -0x1, URZ ;  /* 0xffffffff150d7890 */ /* 0x000fe4000fffe0ff */
[----:B------:R-:W3:Y:S04]  /*fa30*/  LDL R202, [R1+0x20] ;  /* 0x0000200001ca7983 */ /* 0x000ee80000100800 */
[----:B-1----:R-:W-:Y:S04]  /*fa40*/  IMAD.WIDE.U32 R8, R10, UR13, RZ ;  /* 0x0000000d0a087c25 */ /* 0x002fe8000f8e00ff */
[----:B------:R-:W-:Y:S02]  /*fa50*/  IMAD R9, R11, UR13, R9 ;  /* 0x0000000d0b097c24 */ /* 0x000fe4000f8e0209 */
[C---:B------:R-:W-:Y:S03]  /*fa60*/  IMAD.SHL.U32 R2, R8.reuse, 0x40, RZ ;  /* 0x0000004008027824 */ /* 0x040fe600078e00ff */
[----:B------:R-:W-:Y:S02]  /*fa70*/  SHF.L.U64.HI R8, R8, 0x6, R9 ;  /* 0x0000000608087819 */ /* 0x000fe40000010209 */
[C---:B------:R-:W-:Y:S04]  /*fa80*/  LEA R9, P0, R10.reuse, R2, 0x5 ;  /* 0x000000020a097211 */ /* 0x040fe800078028ff */
[----:B------:R-:W-:Y:S02]  /*fa90*/  LEA.HI.X R17, R10, R8, R11, 0x5, P0 ;  /* 0x000000080a117211 */ /* 0x000fe400000f2c0b */
[CC--:B--2---:R-:W-:Y:S04]  /*faa0*/  @!P5 LEA R20, P0, R2.reuse, R203.reuse, 0x1 ;  /* 0x000000cb0214d211 */ /* 0x0c4fe800078008ff */
[CCC-:B---3--:R-:W-:Y:S02]  /*fab0*/  @!P5 LEA.HI.X R21, R2.reuse, R202.reuse, R8.reuse, 0x1, P0 ;  /* 0x000000ca0215d211 */ /* 0x1c8fe400000f0c08 */
[CC--:B------:R-:W-:Y:S03]  /*fac0*/  @!P2 LEA R18, P0, R2.reuse, R203.reuse, 0x1 ;  /* 0x000000cb0212a211 */ /* 0x0c0fe600078008ff */
[----:B------:R-:W-:Y:S01]  /*fad0*/  @!PT LDS RZ, [RZ] ;  /* 0x00000000fffff984 */ /* 0x000fe20000000800 */
[----:B------:R-:W-:Y:S01]  /*fae0*/  @!PT LDS RZ, [RZ] ;  /* 0x00000000fffff984 */ /* 0x000fe20000000800 */
[----:B------:R-:W-:Y:S01]  /*faf0*/  @!PT LDS RZ, [RZ] ;  /* 0x00000000fffff984 */ /* 0x000fe20000000800 */
[----:B------:R1:W-:Y:S01]  /*fb00*/  @!P5 LDGSTS.E.BYPASS.LTC128B.128 [R226+0x6000], desc[UR10][R20.64] ;  /* 0x0600000014e2dfae */ /* 0x0003e2000b981a0a */
[CCC-:B------:R-:W-:Y:S02]  /*fb10*/  @!P2 LEA.HI.X R19, R2.reuse, R202.reuse, R8.reuse, 0x1, P0 ;  /* 0x000000ca0213a211 */ /* 0x1c0fe400000f0c08 */
[CC--:B------:R-:W-:Y:S01]  /*fb20*/  @!P1 LEA R10, P0, R2.reuse, R203.reuse, 0x1 ;  /* 0x000000cb020a9211 */ /* 0x0c0fe200078008ff */
[----:B------:R1:W-:Y:S03]  /*fb30*/  @P5 STS.128 [R226+0x6000], RZ ;  /* 0x006000ffe2005388 */ /* 0x0003e60000000c00 */
[-C--:B------:R-:W-:Y:S01]  /*fb40*/  @!P1 LEA.HI.X R11, R2, R202.reuse, R8, 0x1, P0 ;  /* 0x000000ca020b9211 */ /* 0x080fe200000f0c08 */
[----:B------:R-:W-:Y:S01]  /*fb50*/  @!PT LDS RZ, [RZ] ;  /* 0x00000000fffff984 */ /* 0x000fe20000000800 */
[----:B------:R-:W-:Y:S01]  /*fb60*/  @!PT LDS RZ, [RZ] ;  /* 0x00000000fffff984 */ /* 0x000fe20000000800 */
[----:B------:R-:W-:Y:S01]  /*fb70*/  @!PT LDS RZ, [RZ] ;  /* 0x00000000fffff984 */ /* 0x000fe20000000800 */
[----:B------:R1:W-:Y:S01]  /*fb80*/  @!P2 LDGSTS.E.BYPASS.LTC128B.128 [R226+0x7000], desc[UR10][R18.64+0x40] ;  /* 0x0700004012e2afae */ /* 0x0003e2000b981a0a */
[----:B------:R-:W-:Y:S02]  /*fb90*/  LEA R8, P0, R9, R203, 0x1 ;  /* 0x000000cb09087211 */ /* 0x000fe400078008ff */
[----:B------:R-:W-:Y:S01]  /*fba0*/  LOP3.LUT R2, R235, 0x20, RZ, 0xfc, !PT ;  /* 0x00000020eb027812 */ /* 0x000fe200078efcff */
        /* <DEDUP_REMOVED lines=22> */
[----:B------:R-:W0:Y:S04]  /*fd10*/  LDGDEPBAR ;  /* 0x00000000000079af */ /* 0x000e280000000000 */
[----:B------:R1:W-:Y:S01]  /*fd20*/  STL [R1+0x44], R2 ;  /* 0x0000440201007387 */ /* 0x0003e20000100800 */
[----:B------:R-:W-:Y:S05]  /*fd30*/  BRA `(.L_x_275) ;  /* 0x0000001400907947 */ /* 0x000fea0003800000 */
.L_x_274:
[----:B----4-:R-:W4:Y:S01]  /*fd40*/  LDL R6, [R1+0x4c] ;  /* 0x00004c0001067983 */ /* 0x010f220000100800 */
[----:B------:R-:W-:Y:S04]  /*fd50*/  DEPBAR.LE SB0, 0x0 ;  /* 0x000080000000791a */ /* 0x000fe80000000000 */
[----:B------:R-:W5:Y:S01]  /*fd60*/  LDL R11, [R1+0x48] ;  /* 0x00004800010b7983 */ /* 0x000f620000100800 */
[----:B--2---:R-:W-:Y:S01]  /*fd70*/  UIMAD.WIDE.U32 UR16, UR21, UR6, URZ ;  /* 0x00000006151072a5 */ /* 0x004fe2000f8e00ff */
[C---:B------:R-:W-:Y:S01]  /*fd80*/  IMAD.SHL.U32 R224, R221.reuse, 0x4, RZ ;  /* 0x00000004dde07824 */ /* 0x040fe200078e00ff */
[----:B------:R-:W-:Y:S01]  /*fd90*/  SHF.R.U32.HI R222, RZ, 0x1, R221 ;  /* 0x00000001ffde7819 */ /* 0x000fe200000116dd */
[----:B------:R-:W2:Y:S01]  /*fda0*/  LDL R4, [R1+0x44] ;  /* 0x0000440001047983 */ /* 0x000ea20000100800 */
[----:B------:R-:W-:Y:S01]  /*fdb0*/  UIMAD UR13, UR21, UR7, UR17 ;  /* 0x00000007150d72a4 */ /* 0x000fe2000f8e0211 */
[----:B------:R-:W-:Y:S01]  /*fdc0*/  BAR.SYNC.DEFER_BLOCKING 0x0 ;  /* 0x0000000000007b1d */ /* 0x000fe20000010000 */
[----:B------:R-:W-:Y:S01]  /*fdd0*/  IMAD.U32 R2, RZ, RZ, UR16 ;  /* 0x00000010ff027e24 */ /* 0x000fe2000f8e00ff */
[----:B------:R-:W-:Y:S03]  /*fde0*/  ULEA UR15, UP0, UR16, UR12, 0x6 ;  /* 0x0000000c100f7291 */ /* 0x000fe6000f8030ff */
[----:B---3--:R-:W-:Y:S01]  /*fdf0*/  IMAD.U32 R0, RZ, RZ, UR13 ;  /* 0x0000000dff007e24 */ /* 0x008fe2000f8e00ff */
[----:B------:R-:W-:Y:S01]  /*fe00*/  LOP3.LUT R5, R222, 0x8, RZ, 0xc0, !PT ;  /* 0x00000008de057812 */ /* 0x000fe200078ec0ff */
[----:B------:R-:W-:Y:S01]  /*fe10*/  IMAD.U32 R3, RZ, RZ, UR17 ;  /* 0x00000011ff037e24 */ /* 0x000fe2000f8e00ff */
[----:B------:R-:W-:Y:S01]  /*fe20*/  ULEA.HI.X UR13, UR16, UR9, UR13, 0x6, UP0 ;  /* 0x00000009100d7291 */ /* 0x000fe200080f340d */
[C---:B------:R-:W-:Y:S01]  /*fe30*/  LOP3.LUT P4, RZ, R221.reuse, 0x4, RZ, 0xc0, !PT ;  /* 0x00000004ddff7812 */ /* 0x040fe2000788c0ff */
[----:B------:R-:W-:Y:S01]  /*fe40*/  IMAD.U32 R10, RZ, RZ, UR15 ;  /* 0x0000000fff0a7e24 */ /* 0x000fe2000f8e00ff */
[----:B------:R-:W-:Y:S03]  /*fe50*/  UISETP.GT.AND UP0, UPT, UR21, UR18, UPT ;  /* 0x000000121500728c */ /* 0x000fe6000bf04270 */
[----:B------:R-:W-:Y:S01]  /*fe60*/  IMAD.U32 R7, RZ, RZ, UR13 ;  /* 0x0000000dff077e24 */ /* 0x000fe2000f8e00ff */
[----:B--2---:R-:W-:Y:S01]  /*fe70*/  ISETP.GE.AND P2, PT, R4, UR8, PT ;  /* 0x0000000804007c0c */ /* 0x004fe2000bf46270 */
[C---:B------:R-:W-:Y:S01]  /*fe80*/  IMAD.SHL.U32 R4, R221.reuse, 0x8, RZ ;  /* 0x00000008dd047824 */ /* 0x040fe200078e00ff */
[CC--:B----4-:R-:W-:Y:S04]  /*fe90*/  LEA R8, P0, R2.reuse, R6.reuse, 0x7 ;  /* 0x0000000602087211 */ /* 0x0d0fe800078038ff */
[-C--:B-----5:R-:W-:Y:S01]  /*fea0*/  LEA.HI.X R9, R2, R11.reuse, R0, 0x7, P0 ;  /* 0x0000000b02097211 */ /* 0x0a0fe200000f3c00 */
[----:B------:R1:W-:Y:S01]  /*feb0*/  STL [R1+0x50], R4 ;  /* 0x0000500401007387 */ /* 0x0003e20000100800 */
[----:B------:R-:W-:Y:S01]  /*fec0*/  LOP3.LUT R235, R4, 0x18, RZ, 0xc0, !PT ;  /* 0x0000001804eb7812 */ /* 0x000fe200078ec0ff */
[----:B------:R-:W-:Y:S01]  /*fed0*/  IMAD.SHL.U32 R0, R221, 0x10, RZ ;  /* 0x00000010dd007824 */ /* 0x000fe200078e00ff */
[C---:B------:R-:W-:Y:S01]  /*fee0*/  LEA R6, P0, R10.reuse, R6, 0x1 ;  /* 0x000000060a067211 */ /* 0x040fe200078008ff */
[----:B------:R-:W-:Y:S01]  /*fef0*/  @!PT LDS RZ, [RZ] ;  /* 0x00000000fffff984 */ /* 0x000fe20000000800 */
[----:B------:R-:W-:Y:S01]  /*ff00*/  @!PT LDS RZ, [RZ] ;  /* 0x00000000fffff984 */ /* 0x000fe20000000800 */
[----:B------:R-:W-:Y:S01]  /*ff10*/  @!PT LDS RZ, [RZ] ;  /* 0x00000000fffff984 */ /* 0x000fe20000000800 */
[----:B------:R-:W-:Y:S01]  /*ff20*/  @!P5 LDGSTS.E.BYPASS.LTC128B.128 [R226+0x9000], desc[UR10][R8.64] ;  /* 0x0900000008e2dfae */ /* 0x000fe2000b981a0a */
[----:B------:R-:W-:Y:S01]  /*ff30*/  LOP3.LUT R12, R235, 0x40, RZ, 0xfc, !PT ;  /* 0x00000040eb0c7812 */ /* 0x000fe200078efcff */
[----:B------:R-:W-:Y:S01]  /*ff40*/  IMAD.SHL.U32 R2, R221, 0x20, RZ ;  /* 0x00000020dd027824 */ /* 0x000fe200078e00ff */
[----:B------:R-:W-:Y:S02]  /*ff50*/  LEA.HI.X R7, R10, R11, R7, 0x1, P0 ;  /* 0x0000000b0a077211 */ /* 0x000fe400000f0c07 */
[----:B------:R-:W-:Y:S02]  /*ff60*/  ISETP.GE.AND P1, PT, R12, UR8, PT ;  /* 0x000000080c007c0c */ /* 0x000fe4000bf26270 */
[C---:B------:R-:W-:Y:S01]  /*ff70*/  LOP3.LUT R3, R0.reuse, 0x100, RZ, 0xc0, !PT ;  /* 0x0000010000037812 */ /* 0x040fe200078ec0ff */
[----:B------:R-:W-:Y:S01]  /*ff80*/  @P5 STS.128 [R226+0x9000], RZ ;  /* 0x009000ffe2005388 */ /* 0x000fe20000000c00 */
[----:B------:R-:W-:Y:S02]  /*ff90*/  ISETP.GE.AND P5, PT, R235, UR8, PT ;  /* 0x00000008eb007c0c */ /* 0x000fe4000bfa6270 */
[----:B------:R-:W-:Y:S02]  /*ffa0*/  LOP3.LUT R223, R0, 0x3e00, RZ, 0xc0, !PT ;  /* 0x00003e0000df7812 */ /* 0x000fe400078ec0ff */
[----:B------:R-:W-:Y:S03]  /*ffb0*/  LOP3.LUT R0, R224, 0x18, RZ, 0xc0, !PT ;  /* 0x00000018e0007812 */ /* 0x000fe600078ec0ff */
[----:B------:R-:W-:Y:S01]  /*ffc0*/  @!PT LDS RZ, [RZ] ;  /* 0x00000000fffff984 */ /* 0x000fe20000000800 */
[----:B------:R-:W-:Y:S01]  /*ffd0*/  @!PT LDS RZ, [RZ] ;  /* 0x00000000fffff984 */ /* 0x000fe20000000800 */
[----:B------:R-:W-:Y:S01]  /*ffe0*/  @!PT LDS RZ, [RZ] ;  /* 0x00000000fffff984 */ /* 0x000fe20000000800 */
[----:B------:R-:W-:Y:S01]  /*fff0*/  @!P2 LDGSTS.E.BYPASS.LTC128B.128 [R226+0xa000], desc[UR10][R8.64+0x40] ;  /* 0x0a00004008e2afae */ /* 0x000fe2000b981a0a */
[--C-:B------:R-:W-:Y:S02]  /*10000*/  LOP3.LUT R0, R0, 0xc0, R2.reuse, 0xf8, !PT ;  /* 0x000000c000007812 */ /* 0x100fe400078ef802 */
[--C-:B-1----:R-:W-:Y:S02]  /*10010*/  LOP3.LUT R4, R3, 0x20, R2.reuse, 0xf8, !PT ;  /* 0x0000002003047812 */ /* 0x102fe400078ef802 */
[----:B------:R-:W-:Y:S03]  /*10020*/  LOP3.LUT R2, R223, 0x120, R2, 0xf8, !PT ;  /* 0x00000120df027812 */ /* 0x000fe600078ef802 */
[----:B------:R-:W-:Y:S01]  /*10030*/  @P2 STS.128 [R226+0xa000], RZ ;  /* 0x00a000ffe2002388 */ /* 0x000fe20000000c00 */
[----:B------:R-:W-:Y:S02]  /*10040*/  LOP3.LUT R3, R0, 0x8, R221, 0x78, !PT ;  /* 0x0000000800037812 */ /* 0x000fe400078e78dd */
[----:B------:R-:W-:Y:S02]  /*10050*/  LOP3.LUT R0, R2, R0, R5, 0xf6, !PT ;  /* 0x0000000002007212 */ /* 0x000fe400078ef605 */
[----:B------:R-:W-:Y:S02]  /*10060*/  LOP3.LUT R2, R4, R3, RZ, 0xfc, !PT ;  /* 0x0000000304027212 */ /* 0x000fe400078efcff */
[----:B------:R-:W-:Y:S01]  /*10070*/  LEA R3, R0, UR5, 0x1 ;  /* 0x0000000500037c11 */ /* 0x000fe2000f8e08ff */
[----:B------:R-:W-:Y:S01]  /*10080*/  @!PT LDS RZ, [RZ] ;  /* 0x00000000fffff984 */ /* 0x000fe20000000800 */
[----:B------:R-:W-:Y:S01]  /*10090*/  @!PT LDS RZ, [RZ] ;  /* 0x00000000fffff984 */ /* 0x000fe20000000800 */
[----:B------:R-:W-:Y:S01]  /*100a0*/  @!PT LDS RZ, [RZ] ;  /* 0x00000000fffff984 */ /* 0x000fe20000000800 */
[----:B------:R-:W-:Y:S01]  /*100b0*/  @!P1 LDGSTS.E.BYPASS.LTC128B.128 [R226+0xb000], desc[UR10][R8.64+0x80] ;  /* 0x0b00008008e29fae */ /* 0x000fe2000b981a0a */
[----:B------:R-:W-:Y:S02]  /*100c0*/  LEA R0, R2, UR5, 0x1 ;  /* 0x0000000502007c11 */ /* 0x000fe4000f8e08ff */
[----:B------:R-:W-:Y:S05]  /*100d0*/  SEL R2, R225, 0xffffffe0, !P4 ;  /* 0xffffffe0e1027807 */ /* 0x000fea0006000000 */
[----:B------:R-:W-:Y:S01]  /*100e0*/  @P1 STS.128 [R226+0xb000], RZ ;  /* 0x00b000ffe2001388 */ /* 0x000fe20000000c00 */
[C---:B------:R-:W-:Y:S02]  /*100f0*/  IMAD.IADD R216, R2.reuse, 0x1, R3 ;  /* 0x0000000102d87824 */ /* 0x040fe400078e0203 */
[----:B------:R-:W-:Y:S05]  /*10100*/  IMAD.IADD R2, R2, 0x1, R0 ;  /* 0x0000000102027824 */ /* 0x000fea00078e0200 */
        /* <DEDUP_REMOVED lines=18> */
[----:B------:R-:W-:Y:S04]  /*10230*/  STL [R1+0x1c], R235 ;  /* 0x00001ceb01007387 */ /* 0x000fe80000100800 */
[----:B------:R3:W-:Y:S04]  /*10240*/  STL [R1+0x3c], R12 ;  /* 0x00003c0c01007387 */ /* 0x0007e80000100800 */
[----:B------:R-:W4:Y:S08]  /*10250*/  LDSM.16.M88.4 R32, [R0+0x6400] ;  /* 0x006400000020783b */ /* 0x000f300000000200 */
[----:B------:R-:W0:Y:S08]  /*10260*/  LDGDEPBAR ;  /* 0x00000000000079af */ /* 0x000e300000000000 */
[----:B------:R-:W5:Y:S01]  /*10270*/  LDSM.16.M88.4 R48, [R0+0x6800] ;  /* 0x006800000030783b */ /* 0x000f620000000200 */
[-C--:B-1----:R-:W-:Y:S07]  /*10280*/  HMMA.16816.F32.BF16 R4, R64, R16.reuse, RZ ;  /* 0x000000104004723c */ /* 0x082fee00000418ff */
[----:B------:R-:W1:Y:S01]  /*10290*/  LDSM.16.M88.4 R108, [R0+0x6c00] ;  /* 0x006c0000006c783b */ /* 0x000e620000000200 */
[C---:B--2---:R-:W-:Y:S07]  /*102a0*/  HMMA.16816.F32.BF16 R8, R60.reuse, R16, RZ ;  /* 0x000000103c08723c */ /* 0x044fee00000418ff */
[----:B------:R-:W-:Y:S01]  /*102b0*/  LDSM.16.M88.4 R176, [R216] ;  /* 0x00000000d8b0783b */ /* 0x000fe20000000200 */
[-C--:B---3--:R-:W-:Y:S07]  /*102c0*/  HMMA.16816.F32.BF16 R12, R60, R18.reuse, RZ ;  /* 0x000000123c0c723c */ /* 0x088fee00000418ff */
[----:B------:R-:W2:Y:S01]  /*102d0*/  LDSM.16.M88.4 R180, [R2+0x6000] ;  /* 0x0060000002b4783b */ /* 0x000ea20000000200 */
[C---:B------:R-:W-:Y:S07]  /*102e0*/  HMMA.16816.F32.BF16 R16, R64.reuse, R18, RZ ;  /* 0x000000124010723c */ /* 0x040fee00000418ff */
[----:B------:R-:W3:Y:S01]  /*102f0*/  LDSM.16.M88.4 R184, [R216+0x1000] ;  /* 0x00100000d8b8783b */ /* 0x000ee20000000200 */
[-C--:B----4-:R-:W-:Y:S07]  /*10300*/  HMMA.16816.F32.BF16 R20, R64, R32.reuse, RZ ;  /* 0x000000204014723c */ /* 0x090fee00000418ff */
[----:B------:R-:W4:Y:S01]  /*10310*/  LDSM.16.M88.4 R188, [R2+0x6400] ;  /* 0x0064000002bc783b */ /* 0x000f220000000200 */
[C---:B------:R-:W-:Y:S07]  /*10320*/  HMMA.16816.F32.BF16 R24, R60.reuse, R32, RZ ;  /* 0x000000203c18723c */ /* 0x040fee00000418ff */
[----:B------:R-:W4:Y:S01]  /*10330*/  LDSM.16.M88.4 R192, [R2+0x6800] ;  /* 0x0068000002c0783b */ /* 0x000f220000000200 */
[-C--:B------:R-:W-:Y:S07]  /*10340*/  HMMA.16816.F32.BF16 R28, R60, R34.reuse, RZ ;  /* 0x000000223c1c723c */ /* 0x080fee00000418ff */
[----:B------:R-:W4:Y:S01]  /*10350*/  LDSM.16.M88.4 R196, [R2+0x6c00] ;  /* 0x006c000002c4783b */ /* 0x000f220000000200 */
[C---:B------:R-:W-:Y:S07]  /*10360*/  HMMA.16816.F32.BF16 R32, R64.reuse, R34, RZ ;  /* 0x000000224020723c */ /* 0x040fee00000418ff */
[----:B------:R-:W-:Y:S01]  /*10370*/  LDSM.16.M88.4 R200, [R3+0x3000] ;  /* 0x0030000003c8783b */ /* 0x000fe20000000200 */
[-C--:B-----5:R-:W-:Y:S07]  /*10380*/  HMMA.16816.F32.BF16 R36, R64, R48.reuse, RZ ;  /* 0x000000304024723c */ /* 0x0a0fee00000418ff */
[----:B------:R-:W-:Y:S01]  /*10390*/  LDSM.16.M88.4 R204, [R0+0x7c00] ;  /* 0x007c000000cc783b */ /* 0x000fe20000000200 */
[C---:B------:R-:W-:Y:S07]  /*103a0*/  HMMA.16816.F32.BF16 R40, R60.reuse, R48, RZ ;  /* 0x000000303c28723c */ /* 0x040fee00000418ff */
[----:B------:R-:W-:Y:S01]  /*103b0*/  LDSM.16.M88.4 R208, [R2+0x7000] ;  /* 0x0070000002d0783b */ /* 0x000fe20000000200 */
[-C--:B------:R-:W-:Y:S07]  /*103c0*/  HMMA.16816.F32.BF16 R44, R60, R50.reuse, RZ ;  /* 0x000000323c2c723c */ /* 0x080fee00000418ff */
[----:B------:R-:W-:Y:S01]  /*103d0*/  LDSM.16.M88.4 R212, [R216+0x3000] ;  /* 0x00300000d8d4783b */ /* 0x000fe20000000200 */
[C---:B------:R-:W-:Y:S08]  /*103e0*/  HMMA.16816.F32.BF16 R48, R64.reuse, R50, RZ ;  /* 0x000000324030723c */ /* 0x040ff000000418ff */
[-C--:B-1----:R-:W-:Y:S08]  /*103f0*/  HMMA.16816.F32.BF16 R52, R64, R108.reuse, RZ ;  /* 0x0000006c4034723c */ /* 0x082ff000000418ff */
[C---:B------:R-:W-:Y:S08]  /*10400*/  HMMA.16816.F32.BF16 R56, R60.reuse, R108, RZ ;  /* 0x0000006c3c38723c */ /* 0x040ff000000418ff */
[-C--:B------:R-:W-:Y:S08]  /*10410*/  HMMA.16816.F32.BF16 R60, R60, R110.reuse, RZ ;  /* 0x0000006e3c3c723c */ /* 0x080ff000000418ff */
[----:B------:R-:W-:Y:S01]  /*10420*/  HMMA.16816.F32.BF16 R64, R64, R110, RZ ;  /* 0x0000006e4040723c */ /* 0x000fe200000418ff */
[----:B------:R-:W-:Y:S07]  /*10430*/  LDSM.16.M88.4 R108, [R3+0x2000] ;  /* 0x00200000036c783b */ /* 0x000fee0000000200 */
[-C--:B--2---:R-:W-:Y:S08]  /*10440*/  HMMA.16816.F32.BF16 R4, R176, R180.reuse, R4 ;  /* 0x000000b4b004723c */ /* 0x084ff00000041804 */
[C---:B---3--:R-:W-:Y:S08]  /*10450*/  HMMA.16816.F32.BF16 R8, R184.reuse, R180, R8 ;  /* 0x000000b4b808723c */ /* 0x048ff00000041808 */
[-C--:B------:R-:W-:Y:S08]  /*10460*/  HMMA.16816.F32.BF16 R12, R184, R182.reuse, R12 ;  /* 0x000000b6b80c723c */ /* 0x080ff0000004180c */
[C---:B------:R-:W-:Y:S01]  /*10470*/  HMMA.16816.F32.BF16 R16, R176.reuse, R182, R16 ;  /* 0x000000b6b010723c */ /* 0x040fe20000041810 */
[----:B------:R-:W1:Y:S07]  /*10480*/  LDSM.16.M88.4 R180, [R0+0x7000] ;  /* 0x0070000000b4783b */ /* 0x000e6e0000000200 */
[-C--:B----4-:R-:W-:Y:S08]  /*10490*/  HMMA.16816.F32.BF16 R20, R176, R188.reuse, R20 ;  /* 0x000000bcb014723c */ /* 0x090ff00000041814 */
        /* <DEDUP_REMOVED lines=28> */
[-C--:B------:R-:W-:Y:S08]  /*10660*/  HMMA.16816.F32.BF16 R44, R200, R194.reuse, R44 ;  /* 0x000000c2c82c723c */ /* 0x080ff0000004182c */
[C---:B------:R-:W-:Y:S01]  /*10670*/  HMMA.16816.F32.BF16 R48, R108.reuse, R194, R48 ;  /* 0x000000c26c30723c */ /* 0x040fe20000041830 */
[----:B------:R-:W-:Y:S07]  /*10680*/  LDSM.16.M88.4 R192, [R0+0x8400] ;  /* 0x0084000000c0783b */ /* 0x000fee0000000200 */
[-C--:B------:R-:W-:Y:S08]  /*10690*/  HMMA.16816.F32.BF16 R52, R108, R204.reuse, R52 ;  /* 0x000000cc6c34723c */ /* 0x080ff00000041834 */
[C---:B------:R-:W-:Y:S08]  /*106a0*/  HMMA.16816.F32.BF16 R56, R200.reuse, R204, R56 ;  /* 0x000000ccc838723c */ /* 0x040ff00000041838 */
[-C--:B------:R-:W-:Y:S01]  /*106b0*/  HMMA.16816.F32.BF16 R60, R200, R206.reuse, R60 ;  /* 0x000000cec83c723c */ /* 0x080fe2000004183c */
[----:B------:R-:W-:Y:S07]  /*106c0*/  LDSM.16.M88.4 R200, [R0+0x8800] ;  /* 0x0088000000c8783b */ /* 0x000fee0000000200 */
[----:B------:R-:W-:Y:S01]  /*106d0*/  HMMA.16816.F32.BF16 R64, R108, R206, R64 ;  /* 0x000000ce6c40723c */ /* 0x000fe20000041840 */
[----:B------:R-:W2:Y:S07]  /*106e0*/  LDSM.16.M88.4 R108, [R2+0x7c00] ;  /* 0x007c0000026c783b */ /* 0x000eae0000000200 */
[-C--:B----4-:R-:W-:Y:S01]  /*106f0*/  HMMA.16816.F32.BF16 R4, R184, R208.reuse, R4 ;  /* 0x000000d0b804723c */ /* 0x090fe20000041804 */
[----:B------:R3:W-:Y:S07]  /*10700*/  LDSM.16.M88.4 R204, [R0+0x8c00] ;  /* 0x008c000000cc783b */ /* 0x0007ee0000000200 */
[C---:B------:R-:W-:Y:S08]  /*10710*/  HMMA.16816.F32.BF16 R8, R212.reuse, R208, R8 ;  /* 0x000000d0d408723c */ /* 0x040ff00000041808 */
[-C--:B------:R-:W-:Y:S08]  /*10720*/  HMMA.16816.F32.BF16 R12, R212, R210.reuse, R12 ;  /* 0x000000d2d40c723c */ /* 0x080ff0000004180c */
[C---:B------:R-:W-:Y:S01]  /*10730*/  HMMA.16816.F32.BF16 R16, R184.reuse, R210, R16 ;  /* 0x000000d2b810723c */ /* 0x040fe20000041810 */
[----:B------:R-:W-:Y:S03]  /*10740*/  LDSM.16.M88.4 R208, [R2+0x8000] ;  /* 0x0080000002d0783b */ /* 0x000fe60000000200 */
[----:B---3--:R-:W-:Y:S04]  /*10750*/  IMAD.SHL.U32 R0, R221, 0x2, RZ ;  /* 0x00000002dd007824 */ /* 0x008fe800078e00ff */
[-C--:B-----5:R-:W-:Y:S03]  /*10760*/  HMMA.16816.F32.BF16 R20, R184, R176.reuse, R20 ;  /* 0x000000b0b814723c */ /* 0x0a0fe60000041814 */
[----:B------:R-:W-:Y:S05]  /*10770*/  LOP3.LUT R101, R0, 0x6, RZ, 0xc0, !PT ;  /* 0x0000000600657812 */ /* 0x000fea00078ec0ff */
[C---:B------:R-:W-:Y:S01]  /*10780*/  HMMA.16816.F32.BF16 R24, R212.reuse, R176, R24 ;  /* 0x000000b0d418723c */ /* 0x040fe20000041818 */
[----:B------:R-:W-:Y:S07]  /*10790*/  STL [R1+0x38], R101 ;  /* 0x0000386501007387 */ /* 0x000fee0000100800 */
[-C--:B------:R-:W-:Y:S08]  /*107a0*/  HMMA.16816.F32.BF16 R28, R212, R178.reuse, R28 ;  /* 0x000000b2d41c723c */ /* 0x080ff0000004181c */
[C---:B------:R-:W-:Y:S01]  /*107b0*/  HMMA.16816.F32.BF16 R32, R184.reuse, R178, R32 ;  /* 0x000000b2b820723c */ /* 0x040fe20000041820 */
[----:B------:R3:W4:Y:S07]  /*107c0*/  LDSM.16.M88.4 R176, [R3+0x4000] ;  /* 0x0040000003b0783b */ /* 0x00072e0000000200 */
[-C--:B-1----:R-:W-:Y:S08]  /*107d0*/  HMMA.16816.F32.BF16 R36, R184, R196.reuse, R36 ;  /* 0x000000c4b824723c */ /* 0x082ff00000041824 */
[C---:B------:R-:W-:Y:S08]  /*107e0*/  HMMA.16816.F32.BF16 R40, R212.reuse, R196, R40 ;  /* 0x000000c4d428723c */ /* 0x040ff00000041828 */
[-C--:B------:R-:W-:Y:S01]  /*107f0*/  HMMA.16816.F32.BF16 R44, R212, R198.reuse, R44 ;  /* 0x000000c6d42c723c */ /* 0x080fe2000004182c */
[----:B---3--:R-:W-:Y:S04]  /*10800*/  IMAD.U32 R3, RZ, RZ, UR21 ;  /* 0x00000015ff037e24 */ /* 0x008fe8000f8e00ff */
[----:B------:R-:W-:Y:S03]  /*10810*/  IMAD R0, R3, 0x40, R101 ;  /* 0x0000004003007824 */ /* 0x000fe600078e0265 */
[C---:B------:R-:W-:Y:S01]  /*10820*/  HMMA.16816.F32.BF16 R48, R184.reuse, R198, R48 ;  /* 0x000000c6b830723c */ /* 0x040fe20000041830 */
[----:B------:R-:W1:Y:S03]  /*10830*/  LDSM.16.M88.4 R196, [R216+0x4000] ;  /* 0x00400000d8c4783b */ /* 0x000e660000000200 */
[CC--:B------:R-:W-:Y:S01]  /*10840*/  ISETP.GT.AND P0, PT, R227.reuse, R0.reuse, PT ;  /* 0x00000000e300720c */ /* 0x0c0fe20003f04270 */
[----:B------:R-:W-:Y:S01]  /*10850*/  VIADD R104, R0, 0x8 ;  /* 0x0000000800687836 */ /* 0x000fe20000000000 */
[----:B------:R-:W-:Y:S01]  /*10860*/  ISETP.GT.AND P3, PT, R234, R0, PT ;  /* 0x00000000ea00720c */ /* 0x000fe20003f64270 */
[C---:B------:R-:W-:Y:S01]  /*10870*/  VIADD R103, R0.reuse, 0x9 ;  /* 0x0000000900677836 */ /* 0x040fe20000000000 */
[-C--:B--2---:R-:W-:Y:S01]  /*10880*/  HMMA.16816.F32.BF16 R52, R184, R108.reuse, R52 ;  /* 0x0000006cb834723c */ /* 0x084fe20000041834 */
[----:B------:R-:W2:Y:S02]  /*10890*/  LDSM.16.M88.4 R216, [R216+0x5000] ;  /* 0x00500000d8d8783b */ /* 0x000ea40000000200 */
[C---:B------:R-:W-:Y:S02]  /*108a0*/  VIADD R102, R0.reuse, 0x10 ;  /* 0x0000001000667836 */ /* 0x040fe40000000000 */
[C---:B------:R-:W-:Y:S02]  /*108b0*/  VIADD R101, R0.reuse, 0x11 ;  /* 0x0000001100657836 */ /* 0x040fe40000000000 */
[C---:B------:R-:W-:Y:S01]  /*108c0*/  VIADD R3, R0.reuse, 0x38 ;  /* 0x0000003800037836 */ /* 0x040fe20000000000 */
[C---:B------:R-:W-:Y:S08]  /*108d0*/  HMMA.16816.F32.BF16 R56, R212.reuse, R108, R56 ;  /* 0x0000006cd438723c */ /* 0x040ff00000041838 */
[-C--:B------:R-:W-:Y:S08]  /*108e0*/  HMMA.16816.F32.BF16 R60, R212, R110.reuse, R60 ;  /* 0x0000006ed43c723c */ /* 0x080ff0000004183c */
[----:B------:R-:W-:Y:S01]  /*108f0*/  HMMA.16816.F32.BF16 R64, R184, R110, R64 ;  /* 0x0000006eb840723c */ /* 0x000fe20000041840 */
[----:B------:R-:W3:Y:S07]  /*10900*/  LDSM.16.M88.4 R108, [R2+0x8400] ;  /* 0x00840000026c783b */ /* 0x000eee0000000200 */
        /* <DEDUP_REMOVED lines=15> */
[----:B------:R-:W-:Y:S04]  /*10a00*/  HMMA.16816.F32.BF16 R64, R176, R206, R64 ;  /* 0x000000ceb040723c */ /* 0x000fe80000041840 */
[----:B------:R-:W-:Y:S04]  /*10a10*/  VIADD R176, R0, 0x1 ;  /* 0x0000000100b07836 */ /* 0x000fe80000000000 */
[-C--:B-1----:R-:W-:Y:S05]  /*10a20*/  HMMA.16816.F32.BF16 R4, R196, R208.reuse, R4 ;  /* 0x000000d0c404723c */ /* 0x082fea0000041804 */
[-C--:B------:R-:W-:Y:S03]  /*10a30*/  ISETP.GT.AND P6, PT, R227, R176.reuse, PT ;  /* 0x000000b0e300720c */ /* 0x080fe60003fc4270 */
[C---:B--2---:R-:W-:Y:S08]  /*10a40*/  HMMA.16816.F32.BF16 R8, R216.reuse, R208, R8 ;  /* 0x000000d0d808723c */ /* 0x044ff00000041808 */
[-C--:B------:R-:W-:Y:S03]  /*10a50*/  HMMA.16816.F32.BF16 R12, R216, R210.reuse, R12 ;  /* 0x000000d2d80c723c */ /* 0x080fe6000004180c */
[----:B------:R-:W-:Y:S02]  /*10a60*/  FSEL R201, R4, -INF , !P0 ;  /* 0xff80000004c97808 */ /* 0x000fe40004000000 */
[----:B------:R-:W-:Y:S02]  /*10a70*/  ISETP.GT.AND P0, PT, R234, R176, PT ;  /* 0x000000b0ea00720c */ /* 0x000fe40003f04270 */
[----:B------:R-:W-:Y:S01]  /*10a80*/  FSEL R200, R5, -INF , !P6 ;  /* 0xff80000005c87808 */ /* 0x000fe20007000000 */
[C---:B------:R-:W-:Y:S04]  /*10a90*/  HMMA.16816.F32.BF16 R16, R196.reuse, R210, R16 ;  /* 0x000000d2c410723c */ /* 0x040fe80000041810 */
[----:B------:R-:W-:Y:S02]  /*10aa0*/  FSEL R194, R7, -INF , !P0 ;  /* 0xff80000007c27808 */ /* 0x000fe40004000000 */
[----:B------:R-:W-:Y:S02]  /*10ab0*/  ISETP.GT.AND P0, PT, R233, R0, PT ;  /* 0x00000000e900720c */ /* 0x000fe40003f04270 */
[----:B------:R-:W-:Y:S01]  /*10ac0*/  FSEL R195, R6, -INF , !P3 ;  /* 0xff80000006c37808 */ /* 0x000fe20005800000 */
[-C--:B---3--:R-:W-:Y:S01]  /*10ad0*/  HMMA.16816.F32.BF16 R20, R196, R108.reuse, R20 ;  /* 0x0000006cc414723c */ /* 0x088fe20000041814 */
[----:B------:R-:W1:Y:S02]  /*10ae0*/  LDSM.16.M88.4 R4, [R2+0x8800] ;  /* 0x008800000204783b */ /* 0x000e640000000200 */
[----:B------:R-:W-:Y:S02]  /*10af0*/  FSEL R193, R8, -INF , !P0 ;  /* 0xff80000008c17808 */ /* 0x000fe40004000000 */
[C---:B------:R-:W-:Y:S02]  /*10b00*/  ISETP.GT.AND P0, PT, R232.reuse, R176, PT ;  /* 0x000000b0e800720c */ /* 0x040fe40003f04270 */
[----:B------:R-:W-:Y:S01]  /*10b10*/  ISETP.GT.AND P3, PT, R232, R0, PT ;  /* 0x00000000e800720c */ /* 0x000fe20003f64270 */
[C---:B------:R-:W-:Y:S04]  /*10b20*/  HMMA.16816.F32.BF16 R24, R216.reuse, R108, R24 ;  /* 0x0000006cd818723c */ /* 0x040fe80000041818 */
[----:B------:R-:W-:Y:S02]  /*10b30*/  FSEL R190, R11, -INF , !P0 ;  /* 0xff8000000bbe7808 */ /* 0x000fe40004000000 */
[----:B------:R-:W-:Y:S02]  /*10b40*/  ISETP.GT.AND P6, PT, R233, R176, PT ;  /* 0x000000b0e900720c */ /* 0x000fe40003fc4270 */
[----:B------:R-:W-:Y:S01]  /*10b50*/  FSEL R191, R10, -INF , !P3 ;  /* 0xff8000000abf7808 */ /* 0x000fe20005800000 */
[-C--:B------:R-:W-:Y:S03]  /*10b60*/  HMMA.16816.F32.BF16 R28, R216, R110.reuse, R28 ;  /* 0x0000006ed81c723c */ /* 0x080fe6000004181c */
[----:B------:R-:W-:Y:S02]  /*10b70*/  FSEL R192, R9, -INF , !P6 ;  /* 0xff80000009c07808 */ /* 0x000fe40007000000 */
[-C--:B------:R-:W-:Y:S01]  /*10b80*/  ISETP.GT.AND P0, PT, R233, R104.reuse, PT ;  /* 0x00000068e900720c */ /* 0x080fe20003f04270 */
[----:B------:R-:W2:Y:S01]  /*10b90*/  LDSM.16.M88.4 R8, [R2+0x8c00] ;  /* 0x008c00000208783b */ /* 0x000ea20000000200 */
[-C--:B------:R-:W-:Y:S01]  /*10ba0*/  ISETP.GT.AND P3, PT, R232, R104.reuse, PT ;  /* 0x00000068e800720c */ /* 0x080fe20003f64270 */
[----:B------:R-:W-:Y:S04]  /*10bb0*/  DEPBAR.LE SB0, 0x0 ;  /* 0x000080000000791a */ /* 0x000fe80000000000 */
[----:B------:R-:W-:Y:S01]  /*10bc0*/  FSEL R189, R12, -INF , !P0 ;  /* 0xff8000000cbd7808 */ /* 0x000fe20004000000 */
[----:B------:R-:W-:Y:S01]  /*10bd0*/  VIADD R12, R0, 0x28 ;  /* 0x00000028000c7836 */ /* 0x000fe20000000000 */
[----:B------:R-:W-:Y:S01]  /*10be0*/  BAR.SYNC.DEFER_BLOCKING 0x0 ;  /* 0x0000000000007b1d */ /* 0x000fe20000010000 */
[-C--:B------:R-:W-:Y:S01]  /*10bf0*/  ISETP.GT.AND P0, PT, R232, R103.reuse, PT ;  /* 0x00000067e800720c */ /* 0x080fe20003f04270 */
[C---:B------:R-:W-:Y:S05]  /*10c00*/  HMMA.16816.F32.BF16 R32, R196.reuse, R110, R32 ;  /* 0x0000006ec420723c */ /* 0x040fea0000041820 */
[----:B------:R-:W-:Y:S01]  /*10c10*/  FSEL R185, R15, -INF , !P0 ;  /* 0xff8000000fb97808 */ /* 0x000fe20004000000 */
[----:B------:R-:W-:Y:S01]  /*10c20*/  VIADD R15, R0, 0x19 ;  /* 0x00000019000f7836 */ /* 0x000fe20000000000 */
[----:B------:R-:W-:Y:S01]  /*10c30*/  ISETP.GT.AND P0, PT, R227, R104, PT ;  /* 0x00000068e300720c */ /* 0x000fe20003f04270 */
[-C--:B-1----:R-:W-:Y:S03]  /*10c40*/  HMMA.16816.F32.BF16 R36, R196, R4.reuse, R36 ;  /* 0x00000004c424723c */ /* 0x082fe60000041824 */
[----:B------:R-:W-:Y:S01]  /*10c50*/  FSEL R184, R16, -INF , !P0 ;  /* 0xff80000010b87808 */ /* 0x000fe20004000000 */
[----:B------:R-:W-:Y:S01]  /*10c60*/  VIADD R16, R0, 0x18 ;  /* 0x0000001800107836 */ /* 0x000fe20000000000 */
[-C--:B------:R-:W-:Y:S02]  /*10c70*/  ISETP.GT.AND P0, PT, R234, R103.reuse, PT ;  /* 0x00000067ea00720c */ /* 0x080fe40003f04270 */
[----:B------:R-:W-:Y:S01]  /*10c80*/  FSEL R187, R14, -INF , !P3 ;  /* 0xff8000000ebb7808 */ /* 0x000fe20005800000 */
[C---:B------:R-:W-:Y:S04]  /*10c90*/  HMMA.16816.F32.BF16 R40, R216.reuse, R4, R40 ;  /* 0x00000004d828723c */ /* 0x040fe80000041828 */
[----:B------:R-:W-:Y:S01]  /*10ca0*/  FSEL R181, R19, -INF , !P0 ;  /* 0xff80000013b57808 */ /* 0x000fe20004000000 */
[C---:B------:R-:W-:Y:S01]  /*10cb0*/  VIADD R14, R0.reuse, 0x20 ;  /* 0x00000020000e7836 */ /* 0x040fe20000000000 */
[-C--:B------:R-:W-:Y:S01]  /*10cc0*/  ISETP.GT.AND P0, PT, R227, R102.reuse, PT ;  /* 0x00000066e300720c */ /* 0x080fe20003f04270 */
[----:B------:R-:W-:Y:S01]  /*10cd0*/  VIADD R5, R0, 0x31 ;  /* 0x0000003100057836 */ /* 0x000fe20000000000 */
[----:B------:R-:W-:Y:S01]  /*10ce0*/  ISETP.GT.AND P6, PT, R233, R103, PT ;  /* 0x00000067e900720c */ /* 0x000fe20003fc4270 */
[-C--:B------:R-:W-:Y:S03]  /*10cf0*/  HMMA.16816.F32.BF16 R44, R216, R6.reuse, R44 ;  /* 0x00000006d82c723c */ /* 0x080fe6000004182c */
[----:B------:R-:W-:Y:S01]  /*10d00*/  FSEL R180, R20, -INF , !P0 ;  /* 0xff80000014b47808 */ /* 0x000fe20004000000 */
[----:B------:R-:W-:Y:S01]  /*10d10*/  VIADD R4, R0, 0x39 ;  /* 0x0000003900047836 */ /* 0x000fe20000000000 */
[-C--:B------:R-:W-:Y:S02]  /*10d20*/  ISETP.GT.AND P0, PT, R234, R101.reuse, PT ;  /* 0x00000065ea00720c */ /* 0x080fe40003f04270 */
[----:B------:R-:W-:Y:S01]  /*10d30*/  FSEL R188, R13, -INF , !P6 ;  /* 0xff8000000dbc7808 */ /* 0x000fe20007000000 */
[C---:B------:R-:W-:Y:S01]  /*10d40*/  VIADD R13, R0.reuse, 0x21 ;  /* 0x00000021000d7836 */ /* 0x040fe20000000000 */
[----:B------:R-:W-:Y:S01]  /*10d50*/  FSEL R177, R23, -INF , !P0 ;  /* 0xff80000017b17808 */ /* 0x000fe20004000000 */
[C---:B------:R-:W-:Y:S04]  /*10d60*/  HMMA.16816.F32.BF16 R48, R196.reuse, R6, R48 ;  /* 0x00000006c430723c */ /* 0x040fe80000041830 */
[----:B------:R-:W-:Y:S01]  /*10d70*/  ISETP.GT.AND P0, PT, R233, R102, PT ;  /* 0x00000066e900720c */ /* 0x000fe20003f04270 */
[----:B------:R-:W-:Y:S01]  /*10d80*/  VIADD R7, R0, 0x29 ;  /* 0x0000002900077836 */ /* 0x000fe20000000000 */
[----:B------:R-:W-:Y:S01]  /*10d90*/  ISETP.GT.AND P3, PT, R234, R104, PT ;  /* 0x00000068ea00720c */ /* 0x000fe20003f64270 */
[----:B------:R-:W-:Y:S01]  /*10da0*/  VIADD R6, R0, 0x30 ;  /* 0x0000003000067836 */ /* 0x000fe20000000000 */
[----:B------:R-:W-:Y:S01]  /*10db0*/  FSEL R186, R24, -INF , !P0 ;  /* 0xff80000018ba7808 */ /* 0x000fe20004000000 */
[-C--:B--2---:R-:W-:Y:S03]  /*10dc0*/  HMMA.16816.F32.BF16 R52, R196, R8.reuse, R52 ;  /* 0x00000008c434723c */ /* 0x084fe60000041834 */
[----:B------:R-:W-:Y:S02]  /*10dd0*/  ISETP.GT.AND P0, PT, R232, R101, PT ;  /* 0x00000065e800720c */ /* 0x000fe40003f04270 */
[----:B------:R-:W-:Y:S02]  /*10de0*/  FSEL R182, R18, -INF , !P3 ;  /* 0xff80000012b67808 */ /* 0x000fe40005800000 */
[----:B------:R-:W-:Y:S01]  /*10df0*/  FSEL R109, R27, -INF , !P0 ;  /* 0xff8000001b6d7808 */ /* 0x000fe20004000000 */
[C---:B------:R-:W-:Y:S04]  /*10e00*/  HMMA.16816.F32.BF16 R56, R216.reuse, R8, R56 ;  /* 0x00000008d838723c */ /* 0x040fe80000041838 */
[----:B------:R-:W-:Y:S02]  /*10e10*/  ISETP.GT.AND P0, PT, R233, R16, PT ;  /* 0x00000010e900720c */ /* 0x000fe40003f04270 */
[----:B------:R-:W-:Y:S02]  /*10e20*/  ISETP.GT.AND P6, PT, R227, R103, PT ;  /* 0x00000067e300720c */ /* 0x000fe40003fc4270 */
[----:B------:R-:W-:Y:S01]  /*10e30*/  FSEL R108, R28, -INF , !P0 ;  /* 0xff8000001c6c7808 */ /* 0x000fe20004000000 */
[-C--:B------:R-:W-:Y:S03]  /*10e40*/  HMMA.16816.F32.BF16 R60, R216, R10.reuse, R60 ;  /* 0x0000000ad83c723c */ /* 0x080fe6000004183c */
[-C--:B------:R-:W-:Y:S02]  /*10e50*/  ISETP.GT.AND P0, PT, R232, R15.reuse, PT ;  /* 0x0000000fe800720c */ /* 0x080fe40003f04270 */
[----:B------:R-:W-:Y:S02]  /*10e60*/  ISETP.GT.AND P3, PT, R234, R102, PT ;  /* 0x00000066ea00720c */ /* 0x000fe40003f64270 */
[----:B------:R-:W-:Y:S01]  /*10e70*/  FSEL R31, R31, -INF , !P0 ;  /* 0xff8000001f1f7808 */ /* 0x000fe20004000000 */
[----:B------:R-:W-:Y:S04]  /*10e80*/  HMMA.16816.F32.BF16 R64, R196, R10, R64 ;  /* 0x0000000ac440723c */ /* 0x000fe80000041840 */
[----:B------:R-:W-:Y:S02]  /*10e90*/  ISETP.GT.AND P0, PT, R227, R16, PT ;  /* 0x00000010e300720c */ /* 0x000fe40003f04270 */
[----:B------:R-:W-:Y:S02]  /*10ea0*/  FSEL R183, R17, -INF , !P6 ;  /* 0xff80000011b77808 */ /* 0x000fe40007000000 */
[----:B------:R-:W-:Y:S02]  /*10eb0*/  FSEL R32, R32, -INF , !P0 ;  /* 0xff80000020207808 */ /* 0x000fe40004000000 */
[----:B------:R-:W-:Y:S02]  /*10ec0*/  ISETP.GT.AND P0, PT, R234, R15, PT ;  /* 0x0000000fea00720c */ /* 0x000fe40003f04270 */
[----:B------:R-:W-:Y:S02]  /*10ed0*/  FSEL R178, R22, -INF , !P3 ;  /* 0xff80000016b27808 */ /* 0x000fe40005800000 */
[----:B------:R-:W-:Y:S02]  /*10ee0*/  FSEL R35, R35, -INF , !P0 ;  /* 0xff80000023237808 */ /* 0x000fe40004000000 */
[C---:B------:R-:W-:Y:S02]  /*10ef0*/  ISETP.GT.AND P0, PT, R227.reuse, R14, PT ;  /* 0x0000000ee300720c */ /* 0x040fe40003f04270 */
[----:B------:R-:W-:Y:S02]  /*10f00*/  ISETP.GT.AND P6, PT, R227, R101, PT ;  /* 0x00000065e300720c */ /* 0x000fe40003fc4270 */
        /* <DEDUP_REMOVED lines=13> */
[-C--:B------:R-:W-:Y:S02]  /*10fe0*/  ISETP.GT.AND P6, PT, R233, R15.reuse, PT ;  /* 0x0000000fe900720c */ /* 0x080fe40003fc4270 */
        /* <DEDUP_REMOVED lines=29> */
[C---:B------:R-:W-:Y:S02]  /*111c0*/  ISETP.GT.AND P6, PT, R234.reuse, R12, PT ;  /* 0x0000000cea00720c */ /* 0x040fe40003fc4270 */
[----:B------:R-:W-:Y:S02]  /*111d0*/  ISETP.GT.AND P3, PT, R234, R7, PT ;  /* 0x00000007ea00720c */ /* 0x000fe40003f64270 */
[----:B------:R-:W-:Y:S02]  /*111e0*/  FSEL R55, R55, -INF , !P0 ;  /* 0xff80000037377808 */ /* 0x000fe40004000000 */
[-C--:B------:R-:W-:Y:S02]  /*111f0*/  ISETP.GT.AND P0, PT, R233, R6.reuse, PT ;  /* 0x00000006e900720c */ /* 0x080fe40003f04270 */
[----:B------:R-:W-:Y:S02]  /*11200*/  FSEL R50, R50, -INF , !P6 ;  /* 0xff80000032327808 */ /* 0x000fe40007000000 */
[----:B------:R-:W-:Y:S02]  /*11210*/  FSEL R51, R51, -INF , !P3 ;  /* 0xff80000033337808 */ /* 0x000fe40005800000 */
[-C--:B------:R-:W-:Y:S02]  /*11220*/  ISETP.GT.AND P6, PT, R227, R5.reuse, PT ;  /* 0x00000005e300720c */ /* 0x080fe40003fc4270 */
[-C--:B------:R-:W-:Y:S02]  /*11230*/  ISETP.GT.AND P3, PT, R234, R6.reuse, PT ;  /* 0x00000006ea00720c */ /* 0x080fe40003f64270 */
[----:B------:R-:W-:Y:S02]  /*11240*/  FSEL R56, R56, -INF , !P0 ;  /* 0xff80000038387808 */ /* 0x000fe40004000000 */
[-C--:B------:R-:W-:Y:S02]  /*11250*/  ISETP.GT.AND P0, PT, R232, R5.reuse, PT ;  /* 0x00000005e800720c */ /* 0x080fe40003f04270 */
        /* <DEDUP_REMOVED lines=14> */
[C---:B------:R-:W-:Y:S02]  /*11340*/  ISETP.GE.AND P6, PT, R0.reuse, R228, PT ;  /* 0x000000e40000720c */ /* 0x040fe40003fc6270 */
[----:B------:R-:W-:Y:S02]  /*11350*/  ISETP.GE.AND P3, PT, R0, R231, PT ;  /* 0x000000e70000720c */ /* 0x000fe40003f66270 */
[----:B------:R-:W-:Y:S01]  /*11360*/  FSEL R63, R63, -INF , !P0 ;  /* 0xff8000003f3f7808 */ /* 0x000fe20004000000 */
[----:B------:R-:W-:Y:S10]  /*11370*/  BRA.U.ANY UP0, `(.L_x_276) ;  /* 0xffffffe500a07547 */ /* 0x000ff4000b93ffff */
.L_x_275:
[----:B------:R-:W-:Y:S01]  /*11380*/  FSEL R24, R201, -INF , !P6 ;  /* 0xff800000c9187808 */ /* 0x000fe20007000000 */
[----:B------:R-:W-:Y:S01]  /*11390*/  UISETP.GT.AND UP0, UPT, UR21, UR18, UPT ;  /* 0x000000121500728c */ /* 0x000fe2000bf04270 */
[C---:B------:R-:W-:Y:S01]  /*113a0*/  ISETP.GE.AND P6, PT, R176.reuse, R231, PT ;  /* 0x000000e7b000720c */ /* 0x040fe20003fc6270 */
[----:B------:R-:W-:Y:S01]  /*113b0*/  UIADD3 UR21, UPT, UPT, UR21, -0x1, URZ ;  /* 0xffffffff15157890 */ /* 0x000fe2000fffe0ff */
[----:B------:R-:W-:Y:S02]  /*113c0*/  ISETP.GE.AND P2, PT, R176, R228, PT ;  /* 0x000000e4b000720c */ /* 0x000fe40003f46270 */
[----:B-1----:R-:W-:Y:S02]  /*113d0*/  FSEL R19, R194, -INF , !P6 ;  /* 0xff800000c2137808 */ /* 0x002fe40007000000 */
[-C--:B------:R-:W-:Y:S02]  /*113e0*/  ISETP.GE.AND P6, PT, R104, R229.reuse, PT ;  /* 0x000000e56800720c */ /* 0x080fe40003fc6270 */
[----:B------:R-:W-:Y:S02]  /*113f0*/  FSEL R23, R200, -INF , !P2 ;  /* 0xff800000c8177808 */ /* 0x000fe40005000000 */
[----:B------:R-:W-:Y:S02]  /*11400*/  FSEL R22, R195, -INF , !P3 ;  /* 0xff800000c3167808 */ /* 0x000fe40005800000 */
[----:B------:R-:W-:Y:S02]  /*11410*/  FSEL R10, R189, -INF , !P6 ;  /* 0xff800000bd0a7808 */ /* 0x000fe40007000000 */
[C---:B------:R-:W-:Y:S02]  /*11420*/  ISETP.GE.AND P2, PT, R176.reuse, R229, PT ;  /* 0x000000e5b000720c */ /* 0x040fe40003f46270 */
[-C--:B------:R-:W-:Y:S02]  /*11430*/  ISETP.GE.AND P3, PT, R176, R230.reuse, PT ;  /* 0x000000e6b000720c */ /* 0x080fe40003f66270 */
[-C--:B------:R-:W-:Y:S02]  /*11440*/  ISETP.GE.AND P6, PT, R103, R230.reuse, PT ;  /* 0x000000e66700720c */ /* 0x080fe40003fc6270 */
[-C--:B------:R-:W-:Y:S02]  /*11450*/  ISETP.GE.AND P0, PT, R0, R230.reuse, PT ;  /* 0x000000e60000720c */ /* 0x080fe40003f06270 */
[----:B------:R-:W-:Y:S02]  /*11460*/  FSEL R20, R185, -INF , !P6 ;  /* 0xff800000b9147808 */ /* 0x000fe40007000000 */
[----:B------:R-:W-:Y:S02]  /*11470*/  FSEL R8, R192, -INF , !P2 ;  /* 0xff800000c0087808 */ /* 0x000fe40005000000 */
[----:B------:R-:W-:Y:S02]  /*11480*/  FSEL R17, R191, -INF , !P0 ;  /* 0xff800000bf117808 */ /* 0x000fe40004000000 */
[----:B------:R-:W-:Y:S02]  /*11490*/  FSEL R11, R190, -INF , !P3 ;  /* 0xff800000be0b7808 */ /* 0x000fe40005800000 */
[C---:B------:R-:W-:Y:S02]  /*114a0*/  ISETP.GE.AND P2, PT, R104.reuse, R230, PT ;  /* 0x000000e66800720c */ /* 0x040fe40003f46270 */
[CC--:B------:R-:W-:Y:S02]  /*114b0*/  ISETP.GE.AND P0, PT, R104.reuse, R228.reuse, PT ;  /* 0x000000e46800720c */ /* 0x0c0fe40003f06270 */
[----:B------:R-:W-:Y:S02]  /*114c0*/  ISETP.GE.AND P3, PT, R104, R231, PT ;  /* 0x000000e76800720c */ /* 0x000fe40003f66270 */
[-C--:B------:R-:W-:Y:S02]  /*114d0*/  ISETP.GE.AND P6, PT, R102, R228.reuse, PT ;  /* 0x000000e46600720c */ /* 0x080fe40003fc6270 */
[----:B------:R-:W-:Y:S02]  /*114e0*/  FSEL R21, R187, -INF , !P2 ;  /* 0xff800000bb157808 */ /* 0x000fe40005000000 */
[----:B------:R-:W-:Y:S02]  /*114f0*/  FSEL R25, R184, -INF , !P0 ;  /* 0xff800000b8197808 */ /* 0x000fe40004000000 */
[----:B------:R-:W-:Y:S02]  /*11500*/  FSEL R27, R182, -INF , !P3 ;  /* 0xff800000b61b7808 */ /* 0x000fe40005800000 */
[----:B------:R-:W-:Y:S02]  /*11510*/  FSEL R192, R180, -INF , !P6 ;  /* 0xff800000b4c07808 */ /* 0x000fe40007000000 */
[----:B------:R-:W-:Y:S02]  /*11520*/  ISETP.GE.AND P1, PT, R0, R229, PT ;  /* 0x000000e50000720c */ /* 0x000fe40003f26270 */
[-C--:B------:R-:W-:Y:S02]  /*11530*/  ISETP.GE.AND P2, PT, R103, R231.reuse, PT ;  /* 0x000000e76700720c */ /* 0x080fe40003f46270 */
[C---:B------:R-:W-:Y:S02]  /*11540*/  ISETP.GE.AND P6, PT, R101.reuse, R231, PT ;  /* 0x000000e76500720c */ /* 0x040fe40003fc6270 */
[----:B------:R-:W-:Y:S02]  /*11550*/  ISETP.GE.AND P0, PT, R101, R228, PT ;  /* 0x000000e46500720c */ /* 0x000fe40003f06270 */
[-C--:B------:R-:W-:Y:S02]  /*11560*/  ISETP.GE.AND P3, PT, R102, R229.reuse, PT ;  /* 0x000000e56600720c */ /* 0x080fe40003f66270 */
[----:B------:R-:W-:Y:S02]  /*11570*/  FSEL R9, R193, -INF , !P1 ;  /* 0xff800000c1097808 */ /* 0x000fe40004800000 */
[----:B------:R-:W-:Y:S02]  /*11580*/  FSEL R28, R181, -INF , !P2 ;  /* 0xff800000b51c7808 */ /* 0x000fe40005000000 */
[----:B------:R-:W-:Y:S02]  /*11590*/  FSEL R193, R179, -INF , !P0 ;  /* 0xff800000b3c17808 */ /* 0x000fe40004000000 */
[----:B------:R-:W-:Y:S02]  /*115a0*/  FSEL R197, R177, -INF , !P6 ;  /* 0xff800000b1c57808 */ /* 0x000fe40007000000 */
[-C--:B------:R-:W-:Y:S02]  /*115b0*/  ISETP.GE.AND P1, PT, R103, R229.reuse, PT ;  /* 0x000000e56700720c */ /* 0x080fe40003f26270 */
[----:B------:R-:W-:Y:S02]  /*115c0*/  FSEL R186, R186, -INF , !P3 ;  /* 0xff800000baba7808 */ /* 0x000fe40005800000 */
[-C--:B------:R-:W-:Y:S02]  /*115d0*/  ISETP.GE.AND P6, PT, R16, R229.reuse, PT ;  /* 0x000000e51000720c */ /* 0x080fe40003fc6270 */
[-C--:B------:R-:W-:Y:S02]  /*115e0*/  ISETP.GE.AND P2, PT, R102, R230.reuse, PT ;  /* 0x000000e66600720c */ /* 0x080fe40003f46270 */
        /* <DEDUP_REMOVED lines=15> */
[CC--:B------:R-:W-:Y:S02]  /*116e0*/  ISETP.GE.AND P6, PT, R14.reuse, R228.reuse, PT ;  /* 0x000000e40e00720c */ /* 0x0c0fe40003fc6270 */
[----:B------:R-:W-:Y:S02]  /*116f0*/  ISETP.GE.AND P2, PT, R13, R228, PT ;  /* 0x000000e40d00720c */ /* 0x000fe40003f46270 */
[-C--:B------:R-:W-:Y:S02]  /*11700*/  ISETP.GE.AND P3, PT, R14, R231.reuse, PT ;  /* 0x000000e70e00720c */ /* 0x080fe40003f66270 */
[-C--:B------:R-:W-:Y:S02]  /*11710*/  ISETP.GE.AND P0, PT, R15, R231.reuse, PT ;  /* 0x000000e70f00720c */ /* 0x080fe40003f06270 */
[----:B------:R-:W-:Y:S02]  /*11720*/  FSEL R207, R36, -INF , !P6 ;  /* 0xff80000024cf7808 */ /* 0x000fe40007000000 */
[----:B------:R-:W-:Y:S02]  /*11730*/  FSEL R209, R37, -INF , !P2 ;  /* 0xff80000025d17808 */ /* 0x000fe40005000000 */
[----:B------:R-:W-:Y:S02]  /*11740*/  FSEL R242, R38, -INF , !P3 ;  /* 0xff80000026f27808 */ /* 0x000fe40005800000 */
[----:B------:R-:W-:Y:S02]  /*11750*/  FSEL R199, R35, -INF , !P0 ;  /* 0xff80000023c77808 */ /* 0x000fe40004000000 */
[-C--:B------:R-:W-:Y:S02]  /*11760*/  ISETP.GE.AND P0, PT, R14, R230.reuse, PT ;  /* 0x000000e60e00720c */ /* 0x080fe40003f06270 */
[C---:B------:R-:W-:Y:S02]  /*11770*/  ISETP.GE.AND P6, PT, R13.reuse, R231, PT ;  /* 0x000000e70d00720c */ /* 0x040fe40003fc6270 */
[CC--:B------:R-:W-:Y:S02]  /*11780*/  ISETP.GE.AND P2, PT, R13.reuse, R229.reuse, PT ;  /* 0x000000e50d00720c */ /* 0x0c0fe40003f46270 */
[-C--:B------:R-:W-:Y:S02]  /*11790*/  ISETP.GE.AND P3, PT, R13, R230.reuse, PT ;  /* 0x000000e60d00720c */ /* 0x080fe40003f66270 */
[----:B------:R-:W-:Y:S02]  /*117a0*/  FSEL R243, R39, -INF , !P6 ;  /* 0xff80000027f37808 */ /* 0x000fe40007000000 */
[----:B------:R-:W-:Y:S02]  /*117b0*/  FSEL R202, R41, -INF , !P2 ;  /* 0xff80000029ca7808 */ /* 0x000fe40005000000 */
[----:B------:R-:W-:Y:S02]  /*117c0*/  FSEL R206, R42, -INF , !P0 ;  /* 0xff8000002ace7808 */ /* 0x000fe40004000000 */
[----:B------:R-:W-:Y:S02]  /*117d0*/  FSEL R250, R43, -INF , !P3 ;  /* 0xff8000002bfa7808 */ /* 0x000fe40005800000 */
[C---:B------:R-:W-:Y:S02]  /*117e0*/  ISETP.GE.AND P6, PT, R12.reuse, R229, PT ;  /* 0x000000e50c00720c */ /* 0x040fe40003fc6270 */
[C---:B------:R-:W-:Y:S02]  /*117f0*/  ISETP.GE.AND P2, PT, R12.reuse, R230, PT ;  /* 0x000000e60c00720c */ /* 0x040fe40003f46270 */
[CC--:B------:R-:W-:Y:S02]  /*11800*/  ISETP.GE.AND P0, PT, R12.reuse, R228.reuse, PT ;  /* 0x000000e40c00720c */ /* 0x0c0fe40003f06270 */
[-C--:B------:R-:W-:Y:S02]  /*11810*/  ISETP.GE.AND P3, PT, R12, R231.reuse, PT ;  /* 0x000000e70c00720c */ /* 0x080fe40003f66270 */
[----:B------:R-:W2:Y:S01]  /*11820*/  LDL R12, [R1+0x40] ;  /* 0x00004000010c7983 */ /* 0x000ea20000100800 */
[----:B------:R-:W-:Y:S02]  /*11830*/  ISETP.GE.AND P1, PT, R103, R228, PT ;  /* 0x000000e46700720c */ /* 0x000fe40003f26270 */
[----:B------:R-:W-:Y:S02]  /*11840*/  FSEL R252, R46, -INF , !P2 ;  /* 0xff8000002efc7808 */ /* 0x000fe40005000000 */
[----:B------:R-:W-:Y:S02]  /*11850*/  FSEL R26, R183, -INF , !P1 ;  /* 0xff800000b71a7808 */ /* 0x000fe40004800000 */
[-C--:B------:R-:W-:Y:S02]  /*11860*/  ISETP.GE.AND P1, PT, R102, R231.reuse, PT ;  /* 0x000000e76600720c */ /* 0x080fe40003f26270 */
[-C--:B------:R-:W-:Y:S02]  /*11870*/  ISETP.GE.AND P2, PT, R7, R231.reuse, PT ;  /* 0x000000e70700720c */ /* 0x080fe40003f46270 */
[----:B------:R-:W-:Y:S02]  /*11880*/  FSEL R194, R178, -INF , !P1 ;  /* 0xff800000b2c27808 */ /* 0x000fe40004800000 */
[-C--:B------:R-:W-:Y:S02]  /*11890*/  ISETP.GE.AND P1, PT, R101, R230.reuse, PT ;  /* 0x000000e66500720c */ /* 0x080fe40003f26270 */
[----:B------:R-:W-:Y:S02]  /*118a0*/  FSEL R245, R51, -INF , !P2 ;  /* 0xff80000033f57808 */ /* 0x000fe40005000000 */
[----:B------:R-:W-:Y:S02]  /*118b0*/  FSEL R191, R109, -INF , !P1 ;  /* 0xff8000006dbf7808 */ /* 0x000fe40004800000 */
[----:B------:R-:W-:Y:S02]  /*118c0*/  ISETP.GE.AND P1, PT, R16, R231, PT ;  /* 0x000000e71000720c */ /* 0x000fe40003f26270 */
[----:B------:R-:W-:Y:S02]  /*118d0*/  ISETP.GE.AND P2, PT, R6, R230, PT ;  /* 0x000000e60600720c */ /* 0x000fe40003f46270 */
[----:B------:R-:W-:Y:S02]  /*118e0*/  FSEL R198, R34, -INF , !P1 ;  /* 0xff80000022c67808 */ /* 0x000fe40004800000 */
[----:B------:R-:W-:Y:S02]  /*118f0*/  ISETP.GE.AND P1, PT, R14, R229, PT ;  /* 0x000000e50e00720c */ /* 0x000fe40003f26270 */
[----:B------:R-:W-:Y:S02]  /*11900*/  FMNMX3.FTZ R0, R106, R9, R8, !PT ;  /* 0x000000096a007276 */ /* 0x000fe40007810008 */
        /* <DEDUP_REMOVED lines=8> */
[----:B------:R-:W-:Y:S02]  /*11990*/  FMNMX3.FTZ R0, R0, R10, R18, !PT ;  /* 0x0000000a00007276 */ /* 0x000fe40007810012 */
[----:B------:R-:W-:Y:S02]  /*119a0*/  FSEL R218, R54, -INF , !P1 ;  /* 0xff80000036da7808 */ /* 0x000fe40004800000 */
[-C--:B------:R-:W-:Y:S02]  /*119b0*/  ISETP.GE.AND P1, PT, R5, R230.reuse, PT ;  /* 0x000000e60500720c */ /* 0x080fe40003f26270 */
[----:B------:R-:W-:Y:S02]  /*119c0*/  ISETP.GE.AND P6, PT, R7, R230, PT ;  /* 0x000000e60700720c */ /* 0x000fe40003fc6270 */
[----:B------:R-:W-:Y:S02]  /*119d0*/  FSEL R237, R59, -INF , !P1 ;  /* 0xff8000003bed7808 */ /* 0x000fe40004800000 */
[----:B------:R-:W-:Y:S02]  /*119e0*/  MOV R59, R2 ;  /* 0x00000002003b7202 */ /* 0x000fe40000000f00 */
[----:B------:R-:W-:Y:S02]  /*119f0*/  FMNMX3.FTZ R2, R0, R186, R188, !PT ;  /* 0x000000ba00027276 */ /* 0x000fe400078100bc */
[----:B------:R-:W-:Y:S02]  /*11a00*/  FSEL R251, R47, -INF , !P6 ;  /* 0xff8000002ffb7808 */ /* 0x000fe40007000000 */
[----:B------:R-:W-:Y:S02]  /*11a10*/  FSEL R208, R48, -INF , !P0 ;  /* 0xff80000030d07808 */ /* 0x000fe40004000000 */
[-C--:B------:R-:W-:Y:S02]  /*11a20*/  ISETP.GE.AND P6, PT, R6, R228.reuse, PT ;  /* 0x000000e40600720c */ /* 0x080fe40003fc6270 */
[----:B------:R-:W-:Y:S02]  /*11a30*/  ISETP.GE.AND P0, PT, R5, R228, PT ;  /* 0x000000e40500720c */ /* 0x000fe40003f06270 */
[----:B------:R-:W-:Y:S02]  /*11a40*/  FMNMX3.FTZ R2, R2, R187, R189, !PT ;  /* 0x000000bb02027276 */ /* 0x000fe400078100bd */
[----:B------:R-:W-:Y:S02]  /*11a50*/  FSEL R212, R52, -INF , !P6 ;  /* 0xff80000034d47808 */ /* 0x000fe40007000000 */
[----:B------:R-:W-:Y:S02]  /*11a60*/  FSEL R215, R53, -INF , !P0 ;  /* 0xff80000035d77808 */ /* 0x000fe40004000000 */
[----:B------:R-:W-:Y:S02]  /*11a70*/  FSEL R244, R50, -INF , !P3 ;  /* 0xff80000032f47808 */ /* 0x000fe40005800000 */
[C---:B------:R-:W-:Y:S02]  /*11a80*/  ISETP.GE.AND P6, PT, R5.reuse, R231, PT ;  /* 0x000000e70500720c */ /* 0x040fe40003fc6270 */
[-C--:B------:R-:W-:Y:S02]  /*11a90*/  ISETP.GE.AND P3, PT, R6, R229.reuse, PT ;  /* 0x000000e50600720c */ /* 0x080fe40003f66270 */
[----:B------:R-:W-:Y:S02]  /*11aa0*/  ISETP.GE.AND P0, PT, R5, R229, PT ;  /* 0x000000e50500720c */ /* 0x000fe40003f06270 */
[----:B------:R-:W-:Y:S02]  /*11ab0*/  FMNMX3.FTZ R104, R2, R203, R202, !PT ;  /* 0x000000cb02687276 */ /* 0x000fe400078100ca */
[----:B------:R-:W-:Y:S02]  /*11ac0*/  FSEL R40, R55, -INF , !P6 ;  /* 0xff80000037287808 */ /* 0x000fe40007000000 */
[----:B------:R-:W-:Y:S01]  /*11ad0*/  FSEL R210, R56, -INF , !P3 ;  /* 0xff80000038d27808 */ /* 0x000fe20005800000 */
[----:B------:R-:W-:Y:S01]  /*11ae0*/  LDSM.16.MT88.4 R52, [R220+0xa000] ;  /* 0x00a00000dc34783b */ /* 0x000fe20000004200 */
[----:B------:R-:W-:Y:S02]  /*11af0*/  FSEL R57, R57, -INF , !P0 ;  /* 0xff80000039397808 */ /* 0x000fe40004000000 */
[CC--:B------:R-:W-:Y:S02]  /*11b00*/  ISETP.GE.AND P6, PT, R3.reuse, R229.reuse, PT ;  /* 0x000000e50300720c */ /* 0x0c0fe40003fc6270 */
[----:B------:R-:W-:Y:S02]  /*11b10*/  ISETP.GE.AND P0, PT, R3, R230, PT ;  /* 0x000000e60300720c */ /* 0x000fe40003f06270 */
[----:B------:R-:W-:Y:S02]  /*11b20*/  FMNMX3.FTZ R104, R104, R204, R205, !PT ;  /* 0x000000cc68687276 */ /* 0x000fe400078100cd */
[----:B------:R-:W-:Y:S02]  /*11b30*/  ISETP.GE.AND P3, PT, R4, R229, PT ;  /* 0x000000e50400720c */ /* 0x000fe40003f66270 */
[----:B------:R-:W-:Y:S02]  /*11b40*/  FMNMX3.FTZ R104, R104, R210, R57, !PT ;  /* 0x000000d268687276 */ /* 0x000fe40007810039 */
[----:B------:R-:W-:Y:S02]  /*11b50*/  FSEL R211, R60, -INF , !P6 ;  /* 0xff8000003cd37808 */ /* 0x000fe40007000000 */
[----:B------:R-:W-:Y:S02]  /*11b60*/  FSEL R61, R61, -INF , !P3 ;  /* 0xff8000003d3d7808 */ /* 0x000fe40005800000 */
[----:B------:R-:W-:Y:S02]  /*11b70*/  FSEL R109, R62, -INF , !P0 ;  /* 0xff8000003e6d7808 */ /* 0x000fe40004000000 */
[-C--:B------:R-:W-:Y:S02]  /*11b80*/  ISETP.GT.AND P1, PT, R227, R3.reuse, PT ;  /* 0x00000003e300720c */ /* 0x080fe40003f24270 */
[----:B------:R-:W-:Y:S02]  /*11b90*/  ISETP.GT.AND P6, PT, R234, R3, PT ;  /* 0x00000003ea00720c */ /* 0x000fe40003fc4270 */
[C---:B------:R-:W-:Y:S02]  /*11ba0*/  ISETP.GE.AND P3, PT, R3.reuse, R228, PT ;  /* 0x000000e40300720c */ /* 0x040fe40003f66270 */
[----:B------:R-:W-:Y:S02]  /*11bb0*/  ISETP.GE.AND P0, PT, R3, R231, PT ;  /* 0x000000e70300720c */ /* 0x000fe40003f06270 */
[----:B------:R-:W-:Y:S02]  /*11bc0*/  FMNMX3.FTZ R3, R100, R24, R23, !PT ;  /* 0x0000001864037276 */ /* 0x000fe40007810017 */
[----:B------:R-:W-:Y:S02]  /*11bd0*/  FMNMX3.FTZ R2, R105, R22, R19, !PT ;  /* 0x0000001669027276 */ /* 0x000fe40007810013 */
[----:B------:R-:W-:Y:S02]  /*11be0*/  FMNMX3.FTZ R0, R107, R17, R11, !PT ;  /* 0x000000116b007276 */ /* 0x000fe4000781000b */
[----:B------:R-:W-:Y:S02]  /*11bf0*/  FMNMX3.FTZ R104, R104, R211, R61, !PT ;  /* 0x000000d368687276 */ /* 0x000fe4000781003d */
[----:B------:R-:W-:Y:S02]  /*11c00*/  FMNMX3.FTZ R0, R0, R21, R20, !PT ;  /* 0x0000001500007276 */ /* 0x000fe40007810014 */
[----:B------:R-:W-:Y:S01]  /*11c10*/  FMNMX3.FTZ R3, R3, R25, R26, !PT ;  /* 0x0000001903037276 */ /* 0x000fe2000781001a */
[----:B------:R-:W1:Y:S01]  /*11c20*/  SHFL.BFLY PT, R6, R104, 0x2, 0x1f ;  /* 0x0c401f0068067f89 */ /* 0x000e6200000e0000 */
[----:B------:R-:W-:Y:S02]  /*11c30*/  FMNMX3.FTZ R2, R2, R27, R28, !PT ;  /* 0x0000001b02027276 */ /* 0x000fe4000781001c */
[----:B------:R-:W-:Y:S02]  /*11c40*/  FMNMX3.FTZ R0, R0, R190, R191, !PT ;  /* 0x000000be00007276 */ /* 0x000fe400078100bf */
[----:B------:R-:W-:Y:S02]  /*11c50*/  FMNMX3.FTZ R3, R3, R192, R193, !PT ;  /* 0x000000c003037276 */ /* 0x000fe400078100c1 */
[----:B------:R-:W-:Y:S02]  /*11c60*/  FMNMX3.FTZ R2, R2, R194, R197, !PT ;  /* 0x000000c202027276 */ /* 0x000fe400078100c5 */
[----:B------:R-:W-:Y:S02]  /*11c70*/  ISETP.GE.AND P2, PT, R4, R230, PT ;  /* 0x000000e60400720c */ /* 0x000fe40003f46270 */
[----:B------:R-:W-:Y:S02]  /*11c80*/  FMNMX3.FTZ R0, R0, R200, R201, !PT ;  /* 0x000000c800007276 */ /* 0x000fe400078100c9 */
[----:B------:R-:W-:Y:S02]  /*11c90*/  FMNMX3.FTZ R5, R3, R195, R196, !PT ;  /* 0x000000c303057276 */ /* 0x000fe400078100c4 */
[----:B------:R-:W-:Y:S02]  /*11ca0*/  FMNMX3.FTZ R2, R2, R198, R199, !PT ;  /* 0x000000c602027276 */ /* 0x000fe400078100c7 */
[----:B------:R-:W-:Y:S02]  /*11cb0*/  FSEL R108, R63, -INF , !P2 ;  /* 0xff8000003f6c7808 */ /* 0x000fe40005000000 */
[----:B------:R-:W-:Y:S02]  /*11cc0*/  ISETP.GT.AND P2, PT, R227, R4, PT ;  /* 0x00000004e300720c */ /* 0x000fe40003f44270 */
[----:B------:R-:W-:Y:S02]  /*11cd0*/  FSEL R64, R64, -INF , !P1 ;  /* 0xff80000040407808 */ /* 0x000fe40004800000 */
[----:B------:R-:W-:Y:S02]  /*11ce0*/  FMNMX3.FTZ R0, R0, R206, R250, !PT ;  /* 0x000000ce00007276 */ /* 0x000fe400078100fa */
[----:B------:R-:W-:Y:S02]  /*11cf0*/  ISETP.GT.AND P1, PT, R234, R4, PT ;  /* 0x00000004ea00720c */ /* 0x000fe40003f24270 */
[----:B------:R-:W-:Y:S02]  /*11d00*/  FMNMX3.FTZ R5, R5, R207, R209, !PT ;  /* 0x000000cf05057276 */ /* 0x000fe400078100d1 */
[----:B------:R-:W-:Y:S02]  /*11d10*/  FMNMX3.FTZ R3, R2, R242, R243, !PT ;  /* 0x000000f202037276 */ /* 0x000fe400078100f3 */
[----:B------:R-:W-:Y:S02]  /*11d20*/  FSEL R66, R66, -INF , !P6 ;  /* 0xff80000042427808 */ /* 0x000fe40007000000 */
[----:B------:R-:W-:Y:S02]  /*11d30*/  FSEL R65, R65, -INF , !P2 ;  /* 0xff80000041417808 */ /* 0x000fe40005000000 */
[C---:B------:R-:W-:Y:S02]  /*11d40*/  ISETP.GE.AND P2, PT, R4.reuse, R228, PT ;  /* 0x000000e40400720c */ /* 0x040fe40003f46270 */
[----:B------:R-:W-:Y:S02]  /*11d50*/  ISETP.GE.AND P6, PT, R4, R231, PT ;  /* 0x000000e70400720c */ /* 0x000fe40003fc6270 */
[----:B------:R-:W-:Y:S02]  /*11d60*/  FSEL R67, R67, -INF , !P1 ;  /* 0xff80000043437808 */ /* 0x000fe40004800000 */
[----:B------:R-:W-:Y:S02]  /*11d70*/  FMNMX3.FTZ R0, R0, R252, R251, !PT ;  /* 0x000000fc00007276 */ /* 0x000fe400078100fb */
[----:B------:R-:W-:Y:S02]  /*11d80*/  FMNMX3.FTZ R4, R5, R208, R241, !PT ;  /* 0x000000d005047276 */ /* 0x000fe400078100f1 */
[----:B------:R-:W-:Y:S02]  /*11d90*/  FMNMX3.FTZ R3, R3, R244, R245, !PT ;  /* 0x000000f403037276 */ /* 0x000fe400078100f5 */
[----:B------:R-:W-:Y:S02]  /*11da0*/  FSEL R58, R64, -INF , !P3 ;  /* 0xff800000403a7808 */ /* 0x000fe40005800000 */
[----:B------:R-:W-:Y:S02]  /*11db0*/  FSEL R213, R65, -INF , !P2 ;  /* 0xff80000041d57808 */ /* 0x000fe40005000000 */
[----:B------:R-:W-:Y:S02]  /*11dc0*/  FSEL R214, R66, -INF , !P0 ;  /* 0xff80000042d67808 */ /* 0x000fe40004000000 */
[----:B------:R-:W-:Y:S02]  /*11dd0*/  FSEL R219, R67, -INF , !P6 ;  /* 0xff80000043db7808 */ /* 0x000fe40007000000 */
[----:B------:R-:W-:Y:S02]  /*11de0*/  FMNMX3.FTZ R0, R0, R59, R237, !PT ;  /* 0x0000003b00007276 */ /* 0x000fe400078100ed */
[----:B------:R-:W-:Y:S02]  /*11df0*/  FMNMX3.FTZ R4, R4, R212, R215, !PT ;  /* 0x000000d404047276 */ /* 0x000fe400078100d7 */
[----:B------:R-:W-:Y:S02]  /*11e00*/  FMNMX3.FTZ R3, R3, R218, R40, !PT ;  /* 0x000000da03037276 */ /* 0x000fe40007810028 */
[----:B------:R-:W-:Y:S02]  /*11e10*/  FMNMX3.FTZ R0, R0, R109, R108, !PT ;  /* 0x0000006d00007276 */ /* 0x000fe4000781006c */
[----:B------:R-:W-:Y:S02]  /*11e20*/  FMNMX3.FTZ R4, R4, R58, R213, !PT ;  /* 0x0000003a04047276 */ /* 0x000fe400078100d5 */
[----:B------:R-:W-:Y:S01]  /*11e30*/  FMNMX3.FTZ R3, R3, R214, R219, !PT ;  /* 0x000000d603037276 */ /* 0x000fe200078100db */
[----:B------:R-:W3:Y:S01]  /*11e40*/  SHFL.BFLY PT, R2, R0, 0x2, 0x1f ;  /* 0x0c401f0000027f89 */ /* 0x000ee200000e0000 */
[----:B------:R-:W-:Y:S07]  /*11e50*/  MOV R67, R57 ;  /* 0x0000003900437202 */ /* 0x000fee0000000f00 */
[----:B------:R-:W4:Y:S01]  /*11e60*/  SHFL.BFLY PT, R5, R4, 0x2, 0x1f ;  /* 0x0c401f0004057f89 */ /* 0x000f2200000e0000 */
[----:B-1----:R-:W-:Y:S07]  /*11e70*/  FMNMX.FTZ R104, R104, R6, !PT ;  /* 0x0000000668687209 */ /* 0x002fee0007810000 */
[----:B------:R-:W1:Y:S08]  /*11e80*/  SHFL.BFLY PT, R6, R3, 0x2, 0x1f ;  /* 0x0c401f0003067f89 */ /* 0x000e7000000e0000 */
[----:B------:R-:W5:Y:S01]  /*11e90*/  SHFL.BFLY PT, R7, R104, 0x1, 0x1f ;  /* 0x0c201f0068077f89 */ /* 0x000f6200000e0000 */
[----:B---3--:R-:W-:Y:S02]  /*11ea0*/  FMNMX.FTZ R0, R0, R2, !PT ;  /* 0x0000000200007209 */ /* 0x008fe40007810000 */
[----:B----4-:R-:W-:Y:S05]  /*11eb0*/  FMNMX.FTZ R4, R4, R5, !PT ;  /* 0x0000000504047209 */ /* 0x010fea0007810000 */
[----:B------:R-:W3:Y:S01]  /*11ec0*/  SHFL.BFLY PT, R2, R0, 0x1, 0x1f ;  /* 0x0c201f0000027f89 */ /* 0x000ee200000e0000 */
[----:B-1----:R-:W-:Y:S07]  /*11ed0*/  FMNMX.FTZ R3, R3, R6, !PT ;  /* 0x0000000603037209 */ /* 0x002fee0007810000 */
[----:B------:R-:W1:Y:S01]  /*11ee0*/  SHFL.BFLY PT, R103, R4, 0x1, 0x1f ;  /* 0x0c201f0004677f89 */ /* 0x000e6200000e0000 */
[----:B-----5:R-:W-:Y:S07]  /*11ef0*/  FMNMX.FTZ R104, R104, R7, !PT ;  /* 0x0000000768687209 */ /* 0x020fee0007810000 */
[----:B------:R-:W4:Y:S01]  /*11f00*/  SHFL.BFLY PT, R102, R3, 0x1, 0x1f ;  /* 0x0c201f0003667f89 */ /* 0x000f2200000e0000 */
[C---:B------:R-:W-:Y:S01]  /*11f10*/  FSETP.NEU.FTZ.AND P1, PT, R104.reuse, -INF , PT ;  /* 0xff8000006800780b */ /* 0x040fe20003f3d000 */
[----:B------:R-:W-:Y:S05]  /*11f20*/  FMUL.FTZ R110, R104, UR4 ;  /* 0x00000004686e7c20 */ /* 0x000fea0008410000 */
[----:B------:R-:W-:Y:S05]  /*11f30*/  FSEL R110, R110, RZ, P1 ;  /* 0x000000ff6e6e7208 */ /* 0x000fea0000800000 */
[--C-:B------:R-:W-:Y:S01]  /*11f40*/  FFMA.FTZ R9, R9, UR4, -R110.reuse ;  /* 0x0000000409097c23 */ /* 0x100fe2000801086e */
[--C-:B------:R-:W-:Y:S01]  /*11f50*/  FFMA.FTZ R8, R8, UR4, -R110.reuse ;  /* 0x0000000408087c23 */ /* 0x100fe2000801086e */
[----:B---3--:R-:W-:Y:S01]  /*11f60*/  FMNMX.FTZ R101, R0, R2, !PT ;  /* 0x0000000200657209 */ /* 0x008fe20007810000 */
[--C-:B------:R-:W-:Y:S01]  /*11f70*/  FFMA.FTZ R10, R10, UR4, -R110.reuse ;  /* 0x000000040a0a7c23 */ /* 0x100fe2000801086e */
[----:B------:R-:W-:Y:S01]  /*11f80*/  FFMA.FTZ R18, R18, UR4, -R110 ;  /* 0x0000000412127c23 */ /* 0x000fe2000801086e */
[----:B------:R-:W-:Y:S01]  /*11f90*/  MUFU.EX2 R246, R9 ;  /* 0x0000000900f67308 */ /* 0x000fe20000000800 */
[----:B-1----:R-:W-:Y:S01]  /*11fa0*/  FMNMX.FTZ R103, R4, R103, !PT ;  /* 0x0000006704677209 */ /* 0x002fe20007810000 */
[C---:B------:R-:W-:Y:S01]  /*11fb0*/  FMUL.FTZ R185, R101.reuse, UR4 ;  /* 0x0000000465b97c20 */ /* 0x040fe20008410000 */
[----:B------:R-:W-:Y:S07]  /*11fc0*/  FSETP.NEU.FTZ.AND P0, PT, R101, -INF , PT ;  /* 0xff8000006500780b */ /* 0x000fee0003f1d000 */
[----:B------:R-:W1:Y:S01]  /*11fd0*/  MUFU.EX2 R217, R8 ;  /* 0x0000000800d97308 */ /* 0x000e620000000800 */
[----:B----4-:R-:W-:Y:S01]  /*11fe0*/  FMNMX.FTZ R102, R3, R102, !PT ;  /* 0x0000006603667209 */ /* 0x010fe20007810000 */
[C---:B------:R-:W-:Y:S01]  /*11ff0*/  FMUL.FTZ R111, R103.reuse, UR4 ;  /* 0x00000004676f7c20 */ /* 0x040fe20008410000 */
[----:B------:R-:W-:Y:S07]  /*12000*/  FSETP.NEU.FTZ.AND P3, PT, R103, -INF , PT ;  /* 0xff8000006700780b */ /* 0x000fee0003f7d000 */
[----:B------:R-:W-:Y:S01]  /*12010*/  MUFU.EX2 R236, R10 ;  /* 0x0000000a00ec7308 */ /* 0x000fe20000000800 */
[C---:B------:R-:W-:Y:S01]  /*12020*/  FSETP.NEU.FTZ.AND P2, PT, R102.reuse, -INF , PT ;  /* 0xff8000006600780b */ /* 0x040fe20003f5d000 */
[----:B------:R-:W-:Y:S01]  /*12030*/  FMUL.FTZ R184, R102, UR4 ;  /* 0x0000000466b87c20 */ /* 0x000fe20008410000 */
[----:B------:R-:W-:Y:S07]  /*12040*/  FSEL R185, R185, RZ, P0 ;  /* 0x000000ffb9b97208 */ /* 0x000fee0000000000 */
[----:B------:R-:W3:Y:S01]  /*12050*/  MUFU.EX2 R248, R18 ;  /* 0x0000001200f87308 */ /* 0x000ee20000000800 */
[----:B------:R-:W-:Y:S02]  /*12060*/  FSEL R111, R111, RZ, P3 ;  /* 0x000000ff6f6f7208 */ /* 0x000fe40001800000 */
[----:B------:R-:W-:Y:S01]  /*12070*/  FSEL R184, R184, RZ, P2 ;  /* 0x000000ffb8b87208 */ /* 0x000fe20001000000 */
[--C-:B------:R-:W-:Y:S01]  /*12080*/  FFMA.FTZ R21, R21, UR4, -R185.reuse ;  /* 0x0000000415157c23 */ /* 0x100fe200080108b9 */
[----:B------:R-:W-:Y:S01]  /*12090*/  FFMA.FTZ R20, R20, UR4, -R185 ;  /* 0x0000000414147c23 */ /* 0x000fe200080108b9 */
[--C-:B------:R-:W-:Y:S01]  /*120a0*/  FFMA.FTZ R23, R23, UR4, -R111.reuse ;  /* 0x0000000417177c23 */ /* 0x100fe2000801086f */
[--C-:B------:R-:W-:Y:S01]  /*120b0*/  FFMA.FTZ R2, R25, UR4, -R111.reuse ;  /* 0x0000000419027c23 */ /* 0x100fe2000801086f */
[--C-:B------:R-:W-:Y:S02]  /*120c0*/  FFMA.FTZ R22, R22, UR4, -R184.reuse ;  /* 0x0000000416167c23 */ /* 0x100fe400080108b8 */
[----:B------:R-:W-:Y:S01]  /*120d0*/  MUFU.EX2 R216, R21 ;  /* 0x0000001500d87308 */ /* 0x000fe20000000800 */
[--C-:B------:R-:W-:Y:S01]  /*120e0*/  FFMA.FTZ R5, R27, UR4, -R184.reuse ;  /* 0x000000041b057c23 */ /* 0x100fe200080108b8 */
[--C-:B------:R-:W-:Y:S01]  /*120f0*/  FFMA.FTZ R4, R26, UR4, -R111.reuse ;  /* 0x000000041a047c23 */ /* 0x100fe2000801086f */
[----:B------:R-:W-:Y:S07]  /*12100*/  FSEL R3, R102, RZ, P2 ;  /* 0x000000ff66037208 */ /* 0x000fee0001000000 */
[----:B------:R-:W4:Y:S01]  /*12110*/  MUFU.EX2 R240, R20 ;  /* 0x0000001400f07308 */ /* 0x000f220000000800 */
[----:B------:R-:W-:Y:S01]  /*12120*/  FSEL R0, R103, RZ, P3 ;  /* 0x000000ff67007208 */ /* 0x000fe20001800000 */
[----:B------:R-:W-:Y:S01]  /*12130*/  FFMA.FTZ R24, R24, UR4, -R111 ;  /* 0x0000000418187c23 */ /* 0x000fe2000801086f */
[--C-:B------:R-:W-:Y:S07]  /*12140*/  FFMA.FTZ R19, R19, UR4, -R184.reuse ;  /* 0x0000000413137c23 */ /* 0x100fee00080108b8 */
[----:B------:R-:W-:Y:S01]  /*12150*/  MUFU.EX2 R63, R23 ;  /* 0x00000017003f7308 */ /* 0x000fe20000000800 */
[----:B------:R-:W-:Y:S01]  /*12160*/  FADD.FTZ R3, -R3, R105 ;  /* 0x0000006903037221 */ /* 0x000fe20000010100 */
[----:B------:R-:W-:Y:S01]  /*12170*/  FFMA.FTZ R6, R28, UR4, -R184 ;  /* 0x000000041c067c23 */ /* 0x000fe200080108b8 */
[--C-:B------:R-:W-:Y:S07]  /*12180*/  FFMA.FTZ R17, R17, UR4, -R185.reuse ;  /* 0x0000000411117c23 */ /* 0x100fee00080108b9 */
[----:B------:R5:W-:Y:S01]  /*12190*/  MUFU.EX2 R66, R22 ;  /* 0x0000001600427308 */ /* 0x000be20000000800 */
[----:B------:R-:W-:Y:S01]  /*121a0*/  FMUL.FTZ R3, R3, UR4 ;  /* 0x0000000403037c20 */ /* 0x000fe20008410000 */
[--C-:B------:R-:W-:Y:S01]  /*121b0*/  FFMA.FTZ R11, R11, UR4, -R185.reuse ;  /* 0x000000040b0b7c23 */ /* 0x100fe200080108b9 */
[----:B------:R-:W-:Y:S07]  /*121c0*/  VIADD R105, R220, 0x9020 ;  /* 0x00009020dc697836 */ /* 0x000fee0000000000 */
[----:B------:R2:W-:Y:S01]  /*121d0*/  MUFU.EX2 R65, R2 ;  /* 0x0000000200417308 */ /* 0x0005e20000000800 */
[----:B-1----:R-:W-:Y:S01]  /*121e0*/  F2FP.BF16.F32.PACK_AB R180, R217, R246 ;  /* 0x000000f6d9b4723e */ /* 0x002fe200000010ff */
[----:B------:R-:W-:Y:S01]  /*121f0*/  FFMA.FTZ R109, R109, UR4, -R185 ;  /* 0x000000046d6d7c23 */ /* 0x000fe200080108b9 */
[----:B---3--:R-:W-:Y:S07]  /*12200*/  F2FP.BF16.F32.PACK_AB R182, R248, R236 ;  /* 0x000000ecf8b6723e */ /* 0x008fee00000010ff */
[----:B------:R1:W-:Y:S01]  /*12210*/  MUFU.EX2 R249, R5 ;  /* 0x0000000500f97308 */ /* 0x0003e20000000800 */
[----:B----4-:R-:W-:Y:S09]  /*12220*/  F2FP.BF16.F32.PACK_AB R183, R240, R216 ;  /* 0x000000d8f0b7723e */ /* 0x010ff200000010ff */
[----:B------:R3:W-:Y:S01]  /*12230*/  MUFU.EX2 R239, R4 ;  /* 0x0000000400ef7308 */ /* 0x0007e20000000800 */
[----:B-----5:R-:W4:Y:S09]  /*12240*/  LDSM.16.MT88.4 R20, [R220+0x9000] ;  /* 0x00900000dc14783b */ /* 0x020f320000004200 */
[----:B------:R-:W5:Y:S01]  /*12250*/  MUFU.EX2 R235, R24 ;  /* 0x0000001800eb7308 */ /* 0x000f620000000800 */
[----:B--2---:R-:W-:Y:S01]  /*12260*/  FADD.FTZ R2, -R0, R100 ;  /* 0x0000006400027221 */ /* 0x004fe20000010100 */
[----:B------:R-:W-:Y:S08]  /*12270*/  FSEL R0, R104, RZ, P1 ;  /* 0x000000ff68007208 */ /* 0x000ff00000800000 */
[----:B------:R-:W2:Y:S01]  /*12280*/  MUFU.EX2 R64, R19 ;  /* 0x0000001300407308 */ /* 0x000ea20000000800 */
[----:B------:R-:W-:Y:S02]  /*12290*/  @P4 IADD3 R105, PT, PT, R12, -0x20, RZ ;  /* 0xffffffe00c694810 */ /* 0x000fe40007ffe0ff */
[----:B-1----:R-:W-:Y:S07]  /*122a0*/  FSEL R5, R101, RZ, P0 ;  /* 0x000000ff65057208 */ /* 0x002fee0000000000 */
[----:B------:R-:W1:Y:S01]  /*122b0*/  MUFU.EX2 R238, R6 ;  /* 0x0000000600ee7308 */ /* 0x000e620000000800 */
[----:B---3--:R-:W-:Y:S01]  /*122c0*/  FMUL.FTZ R4, R2, UR4 ;  /* 0x0000000402047c20 */ /* 0x008fe20008410000 */
[----:B------:R-:W-:Y:S01]  /*122d0*/  FADD.FTZ R2, -R0, R106 ;  /* 0x0000006a00027221 */ /* 0x000fe20000010100 */
[----:B------:R-:W-:Y:S07]  /*122e0*/  FADD.FTZ R0, -R5, R107 ;  /* 0x0000006b05007221 */ /* 0x000fee0000010100 */
[----:B------:R-:W3:Y:S01]  /*122f0*/  MUFU.EX2 R3, R3 ;  /* 0x0000000300037308 */ /* 0x000ee20000000800 */
[----:B------:R-:W4:Y:S01]  /*12300*/  LDSM.16.MT88.4 R36, [R105] ;  /* 0x000000006924783b */ /* 0x000f220000004200 */
[----:B------:R-:W-:Y:S01]  /*12310*/  FMUL.FTZ R2, R2, UR4 ;  /* 0x0000000402027c20 */ /* 0x000fe20008410000 */
[----:B------:R-:W-:Y:S07]  /*12320*/  FMUL.FTZ R0, R0, UR4 ;  /* 0x0000000400007c20 */ /* 0x000fee0008410000 */
[----:B------:R-:W3:Y:S01]  /*12330*/  MUFU.EX2 R100, R4 ;  /* 0x0000000400647308 */ /* 0x000ee20000000800 */
[----:B-----5:R-:W-:Y:S01]  /*12340*/  F2FP.BF16.F32.PACK_AB R176, R63, R235 ;  /* 0x000000eb3fb0723e */ /* 0x020fe200000010ff */
[--C-:B------:R-:W-:Y:S01]  /*12350*/  FFMA.FTZ R107, R186, UR4, -R110.reuse ;  /* 0x00000004ba6b7c23 */ /* 0x100fe2000801086e */
[----:B--2---:R-:W-:Y:S07]  /*12360*/  F2FP.BF16.F32.PACK_AB R177, R64, R66 ;  /* 0x0000004240b1723e */ /* 0x004fee00000010ff */
[----:B------:R2:W-:Y:S01]  /*12370*/  MUFU.EX2 R247, R17 ;  /* 0x0000001100f77308 */ /* 0x0005e20000000800 */
[----:B------:R-:W-:Y:S01]  /*12380*/  F2FP.BF16.F32.PACK_AB R178, R239, R65 ;  /* 0x00000041efb2723e */ /* 0x000fe200000010ff */
[----:B------:R-:W-:Y:S01]  /*12390*/  FFMA.FTZ R106, R188, UR4, -R110 ;  /* 0x00000004bc6a7c23 */ /* 0x000fe2000801086e */
[----:B-1----:R-:W-:Y:S07]  /*123a0*/  F2FP.BF16.F32.PACK_AB R179, R238, R249 ;  /* 0x000000f9eeb3723e */ /* 0x002fee00000010ff */
[----:B------:R-:W1:Y:S01]  /*123b0*/  MUFU.EX2 R62, R11 ;  /* 0x0000000b003e7308 */ /* 0x000e620000000800 */
[C---:B---3--:R-:W-:Y:S01]  /*123c0*/  FMUL.FTZ R6, R3.reuse, R114 ;  /* 0x0000007203067220 */ /* 0x048fe20000410000 */
[C---:B------:R-:W-:Y:S08]  /*123d0*/  FMUL.FTZ R7, R3.reuse, R115 ;  /* 0x0000007303077220 */ /* 0x040ff00000410000 */
[----:B------:R-:W3:Y:S01]  /*123e0*/  MUFU.EX2 R2, R2 ;  /* 0x0000000200027308 */ /* 0x000ee20000000800 */
[C---:B------:R-:W-:Y:S01]  /*123f0*/  FMUL.FTZ R18, R3.reuse, R126 ;  /* 0x0000007e03127220 */ /* 0x040fe20000410000 */
[C---:B------:R-:W-:Y:S01]  /*12400*/  FMUL.FTZ R4, R100.reuse, R112 ;  /* 0x0000007064047220 */ /* 0x040fe20000410000 */
[C---:B------:R-:W-:Y:S07]  /*12410*/  FMUL.FTZ R5, R100.reuse, R113 ;  /* 0x0000007164057220 */ /* 0x040fee0000410000 */
[----:B------:R-:W5:Y:S01]  /*12420*/  MUFU.EX2 R0, R0 ;  /* 0x0000000000007308 */ /* 0x000f620000000800 */
[----:B------:R-:W5:Y:S01]  /*12430*/  LDSM.16.MT88.4 R112, [R105+0x1000] ;  /* 0x001000006970783b */ /* 0x000f620000004200 */
[C---:B------:R-:W-:Y:S01]  /*12440*/  FMUL.FTZ R16, R100.reuse, R124 ;  /* 0x0000007c64107220 */ /* 0x040fe20000410000 */
[C---:B--2---:R-:W-:Y:S01]  /*12450*/  FMUL.FTZ R17, R100.reuse, R125 ;  /* 0x0000007d64117220 */ /* 0x044fe20000410000 */
[C---:B------:R-:W-:Y:S01]  /*12460*/  FMUL.FTZ R19, R3.reuse, R127 ;  /* 0x0000007f03137220 */ /* 0x040fe20000410000 */
[----:B------:R-:W-:Y:S01]  /*12470*/  FMUL.FTZ R32, R100, R140 ;  /* 0x0000008c64207220 */ /* 0x000fe20000410000 */
[-C--:B----4-:R-:W-:Y:S03]  /*12480*/  HMMA.16816.F32.BF16 R4, R176, R20.reuse, R4 ;  /* 0x00000014b004723c */ /* 0x090fe60000041804 */
[----:B------:R-:W-:Y:S02]  /*12490*/  LDSM.16.MT88.4 R124, [R105+0x400] ;  /* 0x00040000697c783b */ /* 0x000fe40000004200 */
[----:B-1----:R-:W-:Y:S01]  /*124a0*/  F2FP.BF16.F32.PACK_AB R181, R62, R247 ;  /* 0x000000f73eb5723e */ /* 0x002fe200000010ff */
[C---:B---3--:R-:W-:Y:S01]  /*124b0*/  FMUL.FTZ R8, R2.reuse, R116 ;  /* 0x0000007402087220 */ /* 0x048fe20000410000 */
[----:B------:R-:W-:Y:S01]  /*124c0*/  FMUL.FTZ R9, R2, R117 ;  /* 0x0000007502097220 */ /* 0x000fe20000410000 */
[C---:B-----5:R-:W-:Y:S01]  /*124d0*/  FMUL.FTZ R10, R0.reuse, R118 ;  /* 0x00000076000a7220 */ /* 0x060fe20000410000 */
[----:B------:R-:W-:Y:S01]  /*124e0*/  FMUL.FTZ R11, R0, R119 ;  /* 0x00000077000b7220 */ /* 0x000fe20000410000 */
[C---:B------:R-:W-:Y:S01]  /*124f0*/  FMUL.FTZ R24, R2.reuse, R132 ;  /* 0x0000008402187220 */ /* 0x040fe20000410000 */
[----:B------:R-:W1:Y:S01]  /*12500*/  LDSM.16.MT88.4 R116, [R220+0xb000] ;  /* 0x00b00000dc74783b */ /* 0x000e620000004200 */
[----:B------:R-:W-:Y:S01]  /*12510*/  FMUL.FTZ R25, R2, R133 ;  /* 0x0000008502197220 */ /* 0x000fe20000410000 */
[C---:B------:R-:W-:Y:S01]  /*12520*/  FMUL.FTZ R26, R0.reuse, R134 ;  /* 0x00000086001a7220 */ /* 0x040fe20000410000 */
[----:B------:R-:W-:Y:S01]  /*12530*/  FMUL.FTZ R27, R0, R135 ;  /* 0x00000087001b7220 */ /* 0x000fe20000410000 */
[C---:B------:R-:W-:Y:S01]  /*12540*/  FMUL.FTZ R28, R2.reuse, R136 ;  /* 0x00000088021c7220 */ /* 0x040fe20000410000 */
[C---:B------:R-:W-:Y:S03]  /*12550*/  HMMA.16816.F32.BF16 R8, R180.reuse, R20, R8 ;  /* 0x00000014b408723c */ /* 0x040fe60000041808 */
[----:B------:R-:W-:Y:S01]  /*12560*/  LDSM.16.MT88.4 R132, [R105+0x1400] ;  /* 0x001400006984783b */ /* 0x000fe20000004200 */
[C---:B------:R-:W-:Y:S01]  /*12570*/  FMUL.FTZ R12, R2.reuse, R120 ;  /* 0x00000078020c7220 */ /* 0x040fe20000410000 */
[----:B------:R-:W-:Y:S01]  /*12580*/  FMUL.FTZ R13, R2, R121 ;  /* 0x00000079020d7220 */ /* 0x000fe20000410000 */
[C---:B------:R-:W-:Y:S01]  /*12590*/  FMUL.FTZ R14, R0.reuse, R122 ;  /* 0x0000007a000e7220 */ /* 0x040fe20000410000 */
[----:B------:R-:W-:Y:S01]  /*125a0*/  FMUL.FTZ R15, R0, R123 ;  /* 0x0000007b000f7220 */ /* 0x000fe20000410000 */
[C---:B------:R-:W-:Y:S01]  /*125b0*/  FMUL.FTZ R20, R100.reuse, R128 ;  /* 0x0000008064147220 */ /* 0x040fe20000410000 */
[----:B------:R-:W-:Y:S01]  /*125c0*/  FMUL.FTZ R21, R100, R129 ;  /* 0x0000008164157220 */ /* 0x000fe20000410000 */
[----:B------:R-:W-:Y:S01]  /*125d0*/  FMUL.FTZ R29, R2, R137 ;  /* 0x00000089021d7220 */ /* 0x000fe20000410000 */
[C---:B------:R-:W-:Y:S01]  /*125e0*/  FMUL.FTZ R30, R0.reuse, R138 ;  /* 0x0000008a001e7220 */ /* 0x040fe20000410000 */
[----:B------:R-:W-:Y:S01]  /*125f0*/  FMUL.FTZ R31, R0, R139 ;  /* 0x0000008b001f7220 */ /* 0x000fe20000410000 */
[----:B------:R-:W-:Y:S01]  /*12600*/  IMAD.MOV.U32 R140, RZ, RZ, R214 ;  /* 0x000000ffff8c7224 */ /* 0x000fe200078e00d6 */
[-C--:B------:R-:W-:Y:S01]  /*12610*/  HMMA.16816.F32.BF16 R12, R180, R22.reuse, R12 ;  /* 0x00000016b40c723c */ /* 0x080fe2000004180c */
[----:B------:R-:W-:Y:S02]  /*12620*/  LDSM.16.MT88.4 R136, [R220+0xb400] ;  /* 0x00b40000dc88783b */ /* 0x000fe40000004200 */
[----:B------:R-:W-:Y:S01]  /*12630*/  FMUL.FTZ R33, R100, R141 ;  /* 0x0000008d64217220 */ /* 0x000fe20000410000 */
[----:B------:R-:W-:Y:S01]  /*12640*/  MOV R141, R213 ;  /* 0x000000d5008d7202 */ /* 0x000fe20000000f00 */
[C---:B------:R-:W-:Y:S01]  /*12650*/  FMUL.FTZ R34, R3.reuse, R142 ;  /* 0x0000008e03227220 */ /* 0x040fe20000410000 */
[----:B------:R-:W-:Y:S01]  /*12660*/  MOV R142, R58 ;  /* 0x0000003a008e7202 */ /* 0x000fe20000000f00 */
[C---:B------:R-:W-:Y:S01]  /*12670*/  FMUL.FTZ R35, R3.reuse, R143 ;  /* 0x0000008f03237220 */ /* 0x040fe20000410000 */
[C---:B------:R-:W-:Y:S04]  /*12680*/  HMMA.16816.F32.BF16 R16, R176.reuse, R22, R16 ;  /* 0x00000016b010723c */ /* 0x040fe80000041810 */
[C---:B------:R-:W-:Y:S01]  /*12690*/  FMUL.FTZ R22, R3.reuse, R130 ;  /* 0x0000008203167220 */ /* 0x040fe20000410000 */
[C---:B------:R-:W-:Y:S01]  /*126a0*/  FMUL.FTZ R23, R3.reuse, R131 ;  /* 0x0000008303177220 */ /* 0x040fe20000410000 */
[----:B------:R-:W-:Y:S01]  /*126b0*/  IMAD.MOV.U32 R143, RZ, RZ, R40 ;  /* 0x000000ffff8f7224 */ /* 0x000fe200078e0028 */
[----:B------:R-:W-:Y:S01]  /*126c0*/  LDSM.16.MT88.4 R128, [R220+0xa400] ;  /* 0x00a40000dc80783b */ /* 0x000fe20000004200 */
[C---:B------:R-:W-:Y:S01]  /*126d0*/  FMUL.FTZ R40, R2.reuse, R148 ;  /* 0x0000009402287220 */ /* 0x040fe20000410000 */
[----:B------:R-:W-:Y:S01]  /*126e0*/  FMUL.FTZ R41, R2, R149 ;  /* 0x0000009502297220 */ /* 0x000fe20000410000 */
[C---:B------:R-:W-:Y:S01]  /*126f0*/  FMUL.FTZ R42, R0.reuse, R150 ;  /* 0x00000096002a7220 */ /* 0x040fe20000410000 */
[C---:B------:R-:W-:Y:S01]  /*12700*/  FMUL.FTZ R43, R0.reuse, R151 ;  /* 0x00000097002b7220 */ /* 0x040fe20000410000 */
[-C--:B------:R-:W-:Y:S03]  /*12710*/  HMMA.16816.F32.BF16 R20, R176, R36.reuse, R20 ;  /* 0x00000024b014723c */ /* 0x080fe60000041814 */
[----:B------:R-:W-:Y:S01]  /*12720*/  FMUL.FTZ R47, R0, R155 ;  /* 0x0000009b002f7220 */ /* 0x000fe20000410000 */
[----:B------:R-:W-:Y:S01]  /*12730*/  FMUL.FTZ R49, R100, R157 ;  /* 0x0000009d64317220 */ /* 0x000fe20000410000 */
[----:B------:R-:W-:Y:S02]  /*12740*/  IMAD.MOV.U32 R157, RZ, RZ, R248 ;  /* 0x000000ffff9d7224 */ /* 0x000fe400078e00f8 */
[C---:B------:R-:W-:Y:S01]  /*12750*/  FMUL.FTZ R44, R2.reuse, R152 ;  /* 0x00000098022c7220 */ /* 0x040fe20000410000 */
[----:B------:R-:W-:Y:S01]  /*12760*/  FMUL.FTZ R45, R2, R153 ;  /* 0x00000099022d7220 */ /* 0x000fe20000410000 */
[C---:B------:R-:W-:Y:S01]  /*12770*/  HMMA.16816.F32.BF16 R24, R180.reuse, R36, R24 ;  /* 0x00000024b418723c */ /* 0x040fe20000041818 */
[----:B------:R2:W-:Y:S03]  /*12780*/  MUFU.EX2 R248, R107 ;  /* 0x0000006b00f87308 */ /* 0x0005e60000000800 */
[----:B------:R-:W-:Y:S01]  /*12790*/  FMUL.FTZ R46, R0, R154 ;  /* 0x0000009a002e7220 */ /* 0x000fe20000410000 */
[----:B------:R-:W-:Y:S01]  /*127a0*/  FMUL.FTZ R48, R100, R156 ;  /* 0x0000009c64307220 */ /* 0x000fe20000410000 */
[----:B------:R-:W-:Y:S02]  /*127b0*/  IMAD.MOV.U32 R156, RZ, RZ, R219 ;  /* 0x000000ffff9c7224 */ /* 0x000fe400078e00db */
[C---:B------:R-:W-:Y:S01]  /*127c0*/  FMUL.FTZ R50, R3.reuse, R158 ;  /* 0x0000009e03327220 */ /* 0x040fe20000410000 */
[-C--:B------:R-:W-:Y:S03]  /*127d0*/  HMMA.16816.F32.BF16 R28, R180, R38.reuse, R28 ;  /* 0x00000026b41c723c */ /* 0x080fe6000004181c */
[----:B------:R-:W-:Y:S02]  /*127e0*/  IMAD.MOV.U32 R158, RZ, RZ, R240 ;  /* 0x000000ffff9e7224 */ /* 0x000fe400078e00f0 */
[C---:B------:R-:W-:Y:S01]  /*127f0*/  FMUL.FTZ R51, R3.reuse, R159 ;  /* 0x0000009f03337220 */ /* 0x040fe20000410000 */
[----:B------:R-:W-:Y:S01]  /*12800*/  MOV R159, R239 ;  /* 0x000000ef009f7202 */ /* 0x000fe20000000f00 */
[----:B------:R-:W-:Y:S01]  /*12810*/  FMUL.FTZ R57, R2, R165 ;  /* 0x000000a502397220 */ /* 0x000fe20000410000 */
[----:B------:R-:W-:Y:S01]  /*12820*/  MOV R150, R247 ;  /* 0x000000f700967202 */ /* 0x000fe20000000f00 */
[C---:B------:R-:W-:Y:S04]  /*12830*/  HMMA.16816.F32.BF16 R32, R176.reuse, R38, R32 ;  /* 0x00000026b020723c */ /* 0x040fe80000041820 */
[C---:B------:R-:W-:Y:S01]  /*12840*/  FMUL.FTZ R36, R100.reuse, R144 ;  /* 0x0000009064247220 */ /* 0x040fe20000410000 */
[----:B------:R-:W-:Y:S01]  /*12850*/  FMUL.FTZ R37, R100, R145 ;  /* 0x0000009164257220 */ /* 0x000fe20000410000 */
[C---:B------:R-:W-:Y:S01]  /*12860*/  FMUL.FTZ R38, R3.reuse, R146 ;  /* 0x0000009203267220 */ /* 0x040fe20000410000 */
[C---:B------:R-:W-:Y:S01]  /*12870*/  FMUL.FTZ R39, R3.reuse, R147 ;  /* 0x0000009303277220 */ /* 0x040fe20000410000 */
[----:B------:R-:W-:Y:S01]  /*12880*/  MOV R151, R246 ;  /* 0x000000f600977202 */ /* 0x000fe20000000f00 */
[----:B------:R-:W-:Y:S01]  /*12890*/  FMUL.FTZ R56, R2, R164 ;  /* 0x000000a402387220 */ /* 0x000fe20000410000 */
[----:B------:R-:W-:Y:S01]  /*128a0*/  FMUL.FTZ R58, R0, R166 ;  /* 0x000000a6003a7220 */ /* 0x000fe20000410000 */
[----:B------:R-:W-:Y:S01]  /*128b0*/  FMUL.FTZ R60, R2, R168 ;  /* 0x000000a8023c7220 */ /* 0x000fe20000410000 */
[----:B------:R-:W-:Y:S01]  /*128c0*/  MOV R168, R67 ;  /* 0x0000004300a87202 */ /* 0x000fe20000000f00 */
[C---:B------:R-:W-:Y:S01]  /*128d0*/  FMUL.FTZ R67, R3.reuse, R175 ;  /* 0x000000af03437220 */ /* 0x040fe20000410000 */
[-C--:B------:R-:W-:Y:S03]  /*128e0*/  HMMA.16816.F32.BF16 R36, R176, R52.reuse, R36 ;  /* 0x00000034b024723c */ /* 0x080fe60000041824 */
[----:B------:R-:W-:Y:S02]  /*128f0*/  IMAD.MOV.U32 R146, RZ, RZ, R66 ;  /* 0x000000ffff927224 */ /* 0x000fe400078e0042 */
[C---:B------:R-:W-:Y:S01]  /*12900*/  FMUL.FTZ R66, R3.reuse, R174 ;  /* 0x000000ae03427220 */ /* 0x040fe20000410000 */
[----:B------:R-:W-:Y:S01]  /*12910*/  MOV R154, R65 ;  /* 0x00000041009a7202 */ /* 0x000fe20000000f00 */
[C---:B------:R-:W-:Y:S01]  /*12920*/  FMUL.FTZ R65, R100.reuse, R173 ;  /* 0x000000ad64417220 */ /* 0x040fe20000410000 */
[----:B------:R-:W-:Y:S01]  /*12930*/  MOV R147, R64 ;  /* 0x0000004000937202 */ /* 0x000fe20000000f00 */
[C---:B------:R-:W-:Y:S04]  /*12940*/  HMMA.16816.F32.BF16 R40, R180.reuse, R52, R40 ;  /* 0x00000034b428723c */ /* 0x040fe80000041828 */
[----:B------:R-:W-:Y:S01]  /*12950*/  MOV R155, R249 ;  /* 0x000000f9009b7202 */ /* 0x000fe20000000f00 */
[C---:B------:R-:W-:Y:S01]  /*12960*/  FMUL.FTZ R64, R100.reuse, R172 ;  /* 0x000000ac64407220 */ /* 0x040fe20000410000 */
[----:B------:R3:W-:Y:S01]  /*12970*/  MUFU.EX2 R249, R106 ;  /* 0x0000006a00f97308 */ /* 0x0007e20000000800 */
[----:B------:R-:W-:Y:S01]  /*12980*/  LDSM.16.MT88.4 R172, [R105+0x1c00] ;  /* 0x001c000069ac783b */ /* 0x000fe20000004200 */
[-C--:B------:R-:W-:Y:S03]  /*12990*/  HMMA.16816.F32.BF16 R44, R180, R54.reuse, R44 ;  /* 0x00000036b42c723c */ /* 0x080fe6000004182c */
[C---:B------:R-:W-:Y:S01]  /*129a0*/  FMUL.FTZ R52, R100.reuse, R160 ;  /* 0x000000a064347220 */ /* 0x040fe20000410000 */
[C---:B------:R-:W-:Y:S01]  /*129b0*/  FMUL.FTZ R53, R100.reuse, R161 ;  /* 0x000000a164357220 */ /* 0x040fe20000410000 */
[C---:B------:R-:W-:Y:S01]  /*129c0*/  FMUL.FTZ R68, R100.reuse, R68 ;  /* 0x0000004464447220 */ /* 0x040fe20000410000 */
[----:B------:R-:W-:Y:S01]  /*129d0*/  FMUL.FTZ R69, R100, R69 ;  /* 0x0000004564457220 */ /* 0x000fe20000410000 */
[----:B------:R-:W-:Y:S01]  /*129e0*/  FMUL.FTZ R70, R3, R70 ;  /* 0x0000004603467220 */ /* 0x000fe20000410000 */
[C---:B------:R-:W-:Y:S04]  /*129f0*/  HMMA.16816.F32.BF16 R48, R176.reuse, R54, R48 ;  /* 0x00000036b030723c */ /* 0x040fe80000041830 */
[--C-:B--2---:R-:W-:Y:S01]  /*12a00*/  FFMA.FTZ R107, R187, UR4, -R110.reuse ;  /* 0x00000004bb6b7c23 */ /* 0x104fe2000801086e */
[----:B---3--:R-:W-:Y:S01]  /*12a10*/  FFMA.FTZ R106, R189, UR4, -R110 ;  /* 0x00000004bd6a7c23 */ /* 0x008fe2000801086e */
[C---:B------:R-:W-:Y:S01]  /*12a20*/  FMUL.FTZ R54, R3.reuse, R162 ;  /* 0x000000a203367220 */ /* 0x040fe20000410000 */
[C---:B------:R-:W-:Y:S01]  /*12a30*/  FMUL.FTZ R55, R3.reuse, R163 ;  /* 0x000000a303377220 */ /* 0x040fe20000410000 */
[----:B------:R2:W-:Y:S01]  /*12a40*/  MUFU.EX2 R246, R107 ;  /* 0x0000006b00f67308 */ /* 0x0005e20000000800 */
[----:B------:R-:W-:Y:S01]  /*12a50*/  FMUL.FTZ R71, R3, R71 ;  /* 0x0000004703477220 */ /* 0x000fe20000410000 */
[----:B------:R-:W-:Y:S01]  /*12a60*/  MOV R160, R238 ;  /* 0x000000ee00a07202 */ /* 0x000fe20000000f00 */
[----:B------:R-:W-:Y:S07]  /*12a70*/  IMAD.MOV.U32 R161, RZ, RZ, R237 ;  /* 0x000000ffffa17224 */ /* 0x000fee00078e00ed */
[----:B------:R3:W4:Y:S01]  /*12a80*/  MUFU.EX2 R247, R106 ;  /* 0x0000006a00f77308 */ /* 0x0007220000000800 */
[----:B------:R-:W-:Y:S01]  /*12a90*/  FMUL.FTZ R72, R2, R72 ;  /* 0x0000004802487220 */ /* 0x000fe20000410000 */
[-C--:B------:R-:W-:Y:S03]  /*12aa0*/  HMMA.16816.F32.BF16 R52, R176, R112.reuse, R52 ;  /* 0x00000070b034723c */ /* 0x080fe60000041834 */
[----:B------:R-:W-:Y:S02]  /*12ab0*/  IMAD.MOV.U32 R165, RZ, RZ, R59 ;  /* 0x000000ffffa57224 */ /* 0x000fe400078e003b */
[----:B------:R-:W-:Y:S01]  /*12ac0*/  FMUL.FTZ R59, R0, R167 ;  /* 0x000000a7003b7220 */ /* 0x000fe20000410000 */
[----:B------:R-:W-:Y:S01]  /*12ad0*/  FMUL.FTZ R73, R2, R73 ;  /* 0x0000004902497220 */ /* 0x000fe20000410000 */
[C---:B------:R-:W-:Y:S01]  /*12ae0*/  FMUL.FTZ R74, R0.reuse, R74 ;  /* 0x0000004a004a7220 */ /* 0x040fe20000410000 */
[----:B------:R-:W-:Y:S01]  /*12af0*/  FMUL.FTZ R75, R0, R75 ;  /* 0x0000004b004b7220 */ /* 0x000fe20000410000 */
[C---:B------:R-:W-:Y:S01]  /*12b00*/  FMUL.FTZ R76, R2.reuse, R76 ;  /* 0x0000004c024c7220 */ /* 0x040fe20000410000 */
[----:B------:R-:W-:Y:S01]  /*12b10*/  FMUL.FTZ R77, R2, R77 ;  /* 0x0000004d024d7220 */ /* 0x000fe20000410000 */
[----:B------:R-:W-:Y:S01]  /*12b20*/  FMUL.FTZ R78, R0, R78 ;  /* 0x0000004e004e7220 */ /* 0x000fe20000410000 */
[C---:B------:R-:W-:Y:S04]  /*12b30*/  HMMA.16816.F32.BF16 R56, R180.reuse, R112, R56 ;  /* 0x00000070b438723c */ /* 0x040fe80000041838 */
[----:B------:R-:W-:Y:S01]  /*12b40*/  IMAD.MOV.U32 R148, RZ, RZ, R63 ;  /* 0x000000ffff947224 */ /* 0x000fe200078e003f */
[----:B------:R-:W-:Y:S01]  /*12b50*/  MOV R149, R62 ;  /* 0x0000003e00957202 */ /* 0x000fe20000000f00 */
[----:B------:R-:W-:Y:S02]  /*12b60*/  IMAD.MOV.U32 R166, RZ, RZ, R61 ;  /* 0x000000ffffa67224 */ /* 0x000fe400078e003d */
[----:B------:R-:W-:Y:S01]  /*12b70*/  FMUL.FTZ R61, R2, R169 ;  /* 0x000000a9023d7220 */ /* 0x000fe20000410000 */
[C---:B------:R-:W-:Y:S01]  /*12b80*/  FMUL.FTZ R62, R0.reuse, R170 ;  /* 0x000000aa003e7220 */ /* 0x040fe20000410000 */
[----:B------:R-:W-:Y:S01]  /*12b90*/  FMUL.FTZ R63, R0, R171 ;  /* 0x000000ab003f7220 */ /* 0x000fe20000410000 */
[--C-:B--2---:R-:W-:Y:S01]  /*12ba0*/  FFMA.FTZ R107, R190, UR4, -R185.reuse ;  /* 0x00000004be6b7c23 */ /* 0x104fe200080108b9 */
[----:B---3--:R-:W-:Y:S01]  /*12bb0*/  FFMA.FTZ R106, R191, UR4, -R185 ;  /* 0x00000004bf6a7c23 */ /* 0x008fe200080108b9 */
[----:B----4-:R-:W-:Y:S01]  /*12bc0*/  F2FP.BF16.F32.PACK_AB R122, R247, R246 ;  /* 0x000000f6f77a723e */ /* 0x010fe200000010ff */
[----:B------:R-:W-:Y:S01]  /*12bd0*/  FMUL.FTZ R79, R0, R79 ;  /* 0x0000004f004f7220 */ /* 0x000fe20000410000 */
[----:B------:R2:W-:Y:S01]  /*12be0*/  MUFU.EX2 R239, R107 ;  /* 0x0000006b00ef7308 */ /* 0x0005e20000000800 */
[----:B------:R-:W-:Y:S01]  /*12bf0*/  MOV R162, R218 ;  /* 0x000000da00a27202 */ /* 0x000fe20000000f00 */
[-C--:B------:R-:W-:Y:S08]  /*12c00*/  HMMA.16816.F32.BF16 R60, R180, R114.reuse, R60 ;  /* 0x00000072b43c723c */ /* 0x080ff0000004183c */
[----:B------:R3:W4:Y:S01]  /*12c10*/  MUFU.EX2 R240, R106 ;  /* 0x0000006a00f07308 */ /* 0x0007220000000800 */
[C---:B------:R-:W-:Y:S01]  /*12c20*/  FMUL.FTZ R80, R100.reuse, R80 ;  /* 0x0000005064507220 */ /* 0x040fe20000410000 */
[----:B------:R-:W-:Y:S01]  /*12c30*/  FMUL.FTZ R81, R100, R81 ;  /* 0x0000005164517220 */ /* 0x000fe20000410000 */
[C---:B------:R-:W-:Y:S01]  /*12c40*/  FMUL.FTZ R82, R3.reuse, R82 ;  /* 0x0000005203527220 */ /* 0x040fe20000410000 */
[----:B------:R-:W-:Y:S01]  /*12c50*/  FMUL.FTZ R83, R3, R83 ;  /* 0x0000005303537220 */ /* 0x000fe20000410000 */
[----:B------:R-:W-:Y:S01]  /*12c60*/  FMUL.FTZ R88, R2, R88 ;  /* 0x0000005802587220 */ /* 0x000fe20000410000 */
[C---:B------:R-:W-:Y:S01]  /*12c70*/  HMMA.16816.F32.BF16 R64, R176.reuse, R114, R64 ;  /* 0x00000072b040723c */ /* 0x040fe20000041840 */
[----:B------:R-:W5:Y:S03]  /*12c80*/  LDSM.16.MT88.4 R112, [R105+0x2000] ;  /* 0x002000006970783b */ /* 0x000f660000004200 */
[--C-:B--2---:R-:W-:Y:S01]  /*12c90*/  FFMA.FTZ R107, R192, UR4, -R111.reuse ;  /* 0x00000004c06b7c23 */ /* 0x104fe2000801086f */
[----:B------:R-:W-:Y:S01]  /*12ca0*/  FMUL.FTZ R89, R2, R89 ;  /* 0x0000005902597220 */ /* 0x000fe20000410000 */
[C---:B------:R-:W-:Y:S01]  /*12cb0*/  FMUL.FTZ R90, R0.reuse, R90 ;  /* 0x0000005a005a7220 */ /* 0x040fe20000410000 */
[----:B------:R-:W-:Y:S01]  /*12cc0*/  FMUL.FTZ R91, R0, R91 ;  /* 0x0000005b005b7220 */ /* 0x000fe20000410000 */
[-C--:B-1----:R-:W-:Y:S01]  /*12cd0*/  HMMA.16816.F32.BF16 R68, R176, R116.reuse, R68 ;  /* 0x00000074b044723c */ /* 0x082fe20000041844 */
[----:B------:R1:W-:Y:S02]  /*12ce0*/  MUFU.EX2 R238, R107 ;  /* 0x0000006b00ee7308 */ /* 0x0003e40000000800 */
[--C-:B---3--:R-:W-:Y:S01]  /*12cf0*/  FFMA.FTZ R106, R193, UR4, -R111.reuse ;  /* 0x00000004c16a7c23 */ /* 0x108fe2000801086f */
[----:B----4-:R-:W-:Y:S01]  /*12d00*/  F2FP.BF16.F32.PACK_AB R121, R240, R239 ;  /* 0x000000eff079723e */ /* 0x010fe200000010ff */
[--C-:B------:R-:W-:Y:S01]  /*12d10*/  FFMA.FTZ R120, R195, UR4, -R111.reuse ;  /* 0x00000004c3787c23 */ /* 0x100fe2000801086f */
[C---:B------:R-:W-:Y:S05]  /*12d20*/  FMUL.FTZ R92, R2.reuse, R92 ;  /* 0x0000005c025c7220 */ /* 0x040fea0000410000 */
[----:B------:R2:W-:Y:S01]  /*12d30*/  MUFU.EX2 R237, R106 ;  /* 0x0000006a00ed7308 */ /* 0x0005e20000000800 */
[C---:B------:R-:W-:Y:S09]  /*12d40*/  HMMA.16816.F32.BF16 R72, R180.reuse, R116, R72 ;  /* 0x00000074b448723c */ /* 0x040ff20000041848 */
[----:B------:R3:W-:Y:S01]  /*12d50*/  MUFU.EX2 R219, R120 ;  /* 0x0000007800db7308 */ /* 0x0007e20000000800 */
[----:B------:R-:W-:Y:S01]  /*12d60*/  MOV R152, R236 ;  /* 0x000000ec00987202 */ /* 0x000fe20000000f00 */
[----:B------:R-:W-:Y:S01]  /*12d70*/  FMUL.FTZ R93, R2, R93 ;  /* 0x0000005d025d7220 */ /* 0x000fe20000410000 */
[----:B------:R-:W-:Y:S01]  /*12d80*/  FMUL.FTZ R94, R0, R94 ;  /* 0x0000005e005e7220 */ /* 0x000fe20000410000 */
[--C-:B-1----:R-:W-:Y:S01]  /*12d90*/  FFMA.FTZ R107, R194, UR4, -R184.reuse ;  /* 0x00000004c26b7c23 */ /* 0x102fe200080108b8 */
[-C--:B------:R-:W-:Y:S05]  /*12da0*/  HMMA.16816.F32.BF16 R76, R180, R118.reuse, R76 ;  /* 0x00000076b44c723c */ /* 0x080fea000004184c */
[----:B------:R1:W-:Y:S01]  /*12db0*/  MUFU.EX2 R218, R107 ;  /* 0x0000006b00da7308 */ /* 0x0003e20000000800 */
[----:B------:R-:W-:Y:S01]  /*12dc0*/  FMUL.FTZ R95, R0, R95 ;  /* 0x0000005f005f7220 */ /* 0x000fe20000410000 */
[--C-:B--2---:R-:W-:Y:S01]  /*12dd0*/  FFMA.FTZ R106, R197, UR4, -R184.reuse ;  /* 0x00000004c56a7c23 */ /* 0x104fe200080108b8 */
[----:B------:R-:W-:Y:S01]  /*12de0*/  MOV R169, R210 ;  /* 0x000000d200a97202 */ /* 0x000fe20000000f00 */
[C---:B------:R-:W-:Y:S01]  /*12df0*/  FMUL.FTZ R84, R100.reuse, R84 ;  /* 0x0000005464547220 */ /* 0x040fe20000410000 */
[C---:B------:R-:W-:Y:S05]  /*12e00*/  HMMA.16816.F32.BF16 R80, R176.reuse, R118, R80 ;  /* 0x00000076b050723c */ /* 0x040fea0000041850 */
[----:B------:R2:W4:Y:S01]  /*12e10*/  MUFU.EX2 R236, R106 ;  /* 0x0000006a00ec7308 */ /* 0x0005220000000800 */
[----:B------:R-:W4:Y:S01]  /*12e20*/  LDSM.16.MT88.4 R116, [R220+0x9400] ;  /* 0x00940000dc74783b */ /* 0x000f220000004200 */
[C---:B------:R-:W-:Y:S01]  /*12e30*/  FMUL.FTZ R85, R100.reuse, R85 ;  /* 0x0000005564557220 */ /* 0x040fe20000410000 */
[C---:B------:R-:W-:Y:S01]  /*12e40*/  FMUL.FTZ R86, R3.reuse, R86 ;  /* 0x0000005603567220 */ /* 0x040fe20000410000 */
[----:B------:R-:W-:Y:S01]  /*12e50*/  FMUL.FTZ R87, R3, R87 ;  /* 0x0000005703577220 */ /* 0x000fe20000410000 */
[----:B---3--:R-:W-:Y:S01]  /*12e60*/  F2FP.BF16.F32.PACK_AB R120, R249, R248 ;  /* 0x000000f8f978723e */ /* 0x008fe200000010ff */
[----:B------:R-:W-:Y:S01]  /*12e70*/  FMUL.FTZ R96, R100, R96 ;  /* 0x0000006064607220 */ /* 0x000fe20000410000 */
[----:B-1----:R-:W-:Y:S01]  /*12e80*/  FFMA.FTZ R107, R196, UR4, -R111 ;  /* 0x00000004c46b7c23 */ /* 0x002fe2000801086f */
[----:B------:R-:W-:Y:S01]  /*12e90*/  MOV R163, R215 ;  /* 0x000000d700a37202 */ /* 0x000fe20000000f00 */
[----:B------:R-:W-:Y:S01]  /*12ea0*/  FMUL.FTZ R97, R100, R97 ;  /* 0x0000006164617220 */ /* 0x000fe20000410000 */
[C---:B------:R-:W-:Y:S01]  /*12eb0*/  FMUL.FTZ R98, R3.reuse, R98 ;  /* 0x0000006203627220 */ /* 0x040fe20000410000 */
[-C--:B-----5:R-:W-:Y:S03]  /*12ec0*/  HMMA.16816.F32.BF16 R84, R176, R112.reuse, R84 ;  /* 0x00000070b054723c */ /* 0x0a0fe60000041854 */
[--C-:B--2---:R-:W-:Y:S01]  /*12ed0*/  FFMA.FTZ R106, R198, UR4, -R184.reuse ;  /* 0x00000004c66a7c23 */ /* 0x104fe200080108b8 */
[----:B------:R-:W-:Y:S01]  /*12ee0*/  MOV R144, R235 ;  /* 0x000000eb00907202 */ /* 0x000fe20000000f00 */
[----:B------:R-:W-:Y:S01]  /*12ef0*/  FMUL.FTZ R99, R3, R99 ;  /* 0x0000006303637220 */ /* 0x000fe20000410000 */
[----:B------:R-:W-:Y:S01]  /*12f00*/  MOV R145, R217 ;  /* 0x000000d900917202 */ /* 0x000fe20000000f00 */
[----:B------:R1:W2:Y:S01]  /*12f10*/  MUFU.EX2 R235, R107 ;  /* 0x0000006b00eb7308 */ /* 0x0002a20000000800 */
[C---:B------:R-:W-:Y:S09]  /*12f20*/  HMMA.16816.F32.BF16 R88, R180.reuse, R112, R88 ;  /* 0x00000070b458723c */ /* 0x040ff20000041858 */
[----:B------:R3:W-:Y:S01]  /*12f30*/  MUFU.EX2 R217, R106 ;  /* 0x0000006a00d97308 */ /* 0x0007e20000000800 */
[----:B------:R-:W-:Y:S01]  /*12f40*/  FFMA.FTZ R112, R199, UR4, -R184 ;  /* 0x00000004c7707c23 */ /* 0x000fe200080108b8 */
[----:B------:R-:W-:Y:S01]  /*12f50*/  MOV R153, R216 ;  /* 0x000000d800997202 */ /* 0x000fe20000000f00 */
[----:B------:R-:W-:Y:S01]  /*12f60*/  IMAD.MOV.U32 R167, RZ, RZ, R211 ;  /* 0x000000ffffa77224 */ /* 0x000fe200078e00d3 */
[----:B----4-:R-:W-:Y:S01]  /*12f70*/  F2FP.BF16.F32.PACK_AB R113, R236, R218 ;  /* 0x000000daec71723e */ /* 0x010fe200000010ff */
[-C--:B------:R-:W-:Y:S05]  /*12f80*/  HMMA.16816.F32.BF16 R92, R180, R114.reuse, R92 ;  /* 0x00000072b45c723c */ /* 0x080fea000004185c */
[----:B------:R4:W5:Y:S01]  /*12f90*/  MUFU.EX2 R216, R112 ;  /* 0x0000007000d87308 */ /* 0x0009620000000800 */
[----:B------:R-:W-:Y:S01]  /*12fa0*/  LDSM.16.MT88.4 R180, [R220+0xbc00] ;  /* 0x00bc0000dcb4783b */ /* 0x000fe20000004200 */
[----:B------:R-:W-:Y:S01]  /*12fb0*/  MOV R164, R212 ;  /* 0x000000d400a47202 */ /* 0x000fe20000000f00 */
[--C-:B-1----:R-:W-:Y:S01]  /*12fc0*/  FFMA.FTZ R107, R200, UR4, -R185.reuse ;  /* 0x00000004c86b7c23 */ /* 0x102fe200080108b9 */
[----:B------:R-:W-:Y:S06]  /*12fd0*/  HMMA.16816.F32.BF16 R96, R176, R114, R96 ;  /* 0x00000072b060723c */ /* 0x000fec0000041860 */
[----:B------:R1:W-:Y:S01]  /*12fe0*/  MUFU.EX2 R214, R107 ;  /* 0x0000006b00d67308 */ /* 0x0003e20000000800 */
[--C-:B---3--:R-:W-:Y:S01]  /*12ff0*/  FFMA.FTZ R106, R201, UR4, -R185.reuse ;  /* 0x00000004c96a7c23 */ /* 0x108fe200080108b9 */
[----:B--2---:R-:W-:Y:S02]  /*13000*/  F2FP.BF16.F32.PACK_AB R114, R235, R219 ;  /* 0x000000dbeb72723e */ /* 0x004fe400000010ff */
[----:B----4-:R-:W-:Y:S06]  /*13010*/  F2FP.BF16.F32.PACK_AB R112, R237, R238 ;  /* 0x000000eeed70723e */ /* 0x010fec00000010ff */
[----:B------:R-:W2:Y:S01]  /*13020*/  MUFU.EX2 R215, R106 ;  /* 0x0000006a00d77308 */ /* 0x000ea20000000800 */
[----:B-----5:R-:W-:Y:S01]  /*13030*/  F2FP.BF16.F32.PACK_AB R115, R216, R217 ;  /* 0x000000d9d873723e */ /* 0x020fe200000010ff */
[--C-:B-1----:R-:W-:Y:S06]  /*13040*/  FFMA.FTZ R107, R204, UR4, -R110.reuse ;  /* 0x00000004cc6b7c23 */ /* 0x102fec000801086e */
[-C--:B------:R-:W-:Y:S02]  /*13050*/  HMMA.16816.F32.BF16 R4, R112, R116.reuse, R4 ;  /* 0x000000747004723c */ /* 0x080fe40000041804 */
[----:B------:R1:W-:Y:S03]  /*13060*/  MUFU.EX2 R212, R107 ;  /* 0x0000006b00d47308 */ /* 0x0003e60000000800 */
[----:B--2---:R-:W-:Y:S01]  /*13070*/  F2FP.BF16.F32.PACK_AB R123, R215, R214 ;  /* 0x000000d6d77b723e */ /* 0x004fe200000010ff */
[--C-:B------:R-:W-:Y:S06]  /*13080*/  FFMA.FTZ R106, R203, UR4, -R110.reuse ;  /* 0x00000004cb6a7c23 */ /* 0x100fec000801086e */
[----:B------:R2:W-:Y:S01]  /*13090*/  MUFU.EX2 R211, R106 ;  /* 0x0000006a00d37308 */ /* 0x0005e20000000800 */
[C---:B------:R-:W-:Y:S04]  /*130a0*/  HMMA.16816.F32.BF16 R8, R120.reuse, R116, R8 ;  /* 0x000000747808723c */ /* 0x040fe80000041808 */
[----:B-1----:R-:W-:Y:S04]  /*130b0*/  FFMA.FTZ R107, R206, UR4, -R185 ;  /* 0x00000004ce6b7c23 */ /* 0x002fe800080108b9 */
[-C--:B------:R-:W-:Y:S01]  /*130c0*/  HMMA.16816.F32.BF16 R12, R120, R118.reuse, R12 ;  /* 0x00000076780c723c */ /* 0x080fe2000004180c */
[----:B------:R1:W-:Y:S02]  /*130d0*/  MUFU.EX2 R203, R107 ;  /* 0x0000006b00cb7308 */ /* 0x0003e40000000800 */
[--C-:B--2---:R-:W-:Y:S05]  /*130e0*/  FFMA.FTZ R106, R205, UR4, -R110.reuse ;  /* 0x00000004cd6a7c23 */ /* 0x104fea000801086e */
[C---:B------:R-:W-:Y:S01]  /*130f0*/  HMMA.16816.F32.BF16 R16, R112.reuse, R118, R16 ;  /* 0x000000767010723c */ /* 0x040fe20000041810 */
[----:B------:R-:W2:Y:S02]  /*13100*/  LDSM.16.MT88.4 R116, [R105+0x2400] ;  /* 0x002400006974783b */ /* 0x000ea40000004200 */
[----:B------:R3:W-:Y:S01]  /*13110*/  MUFU.EX2 R213, R106 ;  /* 0x0000006a00d57308 */ /* 0x0007e20000000800 */
[--C-:B-1----:R-:W-:Y:S04]  /*13120*/  FFMA.FTZ R107, R209, UR4, -R111.reuse ;  /* 0x00000004d16b7c23 */ /* 0x102fe8000801086f */
[-C--:B------:R-:W-:Y:S05]  /*13130*/  HMMA.16816.F32.BF16 R20, R112, R124.reuse, R20 ;  /* 0x0000007c7014723c */ /* 0x080fea0000041814 */
[----:B------:R1:W-:Y:S03]  /*13140*/  MUFU.EX2 R209, R107 ;  /* 0x0000006b00d17308 */ /* 0x0003e60000000800 */
[C---:B------:R-:W-:Y:S04]  /*13150*/  HMMA.16816.F32.BF16 R24, R120.reuse, R124, R24 ;  /* 0x0000007c7818723c */ /* 0x040fe80000041818 */
[----:B------:R-:W-:Y:S01]  /*13160*/  FFMA.FTZ R124, R202, UR4, -R110 ;  /* 0x00000004ca7c7c23 */ /* 0x000fe2000801086e */
[--C-:B---3--:R-:W-:Y:S03]  /*13170*/  FFMA.FTZ R106, R207, UR4, -R111.reuse ;  /* 0x00000004cf6a7c23 */ /* 0x108fe6000801086f */
[-C--:B------:R-:W-:Y:S01]  /*13180*/  HMMA.16816.F32.BF16 R28, R120, R126.reuse, R28 ;  /* 0x0000007e781c723c */ /* 0x080fe2000004181c */
[----:B------:R3:W4:Y:S02]  /*13190*/  MUFU.EX2 R210, R124 ;  /* 0x0000007c00d27308 */ /* 0x0007240000000800 */
[--C-:B-1----:R-:W-:Y:S08]  /*131a0*/  FFMA.FTZ R107, R208, UR4, -R111.reuse ;  /* 0x00000004d06b7c23 */ /* 0x102ff0000801086f */
[----:B------:R1:W-:Y:S01]  /*131b0*/  MUFU.EX2 R204, R106 ;  /* 0x0000006a00cc7308 */ /* 0x0003e20000000800 */
[C---:B------:R-:W-:Y:S09]  /*131c0*/  HMMA.16816.F32.BF16 R32, R112.reuse, R126, R32 ;  /* 0x0000007e7020723c */ /* 0x040ff20000041820 */
[----:B------:R5:W-:Y:S01]  /*131d0*/  MUFU.EX2 R207, R107 ;  /* 0x0000006b00cf7308 */ /* 0x000be20000000800 */
[----:B---3--:R-:W3:Y:S01]  /*131e0*/  LDSM.16.MT88.4 R124, [R220+0x9800] ;  /* 0x00980000dc7c783b */ /* 0x008ee20000004200 */
[-C--:B------:R-:W-:Y:S03]  /*131f0*/  HMMA.16816.F32.BF16 R36, R112, R128.reuse, R36 ;  /* 0x000000807024723c */ /* 0x080fe60000041824 */
[--C-:B-1----:R-:W-:Y:S01]  /*13200*/  FFMA.FTZ R106, R243, UR4, -R184.reuse ;  /* 0x00000004f36a7c23 */ /* 0x102fe200080108b8 */
[--C-:B-----5:R-:W-:Y:S04]  /*13210*/  FFMA.FTZ R107, R244, UR4, -R184.reuse ;  /* 0x00000004f46b7c23 */ /* 0x120fe800080108b8 */
[C---:B------:R-:W-:Y:S01]  /*13220*/  HMMA.16816.F32.BF16 R40, R120.reuse, R128, R40 ;  /* 0x000000807828723c */ /* 0x040fe20000041828 */
[----:B------:R1:W-:Y:S03]  /*13230*/  MUFU.EX2 R205, R106 ;  /* 0x0000006a00cd7308 */ /* 0x0003e60000000800 */
[----:B------:R-:W-:Y:S07]  /*13240*/  FFMA.FTZ R128, R242, UR4, -R184 ;  /* 0x00000004f2807c23 */ /* 0x000fee00080108b8 */
[----:B------:R5:W-:Y:S01]  /*13250*/  MUFU.EX2 R202, R107 ;  /* 0x0000006b00ca7308 */ /* 0x000be20000000800 */
[-C--:B------:R-:W-:Y:S09]  /*13260*/  HMMA.16816.F32.BF16 R44, R120, R130.reuse, R44 ;  /* 0x00000082782c723c */ /* 0x080ff2000004182c */
[----:B------:R4:W-:Y:S01]  /*13270*/  MUFU.EX2 R201, R128 ;  /* 0x0000008000c97308 */ /* 0x0009e20000000800 */
[----:B-1----:R-:W-:Y:S01]  /*13280*/  FFMA.FTZ R106, R241, UR4, -R111 ;  /* 0x00000004f16a7c23 */ /* 0x002fe2000801086f */
[C---:B------:R-:W-:Y:S08]  /*13290*/  HMMA.16816.F32.BF16 R48, R112.reuse, R130, R48 ;  /* 0x000000827030723c */ /* 0x040ff00000041830 */
[----:B------:R1:W-:Y:S01]  /*132a0*/  MUFU.EX2 R208, R106 ;  /* 0x0000006a00d07308 */ /* 0x0003e20000000800 */
[--C-:B-----5:R-:W-:Y:S01]  /*132b0*/  FFMA.FTZ R107, R250, UR4, -R185.reuse ;  /* 0x00000004fa6b7c23 */ /* 0x120fe200080108b9 */
[----:B------:R-:W-:Y:S01]  /*132c0*/  IMAD.MOV.U32 R250, RZ, RZ, R154 ;  /* 0x000000fffffa7224 */ /* 0x000fe200078e009a */
[----:B----4-:R-:W4:Y:S01]  /*132d0*/  LDSM.16.MT88.4 R128, [R105+0x800] ;  /* 0x000800006980783b */ /* 0x010f220000004200 */
[-C--:B------:R-:W-:Y:S06]  /*132e0*/  HMMA.16816.F32.BF16 R52, R112, R132.reuse, R52 ;  /* 0x000000847034723c */ /* 0x080fec0000041834 */
[----:B------:R5:W3:Y:S02]  /*132f0*/  MUFU.EX2 R198, R107 ;  /* 0x0000006b00c67308 */ /* 0x000ae40000000800 */
[C---:B------:R-:W-:Y:S04]  /*13300*/  HMMA.16816.F32.BF16 R56, R120.reuse, R132, R56 ;  /* 0x000000847838723c */ /* 0x040fe80000041838 */
[----:B-1----:R-:W-:Y:S01]  /*13310*/  FFMA.FTZ R106, R245, UR4, -R184 ;  /* 0x00000004f56a7c23 */ /* 0x002fe200080108b8 */
[----:B------:R-:W-:Y:S01]  /*13320*/  MOV R245, R155 ;  /* 0x0000009b00f57202 */ /* 0x000fe20000000f00 */
[--C-:B-----5:R-:W-:Y:S02]  /*13330*/  FFMA.FTZ R107, R251, UR4, -R185.reuse ;  /* 0x00000004fb6b7c23 */ /* 0x120fe400080108b9 */
[-C--:B------:R-:W-:Y:S01]  /*13340*/  HMMA.16816.F32.BF16 R60, R120, R134.reuse, R60 ;  /* 0x00000086783c723c */ /* 0x080fe2000004183c */
[----:B------:R1:W-:Y:S02]  /*13350*/  MUFU.EX2 R206, R106 ;  /* 0x0000006a00ce7308 */ /* 0x0003e40000000800 */
[----:B------:R-:W-:Y:S08]  /*13360*/  MOV R251, R152 ;  /* 0x0000009800fb7202 */ /* 0x000ff00000000f00 */
[----:B------:R5:W-:Y:S01]  /*13370*/  MUFU.EX2 R200, R107 ;  /* 0x0000006b00c87308 */ /* 0x000be20000000800 */
[C---:B------:R-:W-:Y:S01]  /*13380*/  HMMA.16816.F32.BF16 R64, R112.reuse, R134, R64 ;  /* 0x000000867040723c */ /* 0x040fe20000041840 */
[----:B------:R-:W4:Y:S03]  /*13390*/  LDSM.16.MT88.4 R132, [R220+0xa800] ;  /* 0x00a80000dc84783b */ /* 0x000f260000004200 */
[----:B-1----:R-:W-:Y:S04]  /*133a0*/  FFMA.FTZ R106, R252, UR4, -R185 ;  /* 0x00000004fc6a7c23 */ /* 0x002fe800080108b9 */
[-C--:B------:R-:W-:Y:S01]  /*133b0*/  HMMA.16816.F32.BF16 R68, R112, R136.reuse, R68 ;  /* 0x000000887044723c */ /* 0x080fe20000041844 */
[----:B------:R1:W-:Y:S02]  /*133c0*/  MUFU.EX2 R199, R106 ;  /* 0x0000006a00c77308 */ /* 0x0003e40000000800 */
[--C-:B-----5:R-:W-:Y:S01]  /*133d0*/  FFMA.FTZ R107, R168, UR4, -R110.reuse ;  /* 0x00000004a86b7c23 */ /* 0x120fe2000801086e */
[----:B------:R-:W-:Y:S04]  /*133e0*/  MOV R252, R153 ;  /* 0x0000009900fc7202 */ /* 0x000fe80000000f00 */
[C---:B------:R-:W-:Y:S03]  /*133f0*/  HMMA.16816.F32.BF16 R72, R120.reuse, R136, R72 ;  /* 0x000000887848723c */ /* 0x040fe60000041848 */
[----:B------:R5:W-:Y:S05]  /*13400*/  MUFU.EX2 R195, R107 ;  /* 0x0000006b00c37308 */ /* 0x000bea0000000800 */
[-C--:B------:R-:W-:Y:S03]  /*13410*/  HMMA.16816.F32.BF16 R76, R120, R138.reuse, R76 ;  /* 0x0000008a784c723c */ /* 0x080fe6000004184c */
[----:B-1----:R-:W-:Y:S01]  /*13420*/  FFMA.FTZ R106, R169, UR4, -R110 ;  /* 0x00000004a96a7c23 */ /* 0x002fe2000801086e */
[----:B-----5:R-:W-:Y:S04]  /*13430*/  FFMA.FTZ R107, R164, UR4, -R111 ;  /* 0x00000004a46b7c23 */ /* 0x020fe8000801086f */
[C---:B------:R-:W-:Y:S01]  /*13440*/  HMMA.16816.F32.BF16 R80, R112.reuse, R138, R80 ;  /* 0x0000008a7050723c */ /* 0x040fe20000041850 */
[----:B------:R-:W-:Y:S01]  /*13450*/  LDSM.16.MT88.4 R136, [R220+0xb800] ;  /* 0x00b80000dc88783b */ /* 0x000fe20000004200 */
[----:B------:R-:W1:Y:S02]  /*13460*/  MUFU.EX2 R194, R106 ;  /* 0x0000006a00c27308 */ /* 0x000e640000000800 */
[----:B------:R-:W-:Y:S02]  /*13470*/  MOV R164, R161 ;  /* 0x000000a100a47202 */ /* 0x000fe40000000f00 */
[----:B------:R-:W-:Y:S06]  /*13480*/  MOV R161, R158 ;  /* 0x0000009e00a17202 */ /* 0x000fec0000000f00 */
[----:B------:R5:W-:Y:S01]  /*13490*/  MUFU.EX2 R190, R107 ;  /* 0x0000006b00be7308 */ /* 0x000be20000000800 */
[-C--:B--2---:R-:W-:Y:S03]  /*134a0*/  HMMA.16816.F32.BF16 R84, R112, R116.reuse, R84 ;  /* 0x000000747054723c */ /* 0x084fe60000041854 */
[----:B------:R-:W-:Y:S05]  /*134b0*/  IMAD.MOV.U32 R241, RZ, RZ, R161 ;  /* 0x000000fffff17224 */ /* 0x000fea00078e00a1 */
[C---:B------:R-:W-:Y:S04]  /*134c0*/  HMMA.16816.F32.BF16 R88, R120.reuse, R116, R88 ;  /* 0x000000747858723c */ /* 0x040fe80000041858 */
[----:B------:R-:W-:Y:S01]  /*134d0*/  F2FP.BF16.F32.PACK_AB R116, R210, R211 ;  /* 0x000000d3d274723e */ /* 0x000fe200000010ff */
[----:B-----5:R-:W-:Y:S01]  /*134e0*/  FFMA.FTZ R107, R162, UR4, -R184 ;  /* 0x00000004a26b7c23 */ /* 0x020fe200080108b8 */
[----:B------:R-:W-:Y:S01]  /*134f0*/  MOV R162, R159 ;  /* 0x0000009f00a27202 */ /* 0x000fe20000000f00 */
[--C-:B------:R-:W-:Y:S01]  /*13500*/  FFMA.FTZ R106, R167, UR4, -R110.reuse ;  /* 0x00000004a76a7c23 */ /* 0x100fe2000801086e */
[-C--:B------:R-:W-:Y:S01]  /*13510*/  HMMA.16816.F32.BF16 R92, R120, R118.reuse, R92 ;  /* 0x00000076785c723c */ /* 0x080fe2000004185c */
[----:B------:R-:W2:Y:S01]  /*13520*/  LDSM.16.MT88.4 R120, [R105+0x1800] ;  /* 0x001800006978783b */ /* 0x000ea20000004200 */
[----:B------:R5:W-:Y:S01]  /*13530*/  MUFU.EX2 R187, R107 ;  /* 0x0000006b00bb7308 */ /* 0x000be20000000800 */
[----:B---3--:R-:W-:Y:S01]  /*13540*/  F2FP.BF16.F32.PACK_AB R117, R198, R203 ;  /* 0x000000cbc675723e */ /* 0x008fe200000010ff */
[----:B------:R-:W-:Y:S01]  /*13550*/  FFMA.FTZ R110, R166, UR4, -R110 ;  /* 0x00000004a66e7c23 */ /* 0x000fe2000801086e */
[----:B-1----:R-:W-:Y:S07]  /*13560*/  F2FP.BF16.F32.PACK_AB R176, R195, R194 ;  /* 0x000000c2c3b0723e */ /* 0x002fee00000010ff */
[----:B------:R1:W-:Y:S01]  /*13570*/  MUFU.EX2 R196, R106 ;  /* 0x0000006a00c47308 */ /* 0x0003e20000000800 */
[----:B------:R-:W-:Y:S01]  /*13580*/  MOV R243, R162 ;  /* 0x000000a200f37202 */ /* 0x000fe20000000f00 */
[----:B------:R-:W-:Y:S08]  /*13590*/  HMMA.16816.F32.BF16 R96, R112, R118, R96 ;  /* 0x000000767060723c */ /* 0x000ff00000041860 */
[----:B------:R-:W3:Y:S01]  /*135a0*/  MUFU.EX2 R197, R110 ;  /* 0x0000006e00c57308 */ /* 0x000ee20000000800 */
[----:B------:R-:W-:Y:S02]  /*135b0*/  F2FP.BF16.F32.PACK_AB R112, R209, R204 ;  /* 0x000000ccd170723e */ /* 0x000fe400000010ff */
[----:B------:R-:W-:Y:S02]  /*135c0*/  F2FP.BF16.F32.PACK_AB R113, R205, R201 ;  /* 0x000000c9cd71723e */ /* 0x000fe400000010ff */
[----:B------:R-:W-:Y:S01]  /*135d0*/  F2FP.BF16.F32.PACK_AB R114, R208, R207 ;  /* 0x000000cfd072723e */ /* 0x000fe200000010ff */
[----:B-----5:R-:W-:Y:S01]  /*135e0*/  FFMA.FTZ R107, R142, UR4, -R111 ;  /* 0x000000048e6b7c23 */ /* 0x020fe2000801086f */
[----:B------:R-:W-:Y:S02]  /*135f0*/  F2FP.BF16.F32.PACK_AB R115, R206, R202 ;  /* 0x000000cace73723e */ /* 0x000fe400000010ff */
[----:B------:R-:W-:Y:S01]  /*13600*/  F2FP.BF16.F32.PACK_AB R118, R213, R212 ;  /* 0x000000d4d576723e */ /* 0x000fe200000010ff */
[----:B-1----:R-:W-:Y:S01]  /*13610*/  FFMA.FTZ R106, R165, UR4, -R185 ;  /* 0x00000004a56a7c23 */ /* 0x002fe200080108b9 */
[----:B------:R-:W-:Y:S01]  /*13620*/  F2FP.BF16.F32.PACK_AB R119, R200, R199 ;  /* 0x000000c7c877723e */ /* 0x000fe200000010ff */
[----:B------:R-:W-:Y:S01]  /*13630*/  MUFU.EX2 R191, R107 ;  /* 0x0000006b00bf7308 */ /* 0x000fe20000000800 */
[----:B---3--:R-:W-:Y:S01]  /*13640*/  F2FP.BF16.F32.PACK_AB R178, R197, R196 ;  /* 0x000000c4c5b2723e */ /* 0x008fe200000010ff */
[-C--:B------:R-:W-:Y:S08]  /*13650*/  HMMA.16816.F32.BF16 R4, R112, R124.reuse, R4 ;  /* 0x0000007c7004723c */ /* 0x080ff00000041804 */
[----:B------:R1:W-:Y:S10]  /*13660*/  MUFU.EX2 R188, R106 ;  /* 0x0000006a00bc7308 */ /* 0x0003f40000000800 */
[----:B------:R-:W-:Y:S01]  /*13670*/  MUFU.EX2 R107, R109 ;  /* 0x0000006d006b7308 */ /* 0x000fe20000000800 */
[C---:B------:R-:W-:Y:S08]  /*13680*/  HMMA.16816.F32.BF16 R8, R116.reuse, R124, R8 ;  /* 0x0000007c7408723c */ /* 0x040ff00000041808 */
[-C--:B------:R-:W-:Y:S03]  /*13690*/  HMMA.16816.F32.BF16 R12, R116, R126.reuse, R12 ;  /* 0x0000007e740c723c */ /* 0x080fe6000004180c */
[--C-:B-1----:R-:W-:Y:S01]  /*136a0*/  FFMA.FTZ R106, R163, UR4, -R111.reuse ;  /* 0x00000004a36a7c23 */ /* 0x102fe2000801086f */
[----:B------:R-:W-:Y:S01]  /*136b0*/  FFMA.FTZ R111, R141, UR4, -R111 ;  /* 0x000000048d6f7c23 */ /* 0x000fe2000801086f */
[----:B------:R-:W-:Y:S02]  /*136c0*/  IMAD.MOV.U32 R163, RZ, RZ, R160 ;  /* 0x000000ffffa37224 */ /* 0x000fe400078e00a0 */
[----:B------:R-:W-:Y:S01]  /*136d0*/  IMAD.MOV.U32 R160, RZ, RZ, R157 ;  /* 0x000000ffffa07224 */ /* 0x000fe200078e009d */
[C---:B------:R-:W-:Y:S01]  /*136e0*/  HMMA.16816.F32.BF16 R16, R112.reuse, R126, R16 ;  /* 0x0000007e7010723c */ /* 0x040fe20000041810 */
[----:B------:R-:W1:Y:S01]  /*136f0*/  LDSM.16.MT88.4 R124, [R105+0x2800] ;  /* 0x00280000697c783b */ /* 0x000e620000004200 */
[----:B------:R3:W-:Y:S02]  /*13700*/  MUFU.EX2 R192, R106 ;  /* 0x0000006a00c07308 */ /* 0x0007e40000000800 */
[----:B------:R-:W-:Y:S08]  /*13710*/  MOV R242, R163 ;  /* 0x000000a300f27202 */ /* 0x000ff00000000f00 */
[----:B------:R-:W5:Y:S01]  /*13720*/  MUFU.EX2 R193, R111 ;  /* 0x0000006f00c17308 */ /* 0x000f620000000800 */
[----:B------:R-:W-:Y:S01]  /*13730*/  MOV R244, R160 ;  /* 0x000000a000f47202 */ /* 0x000fe20000000f00 */
[-C--:B----4-:R-:W-:Y:S08]  /*13740*/  HMMA.16816.F32.BF16 R20, R112, R128.reuse, R20 ;  /* 0x000000807014723c */ /* 0x090ff00000041814 */
[C---:B------:R-:W-:Y:S04]  /*13750*/  HMMA.16816.F32.BF16 R24, R116.reuse, R128, R24 ;  /* 0x000000807418723c */ /* 0x040fe80000041818 */
[--C-:B---3--:R-:W-:Y:S01]  /*13760*/  FFMA.FTZ R106, R143, UR4, -R184.reuse ;  /* 0x000000048f6a7c23 */ /* 0x108fe200080108b8 */
[----:B-----5:R-:W-:Y:S03]  /*13770*/  F2FP.BF16.F32.PACK_AB R110, R193, R191 ;  /* 0x000000bfc16e723e */ /* 0x020fe600000010ff */
[-C--:B------:R-:W-:Y:S01]  /*13780*/  HMMA.16816.F32.BF16 R28, R116, R130.reuse, R28 ;  /* 0x00000082741c723c */ /* 0x080fe2000004181c */
[----:B------:R3:W4:Y:S07]  /*13790*/  MUFU.EX2 R189, R106 ;  /* 0x0000006a00bd7308 */ /* 0x00072e0000000800 */
[C---:B------:R-:W-:Y:S01]  /*137a0*/  HMMA.16816.F32.BF16 R32, R112.reuse, R130, R32 ;  /* 0x000000827020723c */ /* 0x040fe20000041820 */
[----:B------:R-:W5:Y:S03]  /*137b0*/  LDSM.16.MT88.4 R128, [R220+0x9c00] ;  /* 0x009c0000dc80783b */ /* 0x000f660000004200 */
[--C-:B---3--:R-:W-:Y:S04]  /*137c0*/  FFMA.FTZ R106, R140, UR4, -R184.reuse ;  /* 0x000000048c6a7c23 */ /* 0x108fe800080108b8 */
[-C--:B------:R-:W-:Y:S01]  /*137d0*/  HMMA.16816.F32.BF16 R36, R112, R132.reuse, R36 ;  /* 0x000000847024723c */ /* 0x080fe20000041824 */
[----:B------:R-:W3:Y:S02]  /*137e0*/  LDSM.16.MT88.4 R140, [R105+0xc00] ;  /* 0x000c0000698c783b */ /* 0x000ee40000004200 */
[----:B------:R-:W-:Y:S01]  /*137f0*/  FFMA.FTZ R184, R156, UR4, -R184 ;  /* 0x000000049cb87c23 */ /* 0x000fe200080108b8 */
[----:B----4-:R-:W-:Y:S01]  /*13800*/  F2FP.BF16.F32.PACK_AB R109, R189, R187 ;  /* 0x000000bbbd6d723e */ /* 0x010fe200000010ff */
[----:B------:R4:W-:Y:S03]  /*13810*/  MUFU.EX2 R186, R106 ;  /* 0x0000006a00ba7308 */ /* 0x0009e60000000800 */
[C---:B------:R-:W-:Y:S01]  /*13820*/  HMMA.16816.F32.BF16 R40, R116.reuse, R132, R40 ;  /* 0x000000847428723c */ /* 0x040fe20000041828 */
[----:B------:R-:W3:Y:S06]  /*13830*/  LDSM.16.MT88.4 R156, [R220+0xac00] ;  /* 0x00ac0000dc9c783b */ /* 0x000eec0000004200 */
[----:B------:R-:W2:Y:S01]  /*13840*/  MUFU.EX2 R184, R184 ;  /* 0x000000b800b87308 */ /* 0x000ea20000000800 */
[-C--:B------:R-:W-:Y:S03]  /*13850*/  HMMA.16816.F32.BF16 R44, R116, R134.reuse, R44 ;  /* 0x00000086742c723c */ /* 0x080fe6000004182c */
[--C-:B----4-:R-:W-:Y:S01]  /*13860*/  FFMA.FTZ R106, R164, UR4, -R185.reuse ;  /* 0x00000004a46a7c23 */ /* 0x110fe200080108b9 */
[----:B------:R-:W-:Y:S01]  /*13870*/  FFMA.FTZ R185, R108, UR4, -R185 ;  /* 0x000000046cb97c23 */ /* 0x000fe200080108b9 */
[----:B------:R-:W-:Y:S03]  /*13880*/  F2FP.BF16.F32.PACK_AB R108, R192, R190 ;  /* 0x000000bec06c723e */ /* 0x000fe600000010ff */
[C---:B------:R-:W-:Y:S01]  /*13890*/  HMMA.16816.F32.BF16 R48, R112.reuse, R134, R48 ;  /* 0x000000867030723c */ /* 0x040fe20000041830 */
[----:B------:R-:W4:Y:S03]  /*138a0*/  MUFU.EX2 R106, R106 ;  /* 0x0000006a006a7308 */ /* 0x000f260000000800 */
[----:B--2---:R-:W-:Y:S07]  /*138b0*/  F2FP.BF16.F32.PACK_AB R111, R184, R186 ;  /* 0x000000bab86f723e */ /* 0x004fee00000010ff */
[----:B------:R-:W2:Y:S01]  /*138c0*/  MUFU.EX2 R185, R185 ;  /* 0x000000b900b97308 */ /* 0x000ea20000000800 */
[-C--:B------:R-:W-:Y:S03]  /*138d0*/  HMMA.16816.F32.BF16 R52, R112, R120.reuse, R52 ;  /* 0x000000787034723c */ /* 0x080fe60000041834 */
[----:B----4-:R-:W-:Y:S05]  /*138e0*/  F2FP.BF16.F32.PACK_AB R177, R106, R188 ;  /* 0x000000bc6ab1723e */ /* 0x010fea00000010ff */
[C---:B------:R-:W-:Y:S04]  /*138f0*/  HMMA.16816.F32.BF16 R56, R116.reuse, R120, R56 ;  /* 0x000000787438723c */ /* 0x040fe80000041838 */
[----:B--2---:R-:W-:Y:S04]  /*13900*/  F2FP.BF16.F32.PACK_AB R179, R185, R107 ;  /* 0x0000006bb9b3723e */ /* 0x004fe800000010ff */
        /* <DEDUP_REMOVED lines=9> */
[----:B------:R-:W-:Y:S08]  /*139a0*/  HMMA.16816.F32.BF16 R96, R112, R126, R96 ;  /* 0x0000007e7060723c */ /* 0x000ff00000041860 */
[-C--:B-----5:R-:W-:Y:S01]  /*139b0*/  HMMA.16816.F32.BF16 R112, R108, R128.reuse, R4 ;  /* 0x000000806c70723c */ /* 0x0a0fe20000041804 */
[----:B------:R-:W2:Y:S04]  /*139c0*/  LDL.LU R5, [R1+0x2c] ;  /* 0x00002c0001057983 */ /* 0x000ea80000300800 */
[----:B------:R-:W4:Y:S01]  /*139d0*/  LDL.LU R4, [R1+0x28] ;  /* 0x0000280001047983 */ /* 0x000f220000300800 */
[----:B------:R-:W-:Y:S01]  /*139e0*/  IMAD.MOV.U32 R6, RZ, RZ, R151 ;  /* 0x000000ffff067224 */ /* 0x000fe200078e0097 */
[----:B------:R-:W-:Y:S01]  /*139f0*/  MOV R7, R150 ;  /* 0x0000009600077202 */ /* 0x000fe20000000f00 */
[C---:B------:R-:W-:Y:S04]  /*13a00*/  HMMA.16816.F32.BF16 R116, R176.reuse, R128, R8 ;  /* 0x00000080b074723c */ /* 0x040fe80000041808 */
[----:B------:R-:W-:Y:S01]  /*13a10*/  MOV R11, R147 ;  /* 0x00000093000b7202 */ /* 0x000fe20000000f00 */
[----:B------:R-:W-:Y:S01]  /*13a20*/  IMAD.MOV.U32 R10, RZ, RZ, R148 ;  /* 0x000000ffff0a7224 */ /* 0x000fe200078e0094 */
[----:B------:R-:W-:Y:S02]  /*13a30*/  MOV R9, R149 ;  /* 0x0000009500097202 */ /* 0x000fe40000000f00 */
[-C--:B------:R-:W-:Y:S01]  /*13a40*/  HMMA.16816.F32.BF16 R120, R176, R130.reuse, R12 ;  /* 0x00000082b078723c */ /* 0x080fe2000004180c */
[----:B------:R-:W5:Y:S02]  /*13a50*/  LDL.LU R13, [R1+0x30] ;  /* 0x00003000010d7983 */ /* 0x000f640000300800 */
[----:B------:R-:W-:Y:S01]  /*13a60*/  MOV R14, R146 ;  /* 0x00000092000e7202 */ /* 0x000fe20000000f00 */
[----:B------:R-:W-:Y:S01]  /*13a70*/  IMAD.MOV.U32 R15, RZ, RZ, R145 ;  /* 0x000000ffff0f7224 */ /* 0x000fe200078e0091 */
[----:B------:R-:W5:Y:S03]  /*13a80*/  LDL.LU R12, [R1+0x34] ;  /* 0x00003400010c7983 */ /* 0x000f660000300800 */
[C---:B------:R-:W-:Y:S04]  /*13a90*/  HMMA.16816.F32.BF16 R124, R108.reuse, R130, R16 ;  /* 0x000000826c7c723c */ /* 0x040fe80000041810 */
[----:B------:R-:W-:Y:S04]  /*13aa0*/  MOV R19, R144 ;  /* 0x0000009000137202 */ /* 0x000fe80000000f00 */
        /* <DEDUP_REMOVED lines=17> */
[----:B----4-:R-:W-:Y:S03]  /*13bc0*/  FFMA.FTZ R2, R0, R4, R7 ;  /* 0x0000000400027223 */ /* 0x010fe60000010007 */
[----:B------:R-:W-:Y:S01]  /*13bd0*/  FADD.FTZ R0, R15, R8 ;  /* 0x000000080f007221 */ /* 0x000fe20000010000 */
[----:B------:R1:W2:Y:S01]  /*13be0*/  LDSM.16.MT88.4 R4, [R105+0x2c00] ;  /* 0x002c00006904783b */ /* 0x0002a20000004200 */
[----:B------:R-:W-:Y:S02]  /*13bf0*/  FADD.FTZ R2, R9, R2 ;  /* 0x0000000209027221 */ /* 0x000fe40000010000 */
[----:B------:R-:W-:Y:S02]  /*13c00*/  FADD.FTZ R8, R251, R0 ;  /* 0x00000000fb087221 */ /* 0x000fe40000010000 */
[----:B------:R-:W-:Y:S02]  /*13c10*/  FADD.FTZ R0, R252, R2 ;  /* 0x00000002fc007221 */ /* 0x000fe40000010000 */
[----:B------:R-:W-:Y:S01]  /*13c20*/  FADD.FTZ R8, R244, R8 ;  /* 0x00000008f4087221 */ /* 0x000fe20000010000 */
[----:B-----5:R-:W-:Y:S01]  /*13c30*/  FFMA.FTZ R100, R100, R13, R19 ;  /* 0x0000000d64647223 */ /* 0x020fe20000010013 */
[----:B------:R-:W-:Y:S01]  /*13c40*/  FADD.FTZ R0, R241, R0 ;  /* 0x00000000f1007221 */ /* 0x000fe20000010000 */
[----:B------:R-:W-:Y:S02]  /*13c50*/  FFMA.FTZ R3, R3, R12, R14 ;  /* 0x0000000c03037223 */ /* 0x000fe4000001000e */
[----:B------:R-:W-:Y:S01]  /*13c60*/  FADD.FTZ R100, R10, R100 ;  /* 0x000000640a647221 */ /* 0x000fe20000010000 */
[----:B------:R-:W-:Y:S01]  /*13c70*/  FADD.FTZ R0, R239, R0 ;  /* 0x00000000ef007221 */ /* 0x000fe20000010000 */
[----:B------:R-:W-:Y:S02]  /*13c80*/  FADD.FTZ R9, R11, R3 ;  /* 0x000000030b097221 */ /* 0x000fe40000010000 */
[----:B------:R-:W-:Y:S01]  /*13c90*/  FADD.FTZ R3, R250, R100 ;  /* 0x00000064fa037221 */ /* 0x000fe20000010000 */
[----:B------:R-:W-:Y:S01]  /*13ca0*/  FADD.FTZ R0, R240, R0 ;  /* 0x00000000f0007221 */ /* 0x000fe20000010000 */
[----:B------:R-:W-:Y:S01]  /*13cb0*/  MOV R100, R103 ;  /* 0x0000006700647202 */ /* 0x000fe20000000f00 */
[----:B------:R-:W-:Y:S01]  /*13cc0*/  FADD.FTZ R2, R245, R9 ;  /* 0x00000009f5027221 */ /* 0x000fe20000010000 */
[----:B------:R-:W-:Y:S01]  /*13cd0*/  FADD.FTZ R3, R243, R3 ;  /* 0x00000003f3037221 */ /* 0x000fe20000010000 */
[----:B------:R-:W-:Y:S01]  /*13ce0*/  FADD.FTZ R0, R214, R0 ;  /* 0x00000000d6007221 */ /* 0x000fe20000010000 */
[----:B-1----:R-:W-:Y:S01]  /*13cf0*/  MOV R105, R102 ;  /* 0x0000006600697202 */ /* 0x002fe20000000f00 */
[----:B------:R-:W-:Y:S01]  /*13d00*/  FADD.FTZ R9, R242, R2 ;  /* 0x00000002f2097221 */ /* 0x000fe20000010000 */
[----:B------:R-:W-:Y:S01]  /*13d10*/  FADD.FTZ R2, R248, R8 ;  /* 0x00000008f8027221 */ /* 0x000fe20000010000 */
[----:B------:R-:W-:Y:S02]  /*13d20*/  FADD.FTZ R3, R238, R3 ;  /* 0x00000003ee037221 */ /* 0x000fe40000010000 */
        /* <DEDUP_REMOVED lines=31> */
[----:B------:R-:W-:Y:S04]  /*13f20*/  HMMA.16816.F32.BF16 R96, R108, R6, R96 ;  /* 0x000000066c60723c */ /* 0x000fe80000041860 */
[----:B------:R-:W-:Y:S01]  /*13f30*/  FADD.FTZ R3, R208, R3 ;  /* 0x00000003d0037221 */ /* 0x000fe20000010000 */
[----:B------:R-:W-:Y:S01]  /*13f40*/  FADD.FTZ R2, R195, R2 ;  /* 0x00000002c3027221 */ /* 0x000fe20000010000 */
[----:B------:R-:W-:Y:S01]  /*13f50*/  FADD.FTZ R0, R106, R0 ;  /* 0x000000006a007221 */ /* 0x000fe20000010000 */
[----:B------:R-:W-:Y:S02]  /*13f60*/  IMAD.MOV.U32 R106, RZ, RZ, R104 ;  /* 0x000000ffff6a7224 */ /* 0x000fe400078e0068 */
        /* <DEDUP_REMOVED lines=9> */
[----:B------:R-:W-:Y:S01]  /*14000*/  MOV R107, R101 ;  /* 0x00000065006b7202 */ /* 0x000fe20000000f00 */
[----:B------:R4:W-:Y:S01]  /*14010*/  STL [R1+0x2c], R4 ;  /* 0x00002c0401007387 */ /* 0x0009e20000100800 */
[----:B------:R-:W-:Y:S01]  /*14020*/  FADD.FTZ R3, R185, R3 ;  /* 0x00000003b9037221 */ /* 0x000fe20000010000 */
[----:B------:R-:W-:Y:S01]  /*14030*/  FADD.FTZ R2, R193, R2 ;  /* 0x00000002c1027221 */ /* 0x000fe20000010000 */
[----:B------:R-:W-:Y:S03]  /*14040*/  FADD.FTZ R0, R184, R0 ;  /* 0x00000000b8007221 */ /* 0x000fe60000010000 */
[----:B------:R4:W-:Y:S04]  /*14050*/  STL [R1+0x28], R3 ;  /* 0x0000280301007387 */ /* 0x0009e80000100800 */
[----:B------:R4:W-:Y:S04]  /*14060*/  STL [R1+0x30], R2 ;  /* 0x0000300201007387 */ /* 0x0009e80000100800 */
[----:B------:R4:W-:Y:S01]  /*14070*/  STL [R1+0x34], R0 ;  /* 0x0000340001007387 */ /* 0x0009e20000100800 */
[----:B------:R-:W-:Y:S05]  /*14080*/  BRA.U UP0, `(.L_x_274) ;  /* 0xffffffbd002c7547 */ /* 0x000fea000b83ffff */
.L_x_273:
[----:B----4-:R-:W2:Y:S04]  /*14090*/  LDL.LU R3, [R1+0x30] ;  /* 0x0000300001037983 */ /* 0x010ea80000300800 */
[----:B------:R-:W3:Y:S04]  /*140a0*/  LDL.LU R9, [R1+0x34] ;  /* 0x0000340001097983 */ /* 0x000ee80000300800 */
[----:B------:R-:W4:Y:S04]  /*140b0*/  LDL.LU R6, [R1+0x2c] ;  /* 0x00002c0001067983 */ /* 0x000f280000300800 */
[----:B------:R-:W5:Y:S04]  /*140c0*/  LDL.LU R5, [R1+0x28] ;  /* 0x0000280001057983 */ /* 0x000f680000300800 */
[----:B------:R-:W5:Y:S04]  /*140d0*/  LDL.LU R8, [R1+0x38] ;  /* 0x0000380001087983 */ /* 0x000f680000300800 */
[----:B------:R-:W5:Y:S01]  /*140e0*/  LDL.LU R7, [R1+0x50] ;  /* 0x0000500001077983 */ /* 0x000f620000300800 */
[----:B------:R-:W-:Y:S01]  /*140f0*/  UISETP.NE.AND UP3, UPT, UR19, -0x1, UPT ;  /* 0xffffffff1300788c */ /* 0x000fe2000bf65270 */
[----:B------:R-:W-:Y:S01]  /*14100*/  LOP3.LUT P6, RZ, R221, 0x3, RZ, 0xc0, !PT ;  /* 0x00000003ddff7812 */ /* 0x000fe200078cc0ff */
[----:B------:R-:W1:Y:S01]  /*14110*/  LDCU.U8 UR12, c[0x0][0x549] ;  /* 0x0000a920ff0c77ac */ /* 0x000e620008000000 */
[----:B------:R-:W-:Y:S01]  /*14120*/  UISETP.NE.AND UP2, UPT, UR19, -0x1, UPT ;  /* 0xffffffff1300788c */ /* 0x000fe2000bf45270 */
[----:B------:R-:W5:Y:S07]  /*14130*/  LDCU UR16, c[0x0][0x434] ;  /* 0x00008680ff1077ac */ /* 0x000f6e0008000800 */
[----:B------:R-:W1:Y:S02]  /*14140*/  @!UP3 LDCU.64 UR6, c[0x0][0x400] ;  /* 0x00008000ff06b7ac */ /* 0x000e640008000a00 */
[----:B-1----:R-:W-:Y:S01]  /*14150*/  UISETP.NE.AND UP1, UPT, UR12, URZ, UPT ;  /* 0x000000ff0c00728c */ /* 0x002fe2000bf25270 */
[----:B------:R-:W1:Y:S01]  /*14160*/  S2UR UR12, SR_CTAID.Z ;  /* 0x00000000000c79c3 */ /* 0x000e620000002700 */
[----:B------:R-:W-:Y:S01]  /*14170*/  @!UP3 UIMAD.WIDE.U32 UR8, UR20, UR6, URZ ;  /* 0x000000061408b2a5 */ /* 0x000fe2000f8e00ff */
[----:B------:R-:W1:Y:S03]  /*14180*/  LDCU UR6, c[0x0][0x434] ;  /* 0x00008680ff0677ac */ /* 0x000e660008000800 */
[----:B------:R-:W-:-:S05]  /*14190*/  @!UP3 UIMAD UR7, UR20, UR7, UR9 ;  /* 0x000000071407b2a4 */ /* 0x000fca000f8e0209 */
[----:B------:R-:W1:Y:S02]  /*141a0*/  @UP1 LDCU UR15, c[0x0][0x430] ;  /* 0x00008600ff0f17ac */ /* 0x000e640008000800 */
[----:B------:R-:W1:Y:S01]  /*141b0*/  LDCU.U8 UR9, c[0x0][0x548] ;  /* 0x0000a900ff0977ac */ /* 0x000e620008000000 */
[----:B------:R-:W-:Y:S01]  /*141c0*/  @UP1 UMOV UR13, 0x1 ;  /* 0x00000001000d1882 */ /* 0x000fe20000000000 */
[----:B-1----:R-:W-:Y:S01]  /*141d0*/  UISETP.NE.AND UP0, UPT, UR9, URZ, !UP1 ;  /* 0x000000ff0900728c */ /* 0x002fe2000cf05270 */
[----:B--2---:R-:W1:Y:S04]  /*141e0*/  SHFL.BFLY PT, R2, R3, 0x2, 0x1f ;  /* 0x0c401f0003027f89 */ /* 0x004e6800000e0000 */
[----:B---3--:R-:W2:Y:S04]  /*141f0*/  SHFL.BFLY PT, R0, R9, 0x2, 0x1f ;  /* 0x0c401f0009007f89 */ /* 0x008ea800000e0000 */
[----:B----4-:R-:W3:Y:S01]  /*14200*/  SHFL.BFLY PT, R4, R6, 0x2, 0x1f ;  /* 0x0c401f0006047f89 */ /* 0x010ee200000e0000 */
[----:B-----5:R-:W-:-:S04]  /*14210*/  LOP3.LUT R223, R8, R223, RZ, 0xfc, !PT ;  /* 0x000000df08df7212 */ /* 0x020fc800078efcff */
[----:B------:R-:W-:Y:S01]  /*14220*/  LOP3.LUT R223, R223, 0x20, R7, 0xf8, !PT ;  /* 0x00000020dfdf7812 */ /* 0x000fe200078ef807 */
[----:B-1----:R-:W-:Y:S02]  /*14230*/  FADD.FTZ R2, R2, R3 ;  /* 0x0000000302027221 */ /* 0x002fe40000010000 */
[----:B------:R-:W1:Y:S01]  /*14240*/  SHFL.BFLY PT, R3, R5, 0x2, 0x1f ;  /* 0x0c401f0005037f89 */ /* 0x000e6200000e0000 */
[----:B--2---:R-:W-:-:S03]  /*14250*/  FADD.FTZ R0, R0, R9 ;  /* 0x0000000900007221 */ /* 0x004fc60000010000 */
[----:B------:R-:W2:Y:S01]  /*14260*/  SHFL.BFLY PT, R51, R2, 0x1, 0x1f ;  /* 0x0c201f0002337f89 */ /* 0x000ea200000e0000 */
[----:B---3--:R-:W-:-:S03]  /*14270*/  FADD.FTZ R4, R4, R6 ;  /* 0x0000000604047221 */ /* 0x008fc60000010000 */
[----:B------:R-:W3:Y:S04]  /*14280*/  SHFL.BFLY PT, R50, R0, 0x1, 0x1f ;  /* 0x0c201f0000327f89 */ /* 0x000ee800000e0000 */
[----:B------:R-:W4:Y:S01]  /*14290*/  SHFL.BFLY PT, R52, R4, 0x1, 0x1f ;  /* 0x0c201f0004347f89 */ /* 0x000f2200000e0000 */
[----:B-1----:R-:W-:Y:S01]  /*142a0*/  FADD.FTZ R3, R3, R5 ;  /* 0x0000000503037221 */ /* 0x002fe20000010000 */
[----:B--2---:R-:W-:-:S04]  /*142b0*/  FADD.FTZ R51, R2, R51 ;  /* 0x0000003302337221 */ /* 0x004fc80000010000 */
[----:B------:R-:W1:Y:S01]  /*142c0*/  SHFL.BFLY PT, R53, R3, 0x1, 0x1f ;  /* 0x0c201f0003357f89 */ /* 0x000e6200000e0000 */
[----:B------:R-:W-:Y:S01]  /*142d0*/  LOP3.LUT R2, R7, 0xc0, RZ, 0xc0, !PT ;  /* 0x000000c007027812 */ /* 0x000fe200078ec0ff */
[----:B------:R-:W2:Y:S01]  /*142e0*/  MUFU.RCP R5, R51 ;  /* 0x0000003300057308 */ /* 0x000ea20000001000 */
[----:B------:R-:W-:Y:S01]  /*142f0*/  FSETP.NE.FTZ.AND P0, PT, R51, RZ, PT ;  /* 0x000000ff3300720b */ /* 0x000fe20003f15000 */
[----:B---3--:R-:W-:Y:S01]  /*14300*/  FADD.FTZ R50, R0, R50 ;  /* 0x0000003200327221 */ /* 0x008fe20000010000 */
[----:B------:R-:W-:Y:S01]  /*14310*/  LOP3.LUT R2, R2, 0x18, R221, 0xf8, !PT ;  /* 0x0000001802027812 */ /* 0x000fe200078ef8dd */
[----:B----4-:R-:W-:-:S03]  /*14320*/  FADD.FTZ R52, R4, R52 ;  /* 0x0000003404347221 */ /* 0x010fc60000010000 */
[----:B------:R-:W-:Y:S01]  /*14330*/  LOP3.LUT R223, R223, R2, RZ, 0xfc, !PT ;  /* 0x00000002dfdf7212 */ /* 0x000fe200078efcff */
[----:B------:R-:W3:Y:S01]  /*14340*/  MUFU.RCP R6, R50 ;  /* 0x0000003200067308 */ /* 0x000ee20000001000 */
[----:B------:R-:W-:Y:S02]  /*14350*/  FSETP.NE.FTZ.AND P4, PT, R50, RZ, PT ;  /* 0x000000ff3200720b */ /* 0x000fe40003f95000 */
[----:B------:R-:W-:Y:S02]  /*14360*/  FSETP.NE.FTZ.AND P3, PT, R52, RZ, PT ;  /* 0x000000ff3400720b */ /* 0x000fe40003f75000 */
[----:B------:R-:W-:Y:S01]  /*14370*/  LEA R4, R223, UR5, 0x1 ;  /* 0x00000005df047c11 */ /* 0x000fe2000f8e08ff */
[----:B------:R-:W4:Y:S02]  /*14380*/  @UP3 LDCU.64 UR4, c[0x0][0x408] ;  /* 0x00008100ff0437ac */ /* 0x000f240008000a00 */
[----:B------:R-:W5:Y:S01]  /*14390*/  MUFU.RCP R2, R52 ;  /* 0x0000003400027308 */ /* 0x000f620000001000 */
[----:B--2---:R-:W-:Y:S01]  /*143a0*/  FSEL R0, R5, 1, P0 ;  /* 0x3f80000005007808 */ /* 0x004fe20000000000 */
[----:B-1----:R-:W-:-:S04]  /*143b0*/  FADD.FTZ R53, R3, R53 ;  /* 0x0000003503357221 */ /* 0x002fc80000010000 */
        /* <DEDUP_REMOVED lines=25> */
[----:B------:R-:W1:Y:S01]  /*14550*/  MUFU.RCP R0, R53 ;  /* 0x0000003500007308 */ /* 0x000e620000001000 */
[----:B------:R-:W-:Y:S01]  /*14560*/  FSETP.NE.FTZ.AND P5, PT, R53, RZ, PT ;  /* 0x000000ff3500720b */ /* 0x000fe20003fb5000 */
[----:B----4-:R-:W-:Y:S01]  /*14570*/  @UP3 UIMAD.WIDE.U32 UR22, UR19, UR4, URZ ;  /* 0x00000004131632a5 */ /* 0x010fe2000f8e00ff */
[----:B-----5:R-:W-:Y:S01]  /*14580*/  FSEL R2, R2, 1, P3 ;  /* 0x3f80000002027808 */ /* 0x020fe20001800000 */
        /* <DEDUP_REMOVED lines=54> */
[----:B------:R-:W-:Y:S01]  /*148f0*/  F2FP.BF16.F32.PACK_AB R0, R125, R124 ;  /* 0x0000007c7d00723e */ /* 0x000fe200000010ff */
[----:B------:R-:W-:Y:S01]  /*14900*/  FMUL.FTZ R120, R2, R120 ;  /* 0x0000007802787220 */ /* 0x000fe20000410000 */
[----:B------:R-:W-:Y:S01]  /*14910*/  IADD3 R3, PT, PT, R4, -R3, RZ ;  /* 0x8000000304037210 */ /* 0x000fe20007ffe0ff */
        /* <DEDUP_REMOVED lines=22> */
[----:B------:R-:W-:Y:S01]  /*14a80*/  STS [R4], R47 ;  /* 0x0000002f04007388 */ /* 0x000fe20000000800 */
[----:B------:R-:W-:Y:S01]  /*14a90*/  F2FP.BF16.F32.PACK_AB R49, R49, R116 ;  /* 0x000000743131723e */ /* 0x000fe200000010ff */
[----:B------:R-:W1:Y:S01]  /*14aa0*/  S2UR UR4, SR_CTAID.X ;  /* 0x00000000000479c3 */ /* 0x000e620000002500 */
[----:B------:R-:W-:Y:S01]  /*14ab0*/  F2FP.BF16.F32.PACK_AB R5, R5, R118 ;  /* 0x000000760505723e */ /* 0x000fe200000010ff */
[----:B------:R-:W-:Y:S01]  /*14ac0*/  STS [R4+0x200], R46 ;  /* 0x0002002e04007388 */ /* 0x000fe20000000800 */
[----:B------:R-:W-:Y:S01]  /*14ad0*/  F2FP.BF16.F32.PACK_AB R48, R48, R120 ;  /* 0x000000783030723e */ /* 0x000fe200000010ff */
[----:B------:R-:W-:Y:S01]  /*14ae0*/  @UP3 UIMAD UR7, UR19, UR5, UR23 ;  /* 0x00000005130732a4 */ /* 0x000fe2000f8e0217 */
[----:B------:R-:W-:Y:S01]  /*14af0*/  F2FP.BF16.F32.PACK_AB R123, R123, R122 ;  /* 0x0000007a7b7b723e */ /* 0x000fe200000010ff */
[----:B------:R2:W-:Y:S01]  /*14b00*/  STS [R3+0x10], R0 ;  /* 0x0000100003007388 */ /* 0x0005e20000000800 */
[----:B------:R-:W-:Y:S01]  /*14b10*/  F2FP.BF16.F32.PACK_AB R42, R42, R128 ;  /* 0x000000802a2a723e */ /* 0x000fe200000010ff */
[----:B------:R-:W3:Y:S01]  /*14b20*/  @UP1 LDCU UR5, c[0x0][0x430] ;  /* 0x00008600ff0517ac */ /* 0x000ee20008000800 */
[----:B------:R-:W-:Y:S01]  /*14b30*/  F2FP.BF16.F32.PACK_AB R41, R41, R130 ;  /* 0x000000822929723e */ /* 0x000fe200000010ff */
[----:B------:R4:W-:Y:S01]  /*14b40*/  STS [R3+0x210], R2 ;  /* 0x0002100203007388 */ /* 0x0009e20000000800 */
[----:B------:R-:W-:Y:S01]  /*14b50*/  F2FP.BF16.F32.PACK_AB R38, R38, R140 ;  /* 0x0000008c2626723e */ /* 0x000fe200000010ff */
[----:B------:R-:W-:Y:S01]  /*14b60*/  @!UP2 UIMAD UR19, UR20, UR6, URZ ;  /* 0x000000061413a2a4 */ /* 0x000fe2000f8e02ff */
[----:B------:R-:W-:Y:S01]  /*14b70*/  F2FP.BF16.F32.PACK_AB R37, R37, R142 ;  /* 0x0000008e2525723e */ /* 0x000fe200000010ff */
[----:B------:R-:W-:Y:S01]  /*14b80*/  STS [R4+0x1000], R49 ;  /* 0x0010003104007388 */ /* 0x000fe20000000800 */
[----:B------:R-:W-:Y:S01]  /*14b90*/  F2FP.BF16.F32.PACK_AB R40, R40, R132 ;  /* 0x000000842828723e */ /* 0x000fe200000010ff */
[----:B------:R-:W-:Y:S01]  /*14ba0*/  @UP3 UMOV UR8, UR22 ;  /* 0x0000001600083c82 */ /* 0x000fe20008000000 */
        /* <DEDUP_REMOVED lines=8> */
[----:B------:R-:W-:Y:S01]  /*14c30*/  F2FP.BF16.F32.PACK_AB R30, R30, R156 ;  /* 0x0000009c1e1e723e */ /* 0x000fe200000010ff */
[----:B---3--:R-:W-:Y:S01]  /*14c40*/  @UP1 UIMAD UR16, UR5, UR6, URZ ;  /* 0x00000006051012a4 */ /* 0x008fe2000f8e02ff */
[----:B------:R-:W-:Y:S01]  /*14c50*/  F2FP.BF16.F32.PACK_AB R29, R29, R158 ;  /* 0x0000009e1d1d723e */ /* 0x000fe200000010ff */
[----:B------:R-:W-:Y:S01]  /*14c60*/  USHF.R.S32.HI UR5, URZ, 0x1f, UR19 ;  /* 0x0000001fff057899 */ /* 0x000fe20008011413 */
[----:B--2---:R-:W-:-:S02]  /*14c70*/  LOP3.LUT R0, R224, 0x40, RZ, 0xc0, !PT ;  /* 0x00000040e0007812 */ /* 0x004fc400078ec0ff */
[----:B------:R-:W-:Y:S02]  /*14c80*/  F2FP.BF16.F32.PACK_AB R32, R32, R148 ;  /* 0x000000942020723e */ /* 0x000fe400000010ff */
[-C--:B----4-:R-:W-:Y:S02]  /*14c90*/  IADD3 R2, PT, PT, R4, -R0.reuse, RZ ;  /* 0x8000000004027210 */ /* 0x090fe40007ffe0ff */
[----:B------:R-:W-:Y:S02]  /*14ca0*/  IADD3 R0, PT, PT, R3, -R0, RZ ;  /* 0x8000000003007210 */ /* 0x000fe40007ffe0ff */
[----:B------:R-:W-:Y:S01]  /*14cb0*/  F2FP.BF16.F32.PACK_AB R31, R31, R150 ;  /* 0x000000961f1f723e */ /* 0x000fe200000010ff */
[----:B------:R-:W-:Y:S01]  /*14cc0*/  STS [R2+0x20], R42 ;  /* 0x0000202a02007388 */ /* 0x000fe20000000800 */
[----:B------:R-:W-:Y:S02]  /*14cd0*/  F2FP.BF16.F32.PACK_AB R28, R28, R152 ;  /* 0x000000981c1c723e */ /* 0x000fe400000010ff */
[----:B------:R-:W-:Y:S01]  /*14ce0*/  F2FP.BF16.F32.PACK_AB R27, R27, R154 ;  /* 0x0000009a1b1b723e */ /* 0x000fe200000010ff */
[----:B------:R-:W-:Y:S01]  /*14cf0*/  STS [R2+0x220], R41 ;  /* 0x0002202902007388 */ /* 0x000fe20000000800 */
[----:B------:R-:W-:Y:S01]  /*14d00*/  F2FP.BF16.F32.PACK_AB R26, R26, R160 ;  /* 0x000000a01a1a723e */ /* 0x000fe200000010ff */
[----:B-----5:R-:W2:Y:S01]  /*14d10*/  @P0 MUFU.LG2 R5, R51 ;  /* 0x0000003300050308 */ /* 0x020ea20000000c00 */
        /* <DEDUP_REMOVED lines=14> */
[----:B------:R-:W-:Y:S01]  /*14e00*/  F2FP.BF16.F32.PACK_AB R14, R14, R80 ;  /* 0x000000500e0e723e */ /* 0x000fe200000010ff */
[----:B--2---:R-:W-:Y:S01]  /*14e10*/  @P0 FMUL.FTZ R5, R5, 0.69314718246459960938 ;  /* 0x3f31721805050820 */ /* 0x004fe20000410000 */
        /* <DEDUP_REMOVED lines=34> */
[----:B------:R-:W-:Y:S04]  /*15040*/  STS [R4+0x5000], R16 ;  /* 0x0050001004007388 */ /* 0x000fe80000000800 */
[----:B------:R-:W-:Y:S04]  /*15050*/  STS [R4+0x5200], R15 ;  /* 0x0052000f04007388 */ /* 0x000fe80000000800 */
[----:B------:R-:W-:Y:S01]  /*15060*/  STS [R3+0x5010], R12 ;  /* 0x0050100c03007388 */ /* 0x000fe20000000800 */
[----:B--2---:R-:W-:-:S03]  /*15070*/  MOV R18, 0x7f800000 ;  /* 0x7f80000000127802 */ /* 0x004fc60000000f00 */
[----:B------:R2:W-:Y:S04]  /*15080*/  STS [R3+0x5210], R11 ;  /* 0x0052100b03007388 */ /* 0x0005e80000000800 */
[----:B------:R3:W-:Y:S04]  /*15090*/  STS [R2+0x4020], R10 ;  /* 0x0040200a02007388 */ /* 0x0007e80000000800 */
[----:B------:R4:W-:Y:S01]  /*150a0*/  STS [R2+0x4220], R9 ;  /* 0x0042200902007388 */ /* 0x0009e20000000800 */
[----:B------:R-:W1:Y:S03]  /*150b0*/  S2R R20, SR_CTAID.X ;  /* 0x0000000000147919 */ /* 0x000e660000002500 */
[----:B------:R5:W-:Y:S04]  /*150c0*/  STS [R0+0x4030], R7 ;  /* 0x0040300700007388 */ /* 0x000be80000000800 */
[----:B------:R-:W-:Y:S04]  /*150d0*/  STS [R0+0x4230], R6 ;  /* 0x0042300600007388 */ /* 0x000fe80000000800 */
[----:B------:R1:W-:Y:S01]  /*150e0*/  STS [R2+0x5020], R8 ;  /* 0x0050200802007388 */ /* 0x0003e20000000800 */
[----:B--2---:R-:W2:Y:S03]  /*150f0*/  @P0 LDC R3, c[0x0][0x458] ;  /* 0x00011600ff030b82 */ /* 0x004ea60000000800 */
[----:B------:R1:W-:Y:S04]  /*15100*/  STS [R2+0x5220], R45 ;  /* 0x0052202d02007388 */ /* 0x0003e80000000800 */
[----:B------:R-:W-:Y:S01]  /*15110*/  STS [R0+0x5030], R44 ;  /* 0x0050302c00007388 */ /* 0x000fe20000000800 */
[----:B---3--:R-:W3:Y:S03]  /*15120*/  @P4 LDC R10, c[0x0][0x458] ;  /* 0x00011600ff0a4b82 */ /* 0x008ee60000000800 */
[----:B------:R1:W-:Y:S05]  /*15130*/  STS [R0+0x5230], R43 ;  /* 0x0052302b00007388 */ /* 0x0003ea0000000800 */
[----:B----4-:R-:W4:Y:S01]  /*15140*/  @P3 LDC R9, c[0x0][0x458] ;  /* 0x00011600ff093b82 */ /* 0x010f220000000800 */
[----:B-----5:R2:W2:Y:S08]  /*15150*/  @P4 MUFU.LG2 R7, R50 ;  /* 0x0000003200074308 */ /* 0x0204b00000000c00 */
[----:B-1----:R1:W1:Y:S01]  /*15160*/  @P3 MUFU.LG2 R8, R52 ;  /* 0x0000003400083308 */ /* 0x0022620000000c00 */
[----:B------:R-:W-:-:S04]  /*15170*/  SHF.R.U32.HI R2, RZ, 0x2, R221 ;  /* 0x00000002ff027819 */ /* 0x000fc800000116dd */
[C---:B------:R-:W-:Y:S02]  /*15180*/  IADD3 R4, PT, PT, R2.reuse, 0x20, RZ ;  /* 0x0000002002047810 */ /* 0x040fe40007ffe0ff */
[----:B------:R-:W-:Y:S01]  /*15190*/  IADD3 R0, PT, PT, R2, 0x40, RZ ;  /* 0x0000004002007810 */ /* 0x000fe20007ffe0ff */
[----:B------:R-:W-:Y:S06]  /*151a0*/  BRA.U UP1, `(.L_x_277) ;  /* 0x0000000101207547 */ /* 0x000fec000b800000 */
[----:B------:R-:W-:Y:S01]  /*151b0*/  UISETP.NE.AND UP1, UPT, UR9, URZ, UPT ;  /* 0x000000ff0900728c */ /* 0x000fe2000bf25270 */
[----:B------:R-:W5:Y:S10]  /*151c0*/  LDCU UR9, c[0x0][0x3e0] ;  /* 0x00007c00ff0977ac */ /* 0x000f740008000800 */
[----:B------:R-:W5:Y:S01]  /*151d0*/  @UP1 LDCU UR13, c[0x0][0x454] ;  /* 0x00008a80ff0d17ac */ /* 0x000f620008000800 */
[----:B------:R-:W-:Y:S01]  /*151e0*/  @UP1 UMOV UR15, 0x1 ;  /* 0x00000001000f1882 */ /* 0x000fe20000000000 */
[----:B------:R-:W1:Y:S01]  /*151f0*/  @UP1 LDCU UR16, c[0x0][0x454] ;  /* 0x00008a80ff1017ac */ /* 0x000e620008000800 */
[----:B------:R-:W-:Y:S01]  /*15200*/  @!UP1 UMOV UR15, 0x1 ;  /* 0x00000001000f9882 */ /* 0x000fe20000000000 */
[----:B-----5:R-:W-:-:S02]  /*15210*/  @UP1 UIMAD UR13, UR13, UR9, URZ ;  /* 0x000000090d0d12a4 */ /* 0x020fc4000f8e02ff */
[----:B-1----:R-:W-:-:S12]  /*15220*/  @!UP1 UIMAD UR13, UR6, UR9, URZ ;  /* 0x00000009060d92a4 */ /* 0x002fd8000f8e02ff */
.L_x_277:
[----:B------:R-:W5:Y:S01]  /*15230*/  LDL R27, [R1+0x1c] ;  /* 0x00001c00011b7983 */ /* 0x000f620000100800 */
[----:B--2---:R-:W-:Y:S01]  /*15240*/  @P0 FFMA.FTZ R18, R103, R3, R5 ;  /* 0x0000000367120223 */ /* 0x004fe20000010005 */
[----:B------:R-:W2:Y:S01]  /*15250*/  LDC.64 R16, c[0x0][0x410] ;  /* 0x00010400ff107b82 */ /* 0x000ea20000000a00 */
[----:B------:R-:W4:Y:S07]  /*15260*/  @P5 MUFU.LG2 R5, R53 ;  /* 0x0000003500055308 */ /* 0x000f2e0000000c00 */
[----:B------:R-:W-:Y:S01]  /*15270*/  BAR.SYNC.DEFER_BLOCKING 0x0 ;  /* 0x0000000000007b1d */ /* 0x000fe20000010000 */
[----:B------:R-:W-:Y:S01]  /*15280*/  UIMAD UR16, UR12, UR16, URZ ;  /* 0x000000100c1072a4 */ /* 0x000fe2000f8e02ff */
[----:B------:R-:W-:Y:S01]  /*15290*/  ISETP.GE.AND P2, PT, R4, UR14, PT ;  /* 0x0000000e04007c0c */ /* 0x000fe2000bf46270 */
[----:B------:R-:W-:Y:S01]  /*152a0*/  UIMAD UR6, UR4, UR15, URZ ;  /* 0x0000000f040672a4 */ /* 0x000fe2000f8e02ff */
[----:B------:R-:W-:Y:S01]  /*152b0*/  @P4 FMUL.FTZ R4, R7, 0.69314718246459960938 ;  /* 0x3f31721807044820 */ /* 0x000fe20000410000 */
[----:B------:R-:W-:-:S03]  /*152c0*/  ISETP.GE.AND P1, PT, R0, UR14, PT ;  /* 0x0000000e00007c0c */ /* 0x000fc6000bf26270 */
[----:B------:R-:W2:Y:S01]  /*152d0*/  @P5 LDC R6, c[0x0][0x458] ;  /* 0x00011600ff065b82 */ /* 0x000ea20000000800 */
[----:B------:R-:W-:Y:S01]  /*152e0*/  @!UP0 UIMAD UR16, UR20, UR13, UR16 ;  /* 0x0000000d141082a4 */ /* 0x000fe2000f8e0210 */
[----:B------:R-:W-:Y:S01]  /*152f0*/  MOV R15, 0x7f800000 ;  /* 0x7f800000000f7802 */ /* 0x000fe20000000f00 */
[----:B------:R-:W-:Y:S01]  /*15300*/  USEL UR19, UR19, URZ, UP0 ;  /* 0x000000ff13137287 */ /* 0x000fe20008000000 */
[----:B------:R-:W-:Y:S01]  /*15310*/  IADD3 R0, PT, PT, R2, 0x60, RZ ;  /* 0x0000006002007810 */ /* 0x000fe20007ffe0ff */
[----:B------:R-:W-:Y:S01]  /*15320*/  USHF.L.U32 UR13, UR6, 0x7, URZ ;  /* 0x00000007060d7899 */ /* 0x000fe200080006ff */
[----:B-1----:R-:W-:Y:S01]  /*15330*/  @P3 FMUL.FTZ R3, R8, 0.69314718246459960938 ;  /* 0x3f31721808033820 */ /* 0x002fe20000410000 */
[----:B---3--:R-:W-:Y:S01]  /*15340*/  @P4 FFMA.FTZ R15, R102, R10, R4 ;  /* 0x0000000a660f4223 */ /* 0x008fe20000010004 */
[----:B------:R-:W-:Y:S01]  /*15350*/  USEL UR5, UR5, URZ, UP0 ;  /* 0x000000ff05057287 */ /* 0x000fe20008000000 */
[----:B------:R-:W-:Y:S01]  /*15360*/  MOV R14, 0x7f800000 ;  /* 0x7f800000000e7802 */ /* 0x000fe20000000f00 */
[----:B------:R-:W-:Y:S01]  /*15370*/  USHF.R.S32.HI UR9, URZ, 0x1f, UR16 ;  /* 0x0000001fff097899 */ /* 0x000fe20008011410 */
[----:B------:R-:W-:Y:S01]  /*15380*/  ISETP.GE.AND P0, PT, R0, UR14, PT ;  /* 0x0000000e00007c0c */ /* 0x000fe2000bf06270 */
[----:B------:R-:W-:Y:S01]  /*15390*/  USHF.R.S32.HI UR6, URZ, 0x1f, UR13 ;  /* 0x0000001fff067899 */ /* 0x000fe2000801140d */
[----:B----4-:R-:W-:Y:S01]  /*153a0*/  @P3 FFMA.FTZ R14, R104, R9, R3 ;  /* 0x00000009680e3223 */ /* 0x010fe20000010003 */
[----:B------:R-:W-:Y:S01]  /*153b0*/  UIADD3 UR19, UP1, UP0, UR13, UR19, UR16 ;  /* 0x000000130d137290 */ /* 0x000fe2000f83e010 */
[----:B------:R-:W-:Y:S01]  /*153c0*/  @P5 FMUL.FTZ R0, R5, 0.69314718246459960938 ;  /* 0x3f31721805005820 */ /* 0x000fe20000410000 */
[----:B------:R-:W-:Y:S01]  /*153d0*/  MOV R3, RZ ;  /* 0x000000ff00037202 */ /* 0x000fe20000000f00 */
[----:B------:R-:W-:Y:S01]  /*153e0*/  BSSY.RECONVERGENT B0, `(.L_x_278) ;  /* 0x0000033000007945 */ /* 0x000fe20003800200 */
[----:B------:R1:W3:Y:S01]  /*153f0*/  LDS.128 R28, [R226+0x1800] ;  /* 0x00180000e21c7984 */ /* 0x0002e20000000c00 */
[----:B------:R-:W-:Y:S01]  /*15400*/  UIADD3.X UR5, UPT, UPT, UR6, UR5, UR9, UP1, UP0 ;  /* 0x0000000506057290 */ /* 0x000fe20008fe0409 */
[----:B------:R-:W-:Y:S01]  /*15410*/  MOV R12, 0x7f800000 ;  /* 0x7f800000000c7802 */ /* 0x000fe20000000f00 */
[----:B------:R-:W-:Y:S01]  /*15420*/  IMAD.WIDE.U32 R20, R20, 0x80, R2 ;  /* 0x0000008014147825 */ /* 0x000fe200078e0002 */
[----:B------:R-:W-:-:S03]  /*15430*/  ISETP.GE.AND P3, PT, R2, UR14, PT ;  /* 0x0000000e02007c0c */ /* 0x000fc6000bf66270 */
[----:B--2---:R-:W-:Y:S01]  /*15440*/  @P5 FFMA.FTZ R12, R101, R6, R0 ;  /* 0x00000006650c5223 */ /* 0x004fe20000010000 */
[----:B-----5:R-:W-:-:S04]  /*15450*/  IADD3 R4, P4, PT, R27, UR8, RZ ;  /* 0x000000081b047c10 */ /* 0x020fc8000ff9e0ff */
[----:B------:R-:W-:-:S03]  /*15460*/  IADD3.X R5, PT, PT, RZ, UR7, RZ, P4, !PT ;  /* 0x00000007ff057c10 */ /* 0x000fc6000a7fe4ff */
[----:B------:R-:W-:Y:S01]  /*15470*/  IMAD.WIDE.U32 R22, R16, UR12, R4 ;  /* 0x0000000c10167c25 */ /* 0x000fe2000f8e0004 */
[----:B-1-3--:R-:W-:Y:S06]  /*15480*/  @P6 BRA `(.L_x_279) ;  /* 0x0000000000a06947 */ /* 0x00afec0003800000 */
[----:B------:R-:W-:Y:S02]  /*15490*/  LOP3.LUT R0, R222, 0x30, RZ, 0xc0, !PT ;  /* 0x00000030de007812 */ /* 0x000fe400078ec0ff */
[----:B------:R-:W-:Y:S02]  /*154a0*/  P2R R16, PR, RZ, 0x1 ;  /* 0x00000001ff107803 */ /* 0x000fe40000000000 */
[----:B------:R-:W-:-:S04]  /*154b0*/  LOP3.LUT R7, R0, 0x7, R2, 0xf8, !PT ;  /* 0x0000000700077812 */ /* 0x000fc800078ef802 */
[C---:B------:R-:W-:Y:S01]  /*154c0*/  ISETP.GE.AND P0, PT, R7.reuse, UR14, PT ;  /* 0x0000000e07007c0c */ /* 0x040fe2000bf06270 */
[----:B------:R-:W-:-:S05]  /*154d0*/  VIADD R13, R7, 0x8 ;  /* 0x00000008070d7836 */ /* 0x000fca0000000000 */
[----:B------:R-:W-:-:S07]  /*154e0*/  ISETP.GE.AND P5, PT, R13, UR14, PT ;  /* 0x0000000e0d007c0c */ /* 0x000fce000bfa6270 */
[----:B------:R-:W1:Y:S01]  /*154f0*/  @!P0 LDC.64 R4, c[0x0][0x420] ;  /* 0x00010800ff048b82 */ /* 0x000e620000000a00 */
[----:B------:R-:W-:-:S05]  /*15500*/  @!P0 IMAD R0, R7, UR15, RZ ;  /* 0x0000000f07008c24 */ /* 0x000fca000f8e02ff */
[----:B------:R-:W-:Y:S01]  /*15510*/  @!P0 IADD3 R2, P4, PT, R0, UR19, RZ ;  /* 0x0000001300028c10 */ /* 0x000fe2000ff9e0ff */
[----:B------:R-:W-:-:S03]  /*15520*/  @!P5 IMAD R3, R13, UR15, RZ ;  /* 0x0000000f0d03dc24 */ /* 0x000fc6000f8e02ff */
[----:B------:R-:W-:Y:S02]  /*15530*/  @!P0 LEA.HI.X.SX32 R0, R0, UR5, 0x1, P4 ;  /* 0x0000000500008c11 */ /* 0x000fe4000a0f0eff */
[----:B-1----:R-:W-:-:S04]  /*15540*/  @!P0 LEA R10, P4, R2, R4, 0x2 ;  /* 0x00000004020a8211 */ /* 0x002fc800078810ff */
[----:B------:R-:W-:Y:S02]  /*15550*/  @!P0 LEA.HI.X R11, R2, R5, R0, 0x2, P4 ;  /* 0x00000005020b8211 */ /* 0x000fe400020f1400 */
[----:B------:R-:W-:Y:S02]  /*15560*/  @!P5 IADD3 R4, P4, PT, R3, UR19, RZ ;  /* 0x000000130304dc10 */ /* 0x000fe4000ff9e0ff */
[----:B------:R-:W-:Y:S01]  /*15570*/  LOP3.LUT R0, R7, 0x40, RZ, 0xfc, !PT ;  /* 0x0000004007007812 */ /* 0x000fe200078efcff */
[----:B------:R1:W-:Y:S01]  /*15580*/  @!P0 STG.E desc[UR10][R10.64], R18 ;  /* 0x000000120a008986 */ /* 0x0003e2000c10190a */
[----:B------:R-:W-:Y:S02]  /*15590*/  @!P5 LEA.HI.X.SX32 R6, R3, UR5, 0x1, P4 ;  /* 0x000000050306dc11 */ /* 0x000fe4000a0f0eff */
[----:B------:R-:W2:Y:S01]  /*155a0*/  @!P5 LDC.64 R2, c[0x0][0x420] ;  /* 0x00010800ff02db82 */ /* 0x000ea20000000a00 */
[----:B------:R-:W-:Y:S02]  /*155b0*/  ISETP.GE.AND P6, PT, R0, UR14, PT ;  /* 0x0000000e00007c0c */ /* 0x000fe4000bfc6270 */
[----:B------:R-:W-:-:S11]  /*155c0*/  ISETP.NE.AND P0, PT, R16, RZ, PT ;  /* 0x000000ff1000720c */ /* 0x000fd60003f05270 */
[----:B------:R-:W-:-:S05]  /*155d0*/  @!P6 IMAD R0, R0, UR15, RZ ;  /* 0x0000000f0000ec24 */ /* 0x000fca000f8e02ff */
[----:B------:R-:W-:-:S04]  /*155e0*/  @!P6 IADD3 R5, P4, PT, R0, UR19, RZ ;  /* 0x000000130005ec10 */ /* 0x000fc8000ff9e0ff */
[----:B------:R-:W-:Y:S02]  /*155f0*/  @!P6 LEA.HI.X.SX32 R0, R0, UR5, 0x1, P4 ;  /* 0x000000050000ec11 */ /* 0x000fe4000a0f0eff */
[----:B--2---:R-:W-:-:S04]  /*15600*/  @!P5 LEA R8, P4, R4, R2, 0x2 ;  /* 0x000000020408d211 */ /* 0x004fc800078810ff */
[----:B------:R-:W-:Y:S02]  /*15610*/  @!P5 LEA.HI.X R9, R4, R3, R6, 0x2, P4 ;  /* 0x000000030409d211 */ /* 0x000fe400020f1406 */
[----:B------:R-:W2:Y:S02]  /*15620*/  @!P6 LDC.64 R2, c[0x0][0x420] ;  /* 0x00010800ff02eb82 */ /* 0x000ea40000000a00 */
[----:B--2---:R-:W-:-:S04]  /*15630*/  @!P6 LEA R4, P4, R5, R2, 0x2 ;  /* 0x000000020504e211 */ /* 0x004fc800078810ff */
[----:B------:R-:W-:Y:S01]  /*15640*/  @!P6 LEA.HI.X R5, R5, R3, R0, 0x2, P4 ;  /* 0x000000030505e211 */ /* 0x000fe200020f1400 */
[----:B------:R-:W-:-:S05]  /*15650*/  VIADD R0, R7, 0x48 ;  /* 0x0000004807007836 */ /* 0x000fca0000000000 */
[----:B------:R-:W-:-:S13]  /*15660*/  ISETP.GE.AND P5, PT, R0, UR14, PT ;  /* 0x0000000e00007c0c */ /* 0x000fda000bfa6270 */
[----:B------:R-:W2:Y:S01]  /*15670*/  @!P5 LDC.64 R6, c[0x0][0x420] ;  /* 0x00010800ff06db82 */ /* 0x000ea20000000a00 */
[----:B------:R-:W-:-:S05]  /*15680*/  @!P5 IMAD R0, R0, UR15, RZ ;  /* 0x0000000f0000dc24 */ /* 0x000fca000f8e02ff */
[----:B------:R-:W-:-:S04]  /*15690*/  @!P5 IADD3 R3, P4, PT, R0, UR19, RZ ;  /* 0x000000130003dc10 */ /* 0x000fc8000ff9e0ff */
[----:B------:R-:W-:Y:S02]  /*156a0*/  @!P5 LEA.HI.X.SX32 R0, R0, UR5, 0x1, P4 ;  /* 0x000000050000dc11 */ /* 0x000fe4000a0f0eff */
[----:B--2---:R-:W-:-:S04]  /*156b0*/  @!P5 LEA R2, P4, R3, R6, 0x2 ;  /* 0x000000060302d211 */ /* 0x004fc800078810ff */
[----:B------:R-:W-:Y:S02]  /*156c0*/  @!P5 LEA.HI.X R3, R3, R7, R0, 0x2, P4 ;  /* 0x000000070303d211 */ /* 0x000fe400020f1400 */
[----:B------:R-:W-:-:S13]  /*156d0*/  ISETP.GE.AND P4, PT, R13, UR14, PT ;  /* 0x0000000e0d007c0c */ /* 0x000fda000bf86270 */
[----:B------:R1:W-:Y:S04]  /*156e0*/  @!P4 STG.E desc[UR10][R8.64], R15 ;  /* 0x0000000f0800c986 */ /* 0x0003e8000c10190a */
[----:B------:R1:W-:Y:S04]  /*156f0*/  @!P6 STG.E desc[UR10][R4.64], R14 ;  /* 0x0000000e0400e986 */ /* 0x0003e8000c10190a */
[----:B------:R1:W-:Y:S02]  /*15700*/  @!P5 STG.E desc[UR10][R2.64], R12 ;  /* 0x0000000c0200d986 */ /* 0x0003e4000c10190a */
.L_x_279:
[----:B------:R-:W-:Y:S05]  /*15710*/  BSYNC.RECONVERGENT B0 ;  /* 0x0000000000007941 */ /* 0x000fea0003800200 */
.L_x_278:
[----:B------:R2:W5:Y:S01]  /*15720*/  LDL R26, [R1+0x3c] ;  /* 0x00003c00011a7983 */ /* 0x0005620000100800 */
[----:B------:R-:W-:Y:S01]  /*15730*/  IMAD R7, R17, UR12, R23 ;  /* 0x0000000c11077c24 */ /* 0x000fe2000f8e0217 */
[----:B------:R-:W-:Y:S01]  /*15740*/  BSSY.RECONVERGENT B0, `(.L_x_280) ;  /* 0x0000016000007945 */ /* 0x000fe20003800200 */
[----:B------:R-:W-:Y:S01]  /*15750*/  LOP3.LUT R24, R27, 0x20, RZ, 0xfc, !PT ;  /* 0x000000201b187812 */ /* 0x000fe200078efcff */
[----:B-1----:R2:W1:Y:S04]  /*15760*/  LDS.128 R16, [R226] ;  /* 0x00000000e2107984 */ /* 0x0024680000000c00 */
[----:B------:R2:W3:Y:S04]  /*15770*/  LDS.128 R12, [R226+0x2000] ;  /* 0x00200000e20c7984 */ /* 0x0004e80000000c00 */
[----:B------:R2:W4:Y:S01]  /*15780*/  LDS.128 R8, [R226+0x4000] ;  /* 0x00400000e2087984 */ /* 0x0005220000000c00 */
[----:B------:R-:W-:Y:S05]  /*15790*/  @P3 BRA `(.L_x_281) ;  /* 0x0000000000403947 */ /* 0x000fea0003800000 */
[----:B------:R-:W2:Y:S01]  /*157a0*/  LDCU.64 UR6, c[0x0][0x408] ;  /* 0x00008100ff0677ac */ /* 0x000ea20008000a00 */
[----:B------:R-:W-:Y:S01]  /*157b0*/  IMAD.MOV.U32 R6, RZ, RZ, R22 ;  /* 0x000000ffff067224 */ /* 0x000fe200078e0016 */
[----:B------:R-:W2:Y:S01]  /*157c0*/  LDCU UR8, c[0x0][0x440] ;  /* 0x00008800ff0877ac */ /* 0x000ea20008000800 */
[----:B------:R-:W1:Y:S01]  /*157d0*/  LDCU.64 UR4, c[0x0][0x3f0] ;  /* 0x00007e00ff0477ac */ /* 0x000e620008000a00 */
[----:B--2---:R-:W-:Y:S02]  /*157e0*/  IMAD R0, R21, UR6, RZ ;  /* 0x0000000615007c24 */ /* 0x004fe4000f8e02ff */
[----:B------:R-:W-:Y:S01]  /*157f0*/  IMAD.WIDE.U32 R4, R20, UR6, R6 ;  /* 0x0000000614047c25 */ /* 0x000fe2000f8e0006 */
[----:B------:R-:W-:-:S03]  /*15800*/  ISETP.GE.AND P5, PT, R27, UR8, PT ;  /* 0x000000081b007c0c */ /* 0x000fc6000bfa6270 */
[----:B------:R-:W-:Y:S01]  /*15810*/  IMAD R0, R20, UR7, R0 ;  /* 0x0000000714007c24 */ /* 0x000fe2000f8e0200 */
[----:B------:R-:W-:Y:S02]  /*15820*/  ISETP.GE.AND P4, PT, R24, UR8, PT ;  /* 0x0000000818007c0c */ /* 0x000fe4000bf86270 */
[----:B-----5:R-:W-:Y:S01]  /*15830*/  ISETP.GE.AND P3, PT, R26, UR8, PT ;  /* 0x000000081a007c0c */ /* 0x020fe2000bf66270 */
[----:B------:R-:W-:Y:S01]  /*15840*/  IMAD.IADD R0, R0, 0x1, R5 ;  /* 0x0000000100007824 */ /* 0x000fe200078e0205 */
[----:B-1----:R-:W-:-:S04]  /*15850*/  LEA R2, P6, R4, UR4, 0x1 ;  /* 0x0000000404027c11 */ /* 0x002fc8000f8c08ff */
[----:B------:R-:W-:-:S05]  /*15860*/  LEA.HI.X R3, R4, UR5, R0, 0x1, P6 ;  /* 0x0000000504037c11 */ /* 0x000fca000b0f0c00 */
[----:B------:R1:W-:Y:S04]  /*15870*/  @!P5 STG.E.128 desc[UR10][R2.64], R16 ;  /* 0x000000100200d986 */ /* 0x0003e8000c101d0a */
[----:B---3--:R1:W-:Y:S04]  /*15880*/  @!P4 STG.E.128 desc[UR10][R2.64+0x40], R12 ;  /* 0x0000400c0200c986 */ /* 0x0083e8000c101d0a */
[----:B----4-:R1:W-:Y:S02]  /*15890*/  @!P3 STG.E.128 desc[UR10][R2.64+0x80], R8 ;  /* 0x000080080200b986 */ /* 0x0103e4000c101d0a */
.L_x_281:
[----:B------:R-:W-:Y:S05]  /*158a0*/  BSYNC.RECONVERGENT B0 ;  /* 0x0000000000007941 */ /* 0x000fea0003800200 */
.L_x_280:
[----:B-1----:R1:W1:Y:S01]  /*158b0*/  LDS.128 R16, [R226+0x800] ;  /* 0x00080000e2107984 */ /* 0x0022620000000c00 */
[----:B------:R-:W-:Y:S03]  /*158c0*/  BSSY.RECONVERGENT B0, `(.L_x_282) ;  /* 0x0000017000007945 */ /* 0x000fe60003800200 */
[----:B---3--:R3:W1:Y:S04]  /*158d0*/  LDS.128 R12, [R226+0x2800] ;  /* 0x00280000e20c7984 */ /* 0x0086680000000c00 */
[----:B----4-:R3:W4:Y:S01]  /*158e0*/  LDS.128 R8, [R226+0x4800] ;  /* 0x00480000e2087984 */ /* 0x0107220000000c00 */
[----:B------:R-:W-:Y:S05]  /*158f0*/  @P2 BRA `(.L_x_283) ;  /* 0x00000000004c2947 */ /* 0x000fea0003800000 */
[----:B------:R-:W2:Y:S01]  /*15900*/  LDCU.64 UR6, c[0x0][0x408] ;  /* 0x00008100ff0677ac */ /* 0x000ea20008000a00 */
[----:B------:R-:W-:Y:S02]  /*15910*/  IADD3 R0, P2, PT, R20, 0x20, RZ ;  /* 0x0000002014007810 */ /* 0x000fe40007f5e0ff */
[----:B------:R-:W-:Y:S01]  /*15920*/  MOV R3, R7 ;  /* 0x0000000700037202 */ /* 0x000fe20000000f00 */
[----:B------:R-:W3:Y:S02]  /*15930*/  LDCU UR8, c[0x0][0x440] ;  /* 0x00008800ff0877ac */ /* 0x000ee40008000800 */
[----:B------:R-:W-:Y:S01]  /*15940*/  IMAD.X R2, RZ, RZ, R21, P2 ;  /* 0x000000ffff027224 */ /* 0x000fe200010e0615 */
[----:B------:R-:W1:Y:S03]  /*15950*/  LDCU.64 UR4, c[0x0][0x3f0] ;  /* 0x00007e00ff0477ac */ /* 0x000e660008000a00 */
[----:B--2---:R-:W-:-:S02]  /*15960*/  IMAD R25, R2, UR6, RZ ;  /* 0x0000000602197c24 */ /* 0x004fc4000f8e02ff */
[----:B------:R-:W-:Y:S01]  /*15970*/  IMAD.MOV.U32 R2, RZ, RZ, R22 ;  /* 0x000000ffff027224 */ /* 0x000fe200078e0016 */
[----:B---3--:R-:W-:-:S03]  /*15980*/  ISETP.GE.AND P4, PT, R27, UR8, PT ;  /* 0x000000081b007c0c */ /* 0x008fc6000bf86270 */
[----:B------:R-:W-:Y:S01]  /*15990*/  IMAD.WIDE.U32 R4, R0, UR6, R2 ;  /* 0x0000000600047c25 */ /* 0x000fe2000f8e0002 */
[----:B------:R-:W-:Y:S02]  /*159a0*/  ISETP.GE.AND P3, PT, R24, UR8, PT ;  /* 0x0000000818007c0c */ /* 0x000fe4000bf66270 */
[----:B-----5:R-:W-:Y:S01]  /*159b0*/  ISETP.GE.AND P2, PT, R26, UR8, PT ;  /* 0x000000081a007c0c */ /* 0x020fe2000bf46270 */
[----:B------:R-:W-:Y:S01]  /*159c0*/  IMAD R0, R0, UR7, R25 ;  /* 0x0000000700007c24 */ /* 0x000fe2000f8e0219 */
[----:B-1----:R-:W-:-:S03]  /*159d0*/  LEA R2, P5, R4, UR4, 0x1 ;  /* 0x0000000404027c11 */ /* 0x002fc6000f8a08ff */
[----:B------:R-:W-:-:S05]  /*159e0*/  IMAD.IADD R0, R0, 0x1, R5 ;  /* 0x0000000100007824 */ /* 0x000fca00078e0205 */
[----:B------:R-:W-:-:S05]  /*159f0*/  LEA.HI.X R3, R4, UR5, R0, 0x1, P5 ;  /* 0x0000000504037c11 */ /* 0x000fca000a8f0c00 */
[----:B------:R1:W-:Y:S04]  /*15a00*/  @!P4 STG.E.128 desc[UR10][R2.64], R16 ;  /* 0x000000100200c986 */ /* 0x0003e8000c101d0a */
[----:B------:R1:W-:Y:S04]  /*15a10*/  @!P3 STG.E.128 desc[UR10][R2.64+0x40], R12 ;  /* 0x0000400c0200b986 */ /* 0x0003e8000c101d0a */
[----:B----4-:R1:W-:Y:S02]  /*15a20*/  @!P2 STG.E.128 desc[UR10][R2.64+0x80], R8 ;  /* 0x000080080200a986 */ /* 0x0103e4000c101d0a */
.L_x_283:
[----:B------:R-:W-:Y:S05]  /*15a30*/  BSYNC.RECONVERGENT B0 ;  /* 0x0000000000007941 */ /* 0x000fea0003800200 */
.L_x_282:
[----:B-1----:R1:W1:Y:S01]  /*15a40*/  LDS.128 R16, [R226+0x1000] ;  /* 0x00100000e2107984 */ /* 0x0022620000000c00 */
[----:B------:R-:W-:Y:S03]  /*15a50*/  BSSY.RECONVERGENT B0, `(.L_x_284) ;  /* 0x0000017000007945 */ /* 0x000fe60003800200 */
[----:B------:R1:W1:Y:S04]  /*15a60*/  LDS.128 R12, [R226+0x3000] ;  /* 0x00300000e20c7984 */ /* 0x0002680000000c00 */
[----:B----4-:R4:W1:Y:S01]  /*15a70*/  LDS.128 R8, [R226+0x5000] ;  /* 0x00500000e2087984 */ /* 0x0108620000000c00 */
[----:B------:R-:W-:Y:S05]  /*15a80*/  @P1 BRA `(.L_x_285) ;  /* 0x00000000004c1947 */ /* 0x000fea0003800000 */
[----:B------:R-:W2:Y:S01]  /*15a90*/  LDCU.64 UR6, c[0x0][0x408] ;  /* 0x00008100ff0677ac */ /* 0x000ea20008000a00 */
[----:B------:R-:W-:Y:S02]  /*15aa0*/  IADD3 R0, P1, PT, R20, 0x40, RZ ;  /* 0x0000004014007810 */ /* 0x000fe40007f3e0ff */
[----:B------:R-:W-:Y:S01]  /*15ab0*/  MOV R3, R7 ;  /* 0x0000000700037202 */ /* 0x000fe20000000f00 */
[----:B------:R-:W3:Y:S02]  /*15ac0*/  LDCU UR8, c[0x0][0x440] ;  /* 0x00008800ff0877ac */ /* 0x000ee40008000800 */
[----:B------:R-:W-:Y:S01]  /*15ad0*/  IMAD.X R2, RZ, RZ, R21, P1 ;  /* 0x000000ffff027224 */ /* 0x000fe200008e0615 */
[----:B------:R-:W4:Y:S03]  /*15ae0*/  LDCU.64 UR4, c[0x0][0x3f0] ;  /* 0x00007e00ff0477ac */ /* 0x000f260008000a00 */
[----:B--2---:R-:W-:-:S02]  /*15af0*/  IMAD R25, R2, UR6, RZ ;  /* 0x0000000602197c24 */ /* 0x004fc4000f8e02ff */
[----:B------:R-:W-:Y:S01]  /*15b00*/  IMAD.MOV.U32 R2, RZ, RZ, R22 ;  /* 0x000000ffff027224 */ /* 0x000fe200078e0016 */
[----:B---3--:R-:W-:-:S03]  /*15b10*/  ISETP.GE.AND P3, PT, R27, UR8, PT ;  /* 0x000000081b007c0c */ /* 0x008fc6000bf66270 */
[----:B------:R-:W-:Y:S01]  /*15b20*/  IMAD.WIDE.U32 R4, R0, UR6, R2 ;  /* 0x0000000600047c25 */ /* 0x000fe2000f8e0002 */
[----:B------:R-:W-:Y:S02]  /*15b30*/  ISETP.GE.AND P2, PT, R24, UR8, PT ;  /* 0x0000000818007c0c */ /* 0x000fe4000bf46270 */
[----:B-----5:R-:W-:Y:S01]  /*15b40*/  ISETP.GE.AND P1, PT, R26, UR8, PT ;  /* 0x000000081a007c0c */ /* 0x020fe2000bf26270 */
[----:B------:R-:W-:Y:S01]  /*15b50*/  IMAD R0, R0, UR7, R25 ;  /* 0x0000000700007c24 */ /* 0x000fe2000f8e0219 */
[----:B----4-:R-:W-:-:S03]  /*15b60*/  LEA R2, P4, R4, UR4, 0x1 ;  /* 0x0000000404027c11 */ /* 0x010fc6000f8808ff */
[----:B------:R-:W-:-:S05]  /*15b70*/  IMAD.IADD R0, R0, 0x1, R5 ;  /* 0x0000000100007824 */ /* 0x000fca00078e0205 */
[----:B------:R-:W-:-:S05]  /*15b80*/  LEA.HI.X R3, R4, UR5, R0, 0x1, P4 ;  /* 0x0000000504037c11 */ /* 0x000fca000a0f0c00 */
[----:B-1----:R1:W-:Y:S04]  /*15b90*/  @!P3 STG.E.128 desc[UR10][R2.64], R16 ;  /* 0x000000100200b986 */ /* 0x0023e8000c101d0a */
[----:B------:R1:W-:Y:S04]  /*15ba0*/  @!P2 STG.E.128 desc[UR10][R2.64+0x40], R12 ;  /* 0x0000400c0200a986 */ /* 0x0003e8000c101d0a */
[----:B------:R1:W-:Y:S02]  /*15bb0*/  @!P1 STG.E.128 desc[UR10][R2.64+0x80], R8 ;  /* 0x0000800802009986 */ /* 0x0003e4000c101d0a */
.L_x_285:
[----:B------:R-:W-:Y:S05]  /*15bc0*/  BSYNC.RECONVERGENT B0 ;  /* 0x0000000000007941 */ /* 0x000fea0003800200 */
.L_x_284:
[----:B-1----:R1:W1:Y:S01]  /*15bd0*/  LDS.128 R8, [R226+0x3800] ;  /* 0x00380000e2087984 */ /* 0x0022620000000c00 */
[----:B------:R-:W-:Y:S05]  /*15be0*/  @P0 EXIT ;  /* 0x000000000000094d */ /* 0x000fea0003800000 */
[----:B------:R-:W1:Y:S02]  /*15bf0*/  LDCU.64 UR6, c[0x0][0x408] ;  /* 0x00008100ff0677ac */ /* 0x000e640008000a00 */
[----:B-1234-:R-:W1:Y:S01]  /*15c00*/  LDS.128 R224, [R226+0x5800] ;  /* 0x00580000e2e07984 */ /* 0x01ee620000000c00 */
[----:B------:R-:W-:Y:S01]  /*15c10*/  IADD3 R0, P0, PT, R20, 0x60, RZ ;  /* 0x0000006014007810 */ /* 0x000fe20007f1e0ff */
[----:B------:R-:W2:Y:S01]  /*15c20*/  LDCU UR8, c[0x0][0x440] ;  /* 0x00008800ff0877ac */ /* 0x000ea20008000800 */
[----:B------:R-:W-:-:S03]  /*15c30*/  MOV R3, R7 ;  /* 0x0000000700037202 */ /* 0x000fc60000000f00 */
[----:B------:R-:W-:Y:S01]  /*15c40*/  IMAD.X R2, RZ, RZ, R21, P0 ;  /* 0x000000ffff027224 */ /* 0x000fe200000e0615 */
[----:B------:R-:W3:Y:S03]  /*15c50*/  LDCU.64 UR4, c[0x0][0x3f0] ;  /* 0x00007e00ff0477ac */ /* 0x000ee60008000a00 */
[----:B------:R-:W-:Y:S02]  /*15c60*/  IMAD R6, R2, UR6, RZ ;  /* 0x0000000602067c24 */ /* 0x000fe4000f8e02ff */
[----:B------:R-:W-:Y:S01]  /*15c70*/  IMAD.MOV.U32 R2, RZ, RZ, R22 ;  /* 0x000000ffff027224 */ /* 0x000fe200078e0016 */
[----:B--2---:R-:W-:-:S03]  /*15c80*/  ISETP.GE.AND P2, PT, R27, UR8, PT ;  /* 0x000000081b007c0c */ /* 0x004fc6000bf46270 */
[----:B------:R-:W-:Y:S01]  /*15c90*/  IMAD.WIDE.U32 R4, R0, UR6, R2 ;  /* 0x0000000600047c25 */ /* 0x000fe2000f8e0002 */
[----:B------:R-:W-:Y:S02]  /*15ca0*/  ISETP.GE.AND P1, PT, R24, UR8, PT ;  /* 0x0000000818007c0c */ /* 0x000fe4000bf26270 */
[----:B-----5:R-:W-:Y:S01]  /*15cb0*/  ISETP.GE.AND P0, PT, R26, UR8, PT ;  /* 0x000000081a007c0c */ /* 0x020fe2000bf06270 */
[----:B------:R-:W-:Y:S01]  /*15cc0*/  IMAD R0, R0, UR7, R6 ;  /* 0x0000000700007c24 */ /* 0x000fe2000f8e0206 */
[----:B---3--:R-:W-:-:S03]  /*15cd0*/  LEA R2, P3, R4, UR4, 0x1 ;  /* 0x0000000404027c11 */ /* 0x008fc6000f8608ff */
[----:B------:R-:W-:-:S05]  /*15ce0*/  IMAD.IADD R0, R0, 0x1, R5 ;  /* 0x0000000100007824 */ /* 0x000fca00078e0205 */
[----:B------:R-:W-:-:S05]  /*15cf0*/  LEA.HI.X R3, R4, UR5, R0, 0x1, P3 ;  /* 0x0000000504037c11 */ /* 0x000fca00098f0c00 */
[----:B------:R2:W-:Y:S04]  /*15d00*/  @!P2 STG.E.128 desc[UR10][R2.64], R28 ;  /* 0x0000001c0200a986 */ /* 0x0005e8000c101d0a */
[----:B------:R2:W-:Y:S01]  /*15d10*/  @!P1 STG.E.128 desc[UR10][R2.64+0x40], R8 ;  /* 0x0000400802009986 */ /* 0x0005e2000c101d0a */
[----:B-1----:R-:W-:Y:S05]  /*15d20*/  @P0 EXIT ;  /* 0x000000000000094d */ /* 0x002fea0003800000 */
[----:B------:R-:W-:Y:S01]  /*15d30*/  STG.E.128 desc[UR10][R2.64+0x80], R224 ;  /* 0x000080e002007986 */ /* 0x000fe2000c101d0a */
[----:B------:R-:W-:Y:S05]  /*15d40*/  EXIT ;  /* 0x000000000000794d */ /* 0x000fea0003800000 */
.L_x_286:
        /* <DEDUP_REMOVED lines=11> */
.L_x_1352:


//--------------------- .text._ZN5flash16flash_fwd_kernelI23Flash_fwd_kernel_traitsILi96ELi128ELi64ELi4ELb0ELb0EN7cutlass10bfloat16_tE19Flash_kernel_traitsILi96ELi128ELi64ELi4ES3_EELb0ELb0ELb1ELb1ELb0ELb0ELb0ELb0EEEvNS_16Flash_fwd_paramsE --------------------------
	.section	.text._ZN5flash16flash_fwd_kernelI23Flash_fwd_kernel_traitsILi96ELi128ELi64ELi4ELb0ELb0EN7cutlass10bfloat16_tE19Flash_kernel_traitsILi96ELi128ELi64ELi4ES3_EELb0ELb0ELb1ELb1ELb0ELb0ELb0ELb0EEEvNS_16Flash_fwd_paramsE,"ax",@progbits
	.align	128
        .global         _ZN5flash16flash_fwd_kernelI23Flash_fwd_kernel_traitsILi96ELi128ELi64ELi4ELb0ELb0EN7cutlass10bfloat16_tE19Flash_kernel_traitsILi96ELi128ELi64ELi4ES3_EELb0ELb0ELb1ELb1ELb0ELb0ELb0ELb0EEEvNS_16Flash_fwd_paramsE
        .type           _ZN5flash16flash_fwd_kernelI23Flash_fwd_kernel_traitsILi96ELi128ELi64ELi4ELb0ELb0EN7cutlass10bfloat16_tE19Flash_kernel_traitsILi96ELi128ELi64ELi4ES3_EELb0ELb0ELb1ELb1ELb0ELb0ELb0ELb0EEEvNS_16Flash_fwd_paramsE,@function
        .size           _ZN5flash16flash_fwd_kernelI23Flash_fwd_kernel_traitsILi96ELi128ELi64ELi4ELb0ELb0EN7cutlass10bfloat16_tE19Flash_kernel_traitsILi96ELi128ELi64ELi4ES3_EELb0ELb0ELb1ELb1ELb0ELb0ELb0ELb0EEEvNS_16Flash_fwd_paramsE,(.L_x_1353 - _ZN5flash16flash_fwd_kernelI23Flash_fwd_kernel_traitsILi96ELi128ELi64ELi4ELb0ELb0EN7cutlass10bfloat16_tE19Flash_kernel_traitsILi96ELi128ELi64ELi4ES3_EELb0ELb0ELb1ELb1ELb0ELb0ELb0ELb0EEEvNS_16Flash_fwd_paramsE)
        .other          _ZN5flash16flash_fwd_kernelI23Flash_fwd_kernel_traitsILi96ELi128ELi64ELi4ELb0ELb0EN7cutlass10bfloat16_tE19Flash_kernel_traitsILi96ELi128ELi64ELi4ES3_EELb0ELb0ELb1ELb1ELb0ELb0ELb0ELb0EEEvNS_16Flash_fwd_paramsE,@"STO_CUDA_ENTRY STV_DEFAULT"
_ZN5flash16flash_fwd_kernelI23Flash_fwd_kernel_traitsILi96ELi128ELi64ELi4ELb0ELb0EN7cutlass10bfloat16_tE19Flash_kernel_traitsILi96ELi128ELi64ELi4ES3_EELb0ELb0ELb1ELb1ELb0ELb0ELb0ELb0EEEvNS_16Flash_fwd_paramsE:
.text._ZN5flash16flash_fwd_kernelI23Flash_fwd_kernel_traitsILi96ELi128ELi64ELi4ELb0ELb0EN7cutlass10bfloat16_tE19Flash_kernel_traitsILi96ELi128ELi64ELi4ES3_EELb0ELb0ELb1ELb1ELb0ELb0ELb0ELb0EEEvNS_16Flash_fwd_paramsE:
        /* <DEDUP_REMOVED lines=72> */
.L_x_287:
[----:B-----5:R-:W-:Y:S01]  /*0480*/  @P0 R2UR UR28, R4 ;  /* 0x00000000041c02ca */ /* 0x020fe200000e0000 */
[----:B------:R-:W-:Y:S01]  /*0490*/  @!UP0 UISETP.NE.U32.AND UP1, UPT, UR4, URZ, UPT ;  /* 0x000000ff0400828c */ /* 0x000fe2000bf25070 */
[----:B------:R-:W-:-:S13]  /*04a0*/  @!P1 EXIT ;  /* 0x000000000000994d */ /* 0x000fda0003800000 */
[----:B------:R-:W1:Y:S01]  /*04b0*/  LDCU UR25, c[0x0][0x504] ;  /* 0x0000a080ff1977ac */ /* 0x000e620008000800 */
[----:B------:R-:W2:Y:S01]  /*04c0*/  S2UR UR26, SR_CTAID.Z ;  /* 0x00000000001a79c3 */ /* 0x000ea20000002700 */
[----:B------:R-:W3:Y:S01]  /*04d0*/  S2R R231, SR_TID.X ;  /* 0x0000000000e77919 */ /* 0x000ee20000002100 */
        /* <DEDUP_REMOVED lines=52> */
.L_x_289:
[----:B------:R-:W2:Y:S01]  /*0820*/  LDCU UR7, c[0x0][0x434] ;  /* 0x00008680ff0777ac */ /* 0x000ea20008000800 */
[----:B------:R-:W-:Y:S01]  /*0830*/  IMAD.SHL.U32 R17, R231, 0x8, RZ ;  /* 0x00000008e7117824 */ /* 0x000fe200078e00ff */
[----:B------:R-:W-:Y:S01]  /*0840*/  SHF.R.U32.HI R10, RZ, 0x2, R231 ;  /* 0x00000002ff0a7819 */ /* 0x000fe200000116e7 */
[----:B------:R-:W-:Y:S01]  /*0850*/  IMAD.MOV.U32 R11, RZ, RZ, RZ ;  /* 0x000000ffff0b7224 */ /* 0x000fe200078e00ff */
[----:B------:R-:W3:Y:S01]  /*0860*/  LDCU.64 UR4, c[0x0][0x410] ;  /* 0x00008200ff0477ac */ /* 0x000ee20008000a00 */
[----:B------:R-:W-:Y:S01]  /*0870*/  BSSY.RECONVERGENT B0, `(.L_x_290) ;  /* 0x0000032000007945 */ /* 0x000fe20003800200 */
[----:B------:R-:W-:Y:S01]  /*0880*/  LOP3.LUT R17, R17, 0x18, RZ, 0xc0, !PT ;  /* 0x0000001811117812 */ /* 0x000fe200078ec0ff */
[C---:B------:R-:W-:Y:S01]  /*0890*/  VIADD R15, R10.reuse, 0x40 ;  /* 0x000000400a0f7836 */ /* 0x040fe20000000000 */
[----:B------:R-:W-:Y:S01]  /*08a0*/  UISETP.NE.AND UP1, UPT, UR10, URZ, !UP1 ;  /* 0x000000ff0a00728c */ /* 0x000fe2000cf25270 */
[C---:B------:R-:W-:Y:S01]  /*08b0*/  VIADD R16, R10.reuse, 0x60 ;  /* 0x000000600a107836 */ /* 0x040fe20000000000 */
[----:B------:R-:W-:Y:S01]  /*08c0*/  UIADD3 UR21, UPT, UPT, -UR27, UR21, URZ ;  /* 0x000000151b157290 */ /* 0x000fe2000fffe1ff */
[----:B------:R-:W-:Y:S01]  /*08d0*/  IADD3 R2, P0, PT, R17, UR12, RZ ;  /* 0x0000000c11027c10 */ /* 0x000fe2000ff1e0ff */
[----:B------:R-:W-:Y:S01]  /*08e0*/  UISETP.NE.AND UP0, UPT, UR19, -0x1, UPT ;  /* 0xffffffff1300788c */ /* 0x000fe2000bf05270 */
[C---:B------:R-:W-:Y:S01]  /*08f0*/  IADD3 R14, PT, PT, R10.reuse, 0x20, RZ ;  /* 0x000000200a0e7810 */ /* 0x040fe20007ffe0ff */
[----:B----4-:R-:W-:Y:S01]  /*0900*/  UIMAD UR8, UR26, UR8, URZ ;  /* 0x000000081a0872a4 */ /* 0x010fe2000f8e02ff */
[----:B------:R-:W-:Y:S01]  /*0910*/  IADD3.X R3, PT, PT, RZ, UR9, RZ, P0, !PT ;  /* 0x00000009ff037c10 */ /* 0x000fe200087fe4ff */
[----:B-1----:R-:W-:Y:S01]  /*0920*/  UIMAD UR27, UR27, UR6, URZ ;  /* 0x000000061b1b72a4 */ /* 0x002fe2000f8e02ff */
[----:B------:R-:W-:Y:S01]  /*0930*/  ISETP.GE.AND P3, PT, R10, UR21, PT ;  /* 0x000000150a007c0c */ /* 0x000fe2000bf66270 */
[----:B--2---:R-:W-:Y:S01]  /*0940*/  UIMAD UR7, UR20, UR7, URZ ;  /* 0x00000007140772a4 */ /* 0x004fe2000f8e02ff */
[----:B------:R-:W-:Y:S01]  /*0950*/  IMAD.WIDE.U32 R6, R6, 0x80, R10 ;  /* 0x0000008006067825 */ /* 0x000fe200078e000a */
[----:B------:R-:W-:Y:S01]  /*0960*/  @!UP1 UIMAD UR8, UR20, UR11, UR8 ;  /* 0x0000000b140892a4 */ /* 0x000fe2000f8e0208 */
[----:B------:R-:W-:Y:S01]  /*0970*/  ISETP.GE.AND P2, PT, R14, UR21, PT ;  /* 0x000000150e007c0c */ /* 0x000fe2000bf46270 */
[----:B------:R-:W-:Y:S01]  /*0980*/  USEL UR7, UR7, UR19, !UP0 ;  /* 0x0000001307077287 */ /* 0x000fe2000c000000 */
[----:B---3--:R-:W-:Y:S01]  /*0990*/  IMAD.U32 R12, RZ, RZ, UR4 ;  /* 0x00000004ff0c7e24 */ /* 0x008fe2000f8e00ff */
[----:B------:R-:W-:Y:S01]  /*09a0*/  USHF.R.S32.HI UR10, URZ, 0x1f, UR27 ;  /* 0x0000001fff0a7899 */ /* 0x000fe2000801141b */
[----:B------:R-:W-:Y:S01]  /*09b0*/  IMAD.U32 R8, RZ, RZ, UR5 ;  /* 0x00000005ff087e24 */ /* 0x000fe2000f8e00ff */
[----:B------:R-:W-:Y:S01]  /*09c0*/  USHF.R.S32.HI UR4, URZ, 0x1f, UR7 ;  /* 0x0000001fff047899 */ /* 0x000fe20008011407 */
[----:B------:R-:W-:Y:S01]  /*09d0*/  IMAD.WIDE.U32 R12, R12, UR26, R2 ;  /* 0x0000001a0c0c7c25 */ /* 0x000fe2000f8e0002 */
[----:B------:R-:W-:Y:S01]  /*09e0*/  USEL UR7, UR7, URZ, UP1 ;  /* 0x000000ff07077287 */ /* 0x000fe20008800000 */
[----:B------:R-:W-:Y:S01]  /*09f0*/  ISETP.GE.AND P1, PT, R15, UR21, PT ;  /* 0x000000150f007c0c */ /* 0x000fe2000bf26270 */
[----:B------:R-:W-:Y:S01]  /*0a00*/  USEL UR4, UR4, URZ, UP1 ;  /* 0x000000ff04047287 */ /* 0x000fe20008800000 */
[----:B------:R-:W-:Y:S01]  /*0a10*/  ISETP.GE.AND P0, PT, R16, UR21, PT ;  /* 0x0000001510007c0c */ /* 0x000fe2000bf06270 */
[----:B------:R-:W-:Y:S01]  /*0a20*/  USHF.R.S32.HI UR5, URZ, 0x1f, UR8 ;  /* 0x0000001fff057899 */ /* 0x000fe20008011408 */
[C---:B------:R-:W-:Y:S01]  /*0a30*/  LOP3.LUT R19, R17.reuse, 0x20, RZ, 0xfc, !PT ;  /* 0x0000002011137812 */ /* 0x040fe200078efcff */
[----:B------:R-:W-:Y:S01]  /*0a40*/  UIADD3 UR7, UP1, UP0, UR27, UR7, UR8 ;  /* 0x000000071b077290 */ /* 0x000fe2000f83e008 */
[----:B------:R-:W-:Y:S01]  /*0a50*/  LOP3.LUT R18, R17, 0x40, RZ, 0xfc, !PT ;  /* 0x0000004011127812 */ /* 0x000fe200078efcff */
[----:B------:R-:W-:-:S02]  /*0a60*/  IMAD R9, R8, UR26, R13 ;  /* 0x0000001a08097c24 */ /* 0x000fc4000f8e020d */
        /* <DEDUP_REMOVED lines=18> */
.L_x_291:
[----:B------:R-:W-:Y:S05]  /*0b90*/  BSYNC.RECONVERGENT B0 ;  /* 0x0000000000007941 */ /* 0x000fea0003800200 */
.L_x_290:
        /* <DEDUP_REMOVED lines=22> */
.L_x_293:
[----:B------:R-:W-:Y:S05]  /*0d00*/  BSYNC.RECONVERGENT B0 ;  /* 0x0000000000007941 */ /* 0x000fea0003800200 */
.L_x_292:
        /* <DEDUP_REMOVED lines=22> */
.L_x_295:
[----:B------:R-:W-:Y:S05]  /*0e70*/  BSYNC.RECONVERGENT B0 ;  /* 0x0000000000007941 */ /* 0x000fea0003800200 */
.L_x_294:
        /* <DEDUP_REMOVED lines=24> */
.L_x_297:
[----:B------:R-:W-:Y:S05]  /*1000*/  BSYNC.RECONVERGENT B0 ;  /* 0x0000000000007941 */ /* 0x000fea0003800200 */
.L_x_296:
        /* <DEDUP_REMOVED lines=10> */
.L_x_299:
[----:B------:R-:W-:Y:S05]  /*10b0*/  BSYNC.RECONVERGENT B0 ;  /* 0x0000000000007941 */ /* 0x000fea0003800200 */
.L_x_298:
        /* <DEDUP_REMOVED lines=10> */
.L_x_301:
[----:B------:R-:W-:Y:S05]  /*1160*/  BSYNC.RECONVERGENT B0 ;  /* 0x0000000000007941 */ /* 0x000fea0003800200 */
.L_x_300:
        /* <DEDUP_REMOVED lines=10> */
.L_x_303:
[----:B------:R-:W-:Y:S05]  /*1210*/  BSYNC.RECONVERGENT B0 ;  /* 0x0000000000007941 */ /* 0x000fea0003800200 */
.L_x_302:
        /* <DEDUP_REMOVED lines=10> */
.L_x_288:
        /* <DEDUP_REMOVED lines=21> */
.L_x_304:
[----:B------:R-:W1:Y:S01]  /*1410*/  LDCU.64 UR10, c[0x0][0x3b8] ;  /* 0x00007700ff0a77ac */ /* 0x000e620008000a00 */
[----:B------:R-:W-:-:S04]  /*1420*/  UIADD3 UR6, UPT, UPT, UR12, UR13, URZ ;  /* 0x0000000d0c067290 */ /* 0x000fc8000fffe0ff */
[----:B-1----:R-:W-:Y:S02]  /*1430*/  UIMAD.WIDE.U32 UR14, UR6, UR10, URZ ;  /* 0x0000000a060e72a5 */ /* 0x002fe4000f8e00ff */
[----:B------:R-:W-:-:S04]  /*1440*/  UIMAD UR6, UR6, UR11, URZ ;  /* 0x0000000b060672a4 */ /* 0x000fc8000f8e02ff */
[----:B------:R-:W-:Y:S02]  /*1450*/  UIADD3 UR6, UPT, UPT, UR15, UR6, URZ ;  /* 0x000000060f067290 */ /* 0x000fe4000fffe0ff */
.L_x_305:
        /* <DEDUP_REMOVED lines=38> */
.L_x_306:
[----:B------:R-:W1:Y:S01]  /*16c0*/  LDCU.64 UR8, c[0x0][0x3c0] ;  /* 0x00007800ff0877ac */ /* 0x000e620008000a00 */
[----:B------:R-:W-:-:S04]  /*16d0*/  UIADD3 UR12, UPT, UPT, UR12, UR13, URZ ;  /* 0x0000000d0c0c7290 */ /* 0x000fc8000fffe0ff */
[----:B-1----:R-:W-:Y:S02]  /*16e0*/  UIMAD.WIDE.U32 UR4, UR12, UR8, URZ ;  /* 0x000000080c0472a5 */ /* 0x002fe4000f8e00ff */
[----:B------:R-:W-:-:S04]  /*16f0*/  UIMAD UR12, UR12, UR9, URZ ;  /* 0x000000090c0c72a4 */ /* 0x000fc8000f8e02ff */
[----:B------:R-:W-:-:S12]  /*1700*/  UIADD3 UR5, UPT, UPT, UR5, UR12, URZ ;  /* 0x0000000c05057290 */ /* 0x000fd8000fffe0ff */
.L_x_307:
        /* <DEDUP_REMOVED lines=15> */
[----:B------:R-:W2:Y:S01]  /*1800*/  LDCU.64 UR12, c[0x0][0x3c8] ;  /* 0x00007900ff0c77ac */ /* 0x000ea20008000a00 */
[----:B------:R-:W-:Y:S01]  /*1810*/  IMAD.X R3, RZ, RZ, UR5, P0 ;  /* 0x00000005ff037e24 */ /* 0x000fe200080e06ff */
[----:B------:R1:W-:Y:S01]  /*1820*/  STL [R1+0x18], R158 ;  /* 0x0000189e01007387 */ /* 0x0003e20000100800 */
[C---:B------:R-:W-:Y:S01]  /*1830*/  IMAD.WIDE.U32 R4, R12.reuse, UR10, R4 ;  /* 0x0000000a0c047c25 */ /* 0x040fe2000f8e0004 */
[----:B------:R-:W4:Y:S01]  /*1840*/  LDCU.128 UR4, c[0x0][0x3d0] ;  /* 0x00007a00ff0477ac */ /* 0x000f220008000c00 */
[----:B------:R-:W-:Y:S01]  /*1850*/  LOP3.LUT R13, R227, 0x18, RZ, 0xc0, !PT ;  /* 0x00000018e30d7812 */ /* 0x000fe200078ec0ff */
[----:B------:R-:W-:Y:S01]  /*1860*/  BSSY.RECONVERGENT B0, `(.L_x_308) ;  /* 0x000004b000007945 */ /* 0x000fe20003800200 */
        /* <DEDUP_REMOVED lines=9> */
[----:B----4-:R-:W-:-:S03]  /*1900*/  IMAD R8, R6, UR4, RZ ;  /* 0x0000000406087c24 */ /* 0x010fc6000f8e02ff */
[----:B------:R-:W-:Y:S01]  /*1910*/  LOP3.LUT R7, R9, R7, RZ, 0xfc, !PT ;  /* 0x0000000709077212 */ /* 0x000fe200078efcff */
[----:B------:R-:W-:Y:S02]  /*1920*/  IMAD R6, R6, UR6, RZ ;  /* 0x0000000606067c24 */ /* 0x000fe4000f8e02ff */
[----:B------:R-:W-:Y:S01]  /*1930*/  IMAD R10, R0, UR5, R8 ;  /* 0x00000005000a7c24 */ /* 0x000fe2000f8e0208 */
[----:B------:R-:W-:Y:S01]  /*1940*/  IADD3 R8, P0, PT, R158, UR32, RZ ;  /* 0x000000209e087c10 */ /* 0x000fe2000ff1e0ff */
[C---:B------:R-:W-:Y:S01]  /*1950*/  IMAD.WIDE.U32 R4, R0.reuse, UR4, R4 ;  /* 0x0000000400047c25 */ /* 0x040fe2000f8e0004 */
[----:B------:R-:W-:Y:S02]  /*1960*/  UMOV UR5, 0x400 ;  /* 0x0000040000057882 */ /* 0x000fe40000000000 */
        /* <DEDUP_REMOVED lines=15> */
[----:B------:R-:W-:-:S02]  /*1a60*/  IMAD.U32 R2, RZ, RZ, UR13 ;  /* 0x0000000dff027e24 */ /* 0x000fc4000f8e00ff */
[----:B------:R1:W-:Y:S01]  /*1a70*/  STL [R1+0x28], R154 ;  /* 0x0000289a01007387 */ /* 0x0003e20000100800 */
[----:B------:R-:W-:Y:S01]  /*1a80*/  ISETP.GE.AND P1, PT, R12, UR14, PT ;  /* 0x0000000e0c007c0c */ /* 0x000fe2000bf26270 */
[----:B------:R-:W-:Y:S01]  /*1a90*/  IMAD.WIDE.U32 R8, R0, UR26, R8 ;  /* 0x0000001a00087c25 */ /* 0x000fe2000f8e0008 */
[C---:B------:R-:W-:Y:S01]  /*1aa0*/  LEA R0, P0, R11.reuse, R12, 0x7 ;  /* 0x0000000c0b007211 */ /* 0x040fe200078038ff */
[----:B------:R1:W-:Y:S02]  /*1ab0*/  STL [R1+0x4c], R15 ;  /* 0x00004c0f01007387 */ /* 0x0003e40000100800 */
[----:B------:R-:W-:Y:S01]  /*1ac0*/  IMAD R3, R2, UR26, R9 ;  /* 0x0000001a02037c24 */ /* 0x000fe2000f8e0209 */
[----:B------:R-:W-:Y:S01]  /*1ad0*/  LEA.HI.X R10, R11, RZ, RZ, 0x7, P0 ;  /* 0x000000ff0b0a7211 */ /* 0x000fe200000f3cff */
[----:B------:R1:W-:Y:S01]  /*1ae0*/  STL [R1+0x14], R13 ;  /* 0x0000140d01007387 */ /* 0x0003e20000100800 */
[----:B------:R-:W-:-:S03]  /*1af0*/  LOP3.LUT R11, R13, 0xc0, R153, 0xf8, !PT ;  /* 0x000000c00d0b7812 */ /* 0x000fc600078ef899 */
        /* <DEDUP_REMOVED lines=32> */
.L_x_310:
[----:B------:R3:W-:Y:S02]  /*1d00*/  STS.128 [R232+0x4000], RZ ;  /* 0x004000ffe8007388 */ /* 0x0007e40000000c00 */
.L_x_309:
[----:B------:R-:W-:Y:S05]  /*1d10*/  BSYNC.RECONVERGENT B0 ;  /* 0x0000000000007941 */ /* 0x000fea0003800200 */
.L_x_308:
[----:B-1----:R-:W-:Y:S01]  /*1d20*/  IADD3 R13, PT, PT, R12, 0x20, RZ ;  /* 0x000000200c0d7810 */ /* 0x002fe20007ffe0ff */
[----:B------:R-:W-:Y:S03]  /*1d30*/  BSSY.RECONVERGENT B0, `(.L_x_311) ;  /* 0x0000024000007945 */ /* 0x000fe60003800200 */
[----:B------:R-:W-:-:S13]  /*1d40*/  ISETP.GE.AND P0, PT, R13, UR14, PT ;  /* 0x0000000e0d007c0c */ /* 0x000fda000bf06270 */
[----:B------:R-:W-:Y:S05]  /*1d50*/  @P0 BRA `(.L_x_312) ;  /* 0x0000000000840947 */ /* 0x000fea0003800000 */
[----:B------:R-:W1:Y:S01]  /*1d60*/  LDCU.64 UR12, c[0x0][0x3b0] ;  /* 0x00007600ff0c77ac */ /* 0x000e620008000a00 */
[----:B--2-4-:R-:W-:Y:S01]  /*1d70*/  IADD3 R4, P0, PT, R0, 0x20, RZ ;  /* 0x0000002000047810 */ /* 0x014fe20007f1e0ff */
[----:B------:R-:W-:Y:S01]  /*1d80*/  IMAD.MOV.U32 R6, RZ, RZ, R8 ;  /* 0x000000ffff067224 */ /* 0x000fe200078e0008 */
[----:B------:R-:W-:Y:S01]  /*1d90*/  MOV R7, R3 ;  /* 0x0000000300077202 */ /* 0x000fe20000000f00 */
[----:B------:R-:W2:Y:S02]  /*1da0*/  LDCU UR4, c[0x0][0x440] ;  /* 0x00008800ff0477ac */ /* 0x000ea40008000800 */
[----:B------:R-:W-:Y:S01]  /*1db0*/  IMAD.X R5, RZ, RZ, R10, P0 ;  /* 0x000000ffff057224 */ /* 0x000fe200000e060a */
[----:B------:R-:W4:Y:S03]  /*1dc0*/  LDCU.64 UR6, c[0x0][0x380] ;  /* 0x00007000ff0677ac */ /* 0x000f260008000a00 */
[----:B-1----:R-:W-:-:S02]  /*1dd0*/  IMAD R5, R5, UR12, RZ ;  /* 0x0000000c05057c24 */ /* 0x002fc4000f8e02ff */
[----:B------:R-:W-:Y:S01]  /*1de0*/  IMAD.WIDE.U32 R6, R4, UR12, R6 ;  /* 0x0000000c04067c25 */ /* 0x000fe2000f8e0006 */
[----:B--2---:R-:W-:-:S03]  /*1df0*/  ISETP.GE.AND P1, PT, R158, UR4, PT ;  /* 0x000000049e007c0c */ /* 0x004fc6000bf26270 */
        /* <DEDUP_REMOVED lines=22> */
.L_x_313:
[----:B------:R2:W-:Y:S02]  /*1f60*/  STS.128 [R232+0x4800], RZ ;  /* 0x004800ffe8007388 */ /* 0x0005e40000000c00 */
.L_x_312:
[----:B------:R-:W-:Y:S05]  /*1f70*/  BSYNC.RECONVERGENT B0 ;  /* 0x0000000000007941 */ /* 0x000fea0003800200 */
.L_x_311:
[----:B-12-4-:R-:W-:Y:S01]  /*1f80*/  IADD3 R4, PT, PT, R12, 0x40, RZ ;  /* 0x000000400c047810 */ /* 0x016fe20007ffe0ff */
[----:B------:R-:W-:Y:S03]  /*1f90*/  BSSY.RECONVERGENT B0, `(.L_x_314) ;  /* 0x0000024000007945 */ /* 0x000fe60003800200 */
[----:B------:R-:W-:-:S13]  /*1fa0*/  ISETP.GE.AND P0, PT, R4, UR14, PT ;  /* 0x0000000e04007c0c */ /* 0x000fda000bf06270 */
[----:B------:R-:W-:Y:S05]  /*1fb0*/  @P0 BRA `(.L_x_315) ;  /* 0x0000000000840947 */ /* 0x000fea0003800000 */
[----:B------:R-:W1:Y:S01]  /*1fc0*/  LDCU.64 UR12, c[0x0][0x3b0] ;  /* 0x00007600ff0c77ac */ /* 0x000e620008000a00 */
[----:B------:R-:W-:Y:S01]  /*1fd0*/  IADD3 R4, P0, PT, R0, 0x40, RZ ;  /* 0x0000004000047810 */ /* 0x000fe20007f1e0ff */
        /* <DEDUP_REMOVED lines=30> */
.L_x_316:
[----:B------:R2:W-:Y:S02]  /*21c0*/  STS.128 [R232+0x5000], RZ ;  /* 0x005000ffe8007388 */ /* 0x0005e40000000c00 */
.L_x_315:
[----:B------:R-:W-:Y:S05]  /*21d0*/  BSYNC.RECONVERGENT B0 ;  /* 0x0000000000007941 */ /* 0x000fea0003800200 */
.L_x_314:
[----:B-1--4-:R-:W-:Y:S01]  /*21e0*/  IADD3 R4, PT, PT, R12, 0x60, RZ ;  /* 0x000000600c047810 */ /* 0x012fe20007ffe0ff */
[----:B------:R-:W-:Y:S01]  /*21f0*/  USHF.L.U64.HI UR4, UR10, 0x6, UR11 ;  /* 0x000000060a047899 */ /* 0x000fe2000801020b */
[----:B------:R-:W-:Y:S01]  /*2200*/  BSSY.RECONVERGENT B0, `(.L_x_317) ;  /* 0x0000024000007945 */ /* 0x000fe20003800200 */
[----:B------:R-:W-:Y:S01]  /*2210*/  USHF.L.U32 UR15, UR10, 0x6, URZ ;  /* 0x000000060a0f7899 */ /* 0x000fe200080006ff */
[----:B------:R-:W-:-:S13]  /*2220*/  ISETP.GE.AND P0, PT, R4, UR14, PT ;  /* 0x0000000e04007c0c */ /* 0x000fda000bf06270 */
[----:B------:R-:W-:Y:S05]  /*2230*/  @P0 BRA `(.L_x_318) ;  /* 0x0000000000800947 */ /* 0x000fea0003800000 */
[----:B------:R-:W1:Y:S01]  /*2240*/  LDCU.64 UR12, c[0x0][0x3b0] ;  /* 0x00007600ff0c77ac */ /* 0x000e620008000a00 */
[----:B------:R-:W-:Y:S01]  /*2250*/  IADD3 R0, P0, PT, R0, 0x60, RZ ;  /* 0x0000006000007810 */ /* 0x000fe20007f1e0ff */
[----:B------:R-:W4:Y:S04]  /*2260*/  LDCU UR16, c[0x0][0x440] ;  /* 0x00008800ff1077ac */ /* 0x000f280008000800 */
[----:B------:R-:W-:Y:S01]  /*2270*/  IMAD.X R2, RZ, RZ, R10, P0 ;  /* 0x000000ffff027224 */ /* 0x000fe200000e060a */
[----:B------:R-:W5:Y:S03]  /*2280*/  LDCU.64 UR6, c[0x0][0x380] ;  /* 0x00007000ff0677ac */ /* 0x000f660008000a00 */
[----:B-1----:R-:W-:-:S02]  /*2290*/  IMAD R6, R2, UR12, RZ ;  /* 0x0000000c02067c24 */ /* 0x002fc4000f8e02ff */
[----:B------:R-:W-:Y:S01]  /*22a0*/  IMAD.MOV.U32 R2, RZ, RZ, R8 ;  /* 0x000000ffff027224 */ /* 0x000fe200078e0008 */
[----:B----4-:R-:W-:-:S03]  /*22b0*/  ISETP.GE.AND P1, PT, R158, UR16, PT ;  /* 0x000000109e007c0c */ /* 0x010fc6000bf26270 */
[----:B------:R-:W-:Y:S01]  /*22c0*/  IMAD.WIDE.U32 R4, R0, UR12, R2 ;  /* 0x0000000c00047c25 */ /* 0x000fe2000f8e0002 */
[----:B------:R-:W-:-:S03]  /*22d0*/  ISETP.GE.AND P0, PT, R157, UR16, PT ;  /* 0x000000109d007c0c */ /* 0x000fc6000bf06270 */
[----:B------:R-:W-:Y:S01]  /*22e0*/  IMAD R0, R0, UR13, R6 ;  /* 0x0000000d00007c24 */ /* 0x000fe2000f8e0206 */
[----:B-----5:R-:W-:-:S03]  /*22f0*/  LEA R2, P2, R4, UR6, 0x1 ;  /* 0x0000000604027c11 */ /* 0x020fc6000f8408ff */
        /* <DEDUP_REMOVED lines=19> */
.L_x_319:
[----:B------:R4:W-:Y:S02]  /*2430*/  STS.128 [R232+0x5800], RZ ;  /* 0x005800ffe8007388 */ /* 0x0009e40000000c00 */
.L_x_318:
[----:B------:R-:W-:Y:S05]  /*2440*/  BSYNC.RECONVERGENT B0 ;  /* 0x0000000000007941 */ /* 0x000fea0003800200 */
.L_x_317:
        /* <DEDUP_REMOVED lines=9> */
[----:B------:R-:W-:Y:S02]  /*24e0*/  IMAD.U32 R4, RZ, RZ, UR34 ;  /* 0x00000022ff047e24 */ /* 0x000fe4000f8e00ff */
[----:B------:R-:W-:Y:S02]  /*24f0*/  IMAD.U32 R0, RZ, RZ, UR7 ;  /* 0x00000007ff007e24 */ /* 0x000fe4000f8e00ff */
[----:B------:R-:W-:Y:S01]  /*2500*/  IMAD.U32 R5, RZ, RZ, UR35 ;  /* 0x00000023ff057e24 */ /* 0x000fe2000f8e00ff */
[----:B-1--4-:R-:W-:-:S04]  /*2510*/  LEA R2, P2, R4, R155, 0x1 ;  /* 0x0000009b04027211 */ /* 0x012fc800078408ff */
        /* <DEDUP_REMOVED lines=20> */
.L_x_322:
[----:B------:R4:W-:Y:S02]  /*2660*/  STS.128 [R232+0x8000], RZ ;  /* 0x008000ffe8007388 */ /* 0x0009e40000000c00 */
.L_x_321:
[----:B------:R-:W-:Y:S05]  /*2670*/  BSYNC.RECONVERGENT B0 ;  /* 0x0000000000007941 */ /* 0x000fea0003800200 */
.L_x_320:
[----:B------:R-:W-:Y:S01]  /*2680*/  ISETP.GE.AND P0, PT, R13, UR16, PT ;  /* 0x000000100d007c0c */ /* 0x000fe2000bf06270 */
[----:B------:R-:W-:Y:S01]  /*2690*/  USHF.L.U64.HI UR29, UR10, 0x5, UR11 ;  /* 0x000000050a1d7899 */ /* 0x000fe2000801020b */
[----:B------:R-:W-:Y:S01]  /*26a0*/  BSSY.RECONVERGENT B0, `(.L_x_323) ;  /* 0x000001e000007945 */ /* 0x000fe20003800200 */
[----:B------:R-:W-:-:S10]  /*26b0*/  USHF.L.U32 UR32, UR10, 0x5, URZ ;  /* 0x000000050a207899 */ /* 0x000fd400080006ff */
[----:B------:R-:W-:Y:S05]  /*26c0*/  @P0 BRA `(.L_x_324) ;  /* 0x00000000006c0947 */ /* 0x000fea0003800000 */
[----:B------:R-:W5:Y:S01]  /*26d0*/  LDCU UR6, c[0x0][0x440] ;  /* 0x00008800ff0677ac */ /* 0x000f620008000800 */
[----:B------:R-:W-:-:S04]  /*26e0*/  UIADD3 UR13, UP0, UPT, UR32, UR34, URZ ;  /* 0x00000022200d7290 */ /* 0x000fc8000ff1e0ff */
[----:B------:R-:W-:Y:S02]  /*26f0*/  UIADD3.X UR12, UPT, UPT, UR29, UR7, URZ, UP0, !UPT ;  /* 0x000000071d0c7290 */ /* 0x000fe400087fe4ff */
[----:B------:R-:W-:-:S04]  /*2700*/  IMAD.U32 R0, RZ, RZ, UR13 ;  /* 0x0000000dff007e24 */ /* 0x000fc8000f8e00ff */
[----:B-1--4-:R-:W-:Y:S01]  /*2710*/  IMAD.U32 R3, RZ, RZ, UR12 ;  /* 0x0000000cff037e24 */ /* 0x012fe2000f8e00ff */
        /* <DEDUP_REMOVED lines=21> */
.L_x_325:
[----:B------:R4:W-:Y:S02]  /*2870*/  STS.128 [R232+0x8800], RZ ;  /* 0x008800ffe8007388 */ /* 0x0009e40000000c00 */
.L_x_324:
[----:B------:R-:W-:Y:S05]  /*2880*/  BSYNC.RECONVERGENT B0 ;  /* 0x0000000000007941 */ /* 0x000fea0003800200 */
.L_x_323:
[----:B------:R-:W5:Y:S01]  /*2890*/  LDCU.64 UR12, c[0x0][0x538] ;  /* 0x0000a700ff0c77ac */ /* 0x000f620008000a00 */
[----:B------:R-:W0:Y:S01]  /*28a0*/  LDGDEPBAR ;  /* 0x00000000000079af */ /* 0x000e220000000000 */
[----:B-----5:R-:W-:-:S04]  /*28b0*/  UISETP.NE.U32.AND UP1, UPT, UR12, URZ, UPT ;  /* 0x000000ff0c00728c */ /* 0x020fc8000bf25070 */
[----:B------:R-:W-:Y:S01]  /*28c0*/  UISETP.NE.AND.EX UP1, UPT, UR13, URZ, UPT, UP1 ;  /* 0x000000ff0d00728c */ /* 0x000fe2000bf25310 */
[----:B------:R-:W-:Y:S01]  /*28d0*/  BSSY.RECONVERGENT B0, `(.L_x_326) ;  /* 0x0000039000007945 */ /* 0x000fe20003800200 */
[----:B------:R-:W-:-:S04]  /*28e0*/  DEPBAR.LE SB0, 0x0 ;  /* 0x000080000000791a */ /* 0x000fc80000000000 */
[----:B------:R-:W-:-:S05]  /*28f0*/  PLOP3.LUT P0, PT, PT, PT, UP1, 0x80, 0x8 ;  /* 0x000000000008781c */ /* 0x000fca0003f0f018 */
[----:B------:R-:W5:Y:S01]  /*2900*/  @UP1 LDCU.64 UR6, c[0x0][0x540] ;  /* 0x0000a800ff0617ac */ /* 0x000f620008000a00 */
[----:B------:R-:W-:Y:S01]  /*2910*/  @UP1 UMOV UR34, UR26 ;  /* 0x0000001a00221c82 */ /* 0x000fe20008000000 */
[----:B------:R-:W-:Y:S02]  /*2920*/  @UP1 UMOV UR35, URZ ;  /* 0x000000ff00231c82 */ /* 0x000fe40008000000 */
[----:B-----5:R-:W-:Y:S01]  /*2930*/  @UP1 UIMAD.WIDE.U32 UR34, UR20, UR6, UR34 ;  /* 0x00000006142212a5 */ /* 0x020fe2000f8e0022 */
[----:B------:R-:W5:Y:S03]  /*2940*/  @UP1 LDCU UR6, c[0x0][0x458] ;  /* 0x00008b00ff0617ac */ /* 0x000f660008000800 */
[----:B------:R-:W-:Y:S02]  /*2950*/  @UP1 UIMAD UR7, UR20, UR7, UR35 ;  /* 0x00000007140712a4 */ /* 0x000fe4000f8e0223 */
[----:B------:R-:W-:-:S04]  /*2960*/  @UP1 ULEA UR12, UP0, UR34, UR12, 0x2 ;  /* 0x0000000c220c1291 */ /* 0x000fc8000f8010ff */
[----:B------:R-:W-:Y:S02]  /*2970*/  @UP1 ULEA.HI.X UR13, UR34, UR13, UR7, 0x2, UP0 ;  /* 0x0000000d220d1291 */ /* 0x000fe400080f1407 */
[----:B-1--4-:R-:W-:-:S04]  /*2980*/  IMAD.U32 R2, RZ, RZ, UR12 ;  /* 0x0000000cff027e24 */ /* 0x012fc8000f8e00ff */
[----:B------:R-:W-:-:S05]  /*2990*/  IMAD.U32 R3, RZ, RZ, UR13 ;  /* 0x0000000dff037e24 */ /* 0x000fca000f8e00ff */
[----:B------:R-:W4:Y:S01]  /*29a0*/  @P0 LDG.E R2, desc[UR30][R2.64] ;  /* 0x0000001e02020981 */ /* 0x000f22000c1e1900 */
[----:B-----5:R-:W4:Y:S01]  /*29b0*/  @P0 MUFU.RCP R0, UR6 ;  /* 0x0000000600000d08 */ /* 0x020f220008001000 */
[----:B------:R-:W-:Y:S01]  /*29c0*/  USHF.L.U32 UR34, UR8, 0x6, URZ ;  /* 0x0000000608227899 */ /* 0x000fe200080006ff */
[----:B------:R-:W-:Y:S01]  /*29d0*/  LOP3.LUT R141, R225, 0x1f0, RZ, 0xc0, !PT ;  /* 0x000001f0e18d7812 */ /* 0x000fe200078ec0ff */
[----:B------:R-:W-:Y:S02]  /*29e0*/  USHF.L.U64.HI UR7, UR8, 0x6, UR9 ;  /* 0x0000000608077899 */ /* 0x000fe40008010209 */
[----:B------:R-:W-:Y:S02]  /*29f0*/  UIMAD.WIDE.U32 UR34, UR34, UR17, URZ ;  /* 0x00000011222272a5 */ /* 0x000fe4000f8e00ff */
[----:B------:R-:W-:Y:S01]  /*2a00*/  UIMAD UR7, UR7, UR17, URZ ;  /* 0x00000011070772a4 */ /* 0x000fe2000f8e02ff */
[----:B------:R-:W-:-:S03]  /*2a10*/  UMOV UR6, URZ ;  /* 0x000000ff00067c82 */ /* 0x000fc60008000000 */
[----:B------:R-:W-:Y:S01]  /*2a20*/  UIADD3 UR7, UPT, UPT, UR35, UR7, URZ ;  /* 0x0000000723077290 */ /* 0x000fe2000fffe0ff */
[----:B------:R-:W-:Y:S01]  /*2a30*/  BAR.SYNC.DEFER_BLOCKING 0x0 ;  /* 0x0000000000007b1d */ /* 0x000fe20000010000 */
[----:B----4-:R-:W-:-:S05]  /*2a40*/  @P0 FMUL.FTZ R0, R2, R0 ;  /* 0x0000000002000220 */ /* 0x010fca0000410000 */
[----:B------:R-:W-:-:S13]  /*2a50*/  @P0 R2UR UR12, R0 ;  /* 0x00000000000c02ca */ /* 0x000fda00000e0000 */
[----:B------:R-:W-:Y:S01]  /*2a60*/  @UP1 UMOV UR6, UR12 ;  /* 0x0000000c00061c82 */ /* 0x000fe20008000000 */
[----:B------:R-:W-:Y:S05]  /*2a70*/  @P3 BRA `(.L_x_327) ;  /* 0x00000000006c3947 */ /* 0x000fea0003800000 */
[----:B------:R-:W1:Y:S01]  /*2a80*/  LDCU UR12, c[0x0][0x440] ;  /* 0x00008800ff0c77ac */ /* 0x000e620008000800 */
[----:B------:R-:W-:Y:S02]  /*2a90*/  IMAD.U32 R4, RZ, RZ, UR34 ;  /* 0x00000022ff047e24 */ /* 0x000fe4000f8e00ff */
[----:B------:R-:W-:Y:S02]  /*2aa0*/  IMAD.U32 R0, RZ, RZ, UR7 ;  /* 0x00000007ff007e24 */ /* 0x000fe4000f8e00ff */
[----:B------:R-:W-:Y:S01]  /*2ab0*/  IMAD.U32 R5, RZ, RZ, UR35 ;  /* 0x00000023ff057e24 */ /* 0x000fe2000f8e00ff */
        /* <DEDUP_REMOVED lines=21> */
.L_x_328:
[----:B------:R4:W-:Y:S01]  /*2c10*/  STS.128 [R232+0xb000], RZ ;  /* 0x00b000ffe8007388 */ /* 0x0009e20000000c00 */
[----:B------:R-:W-:Y:S05]  /*2c20*/  BRA `(.L_x_329) ;  /* 0x00000000000c7947 */ /* 0x000fea0003800000 */
.L_x_327:
[----:B------:R1:W-:Y:S04]  /*2c30*/  STS.128 [R232+0x9000], RZ ;  /* 0x009000ffe8007388 */ /* 0x0003e80000000c00 */
[----:B------:R1:W-:Y:S04]  /*2c40*/  STS.128 [R232+0xa000], RZ ;  /* 0x00a000ffe8007388 */ /* 0x0003e80000000c00 */
[----:B------:R1:W-:Y:S02]  /*2c50*/  STS.128 [R232+0xb000], RZ ;  /* 0x00b000ffe8007388 */ /* 0x0003e40000000c00 */
.L_x_329:
[----:B------:R-:W-:Y:S05]  /*2c60*/  BSYNC.RECONVERGENT B0 ;  /* 0x0000000000007941 */ /* 0x000fea0003800200 */
.L_x_326:
[----:B------:R-:W-:Y:S01]  /*2c70*/  ISETP.GE.AND P0, PT, R13, UR16, PT ;  /* 0x000000100d007c0c */ /* 0x000fe2000bf06270 */
[----:B------:R-:W-:Y:S01]  /*2c80*/  BSSY.RECONVERGENT B0, `(.L_x_330) ;  /* 0x0000025000007945 */ /* 0x000fe20003800200 */
[----:B------:R-:W-:Y:S02]  /*2c90*/  LOP3.LUT R142, R12, 0x7, RZ, 0xc0, !PT ;  /* 0x000000070c8e7812 */ /* 0x000fe400078ec0ff */
[----:B------:R-:W-:Y:S02]  /*2ca0*/  LOP3.LUT R5, R231, 0x8, RZ, 0xc0, !PT ;  /* 0x00000008e7057812 */ /* 0x000fe400078ec0ff */
[----:B------:R-:W-:Y:S02]  /*2cb0*/  LOP3.LUT R4, R153, 0x120, RZ, 0xc0, !PT ;  /* 0x0000012099047812 */ /* 0x000fe400078ec0ff */
[----:B------:R-:W-:Y:S02]  /*2cc0*/  LOP3.LUT R214, R11, 0x8, R225, 0x78, !PT ;  /* 0x000000080bd67812 */ /* 0x000fe400078e78e1 */
[----:B------:R-:W-:-:S03]  /*2cd0*/  LOP3.LUT R226, R14, 0x3e00, RZ, 0xc0, !PT ;  /* 0x00003e000ee27812 */ /* 0x000fc600078ec0ff */
[----:B------:R1:W-:Y:S04]  /*2ce0*/  @P0 STS.128 [R232+0x9800], RZ ;  /* 0x009800ffe8000388 */ /* 0x0003e80000000c00 */
[----:B------:R1:W-:Y:S04]  /*2cf0*/  @P0 STS.128 [R232+0xa800], RZ ;  /* 0x00a800ffe8000388 */ /* 0x0003e80000000c00 */
[----:B------:R1:W-:Y:S01]  /*2d00*/  @P0 STS.128 [R232+0xb800], RZ ;  /* 0x00b800ffe8000388 */ /* 0x0003e20000000c00 */
[----:B------:R-:W-:Y:S05]  /*2d10*/  @P0 BRA `(.L_x_331) ;  /* 0x00000000006c0947 */ /* 0x000fea0003800000 */
[----:B------:R-:W5:Y:S01]  /*2d20*/  LDCU UR12, c[0x0][0x440] ;  /* 0x00008800ff0c77ac */ /* 0x000f620008000800 */
[----:B------:R-:W-:-:S04]  /*2d30*/  ULEA UR16, UP0, UR8, UR34, 0x5 ;  /* 0x0000002208107291 */ /* 0x000fc8000f8028ff */
[----:B------:R-:W-:Y:S02]  /*2d40*/  ULEA.HI.X UR13, UR8, UR7, UR9, 0x5, UP0 ;  /* 0x00000007080d7291 */ /* 0x000fe400080f2c09 */
        /* <DEDUP_REMOVED lines=23> */
.L_x_332:
[----:B------:R4:W-:Y:S02]  /*2ec0*/  STS.128 [R232+0xb800], RZ ;  /* 0x00b800ffe8007388 */ /* 0x0009e40000000c00 */
.L_x_331:
[----:B------:R-:W-:Y:S05]  /*2ed0*/  BSYNC.RECONVERGENT B0 ;  /* 0x0000000000007941 */ /* 0x000fea0003800200 */
.L_x_330:
[----:B------:R-:W-:Y:S01]  /*2ee0*/  LOP3.LUT R0, R14, 0x100, RZ, 0xc0, !PT ;  /* 0x000001000e007812 */ /* 0x000fe200078ec0ff */
[----:B------:R-:W-:Y:S01]  /*2ef0*/  UIADD3 UR24, UPT, UPT, UR28, UR24, -UR21 ;  /* 0x000000181c187290 */ /* 0x000fe2000fffe815 */
[----:B-1--4-:R-:W-:Y:S01]  /*2f00*/  LOP3.LUT R3, R11, R5, RZ, 0x3c, !PT ;  /* 0x000000050b037212 */ /* 0x012fe200078e3cff */
[----:B------:R-:W0:Y:S01]  /*2f10*/  LDGDEPBAR ;  /* 0x00000000000079af */ /* 0x000e220000000000 */
[----:B------:R-:W-:Y:S01]  /*2f20*/  LOP3.LUT R6, R0, 0x20, R153, 0xf8, !PT ;  /* 0x0000002000067812 */ /* 0x000fe200078ef899 */
[----:B------:R-:W-:Y:S01]  /*2f30*/  UISETP.GT.U32.AND UP0, UPT, UR17, UR18, UPT ;  /* 0x000000121100728c */ /* 0x000fe2000bf04070 */
[----:B------:R-:W-:Y:S01]  /*2f40*/  IADD3 R2, PT, PT, R214, R4, R226 ;  /* 0x00000004d6027210 */ /* 0x000fe20007ffe0e2 */
[----:B------:R1:W-:Y:S01]  /*2f50*/  STL [R1+0x4], R3 ;  /* 0x0000040301007387 */ /* 0x0003e20000100800 */
[----:B------:R-:W-:Y:S01]  /*2f60*/  LOP3.LUT P6, RZ, R231, 0x4, RZ, 0xc0, !PT ;  /* 0x00000004e7ff7812 */ /* 0x000fe200078cc0ff */
[----:B------:R-:W-:Y:S01]  /*2f70*/  IMAD.IADD R0, R3, 0x1, R6 ;  /* 0x0000000103007824 */ /* 0x000fe200078e0206 */
[----:B------:R-:W-:Y:S01]  /*2f80*/  LEA R140, R2, UR5, 0x1 ;  /* 0x00000005028c7c11 */ /* 0x000fe2000f8e08ff */
[----:B------:R-:W-:-:S03]  /*2f90*/  IMAD.MOV.U32 R2, RZ, RZ, 0x20 ;  /* 0x00000020ff027424 */ /* 0x000fc600078e00ff */
[----:B------:R-:W-:Y:S01]  /*2fa0*/  LEA R0, R0, UR5, 0x1 ;  /* 0x0000000500007c11 */ /* 0x000fe2000f8e08ff */
[----:B------:R-:W-:Y:S01]  /*2fb0*/  LDSM.16.M88.4 R4, [R140+0x1000] ;  /* 0x001000008c04783b */ /* 0x000fe20000000200 */
[----:B------:R-:W-:-:S03]  /*2fc0*/  SEL R152, R2, 0xffffffe0, !P6 ;  /* 0xffffffe002987807 */ /* 0x000fc60007000000 */
[----:B------:R-:W4:Y:S02]  /*2fd0*/  LDSM.16.M88.4 R12, [R0+0x6000] ;  /* 0x00600000000c783b */ /* 0x000f240000000200 */
[--C-:B------:R-:W-:Y:S02]  /*2fe0*/  IMAD.IADD R2, R0, 0x1, R152.reuse ;  /* 0x0000000100027824 */ /* 0x100fe400078e0298 */
[----:B------:R-:W5:Y:S04]  /*2ff0*/  LDSM.16.M88.4 R20, [R0+0x6400] ;  /* 0x006400000014783b */ /* 0x000f680000000200 */
[----:B------:R-:W2:Y:S04]  /*3000*/  LDSM.16.M88.4 R24, [R0+0x6800] ;  /* 0x006800000018783b */ /* 0x000ea80000000200 */
[----:B------:R-:W3:Y:S01]  /*3010*/  LDSM.16.M88.4 R32, [R0+0x6c00] ;  /* 0x006c00000020783b */ /* 0x000ee20000000200 */
[----:B-1----:R-:W-:-:S03]  /*3020*/  IMAD.IADD R3, R140, 0x1, R152 ;  /* 0x000000018c037824 */ /* 0x002fc600078e0298 */
[----:B------:R-:W1:Y:S04]  /*3030*/  LDSM.16.M88.4 R8, [R140] ;  /* 0x000000008c08783b */ /* 0x000e680000000200 */
[----:B------:R-:W-:Y:S04]  /*3040*/  LDSM.16.M88.4 R16, [R3+0x1000] ;  /* 0x001000000310783b */ /* 0x000fe80000000200 */
[----:B------:R-:W1:Y:S04]  /*3050*/  LDSM.16.M88.4 R28, [R2+0x6000] ;  /* 0x00600000021c783b */ /* 0x000e680000000200 */
[----:B------:R-:W1:Y:S04]  /*3060*/  LDSM.16.M88.4 R44, [R2+0x6400] ;  /* 0x00640000022c783b */ /* 0x000e680000000200 */
[----:B------:R-:W1:Y:S04]  /*3070*/  LDSM.16.M88.4 R40, [R2+0x6800] ;  /* 0x006800000228783b */ /* 0x000e680000000200 */
[----:B------:R-:W1:Y:S01]  /*3080*/  LDSM.16.M88.4 R36, [R2+0x6c00] ;  /* 0x006c00000224783b */ /* 0x000e620000000200 */
[C---:B----4-:R-:W-:Y:S03]  /*3090*/  HMMA.16816.F32.BF16 R72, R4.reuse, R12, RZ ;  /* 0x0000000c0448723c */ /* 0x050fe600000418ff */
[----:B------:R-:W-:Y:S04]  /*30a0*/  LDSM.16.M88.4 R48, [R0+0x7800] ;  /* 0x007800000030783b */ /* 0x000fe80000000200 */
[----:B------:R-:W-:Y:S01]  /*30b0*/  LDSM.16.M88.4 R64, [R0+0x7c00] ;  /* 0x007c00000040783b */ /* 0x000fe20000000200 */
[C---:B------:R-:W-:Y:S03]  /*30c0*/  HMMA.16816.F32.BF16 R68, R4.reuse, R14, RZ ;  /* 0x0000000e0444723c */ /* 0x040fe600000418ff */
[----:B------:R-:W-:Y:S05]  /*30d0*/  STL [R1], R152 ;  /* 0x0000009801007387 */ /* 0x000fea0000100800 */
[C---:B-----5:R-:W-:Y:S08]  /*30e0*/  HMMA.16816.F32.BF16 R60, R4.reuse, R20, RZ ;  /* 0x00000014043c723c */ /* 0x060ff000000418ff */
[C---:B--2---:R-:W-:Y:S08]  /*30f0*/  HMMA.16816.F32.BF16 R56, R4.reuse, R24, RZ ;  /* 0x000000180438723c */ /* 0x044ff000000418ff */
[C---:B---3--:R-:W-:Y:S08]  /*3100*/  HMMA.16816.F32.BF16 R52, R4.reuse, R32, RZ ;  /* 0x000000200434723c */ /* 0x048ff000000418ff */
[C---:B------:R-:W-:Y:S08]  /*3110*/  HMMA.16816.F32.BF16 R84, R4.reuse, R22, RZ ;  /* 0x000000160454723c */ /* 0x040ff000000418ff */
[C---:B------:R-:W-:Y:S08]  /*3120*/  HMMA.16816.F32.BF16 R80, R4.reuse, R26, RZ ;  /* 0x0000001a0450723c */ /* 0x040ff000000418ff */
[----:B------:R-:W-:Y:S01]  /*3130*/  HMMA.16816.F32.BF16 R76, R4, R34, RZ ;  /* 0x00000022044c723c */ /* 0x000fe200000418ff */
[----:B------:R-:W2:Y:S07]  /*3140*/  LDSM.16.M88.4 R4, [R3] ;  /* 0x000000000304783b */ /* 0x000eae0000000200 */
[C---:B-1----:R-:W-:Y:S08]  /*3150*/  HMMA.16816.F32.BF16 R104, R8.reuse, R12, RZ ;  /* 0x0000000c0868723c */ /* 0x042ff000000418ff */
[C---:B------:R-:W-:Y:S01]  /*3160*/  HMMA.16816.F32.BF16 R136, R8.reuse, R14, RZ ;  /* 0x0000000e0888723c */ /* 0x040fe200000418ff */
[----:B------:R-:W-:Y:S07]  /*3170*/  LDSM.16.M88.4 R12, [R140+0x3000] ;  /* 0x003000008c0c783b */ /* 0x000fee0000000200 */
[C---:B------:R-:W-:Y:S08]  /*3180*/  HMMA.16816.F32.BF16 R96, R8.reuse, R20, RZ ;  /* 0x000000140860723c */ /* 0x040ff000000418ff */
[C---:B------:R-:W-:Y:S01]  /*3190*/  HMMA.16816.F32.BF16 R132, R8.reuse, R22, RZ ;  /* 0x000000160884723c */ /* 0x040fe200000418ff */
[----:B------:R-:W1:Y:S07]  /*31a0*/  LDSM.16.M88.4 R20, [R0+0x7400] ;  /* 0x007400000014783b */ /* 0x000e6e0000000200 */
[C---:B------:R-:W-:Y:S08]  /*31b0*/  HMMA.16816.F32.BF16 R92, R8.reuse, R24, RZ ;  /* 0x00000018085c723c */ /* 0x040ff000000418ff */
[C---:B------:R-:W-:Y:S01]  /*31c0*/  HMMA.16816.F32.BF16 R128, R8.reuse, R26, RZ ;  /* 0x0000001a0880723c */ /* 0x040fe200000418ff */
[----:B------:R-:W3:Y:S07]  /*31d0*/  LDSM.16.M88.4 R24, [R0+0x7000] ;  /* 0x007000000018783b */ /* 0x000eee0000000200 */
        /* <DEDUP_REMOVED lines=8> */
[C---:B------:R-:W-:Y:S01]  /*3260*/  HMMA.16816.F32.BF16 R108, R16.reuse, R46, R84 ;  /* 0x0000002e106c723c */ /* 0x040fe20000041854 */
[----:B------:R-:W-:Y:S07]  /*3270*/  LDSM.16.M88.4 R84, [R2+0x7400] ;  /* 0x007400000254783b */ /* 0x000fee0000000200 */
[C---:B------:R-:W-:Y:S08]  /*3280*/  HMMA.16816.F32.BF16 R52, R16.reuse, R42, R80 ;  /* 0x0000002a1034723c */ /* 0x040ff00000041850 */
[----:B------:R-:W-:Y:S08]  /*3290*/  HMMA.16816.F32.BF16 R32, R16, R38, R76 ;  /* 0x000000261020723c */ /* 0x000ff0000004184c */
[C---:B--2---:R-:W-:Y:S08]  /*32a0*/  HMMA.16816.F32.BF16 R16, R4.reuse, R28, R104 ;  /* 0x0000001c0410723c */ /* 0x044ff00000041868 */
[C---:B------:R-:W-:Y:S01]  /*32b0*/  HMMA.16816.F32.BF16 R56, R4.reuse, R44, R96 ;  /* 0x0000002c0438723c */ /* 0x040fe20000041860 */
[----:B------:R-:W-:Y:S07]  /*32c0*/  LDSM.16.M88.4 R96, [R2+0x7c00] ;  /* 0x007c00000260783b */ /* 0x000fee0000000200 */
[C---:B------:R-:W-:Y:S08]  /*32d0*/  HMMA.16816.F32.BF16 R76, R4.reuse, R38, R116 ;  /* 0x00000026044c723c */ /* 0x040ff00000041874 */
[C---:B------:R-:W-:Y:S08]  /*32e0*/  HMMA.16816.F32.BF16 R68, R4.reuse, R40, R92 ;  /* 0x000000280444723c */ /* 0x040ff0000004185c */
[C---:B------:R-:W-:Y:S08]  /*32f0*/  HMMA.16816.F32.BF16 R88, R4.reuse, R36, R88 ;  /* 0x000000240458723c */ /* 0x040ff00000041858 */
[C---:B------:R-:W-:Y:S08]  /*3300*/  HMMA.16816.F32.BF16 R28, R4.reuse, R30, R136 ;  /* 0x0000001e041c723c */ /* 0x040ff00000041888 */
[C---:B------:R-:W-:Y:S08]  /*3310*/  HMMA.16816.F32.BF16 R44, R4.reuse, R46, R132 ;  /* 0x0000002e042c723c */ /* 0x040ff00000041884 */
[----:B------:R-:W-:Y:S01]  /*3320*/  HMMA.16816.F32.BF16 R60, R4, R42, R128 ;  /* 0x0000002a043c723c */ /* 0x000fe20000041880 */
[----:B------:R-:W-:Y:S07]  /*3330*/  LDSM.16.M88.4 R4, [R3+0x2000] ;  /* 0x002000000304783b */ /* 0x000fee0000000200 */
[C---:B-1----:R-:W-:Y:S01]  /*3340*/  HMMA.16816.F32.BF16 R116, R12.reuse, R20, R100 ;  /* 0x000000140c74723c */ /* 0x042fe20000041864 */
[----:B------:R-:W-:Y:S07]  /*3350*/  LDSM.16.M88.4 R100, [R2+0x7800] ;  /* 0x007800000264783b */ /* 0x000fee0000000200 */
[C---:B------:R-:W-:Y:S01]  /*3360*/  HMMA.16816.F32.BF16 R144, R12.reuse, R48, R72 ;  /* 0x000000300c90723c */ /* 0x040fe20000041848 */
[----:B------:R-:W1:Y:S07]  /*3370*/  LDSM.16.M88.4 R72, [R2+0x7000] ;  /* 0x007000000248783b */ /* 0x000e6e0000000200 */
[C---:B---3--:R-:W-:Y:S08]  /*3380*/  HMMA.16816.F32.BF16 R112, R12.reuse, R24, R112 ;  /* 0x000000180c70723c */ /* 0x048ff00000041870 */
[C---:B------:R-:W-:Y:S01]  /*3390*/  HMMA.16816.F32.BF16 R148, R12.reuse, R64, R120 ;  /* 0x000000400c94723c */ /* 0x040fe20000041878 */
[----:B------:R-:W-:Y:S07]  /*33a0*/  LDSM.16.M88.4 R120, [R2+0x8c00] ;  /* 0x008c00000278783b */ /* 0x000fee0000000200 */
[C---:B------:R-:W-:Y:S08]  /*33b0*/  HMMA.16816.F32.BF16 R124, R12.reuse, R26, R124 ;  /* 0x0000001a0c7c723c */ /* 0x040ff0000004187c */
[C---:B------:R-:W-:Y:S08]  /*33c0*/  HMMA.16816.F32.BF16 R128, R12.reuse, R22, R108 ;  /* 0x000000160c80723c */ /* 0x040ff0000004186c */
[C---:B------:R-:W-:Y:S08]  /*33d0*/  HMMA.16816.F32.BF16 R136, R12.reuse, R50, R52 ;  /* 0x000000320c88723c */ /* 0x040ff00000041834 */
[----:B------:R-:W-:Y:S08]  /*33e0*/  HMMA.16816.F32.BF16 R132, R12, R66, R32 ;  /* 0x000000420c84723c */ /* 0x000ff00000041820 */
[C---:B----4-:R-:W-:Y:S08]  /*33f0*/  HMMA.16816.F32.BF16 R36, R8.reuse, R26, R28 ;  /* 0x0000001a0824723c */ /* 0x050ff0000004181c */
[C---:B------:R-:W-:Y:S01]  /*3400*/  HMMA.16816.F32.BF16 R40, R8.reuse, R24, R16 ;  /* 0x000000180828723c */ /* 0x040fe20000041810 */
[----:B------:R-:W2:Y:S07]  /*3410*/  LDSM.16.M88.4 R16, [R3+0x3000] ;  /* 0x003000000310783b */ /* 0x000eae0000000200 */
[C---:B------:R-:W-:Y:S08]  /*3420*/  HMMA.16816.F32.BF16 R28, R8.reuse, R20, R56 ;  /* 0x00000014081c723c */ /* 0x040ff00000041838 */
[C---:B------:R-:W-:Y:S08]  /*3430*/  HMMA.16816.F32.BF16 R12, R8.reuse, R50, R60 ;  /* 0x00000032080c723c */ /* 0x040ff0000004183c */
[C---:B------:R-:W-:Y:S08]  /*3440*/  HMMA.16816.F32.BF16 R32, R8.reuse, R64, R88 ;  /* 0x000000400820723c */ /* 0x040ff00000041858 */
[C---:B------:R-:W-:Y:S01]  /*3450*/  HMMA.16816.F32.BF16 R24, R8.reuse, R22, R44 ;  /* 0x000000160818723c */ /* 0x040fe2000004182c */
[----:B------:R-:W-:Y:S07]  /*3460*/  LDSM.16.M88.4 R44, [R3+0x5000] ;  /* 0x00500000032c783b */ /* 0x000fee0000000200 */
[C---:B------:R-:W-:Y:S01]  /*3470*/  HMMA.16816.F32.BF16 R20, R8.reuse, R48, R68 ;  /* 0x000000300814723c */ /* 0x040fe20000041844 */
[----:B------:R-:W-:Y:S07]  /*3480*/  LDSM.16.M88.4 R48, [R2+0x8800] ;  /* 0x008800000230783b */ /* 0x000fee0000000200 */
[----:B------:R-:W-:Y:S01]  /*3490*/  HMMA.16816.F32.BF16 R52, R8, R66, R76 ;  /* 0x000000420834723c */ /* 0x000fe2000004184c */
[----:B------:R-:W-:Y:S07]  /*34a0*/  LDSM.16.M88.4 R8, [R140+0x5000] ;  /* 0x005000008c08783b */ /* 0x000fee0000000200 */
[C---:B-1----:R-:W-:Y:S01]  /*34b0*/  HMMA.16816.F32.BF16 R104, R4.reuse, R72, R40 ;  /* 0x000000480468723c */ /* 0x042fe20000041828 */
[----:B------:R-:W-:Y:S07]  /*34c0*/  LDSM.16.M88.4 R40, [R0+0x8800] ;  /* 0x008800000028783b */ /* 0x000fee0000000200 */
[C---:B------:R-:W-:Y:S01]  /*34d0*/  HMMA.16816.F32.BF16 R92, R4.reuse, R74, R36 ;  /* 0x0000004a045c723c */ /* 0x040fe20000041824 */
[----:B------:R-:W-:Y:S07]  /*34e0*/  LDSM.16.M88.4 R36, [R0+0x8c00] ;  /* 0x008c00000024783b */ /* 0x000fee0000000200 */
[C---:B------:R-:W-:Y:S01]  /*34f0*/  HMMA.16816.F32.BF16 R88, R4.reuse, R84, R28 ;  /* 0x000000540458723c */ /* 0x040fe2000004181c */
[----:B------:R-:W-:Y:S07]  /*3500*/  LDSM.16.M88.4 R28, [R0+0x8400] ;  /* 0x00840000001c783b */ /* 0x000fee0000000200 */
[C---:B------:R-:W-:Y:S01]  /*3510*/  HMMA.16816.F32.BF16 R68, R4.reuse, R102, R12 ;  /* 0x000000660444723c */ /* 0x040fe2000004180c */
[----:B------:R-:W-:Y:S07]  /*3520*/  LDSM.16.M88.4 R12, [R140+0x4000] ;  /* 0x004000008c0c783b */ /* 0x000fee0000000200 */
[C---:B------:R-:W-:Y:S01]  /*3530*/  HMMA.16816.F32.BF16 R64, R4.reuse, R96, R32 ;  /* 0x000000600440723c */ /* 0x040fe20000041820 */
[----:B------:R1:W3:Y:S07]  /*3540*/  LDSM.16.M88.4 R32, [R0+0x8000] ;  /* 0x008000000020783b */ /* 0x0002ee0000000200 */
[C---:B------:R-:W-:Y:S01]  /*3550*/  HMMA.16816.F32.BF16 R80, R4.reuse, R86, R24 ;  /* 0x000000560450723c */ /* 0x040fe20000041818 */
[----:B------:R-:W-:Y:S07]  /*3560*/  LDSM.16.M88.4 R24, [R2+0x8000] ;  /* 0x008000000218783b */ /* 0x000fee0000000200 */
[C---:B------:R-:W-:Y:S01]  /*3570*/  HMMA.16816.F32.BF16 R76, R4.reuse, R100, R20 ;  /* 0x00000064044c723c */ /* 0x040fe20000041814 */
[----:B------:R4:W-:Y:S07]  /*3580*/  LDSM.16.M88.4 R20, [R2+0x8400] ;  /* 0x008400000214783b */ /* 0x0009ee0000000200 */
[----:B------:R-:W-:Y:S01]  /*3590*/  HMMA.16816.F32.BF16 R52, R4, R98, R52 ;  /* 0x000000620434723c */ /* 0x000fe20000041834 */
[----:B------:R5:W3:Y:S01]  /*35a0*/  LDSM.16.M88.4 R4, [R3+0x4000] ;  /* 0x004000000304783b */ /* 0x000ae20000000200 */
[----:B-1----:R-:W-:Y:S01]  /*35b0*/  IADD3 R0, PT, PT, R142, UR27, R141 ;  /* 0x0000001b8e007c10 */ /* 0x002fe2000fffe08d */
[----:B------:R-:W-:-:S04]  /*35c0*/  DEPBAR.LE SB0, 0x0 ;  /* 0x000080000000791a */ /* 0x000fc80000000000 */
[C---:B------:R-:W-:Y:S01]  /*35d0*/  VIADD R233, R0.reuse, UR28 ;  /* 0x0000001c00e97c36 */ /* 0x040fe20008000000 */
[----:B--2---:R-:W-:Y:S01]  /*35e0*/  HMMA.16816.F32.BF16 R108, R16, R84, R116 ;  /* 0x00000054106c723c */ /* 0x004fe20000041874 */
[----:B------:R-:W-:-:S07]  /*35f0*/  VIADD R0, R0, UR24 ;  /* 0x0000001800007c36 */ /* 0x000fce0008000000 */
[----:B------:R-:W-:Y:S01]  /*3600*/  HMMA.16816.F32.BF16 R84, R16, R86, R128 ;  /* 0x000000561054723c */ /* 0x000fe20000041880 */
[----:B----4-:R-:W-:-:S05]  /*3610*/  IMAD.SHL.U32 R2, R231, 0x2, RZ ;  /* 0x00000002e7027824 */ /* 0x010fca00078e00ff */
[----:B------:R-:W-:Y:S01]  /*3620*/  LOP3.LUT R143, R2, 0x6, RZ, 0xc0, !PT ;  /* 0x00000006028f7812 */ /* 0x000fe200078ec0ff */
[----:B------:R-:W-:Y:S01]  /*3630*/  IMAD.U32 R2, RZ, RZ, UR28 ;  /* 0x0000001cff027e24 */ /* 0x000fe2000f8e00ff */
[C---:B------:R-:W-:Y:S01]  /*3640*/  HMMA.16816.F32.BF16 R60, R16.reuse, R72, R112 ;  /* 0x00000048103c723c */ /* 0x040fe20000041870 */
[----:B-----5:R-:W-:Y:S02]  /*3650*/  IMAD.U32 R3, RZ, RZ, UR17 ;  /* 0x00000011ff037e24 */ /* 0x020fe4000f8e00ff */
[----:B------:R1:W-:Y:S01]  /*3660*/  STL [R1+0x48], R143 ;  /* 0x0000488f01007387 */ /* 0x0003e20000100800 */
[C-C-:B------:R-:W-:Y:S02]  /*3670*/  VIADDMNMX R234, R0.reuse, 0x1, R2.reuse, PT ;  /* 0x0000000100ea7846 */ /* 0x140fe40003800102 */
[C-C-:B------:R-:W-:Y:S02]  /*3680*/  VIADDMNMX R236, R0.reuse, 0x9, R2.reuse, PT ;  /* 0x0000000900ec7846 */ /* 0x140fe40003800102 */
[----:B------:R-:W-:Y:S01]  /*3690*/  HMMA.16816.F32.BF16 R56, R16, R74, R124 ;  /* 0x0000004a1038723c */ /* 0x000fe2000004187c */
[----:B------:R-:W-:-:S02]  /*36a0*/  VIADDMNMX R235, R0, 0x41, R2, PT ;  /* 0x0000004100eb7846 */ /* 0x000fc40003800102 */
[----:B------:R-:W-:-:S05]  /*36b0*/  VIADDMNMX R237, R0, 0x49, R2, PT ;  /* 0x0000004900ed7846 */ /* 0x000fca0003800102 */
[C---:B------:R-:W-:Y:S08]  /*36c0*/  HMMA.16816.F32.BF16 R112, R16.reuse, R100, R144 ;  /* 0x000000641070723c */ /* 0x040ff00000041890 */
[----:B------:R-:W-:Y:S08]  /*36d0*/  HMMA.16816.F32.BF16 R116, R16, R96, R148 ;  /* 0x000000601074723c */ /* 0x000ff00000041894 */
[C---:B---3--:R-:W-:Y:S08]  /*36e0*/  HMMA.16816.F32.BF16 R72, R12.reuse, R32, R104 ;  /* 0x000000200c48723c */ /* 0x048ff00000041868 */
[C---:B------:R-:W-:Y:S08]  /*36f0*/  HMMA.16816.F32.BF16 R92, R12.reuse, R34, R92 ;  /* 0x000000220c5c723c */ /* 0x040ff0000004185c */
[C---:B------:R-:W-:Y:S08]  /*3700*/  HMMA.16816.F32.BF16 R88, R12.reuse, R28, R88 ;  /* 0x0000001c0c58723c */ /* 0x040ff00000041858 */
[C---:B------:R-:W-:Y:S08]  /*3710*/  HMMA.16816.F32.BF16 R80, R12.reuse, R30, R80 ;  /* 0x0000001e0c50723c */ /* 0x040ff00000041850 */
[C---:B------:R-:W-:Y:S08]  /*3720*/  HMMA.16816.F32.BF16 R76, R12.reuse, R40, R76 ;  /* 0x000000280c4c723c */ /* 0x040ff0000004184c */
[C---:B------:R-:W-:Y:S08]  /*3730*/  HMMA.16816.F32.BF16 R68, R12.reuse, R42, R68 ;  /* 0x0000002a0c44723c */ /* 0x040ff00000041844 */
[C---:B------:R-:W-:Y:S08]  /*3740*/  HMMA.16816.F32.BF16 R64, R12.reuse, R36, R64 ;  /* 0x000000240c40723c */ /* 0x040ff00000041840 */
[----:B------:R-:W-:Y:S08]  /*3750*/  HMMA.16816.F32.BF16 R52, R12, R38, R52 ;  /* 0x000000260c34723c */ /* 0x000ff00000041834 */
[----:B------:R-:W-:Y:S08]  /*3760*/  HMMA.16816.F32.BF16 R12, R8, R30, R84 ;  /* 0x0000001e080c723c */ /* 0x000ff00000041854 */
[C---:B------:R-:W-:Y:S08]  /*3770*/  HMMA.16816.F32.BF16 R100, R16.reuse, R102, R136 ;  /* 0x000000661064723c */ /* 0x040ff00000041888 */
[----:B------:R-:W-:Y:S08]  /*3780*/  HMMA.16816.F32.BF16 R96, R16, R98, R132 ;  /* 0x000000621060723c */ /* 0x000ff00000041884 */
[C---:B------:R-:W-:Y:S08]  /*3790*/  HMMA.16816.F32.BF16 R60, R8.reuse, R32, R60 ;  /* 0x00000020083c723c */ /* 0x040ff0000004183c */
[C---:B------:R-:W-:Y:S08]  /*37a0*/  HMMA.16816.F32.BF16 R16, R8.reuse, R28, R108 ;  /* 0x0000001c0810723c */ /* 0x040ff0000004186c */
[C---:B------:R-:W-:Y:S08]  /*37b0*/  HMMA.16816.F32.BF16 R32, R8.reuse, R34, R56 ;  /* 0x000000220820723c */ /* 0x040ff00000041838 */
[C---:B------:R-:W-:Y:S08]  /*37c0*/  HMMA.16816.F32.BF16 R28, R8.reuse, R40, R112 ;  /* 0x00000028081c723c */ /* 0x040ff00000041870 */
[----:B------:R-:W-:Y:S08]  /*37d0*/  HMMA.16816.F32.BF16 R56, R8, R36, R116 ;  /* 0x000000240838723c */ /* 0x000ff00000041874 */
[-C--:B------:R-:W-:Y:S08]  /*37e0*/  HMMA.16816.F32.BF16 R80, R4, R22.reuse, R80 ;  /* 0x000000160450723c */ /* 0x080ff00000041850 */
[----:B------:R-:W-:Y:S01]  /*37f0*/  HMMA.16816.F32.BF16 R116, R44, R22, R12 ;  /* 0x000000162c74723c */ /* 0x000fe2000004180c */
[----:B------:R-:W-:-:S02]  /*3800*/  IMAD R22, R3, 0x40, R143 ;  /* 0x0000004003167824 */ /* 0x000fc400078e028f */
[----:B------:R-:W-:Y:S02]  /*3810*/  VIADD R23, R233, 0x40 ;  /* 0x00000040e9177836 */ /* 0x000fe40000000000 */
[----:B------:R-:W-:-:S03]  /*3820*/  VIADD R84, R22, 0x38 ;  /* 0x0000003816547836 */ /* 0x000fc60000000000 */
[----:B------:R-:W-:Y:S01]  /*3830*/  HMMA.16816.F32.BF16 R104, R8, R38, R96 ;  /* 0x000000260868723c */ /* 0x000fe20000041860 */
[----:B------:R-:W-:-:S07]  /*3840*/  VIADD R39, R22, 0x10 ;  /* 0x0000001016277836 */ /* 0x000fce0000000000 */
[-C--:B------:R-:W-:Y:S08]  /*3850*/  HMMA.16816.F32.BF16 R72, R4, R24.reuse, R72 ;  /* 0x000000180448723c */ /* 0x080ff00000041848 */
[----:B------:R-:W-:Y:S01]  /*3860*/  HMMA.16816.F32.BF16 R96, R44, R24, R60 ;  /* 0x000000182c60723c */ /* 0x000fe2000004183c */
[C---:B------:R-:W-:Y:S02]  /*3870*/  VIADD R25, R22.reuse, UR21 ;  /* 0x0000001516197c36 */ /* 0x040fe40008000000 */
[----:B------:R-:W-:-:S05]  /*3880*/  VIADD R60, R22, 0x19 ;  /* 0x00000019163c7836 */ /* 0x000fca0000000000 */
[----:B------:R-:W-:Y:S01]  /*3890*/  HMMA.16816.F32.BF16 R108, R44, R20, R16 ;  /* 0x000000142c6c723c */ /* 0x000fe20000041810 */
[----:B------:R-:W-:-:S04]  /*38a0*/  VIADD R19, R233, 0x8 ;  /* 0x00000008e9137836 */ /* 0x000fc80000000000 */
[----:B------:R-:W-:-:S03]  /*38b0*/  IMAD.IADD R3, R19, 0x1, -R25 ;  /* 0x0000000113037824 */ /* 0x000fc600078e0a19 */
[----:B------:R-:W-:Y:S01]  /*38c0*/  HMMA.16816.F32.BF16 R88, R4, R20, R88 ;  /* 0x000000140458723c */ /* 0x000fe20000041858 */
[----:B------:R-:W-:Y:S01]  /*38d0*/  VIADD R20, R84, UR21 ;  /* 0x0000001554147c36 */ /* 0x000fe20008000000 */
[----:B------:R-:W-:-:S03]  /*38e0*/  IABS R0, R3 ;  /* 0x0000000300007213 */ /* 0x000fc60000000000 */
[C---:B------:R-:W-:Y:S02]  /*38f0*/  VIADD R63, R20.reuse, 0xffffffd8 ;  /* 0xffffffd8143f7836 */ /* 0x040fe40000000000 */
[C---:B------:R-:W-:Y:S01]  /*3900*/  VIADD R61, R20.reuse, 0xffffffd9 ;  /* 0xffffffd9143d7836 */ /* 0x040fe20000000000 */
[----:B------:R-:W-:Y:S01]  /*3910*/  HMMA.16816.F32.BF16 R40, R8, R42, R100 ;  /* 0x0000002a0828723c */ /* 0x000fe20000041864 */
[C---:B------:R-:W-:Y:S02]  /*3920*/  VIADD R62, R20.reuse, 0xffffffe0 ;  /* 0xffffffe0143e7836 */ /* 0x040fe40000000000 */
[----:B------:R-:W-:-:S05]  /*3930*/  VIADD R85, R20, 0xffffffe9 ;  /* 0xffffffe914557836 */ /* 0x000fca0000000000 */
[----:B------:R-:W-:Y:S01]  /*3940*/  HMMA.16816.F32.BF16 R100, R44, R26, R32 ;  /* 0x0000001a2c64723c */ /* 0x000fe20000041820 */
[C---:B------:R-:W-:Y:S02]  /*3950*/  VIADD R32, R20.reuse, 0xffffffc9 ;  /* 0xffffffc914207836 */ /* 0x040fe40000000000 */
[----:B------:R-:W-:Y:S02]  /*3960*/  VIADD R34, R20, 0xffffffd0 ;  /* 0xffffffd014227836 */ /* 0x000fe40000000000 */
[C---:B------:R-:W-:Y:S02]  /*3970*/  IMAD.IADD R2, R19.reuse, 0x1, -R32 ;  /* 0x0000000113027824 */ /* 0x040fe400078e0a20 */
[----:B------:R-:W-:Y:S01]  /*3980*/  IMAD.IADD R3, R19, 0x1, -R34 ;  /* 0x0000000113037824 */ /* 0x000fe200078e0a22 */
[----:B------:R-:W-:Y:S02]  /*3990*/  HMMA.16816.F32.BF16 R76, R4, R48, R76 ;  /* 0x00000030044c723c */ /* 0x000fe4000004184c */
[----:B------:R-:W-:-:S06]  /*39a0*/  IABS R2, R2 ;  /* 0x0000000200027213 */ /* 0x000fcc0000000000 */
[----:B------:R-:W-:Y:S01]  /*39b0*/  HMMA.16816.F32.BF16 R128, R44, R48, R28 ;  /* 0x000000302c80723c */ /* 0x000fe2000004181c */
[----:B------:R-:W-:Y:S02]  /*39c0*/  VIADD R48, R20, 0xffffffd1 ;  /* 0xffffffd114307836 */ /* 0x000fe40000000000 */
[C---:B------:R-:W-:Y:S02]  /*39d0*/  VIADD R29, R22.reuse, 0x8 ;  /* 0x00000008161d7836 */ /* 0x040fe40000000000 */
[----:B------:R-:W-:-:S03]  /*39e0*/  VIADD R30, R22, 0x9 ;  /* 0x00000009161e7836 */ /* 0x000fc60000000000 */
[----:B------:R-:W-:Y:S01]  /*39f0*/  HMMA.16816.F32.BF16 R92, R4, R26, R92 ;  /* 0x0000001a045c723c */ /* 0x000fe2000004185c */
[----:B------:R-:W-:-:S07]  /*3a00*/  VIADD R27, R22, 0x1 ;  /* 0x00000001161b7836 */ /* 0x000fce0000000000 */
[----:B------:R-:W-:Y:S01]  /*3a10*/  HMMA.16816.F32.BF16 R112, R4, R50, R68 ;  /* 0x000000320470723c */ /* 0x000fe20000041844 */
[----:B------:R-:W-:Y:S02]  /*3a20*/  VIADD R71, R20, 0xffffffe1 ;  /* 0xffffffe114477836 */ /* 0x000fe40000000000 */
[C---:B------:R-:W-:Y:S02]  /*3a30*/  VIADD R68, R22.reuse, 0x30 ;  /* 0x0000003016447836 */ /* 0x040fe40000000000 */
[----:B------:R-:W-:-:S03]  /*3a40*/  VIADD R69, R22, 0x31 ;  /* 0x0000003116457836 */ /* 0x000fc60000000000 */
[C---:B------:R-:W-:Y:S01]  /*3a50*/  HMMA.16816.F32.BF16 R136, R4.reuse, R120, R64 ;  /* 0x000000780488723c */ /* 0x040fe20000041840 */
[C---:B------:R-:W-:Y:S02]  /*3a60*/  VIADD R64, R22.reuse, 0x20 ;  /* 0x0000002016407836 */ /* 0x040fe40000000000 */
[C---:B------:R-:W-:Y:S02]  /*3a70*/  VIADD R65, R22.reuse, 0x21 ;  /* 0x0000002116417836 */ /* 0x040fe40000000000 */
[C---:B------:R-:W-:Y:S02]  /*3a80*/  VIADD R66, R22.reuse, 0x28 ;  /* 0x0000002816427836 */ /* 0x040fe40000000000 */
[----:B------:R-:W-:Y:S01]  /*3a90*/  VIADD R67, R22, 0x29 ;  /* 0x0000002916437836 */ /* 0x000fe20000000000 */
[----:B------:R-:W-:Y:S01]  /*3aa0*/  HMMA.16816.F32.BF16 R124, R4, R122, R52 ;  /* 0x0000007a047c723c */ /* 0x000fe20000041834 */
[C---:B------:R-:W-:Y:S01]  /*3ab0*/  IMAD.IADD R4, R19.reuse, 0x1, -R48 ;  /* 0x0000000113047824 */ /* 0x040fe200078e0a30 */
[----:B------:R-:W-:Y:S01]  /*3ac0*/  I2FP.F32.S32 R6, R0 ;  /* 0x0000000000067245 */ /* 0x000fe20000201400 */
[C---:B------:R-:W-:Y:S01]  /*3ad0*/  IMAD.IADD R5, R19.reuse, 0x1, -R63 ;  /* 0x0000000113057824 */ /* 0x040fe200078e0a3f */
[----:B------:R-:W-:Y:S01]  /*3ae0*/  IABS R0, R3 ;  /* 0x0000000300007213 */ /* 0x000fe20000000000 */
[----:B------:R-:W-:Y:S01]  /*3af0*/  IMAD.MOV.U32 R3, RZ, RZ, R2 ;  /* 0x000000ffff037224 */ /* 0x000fe200078e0002 */
[----:B------:R-:W-:Y:S01]  /*3b00*/  IABS R4, R4 ;  /* 0x0000000400047213 */ /* 0x000fe20000000000 */
[----:B------:R-:W-:Y:S01]  /*3b10*/  FFMA.FTZ R12, R6, -UR6, R74 ;  /* 0x80000006060c7c23 */ /* 0x000fe2000801004a */
[----:B------:R-:W-:Y:S01]  /*3b20*/  IABS R5, R5 ;  /* 0x0000000500057213 */ /* 0x000fe20000000000 */
[----:B------:R-:W-:Y:S01]  /*3b30*/  IMAD.MOV.U32 R2, RZ, RZ, R0 ;  /* 0x000000ffff027224 */ /* 0x000fe200078e0000 */
[----:B------:R-:W-:Y:S01]  /*3b40*/  HMMA.16816.F32.BF16 R148, R44, R50, R40 ;  /* 0x000000322c94723c */ /* 0x000fe20000041828 */
[----:B------:R-:W-:Y:S01]  /*3b50*/  IMAD.MOV.U32 R0, RZ, RZ, R4 ;  /* 0x000000ffff007224 */ /* 0x000fe200078e0004 */
[----:B------:R-:W-:Y:S01]  /*3b60*/  I2FP.F32.S32 R4, R3 ;  /* 0x0000000300047245 */ /* 0x000fe20000201400 */
[----:B------:R-:W-:Y:S01]  /*3b70*/  IMAD.IADD R6, R19, 0x1, -R85 ;  /* 0x0000000113067824 */ /* 0x000fe200078e0a55 */
[----:B------:R-:W-:Y:S01]  /*3b80*/  I2FP.F32.S32 R3, R2 ;  /* 0x0000000200037245 */ /* 0x000fe20000201400 */
[----:B------:R-:W-:Y:S01]  /*3b90*/  VIADD R40, R22, 0x11 ;  /* 0x0000001116287836 */ /* 0x000fe20000000000 */
[----:B------:R-:W-:Y:S01]  /*3ba0*/  I2FP.F32.S32 R2, R0 ;  /* 0x0000000000027245 */ /* 0x000fe20000201400 */
[----:B------:R-:W-:Y:S01]  /*3bb0*/  FFMA.FTZ R11, R4, -UR6, R75 ;  /* 0x80000006040b7c23 */ /* 0x000fe2000801004b */
[----:B------:R-:W-:Y:S01]  /*3bc0*/  I2FP.F32.S32 R0, R5 ;  /* 0x0000000500007245 */ /* 0x000fe20000201400 */
[----:B------:R-:W-:-:S02]  /*3bd0*/  VIADD R75, R20, 0xffffffe8 ;  /* 0xffffffe8144b7836 */ /* 0x000fc40000000000 */
[----:B------:R-:W-:Y:S01]  /*3be0*/  FFMA.FTZ R10, R3, -UR6, R94 ;  /* 0x80000006030a7c23 */ /* 0x000fe2000801005e */
[----:B------:R-:W-:Y:S01]  /*3bf0*/  FFMA.FTZ R9, R2, -UR6, R95 ;  /* 0x8000000602097c23 */ /* 0x000fe2000801005f */
[C---:B------:R-:W-:Y:S02]  /*3c00*/  IMAD.IADD R2, R19.reuse, 0x1, -R61 ;  /* 0x0000000113027824 */ /* 0x040fe400078e0a3d */
[----:B------:R-:W-:Y:S01]  /*3c10*/  FFMA.FTZ R8, R0, -UR6, R90 ;  /* 0x8000000600087c23 */ /* 0x000fe2000801005a */
[C---:B------:R-:W-:Y:S01]  /*3c20*/  IMAD.IADD R0, R19.reuse, 0x1, -R62 ;  /* 0x0000000113007824 */ /* 0x040fe200078e0a3e */
[----:B------:R-:W-:Y:S01]  /*3c30*/  IABS R6, R6 ;  /* 0x0000000600067213 */ /* 0x000fe20000000000 */
[C---:B------:R-:W-:Y:S01]  /*3c40*/  IMAD.IADD R4, R19.reuse, 0x1, -R71 ;  /* 0x0000000113047824 */ /* 0x040fe200078e0a47 */
[----:B------:R-:W-:Y:S01]  /*3c50*/  IABS R3, R2 ;  /* 0x0000000200037213 */ /* 0x000fe20000000000 */
[----:B------:R-:W-:Y:S01]  /*3c60*/  IMAD.IADD R5, R19, 0x1, -R75 ;  /* 0x0000000113057824 */ /* 0x000fe200078e0a4b */
[----:B------:R-:W-:Y:S01]  /*3c70*/  IABS R2, R0 ;  /* 0x0000000000027213 */ /* 0x000fe20000000000 */
[----:B------:R-:W-:Y:S01]  /*3c80*/  VIADD R55, R22, 0x18 ;  /* 0x0000001816377836 */ /* 0x000fe20000000000 */
[----:B------:R-:W-:Y:S01]  /*3c90*/  IABS R0, R4 ;  /* 0x0000000400007213 */ /* 0x000fe20000000000 */
[----:B------:R-:W-:Y:S01]  /*3ca0*/  IMAD.MOV.U32 R4, RZ, RZ, R3 ;  /* 0x000000ffff047224 */ /* 0x000fe200078e0003 */
[----:B------:R-:W-:Y:S01]  /*3cb0*/  IABS R5, R5 ;  /* 0x0000000500057213 */ /* 0x000fe20000000000 */
[----:B------:R-:W-:Y:S01]  /*3cc0*/  IMAD.MOV.U32 R3, RZ, RZ, R2 ;  /* 0x000000ffff037224 */ /* 0x000fe200078e0002 */
[----:B------:R-:W-:Y:S01]  /*3cd0*/  HMMA.16816.F32.BF16 R132, R44, R120, R56 ;  /* 0x000000782c84723c */ /* 0x000fe20000041838 */
[----:B------:R-:W-:-:S02]  /*3ce0*/  IMAD.MOV.U32 R2, RZ, RZ, R0 ;  /* 0x000000ffff027224 */ /* 0x000fc400078e0000 */
[----:B------:R-:W-:Y:S01]  /*3cf0*/  IMAD.MOV.U32 R0, RZ, RZ, R5 ;  /* 0x000000ffff007224 */ /* 0x000fe200078e0005 */
[----:B------:R-:W-:Y:S01]  /*3d00*/  I2FP.F32.S32 R5, R4 ;  /* 0x0000000400057245 */ /* 0x000fe20000201400 */
[----:B------:R-:W-:Y:S01]  /*3d10*/  VIADD R74, R22, 0x39 ;  /* 0x00000039164a7836 */ /* 0x000fe20000000000 */
[----:B------:R-:W-:Y:S01]  /*3d20*/  I2FP.F32.S32 R4, R3 ;  /* 0x0000000300047245 */ /* 0x000fe20000201400 */
[C---:B------:R-:W-:Y:S01]  /*3d30*/  VIADD R58, R20.reuse, 0xfffffff0 ;  /* 0xfffffff0143a7836 */ /* 0x040fe20000000000 */
[----:B------:R-:W-:Y:S01]  /*3d40*/  I2FP.F32.S32 R3, R2 ;  /* 0x0000000200037245 */ /* 0x000fe20000201400 */
[----:B------:R-:W-:Y:S01]  /*3d50*/  FFMA.FTZ R7, R5, -UR6, R91 ;  /* 0x8000000605077c23 */ /* 0x000fe2000801005b */
[----:B------:R-:W-:Y:S01]  /*3d60*/  I2FP.F32.S32 R2, R0 ;  /* 0x0000000000027245 */ /* 0x000fe20000201400 */
[----:B------:R-:W-:Y:S01]  /*3d70*/  VIADD R41, R20, 0xfffffff1 ;  /* 0xfffffff114297836 */ /* 0x000fe20000000000 */
[----:B------:R-:W-:Y:S01]  /*3d80*/  I2FP.F32.S32 R0, R6 ;  /* 0x0000000600007245 */ /* 0x000fe20000201400 */
[----:B------:R-:W-:Y:S01]  /*3d90*/  FFMA.FTZ R6, R4, -UR6, R82 ;  /* 0x8000000604067c23 */ /* 0x000fe20008010052 */
[----:B------:R-:W-:Y:S01]  /*3da0*/  FFMA.FTZ R5, R3, -UR6, R83 ;  /* 0x8000000603057c23 */ /* 0x000fe20008010053 */
[----:B------:R-:W-:Y:S01]  /*3db0*/  FFMA.FTZ R4, R2, -UR6, R78 ;  /* 0x8000000602047c23 */ /* 0x000fe2000801004e */
[----:B------:R-:W-:-:S02]  /*3dc0*/  IMAD.IADD R2, R23, 0x1, -R25 ;  /* 0x0000000117027824 */ /* 0x000fc400078e0a19 */
[----:B------:R-:W-:Y:S01]  /*3dd0*/  FFMA.FTZ R3, R0, -UR6, R79 ;  /* 0x8000000600037c23 */ /* 0x000fe2000801004f */
[----:B------:R-:W-:Y:S01]  /*3de0*/  VIADD R0, R19, -UR23 ;  /* 0x8000001713007c36 */ /* 0x000fe20008000000 */
[----:B------:R-:W-:Y:S01]  /*3df0*/  HMMA.16816.F32.BF16 R44, R44, R122, R104 ;  /* 0x0000007a2c2c723c */ /* 0x000fe20000041868 */
[C---:B------:R-:W-:Y:S01]  /*3e00*/  VIADD R56, R20.reuse, 0xfffffff8 ;  /* 0xfffffff814387836 */ /* 0x040fe20000000000 */
[----:B------:R-:W-:Y:S01]  /*3e10*/  IABS R2, R2 ;  /* 0x0000000200027213 */ /* 0x000fe20000000000 */
[----:B------:R-:W-:Y:S01]  /*3e20*/  VIADD R57, R20, 0xfffffff9 ;  /* 0xfffffff914397836 */ /* 0x000fe20000000000 */
[----:B------:R-:W-:Y:S01]  /*3e30*/  ISETP.GT.AND P0, PT, R0, R22, PT ;  /* 0x000000160000720c */ /* 0x000fe20003f04270 */
[----:B------:R-:W-:Y:S01]  /*3e40*/  VIADD R59, R20, 0x1 ;  /* 0x00000001143b7836 */ /* 0x000fe20000000000 */
[----:B------:R-:W-:Y:S01]  /*3e50*/  BAR.SYNC.DEFER_BLOCKING 0x0 ;  /* 0x0000000000007b1d */ /* 0x000fe20000010000 */
[C---:B------:R-:W-:Y:S02]  /*3e60*/  ISETP.GT.AND P5, PT, R0.reuse, R27, PT ;  /* 0x0000001b0000720c */ /* 0x040fe40003fa4270 */
[----:B------:R-:W-:-:S02]  /*3e70*/  ISETP.GT.AND P4, PT, R0, R29, PT ;  /* 0x0000001d0000720c */ /* 0x000fc40003f84270 */
[----:B------:R-:W-:Y:S02]  /*3e80*/  ISETP.GT.AND P3, PT, R0, R30, PT ;  /* 0x0000001e0000720c */ /* 0x000fe40003f64270 */
[----:B------:R-:W-:Y:S02]  /*3e90*/  FSEL R35, R12, -INF , !P0 ;  /* 0xff8000000c237808 */ /* 0x000fe40004000000 */
[----:B------:R-:W-:Y:S02]  /*3ea0*/  FSEL R51, R11, -INF , !P5 ;  /* 0xff8000000b337808 */ /* 0x000fe40006800000 */
[----:B------:R-:W-:Y:S02]  /*3eb0*/  FSEL R49, R10, -INF , !P4 ;  /* 0xff8000000a317808 */ /* 0x000fe40006000000 */
[----:B------:R-:W-:Y:S02]  /*3ec0*/  FSEL R94, R9, -INF , !P3 ;  /* 0xff800000095e7808 */ /* 0x000fe40005800000 */
[----:B------:R-:W-:-:S02]  /*3ed0*/  I2FP.F32.S32 R2, R2 ;  /* 0x0000000200027245 */ /* 0x000fc40000201400 */
[C---:B------:R-:W-:Y:S02]  /*3ee0*/  ISETP.GT.AND P1, PT, R0.reuse, R39, PT ;  /* 0x000000270000720c */ /* 0x040fe40003f24270 */
[----:B------:R-:W-:Y:S01]  /*3ef0*/  ISETP.GT.AND P2, PT, R0, R40, PT ;  /* 0x000000280000720c */ /* 0x000fe20003f44270 */
[----:B------:R-:W-:Y:S01]  /*3f00*/  FFMA.FTZ R21, R2, -UR6, R96 ;  /* 0x8000000602157c23 */ /* 0x000fe20008010060 */
[C---:B------:R-:W-:Y:S01]  /*3f10*/  ISETP.GT.AND P0, PT, R0.reuse, R55, PT ;  /* 0x000000370000720c */ /* 0x040fe20003f04270 */
[----:B------:R-:W-:Y:S01]  /*3f20*/  IMAD.IADD R2, R23, 0x1, -R32 ;  /* 0x0000000117027824 */ /* 0x000fe200078e0a20 */
[C---:B------:R-:W-:Y:S02]  /*3f30*/  ISETP.GT.AND P5, PT, R0.reuse, R60, PT ;  /* 0x0000003c0000720c */ /* 0x040fe40003fa4270 */
[C---:B------:R-:W-:Y:S02]  /*3f40*/  ISETP.GT.AND P4, PT, R0.reuse, R64, PT ;  /* 0x000000400000720c */ /* 0x040fe40003f84270 */
[----:B------:R-:W-:-:S02]  /*3f50*/  ISETP.GT.AND P3, PT, R0, R65, PT ;  /* 0x000000410000720c */ /* 0x000fc40003f64270 */
[----:B------:R-:W-:Y:S02]  /*3f60*/  FSEL R141, R8, -INF , !P1 ;  /* 0xff800000088d7808 */ /* 0x000fe40004800000 */
[----:B------:R-:W-:Y:S02]  /*3f70*/  FSEL R142, R7, -INF , !P2 ;  /* 0xff800000078e7808 */ /* 0x000fe40005000000 */
[----:B-1----:R-:W-:Y:S01]  /*3f80*/  FSEL R143, R6, -INF , !P0 ;  /* 0xff800000068f7808 */ /* 0x002fe20004000000 */
[----:B------:R-:W-:Y:S01]  /*3f90*/  IMAD.IADD R6, R23, 0x1, -R61 ;  /* 0x0000000117067824 */ /* 0x000fe200078e0a3d */
[----:B------:R-:W-:Y:S01]  /*3fa0*/  FSEL R144, R5, -INF , !P5 ;  /* 0xff80000005907808 */ /* 0x000fe20006800000 */
[C---:B------:R-:W-:Y:S01]  /*3fb0*/  IMAD.IADD R5, R23.reuse, 0x1, -R63 ;  /* 0x0000000117057824 */ /* 0x040fe200078e0a3f */
[----:B------:R-:W-:Y:S01]  /*3fc0*/  FSEL R191, R4, -INF , !P4 ;  /* 0xff80000004bf7808 */ /* 0x000fe20006000000 */
[----:B------:R-:W-:Y:S01]  /*3fd0*/  IMAD.IADD R4, R23, 0x1, -R48 ;  /* 0x0000000117047824 */ /* 0x000fe200078e0a30 */
[----:B------:R-:W-:-:S02]  /*3fe0*/  FSEL R187, R3, -INF , !P3 ;  /* 0xff80000003bb7808 */ /* 0x000fc40005800000 */
[C---:B------:R-:W-:Y:S02]  /*3ff0*/  ISETP.GT.AND P1, PT, R0.reuse, R66, PT ;  /* 0x000000420000720c */ /* 0x040fe40003f24270 */
[C---:B------:R-:W-:Y:S02]  /*4000*/  ISETP.GT.AND P2, PT, R0.reuse, R67, PT ;  /* 0x000000430000720c */ /* 0x040fe40003f44270 */
[C---:B------:R-:W-:Y:S02]  /*4010*/  ISETP.GT.AND P0, PT, R0.reuse, R68, PT ;  /* 0x000000440000720c */ /* 0x040fe40003f04270 */
[C---:B------:R-:W-:Y:S02]  /*4020*/  ISETP.GT.AND P5, PT, R0.reuse, R69, PT ;  /* 0x000000450000720c */ /* 0x040fe40003fa4270 */
[C---:B------:R-:W-:Y:S02]  /*4030*/  ISETP.GT.AND P4, PT, R0.reuse, R84, PT ;  /* 0x000000540000720c */ /* 0x040fe40003f84270 */
[----:B------:R-:W-:Y:S01]  /*4040*/  ISETP.GT.AND P3, PT, R0, R74, PT ;  /* 0x0000004a0000720c */ /* 0x000fe20003f64270 */
[----:B------:R-:W-:Y:S01]  /*4050*/  IMAD.IADD R0, R23, 0x1, -R34 ;  /* 0x0000000117007824 */ /* 0x000fe200078e0a22 */
[----:B------:R-:W-:-:S02]  /*4060*/  IABS R3, R2 ;  /* 0x0000000200037213 */ /* 0x000fc40000000000 */
[----:B------:R-:W-:Y:S02]  /*4070*/  IABS R5, R5 ;  /* 0x0000000500057213 */ /* 0x000fe40000000000 */
[----:B------:R-:W-:Y:S02]  /*4080*/  IABS R2, R0 ;  /* 0x0000000000027213 */ /* 0x000fe40000000000 */
[----:B------:R-:W-:Y:S01]  /*4090*/  IABS R0, R4 ;  /* 0x0000000400007213 */ /* 0x000fe20000000000 */
[----:B------:R-:W-:Y:S01]  /*40a0*/  IMAD.MOV.U32 R4, RZ, RZ, R3 ;  /* 0x000000ffff047224 */ /* 0x000fe200078e0003 */
[----:B------:R-:W-:Y:S01]  /*40b0*/  IABS R6, R6 ;  /* 0x0000000600067213 */ /* 0x000fe20000000000 */
[----:B------:R-:W-:Y:S02]  /*40c0*/  IMAD.MOV.U32 R3, RZ, RZ, R2 ;  /* 0x000000ffff037224 */ /* 0x000fe400078e0002 */
[----:B------:R-:W-:Y:S02]  /*40d0*/  IMAD.MOV.U32 R2, RZ, RZ, R0 ;  /* 0x000000ffff027224 */ /* 0x000fe400078e0000 */
[----:B------:R-:W-:Y:S01]  /*40e0*/  IMAD.MOV.U32 R0, RZ, RZ, R5 ;  /* 0x000000ffff007224 */ /* 0x000fe200078e0005 */
[----:B------:R-:W-:-:S02]  /*40f0*/  I2FP.F32.S32 R5, R4 ;  /* 0x0000000400057245 */ /* 0x000fc40000201400 */
[----:B------:R-:W-:Y:S02]  /*4100*/  I2FP.F32.S32 R4, R3 ;  /* 0x0000000300047245 */ /* 0x000fe40000201400 */
[----:B------:R-:W-:Y:S01]  /*4110*/  I2FP.F32.S32 R3, R2 ;  /* 0x0000000200037245 */ /* 0x000fe20000201400 */
[----:B------:R-:W-:Y:S01]  /*4120*/  FFMA.FTZ R18, R5, -UR6, R97 ;  /* 0x8000000605127c23 */ /* 0x000fe20008010061 */
[----:B------:R-:W-:Y:S01]  /*4130*/  I2FP.F32.S32 R2, R0 ;  /* 0x0000000000027245 */ /* 0x000fe20000201400 */
[----:B------:R-:W-:Y:S01]  /*4140*/  FFMA.FTZ R17, R4, -UR6, R100 ;  /* 0x8000000604117c23 */ /* 0x000fe20008010064 */
[----:B------:R-:W-:Y:S01]  /*4150*/  I2FP.F32.S32 R0, R6 ;  /* 0x0000000600007245 */ /* 0x000fe20000201400 */
[----:B------:R-:W-:Y:S02]  /*4160*/  IMAD.IADD R4, R23, 0x1, -R75 ;  /* 0x0000000117047824 */ /* 0x000fe400078e0a4b */
[----:B------:R-:W-:Y:S01]  /*4170*/  FFMA.FTZ R16, R3, -UR6, R101 ;  /* 0x8000000603107c23 */ /* 0x000fe20008010065 */
[----:B------:R-:W-:Y:S01]  /*4180*/  FFMA.FTZ R15, R2, -UR6, R108 ;  /* 0x80000006020f7c23 */ /* 0x000fe2000801006c */
[----:B------:R-:W-:-:S02]  /*4190*/  IMAD.IADD R2, R23, 0x1, -R62 ;  /* 0x0000000117027824 */ /* 0x000fc400078e0a3e */
[----:B------:R-:W-:Y:S01]  /*41a0*/  FFMA.FTZ R14, R0, -UR6, R109 ;  /* 0x80000006000e7c23 */ /* 0x000fe2000801006d */
[C---:B------:R-:W-:Y:S02]  /*41b0*/  IMAD.IADD R0, R23.reuse, 0x1, -R71 ;  /* 0x0000000117007824 */ /* 0x040fe400078e0a47 */
[----:B------:R-:W-:Y:S01]  /*41c0*/  IMAD.IADD R5, R23, 0x1, -R85 ;  /* 0x0000000117057824 */ /* 0x000fe200078e0a55 */
[----:B------:R-:W-:Y:S01]  /*41d0*/  IABS R3, R2 ;  /* 0x0000000200037213 */ /* 0x000fe20000000000 */
[----:B------:R-:W-:Y:S01]  /*41e0*/  IMAD.IADD R6, R19, 0x1, -R58 ;  /* 0x0000000113067824 */ /* 0x000fe200078e0a3a */
[----:B------:R-:W-:Y:S02]  /*41f0*/  IABS R2, R0 ;  /* 0x0000000000027213 */ /* 0x000fe40000000000 */
[----:B------:R-:W-:Y:S01]  /*4200*/  IABS R0, R4 ;  /* 0x0000000400007213 */ /* 0x000fe20000000000 */
[----:B------:R-:W-:Y:S01]  /*4210*/  IMAD.MOV.U32 R4, RZ, RZ, R3 ;  /* 0x000000ffff047224 */ /* 0x000fe200078e0003 */
[----:B------:R-:W-:Y:S01]  /*4220*/  IABS R5, R5 ;  /* 0x0000000500057213 */ /* 0x000fe20000000000 */
[----:B------:R-:W-:Y:S01]  /*4230*/  IMAD.MOV.U32 R3, RZ, RZ, R2 ;  /* 0x000000ffff037224 */ /* 0x000fe200078e0002 */
[----:B------:R-:W-:Y:S01]  /*4240*/  IABS R6, R6 ;  /* 0x0000000600067213 */ /* 0x000fe20000000000 */
[----:B------:R-:W-:-:S02]  /*4250*/  IMAD.MOV.U32 R2, RZ, RZ, R0 ;  /* 0x000000ffff027224 */ /* 0x000fc400078e0000 */
[----:B------:R-:W-:Y:S01]  /*4260*/  IMAD.MOV.U32 R0, RZ, RZ, R5 ;  /* 0x000000ffff007224 */ /* 0x000fe200078e0005 */
[----:B------:R-:W-:Y:S02]  /*4270*/  I2FP.F32.S32 R5, R4 ;  /* 0x0000000400057245 */ /* 0x000fe40000201400 */
[----:B------:R-:W-:Y:S02]  /*4280*/  I2FP.F32.S32 R4, R3 ;  /* 0x0000000300047245 */ /* 0x000fe40000201400 */
[----:B------:R-:W-:Y:S01]  /*4290*/  I2FP.F32.S32 R0, R0 ;  /* 0x0000000000007245 */ /* 0x000fe20000201400 */
[----:B------:R-:W-:Y:S01]  /*42a0*/  FFMA.FTZ R13, R5, -UR6, R116 ;  /* 0x80000006050d7c23 */ /* 0x000fe20008010074 */
[----:B------:R-:W-:Y:S01]  /*42b0*/  I2FP.F32.S32 R3, R2 ;  /* 0x0000000200037245 */ /* 0x000fe20000201400 */
[----:B------:R-:W-:Y:S01]  /*42c0*/  FFMA.FTZ R12, R4, -UR6, R117 ;  /* 0x80000006040c7c23 */ /* 0x000fe20008010075 */
[----:B------:R-:W-:Y:S01]  /*42d0*/  I2FP.F32.S32 R2, R6 ;  /* 0x0000000600027245 */ /* 0x000fe20000201400 */
[----:B------:R-:W-:Y:S01]  /*42e0*/  FFMA.FTZ R10, R0, -UR6, R129 ;  /* 0x80000006000a7c23 */ /* 0x000fe20008010081 */
[----:B------:R-:W-:-:S02]  /*42f0*/  IMAD.IADD R0, R19, 0x1, -R20 ;  /* 0x0000000113007824 */ /* 0x000fc400078e0a14 */
[----:B------:R-:W-:Y:S01]  /*4300*/  FFMA.FTZ R11, R3, -UR6, R128 ;  /* 0x80000006030b7c23 */ /* 0x000fe20008010080 */
[C---:B------:R-:W-:Y:S02]  /*4310*/  IMAD.IADD R5, R19.reuse, 0x1, -R57 ;  /* 0x0000000113057824 */ /* 0x040fe400078e0a39 */
[----:B------:R-:W-:Y:S01]  /*4320*/  FFMA.FTZ R9, R2, -UR6, R114 ;  /* 0x8000000602097c23 */ /* 0x000fe20008010072 */
[C---:B------:R-:W-:Y:S01]  /*4330*/  IMAD.IADD R2, R19.reuse, 0x1, -R41 ;  /* 0x0000000113027824 */ /* 0x040fe200078e0a29 */
[----:B------:R-:W-:Y:S01]  /*4340*/  IABS R7, R0 ;  /* 0x0000000000077213 */ /* 0x000fe20000000000 */
[C---:B------:R-:W-:Y:S02]  /*4350*/  IMAD.IADD R0, R19.reuse, 0x1, -R56 ;  /* 0x0000000113007824 */ /* 0x040fe400078e0a38 */
[----:B------:R-:W-:Y:S01]  /*4360*/  IMAD.IADD R6, R19, 0x1, -R59 ;  /* 0x0000000113067824 */ /* 0x000fe200078e0a3b */
[----:B------:R-:W-:Y:S02]  /*4370*/  IABS R4, R2 ;  /* 0x0000000200047213 */ /* 0x000fe40000000000 */
[----:B------:R-:W-:-:S02]  /*4380*/  IABS R3, R0 ;  /* 0x0000000000037213 */ /* 0x000fc40000000000 */
        /* <DEDUP_REMOVED lines=8> */
[----:B------:R-:W-:Y:S02]  /*4410*/  I2FP.F32.S32 R0, R5 ;  /* 0x0000000500007245 */ /* 0x000fe40000201400 */
[----:B------:R-:W-:Y:S01]  /*4420*/  I2FP.F32.S32 R4, R4 ;  /* 0x0000000400047245 */ /* 0x000fe20000201400 */
[----:B------:R-:W-:Y:S01]  /*4430*/  FFMA.FTZ R8, R2, -UR6, R115 ;  /* 0x8000000602087c23 */ /* 0x000fe20008010073 */
[----:B------:R-:W-:Y:S01]  /*4440*/  I2FP.F32.S32 R2, R3 ;  /* 0x0000000300027245 */ /* 0x000fe20000201400 */
[----:B------:R-:W-:Y:S01]  /*4450*/  FFMA.FTZ R5, R0, -UR6, R138 ;  /* 0x8000000600057c23 */ /* 0x000fe2000801008a */
[----:B------:R-:W-:Y:S01]  /*4460*/  I2FP.F32.S32 R6, R7 ;  /* 0x0000000700067245 */ /* 0x000fe20000201400 */
[----:B------:R-:W-:Y:S01]  /*4470*/  FFMA.FTZ R4, R4, -UR6, R139 ;  /* 0x8000000604047c23 */ /* 0x000fe2000801008b */
[----:B------:R-:W-:-:S02]  /*4480*/  VIADD R0, R23, -UR23 ;  /* 0x8000001717007c36 */ /* 0x000fc40008000000 */
[----:B------:R-:W-:Y:S01]  /*4490*/  FFMA.FTZ R2, R2, -UR6, R127 ;  /* 0x8000000602027c23 */ /* 0x000fe2000801007f */
[----:B------:R-:W-:Y:S01]  /*44a0*/  FSEL R87, R8, -INF , !P2 ;  /* 0xff80000008577808 */ /* 0x000fe20005000000 */
[----:B------:R-:W-:Y:S01]  /*44b0*/  FFMA.FTZ R3, R6, -UR6, R126 ;  /* 0x8000000606037c23 */ /* 0x000fe2000801007e */
[----:B------:R-:W-:Y:S01]  /*44c0*/  FSEL R90, R5, -INF , !P0 ;  /* 0xff800000055a7808 */ /* 0x000fe20004000000 */
[C---:B------:R-:W-:Y:S01]  /*44d0*/  IMAD.IADD R5, R233.reuse, 0x1, -R63 ;  /* 0x00000001e9057824 */ /* 0x040fe200078e0a3f */
[----:B------:R-:W-:Y:S01]  /*44e0*/  FSEL R96, R2, -INF , !P3 ;  /* 0xff80000002607808 */ /* 0x000fe20005800000 */
[C---:B------:R-:W-:Y:S01]  /*44f0*/  IMAD.IADD R2, R233.reuse, 0x1, -R25 ;  /* 0x00000001e9027824 */ /* 0x040fe200078e0a19 */
[----:B------:R-:W-:Y:S01]  /*4500*/  FSEL R91, R4, -INF , !P5 ;  /* 0xff800000045b7808 */ /* 0x000fe20006800000 */
[C---:B------:R-:W-:Y:S01]  /*4510*/  IMAD.IADD R4, R233.reuse, 0x1, -R48 ;  /* 0x00000001e9047824 */ /* 0x040fe200078e0a30 */
[C---:B------:R-:W-:Y:S01]  /*4520*/  ISETP.GT.AND P1, PT, R0.reuse, R22, PT ;  /* 0x000000160000720c */ /* 0x040fe20003f24270 */
[----:B------:R-:W-:Y:S01]  /*4530*/  IMAD.IADD R7, R233, 0x1, -R61 ;  /* 0x00000001e9077824 */ /* 0x000fe200078e0a3d */
[----:B------:R-:W-:-:S02]  /*4540*/  ISETP.GT.AND P2, PT, R0, R27, PT ;  /* 0x0000001b0000720c */ /* 0x000fc40003f44270 */
[C---:B------:R-:W-:Y:S02]  /*4550*/  ISETP.GT.AND P0, PT, R0.reuse, R29, PT ;  /* 0x0000001d0000720c */ /* 0x040fe40003f04270 */
[----:B------:R-:W-:Y:S02]  /*4560*/  ISETP.GT.AND P5, PT, R0, R30, PT ;  /* 0x0000001e0000720c */ /* 0x000fe40003fa4270 */
[----:B------:R-:W-:Y:S02]  /*4570*/  IABS R2, R2 ;  /* 0x0000000200027213 */ /* 0x000fe40000000000 */
[----:B------:R-:W-:Y:S02]  /*4580*/  FSEL R95, R3, -INF , !P4 ;  /* 0xff800000035f7808 */ /* 0x000fe40006000000 */
[----:B------:R-:W-:Y:S02]  /*4590*/  FSEL R28, R21, -INF , !P1 ;  /* 0xff800000151c7808 */ /* 0x000fe40004800000 */
[----:B------:R-:W-:-:S02]  /*45a0*/  FSEL R31, R18, -INF , !P2 ;  /* 0xff800000121f7808 */ /* 0x000fc40005000000 */
[----:B------:R-:W-:Y:S02]  /*45b0*/  FSEL R33, R17, -INF , !P0 ;  /* 0xff80000011217808 */ /* 0x000fe40004000000 */
[----:B------:R-:W-:Y:S02]  /*45c0*/  FSEL R53, R16, -INF , !P5 ;  /* 0xff80000010357808 */ /* 0x000fe40006800000 */
[C---:B------:R-:W-:Y:S02]  /*45d0*/  ISETP.GT.AND P4, PT, R0.reuse, R39, PT ;  /* 0x000000270000720c */ /* 0x040fe40003f84270 */
[C---:B------:R-:W-:Y:S02]  /*45e0*/  ISETP.GT.AND P3, PT, R0.reuse, R40, PT ;  /* 0x000000280000720c */ /* 0x040fe40003f64270 */
[C---:B------:R-:W-:Y:S02]  /*45f0*/  ISETP.GT.AND P1, PT, R0.reuse, R55, PT ;  /* 0x000000370000720c */ /* 0x040fe40003f24270 */
[----:B------:R-:W-:-:S02]  /*4600*/  ISETP.GT.AND P2, PT, R0, R60, PT ;  /* 0x0000003c0000720c */ /* 0x000fc40003f44270 */
[C---:B------:R-:W-:Y:S02]  /*4610*/  ISETP.GT.AND P0, PT, R0.reuse, R64, PT ;  /* 0x000000400000720c */ /* 0x040fe40003f04270 */
[----:B------:R-:W-:Y:S02]  /*4620*/  ISETP.GT.AND P5, PT, R0, R65, PT ;  /* 0x000000410000720c */ /* 0x000fe40003fa4270 */
[----:B------:R-:W-:Y:S02]  /*4630*/  I2FP.F32.S32 R2, R2 ;  /* 0x0000000200027245 */ /* 0x000fe40000201400 */
[----:B------:R-:W-:Y:S02]  /*4640*/  FSEL R54, R15, -INF , !P4 ;  /* 0xff8000000f367808 */ /* 0x000fe40006000000 */
[----:B------:R-:W-:Y:S01]  /*4650*/  FSEL R70, R14, -INF , !P3 ;  /* 0xff8000000e467808 */ /* 0x000fe20005800000 */
[----:B------:R-:W-:Y:S01]  /*4660*/  FFMA.FTZ R14, R2, -UR6, R72 ;  /* 0x80000006020e7c23 */ /* 0x000fe20008010048 */
[----:B------:R-:W-:Y:S01]  /*4670*/  FSEL R78, R13, -INF , !P1 ;  /* 0xff8000000d4e7808 */ /* 0x000fe20004800000 */
[----:B------:R-:W-:Y:S01]  /*4680*/  IMAD.IADD R2, R233, 0x1, -R32 ;  /* 0x00000001e9027824 */ /* 0x000fe200078e0a20 */
        /* <DEDUP_REMOVED lines=8> */
[----:B------:R-:W-:Y:S01]  /*4710*/  ISETP.GT.AND P5, PT, R0, R74, PT ;  /* 0x0000004a0000720c */ /* 0x000fe20003fa4270 */
[----:B------:R-:W-:Y:S01]  /*4720*/  IMAD.IADD R0, R233, 0x1, -R34 ;  /* 0x00000001e9007824 */ /* 0x000fe200078e0a22 */
[----:B------:R-:W-:Y:S02]  /*4730*/  IABS R6, R2 ;  /* 0x0000000200067213 */ /* 0x000fe40000000000 */
[----:B------:R-:W-:Y:S02]  /*4740*/  IABS R2, R4 ;  /* 0x0000000400027213 */ /* 0x000fe40000000000 */
[----:B------:R-:W-:Y:S02]  /*4750*/  IABS R3, R0 ;  /* 0x0000000000037213 */ /* 0x000fe40000000000 */
[----:B------:R-:W-:-:S02]  /*4760*/  IABS R0, R5 ;  /* 0x0000000500007213 */ /* 0x000fc40000000000 */
[----:B------:R-:W-:Y:S01]  /*4770*/  IABS R4, R7 ;  /* 0x0000000700047213 */ /* 0x000fe20000000000 */
[----:B------:R-:W-:Y:S01]  /*4780*/  IMAD.MOV.U32 R5, RZ, RZ, R3 ;  /* 0x000000ffff057224 */ /* 0x000fe200078e0003 */
[----:B------:R-:W-:Y:S01]  /*4790*/  I2FP.F32.S32 R6, R6 ;  /* 0x0000000600067245 */ /* 0x000fe20000201400 */
[----:B------:R-:W-:Y:S02]  /*47a0*/  IMAD.MOV.U32 R3, RZ, RZ, R2 ;  /* 0x000000ffff037224 */ /* 0x000fe400078e0002 */
[----:B------:R-:W-:Y:S01]  /*47b0*/  IMAD.MOV.U32 R2, RZ, RZ, R0 ;  /* 0x000000ffff027224 */ /* 0x000fe200078e0000 */
[----:B------:R-:W-:Y:S01]  /*47c0*/  I2FP.F32.S32 R5, R5 ;  /* 0x0000000500057245 */ /* 0x000fe20000201400 */
[----:B------:R-:W-:Y:S01]  /*47d0*/  IMAD.MOV.U32 R0, RZ, RZ, R4 ;  /* 0x000000ffff007224 */ /* 0x000fe200078e0004 */
[----:B------:R-:W-:Y:S01]  /*47e0*/  I2FP.F32.S32 R3, R3 ;  /* 0x0000000300037245 */ /* 0x000fe20000201400 */
[----:B------:R-:W-:Y:S01]  /*47f0*/  IMAD.IADD R4, R233, 0x1, -R75 ;  /* 0x00000001e9047824 */ /* 0x000fe200078e0a4b */
        /* <DEDUP_REMOVED lines=8> */
[----:B------:R-:W-:Y:S02]  /*4880*/  IMAD.IADD R0, R233, 0x1, -R71 ;  /* 0x00000001e9007824 */ /* 0x000fe400078e0a47 */
[----:B------:R-:W-:Y:S01]  /*4890*/  FFMA.FTZ R15, R6, -UR6, R73 ;  /* 0x80000006060f7c23 */ /* 0x000fe20008010049 */
[----:B------:R-:W-:Y:S01]  /*48a0*/  IMAD.IADD R6, R23, 0x1, -R58 ;  /* 0x0000000117067824 */ /* 0x000fe200078e0a3a */
[----:B------:R-:W-:Y:S02]  /*48b0*/  IABS R3, R2 ;  /* 0x0000000200037213 */ /* 0x000fe40000000000 */
[----:B------:R-:W-:-:S02]  /*48c0*/  IABS R2, R0 ;  /* 0x0000000000027213 */ /* 0x000fc40000000000 */
[----:B------:R-:W-:Y:S02]  /*48d0*/  IABS R0, R4 ;  /* 0x0000000400007213 */ /* 0x000fe40000000000 */
[----:B------:R-:W-:Y:S01]  /*48e0*/  IABS R5, R5 ;  /* 0x0000000500057213 */ /* 0x000fe20000000000 */
[----:B------:R-:W-:Y:S01]  /*48f0*/  IMAD.MOV.U32 R4, RZ, RZ, R2 ;  /* 0x000000ffff047224 */ /* 0x000fe200078e0002 */
[----:B------:R-:W-:Y:S01]  /*4900*/  IABS R6, R6 ;  /* 0x0000000600067213 */ /* 0x000fe20000000000 */
        /* <DEDUP_REMOVED lines=9> */
[----:B------:R-:W-:-:S02]  /*49a0*/  IMAD.IADD R3, R23, 0x1, -R20 ;  /* 0x0000000117037824 */ /* 0x000fc400078e0a14 */
        /* <DEDUP_REMOVED lines=25> */
[----:B------:R-:W-:Y:S01]  /*4b40*/  FSEL R36, R8, -INF , !P3 ;  /* 0xff80000008247808 */ /* 0x000fe20005800000 */
[----:B------:R-:W-:Y:S01]  /*4b50*/  FFMA.FTZ R2, R2, -UR6, R45 ;  /* 0x8000000602027c23 */ /* 0x000fe2000801002d */
[----:B------:R-:W-:Y:S01]  /*4b60*/  FSEL R42, R3, -INF , !P0 ;  /* 0xff800000032a7808 */ /* 0x000fe20004000000 */
[----:B------:R-:W-:Y:S01]  /*4b70*/  FFMA.FTZ R5, R0, -UR6, R132 ;  /* 0x8000000600057c23 */ /* 0x000fe20008010084 */
[----:B------:R-:W-:Y:S01]  /*4b80*/  FSEL R38, R4, -INF , !P2 ;  /* 0xff80000004267808 */ /* 0x000fe20005000000 */
[C---:B------:R-:W-:Y:S01]  /*4b90*/  VIADD R0, R233.reuse, -UR23 ;  /* 0x80000017e9007c36 */ /* 0x040fe20008000000 */
[----:B------:R-:W-:Y:S01]  /*4ba0*/  FSEL R43, R2, -INF , !P5 ;  /* 0xff800000022b7808 */ /* 0x000fe20006800000 */
[----:B------:R-:W-:Y:S01]  /*4bb0*/  IMAD.IADD R2, R233, 0x1, -R58 ;  /* 0x00000001e9027824 */ /* 0x000fe200078e0a3a */
[----:B------:R-:W-:Y:S01]  /*4bc0*/  FSEL R37, R5, -INF , !P1 ;  /* 0xff80000005257808 */ /* 0x000fe20004800000 */
[C---:B------:R-:W-:Y:S01]  /*4bd0*/  IMAD.IADD R4, R233.reuse, 0x1, -R41 ;  /* 0x00000001e9047824 */ /* 0x040fe200078e0a29 */
[----:B------:R-:W-:Y:S01]  /*4be0*/  ISETP.GT.AND P4, PT, R0, R22, PT ;  /* 0x000000160000720c */ /* 0x000fe20003f84270 */
[----:B------:R-:W-:Y:S01]  /*4bf0*/  IMAD.IADD R5, R233, 0x1, -R59 ;  /* 0x00000001e9057824 */ /* 0x000fe200078e0a3b */
[----:B------:R-:W-:-:S02]  /*4c00*/  IABS R3, R2 ;  /* 0x0000000200037213 */ /* 0x000fc40000000000 */
[C---:B------:R-:W-:Y:S02]  /*4c10*/  ISETP.GT.AND P3, PT, R0.reuse, R27, PT ;  /* 0x0000001b0000720c */ /* 0x040fe40003f64270 */
[C---:B------:R-:W-:Y:S02]  /*4c20*/  ISETP.GT.AND P1, PT, R0.reuse, R29, PT ;  /* 0x0000001d0000720c */ /* 0x040fe40003f24270 */
[----:B------:R-:W-:Y:S02]  /*4c30*/  ISETP.GT.AND P2, PT, R0, R30, PT ;  /* 0x0000001e0000720c */ /* 0x000fe40003f44270 */
[----:B------:R-:W-:Y:S02]  /*4c40*/  IABS R2, R4 ;  /* 0x0000000400027213 */ /* 0x000fe40000000000 */
[----:B------:R-:W-:Y:S02]  /*4c50*/  FSEL R14, R14, -INF , !P4 ;  /* 0xff8000000e0e7808 */ /* 0x000fe40006000000 */
[----:B------:R-:W-:-:S02]  /*4c60*/  FSEL R15, R15, -INF , !P3 ;  /* 0xff8000000f0f7808 */ /* 0x000fc40005800000 */
[----:B------:R-:W-:Y:S02]  /*4c70*/  FSEL R19, R19, -INF , !P1 ;  /* 0xff80000013137808 */ /* 0x000fe40004800000 */
[----:B------:R-:W-:Y:S02]  /*4c80*/  FSEL R18, R18, -INF , !P2 ;  /* 0xff80000012127808 */ /* 0x000fe40005000000 */
[----:B------:R-:W-:Y:S02]  /*4c90*/  I2FP.F32.S32 R2, R2 ;  /* 0x0000000200027245 */ /* 0x000fe40000201400 */
[C---:B------:R-:W-:Y:S02]  /*4ca0*/  ISETP.GT.AND P0, PT, R0.reuse, R39, PT ;  /* 0x000000270000720c */ /* 0x040fe40003f04270 */
[----:B------:R-:W-:Y:S01]  /*4cb0*/  ISETP.GT.AND P5, PT, R0, R40, PT ;  /* 0x000000280000720c */ /* 0x000fe20003fa4270 */
[----:B------:R-:W-:Y:S01]  /*4cc0*/  FFMA.FTZ R8, R2, -UR6, R113 ;  /* 0x8000000602087c23 */ /* 0x000fe20008010071 */
[C---:B------:R-:W-:Y:S01]  /*4cd0*/  ISETP.GT.AND P4, PT, R0.reuse, R55, PT ;  /* 0x000000370000720c */ /* 0x040fe20003f84270 */
[----:B------:R-:W-:Y:S01]  /*4ce0*/  IMAD.IADD R2, R233, 0x1, -R56 ;  /* 0x00000001e9027824 */ /* 0x000fe200078e0a38 */
        /* <DEDUP_REMOVED lines=11> */
[----:B------:R-:W-:Y:S01]  /*4da0*/  FSEL R24, R10, -INF , !P2 ;  /* 0xff8000000a187808 */ /* 0x000fe20005000000 */
[----:B------:R-:W-:Y:S01]  /*4db0*/  VIADD R10, R233, 0x48 ;  /* 0x00000048e90a7836 */ /* 0x000fe20000000000 */
        /* <DEDUP_REMOVED lines=11> */
[----:B------:R-:W-:Y:S01]  /*4e70*/  I2FP.F32.S32 R4, R4 ;  /* 0x0000000400047245 */ /* 0x000fe20000201400 */
[----:B------:R-:W-:Y:S01]  /*4e80*/  IMAD.MOV.U32 R5, RZ, RZ, R0 ;  /* 0x000000ffff057224 */ /* 0x000fe200078e0000 */
[----:B------:R-:W-:Y:S01]  /*4e90*/  FSEL R8, R8, -INF , !P5 ;  /* 0xff80000008087808 */ /* 0x000fe20006800000 */
[----:B------:R-:W-:Y:S01]  /*4ea0*/  IMAD.MOV.U32 R0, RZ, RZ, R3 ;  /* 0x000000ffff007224 */ /* 0x000fe200078e0003 */
[----:B------:R-:W-:Y:S01]  /*4eb0*/  I2FP.F32.S32 R3, R2 ;  /* 0x0000000200037245 */ /* 0x000fe20000201400 */
[----:B------:R-:W-:Y:S01]  /*4ec0*/  FFMA.FTZ R6, R4, -UR6, R136 ;  /* 0x8000000604067c23 */ /* 0x000fe20008010088 */
[----:B------:R-:W-:Y:S01]  /*4ed0*/  IMAD.IADD R4, R10, 0x1, -R25 ;  /* 0x000000010a047824 */ /* 0x000fe200078e0a19 */
[----:B------:R-:W-:Y:S02]  /*4ee0*/  I2FP.F32.S32 R2, R5 ;  /* 0x0000000500027245 */ /* 0x000fe40000201400 */
[----:B------:R-:W-:Y:S01]  /*4ef0*/  I2FP.F32.S32 R0, R0 ;  /* 0x0000000000007245 */ /* 0x000fe20000201400 */
[----:B------:R-:W-:Y:S01]  /*4f00*/  FFMA.FTZ R5, R3, -UR6, R137 ;  /* 0x8000000603057c23 */ /* 0x000fe20008010089 */
[----:B------:R-:W-:Y:S01]  /*4f10*/  FSEL R21, R6, -INF , !P4 ;  /* 0xff80000006157808 */ /* 0x000fe20006000000 */
[----:B------:R-:W-:Y:S01]  /*4f20*/  FFMA.FTZ R3, R2, -UR6, R124 ;  /* 0x8000000602037c23 */ /* 0x000fe2000801007c */
[----:B------:R-:W-:-:S02]  /*4f30*/  IMAD.IADD R2, R10, 0x1, -R32 ;  /* 0x000000010a027824 */ /* 0x000fc400078e0a20 */
[----:B------:R-:W-:Y:S01]  /*4f40*/  FFMA.FTZ R7, R0, -UR6, R125 ;  /* 0x8000000600077c23 */ /* 0x000fe2000801007d */
[----:B------:R-:W-:Y:S01]  /*4f50*/  IABS R0, R4 ;  /* 0x0000000400007213 */ /* 0x000fe20000000000 */
[C---:B------:R-:W-:Y:S01]  /*4f60*/  VIADD R6, R10.reuse, -UR23 ;  /* 0x800000170a067c36 */ /* 0x040fe20008000000 */
[----:B------:R-:W-:Y:S01]  /*4f70*/  FSEL R25, R3, -INF , !P1 ;  /* 0xff80000003197808 */ /* 0x000fe20004800000 */
[----:B------:R-:W-:Y:S01]  /*4f80*/  IMAD.IADD R4, R10, 0x1, -R34 ;  /* 0x000000010a047824 */ /* 0x000fe200078e0a22 */
[----:B------:R-:W-:Y:S02]  /*4f90*/  I2FP.F32.S32 R0, R0 ;  /* 0x0000000000007245 */ /* 0x000fe40000201400 */
[----:B------:R-:W-:Y:S02]  /*4fa0*/  ISETP.GT.AND P1, PT, R6, R22, PT ;  /* 0x000000160600720c */ /* 0x000fe40003f24270 */
[----:B------:R-:W-:Y:S01]  /*4fb0*/  FSEL R5, R5, -INF , !P3 ;  /* 0xff80000005057808 */ /* 0x000fe20005800000 */
[----:B------:R-:W-:Y:S01]  /*4fc0*/  FFMA.FTZ R3, R0, -UR6, R98 ;  /* 0x8000000600037c23 */ /* 0x000fe20008010062 */
[----:B------:R-:W-:-:S02]  /*4fd0*/  IABS R0, R2 ;  /* 0x0000000200007213 */ /* 0x000fc40000000000 */
[----:B------:R-:W-:Y:S02]  /*4fe0*/  ISETP.GE.AND P3, PT, R22, R237, PT ;  /* 0x000000ed1600720c */ /* 0x000fe40003f66270 */
[----:B------:R-:W-:Y:S02]  /*4ff0*/  I2FP.F32.S32 R2, R0 ;  /* 0x0000000000027245 */ /* 0x000fe40000201400 */
[----:B------:R-:W-:Y:S02]  /*5000*/  FSEL R0, R3, -INF , !P1 ;  /* 0xff80000003007808 */ /* 0x000fe40004800000 */
[----:B------:R-:W-:Y:S01]  /*5010*/  IABS R4, R4 ;  /* 0x0000000400047213 */ /* 0x000fe20000000000 */
[----:B------:R-:W-:Y:S01]  /*5020*/  FFMA.FTZ R3, R2, -UR6, R99 ;  /* 0x8000000602037c23 */ /* 0x000fe20008010063 */
[----:B------:R-:W-:Y:S02]  /*5030*/  FSEL R32, R0, -INF , !P3 ;  /* 0xff80000000207808 */ /* 0x000fe40005800000 */
[----:B------:R-:W-:Y:S01]  /*5040*/  ISETP.GE.AND P5, PT, R22, R236, PT ;  /* 0x000000ec1600720c */ /* 0x000fe20003fa6270 */
[----:B------:R-:W-:Y:S01]  /*5050*/  IMAD.MOV.U32 R0, RZ, RZ, R4 ;  /* 0x000000ffff007224 */ /* 0x000fe200078e0004 */
[----:B------:R-:W-:Y:S01]  /*5060*/  ISETP.GT.AND P1, PT, R6, R27, PT ;  /* 0x0000001b0600720c */ /* 0x000fe20003f24270 */
[----:B------:R-:W-:Y:S01]  /*5070*/  IMAD.IADD R4, R10, 0x1, -R48 ;  /* 0x000000010a047824 */ /* 0x000fe200078e0a30 */
[----:B------:R-:W-:-:S02]  /*5080*/  ISETP.GE.AND P4, PT, R22, R235, PT ;  /* 0x000000eb1600720c */ /* 0x000fc40003f86270 */
[----:B------:R-:W-:Y:S02]  /*5090*/  I2FP.F32.S32 R2, R0 ;  /* 0x0000000000027245 */ /* 0x000fe40000201400 */
[----:B------:R-:W-:Y:S02]  /*50a0*/  FSEL R9, R9, -INF , !P0 ;  /* 0xff80000009097808 */ /* 0x000fe40004000000 */
[----:B------:R-:W-:Y:S02]  /*50b0*/  FSEL R52, R35, -INF , !P5 ;  /* 0xff80000023347808 */ /* 0x000fe40006800000 */
[----:B------:R-:W-:Y:S01]  /*50c0*/  FSEL R0, R3, -INF , !P1 ;  /* 0xff80000003007808 */ /* 0x000fe20004800000 */
[----:B------:R-:W-:Y:S01]  /*50d0*/  FFMA.FTZ R3, R2, -UR6, R102 ;  /* 0x8000000602037c23 */ /* 0x000fe20008010066 */
[----:B------:R-:W-:Y:S02]  /*50e0*/  ISETP.GE.AND P0, PT, R22, R234, PT ;  /* 0x000000ea1600720c */ /* 0x000fe40003f06270 */
[----:B------:R-:W-:-:S02]  /*50f0*/  ISETP.GE.AND P5, PT, R27, R235, PT ;  /* 0x000000eb1b00720c */ /* 0x000fc40003fa6270 */
[----:B------:R-:W-:Y:S02]  /*5100*/  FSEL R28, R28, -INF , !P4 ;  /* 0xff8000001c1c7808 */ /* 0x000fe40006000000 */
[----:B------:R-:W-:Y:S02]  /*5110*/  ISETP.GE.AND P4, PT, R27, R237, PT ;  /* 0x000000ed1b00720c */ /* 0x000fe40003f86270 */
[----:B------:R-:W-:Y:S01]  /*5120*/  IABS R2, R4 ;  /* 0x0000000400027213 */ /* 0x000fe20000000000 */
[----:B------:R-:W-:Y:S01]  /*5130*/  IMAD.IADD R4, R10, 0x1, -R63 ;  /* 0x000000010a047824 */ /* 0x000fe200078e0a3f */
[----:B------:R-:W-:Y:S02]  /*5140*/  FSEL R7, R7, -INF , !P2 ;  /* 0xff80000007077808 */ /* 0x000fe40005000000 */
[----:B------:R-:W-:Y:S02]  /*5150*/  FSEL R50, R14, -INF , !P0 ;  /* 0xff8000000e327808 */ /* 0x000fe40004000000 */
[----:B------:R-:W-:-:S02]  /*5160*/  FSEL R22, R31, -INF , !P5 ;  /* 0xff8000001f167808 */ /* 0x000fc40006800000 */
[C---:B------:R-:W-:Y:S02]  /*5170*/  ISETP.GE.AND P2, PT, R27.reuse, R234, PT ;  /* 0x000000ea1b00720c */ /* 0x040fe40003f46270 */
[----:B------:R-:W-:Y:S02]  /*5180*/  ISETP.GE.AND P0, PT, R27, R236, PT ;  /* 0x000000ec1b00720c */ /* 0x000fe40003f06270 */
[----:B------:R-:W-:Y:S01]  /*5190*/  FSEL R31, R0, -INF , !P4 ;  /* 0xff800000001f7808 */ /* 0x000fe20006000000 */
[----:B------:R-:W-:Y:S01]  /*51a0*/  IMAD.MOV.U32 R0, RZ, RZ, R2 ;  /* 0x000000ffff007224 */ /* 0x000fe200078e0002 */
[----:B------:R-:W-:Y:S02]  /*51b0*/  ISETP.GT.AND P1, PT, R6, R29, PT ;  /* 0x0000001d0600720c */ /* 0x000fe40003f24270 */
[----:B------:R-:W-:Y:S02]  /*51c0*/  FSEL R35, R15, -INF , !P2 ;  /* 0xff8000000f237808 */ /* 0x000fe40005000000 */
[----:B------:R-:W-:-:S02]  /*51d0*/  FSEL R51, R51, -INF , !P0 ;  /* 0xff80000033337808 */ /* 0x000fc40004000000 */
[C---:B------:R-:W-:Y:S02]  /*51e0*/  ISETP.GE.AND P3, PT, R29.reuse, R234, PT ;  /* 0x000000ea1d00720c */ /* 0x040fe40003f66270 */
[C---:B------:R-:W-:Y:S02]  /*51f0*/  ISETP.GE.AND P2, PT, R29.reuse, R236, PT ;  /* 0x000000ec1d00720c */ /* 0x040fe40003f46270 */
[C---:B------:R-:W-:Y:S02]  /*5200*/  ISETP.GE.AND P0, PT, R29.reuse, R235, PT ;  /* 0x000000eb1d00720c */ /* 0x040fe40003f06270 */
[----:B------:R-:W-:Y:S02]  /*5210*/  I2FP.F32.S32 R2, R0 ;  /* 0x0000000000027245 */ /* 0x000fe40000201400 */
[----:B------:R-:W-:Y:S02]  /*5220*/  ISETP.GE.AND P5, PT, R29, R237, PT ;  /* 0x000000ed1d00720c */ /* 0x000fe40003fa6270 */
[----:B------:R-:W-:Y:S01]  /*5230*/  FSEL R0, R3, -INF , !P1 ;  /* 0xff80000003007808 */ /* 0x000fe20004800000 */
[----:B------:R-:W-:Y:S01]  /*5240*/  FFMA.FTZ R3, R2, -UR6, R103 ;  /* 0x8000000602037c23 */ /* 0x000fe20008010067 */
[----:B------:R-:W-:-:S02]  /*5250*/  IABS R4, R4 ;  /* 0x0000000400047213 */ /* 0x000fc40000000000 */
[----:B------:R-:W-:Y:S02]  /*5260*/  FSEL R34, R19, -INF , !P3 ;  /* 0xff80000013227808 */ /* 0x000fe40005800000 */
[----:B------:R-:W-:Y:S02]  /*5270*/  FSEL R49, R49, -INF , !P2 ;  /* 0xff80000031317808 */ /* 0x000fe40005000000 */
[----:B------:R-:W-:Y:S02]  /*5280*/  FSEL R12, R33, -INF , !P0 ;  /* 0xff800000210c7808 */ /* 0x000fe40004000000 */
[C---:B------:R-:W-:Y:S02]  /*5290*/  ISETP.GE.AND P4, PT, R30.reuse, R234, PT ;  /* 0x000000ea1e00720c */ /* 0x040fe40003f86270 */
[C---:B------:R-:W-:Y:S02]  /*52a0*/  ISETP.GE.AND P3, PT, R30.reuse, R236, PT ;  /* 0x000000ec1e00720c */ /* 0x040fe40003f66270 */
[----:B------:R-:W-:-:S02]  /*52b0*/  ISETP.GE.AND P2, PT, R30, R235, PT ;  /* 0x000000eb1e00720c */ /* 0x000fc40003f46270 */
[-C--:B------:R-:W-:Y:S02]  /*52c0*/  ISETP.GE.AND P0, PT, R30, R237.reuse, PT ;  /* 0x000000ed1e00720c */ /* 0x080fe40003f06270 */
[----:B------:R-:W-:Y:S02]  /*52d0*/  ISETP.GT.AND P1, PT, R6, R30, PT ;  /* 0x0000001e0600720c */ /* 0x000fe40003f24270 */
[----:B------:R-:W-:Y:S01]  /*52e0*/  FSEL R30, R0, -INF , !P5 ;  /* 0xff800000001e7808 */ /* 0x000fe20006800000 */
[----:B------:R-:W-:Y:S01]  /*52f0*/  IMAD.MOV.U32 R0, RZ, RZ, R4 ;  /* 0x000000ffff007224 */ /* 0x000fe200078e0004 */
[----:B------:R-:W-:Y:S01]  /*5300*/  FSEL R15, R53, -INF , !P2 ;  /* 0xff800000350f7808 */ /* 0x000fe20005000000 */
[----:B------:R-:W-:Y:S01]  /*5310*/  IMAD.IADD R4, R10, 0x1, -R61 ;  /* 0x000000010a047824 */ /* 0x000fe200078e0a3d */
[----:B------:R-:W-:Y:S02]  /*5320*/  ISETP.GE.AND P2, PT, R39, R237, PT ;  /* 0x000000ed2700720c */ /* 0x000fe40003f46270 */
[----:B------:R-:W-:-:S02]  /*5330*/  I2FP.F32.S32 R2, R0 ;  /* 0x0000000000027245 */ /* 0x000fc40000201400 */
[----:B------:R-:W-:Y:S02]  /*5340*/  FSEL R0, R3, -INF , !P1 ;  /* 0xff80000003007808 */ /* 0x000fe40004800000 */
[----:B------:R-:W-:Y:S01]  /*5350*/  ISETP.GT.AND P1, PT, R6, R39, PT ;  /* 0x000000270600720c */ /* 0x000fe20003f24270 */
[----:B------:R-:W-:Y:S01]  /*5360*/  FFMA.FTZ R3, R2, -UR6, R110 ;  /* 0x8000000602037c23 */ /* 0x000fe2000801006e */
[----:B------:R-:W-:Y:S01]  /*5370*/  IABS R2, R4 ;  /* 0x0000000400027213 */ /* 0x000fe20000000000 */
[----:B------:R-:W-:Y:S01]  /*5380*/  IMAD.IADD R4, R10, 0x1, -R62 ;  /* 0x000000010a047824 */ /* 0x000fe200078e0a3e */
[----:B------:R-:W-:Y:S02]  /*5390*/  FSEL R29, R0, -INF , !P0 ;  /* 0xff800000001d7808 */ /* 0x000fe40004000000 */
[----:B------:R-:W-:Y:S01]  /*53a0*/  FSEL R48, R94, -INF , !P3 ;  /* 0xff8000005e307808 */ /* 0x000fe20005800000 */
[----:B------:R-:W-:Y:S01]  /*53b0*/  IMAD.MOV.U32 R0, RZ, RZ, R2 ;  /* 0x000000ffff007224 */ /* 0x000fe200078e0002 */
[----:B------:R-:W-:-:S02]  /*53c0*/  IABS R4, R4 ;  /* 0x0000000400047213 */ /* 0x000fc40000000000 */
[----:B------:R-:W-:Y:S02]  /*53d0*/  ISETP.GE.AND P3, PT, R39, R235, PT ;  /* 0x000000eb2700720c */ /* 0x000fe40003f66270 */
[----:B------:R-:W-:Y:S02]  /*53e0*/  I2FP.F32.S32 R2, R0 ;  /* 0x0000000000027245 */ /* 0x000fe40000201400 */
[----:B------:R-:W-:Y:S02]  /*53f0*/  FSEL R0, R3, -INF , !P1 ;  /* 0xff80000003007808 */ /* 0x000fe40004800000 */
[----:B------:R-:W-:Y:S01]  /*5400*/  ISETP.GT.AND P1, PT, R6, R40, PT ;  /* 0x000000280600720c */ /* 0x000fe20003f24270 */
[----:B------:R-:W-:Y:S01]  /*5410*/  FFMA.FTZ R3, R2, -UR6, R111 ;  /* 0x8000000602037c23 */ /* 0x000fe2000801006f */
[----:B------:R-:W-:Y:S01]  /*5420*/  FSEL R63, R0, -INF , !P2 ;  /* 0xff800000003f7808 */ /* 0x000fe20005000000 */
[----:B------:R-:W-:Y:S01]  /*5430*/  IMAD.MOV.U32 R0, RZ, RZ, R4 ;  /* 0x000000ffff007224 */ /* 0x000fe200078e0004 */
[----:B------:R-:W-:Y:S01]  /*5440*/  FSEL R53, R54, -INF , !P3 ;  /* 0xff80000036357808 */ /* 0x000fe20005800000 */
[----:B------:R-:W-:Y:S01]  /*5450*/  IMAD.IADD R4, R10, 0x1, -R71 ;  /* 0x000000010a047824 */ /* 0x000fe200078e0a47 */
[----:B------:R-:W-:-:S02]  /*5460*/  FSEL R33, R18, -INF , !P4 ;  /* 0xff80000012217808 */ /* 0x000fc40006000000 */
[----:B------:R-:W-:Y:S02]  /*5470*/  I2FP.F32.S32 R2, R0 ;  /* 0x0000000000027245 */ /* 0x000fe40000201400 */
[----:B------:R-:W-:Y:S02]  /*5480*/  FSEL R0, R3, -INF , !P1 ;  /* 0xff80000003007808 */ /* 0x000fe40004800000 */
[----:B------:R-:W-:Y:S01]  /*5490*/  ISETP.GE.AND P3, PT, R40, R237, PT ;  /* 0x000000ed2800720c */ /* 0x000fe20003f66270 */
[----:B------:R-:W-:Y:S01]  /*54a0*/  FFMA.FTZ R3, R2, -UR6, R118 ;  /* 0x8000000602037c23 */ /* 0x000fe20008010076 */
[----:B------:R-:W-:Y:S01]  /*54b0*/  IABS R2, R4 ;  /* 0x0000000400027213 */ /* 0x000fe20000000000 */
[----:B------:R-:W-:Y:S01]  /*54c0*/  IMAD.IADD R4, R10, 0x1, -R75 ;  /* 0x000000010a047824 */ /* 0x000fe200078e0a4b */
[----:B------:R-:W-:Y:S02]  /*54d0*/  ISETP.GE.AND P4, PT, R39, R236, PT ;  /* 0x000000ec2700720c */ /* 0x000fe40003f86270 */
[----:B------:R-:W-:Y:S01]  /*54e0*/  FSEL R62, R0, -INF , !P3 ;  /* 0xff800000003e7808 */ /* 0x000fe20005800000 */
[----:B------:R-:W-:Y:S01]  /*54f0*/  IMAD.MOV.U32 R0, RZ, RZ, R2 ;  /* 0x000000ffff007224 */ /* 0x000fe200078e0002 */
[----:B------:R-:W-:-:S02]  /*5500*/  FSEL R141, R141, -INF , !P4 ;  /* 0xff8000008d8d7808 */ /* 0x000fc40006000000 */
[----:B------:R-:W-:Y:S02]  /*5510*/  ISETP.GE.AND P4, PT, R40, R235, PT ;  /* 0x000000eb2800720c */ /* 0x000fe40003f86270 */
[----:B------:R-:W-:Y:S02]  /*5520*/  ISETP.GT.AND P1, PT, R6, R55, PT ;  /* 0x000000370600720c */ /* 0x000fe40003f24270 */
[----:B------:R-:W-:Y:S02]  /*5530*/  FSEL R54, R70, -INF , !P4 ;  /* 0xff80000046367808 */ /* 0x000fe40006000000 */
[----:B------:R-:W-:Y:S02]  /*5540*/  I2FP.F32.S32 R2, R0 ;  /* 0x0000000000027245 */ /* 0x000fe40000201400 */
[----:B------:R-:W-:Y:S02]  /*5550*/  ISETP.GE.AND P4, PT, R55, R237, PT ;  /* 0x000000ed3700720c */ /* 0x000fe40003f86270 */
[----:B------:R-:W-:Y:S01]  /*5560*/  FSEL R0, R3, -INF , !P1 ;  /* 0xff80000003007808 */ /* 0x000fe20004800000 */
[----:B------:R-:W-:Y:S01]  /*5570*/  FFMA.FTZ R3, R2, -UR6, R119 ;  /* 0x8000000602037c23 */ /* 0x000fe20008010077 */
[----:B------:R-:W-:-:S02]  /*5580*/  IABS R4, R4 ;  /* 0x0000000400047213 */ /* 0x000fc40000000000 */
[----:B------:R-:W-:Y:S02]  /*5590*/  ISETP.GE.AND P5, PT, R39, R234, PT ;  /* 0x000000ea2700720c */ /* 0x000fe40003fa6270 */
[----:B------:R-:W-:Y:S01]  /*55a0*/  FSEL R105, R0, -INF , !P4 ;  /* 0xff80000000697808 */ /* 0x000fe20006000000 */
[----:B------:R-:W-:Y:S01]  /*55b0*/  IMAD.MOV.U32 R0, RZ, RZ, R4 ;  /* 0x000000ffff007224 */ /* 0x000fe200078e0004 */
[----:B------:R-:W-:Y:S01]  /*55c0*/  FSEL R140, R16, -INF , !P5 ;  /* 0xff800000108c7808 */ /* 0x000fe20006800000 */
[----:B------:R-:W-:Y:S01]  /*55d0*/  IMAD.IADD R4, R10, 0x1, -R85 ;  /* 0x000000010a047824 */ /* 0x000fe200078e0a55 */
[----:B------:R-:W-:Y:S02]  /*55e0*/  ISETP.GE.AND P5, PT, R40, R236, PT ;  /* 0x000000ec2800720c */ /* 0x000fe40003fa6270 */
[----:B------:R-:W-:Y:S02]  /*55f0*/  ISETP.GT.AND P1, PT, R6, R60, PT ;  /* 0x0000003c0600720c */ /* 0x000fe40003f24270 */
[----:B------:R-:W-:-:S02]  /*5600*/  FSEL R139, R142, -INF , !P5 ;  /* 0xff8000008e8b7808 */ /* 0x000fc40006800000 */
[----:B------:R-:W-:Y:S02]  /*5610*/  I2FP.F32.S32 R2, R0 ;  /* 0x0000000000027245 */ /* 0x000fe40000201400 */
[----:B------:R-:W-:Y:S02]  /*5620*/  ISETP.GE.AND P5, PT, R55, R235, PT ;  /* 0x000000eb3700720c */ /* 0x000fe40003fa6270 */
[----:B------:R-:W-:Y:S02]  /*5630*/  ISETP.GE.AND P0, PT, R40, R234, PT ;  /* 0x000000ea2800720c */ /* 0x000fe40003f06270 */
[----:B------:R-:W-:Y:S01]  /*5640*/  FSEL R0, R3, -INF , !P1 ;  /* 0xff80000003007808 */ /* 0x000fe20004800000 */
[----:B------:R-:W-:Y:S01]  /*5650*/  FFMA.FTZ R3, R2, -UR6, R130 ;  /* 0x8000000602037c23 */ /* 0x000fe20008010082 */
[----:B------:R-:W-:Y:S02]  /*5660*/  FSEL R61, R78, -INF , !P5 ;  /* 0xff8000004e3d7808 */ /* 0x000fe40006800000 */
[----:B------:R-:W-:-:S02]  /*5670*/  FSEL R137, R17, -INF , !P0 ;  /* 0xff80000011897808 */ /* 0x000fc40004000000 */
[----:B------:R-:W-:Y:S02]  /*5680*/  ISETP.GE.AND P5, PT, R60, R237, PT ;  /* 0x000000ed3c00720c */ /* 0x000fe40003fa6270 */
[----:B------:R-:W-:Y:S01]  /*5690*/  IABS R2, R4 ;  /* 0x0000000400027213 */ /* 0x000fe20000000000 */
[----:B------:R-:W-:Y:S01]  /*56a0*/  IMAD.IADD R4, R10, 0x1, -R58 ;  /* 0x000000010a047824 */ /* 0x000fe200078e0a3a */
[C---:B------:R-:W-:Y:S02]  /*56b0*/  ISETP.GE.AND P0, PT, R55.reuse, R236, PT ;  /* 0x000000ec3700720c */ /* 0x040fe40003f06270 */
[----:B------:R-:W-:Y:S02]  /*56c0*/  ISETP.GE.AND P2, PT, R55, R234, PT ;  /* 0x000000ea3700720c */ /* 0x000fe40003f46270 */
[----:B------:R-:W-:Y:S01]  /*56d0*/  FSEL R100, R0, -INF , !P5 ;  /* 0xff80000000647808 */ /* 0x000fe20006800000 */
[----:B------:R-:W-:Y:S01]  /*56e0*/  IMAD.MOV.U32 R0, RZ, RZ, R2 ;  /* 0x000000ffff007224 */ /* 0x000fe200078e0002 */
[----:B------:R-:W-:-:S02]  /*56f0*/  FSEL R138, R143, -INF , !P0 ;  /* 0xff8000008f8a7808 */ /* 0x000fc40004000000 */
[----:B------:R-:W-:Y:S02]  /*5700*/  ISETP.GE.AND P0, PT, R60, R235, PT ;  /* 0x000000eb3c00720c */ /* 0x000fe40003f06270 */
[----:B------:R-:W-:Y:S02]  /*5710*/  ISETP.GT.AND P1, PT, R6, R64, PT ;  /* 0x000000400600720c */ /* 0x000fe40003f24270 */
[----:B------:R-:W-:Y:S02]  /*5720*/  FSEL R107, R13, -INF , !P2 ;  /* 0xff8000000d6b7808 */ /* 0x000fe40005000000 */
[C---:B------:R-:W-:Y:S02]  /*5730*/  ISETP.GE.AND P3, PT, R60.reuse, R234, PT ;  /* 0x000000ea3c00720c */ /* 0x040fe40003f66270 */
[----:B------:R-:W-:Y:S02]  /*5740*/  ISETP.GE.AND P2, PT, R60, R236, PT ;  /* 0x000000ec3c00720c */ /* 0x000fe40003f46270 */
[----:B------:R-:W-:-:S02]  /*5750*/  FSEL R60, R79, -INF , !P0 ;  /* 0xff8000004f3c7808 */ /* 0x000fc40004000000 */
[----:B------:R-:W-:Y:S02]  /*5760*/  I2FP.F32.S32 R2, R0 ;  /* 0x0000000000027245 */ /* 0x000fe40000201400 */
[----:B------:R-:W-:Y:S02]  /*5770*/  ISETP.GE.AND P0, PT, R64, R237, PT ;  /* 0x000000ed4000720c */ /* 0x000fe40003f06270 */
[----:B------:R-:W-:Y:S01]  /*5780*/  FSEL R0, R3, -INF , !P1 ;  /* 0xff80000003007808 */ /* 0x000fe20004800000 */
[----:B------:R-:W-:Y:S01]  /*5790*/  FFMA.FTZ R3, R2, -UR6, R131 ;  /* 0x8000000602037c23 */ /* 0x000fe20008010083 */
[----:B------:R-:W-:Y:S02]  /*57a0*/  IABS R4, R4 ;  /* 0x0000000400047213 */ /* 0x000fe40000000000 */
[----:B------:R-:W-:Y:S02]  /*57b0*/  FSEL R177, R0, -INF , !P0 ;  /* 0xff80000000b17808 */ /* 0x000fe40004000000 */
[----:B------:R-:W-:Y:S01]  /*57c0*/  FSEL R136, R144, -INF , !P2 ;  /* 0xff80000090887808 */ /* 0x000fe20005000000 */
[----:B------:R-:W-:Y:S01]  /*57d0*/  IMAD.MOV.U32 R0, RZ, RZ, R4 ;  /* 0x000000ffff007224 */ /* 0x000fe200078e0004 */
[----:B------:R-:W-:Y:S01]  /*57e0*/  ISETP.GT.AND P1, PT, R6, R65, PT ;  /* 0x000000410600720c */ /* 0x000fe20003f24270 */
[----:B------:R-:W-:Y:S01]  /*57f0*/  IMAD.IADD R4, R10, 0x1, -R41 ;  /* 0x000000010a047824 */ /* 0x000fe200078e0a29 */
[----:B------:R-:W-:-:S02]  /*5800*/  ISETP.GE.AND P2, PT, R64, R235, PT ;  /* 0x000000eb4000720c */ /* 0x000fc40003f46270 */
[----:B------:R-:W-:Y:S02]  /*5810*/  I2FP.F32.S32 R2, R0 ;  /* 0x0000000000027245 */ /* 0x000fe40000201400 */
[----:B------:R-:W-:Y:S02]  /*5820*/  FSEL R0, R3, -INF , !P1 ;  /* 0xff80000003007808 */ /* 0x000fe40004800000 */
[----:B------:R-:W-:Y:S01]  /*5830*/  FSEL R164, R82, -INF , !P2 ;  /* 0xff80000052a47808 */ /* 0x000fe20005000000 */
[----:B------:R-:W-:Y:S01]  /*5840*/  FFMA.FTZ R3, R2, -UR6, R150 ;  /* 0x8000000602037c23 */ /* 0x000fe20008010096 */
[----:B------:R-:W-:Y:S02]  /*5850*/  FSEL R106, R11, -INF , !P3 ;  /* 0xff8000000b6a7808 */ /* 0x000fe40005800000 */
[----:B------:R-:W-:Y:S02]  /*5860*/  ISETP.GE.AND P2, PT, R65, R237, PT ;  /* 0x000000ed4100720c */ /* 0x000fe40003f46270 */
[----:B------:R-:W-:Y:S01]  /*5870*/  IABS R2, R4 ;  /* 0x0000000400027213 */ /* 0x000fe20000000000 */
[----:B------:R-:W-:Y:S01]  /*5880*/  IMAD.IADD R4, R10, 0x1, -R56 ;  /* 0x000000010a047824 */ /* 0x000fe200078e0a38 */
[----:B------:R-:W-:-:S02]  /*5890*/  ISETP.GE.AND P3, PT, R64, R236, PT ;  /* 0x000000ec4000720c */ /* 0x000fc40003f66270 */
[----:B------:R-:W-:Y:S01]  /*58a0*/  FSEL R176, R0, -INF , !P2 ;  /* 0xff80000000b07808 */ /* 0x000fe20005000000 */
[----:B------:R-:W-:Y:S01]  /*58b0*/  IMAD.MOV.U32 R0, RZ, RZ, R2 ;  /* 0x000000ffff007224 */ /* 0x000fe200078e0002 */
[----:B------:R-:W-:Y:S02]  /*58c0*/  FSEL R191, R191, -INF , !P3 ;  /* 0xff800000bfbf7808 */ /* 0x000fe40005800000 */
[----:B------:R-:W-:Y:S02]  /*58d0*/  ISETP.GE.AND P3, PT, R65, R235, PT ;  /* 0x000000eb4100720c */ /* 0x000fe40003f66270 */
[----:B------:R-:W-:Y:S02]  /*58e0*/  ISETP.GT.AND P1, PT, R6, R66, PT ;  /* 0x000000420600720c */ /* 0x000fe40003f24270 */
[----:B------:R-:W-:Y:S02]  /*58f0*/  FSEL R166, R83, -INF , !P3 ;  /* 0xff80000053a67808 */ /* 0x000fe40005800000 */
[----:B------:R-:W-:-:S02]  /*5900*/  I2FP.F32.S32 R2, R0 ;  /* 0x0000000000027245 */ /* 0x000fc40000201400 */
[----:B------:R-:W-:Y:S02]  /*5910*/  ISETP.GE.AND P3, PT, R66, R237, PT ;  /* 0x000000ed4200720c */ /* 0x000fe40003f66270 */
[----:B------:R-:W-:Y:S01]  /*5920*/  FSEL R0, R3, -INF , !P1 ;  /* 0xff80000003007808 */ /* 0x000fe20004800000 */
[----:B------:R-:W-:Y:S01]  /*5930*/  FFMA.FTZ R3, R2, -UR6, R151 ;  /* 0x8000000602037c23 */ /* 0x000fe20008010097 */
[----:B------:R-:W-:Y:S02]  /*5940*/  IABS R4, R4 ;  /* 0x0000000400047213 */ /* 0x000fe40000000000 */
[----:B------:R-:W-:Y:S02]  /*5950*/  ISETP.GE.AND P4, PT, R64, R234, PT ;  /* 0x000000ea4000720c */ /* 0x000fe40003f86270 */
[----:B------:R-:W-:Y:S01]  /*5960*/  FSEL R167, R0, -INF , !P3 ;  /* 0xff80000000a77808 */ /* 0x000fe20005800000 */
[----:B------:R-:W-:Y:S01]  /*5970*/  IMAD.MOV.U32 R0, RZ, RZ, R4 ;  /* 0x000000ffff007224 */ /* 0x000fe200078e0004 */
[----:B------:R-:W-:Y:S01]  /*5980*/  FSEL R188, R23, -INF , !P4 ;  /* 0xff80000017bc7808 */ /* 0x000fe20006000000 */
[----:B------:R-:W-:Y:S01]  /*5990*/  IMAD.IADD R4, R10, 0x1, -R57 ;  /* 0x000000010a047824 */ /* 0x000fe200078e0a39 */
[----:B------:R-:W-:-:S02]  /*59a0*/  ISETP.GE.AND P4, PT, R65, R236, PT ;  /* 0x000000ec4100720c */ /* 0x000fc40003f86270 */
[----:B------:R-:W-:Y:S02]  /*59b0*/  ISETP.GT.AND P1, PT, R6, R67, PT ;  /* 0x000000430600720c */ /* 0x000fe40003f24270 */
[----:B------:R-:W-:Y:S02]  /*59c0*/  FSEL R187, R187, -INF , !P4 ;  /* 0xff800000bbbb7808 */ /* 0x000fe40006000000 */
[----:B------:R-:W-:Y:S02]  /*59d0*/  I2FP.F32.S32 R2, R0 ;  /* 0x0000000000027245 */ /* 0x000fe40000201400 */
[----:B------:R-:W-:Y:S02]  /*59e0*/  ISETP.GE.AND P4, PT, R66, R235, PT ;  /* 0x000000eb4200720c */ /* 0x000fe40003f86270 */
[----:B------:R-:W-:Y:S01]  /*59f0*/  FSEL R0, R3, -INF , !P1 ;  /* 0xff80000003007808 */ /* 0x000fe20004800000 */
[----:B------:R-:W-:Y:S01]  /*5a00*/  FFMA.FTZ R3, R2, -UR6, R134 ;  /* 0x8000000602037c23 */ /* 0x000fe20008010086 */
[----:B------:R-:W-:-:S02]  /*5a10*/  FSEL R143, R26, -INF , !P4 ;  /* 0xff8000001a8f7808 */ /* 0x000fc40006000000 */
[----:B------:R-:W-:Y:S02]  /*5a20*/  ISETP.GE.AND P5, PT, R65, R234, PT ;  /* 0x000000ea4100720c */ /* 0x000fe40003fa6270 */
[----:B------:R-:W-:Y:S02]  /*5a30*/  ISETP.GE.AND P4, PT, R67, R237, PT ;  /* 0x000000ed4300720c */ /* 0x000fe40003f86270 */
[----:B------:R-:W-:Y:S01]  /*5a40*/  IABS R2, R4 ;  /* 0x0000000400027213 */ /* 0x000fe20000000000 */
[----:B------:R-:W-:Y:S01]  /*5a50*/  IMAD.IADD R4, R10, 0x1, -R59 ;  /* 0x000000010a047824 */ /* 0x000fe200078e0a3b */
[----:B------:R-:W-:Y:S02]  /*5a60*/  FSEL R185, R24, -INF , !P5 ;  /* 0xff80000018b97808 */ /* 0x000fe40006800000 */
[----:B------:R-:W-:Y:S01]  /*5a70*/  FSEL R165, R0, -INF , !P4 ;  /* 0xff80000000a57808 */ /* 0x000fe20006000000 */
[----:B------:R-:W-:Y:S01]  /*5a80*/  IMAD.MOV.U32 R0, RZ, RZ, R2 ;  /* 0x000000ffff007224 */ /* 0x000fe200078e0002 */
[----:B------:R-:W-:-:S02]  /*5a90*/  ISETP.GE.AND P0, PT, R66, R234, PT ;  /* 0x000000ea4200720c */ /* 0x000fc40003f06270 */
[-C--:B------:R-:W-:Y:S02]  /*5aa0*/  ISETP.GE.AND P5, PT, R66, R236.reuse, PT ;  /* 0x000000ec4200720c */ /* 0x080fe40003fa6270 */
[----:B------:R-:W-:Y:S02]  /*5ab0*/  FSEL R179, R9, -INF , !P0 ;  /* 0xff80000009b37808 */ /* 0x000fe40004000000 */
[----:B------:R-:W-:Y:S02]  /*5ac0*/  FSEL R186, R86, -INF , !P5 ;  /* 0xff80000056ba7808 */ /* 0x000fe40006800000 */
[C---:B------:R-:W-:Y:S02]  /*5ad0*/  ISETP.GE.AND P0, PT, R67.reuse, R236, PT ;  /* 0x000000ec4300720c */ /* 0x040fe40003f06270 */
[----:B------:R-:W-:Y:S02]  /*5ae0*/  ISETP.GE.AND P5, PT, R67, R235, PT ;  /* 0x000000eb4300720c */ /* 0x000fe40003fa6270 */
[----:B------:R-:W-:-:S02]  /*5af0*/  ISETP.GT.AND P1, PT, R6, R68, PT ;  /* 0x000000440600720c */ /* 0x000fc40003f24270 */
[----:B------:R-:W-:Y:S02]  /*5b00*/  I2FP.F32.S32 R0, R0 ;  /* 0x0000000000007245 */ /* 0x000fe40000201400 */
[----:B------:R-:W-:Y:S02]  /*5b10*/  FSEL R184, R87, -INF , !P0 ;  /* 0xff80000057b87808 */ /* 0x000fe40004000000 */
[----:B------:R-:W-:Y:S01]  /*5b20*/  FSEL R142, R36, -INF , !P5 ;  /* 0xff800000248e7808 */ /* 0x000fe20006800000 */
[----:B------:R-:W-:Y:S01]  /*5b30*/  FFMA.FTZ R0, R0, -UR6, R135 ;  /* 0x8000000600007c23 */ /* 0x000fe20008010087 */
[----:B------:R-:W-:Y:S01]  /*5b40*/  FSEL R2, R3, -INF , !P1 ;  /* 0xff80000003027808 */ /* 0x000fe20004800000 */
[----:B------:R-:W-:Y:S01]  /*5b50*/  IMAD.IADD R3, R10, 0x1, -R20 ;  /* 0x000000010a037824 */ /* 0x000fe200078e0a14 */
[C---:B------:R-:W-:Y:S02]  /*5b60*/  ISETP.GE.AND P0, PT, R68.reuse, R235, PT ;  /* 0x000000eb4400720c */ /* 0x040fe40003f06270 */
[----:B------:R-:W-:-:S02]  /*5b70*/  ISETP.GE.AND P5, PT, R68, R237, PT ;  /* 0x000000ed4400720c */ /* 0x000fc40003fa6270 */
[----:B------:R-:W-:Y:S02]  /*5b80*/  ISETP.GT.AND P1, PT, R6, R69, PT ;  /* 0x000000450600720c */ /* 0x000fe40003f24270 */
[----:B------:R-:W-:Y:S02]  /*5b90*/  FSEL R195, R37, -INF , !P0 ;  /* 0xff80000025c37808 */ /* 0x000fe40004000000 */
[----:B------:R-:W-:Y:S02]  /*5ba0*/  FSEL R197, R2, -INF , !P5 ;  /* 0xff80000002c57808 */ /* 0x000fe40006800000 */
[-C--:B------:R-:W-:Y:S02]  /*5bb0*/  ISETP.GE.AND P2, PT, R67, R234.reuse, PT ;  /* 0x000000ea4300720c */ /* 0x080fe40003f46270 */
[----:B------:R-:W-:Y:S02]  /*5bc0*/  ISETP.GE.AND P3, PT, R68, R234, PT ;  /* 0x000000ea4400720c */ /* 0x000fe40003f66270 */
[----:B------:R-:W-:-:S02]  /*5bd0*/  ISETP.GE.AND P0, PT, R69, R237, PT ;  /* 0x000000ed4500720c */ /* 0x000fc40003f06270 */
[----:B------:R-:W-:Y:S02]  /*5be0*/  IABS R2, R3 ;  /* 0x0000000300027213 */ /* 0x000fe40000000000 */
[----:B------:R-:W-:Y:S02]  /*5bf0*/  FSEL R0, R0, -INF , !P1 ;  /* 0xff80000000007808 */ /* 0x000fe40004800000 */
[----:B------:R-:W-:Y:S02]  /*5c00*/  IABS R3, R4 ;  /* 0x0000000400037213 */ /* 0x000fe40000000000 */
[----:B------:R-:W-:Y:S02]  /*5c10*/  FSEL R178, R8, -INF , !P2 ;  /* 0xff80000008b27808 */ /* 0x000fe40005000000 */
[----:B------:R-:W-:Y:S02]  /*5c20*/  FSEL R204, R21, -INF , !P3 ;  /* 0xff80000015cc7808 */ /* 0x000fe40005800000 */
[----:B------:R-:W-:-:S02]  /*5c30*/  FSEL R196, R0, -INF , !P0 ;  /* 0xff80000000c47808 */ /* 0x000fc40004000000 */
[----:B------:R-:W-:Y:S02]  /*5c40*/  I2FP.F32.S32 R2, R2 ;  /* 0x0000000200027245 */ /* 0x000fe40000201400 */
[----:B------:R-:W-:Y:S02]  /*5c50*/  ISETP.GE.AND P2, PT, R68, R236, PT ;  /* 0x000000ec4400720c */ /* 0x000fe40003f46270 */
[C---:B------:R-:W-:Y:S01]  /*5c60*/  ISETP.GE.AND P4, PT, R69.reuse, R234, PT ;  /* 0x000000ea4500720c */ /* 0x040fe20003f86270 */
[----:B------:R-:W-:Y:S01]  /*5c70*/  FFMA.FTZ R2, R2, -UR6, R46 ;  /* 0x8000000602027c23 */ /* 0x000fe2000801002e */
[----:B------:R-:W-:Y:S02]  /*5c80*/  ISETP.GE.AND P3, PT, R69, R236, PT ;  /* 0x000000ec4500720c */ /* 0x000fe40003f66270 */
[----:B------:R-:W-:Y:S02]  /*5c90*/  I2FP.F32.S32 R0, R3 ;  /* 0x0000000300007245 */ /* 0x000fe40000201400 */
[----:B------:R-:W-:-:S02]  /*5ca0*/  FSEL R205, R90, -INF , !P2 ;  /* 0xff8000005acd7808 */ /* 0x000fc40005000000 */
[----:B------:R-:W-:Y:S01]  /*5cb0*/  FSEL R202, R5, -INF , !P4 ;  /* 0xff80000005ca7808 */ /* 0x000fe20006000000 */
[----:B------:R-:W-:Y:S01]  /*5cc0*/  FFMA.FTZ R0, R0, -UR6, R47 ;  /* 0x8000000600007c23 */ /* 0x000fe2000801002f */
[----:B------:R-:W-:Y:S02]  /*5cd0*/  FSEL R203, R91, -INF , !P3 ;  /* 0xff8000005bcb7808 */ /* 0x000fe40005800000 */
[-C--:B------:R-:W-:Y:S02]  /*5ce0*/  ISETP.GE.AND P2, PT, R69, R235.reuse, PT ;  /* 0x000000eb4500720c */ /* 0x080fe40003f46270 */
[C---:B------:R-:W-:Y:S02]  /*5cf0*/  ISETP.GE.AND P5, PT, R84.reuse, R234, PT ;  /* 0x000000ea5400720c */ /* 0x040fe40003fa6270 */
[C---:B------:R-:W-:Y:S02]  /*5d00*/  ISETP.GE.AND P4, PT, R84.reuse, R236, PT ;  /* 0x000000ec5400720c */ /* 0x040fe40003f86270 */
[----:B------:R-:W-:-:S02]  /*5d10*/  ISETP.GE.AND P3, PT, R84, R235, PT ;  /* 0x000000eb5400720c */ /* 0x000fc40003f66270 */
[C---:B------:R-:W-:Y:S02]  /*5d20*/  ISETP.GT.AND P1, PT, R6.reuse, R84, PT ;  /* 0x000000540600720c */ /* 0x040fe40003f24270 */
[----:B------:R-:W-:Y:S02]  /*5d30*/  ISETP.GT.AND P0, PT, R6, R74, PT ;  /* 0x0000004a0600720c */ /* 0x000fe40003f04270 */
[----:B------:R-:W-:Y:S02]  /*5d40*/  FSEL R192, R38, -INF , !P2 ;  /* 0xff80000026c07808 */ /* 0x000fe40005000000 */
[----:B------:R-:W-:Y:S02]  /*5d50*/  FSEL R199, R25, -INF , !P5 ;  /* 0xff80000019c77808 */ /* 0x000fe40006800000 */
[----:B------:R-:W-:Y:S02]  /*5d60*/  FSEL R201, R95, -INF , !P4 ;  /* 0xff8000005fc97808 */ /* 0x000fe40006000000 */
[----:B------:R-:W-:-:S02]  /*5d70*/  FSEL R190, R42, -INF , !P3 ;  /* 0xff8000002abe7808 */ /* 0x000fc40005800000 */
[----:B------:R-:W-:Y:S02]  /*5d80*/  FSEL R2, R2, -INF , !P1 ;  /* 0xff80000002027808 */ /* 0x000fe40004800000 */
[----:B------:R-:W-:Y:S02]  /*5d90*/  ISETP.GE.AND P2, PT, R84, R237, PT ;  /* 0x000000ed5400720c */ /* 0x000fe40003f46270 */
[C---:B------:R-:W-:Y:S02]  /*5da0*/  ISETP.GE.AND P5, PT, R74.reuse, R234, PT ;  /* 0x000000ea4a00720c */ /* 0x040fe40003fa6270 */
[C---:B------:R-:W-:Y:S02]  /*5db0*/  ISETP.GE.AND P4, PT, R74.reuse, R236, PT ;  /* 0x000000ec4a00720c */ /* 0x040fe40003f86270 */
[C---:B------:R-:W-:Y:S02]  /*5dc0*/  ISETP.GE.AND P3, PT, R74.reuse, R235, PT ;  /* 0x000000eb4a00720c */ /* 0x040fe40003f66270 */
[----:B------:R-:W-:-:S02]  /*5dd0*/  ISETP.GE.AND P1, PT, R74, R237, PT ;  /* 0x000000ed4a00720c */ /* 0x000fc40003f26270 */
[----:B------:R-:W-:Y:S02]  /*5de0*/  FSEL R0, R0, -INF , !P0 ;  /* 0xff80000000007808 */ /* 0x000fe40004000000 */
[----:B------:R-:W-:Y:S02]  /*5df0*/  FSEL R194, R2, -INF , !P2 ;  /* 0xff80000002c27808 */ /* 0x000fe40005000000 */
[----:B------:R-:W-:Y:S02]  /*5e00*/  FSEL R198, R7, -INF , !P5 ;  /* 0xff80000007c67808 */ /* 0x000fe40006800000 */
[----:B------:R-:W-:Y:S02]  /*5e10*/  FSEL R200, R96, -INF , !P4 ;  /* 0xff80000060c87808 */ /* 0x000fe40006000000 */
[----:B------:R-:W-:Y:S02]  /*5e20*/  FSEL R189, R43, -INF , !P3 ;  /* 0xff8000002bbd7808 */ /* 0x000fe40005800000 */
[----:B------:R-:W-:Y:S01]  /*5e30*/  FSEL R193, R0, -INF , !P1 ;  /* 0xff80000000c17808 */ /* 0x000fe20004800000 */
[----:B------:R-:W-:Y:S06]  /*5e40*/  BRA.U !UP0, `(.L_x_333) ;  /* 0x0000000108d87547 */ /* 0x000fec000b800000 */
        /* <DEDUP_REMOVED lines=51> */
.L_x_335:
[----:B------:R3:W-:Y:S02]  /*6180*/  STS.128 [R232+0x8800], RZ ;  /* 0x008800ffe8007388 */ /* 0x0007e40000000c00 */
.L_x_336:
[----:B------:R-:W-:Y:S05]  /*6190*/  BSYNC.RECONVERGENT B0 ;  /* 0x0000000000007941 */ /* 0x000fea0003800200 */
.L_x_334:
[----:B------:R-:W0:Y:S02]  /*61a0*/  LDGDEPBAR ;  /* 0x00000000000079af */ /* 0x000e240000000000 */
.L_x_333:
[----:B-12---:R-:W-:Y:S01]  /*61b0*/  FMNMX3.FTZ R2, R28, R22, R12, !PT ;  /* 0x000000161c027276 */ /* 0x006fe2000781000c */
[----:B------:R-:W1:Y:S01]  /*61c0*/  LDCU UR4, c[0x0][0x45c] ;  /* 0x00008b80ff0477ac */ /* 0x000e620008000800 */
[----:B------:R-:W-:Y:S02]  /*61d0*/  FMNMX3.FTZ R0, R32, R31, R30, !PT ;  /* 0x0000001f20007276 */ /* 0x000fe4000781001e */
[----:B------:R-:W-:Y:S01]  /*61e0*/  FMNMX3.FTZ R2, R2, R15, R53, !PT ;  /* 0x0000000f02027276 */ /* 0x000fe20007810035 */
[----:B------:R-:W-:Y:S01]  /*61f0*/  UISETP.GT.U32.AND UP0, UPT, UR17, UR18, UPT ;  /* 0x000000121100728c */ /* 0x000fe2000bf04070 */
        /* <DEDUP_REMOVED lines=32> */
[----:B------:R-:W-:-:S02]  /*6400*/  FMNMX.FTZ R5, R198, R5, !PT ;  /* 0x00000005c6057209 */ /* 0x000fc40007810000 */
[----:B------:R-:W-:Y:S02]  /*6410*/  FMNMX3.FTZ R0, R0, R203, R201, !PT ;  /* 0x000000cb00007276 */ /* 0x000fe400078100c9 */
[----:B--2---:R-:W-:Y:S01]  /*6420*/  FMNMX.FTZ R104, R104, R4, !PT ;  /* 0x0000000468687209 */ /* 0x004fe20007810000 */
[----:B------:R-:W2:Y:S01]  /*6430*/  SHFL.BFLY PT, R9, R5, 0x2, 0x1f ;  /* 0x0c401f0005097f89 */ /* 0x000ea200000e0000 */
[----:B------:R-:W-:Y:S02]  /*6440*/  FMNMX.FTZ R4, R200, R0, !PT ;  /* 0x00000000c8047209 */ /* 0x000fe40007810000 */
[C---:B------:R-:W-:Y:S01]  /*6450*/  FSETP.NEU.FTZ.AND P0, PT, R104.reuse, -INF , PT ;  /* 0xff8000006800780b */ /* 0x040fe20003f1d000 */
[----:B-1----:R-:W-:Y:S01]  /*6460*/  FMUL.FTZ R2, R104, UR4 ;  /* 0x0000000468027c20 */ /* 0x002fe20008410000 */
[----:B----4-:R-:W-:Y:S01]  /*6470*/  FMNMX.FTZ R101, R3, R101, !PT ;  /* 0x0000006503657209 */ /* 0x010fe20007810000 */
[----:B------:R-:W1:Y:S01]  /*6480*/  SHFL.BFLY PT, R10, R4, 0x2, 0x1f ;  /* 0x0c401f00040a7f89 */ /* 0x000e6200000e0000 */
[----:B------:R-:W-:-:S02]  /*6490*/  LOP3.LUT R3, R214, 0x120, R153, 0xf8, !PT ;  /* 0x00000120d6037812 */ /* 0x000fc400078ef899 */
[----:B------:R-:W-:Y:S01]  /*64a0*/  FSEL R2, R2, RZ, P0 ;  /* 0x000000ff02027208 */ /* 0x000fe20000000000 */
[----:B------:R-:W-:Y:S01]  /*64b0*/  FMUL.FTZ R0, R101, UR4 ;  /* 0x0000000465007c20 */ /* 0x000fe20008410000 */
[----:B------:R-:W-:Y:S02]  /*64c0*/  LEA R3, R3, UR5, 0x1 ;  /* 0x0000000503037c11 */ /* 0x000fe4000f8e08ff */
[----:B------:R-:W-:Y:S01]  /*64d0*/  FSETP.NEU.FTZ.AND P0, PT, R101, -INF , PT ;  /* 0xff8000006500780b */ /* 0x000fe20003f1d000 */
[--C-:B------:R-:W-:Y:S01]  /*64e0*/  FFMA.FTZ R8, R15, UR4, -R2.reuse ;  /* 0x000000040f087c23 */ /* 0x100fe20008010802 */
[----:B------:R-:W-:Y:S01]  /*64f0*/  IADD3 R14, PT, PT, R152, R3, RZ ;  /* 0x00000003980e7210 */ /* 0x000fe20007ffe0ff */
[--C-:B------:R-:W-:Y:S01]  /*6500*/  FFMA.FTZ R7, R22, UR4, -R2.reuse ;  /* 0x0000000416077c23 */ /* 0x100fe20008010802 */
[----:B------:R-:W-:Y:S01]  /*6510*/  LDSM.16.MT88.4 R24, [R3+0x9000] ;  /* 0x009000000318783b */ /* 0x000fe20000004200 */
[----:B------:R1:W-:Y:S01]  /*6520*/  MUFU.EX2 R152, R8 ;  /* 0x0000000800987308 */ /* 0x0003e20000000800 */
[--C-:B------:R-:W-:Y:S01]  /*6530*/  FFMA.FTZ R6, R28, UR4, -R2.reuse ;  /* 0x000000041c067c23 */ /* 0x100fe20008010802 */
[----:B------:R-:W-:Y:S01]  /*6540*/  FSEL R0, R0, RZ, P0 ;  /* 0x000000ff00007208 */ /* 0x000fe20000000000 */
[----:B------:R-:W-:Y:S01]  /*6550*/  LDSM.16.MT88.4 R16, [R14+0x9000] ;  /* 0x009000000e10783b */ /* 0x000fe20000004200 */
[----:B------:R4:W-:Y:S01]  /*6560*/  MUFU.EX2 R145, R7 ;  /* 0x0000000700917308 */ /* 0x0009e20000000800 */
[----:B------:R-:W-:Y:S01]  /*6570*/  FFMA.FTZ R15, R164, UR4, -R2 ;  /* 0x00000004a40f7c23 */ /* 0x000fe20008010802 */
[----:B--2---:R-:W-:Y:S01]  /*6580*/  FMNMX.FTZ R9, R5, R9, !PT ;  /* 0x0000000905097209 */ /* 0x004fe20007810000 */
[----:B------:R-:W-:Y:S01]  /*6590*/  LDSM.16.MT88.4 R20, [R3+0xa000] ;  /* 0x00a000000314783b */ /* 0x000fe20000004200 */
[----:B------:R2:W5:Y:S01]  /*65a0*/  MUFU.EX2 R144, R6 ;  /* 0x0000000600907308 */ /* 0x0005620000000800 */
[----:B------:R-:W-:-:S02]  /*65b0*/  FFMA.FTZ R5, R29, UR4, -R0 ;  /* 0x000000041d057c23 */ /* 0x000fc40008010800 */
[----:B------:R-:W3:Y:S01]  /*65c0*/  SHFL.BFLY PT, R11, R9, 0x1, 0x1f ;  /* 0x0c201f00090b7f89 */ /* 0x000ee200000e0000 */
[----:B------:R5:W-:Y:S01]  /*65d0*/  MUFU.EX2 R210, R15 ;  /* 0x0000000f00d27308 */ /* 0x000be20000000800 */
[----:B-1----:R-:W-:Y:S02]  /*65e0*/  FMNMX.FTZ R8, R4, R10, !PT ;  /* 0x0000000a04087209 */ /* 0x002fe40007810000 */
[----:B------:R-:W-:Y:S01]  /*65f0*/  LDSM.16.MT88.4 R44, [R14+0xa000] ;  /* 0x00a000000e2c783b */ /* 0x000fe20000004200 */
[----:B------:R-:W-:Y:S01]  /*6600*/  MUFU.EX2 R252, R5 ;  /* 0x0000000500fc7308 */ /* 0x000fe20000000800 */
[----:B----4-:R-:W-:Y:S02]  /*6610*/  FFMA.FTZ R7, R32, UR4, -R0 ;  /* 0x0000000420077c23 */ /* 0x010fe40008010800 */
[----:B------:R-:W1:Y:S01]  /*6620*/  SHFL.BFLY PT, R10, R8, 0x1, 0x1f ;  /* 0x0c201f00080a7f89 */ /* 0x000e6200000e0000 */
[----:B--2---:R-:W-:-:S03]  /*6630*/  FFMA.FTZ R6, R12, UR4, -R2 ;  /* 0x000000040c067c23 */ /* 0x004fc60008010802 */
[----:B------:R-:W2:Y:S01]  /*6640*/  LDSM.16.MT88.4 R40, [R3+0xb000] ;  /* 0x00b000000328783b */ /* 0x000ea20000004200 */
[----:B------:R4:W-:Y:S01]  /*6650*/  MUFU.EX2 R251, R7 ;  /* 0x0000000700fb7308 */ /* 0x0009e20000000800 */
[----:B-----5:R-:W-:Y:S01]  /*6660*/  F2FP.BF16.F32.PACK_AB R4, R145, R144 ;  /* 0x000000909104723e */ /* 0x020fe200000010ff */
[----:B------:R-:W-:Y:S01]  /*6670*/  FFMA.FTZ R15, R143, UR4, -R2 ;  /* 0x000000048f0f7c23 */ /* 0x000fe20008010802 */
[----:B------:R-:W5:Y:S01]  /*6680*/  LDSM.16.MT88.4 R36, [R14+0xb000] ;  /* 0x00b000000e24783b */ /* 0x000f620000004200 */
[----:B------:R1:W-:Y:S03]  /*6690*/  MUFU.EX2 R153, R6 ;  /* 0x0000000600997308 */ /* 0x0003e60000000800 */
[----:B------:R-:W-:Y:S01]  /*66a0*/  LDSM.16.MT88.4 R56, [R3+0xa400] ;  /* 0x00a400000338783b */ /* 0x000fe20000004200 */
[----:B------:R1:W-:Y:S01]  /*66b0*/  MUFU.EX2 R212, R15 ;  /* 0x0000000f00d47308 */ /* 0x0003e20000000800 */
[----:B---3--:R-:W-:Y:S01]  /*66c0*/  FMNMX.FTZ R103, R9, R11, !PT ;  /* 0x0000000b09677209 */ /* 0x008fe20007810000 */
[----:B----4-:R-:W-:-:S03]  /*66d0*/  FFMA.FTZ R7, R30, UR4, -R0 ;  /* 0x000000041e077c23 */ /* 0x010fc60008010800 */
[C---:B------:R-:W-:Y:S01]  /*66e0*/  FSETP.NEU.FTZ.AND P0, PT, R103.reuse, -INF , PT ;  /* 0xff8000006700780b */ /* 0x040fe20003f1d000 */
[----:B------:R-:W-:Y:S01]  /*66f0*/  FMUL.FTZ R9, R103, UR4 ;  /* 0x0000000467097c20 */ /* 0x000fe20008410000 */
[----:B-1----:R-:W-:Y:S01]  /*6700*/  FFMA.FTZ R6, R31, UR4, -R0 ;  /* 0x000000041f067c23 */ /* 0x002fe20008010800 */
[----:B------:R-:W-:Y:S01]  /*6710*/  FMNMX.FTZ R102, R8, R10, !PT ;  /* 0x0000000a08667209 */ /* 0x000fe20007810000 */
[----:B------:R-:W1:Y:S02]  /*6720*/  MUFU.EX2 R249, R7 ;  /* 0x0000000700f97308 */ /* 0x000e640000000800 */
[----:B------:R-:W-:Y:S01]  /*6730*/  FSEL R12, R9, RZ, P0 ;  /* 0x000000ff090c7208 */ /* 0x000fe20000000000 */
[----:B------:R-:W-:Y:S01]  /*6740*/  LDSM.16.MT88.4 R28, [R14+0xb400] ;  /* 0x00b400000e1c783b */ /* 0x000fe20000004200 */
[C---:B------:R-:W-:Y:S01]  /*6750*/  FSETP.NEU.FTZ.AND P0, PT, R102.reuse, -INF , PT ;  /* 0xff8000006600780b */ /* 0x040fe20003f1d000 */
[----:B------:R-:W-:Y:S01]  /*6760*/  FMUL.FTZ R8, R102, UR4 ;  /* 0x0000000466087c20 */ /* 0x000fe20008410000 */
[----:B------:R3:W4:Y:S01]  /*6770*/  MUFU.EX2 R250, R6 ;  /* 0x0000000600fa7308 */ /* 0x0007220000000800 */
[--C-:B------:R-:W-:Y:S01]  /*6780*/  FFMA.FTZ R9, R50, UR4, -R12.reuse ;  /* 0x0000000432097c23 */ /* 0x100fe2000801080c */
[----:B------:R-:W-:Y:S01]  /*6790*/  FFMA.FTZ R10, R35, UR4, -R12 ;  /* 0x00000004230a7c23 */ /* 0x000fe2000801080c */
[----:B------:R-:W-:Y:S01]  /*67a0*/  FFMA.FTZ R15, R177, UR4, -R0 ;  /* 0x00000004b10f7c23 */ /* 0x000fe20008010800 */
[----:B------:R-:W-:Y:S01]  /*67b0*/  FSEL R13, R8, RZ, P0 ;  /* 0x000000ff080d7208 */ /* 0x000fe20000000000 */
[----:B------:R-:W-:Y:S01]  /*67c0*/  FFMA.FTZ R8, R34, UR4, -R12 ;  /* 0x0000000422087c23 */ /* 0x000fe2000801080c */
[----:B------:R2:W-:Y:S01]  /*67d0*/  MUFU.EX2 R245, R9 ;  /* 0x0000000900f57308 */ /* 0x0005e20000000800 */
[----:B-1----:R-:W-:-:S03]  /*67e0*/  F2FP.BF16.F32.PACK_AB R7, R252, R249 ;  /* 0x000000f9fc07723e */ /* 0x002fc600000010ff */
[----:B------:R1:W-:Y:S04]  /*67f0*/  MUFU.EX2 R247, R8 ;  /* 0x0000000800f77308 */ /* 0x0003e80000000800 */
[----:B------:R5:W-:Y:S01]  /*6800*/  MUFU.EX2 R243, R10 ;  /* 0x0000000a00f37308 */ /* 0x000be20000000800 */
[----:B---3--:R-:W-:Y:S02]  /*6810*/  F2FP.BF16.F32.PACK_AB R6, R152, R153 ;  /* 0x000000999806723e */ /* 0x008fe400000010ff */
[----:B----4-:R-:W-:Y:S01]  /*6820*/  F2FP.BF16.F32.PACK_AB R5, R250, R251 ;  /* 0x000000fbfa05723e */ /* 0x010fe200000010ff */
[----:B------:R3:W-:Y:S01]  /*6830*/  MUFU.EX2 R206, R15 ;  /* 0x0000000f00ce7308 */ /* 0x0007e20000000800 */
[----:B--2---:R-:W-:Y:S02]  /*6840*/  FFMA.FTZ R9, R33, UR4, -R12 ;  /* 0x0000000421097c23 */ /* 0x004fe4000801080c */
[----:B------:R-:W-:Y:S01]  /*6850*/  LDSM.16.MT88.4 R32, [R14+0x9400] ;  /* 0x009400000e20783b */ /* 0x000fe20000004200 */
[--C-:B-1----:R-:W-:Y:S01]  /*6860*/  FFMA.FTZ R8, R52, UR4, -R13.reuse ;  /* 0x0000000434087c23 */ /* 0x102fe2000801080d */
[----:B------:R1:W2:Y:S01]  /*6870*/  MUFU.EX2 R248, R9 ;  /* 0x0000000900f87308 */ /* 0x0002a20000000800 */
[----:B------:R-:W-:Y:S01]  /*6880*/  HMMA.16816.F32.BF16 R128, R4, R24, RZ ;  /* 0x000000180480723c */ /* 0x000fe200000418ff */
[----:B-----5:R-:W-:-:S02]  /*6890*/  FFMA.FTZ R10, R51, UR4, -R13 ;  /* 0x00000004330a7c23 */ /* 0x020fc4000801080d */
[----:B------:R4:W-:Y:S01]  /*68a0*/  MUFU.EX2 R239, R8 ;  /* 0x0000000800ef7308 */ /* 0x0009e20000000800 */
[----:B---3--:R-:W-:-:S03]  /*68b0*/  FFMA.FTZ R15, R165, UR4, -R0 ;  /* 0x00000004a50f7c23 */ /* 0x008fc60008010800 */
[----:B------:R2:W3:Y:S01]  /*68c0*/  MUFU.EX2 R230, R10 ;  /* 0x0000000a00e67308 */ /* 0x0004e20000000800 */
[----:B------:R-:W-:Y:S03]  /*68d0*/  HMMA.16816.F32.BF16 R124, R4, R16, RZ ;  /* 0x00000010047c723c */ /* 0x000fe600000418ff */
[----:B------:R5:W-:Y:S01]  /*68e0*/  MUFU.EX2 R207, R15 ;  /* 0x0000000f00cf7308 */ /* 0x000be20000000800 */
[----:B-1----:R-:W-:-:S04]  /*68f0*/  FFMA.FTZ R9, R49, UR4, -R13 ;  /* 0x0000000431097c23 */ /* 0x002fc8000801080d */
[C---:B------:R-:W-:Y:S01]  /*6900*/  HMMA.16816.F32.BF16 R120, R4.reuse, R20, RZ ;  /* 0x000000140478723c */ /* 0x040fe200000418ff */
[----:B----4-:R-:W-:Y:S01]  /*6910*/  FFMA.FTZ R8, R48, UR4, -R13 ;  /* 0x0000000430087c23 */ /* 0x010fe2000801080d */
[----:B------:R3:W-:Y:S01]  /*6920*/  MUFU.EX2 R240, R9 ;  /* 0x0000000900f07308 */ /* 0x0007e20000000800 */
[----:B------:R-:W-:Y:S01]  /*6930*/  LDSM.16.MT88.4 R48, [R14+0xa400] ;  /* 0x00a400000e30783b */ /* 0x000fe20000004200 */
[----:B--2---:R-:W-:Y:S02]  /*6940*/  F2FP.BF16.F32.PACK_AB R10, R248, R247 ;  /* 0x000000f7f80a723e */ /* 0x004fe400000010ff */
[----:B------:R1:W2:Y:S02]  /*6950*/  MUFU.EX2 R246, R8 ;  /* 0x0000000800f67308 */ /* 0x0002a40000000800 */
[----:B------:R-:W-:Y:S01]  /*6960*/  HMMA.16816.F32.BF16 R116, R4, R44, RZ ;  /* 0x0000002c0474723c */ /* 0x000fe200000418ff */
[----:B-----5:R-:W-:-:S04]  /*6970*/  FFMA.FTZ R15, R188, UR4, -R12 ;  /* 0x00000004bc0f7c23 */ /* 0x020fc8000801080c */
[----:B------:R4:W-:Y:S03]  /*6980*/  MUFU.EX2 R177, R15 ;  /* 0x0000000f00b17308 */ /* 0x0009e60000000800 */
[----:B------:R-:W-:Y:S01]  /*6990*/  HMMA.16816.F32.BF16 R112, R4, R40, RZ ;  /* 0x000000280470723c */ /* 0x000fe200000418ff */
[----:B---3--:R-:W-:Y:S02]  /*69a0*/  F2FP.BF16.F32.PACK_AB R9, R230, R239 ;  /* 0x000000efe609723e */ /* 0x008fe400000010ff */
[----:B-1----:R-:W-:Y:S02]  /*69b0*/  F2FP.BF16.F32.PACK_AB R8, R243, R245 ;  /* 0x000000f5f308723e */ /* 0x002fe400000010ff */
[----:B--2---:R-:W-:-:S03]  /*69c0*/  F2FP.BF16.F32.PACK_AB R11, R246, R240 ;  /* 0x000000f0f60b723e */ /* 0x004fc600000010ff */
[----:B------:R-:W-:Y:S01]  /*69d0*/  HMMA.16816.F32.BF16 R108, R4, R36, RZ ;  /* 0x00000024046c723c */ /* 0x000fe200000418ff */
[----:B----4-:R-:W-:-:S07]  /*69e0*/  FFMA.FTZ R15, R179, UR4, -R12 ;  /* 0x00000004b30f7c23 */ /* 0x010fce000801080c */
        /* <DEDUP_REMOVED lines=10> */
[----:B------:R1:W-:Y:S03]  /*6a90*/  MUFU.EX2 R238, R4 ;  /* 0x0000000400ee7308 */ /* 0x0003e60000000800 */
[C---:B------:R-:W-:Y:S01]  /*6aa0*/  HMMA.16816.F32.BF16 R68, R8.reuse, R16, RZ ;  /* 0x000000100844723c */ /* 0x040fe200000418ff */
[----:B------:R2:W-:Y:S04]  /*6ab0*/  MUFU.EX2 R242, R5 ;  /* 0x0000000500f27308 */ /* 0x0005e80000000800 */
[----:B------:R-:W-:Y:S03]  /*6ac0*/  MUFU.EX2 R224, R6 ;  /* 0x0000000600e07308 */ /* 0x000fe60000000800 */
[----:B------:R-:W-:Y:S01]  /*6ad0*/  HMMA.16816.F32.BF16 R168, R8, R18, RZ ;  /* 0x0000001208a8723c */ /* 0x000fe200000418ff */
[----:B------:R-:W3:Y:S01]  /*6ae0*/  LDSM.16.MT88.4 R16, [R3+0x9400] ;  /* 0x009400000310783b */ /* 0x000ee20000004200 */
[----:B-1----:R-:W-:-:S04]  /*6af0*/  FFMA.FTZ R4, R61, UR4, -R2 ;  /* 0x000000043d047c23 */ /* 0x002fc80008010802 */
[----:B------:R1:W-:Y:S01]  /*6b00*/  MUFU.EX2 R241, R4 ;  /* 0x0000000400f17308 */ /* 0x0003e20000000800 */
[----:B--2---:R-:W-:Y:S01]  /*6b10*/  FFMA.FTZ R5, R60, UR4, -R2 ;  /* 0x000000043c057c23 */ /* 0x004fe20008010802 */
[C---:B------:R-:W-:Y:S03]  /*6b20*/  HMMA.16816.F32.BF16 R76, R8.reuse, R24, RZ ;  /* 0x00000018084c723c */ /* 0x040fe600000418ff */
[----:B------:R2:W4:Y:S05]  /*6b30*/  MUFU.EX2 R244, R5 ;  /* 0x0000000500f47308 */ /* 0x00052a0000000800 */
[----:B------:R-:W-:Y:S01]  /*6b40*/  HMMA.16816.F32.BF16 R132, R8, R26, RZ ;  /* 0x0000001a0884723c */ /* 0x000fe200000418ff */
[----:B-1----:R-:W-:-:S04]  /*6b50*/  FFMA.FTZ R4, R63, UR4, -R0 ;  /* 0x000000043f047c23 */ /* 0x002fc80008010800 */
[----:B------:R1:W5:Y:S01]  /*6b60*/  MUFU.EX2 R223, R4 ;  /* 0x0000000400df7308 */ /* 0x0003620000000800 */
[----:B--2---:R-:W-:Y:S02]  /*6b70*/  FFMA.FTZ R5, R105, UR4, -R0 ;  /* 0x0000000469057c23 */ /* 0x004fe40008010800 */
[----:B------:R-:W-:Y:S01]  /*6b80*/  HMMA.16816.F32.BF16 R64, R8, R20, RZ ;  /* 0x000000140840723c */ /* 0x000fe200000418ff */
[----:B------:R-:W-:Y:S01]  /*6b90*/  MOV R105, R145 ;  /* 0x0000009100697202 */ /* 0x000fe20000000f00 */
[----:B------:R5:W-:Y:S01]  /*6ba0*/  MUFU.EX2 R228, R5 ;  /* 0x0000000500e47308 */ /* 0x000be20000000800 */
[----:B----4-:R-:W-:-:S05]  /*6bb0*/  F2FP.BF16.F32.PACK_AB R6, R244, R241 ;  /* 0x000000f1f406723e */ /* 0x010fca00000010ff */
[----:B------:R-:W-:Y:S01]  /*6bc0*/  HMMA.16816.F32.BF16 R172, R8, R22, RZ ;  /* 0x0000001608ac723c */ /* 0x000fe200000418ff */
[----:B-1----:R-:W-:Y:S01]  /*6bd0*/  FFMA.FTZ R4, R100, UR4, -R0 ;  /* 0x0000000464047c23 */ /* 0x002fe20008010800 */
[----:B------:R-:W-:-:S06]  /*6be0*/  MOV R100, R144 ;  /* 0x0000009000647202 */ /* 0x000fcc0000000f00 */
[----:B------:R-:W-:Y:S01]  /*6bf0*/  HMMA.16816.F32.BF16 R60, R8, R44, RZ ;  /* 0x0000002c083c723c */ /* 0x000fe200000418ff */
[----:B------:R1:W2:Y:S01]  /*6c00*/  MUFU.EX2 R229, R4 ;  /* 0x0000000400e57308 */ /* 0x0002a20000000800 */
[----:B-----5:R-:W-:-:S06]  /*6c10*/  F2FP.BF16.F32.PACK_AB R5, R224, R223 ;  /* 0x000000dfe005723e */ /* 0x020fcc00000010ff */
[----:B------:R-:W-:Y:S01]  /*6c20*/  HMMA.16816.F32.BF16 R160, R8, R46, RZ ;  /* 0x0000002e08a0723c */ /* 0x000fe200000418ff */
[----:B-1----:R-:W-:-:S07]  /*6c30*/  F2FP.BF16.F32.PACK_AB R4, R242, R238 ;  /* 0x000000eef204723e */ /* 0x002fce00000010ff */
[----:B------:R-:W-:Y:S01]  /*6c40*/  HMMA.16816.F32.BF16 R24, R8, R40, RZ ;  /* 0x000000280818723c */ /* 0x000fe200000418ff */
[----:B--2---:R-:W-:-:S07]  /*6c50*/  F2FP.BF16.F32.PACK_AB R7, R229, R228 ;  /* 0x000000e4e507723e */ /* 0x004fce00000010ff */
[C---:B------:R-:W-:Y:S08]  /*6c60*/  HMMA.16816.F32.BF16 R156, R8.reuse, R42, RZ ;  /* 0x0000002a089c723c */ /* 0x040ff000000418ff */
        /* <DEDUP_REMOVED lines=8> */
[C---:B---3--:R-:W-:Y:S01]  /*6cf0*/  HMMA.16816.F32.BF16 R148, R4.reuse, R16, R128 ;  /* 0x000000100494723c */ /* 0x048fe20000041880 */
[----:B------:R2:W3:Y:S04]  /*6d00*/  MUFU.EX2 R222, R9 ;  /* 0x0000000900de7308 */ /* 0x0004e80000000800 */
[----:B------:R-:W-:Y:S03]  /*6d10*/  MUFU.EX2 R216, R10 ;  /* 0x0000000a00d87308 */ /* 0x000fe60000000800 */
[----:B------:R-:W-:Y:S01]  /*6d20*/  HMMA.16816.F32.BF16 R128, R4, R32, R124 ;  /* 0x000000200480723c */ /* 0x000fe2000004187c */
[----:B-1----:R-:W-:Y:S01]  /*6d30*/  FFMA.FTZ R8, R107, UR4, -R12 ;  /* 0x000000046b087c23 */ /* 0x002fe2000801080c */
[----:B------:R-:W-:-:S03]  /*6d40*/  MOV R107, R152 ;  /* 0x00000098006b7202 */ /* 0x000fc60000000f00 */
[----:B------:R1:W-:Y:S01]  /*6d50*/  MUFU.EX2 R220, R8 ;  /* 0x0000000800dc7308 */ /* 0x0003e20000000800 */
[----:B--2---:R-:W-:Y:S02]  /*6d60*/  FFMA.FTZ R9, R106, UR4, -R12 ;  /* 0x000000046a097c23 */ /* 0x004fe4000801080c */
[C---:B------:R-:W-:Y:S01]  /*6d70*/  HMMA.16816.F32.BF16 R124, R4.reuse, R56, R120 ;  /* 0x00000038047c723c */ /* 0x040fe20000041878 */
[----:B------:R-:W-:Y:S01]  /*6d80*/  MOV R188, R107 ;  /* 0x0000006b00bc7202 */ /* 0x000fe20000000f00 */
[----:B------:R2:W-:Y:S06]  /*6d90*/  MUFU.EX2 R221, R9 ;  /* 0x0000000900dd7308 */ /* 0x0005ec0000000800 */
[----:B------:R-:W-:Y:S01]  /*6da0*/  HMMA.16816.F32.BF16 R152, R4, R58, R88 ;  /* 0x0000003a0498723c */ /* 0x000fe20000041858 */
[----:B-1----:R-:W-:-:S04]  /*6db0*/  FFMA.FTZ R8, R141, UR4, -R13 ;  /* 0x000000048d087c23 */ /* 0x002fc8000801080d */
[----:B------:R1:W4:Y:S01]  /*6dc0*/  MUFU.EX2 R215, R8 ;  /* 0x0000000800d77308 */ /* 0x0003220000000800 */
[--C-:B--2---:R-:W-:Y:S02]  /*6dd0*/  FFMA.FTZ R9, R138, UR4, -R13.reuse ;  /* 0x000000048a097c23 */ /* 0x104fe4000801080d */
[C---:B------:R-:W-:Y:S02]  /*6de0*/  HMMA.16816.F32.BF16 R120, R4.reuse, R48, R116 ;  /* 0x000000300478723c */ /* 0x040fe40000041874 */
[----:B------:R-:W-:Y:S06]  /*6df0*/  MUFU.EX2 R218, R9 ;  /* 0x0000000900da7308 */ /* 0x000fec0000000800 */
[----:B------:R-:W-:Y:S01]  /*6e00*/  HMMA.16816.F32.BF16 R112, R4, R52, R112 ;  /* 0x000000340470723c */ /* 0x000fe20000041870 */
[----:B-1----:R-:W-:-:S04]  /*6e10*/  FFMA.FTZ R8, R136, UR4, -R13 ;  /* 0x0000000488087c23 */ /* 0x002fc8000801080d */
[----:B------:R1:W2:Y:S03]  /*6e20*/  MUFU.EX2 R217, R8 ;  /* 0x0000000800d97308 */ /* 0x0002a60000000800 */
[C---:B------:R-:W-:Y:S08]  /*6e30*/  HMMA.16816.F32.BF16 R136, R4.reuse, R34, R92 ;  /* 0x000000220488723c */ /* 0x040ff0000004185c */
[C---:B------:R-:W-:Y:S01]  /*6e40*/  HMMA.16816.F32.BF16 R92, R4.reuse, R50, R84 ;  /* 0x00000032045c723c */ /* 0x040fe20000041854 */
[----:B-1----:R-:W-:Y:S07]  /*6e50*/  LDSM.16.MT88.4 R8, [R3+0xa800] ;  /* 0x00a800000308783b */ /* 0x002fee0000004200 */
[C---:B------:R-:W-:Y:S08]  /*6e60*/  HMMA.16816.F32.BF16 R108, R4.reuse, R28, R108 ;  /* 0x0000001c046c723c */ /* 0x040ff0000004186c */
[C---:B------:R-:W-:Y:S08]  /*6e70*/  HMMA.16816.F32.BF16 R96, R4.reuse, R18, R96 ;  /* 0x000000120460723c */ /* 0x040ff00000041860 */
[C---:B------:R-:W-:Y:S08]  /*6e80*/  HMMA.16816.F32.BF16 R88, R4.reuse, R54, R80 ;  /* 0x000000360458723c */ /* 0x040ff00000041850 */
[----:B------:R-:W-:Y:S01]  /*6e90*/  HMMA.16816.F32.BF16 R84, R4, R30, R72 ;  /* 0x0000001e0454723c */ /* 0x000fe20000041848 */
[----:B---3--:R-:W-:-:S02]  /*6ea0*/  F2FP.BF16.F32.PACK_AB R4, R222, R219 ;  /* 0x000000dbde04723e */ /* 0x008fc400000010ff */
[----:B----4-:R-:W-:Y:S02]  /*6eb0*/  F2FP.BF16.F32.PACK_AB R5, R216, R215 ;  /* 0x000000d7d805723e */ /* 0x010fe400000010ff */
[----:B------:R-:W-:Y:S02]  /*6ec0*/  F2FP.BF16.F32.PACK_AB R6, R221, R220 ;  /* 0x000000dcdd06723e */ /* 0x000fe400000010ff */
[----:B--2---:R-:W-:-:S07]  /*6ed0*/  F2FP.BF16.F32.PACK_AB R7, R217, R218 ;  /* 0x000000dad907723e */ /* 0x004fce00000010ff */
[----:B------:R-:W-:Y:S01]  /*6ee0*/  HMMA.16816.F32.BF16 R72, R4, R52, R24 ;  /* 0x000000340448723c */ /* 0x000fe20000041818 */
[----:B------:R-:W-:-:S04]  /*6ef0*/  FFMA.FTZ R24, R166, UR4, -R2 ;  /* 0x00000004a6187c23 */ /* 0x000fc80008010802 */
[----:B------:R1:W2:Y:S03]  /*6f00*/  MUFU.EX2 R211, R24 ;  /* 0x0000001800d37308 */ /* 0x0002a60000000800 */
[C---:B------:R-:W-:Y:S08]  /*6f10*/  HMMA.16816.F32.BF16 R80, R4.reuse, R16, R76 ;  /* 0x000000100450723c */ /* 0x040ff0000004184c */
[----:B------:R-:W-:Y:S01]  /*6f20*/  HMMA.16816.F32.BF16 R180, R4, R28, R20 ;  /* 0x0000001c04b4723c */ /* 0x000fe20000041814 */
[----:B------:R-:W3:Y:S01]  /*6f30*/  LDSM.16.MT88.4 R20, [R3+0x9800] ;  /* 0x009800000314783b */ /* 0x000ee20000004200 */
[----:B------:R-:W-:Y:S01]  /*6f40*/  FFMA.FTZ R28, R142, UR4, -R2 ;  /* 0x000000048e1c7c23 */ /* 0x000fe20008010802 */
[----:B------:R-:W-:-:S02]  /*6f50*/  FFMA.FTZ R29, R176, UR4, -R0 ;  /* 0x00000004b01d7c23 */ /* 0x000fc40008010800 */
[----:B-1----:R-:W1:Y:S01]  /*6f60*/  LDSM.16.MT88.4 R24, [R14+0xa800] ;  /* 0x00a800000e18783b */ /* 0x002e620000004200 */
[----:B------:R4:W-:Y:S02]  /*6f70*/  MUFU.EX2 R213, R28 ;  /* 0x0000001c00d57308 */ /* 0x0009e40000000800 */
[C---:B------:R-:W-:Y:S02]  /*6f80*/  HMMA.16816.F32.BF16 R76, R4.reuse, R32, R68 ;  /* 0x00000020044c723c */ /* 0x040fe40000041844 */
[----:B------:R5:W-:Y:S04]  /*6f90*/  MUFU.EX2 R176, R15 ;  /* 0x0000000f00b07308 */ /* 0x000be80000000800 */
[----:B------:R2:W3:Y:S02]  /*6fa0*/  MUFU.EX2 R208, R29 ;  /* 0x0000001d00d07308 */ /* 0x0004e40000000800 */
[----:B------:R-:W-:Y:S01]  /*6fb0*/  HMMA.16816.F32.BF16 R44, R4, R18, R132 ;  /* 0x00000012042c723c */ /* 0x000fe20000041884 */
[----:B------:R-:W1:Y:S01]  /*6fc0*/  LDSM.16.MT88.4 R16, [R14+0x9800] ;  /* 0x009800000e10783b */ /* 0x000e620000004200 */
[----:B----4-:R-:W-:-:S06]  /*6fd0*/  FFMA.FTZ R28, R167, UR4, -R0 ;  /* 0x00000004a71c7c23 */ /* 0x010fcc0008010800 */
[C---:B------:R-:W-:Y:S01]  /*6fe0*/  HMMA.16816.F32.BF16 R40, R4.reuse, R34, R168 ;  /* 0x000000220428723c */ /* 0x040fe200000418a8 */
[----:B------:R-:W4:Y:S01]  /*6ff0*/  LDSM.16.MT88.4 R32, [R14+0xb800] ;  /* 0x00b800000e20783b */ /* 0x000f220000004200 */
[----:B------:R3:W1:Y:S01]  /*7000*/  MUFU.EX2 R209, R28 ;  /* 0x0000001c00d17308 */ /* 0x0006620000000800 */
[--C-:B-----5:R-:W-:Y:S01]  /*7010*/  FFMA.FTZ R15, R191, UR4, -R13.reuse ;  /* 0x00000004bf0f7c23 */ /* 0x120fe2000801080d */
[----:B--2---:R-:W-:Y:S01]  /*7020*/  FFMA.FTZ R29, R187, UR4, -R13 ;  /* 0x00000004bb1d7c23 */ /* 0x004fe2000801080d */
[----:B------:R-:W-:Y:S02]  /*7030*/  MOV R191, R100 ;  /* 0x0000006400bf7202 */ /* 0x000fe40000000f00 */
[----:B------:R2:W-:Y:S01]  /*7040*/  MUFU.EX2 R107, R15 ;  /* 0x0000000f006b7308 */ /* 0x0005e20000000800 */
[----:B------:R-:W-:Y:S01]  /*7050*/  MOV R187, R105 ;  /* 0x0000006900bb7202 */ /* 0x000fe20000000f00 */
[----:B------:R-:W-:Y:S02]  /*7060*/  HMMA.16816.F32.BF16 R68, R4, R56, R64 ;  /* 0x000000380444723c */ /* 0x000fe40000041840 */
[----:B------:R-:W-:Y:S01]  /*7070*/  MUFU.EX2 R100, R29 ;  /* 0x0000001d00647308 */ /* 0x000fe20000000800 */
[----:B---3--:R-:W-:-:S05]  /*7080*/  FFMA.FTZ R28, R185, UR4, -R12 ;  /* 0x00000004b91c7c23 */ /* 0x008fca000801080c */
[C---:B------:R-:W-:Y:S01]  /*7090*/  HMMA.16816.F32.BF16 R64, R4.reuse, R48, R60 ;  /* 0x000000300440723c */ /* 0x040fe2000004183c */
[----:B------:R-:W-:Y:S01]  /*70a0*/  MOV R185, R140 ;  /* 0x0000008c00b97202 */ /* 0x000fe20000000f00 */
[----:B------:R3:W5:Y:S01]  /*70b0*/  MUFU.EX2 R179, R28 ;  /* 0x0000001c00b37308 */ /* 0x0007620000000800 */
[----:B--2---:R-:W-:Y:S01]  /*70c0*/  FFMA.FTZ R15, R184, UR4, -R13 ;  /* 0x00000004b80f7c23 */ /* 0x004fe2000801080d */
[----:B------:R-:W-:Y:S03]  /*70d0*/  LDSM.16.MT88.4 R140, [R14+0x9c00] ;  /* 0x009c00000e8c783b */ /* 0x000fe60000004200 */
[----:B------:R-:W-:Y:S01]  /*70e0*/  MUFU.EX2 R105, R15 ;  /* 0x0000000f00697308 */ /* 0x000fe20000000800 */
[----:B------:R-:W-:Y:S01]  /*70f0*/  HMMA.16816.F32.BF16 R60, R4, R54, R156 ;  /* 0x00000036043c723c */ /* 0x000fe2000004189c */
[----:B------:R-:W-:Y:S01]  /*7100*/  LDSM.16.MT88.4 R156, [R3+0xac00] ;  /* 0x00ac0000039c783b */ /* 0x000fe20000004200 */
[----:B---3--:R-:W-:-:S06]  /*7110*/  FFMA.FTZ R28, R178, UR4, -R12 ;  /* 0x00000004b21c7c23 */ /* 0x008fcc000801080c */
[C---:B------:R-:W-:Y:S01]  /*7120*/  HMMA.16816.F32.BF16 R56, R4.reuse, R58, R172 ;  /* 0x0000003a0438723c */ /* 0x040fe200000418ac */
[----:B------:R-:W-:Y:S01]  /*7130*/  LDSM.16.MT88.4 R172, [R14+0xac00] ;  /* 0x00ac00000eac783b */ /* 0x000fe20000004200 */
[----:B------:R2:W3:Y:S06]  /*7140*/  MUFU.EX2 R178, R28 ;  /* 0x0000001c00b27308 */ /* 0x0004ec0000000800 */
[C---:B------:R-:W-:Y:S08]  /*7150*/  HMMA.16816.F32.BF16 R48, R4.reuse, R50, R160 ;  /* 0x000000320430723c */ /* 0x040ff000000418a0 */
[----:B------:R-:W-:Y:S01]  /*7160*/  HMMA.16816.F32.BF16 R52, R4, R30, R144 ;  /* 0x0000001e0434723c */ /* 0x000fe20000041890 */
[----:B--2---:R-:W-:Y:S01]  /*7170*/  FFMA.FTZ R28, R186, UR4, -R13 ;  /* 0x00000004ba1c7c23 */ /* 0x004fe2000801080d */
[----:B------:R-:W-:-:S02]  /*7180*/  F2FP.BF16.F32.PACK_AB R4, R211, R210 ;  /* 0x000000d2d304723e */ /* 0x000fc400000010ff */
[----:B------:R-:W-:Y:S01]  /*7190*/  F2FP.BF16.F32.PACK_AB R5, R208, R206 ;  /* 0x000000ced005723e */ /* 0x000fe200000010ff */
[----:B------:R2:W3:Y:S01]  /*71a0*/  MUFU.EX2 R106, R28 ;  /* 0x0000001c006a7308 */ /* 0x0004e20000000800 */
[----:B------:R-:W-:Y:S02]  /*71b0*/  F2FP.BF16.F32.PACK_AB R6, R213, R212 ;  /* 0x000000d4d506723e */ /* 0x000fe400000010ff */
[----:B-1----:R-:W-:-:S07]  /*71c0*/  F2FP.BF16.F32.PACK_AB R7, R207, R209 ;  /* 0x000000d1cf07723e */ /* 0x002fce00000010ff */
[C---:B------:R-:W-:Y:S08]  /*71d0*/  HMMA.16816.F32.BF16 R116, R4.reuse, R20, R148 ;  /* 0x000000140474723c */ /* 0x040ff00000041894 */
[C---:B------:R-:W-:Y:S08]  /*71e0*/  HMMA.16816.F32.BF16 R164, R4.reuse, R24, R120 ;  /* 0x0000001804a4723c */ /* 0x040ff00000041878 */
[C---:B------:R-:W-:Y:S08]  /*71f0*/  HMMA.16816.F32.BF16 R132, R4.reuse, R16, R128 ;  /* 0x000000100484723c */ /* 0x040ff00000041880 */
[C---:B------:R-:W-:Y:S01]  /*7200*/  HMMA.16816.F32.BF16 R148, R4.reuse, R8, R124 ;  /* 0x000000080494723c */ /* 0x040fe2000004187c */
[----:B------:R-:W-:Y:S07]  /*7210*/  LDSM.16.MT88.4 R124, [R3+0x9c00] ;  /* 0x009c0000037c783b */ /* 0x000fee0000004200 */
[C---:B------:R-:W-:Y:S08]  /*7220*/  HMMA.16816.F32.BF16 R160, R4.reuse, R36, R112 ;  /* 0x0000002404a0723c */ /* 0x040ff00000041870 */
[C---:B----4-:R-:W-:Y:S08]  /*7230*/  HMMA.16816.F32.BF16 R108, R4.reuse, R32, R108 ;  /* 0x00000020046c723c */ /* 0x050ff0000004186c */
[C---:B------:R-:W-:Y:S08]  /*7240*/  HMMA.16816.F32.BF16 R120, R4.reuse, R22, R96 ;  /* 0x000000160478723c */ /* 0x040ff00000041860 */
[C---:B------:R-:W-:Y:S08]  /*7250*/  HMMA.16816.F32.BF16 R136, R4.reuse, R18, R136 ;  /* 0x000000120488723c */ /* 0x040ff00000041888 */
[C---:B------:R-:W-:Y:S08]  /*7260*/  HMMA.16816.F32.BF16 R152, R4.reuse, R10, R152 ;  /* 0x0000000a0498723c */ /* 0x040ff00000041898 */
[C---:B------:R-:W-:Y:S08]  /*7270*/  HMMA.16816.F32.BF16 R168, R4.reuse, R26, R92 ;  /* 0x0000001a04a8723c */ /* 0x040ff0000004185c */
[C---:B------:R-:W-:Y:S08]  /*7280*/  HMMA.16816.F32.BF16 R88, R4.reuse, R38, R88 ;  /* 0x000000260458723c */ /* 0x040ff00000041858 */
[----:B--2---:R-:W-:Y:S01]  /*7290*/  HMMA.16816.F32.BF16 R28, R4, R34, R84 ;  /* 0x00000022041c723c */ /* 0x004fe20000041854 */
[----:B-----5:R-:W-:-:S02]  /*72a0*/  F2FP.BF16.F32.PACK_AB R4, R179, R177 ;  /* 0x000000b1b304723e */ /* 0x020fc400000010ff */
[----:B------:R-:W-:Y:S02]  /*72b0*/  F2FP.BF16.F32.PACK_AB R5, R100, R107 ;  /* 0x0000006b6405723e */ /* 0x000fe400000010ff */
[----:B---3--:R-:W-:Y:S02]  /*72c0*/  F2FP.BF16.F32.PACK_AB R6, R178, R176 ;  /* 0x000000b0b206723e */ /* 0x008fe400000010ff */
[----:B------:R-:W-:-:S07]  /*72d0*/  F2FP.BF16.F32.PACK_AB R7, R105, R106 ;  /* 0x0000006a6907723e */ /* 0x000fce00000010ff */
[----:B------:R-:W-:Y:S01]  /*72e0*/  HMMA.16816.F32.BF16 R144, R4, R8, R68 ;  /* 0x000000080490723c */ /* 0x000fe20000041844 */
[--C-:B------:R-:W-:Y:S01]  /*72f0*/  FFMA.FTZ R8, R195, UR4, -R2.reuse ;  /* 0x00000004c3087c23 */ /* 0x100fe20008010802 */
[----:B------:R-:W-:-:S06]  /*7300*/  FFMA.FTZ R9, R192, UR4, -R2 ;  /* 0x00000004c0097c23 */ /* 0x000fcc0008010802 */
[C---:B------:R-:W-:Y:S01]  /*7310*/  HMMA.16816.F32.BF16 R64, R4.reuse, R24, R64 ;  /* 0x000000180440723c */ /* 0x040fe20000041840 */
[----:B------:R1:W-:Y:S07]  /*7320*/  MUFU.EX2 R25, R8 ;  /* 0x0000000800197308 */ /* 0x0003ee0000000800 */
[----:B------:R-:W-:Y:S01]  /*7330*/  HMMA.16816.F32.BF16 R44, R4, R22, R44 ;  /* 0x00000016042c723c */ /* 0x000fe2000004182c */
[----:B------:R-:W2:Y:S01]  /*7340*/  MUFU.EX2 R22, R9 ;  /* 0x0000000900167308 */ /* 0x000ea20000000800 */
[--C-:B-1----:R-:W-:Y:S01]  /*7350*/  FFMA.FTZ R8, R190, UR4, -R2.reuse ;  /* 0x00000004be087c23 */ /* 0x102fe20008010802 */
[----:B------:R-:W-:-:S05]  /*7360*/  FFMA.FTZ R2, R189, UR4, -R2 ;  /* 0x00000004bd027c23 */ /* 0x000fca0008010802 */
[C---:B------:R-:W-:Y:S01]  /*7370*/  HMMA.16816.F32.BF16 R40, R4.reuse, R18, R40 ;  /* 0x000000120428723c */ /* 0x040fe20000041828 */
[----:B------:R1:W-:Y:S04]  /*7380*/  MUFU.EX2 R23, R8 ;  /* 0x0000000800177308 */ /* 0x0003e80000000800 */
[----:B------:R3:W4:Y:S01]  /*7390*/  MUFU.EX2 R24, R2 ;  /* 0x0000000200187308 */ /* 0x0007220000000800 */
[----:B--2---:R-:W-:Y:S02]  /*73a0*/  F2FP.BF16.F32.PACK_AB R92, R22, R25 ;  /* 0x00000019165c723e */ /* 0x004fe400000010ff */
[----:B------:R-:W-:Y:S01]  /*73b0*/  HMMA.16816.F32.BF16 R112, R4, R20, R80 ;  /* 0x000000140470723c */ /* 0x000fe20000041850 */
[----:B------:R2:W5:Y:S01]  /*73c0*/  LDSM.16.MT88.4 R80, [R3+0xbc00] ;  /* 0x00bc00000350783b */ /* 0x0005620000004200 */
[----:B-1----:R-:W-:-:S06]  /*73d0*/  FFMA.FTZ R8, R197, UR4, -R0 ;  /* 0x00000004c5087c23 */ /* 0x002fcc0008010800 */
[----:B------:R-:W-:Y:S01]  /*73e0*/  HMMA.16816.F32.BF16 R128, R4, R16, R76 ;  /* 0x000000100480723c */ /* 0x000fe2000004184c */
[----:B---3--:R-:W-:Y:S01]  /*73f0*/  FFMA.FTZ R2, R196, UR4, -R0 ;  /* 0x00000004c4027c23 */ /* 0x008fe20008010800 */
[----:B------:R1:W-:Y:S01]  /*7400*/  MUFU.EX2 R19, R8 ;  /* 0x0000000800137308 */ /* 0x0003e20000000800 */
[----:B----4-:R-:W-:-:S05]  /*7410*/  F2FP.BF16.F32.PACK_AB R94, R24, R23 ;  /* 0x00000017185e723e */ /* 0x010fca00000010ff */
[----:B------:R-:W-:Y:S01]  /*7420*/  HMMA.16816.F32.BF16 R56, R4, R10, R56 ;  /* 0x0000000a0438723c */ /* 0x000fe20000041838 */
[----:B------:R3:W4:Y:S01]  /*7430*/  MUFU.EX2 R20, R2 ;  /* 0x0000000200147308 */ /* 0x0007220000000800 */
[----:B--2---:R-:W-:-:S06]  /*7440*/  FFMA.FTZ R3, R199, UR4, -R12 ;  /* 0x00000004c7037c23 */ /* 0x004fcc000801080c */
[----:B------:R-:W-:Y:S01]  /*7450*/  HMMA.16816.F32.BF16 R48, R4, R26, R48 ;  /* 0x0000001a0430723c */ /* 0x000fe20000041830 */
[--C-:B-1----:R-:W-:Y:S01]  /*7460*/  FFMA.FTZ R8, R194, UR4, -R0.reuse ;  /* 0x00000004c2087c23 */ /* 0x102fe20008010800 */
[----:B------:R-:W-:-:S03]  /*7470*/  FFMA.FTZ R0, R193, UR4, -R0 ;  /* 0x00000004c1007c23 */ /* 0x000fc60008010800 */
[----:B------:R1:W-:Y:S01]  /*7480*/  MUFU.EX2 R21, R8 ;  /* 0x0000000800157308 */ /* 0x0003e20000000800 */
[----:B---3--:R-:W-:Y:S02]  /*7490*/  FFMA.FTZ R2, R204, UR4, -R12 ;  /* 0x00000004cc027c23 */ /* 0x008fe4000801080c */
[C---:B------:R-:W-:Y:S01]  /*74a0*/  HMMA.16816.F32.BF16 R68, R4.reuse, R36, R72 ;  /* 0x000000240444723c */ /* 0x040fe20000041848 */
[----:B----4-:R-:W-:Y:S01]  /*74b0*/  F2FP.BF16.F32.PACK_AB R93, R20, R19 ;  /* 0x00000013145d723e */ /* 0x010fe200000010ff */
[----:B------:R2:W3:Y:S04]  /*74c0*/  MUFU.EX2 R18, R0 ;  /* 0x0000000000127308 */ /* 0x0004e80000000800 */
[----:B------:R4:W-:Y:S02]  /*74d0*/  MUFU.EX2 R15, R2 ;  /* 0x00000002000f7308 */ /* 0x0009e40000000800 */
[----:B------:R-:W-:Y:S01]  /*74e0*/  HMMA.16816.F32.BF16 R60, R4, R38, R60 ;  /* 0x00000026043c723c */ /* 0x000fe2000004183c */
[----:B-1----:R-:W-:-:S07]  /*74f0*/  FADD.FTZ R8, R251, R250 ;  /* 0x000000fafb087221 */ /* 0x002fce0000010000 */
[C---:B------:R-:W-:Y:S01]  /*7500*/  HMMA.16816.F32.BF16 R84, R4.reuse, R32, R180 ;  /* 0x000000200454723c */ /* 0x040fe200000418b4 */
[----:B--2---:R-:W-:Y:S01]  /*7510*/  FFMA.FTZ R0, R202, UR4, -R12 ;  /* 0x00000004ca007c23 */ /* 0x004fe2000801080c */
[----:B---3--:R-:W-:Y:S01]  /*7520*/  F2FP.BF16.F32.PACK_AB R95, R18, R21 ;  /* 0x00000015125f723e */ /* 0x008fe200000010ff */
[----:B------:R-:W-:Y:S01]  /*7530*/  FADD.FTZ R8, R249, R8 ;  /* 0x00000008f9087221 */ /* 0x000fe20000010000 */
[----:B----4-:R-:W-:Y:S01]  /*7540*/  FFMA.FTZ R2, R198, UR4, -R12 ;  /* 0x00000004c6027c23 */ /* 0x010fe2000801080c */
[----:B------:R1:W2:Y:S03]  /*7550*/  MUFU.EX2 R17, R0 ;  /* 0x0000000000117308 */ /* 0x0002a60000000800 */
[----:B------:R-:W-:Y:S01]  /*7560*/  HMMA.16816.F32.BF16 R52, R4, R34, R52 ;  /* 0x000000220434723c */ /* 0x000fe20000041834 */
[----:B------:R3:W4:Y:S01]  /*7570*/  LDSM.16.MT88.4 R4, [R14+0xbc00] ;  /* 0x00bc00000e04783b */ /* 0x0007220000004200 */
[----:B------:R2:W-:Y:S06]  /*7580*/  MUFU.EX2 R16, R2 ;  /* 0x0000000200107308 */ /* 0x0005ec0000000800 */
[----:B-----5:R-:W-:Y:S01]  /*7590*/  HMMA.16816.F32.BF16 R76, R92, R82, R88 ;  /* 0x000000525c4c723c */ /* 0x020fe20000041858 */
[----:B-1----:R-:W-:Y:S01]  /*75a0*/  FFMA.FTZ R0, R205, UR4, -R13 ;  /* 0x00000004cd007c23 */ /* 0x002fe2000801080d */
[----:B--2---:R-:W-:-:S03]  /*75b0*/  F2FP.BF16.F32.PACK_AB R96, R17, R15 ;  /* 0x0000000f1160723e */ /* 0x004fc600000010ff */
[----:B------:R1:W-:Y:S01]  /*75c0*/  MUFU.EX2 R12, R0 ;  /* 0x00000000000c7308 */ /* 0x0003e20000000800 */
[--C-:B------:R-:W-:Y:S02]  /*75d0*/  FFMA.FTZ R2, R203, UR4, -R13.reuse ;  /* 0x00000004cb027c23 */ /* 0x100fe4000801080d */
[C---:B------:R-:W-:Y:S02]  /*75e0*/  HMMA.16816.F32.BF16 R72, R92.reuse, R80, R160 ;  /* 0x000000505c48723c */ /* 0x040fe400000418a0 */
[----:B------:R2:W5:Y:S04]  /*75f0*/  MUFU.EX2 R9, R2 ;  /* 0x0000000200097308 */ /* 0x0005680000000800 */
[----:B---3--:R3:W3:Y:S02]  /*7600*/  MUFU.EX2 R14, R3 ;  /* 0x00000003000e7308 */ /* 0x0086e40000000800 */
[----:B------:R-:W-:Y:S01]  /*7610*/  HMMA.16816.F32.BF16 R116, R92, R124, R116 ;  /* 0x0000007c5c74723c */ /* 0x000fe20000041874 */
[----:B-1----:R-:W-:-:S04]  /*7620*/  FFMA.FTZ R0, R201, UR4, -R13 ;  /* 0x00000004c9007c23 */ /* 0x002fc8000801080d */
[----:B------:R1:W-:Y:S01]  /*7630*/  MUFU.EX2 R11, R0 ;  /* 0x00000000000b7308 */ /* 0x0003e20000000800 */
[----:B--2---:R-:W-:Y:S01]  /*7640*/  FFMA.FTZ R2, R200, UR4, -R13 ;  /* 0x00000004c8027c23 */ /* 0x004fe2000801080d */
[----:B-----5:R-:W-:Y:S01]  /*7650*/  F2FP.BF16.F32.PACK_AB R97, R9, R12 ;  /* 0x0000000c0961723e */ /* 0x020fe200000010ff */
[----:B------:R-:W-:Y:S02]  /*7660*/  HMMA.16816.F32.BF16 R120, R92, R126, R120 ;  /* 0x0000007e5c78723c */ /* 0x000fe40000041878 */
[----:B------:R2:W5:Y:S01]  /*7670*/  MUFU.EX2 R10, R2 ;  /* 0x00000002000a7308 */ /* 0x0005620000000800 */
[----:B---3--:R-:W-:Y:S01]  /*7680*/  FADD.FTZ R3, R245, R243 ;  /* 0x000000f3f5037221 */ /* 0x008fe20000010000 */
[----:B------:R-:W-:-:S03]  /*7690*/  F2FP.BF16.F32.PACK_AB R98, R16, R14 ;  /* 0x0000000e1062723e */ /* 0x000fc600000010ff */
[----:B------:R-:W-:Y:S01]  /*76a0*/  FADD.FTZ R3, R247, R3 ;  /* 0x00000003f7037221 */ /* 0x000fe20000010000 */
[C---:B----4-:R-:W-:Y:S01]  /*76b0*/  HMMA.16816.F32.BF16 R88, R92.reuse, R4, R108 ;  /* 0x000000045c58723c */ /* 0x050fe2000004186c */
[----:B-1----:R-:W-:Y:S02]  /*76c0*/  FADD.FTZ R0, R191, R187 ;  /* 0x000000bbbf007221 */ /* 0x002fe40000010000 */
[----:B------:R-:W-:Y:S02]  /*76d0*/  FADD.FTZ R3, R248, R3 ;  /* 0x00000003f8037221 */ /* 0x000fe40000010000 */
[----:B------:R-:W-:Y:S01]  /*76e0*/  FADD.FTZ R0, R185, R0 ;  /* 0x00000000b9007221 */ /* 0x000fe20000010000 */
[----:B--2---:R-:W-:Y:S01]  /*76f0*/  FADD.FTZ R2, R239, R230 ;  /* 0x000000e6ef027221 */ /* 0x004fe20000010000 */
[----:B-----5:R-:W-:Y:S01]  /*7700*/  F2FP.BF16.F32.PACK_AB R99, R10, R11 ;  /* 0x0000000b0a63723e */ /* 0x020fe200000010ff */
        /* <DEDUP_REMOVED lines=13> */
[----:B------:R-:W-:Y:S02]  /*77e0*/  FADD.FTZ R4, R223, R4 ;  /* 0x00000004df047221 */ /* 0x000fe40000010000 */
        /* <DEDUP_REMOVED lines=40> */
[----:B------:R-:W-:Y:S02]  /*7a70*/  HMMA.16816.F32.BF16 R148, R92, R156, R148 ;  /* 0x0000009c5c94723c */ /* 0x000fe40000041894 */
[----:B------:R-:W-:-:S02]  /*7a80*/  FADD.FTZ R230, R18, R0 ;  /* 0x0000000012e67221 */ /* 0x000fc40000010000 */
[----:B------:R1:W-:Y:S04]  /*7a90*/  STL [R1+0x38], R238 ;  /* 0x000038ee01007387 */ /* 0x0003e80000100800 */
[----:B------:R1:W-:Y:S01]  /*7aa0*/  STL [R1+0x30], R230 ;  /* 0x000030e601007387 */ /* 0x0003e20000100800 */
[C---:B------:R-:W-:Y:S03]  /*7ab0*/  HMMA.16816.F32.BF16 R152, R92.reuse, R158, R152 ;  /* 0x0000009e5c98723c */ /* 0x040fe60000041898 */
[----:B------:R1:W-:Y:S04]  /*7ac0*/  STL [R1+0x3c], R252 ;  /* 0x00003cfc01007387 */ /* 0x0003e80000100800 */
[----:B------:R1:W-:Y:S01]  /*7ad0*/  STL [R1+0x34], R239 ;  /* 0x000034ef01007387 */ /* 0x0003e20000100800 */
        /* <DEDUP_REMOVED lines=15> */
[----:B-1----:R-:W-:-:S15]  /*7bd0*/  BRA.U !UP0, `(.L_x_337) ;  /* 0x000000b9086c7547 */ /* 0x002fde000b800000 */
[----:B------:R-:W2:Y:S01]  /*7be0*/  LDL.LU R27, [R1+0x4] ;  /* 0x00000400011b7983 */ /* 0x000ea20000300800 */
[----:B------:R-:W1:Y:S01]  /*7bf0*/  LDCU UR7, c[0x0][0x440] ;  /* 0x00008800ff0777ac */ /* 0x000e620008000800 */
[----:B------:R-:W-:-:S04]  /*7c00*/  DEPBAR.LE SB0, 0x0 ;  /* 0x000080000000791a */ /* 0x000fc80000000000 */
[----:B------:R-:W1:Y:S04]  /*7c10*/  LDL R184, [R1+0x18] ;  /* 0x0000180001b87983 */ /* 0x000e680000100800 */
[----:B------:R-:W3:Y:S04]  /*7c20*/  LDL R186, [R1+0x44] ;  /* 0x0000440001ba7983 */ /* 0x000ee80000100800 */
[----:B------:R-:W4:Y:S04]  /*7c30*/  LDL R187, [R1+0x50] ;  /* 0x0000500001bb7983 */ /* 0x000f280000100800 */
[----:B------:R-:W5:Y:S04]  /*7c40*/  LDL R191, [R1+0x40] ;  /* 0x0000400001bf7983 */ /* 0x000f680000100800 */
[----:B------:R-:W5:Y:S04]  /*7c50*/  LDL R185, [R1+0x4c] ;  /* 0x00004c0001b97983 */ /* 0x000f680000100800 */
[----:B------:R-:W5:Y:S01]  /*7c60*/  LDL.LU R188, [R1] ;  /* 0x0000000001bc7983 */ /* 0x000f620000300800 */
[----:B------:R-:W-:Y:S01]  /*7c70*/  UIADD3 UR4, UPT, UPT, UR22, -0x2, URZ ;  /* 0xfffffffe16047890 */ /* 0x000fe2000fffe0ff */
[----:B------:R-:W-:-:S02]  /*7c80*/  IMAD.SHL.U32 R192, R231, 0x10, RZ ;  /* 0x00000010e7c07824 */ /* 0x000fc400078e00ff */
[----:B------:R-:W-:Y:S01]  /*7c90*/  IMAD.SHL.U32 R195, R231, 0x20, RZ ;  /* 0x00000020e7c37824 */ /* 0x000fe200078e00ff */
[----:B------:R-:W-:Y:S02]  /*7ca0*/  UIMAD.WIDE.U32 UR26, UR4, UR8, URZ ;  /* 0x00000008041a72a5 */ /* 0x000fe4000f8e00ff */
[----:B------:R-:W-:Y:S01]  /*7cb0*/  UIMAD.WIDE.U32 UR16, UR4, UR8, URZ ;  /* 0x00000008041072a5 */ /* 0x000fe2000f8e00ff */
[----:B------:R-:W-:Y:S01]  /*7cc0*/  LOP3.LUT R192, R192, 0x100, RZ, 0xc0, !PT ;  /* 0x00000100c0c07812 */ /* 0x000fe200078ec0ff */
[----:B------:R-:W-:Y:S01]  /*7cd0*/  UIMAD UR13, UR4, UR9, UR27 ;  /* 0x00000009040d72a4 */ /* 0x000fe2000f8e021b */
[--C-:B------:R-:W-:Y:S01]  /*7ce0*/  LOP3.LUT R0, R226, 0x120, R195.reuse, 0xf8, !PT ;  /* 0x00000120e2007812 */ /* 0x100fe200078ef8c3 */
[----:B------:R-:W-:Y:S01]  /*7cf0*/  USHF.L.U32 UR12, UR26, 0x6, URZ ;  /* 0x000000061a0c7899 */ /* 0x000fe200080006ff */
[----:B------:R-:W-:Y:S01]  /*7d00*/  LOP3.LUT R192, R192, 0x20, R195, 0xf8, !PT ;  /* 0x00000020c0c07812 */ /* 0x000fe200078ef8c3 */
[----:B------:R-:W-:Y:S01]  /*7d10*/  UIMAD UR4, UR4, UR9, UR17 ;  /* 0x00000009040472a4 */ /* 0x000fe2000f8e0211 */
[----:B------:R-:W-:Y:S01]  /*7d20*/  MOV R6, UR16 ;  /* 0x0000001000067c02 */ /* 0x000fe20008000f00 */
[----:B------:R-:W-:Y:S01]  /*7d30*/  USHF.L.U64.HI UR13, UR26, 0x6, UR13 ;  /* 0x000000061a0d7899 */ /* 0x000fe2000801020d */
[----:B------:R-:W-:Y:S01]  /*7d40*/  IMAD.U32 R7, RZ, RZ, UR17 ;  /* 0x00000011ff077e24 */ /* 0x000fe2000f8e00ff */
[----:B------:R-:W-:Y:S01]  /*7d50*/  ULEA UR12, UP0, UR8, UR12, 0x5 ;  /* 0x0000000c080c7291 */ /* 0x000fe2000f8028ff */
[----:B------:R-:W-:Y:S01]  /*7d60*/  LOP3.LUT R0, R0, R214, RZ, 0xfc, !PT ;  /* 0x000000d600007212 */ /* 0x000fe200078efcff */
[----:B------:R-:W-:Y:S01]  /*7d70*/  UIADD3 UR17, UPT, UPT, UR22, -0x2, URZ ;  /* 0xfffffffe16117890 */ /* 0x000fe2000fffe0ff */
[----:B------:R-:W-:Y:S01]  /*7d80*/  MOV R3, UR4 ;  /* 0x0000000400037c02 */ /* 0x000fe20008000f00 */
[----:B------:R-:W-:Y:S01]  /*7d90*/  ULEA.HI.X UR13, UR8, UR13, UR9, 0x5, UP0 ;  /* 0x0000000d080d7291 */ /* 0x000fe200080f2c09 */
[----:B------:R-:W-:Y:S01]  /*7da0*/  LEA R24, R0, UR5, 0x1 ;  /* 0x0000000500187c11 */ /* 0x000fe2000f8e08ff */
[----:B------:R-:W-:Y:S01]  /*7db0*/  IMAD.U32 R5, RZ, RZ, UR12 ;  /* 0x0000000cff057e24 */ /* 0x000fe2000f8e00ff */
[----:B------:R-:W-:-:S03]  /*7dc0*/  UISETP.GT.U32.AND UP0, UPT, UR17, UR18, UPT ;  /* 0x000000121100728c */ /* 0x000fc6000bf04070 */
[----:B------:R-:W-:-:S05]  /*7dd0*/  IMAD.U32 R7, RZ, RZ, UR13 ;  /* 0x0000000dff077e24 */ /* 0x000fca000f8e00ff */
[----:B------:R-:W1:Y:S01]  /*7de0*/  LDCU.64 UR12, c[0x0][0x358] ;  /* 0x00006b00ff0c77ac */ /* 0x000e620008000a00 */
[----:B------:R-:W-:Y:S01]  /*7df0*/  BAR.SYNC.DEFER_BLOCKING 0x0 ;  /* 0x0000000000007b1d */ /* 0x000fe20000010000 */
[----:B--2---:R-:W-:Y:S02]  /*7e00*/  LOP3.LUT R8, R192, R27, RZ, 0xfc, !PT ;  /* 0x0000001bc0087212 */ /* 0x004fe400078efcff */
[----:B-1----:R-:W-:Y:S02]  /*7e10*/  ISETP.GE.AND P4, PT, R184, UR7, PT ;  /* 0x00000007b8007c0c */ /* 0x002fe4000bf86270 */
[----:B---3--:R-:W-:Y:S02]  /*7e20*/  ISETP.GE.AND P3, PT, R186, UR7, PT ;  /* 0x00000007ba007c0c */ /* 0x008fe4000bf66270 */
[-C--:B----4-:R-:W-:Y:S02]  /*7e30*/  LEA R2, P1, R6, R187.reuse, 0x7 ;  /* 0x000000bb06027211 */ /* 0x090fe400078238ff */
[----:B------:R-:W-:-:S02]  /*7e40*/  LEA R4, P0, R5, R187, 0x1 ;  /* 0x000000bb05047211 */ /* 0x000fc400078008ff */
[----:B-----5:R-:W-:Y:S02]  /*7e50*/  ISETP.GE.AND P2, PT, R191, UR7, PT ;  /* 0x00000007bf007c0c */ /* 0x020fe4000bf46270 */
[-C--:B------:R-:W-:Y:S02]  /*7e60*/  LEA.HI.X R3, R6, R185.reuse, R3, 0x7, P1 ;  /* 0x000000b906037211 */ /* 0x080fe400008f3c03 */
[----:B------:R-:W-:-:S03]  /*7e70*/  LEA.HI.X R5, R5, R185, R7, 0x1, P0 ;  /* 0x000000b905057211 */ /* 0x000fc600000f0c07 */
        /* <DEDUP_REMOVED lines=30> */
[----:B------:R-:W-:Y:S01]  /*8060*/  @P2 STS.128 [R232+0xb800], RZ ;  /* 0x00b800ffe8002388 */ /* 0x000fe20000000c00 */
[----:B------:R-:W-:-:S03]  /*8070*/  IADD3 R3, PT, PT, R188, R24, RZ ;  /* 0x00000018bc037210 */ /* 0x000fc60007ffe0ff */
[----:B------:R-:W-:Y:S01]  /*8080*/  LDSM.16.M88.4 R8, [R2+0x6000] ;  /* 0x006000000208783b */ /* 0x000fe20000000200 */
[----:B------:R-:W-:-:S03]  /*8090*/  IMAD.IADD R0, R188, 0x1, R2 ;  /* 0x00000001bc007824 */ /* 0x000fc600078e0202 */
[----:B------:R-:W-:Y:S04]  /*80a0*/  LDSM.16.M88.4 R16, [R2+0x6400] ;  /* 0x006400000210783b */ /* 0x000fe80000000200 */
[----:B------:R-:W-:Y:S04]  /*80b0*/  LDSM.16.M88.4 R40, [R2+0x6800] ;  /* 0x006800000228783b */ /* 0x000fe80000000200 */
[----:B------:R-:W-:Y:S04]  /*80c0*/  LDSM.16.M88.4 R44, [R2+0x6c00] ;  /* 0x006c0000022c783b */ /* 0x000fe80000000200 */
[----:B------:R-:W1:Y:S04]  /*80d0*/  LDSM.16.M88.4 R12, [R24] ;  /* 0x00000000180c783b */ /* 0x000e680000000200 */
[----:B--2---:R-:W2:Y:S04]  /*80e0*/  LDSM.16.M88.4 R4, [R24+0x1000] ;  /* 0x001000001804783b */ /* 0x004ea80000000200 */
[----:B------:R-:W-:Y:S04]  /*80f0*/  LDSM.16.M88.4 R32, [R0+0x6400] ;  /* 0x006400000020783b */ /* 0x000fe80000000200 */
        /* <DEDUP_REMOVED lines=8> */
[C---:B--2---:R-:W-:Y:S08]  /*8180*/  HMMA.16816.F32.BF16 R60, R4.reuse, R8, RZ ;  /* 0x00000008043c723c */ /* 0x044ff000000418ff */
[C---:B------:R-:W-:Y:S08]  /*8190*/  HMMA.16816.F32.BF16 R180, R4.reuse, R10, RZ ;  /* 0x0000000a04b4723c */ /* 0x040ff000000418ff */
[C---:B------:R-:W-:Y:S08]  /*81a0*/  HMMA.16816.F32.BF16 R64, R4.reuse, R16, RZ ;  /* 0x000000100440723c */ /* 0x040ff000000418ff */
[C---:B------:R-:W-:Y:S08]  /*81b0*/  HMMA.16816.F32.BF16 R108, R4.reuse, R40, RZ ;  /* 0x00000028046c723c */ /* 0x040ff000000418ff */
[C---:B------:R-:W-:Y:S08]  /*81c0*/  HMMA.16816.F32.BF16 R176, R4.reuse, R44, RZ ;  /* 0x0000002c04b0723c */ /* 0x040ff000000418ff */
[C---:B------:R-:W-:Y:S08]  /*81d0*/  HMMA.16816.F32.BF16 R184, R4.reuse, R18, RZ ;  /* 0x0000001204b8723c */ /* 0x040ff000000418ff */
[C---:B------:R-:W-:Y:S08]  /*81e0*/  HMMA.16816.F32.BF16 R204, R4.reuse, R42, RZ ;  /* 0x0000002a04cc723c */ /* 0x040ff000000418ff */
[----:B------:R-:W-:Y:S01]  /*81f0*/  HMMA.16816.F32.BF16 R200, R4, R46, RZ ;  /* 0x0000002e04c8723c */ /* 0x000fe200000418ff */
[----:B------:R-:W1:Y:S07]  /*8200*/  LDSM.16.M88.4 R4, [R3+0x1000] ;  /* 0x001000000304783b */ /* 0x000e6e0000000200 */
[C---:B------:R-:W-:Y:S01]  /*8210*/  HMMA.16816.F32.BF16 R220, R12.reuse, R10, RZ ;  /* 0x0000000a0cdc723c */ /* 0x040fe200000418ff */
[----:B------:R-:W2:Y:S07]  /*8220*/  LDSM.16.M88.4 R8, [R3] ;  /* 0x000000000308783b */ /* 0x000eae0000000200 */
[C---:B------:R-:W-:Y:S08]  /*8230*/  HMMA.16816.F32.BF16 R212, R12.reuse, R16, RZ ;  /* 0x000000100cd4723c */ /* 0x040ff000000418ff */
[C---:B------:R-:W-:Y:S08]  /*8240*/  HMMA.16816.F32.BF16 R188, R12.reuse, R44, RZ ;  /* 0x0000002c0cbc723c */ /* 0x040ff000000418ff */
[C---:B------:R-:W-:Y:S01]  /*8250*/  HMMA.16816.F32.BF16 R216, R12.reuse, R18, RZ ;  /* 0x000000120cd8723c */ /* 0x040fe200000418ff */
[----:B------:R-:W3:Y:S07]  /*8260*/  LDSM.16.M88.4 R16, [R24+0x3000] ;  /* 0x003000001810783b */ /* 0x000eee0000000200 */
[C---:B------:R-:W-:Y:S08]  /*8270*/  HMMA.16816.F32.BF16 R196, R12.reuse, R40, RZ ;  /* 0x000000280cc4723c */ /* 0x040ff000000418ff */
[C---:B------:R-:W-:Y:S01]  /*8280*/  HMMA.16816.F32.BF16 R208, R12.reuse, R42, RZ ;  /* 0x0000002a0cd0723c */ /* 0x040fe200000418ff */
[----:B------:R-:W4:Y:S07]  /*8290*/  LDSM.16.M88.4 R40, [R2+0x7c00] ;  /* 0x007c00000228783b */ /* 0x000f2e0000000200 */
[----:B------:R-:W-:Y:S08]  /*82a0*/  HMMA.16816.F32.BF16 R192, R12, R46, RZ ;  /* 0x0000002e0cc0723c */ /* 0x000ff000000418ff */
        /* <DEDUP_REMOVED lines=9> */
[C---:B------:R-:W-:Y:S08]  /*8340*/  HMMA.16816.F32.BF16 R188, R8.reuse, R20, R188 ;  /* 0x0000001408bc723c */ /* 0x040ff000000418bc */
[----:B------:R-:W-:Y:S03]  /*8350*/  HMMA.16816.F32.BF16 R196, R8, R28, R196 ;  /* 0x0000001c08c4723c */ /* 0x000fe600000418c4 */
[----:B------:R-:W-:Y:S01]  /*8360*/  IMAD.MOV.U32 R106, RZ, RZ, R4 ;  /* 0x000000ffff6a7224 */ /* 0x000fe200078e0004 */
[----:B------:R-:W-:Y:S01]  /*8370*/  MOV R105, R5 ;  /* 0x0000000500697202 */ /* 0x000fe20000000f00 */
[----:B------:R-:W-:-:S02]  /*8380*/  IMAD.MOV.U32 R33, RZ, RZ, R6 ;  /* 0x000000ffff217224 */ /* 0x000fc400078e0006 */
[----:B------:R-:W-:Y:S01]  /*8390*/  IMAD.MOV.U32 R32, RZ, RZ, R7 ;  /* 0x000000ffff207224 */ /* 0x000fe200078e0007 */
[C---:B------:R-:W-:Y:S03]  /*83a0*/  HMMA.16816.F32.BF16 R240, R8.reuse, R36, R240 ;  /* 0x0000002408f0723c */ /* 0x040fe600000418f0 */
[----:B------:R-:W-:Y:S01]  /*83b0*/  IMAD.MOV.U32 R6, RZ, RZ, R188 ;  /* 0x000000ffff067224 */ /* 0x000fe200078e00bc */
[----:B------:R-:W-:Y:S01]  /*83c0*/  MOV R4, R190 ;  /* 0x000000be00047202 */ /* 0x000fe20000000f00 */
[----:B------:R-:W-:Y:S02]  /*83d0*/  IMAD.MOV.U32 R5, RZ, RZ, R189 ;  /* 0x000000ffff057224 */ /* 0x000fe400078e00bd */
[----:B------:R-:W-:Y:S01]  /*83e0*/  IMAD.MOV.U32 R3, RZ, RZ, R191 ;  /* 0x000000ffff037224 */ /* 0x000fe200078e00bf */
[----:B------:R-:W-:Y:S03]  /*83f0*/  HMMA.16816.F32.BF16 R200, R8, R34, R216 ;  /* 0x0000002208c8723c */ /* 0x000fe600000418d8 */
[----:B------:R-:W-:Y:S01]  /*8400*/  MOV R0, R199 ;  /* 0x000000c700007202 */ /* 0x000fe20000000f00 */
[----:B------:R-:W-:Y:S01]  /*8410*/  IMAD.MOV.U32 R25, RZ, RZ, R197 ;  /* 0x000000ffff197224 */ /* 0x000fe200078e00c5 */
[----:B------:R-:W-:Y:S01]  /*8420*/  MOV R26, R196 ;  /* 0x000000c4001a7202 */ /* 0x000fe20000000f00 */
[----:B------:R-:W-:-:S02]  /*8430*/  IMAD.MOV.U32 R7, RZ, RZ, R198 ;  /* 0x000000ffff077224 */ /* 0x000fc400078e00c6 */
[C---:B------:R-:W-:Y:S03]  /*8440*/  HMMA.16816.F32.BF16 R188, R8.reuse, R38, R220 ;  /* 0x0000002608bc723c */ /* 0x040fe600000418dc */
[----:B------:R-:W-:Y:S01]  /*8450*/  IMAD.MOV.U32 R100, RZ, RZ, R240 ;  /* 0x000000ffff647224 */ /* 0x000fe200078e00f0 */
[----:B------:R-:W-:Y:S01]  /*8460*/  MOV R36, R242 ;  /* 0x000000f200247202 */ /* 0x000fe20000000f00 */
[----:B------:R-:W-:Y:S02]  /*8470*/  IMAD.MOV.U32 R27, RZ, RZ, R243 ;  /* 0x000000ffff1b7224 */ /* 0x000fe400078e00f3 */
[----:B------:R-:W-:Y:S01]  /*8480*/  IMAD.MOV.U32 R37, RZ, RZ, R241 ;  /* 0x000000ffff257224 */ /* 0x000fe200078e00f1 */
[----:B------:R-:W-:Y:S01]  /*8490*/  HMMA.16816.F32.BF16 R220, R8, R30, R208 ;  /* 0x0000001e08dc723c */ /* 0x000fe200000418d0 */
[----:B------:R-:W-:Y:S01]  /*84a0*/  MOV R196, R100 ;  /* 0x0000006400c47202 */ /* 0x000fe20000000f00 */
[----:B------:R-:W-:Y:S01]  /*84b0*/  IMAD.MOV.U32 R198, RZ, RZ, R36 ;  /* 0x000000ffffc67224 */ /* 0x000fe200078e0024 */
[----:B------:R-:W-:Y:S01]  /*84c0*/  MOV R199, R27 ;  /* 0x0000001b00c77202 */ /* 0x000fe20000000f00 */
[----:B------:R-:W-:-:S04]  /*84d0*/  IMAD.MOV.U32 R197, RZ, RZ, R37 ;  /* 0x000000ffffc57224 */ /* 0x000fc800078e0025 */
[----:B------:R-:W-:Y:S01]  /*84e0*/  HMMA.16816.F32.BF16 R212, R8, R22, R192 ;  /* 0x0000001608d4723c */ /* 0x000fe200000418c0 */
[----:B------:R-:W-:Y:S01]  /*84f0*/  IMAD.MOV.U32 R194, RZ, RZ, R33 ;  /* 0x000000ffffc27224 */ /* 0x000fe200078e0021 */
[----:B------:R-:W-:Y:S01]  /*8500*/  MOV R193, R105 ;  /* 0x0000006900c17202 */ /* 0x000fe20000000f00 */
[----:B------:R-:W-:Y:S02]  /*8510*/  IMAD.MOV.U32 R195, RZ, RZ, R32 ;  /* 0x000000ffffc37224 */ /* 0x000fe400078e0020 */
[----:B------:R-:W-:-:S03]  /*8520*/  IMAD.MOV.U32 R192, RZ, RZ, R106 ;  /* 0x000000ffffc07224 */ /* 0x000fc600078e006a */
[C---:B---3--:R-:W-:Y:S01]  /*8530*/  HMMA.16816.F32.BF16 R8, R16.reuse, R48, R12 ;  /* 0x000000301008723c */ /* 0x048fe2000004180c */
[----:B------:R-:W1:Y:S07]  /*8540*/  LDSM.16.M88.4 R12, [R24+0x2000] ;  /* 0x00200000180c783b */ /* 0x000e6e0000000200 */
[----:B------:R-:W-:Y:S01]  /*8550*/  HMMA.16816.F32.BF16 R248, R16, R52, R44 ;  /* 0x0000003410f8723c */ /* 0x000fe2000004182c */
[----:B------:R-:W-:Y:S01]  /*8560*/  IMAD.MOV.U32 R47, RZ, RZ, R0 ;  /* 0x000000ffff2f7224 */ /* 0x000fe200078e0000 */
[----:B------:R-:W-:Y:S01]  /*8570*/  MOV R46, R7 ;  /* 0x00000007002e7202 */ /* 0x000fe20000000f00 */
[----:B------:R-:W-:-:S02]  /*8580*/  IMAD.MOV.U32 R0, RZ, RZ, 0x20 ;  /* 0x00000020ff007424 */ /* 0x000fc400078e00ff */
[----:B------:R-:W-:Y:S02]  /*8590*/  IMAD.MOV.U32 R44, RZ, RZ, R26 ;  /* 0x000000ffff2c7224 */ /* 0x000fe400078e001a */
[----:B------:R-:W-:Y:S01]  /*85a0*/  IMAD.MOV.U32 R45, RZ, RZ, R25 ;  /* 0x000000ffff2d7224 */ /* 0x000fe200078e0019 */
[----:B------:R-:W-:Y:S01]  /*85b0*/  SEL R0, R0, 0xffffffe0, !P6 ;  /* 0xffffffe000007807 */ /* 0x000fe20007000000 */
[C---:B----4-:R-:W-:Y:S01]  /*85c0*/  HMMA.16816.F32.BF16 R244, R16.reuse, R40, R64 ;  /* 0x0000002810f4723c */ /* 0x050fe20000041840 */
[----:B------:R-:W-:Y:S01]  /*85d0*/  IMAD.MOV.U32 R67, RZ, RZ, R3 ;  /* 0x000000ffff437224 */ /* 0x000fe200078e0003 */
[----:B------:R-:W-:Y:S01]  /*85e0*/  MOV R27, R9 ;  /* 0x00000009001b7202 */ /* 0x000fe20000000f00 */
[----:B------:R-:W-:Y:S01]  /*85f0*/  IMAD.MOV.U32 R100, RZ, RZ, R8 ;  /* 0x000000ffff647224 */ /* 0x000fe200078e0008 */
[C---:B------:R-:W-:Y:S01]  /*8600*/  IADD3 R3, PT, PT, R0.reuse, R24, RZ ;  /* 0x0000001800037210 */ /* 0x040fe20007ffe0ff */
[----:B------:R-:W-:Y:S01]  /*8610*/  IMAD.IADD R0, R0, 0x1, R2 ;  /* 0x0000000100007824 */ /* 0x000fe200078e0202 */
[----:B------:R-:W-:Y:S01]  /*8620*/  MOV R25, R11 ;  /* 0x0000000b00197202 */ /* 0x000fe20000000f00 */
[----:B------:R-:W-:Y:S01]  /*8630*/  IMAD.MOV.U32 R26, RZ, RZ, R10 ;  /* 0x000000ffff1a7224 */ /* 0x000fe200078e000a */
[----:B------:R-:W-:Y:S01]  /*8640*/  MOV R64, R6 ;  /* 0x0000000600407202 */ /* 0x000fe20000000f00 */
[----:B------:R-:W-:Y:S01]  /*8650*/  LDSM.16.M88.4 R8, [R3+0x2000] ;  /* 0x002000000308783b */ /* 0x000fe20000000200 */
[----:B------:R-:W-:Y:S01]  /*8660*/  IMAD.MOV.U32 R65, RZ, RZ, R5 ;  /* 0x000000ffff417224 */ /* 0x000fe200078e0005 */
[----:B------:R-:W-:Y:S01]  /*8670*/  MOV R66, R4 ;  /* 0x0000000400427202 */ /* 0x000fe20000000f00 */
[C---:B------:R-:W-:Y:S01]  /*8680*/  HMMA.16816.F32.BF16 R60, R16.reuse, R56, R60 ;  /* 0x00000038103c723c */ /* 0x040fe2000004183c */
[----:B------:R-:W2:Y:S04]  /*8690*/  LDSM.16.M88.4 R36, [R0+0x7000] ;  /* 0x007000000024783b */ /* 0x000ea80000000200 */
[----:B------:R-:W-:Y:S03]  /*86a0*/  LDSM.16.M88.4 R4, [R3+0x3000] ;  /* 0x003000000304783b */ /* 0x000fe60000000200 */
[----:B------:R-:W-:Y:S01]  /*86b0*/  HMMA.16816.F32.BF16 R208, R16, R58, R108 ;  /* 0x0000003a10d0723c */ /* 0x000fe2000004186c */
[----:B------:R-:W3:Y:S04]  /*86c0*/  LDSM.16.M88.4 R32, [R0+0x7400] ;  /* 0x007400000020783b */ /* 0x000ee80000000200 */
[----:B------:R-:W4:Y:S03]  /*86d0*/  LDSM.16.M88.4 R28, [R0+0x7c00] ;  /* 0x007c0000001c783b */ /* 0x000f260000000200 */
[----:B-1----:R-:W-:Y:S01]  /*86e0*/  HMMA.16816.F32.BF16 R196, R12, R56, R196 ;  /* 0x000000380cc4723c */ /* 0x002fe200000418c4 */
[----:B------:R-:W1:Y:S07]  /*86f0*/  LDSM.16.M88.4 R20, [R0+0x7800] ;  /* 0x007800000014783b */ /* 0x000e6e0000000200 */
[C---:B------:R-:W-:Y:S08]  /*8700*/  HMMA.16816.F32.BF16 R216, R16.reuse, R54, R184 ;  /* 0x0000003610d8723c */ /* 0x040ff000000418b8 */
[C---:B------:R-:W-:Y:S08]  /*8710*/  HMMA.16816.F32.BF16 R240, R16.reuse, R50, R180 ;  /* 0x0000003210f0723c */ /* 0x040ff000000418b4 */
[----:B------:R-:W-:Y:S01]  /*8720*/  HMMA.16816.F32.BF16 R204, R16, R42, R176 ;  /* 0x0000002a10cc723c */ /* 0x000fe200000418b0 */
[----:B------:R-:W-:Y:S07]  /*8730*/  LDSM.16.M88.4 R16, [R24+0x5000] ;  /* 0x005000001810783b */ /* 0x000fee0000000200 */
[C---:B------:R-:W-:Y:S08]  /*8740*/  HMMA.16816.F32.BF16 R188, R12.reuse, R58, R188 ;  /* 0x0000003a0cbc723c */ /* 0x040ff000000418bc */
[C---:B------:R-:W-:Y:S01]  /*8750*/  HMMA.16816.F32.BF16 R176, R12.reuse, R48, R44 ;  /* 0x000000300cb0723c */ /* 0x040fe2000004182c */
[----:B------:R-:W5:Y:S07]  /*8760*/  LDSM.16.M88.4 R44, [R2+0x8400] ;  /* 0x00840000022c783b */ /* 0x000f6e0000000200 */
[C---:B------:R-:W-:Y:S08]  /*8770*/  HMMA.16816.F32.BF16 R192, R12.reuse, R52, R192 ;  /* 0x000000340cc0723c */ /* 0x040ff000000418c0 */
[C---:B------:R-:W-:Y:S08]  /*8780*/  HMMA.16816.F32.BF16 R180, R12.reuse, R40, R64 ;  /* 0x000000280cb4723c */ /* 0x040ff00000041840 */
[----:B------:R-:W-:Y:S08]  /*8790*/  HMMA.16816.F32.BF16 R64, R12, R42, R212 ;  /* 0x0000002a0c40723c */ /* 0x000ff000000418d4 */
[----:B--2---:R-:W-:Y:S08]  /*87a0*/  HMMA.16816.F32.BF16 R40, R8, R36, R196 ;  /* 0x000000240828723c */ /* 0x004ff000000418c4 */
[----:B------:R-:W-:Y:S01]  /*87b0*/  HMMA.16816.F32.BF16 R184, R12, R54, R200 ;  /* 0x000000360cb8723c */ /* 0x000fe200000418c8 */
[----:B------:R-:W-:Y:S01]  /*87c0*/  MOV R200, R100 ;  /* 0x0000006400c87202 */ /* 0x000fe20000000f00 */
[----:B------:R-:W-:Y:S01]  /*87d0*/  IMAD.MOV.U32 R201, RZ, RZ, R27 ;  /* 0x000000ffffc97224 */ /* 0x000fe200078e001b */
[----:B------:R-:W-:Y:S01]  /*87e0*/  MOV R202, R26 ;  /* 0x0000001a00ca7202 */ /* 0x000fe20000000f00 */
[----:B------:R-:W-:-:S04]  /*87f0*/  IMAD.MOV.U32 R203, RZ, RZ, R25 ;  /* 0x000000ffffcb7224 */ /* 0x000fc800078e0019 */
[----:B---3--:R-:W-:Y:S03]  /*8800*/  HMMA.16816.F32.BF16 R52, R4, R32, R248 ;  /* 0x000000200434723c */ /* 0x008fe600000418f8 */
[----:B------:R-:W-:Y:S01]  /*8810*/  MOV R198, R40 ;  /* 0x0000002800c67202 */ /* 0x000fe20000000f00 */
[----:B------:R-:W-:Y:S01]  /*8820*/  IMAD.MOV.U32 R197, RZ, RZ, R41 ;  /* 0x000000ffffc57224 */ /* 0x000fe200078e0029 */
[----:B------:R-:W-:Y:S01]  /*8830*/  MOV R196, R42 ;  /* 0x0000002a00c47202 */ /* 0x000fe20000000f00 */
[----:B------:R-:W-:Y:S02]  /*8840*/  IMAD.MOV.U32 R107, RZ, RZ, R43 ;  /* 0x000000ffff6b7224 */ /* 0x000fe400078e002b */
[----:B------:R-:W-:Y:S01]  /*8850*/  HMMA.16816.F32.BF16 R108, R12, R50, R220 ;  /* 0x000000320c6c723c */ /* 0x000fe200000418dc */
[----:B------:R-:W2:Y:S04]  /*8860*/  LDSM.16.M88.4 R48, [R2+0x8000] ;  /* 0x008000000230783b */ /* 0x000ea80000000200 */
[----:B------:R-:W3:Y:S03]  /*8870*/  LDSM.16.M88.4 R40, [R2+0x8800] ;  /* 0x008800000228783b */ /* 0x000ee60000000200 */
[C---:B----4-:R-:W-:Y:S08]  /*8880*/  HMMA.16816.F32.BF16 R248, R4.reuse, R28, R244 ;  /* 0x0000001c04f8723c */ /* 0x050ff000000418f4 */
[C---:B------:R-:W-:Y:S08]  /*8890*/  HMMA.16816.F32.BF16 R60, R4.reuse, R36, R60 ;  /* 0x00000024043c723c */ /* 0x040ff0000004183c */
[C---:B------:R-:W-:Y:S08]  /*88a0*/  HMMA.16816.F32.BF16 R56, R4.reuse, R38, R208 ;  /* 0x000000260438723c */ /* 0x040ff000000418d0 */
[C---:B------:R-:W-:Y:S08]  /*88b0*/  HMMA.16816.F32.BF16 R12, R4.reuse, R34, R216 ;  /* 0x00000022040c723c */ /* 0x040ff000000418d8 */
[C---:B-1----:R-:W-:Y:S08]  /*88c0*/  HMMA.16816.F32.BF16 R200, R4.reuse, R20, R200 ;  /* 0x0000001404c8723c */ /* 0x042ff000000418c8 */
[C---:B------:R-:W-:Y:S08]  /*88d0*/  HMMA.16816.F32.BF16 R212, R4.reuse, R22, R240 ;  /* 0x0000001604d4723c */ /* 0x040ff000000418f0 */
[----:B------:R-:W-:Y:S08]  /*88e0*/  HMMA.16816.F32.BF16 R244, R4, R30, R204 ;  /* 0x0000001e04f4723c */ /* 0x000ff000000418cc */
[C---:B------:R-:W-:Y:S01]  /*88f0*/  HMMA.16816.F32.BF16 R4, R8.reuse, R38, R188 ;  /* 0x000000260804723c */ /* 0x040fe200000418bc */
[----:B------:R-:W1:Y:S07]  /*8900*/  LDSM.16.M88.4 R36, [R2+0x8c00] ;  /* 0x008c00000224783b */ /* 0x000e6e0000000200 */
[C---:B------:R-:W-:Y:S08]  /*8910*/  HMMA.16816.F32.BF16 R188, R8.reuse, R32, R192 ;  /* 0x0000002008bc723c */ /* 0x040ff000000418c0 */
[----:B------:R-:W-:Y:S03]  /*8920*/  HMMA.16816.F32.BF16 R32, R8, R34, R184 ;  /* 0x000000220820723c */ /* 0x000fe600000418b8 */
[----:B------:R-:W-:Y:S01]  /*8930*/  MOV R100, R6 ;  /* 0x0000000600647202 */ /* 0x000fe20000000f00 */
[----:B------:R-:W-:Y:S01]  /*8940*/  IMAD.MOV.U32 R27, RZ, RZ, R7 ;  /* 0x000000ffff1b7224 */ /* 0x000fe200078e0007 */
[----:B------:R-:W-:Y:S01]  /*8950*/  MOV R106, R4 ;  /* 0x00000004006a7202 */ /* 0x000fe20000000f00 */
[----:B------:R-:W-:-:S02]  /*8960*/  IMAD.MOV.U32 R105, RZ, RZ, R5 ;  /* 0x000000ffff697224 */ /* 0x000fc400078e0005 */
[C---:B-----5:R-:W-:Y:S03]  /*8970*/  HMMA.16816.F32.BF16 R192, R16.reuse, R44, R52 ;  /* 0x0000002c10c0723c */ /* 0x060fe60000041834 */
[----:B------:R-:W-:Y:S01]  /*8980*/  MOV R26, R188 ;  /* 0x000000bc001a7202 */ /* 0x000fe20000000f00 */
[----:B------:R-:W-:Y:S01]  /*8990*/  IMAD.MOV.U32 R25, RZ, RZ, R189 ;  /* 0x000000ffff197224 */ /* 0x000fe200078e00bd */
[----:B------:R-:W-:Y:S01]  /*89a0*/  MOV R7, R190 ;  /* 0x000000be00077202 */ /* 0x000fe20000000f00 */
[----:B------:R-:W-:Y:S02]  /*89b0*/  IMAD.MOV.U32 R6, RZ, RZ, R191 ;  /* 0x000000ffff067224 */ /* 0x000fe400078e00bf */
[----:B------:R-:W-:Y:S01]  /*89c0*/  HMMA.16816.F32.BF16 R188, R16, R46, R12 ;  /* 0x0000002e10bc723c */ /* 0x000fe2000004180c */
[----:B------:R-:W4:Y:S02]  /*89d0*/  LDSM.16.M88.4 R12, [R24+0x4000] ;  /* 0x00400000180c783b */ /* 0x000f240000000200 */
[----:B------:R-:W-:Y:S01]  /*89e0*/  IMAD.MOV.U32 R0, RZ, RZ, R35 ;  /* 0x000000ffff007224 */ /* 0x000fe200078e0023 */
[----:B------:R-:W-:Y:S01]  /*89f0*/  MOV R3, R34 ;  /* 0x0000002200037202 */ /* 0x000fe20000000f00 */
[----:B------:R-:W-:Y:S01]  /*8a00*/  IMAD.MOV.U32 R4, RZ, RZ, R33 ;  /* 0x000000ffff047224 */ /* 0x000fe200078e0021 */
[----:B------:R-:W-:Y:S01]  /*8a10*/  MOV R5, R32 ;  /* 0x0000002000057202 */ /* 0x000fe20000000f00 */
[----:B------:R-:W-:Y:S01]  /*8a20*/  IMAD.MOV.U32 R55, RZ, RZ, R0 ;  /* 0x000000ffff377224 */ /* 0x000fe200078e0000 */
[----:B------:R-:W-:Y:S01]  /*8a30*/  MOV R0, 0x20 ;  /* 0x0000002000007802 */ /* 0x000fe20000000f00 */
[C---:B------:R-:W-:Y:S01]  /*8a40*/  HMMA.16816.F32.BF16 R208, R8.reuse, R30, R64 ;  /* 0x0000001e08d0723c */ /* 0x040fe20000041840 */
[----:B------:R-:W-:Y:S01]  /*8a50*/  MOV R54, R3 ;  /* 0x0000000300367202 */ /* 0x000fe20000000f00 */
[----:B------:R-:W-:Y:S01]  /*8a60*/  IMAD.MOV.U32 R65, RZ, RZ, R197 ;  /* 0x000000ffff417224 */ /* 0x000fe200078e00c5 */
[----:B------:R-:W-:Y:S01]  /*8a70*/  SEL R0, R0, 0xffffffe0, !P6 ;  /* 0xffffffe000007807 */ /* 0x000fe20007000000 */
[----:B------:R-:W-:Y:S01]  /*8a80*/  IMAD.MOV.U32 R53, RZ, RZ, R4 ;  /* 0x000000ffff357224 */ /* 0x000fe200078e0004 */
[----:B------:R-:W-:Y:S01]  /*8a90*/  MOV R64, R198 ;  /* 0x000000c600407202 */ /* 0x000fe20000000f00 */
[----:B------:R-:W-:Y:S01]  /*8aa0*/  IMAD.MOV.U32 R67, RZ, RZ, R107 ;  /* 0x000000ffff437224 */ /* 0x000fe200078e006b */
[----:B------:R-:W-:Y:S01]  /*8ab0*/  MOV R66, R196 ;  /* 0x000000c400427202 */ /* 0x000fe20000000f00 */
[C---:B------:R-:W-:Y:S01]  /*8ac0*/  IMAD.IADD R3, R0.reuse, 0x1, R24 ;  /* 0x0000000100037824 */ /* 0x040fe200078e0218 */
[----:B------:R-:W-:Y:S01]  /*8ad0*/  IADD3 R0, PT, PT, R0, R2, RZ ;  /* 0x0000000200007210 */ /* 0x000fe20007ffe0ff */
[----:B------:R-:W-:Y:S01]  /*8ae0*/  HMMA.16816.F32.BF16 R240, R8, R20, R176 ;  /* 0x0000001408f0723c */ /* 0x000fe200000418b0 */
[----:B------:R-:W-:-:S03]  /*8af0*/  MOV R52, R5 ;  /* 0x0000000500347202 */ /* 0x000fc60000000f00 */
[----:B------:R-:W-:Y:S04]  /*8b00*/  LDSM.16.M88.4 R32, [R0+0x8000] ;  /* 0x008000000020783b */ /* 0x000fe80000000200 */
[C---:B------:R-:W-:Y:S01]  /*8b10*/  HMMA.16816.F32.BF16 R220, R8.reuse, R22, R108 ;  /* 0x0000001608dc723c */ /* 0x040fe2000004186c */
[----:B------:R-:W-:Y:S07]  /*8b20*/  LDSM.16.M88.4 R20, [R0+0x8800] ;  /* 0x008800000014783b */ /* 0x000fee0000000200 */
[----:B------:R-:W-:Y:S01]  /*8b30*/  HMMA.16816.F32.BF16 R216, R8, R28, R180 ;  /* 0x0000001c08d8723c */ /* 0x000fe200000418b4 */
[----:B------:R-:W-:Y:S04]  /*8b40*/  LDSM.16.M88.4 R28, [R0+0x8400] ;  /* 0x00840000001c783b */ /* 0x000fe80000000200 */
[----:B------:R-:W-:Y:S03]  /*8b50*/  LDSM.16.M88.4 R8, [R3+0x4000] ;  /* 0x004000000308783b */ /* 0x000fe60000000200 */
[----:B--2---:R-:W-:Y:S01]  /*8b60*/  HMMA.16816.F32.BF16 R196, R16, R50, R56 ;  /* 0x0000003210c4723c */ /* 0x004fe20000041838 */
[----:B------:R-:W-:Y:S01]  /*8b70*/  MOV R58, R7 ;  /* 0x00000007003a7202 */ /* 0x000fe20000000f00 */
[----:B------:R-:W-:Y:S01]  /*8b80*/  IMAD.MOV.U32 R59, RZ, RZ, R6 ;  /* 0x000000ffff3b7224 */ /* 0x000fe200078e0006 */
[----:B------:R-:W-:Y:S01]  /*8b90*/  MOV R56, R26 ;  /* 0x0000001a00387202 */ /* 0x000fe20000000f00 */
[----:B------:R-:W2:Y:S01]  /*8ba0*/  LDSM.16.M88.4 R4, [R3+0x5000] ;  /* 0x005000000304783b */ /* 0x000ea20000000200 */
[----:B------:R-:W-:-:S03]  /*8bb0*/  IMAD.MOV.U32 R57, RZ, RZ, R25 ;  /* 0x000000ffff397224 */ /* 0x000fc600078e0019 */
[----:B------:R-:W-:Y:S01]  /*8bc0*/  HMMA.16816.F32.BF16 R204, R16, R48, R60 ;  /* 0x0000003010cc723c */ /* 0x000fe2000004183c */
[----:B------:R-:W-:Y:S01]  /*8bd0*/  MOV R60, R106 ;  /* 0x0000006a003c7202 */ /* 0x000fe20000000f00 */
[----:B------:R-:W-:Y:S01]  /*8be0*/  IMAD.MOV.U32 R61, RZ, RZ, R105 ;  /* 0x000000ffff3d7224 */ /* 0x000fe200078e0069 */
[----:B------:R-:W-:Y:S01]  /*8bf0*/  MOV R62, R100 ;  /* 0x00000064003e7202 */ /* 0x000fe20000000f00 */
[----:B------:R-:W-:-:S04]  /*8c00*/  IMAD.MOV.U32 R63, RZ, RZ, R27 ;  /* 0x000000ffff3f7224 */ /* 0x000fc800078e001b */
[C---:B---3--:R-:W-:Y:S08]  /*8c10*/  HMMA.16816.F32.BF16 R184, R16.reuse, R40, R200 ;  /* 0x0000002810b8723c */ /* 0x048ff000000418c8 */
[C---:B------:R-:W-:Y:S08]  /*8c20*/  HMMA.16816.F32.BF16 R180, R16.reuse, R42, R212 ;  /* 0x0000002a10b4723c */ /* 0x040ff000000418d4 */
[C---:B-1----:R-:W-:Y:S08]  /*8c30*/  HMMA.16816.F32.BF16 R176, R16.reuse, R36, R248 ;  /* 0x0000002410b0723c */ /* 0x042ff000000418f8 */
[----:B------:R-:W-:Y:S01]  /*8c40*/  HMMA.16816.F32.BF16 R108, R16, R38, R244 ;  /* 0x00000026106c723c */ /* 0x000fe200000418f4 */
[----:B------:R-:W1:Y:S01]  /*8c50*/  LDSM.16.M88.4 R16, [R0+0x8c00] ;  /* 0x008c00000010783b */ /* 0x000e620000000200 */
[----:B------:R-:W-:-:S06]  /*8c60*/  DEPBAR.LE SB0, 0x0 ;  /* 0x000080000000791a */ /* 0x000fcc0000000000 */
[C---:B----4-:R-:W-:Y:S08]  /*8c70*/  HMMA.16816.F32.BF16 R64, R12.reuse, R48, R64 ;  /* 0x000000300c40723c */ /* 0x050ff00000041840 */
        /* <DEDUP_REMOVED lines=9> */
[C---:B------:R-:W-:Y:S08]  /*8d10*/  HMMA.16816.F32.BF16 R240, R4.reuse, R22, R180 ;  /* 0x0000001604f0723c */ /* 0x040ff000000418b4 */
[C---:B-1----:R-:W-:Y:S08]  /*8d20*/  HMMA.16816.F32.BF16 R244, R4.reuse, R16, R176 ;  /* 0x0000001004f4723c */ /* 0x042ff000000418b0 */
        /* <DEDUP_REMOVED lines=12> */
[----:B------:R-:W-:Y:S06]  /*8df0*/  BAR.SYNC.DEFER_BLOCKING 0x0 ;  /* 0x0000000000007b1d */ /* 0x000fec0000010000 */
[----:B------:R-:W-:-:S13]  /*8e00*/  BRA.U !UP0, `(.L_x_338) ;  /* 0x0000000108fc7547 */ /* 0x000fda000b800000 */
[----:B------:R-:W2:Y:S04]  /*8e10*/  LDL R26, [R1+0x2c] ;  /* 0x00002c00011a7983 */ /* 0x000ea80000100800 */
[----:B------:R-:W3:Y:S01]  /*8e20*/  LDL R27, [R1+0x28] ;  /* 0x00002800011b7983 */ /* 0x000ee20000100800 */
[----:B------:R-:W-:Y:S01]  /*8e30*/  UIADD3 UR5, UPT, UPT, UR22, -0x3, URZ ;  /* 0xfffffffd16057890 */ /* 0x000fe2000fffe0ff */
[----:B------:R-:W-:Y:S03]  /*8e40*/  BSSY.RECONVERGENT B0, `(.L_x_339) ;  /* 0x000003a000007945 */ /* 0x000fe60003800200 */
[----:B------:R-:W-:-:S04]  /*8e50*/  UIMAD.WIDE.U32 UR26, UR5, UR10, URZ ;  /* 0x0000000a051a72a5 */ /* 0x000fc8000f8e00ff */
[----:B------:R-:W-:Y:S02]  /*8e60*/  USHF.L.U32 UR4, UR26, 0x6, URZ ;  /* 0x000000061a047899 */ /* 0x000fe400080006ff */
[----:B------:R-:W-:Y:S02]  /*8e70*/  UIMAD UR5, UR5, UR11, UR27 ;  /* 0x0000000b050572a4 */ /* 0x000fe4000f8e021b */
[----:B------:R-:W-:Y:S02]  /*8e80*/  ULEA UR7, UP0, UR10, UR4, 0x5 ;  /* 0x000000040a077291 */ /* 0x000fe4000f8028ff */
[----:B------:R-:W-:Y:S01]  /*8e90*/  USHF.L.U64.HI UR5, UR26, 0x6, UR5 ;  /* 0x000000061a057899 */ /* 0x000fe20008010205 */
[----:B------:R-:W-:Y:S02]  /*8ea0*/  IMAD.U32 R0, RZ, RZ, UR4 ;  /* 0x00000004ff007e24 */ /* 0x000fe4000f8e00ff */
[----:B------:R-:W-:Y:S01]  /*8eb0*/  IMAD.U32 R4, RZ, RZ, UR4 ;  /* 0x00000004ff047e24 */ /* 0x000fe2000f8e00ff */
[----:B------:R-:W-:Y:S01]  /*8ec0*/  MOV R13, UR7 ;  /* 0x00000007000d7c02 */ /* 0x000fe20008000f00 */
[----:B------:R-:W-:-:S02]  /*8ed0*/  IMAD.U32 R7, RZ, RZ, UR4 ;  /* 0x00000004ff077e24 */ /* 0x000fc4000f8e00ff */
[----:B------:R-:W-:Y:S02]  /*8ee0*/  IMAD.U32 R3, RZ, RZ, UR5 ;  /* 0x00000005ff037e24 */ /* 0x000fe4000f8e00ff */
[----:B------:R-:W-:Y:S01]  /*8ef0*/  IMAD.U32 R5, RZ, RZ, UR4 ;  /* 0x00000004ff057e24 */ /* 0x000fe2000f8e00ff */
[CC--:B--2---:R-:W-:Y:S02]  /*8f00*/  @!P4 LEA R10, P0, R0.reuse, R26.reuse, 0x1 ;  /* 0x0000001a000ac211 */ /* 0x0c4fe400078008ff */
[-C--:B------:R-:W-:Y:S01]  /*8f10*/  @!P3 LEA R8, P1, R0, R26.reuse, 0x1 ;  /* 0x0000001a0008b211 */ /* 0x080fe200078208ff */
[----:B------:R-:W-:Y:S01]  /*8f20*/  IMAD.U32 R0, RZ, RZ, UR5 ;  /* 0x00000005ff007e24 */ /* 0x000fe2000f8e00ff */
[-C--:B---3--:R-:W-:Y:S02]  /*8f30*/  @!P4 LEA.HI.X R11, R4, R27.reuse, R3, 0x1, P0 ;  /* 0x0000001b040bc211 */ /* 0x088fe400000f0c03 */
[----:B------:R-:W-:Y:S01]  /*8f40*/  MOV R3, UR4 ;  /* 0x0000000400037c02 */ /* 0x000fe20008000f00 */
[----:B------:R-:W-:Y:S01]  /*8f50*/  ULEA.HI.X UR4, UR10, UR5, UR11, 0x5, UP0 ;  /* 0x000000050a047291 */ /* 0x000fe200080f2c0b */
[----:B------:R-:W-:Y:S01]  /*8f60*/  MOV R4, UR7 ;  /* 0x0000000700047c02 */ /* 0x000fe20008000f00 */
[----:B------:R-:W-:Y:S01]  /*8f70*/  @!PT LDS RZ, [RZ] ;  /* 0x00000000fffff984 */ /* 0x000fe20000000800 */
[----:B------:R-:W-:Y:S01]  /*8f80*/  @!PT LDS RZ, [RZ] ;  /* 0x00000000fffff984 */ /* 0x000fe20000000800 */
[----:B------:R-:W-:Y:S01]  /*8f90*/  @!PT LDS RZ, [RZ] ;  /* 0x00000000fffff984 */ /* 0x000fe20000000800 */
[----:B------:R1:W-:Y:S01]  /*8fa0*/  @!P4 LDGSTS.E.BYPASS.LTC128B.128 [R232+0x6000], desc[UR12][R10.64] ;  /* 0x060000000ae8cfae */ /* 0x0003e2000b981a0c */
[-C--:B------:R-:W-:Y:S01]  /*8fb0*/  @!P2 LEA R6, P0, R3, R26.reuse, 0x1 ;  /* 0x0000001a0306a211 */ /* 0x080fe200078008ff */
[----:B------:R-:W-:Y:S01]  /*8fc0*/  IMAD.U32 R3, RZ, RZ, UR5 ;  /* 0x00000005ff037e24 */ /* 0x000fe2000f8e00ff */
[----:B------:R-:W-:Y:S01]  /*8fd0*/  LEA R4, P5, R4, R26, 0x1 ;  /* 0x0000001a04047211 */ /* 0x000fe200078a08ff */
[----:B------:R-:W-:Y:S01]  /*8fe0*/  IMAD.U32 R12, RZ, RZ, UR4 ;  /* 0x00000004ff0c7e24 */ /* 0x000fe2000f8e00ff */
[----:B------:R1:W-:Y:S02]  /*8ff0*/  @P4 STS.128 [R232+0x6000], RZ ;  /* 0x006000ffe8004388 */ /* 0x0003e40000000c00 */
[----:B------:R-:W-:-:S02]  /*9000*/  @!P3 LEA.HI.X R9, R7, R27, R3, 0x1, P1 ;  /* 0x0000001b0709b211 */ /* 0x000fc400008f0c03 */
[-C--:B------:R-:W-:Y:S02]  /*9010*/  @!P2 LEA.HI.X R7, R5, R27.reuse, R0, 0x1, P0 ;  /* 0x0000001b0507a211 */ /* 0x080fe400000f0c00 */
        /* <DEDUP_REMOVED lines=27> */
.L_x_340:
[----:B------:R2:W-:Y:S02]  /*91d0*/  STS.128 [R232+0x8800], RZ ;  /* 0x008800ffe8007388 */ /* 0x0005e40000000c00 */
.L_x_341:
[----:B------:R-:W-:Y:S05]  /*91e0*/  BSYNC.RECONVERGENT B0 ;  /* 0x0000000000007941 */ /* 0x000fea0003800200 */
.L_x_339:
[----:B------:R-:W0:Y:S02]  /*91f0*/  LDGDEPBAR ;  /* 0x00000000000079af */ /* 0x000e240000000000 */
.L_x_338:
[----:B-1-3--:R-:W3:Y:S04]  /*9200*/  LDL R4, [R1+0x48] ;  /* 0x0000480001047983 */ /* 0x00aee80000100800 */
[----:B------:R-:W4:Y:S01]  /*9210*/  LDL.LU R3, [R1+0x14] ;  /* 0x0000140001037983 */ /* 0x000f220000300800 */
[----:B------:R-:W-:Y:S01]  /*9220*/  IMAD.U32 R0, RZ, RZ, UR22 ;  /* 0x00000016ff007e24 */ /* 0x000fe2000f8e00ff */
[----:B------:R-:W-:Y:S01]  /*9230*/  UIADD3 UR4, UPT, UPT, UR21, UR25, URZ ;  /* 0x0000001915047290 */ /* 0x000fe2000fffe0ff */
[C---:B------:R-:W-:Y:S01]  /*9240*/  VIADD R37, R233.reuse, 0x8 ;  /* 0x00000008e9257836 */ /* 0x040fe20000000000 */
[----:B------:R-:W1:Y:S01]  /*9250*/  S2UR UR5, SR_CgaCtaId ;  /* 0x00000000000579c3 */ /* 0x000e620000008800 */
[----:B------:R-:W-:Y:S01]  /*9260*/  VIADD R43, R233, 0x40 ;  /* 0x00000040e92b7836 */ /* 0x000fe20000000000 */
[----:B------:R-:W-:Y:S01]  /*9270*/  SHF.R.U32.HI R225, RZ, 0x1, R231 ;  /* 0x00000001ffe17819 */ /* 0x000fe200000116e7 */
[----:B------:R-:W-:Y:S01]  /*9280*/  UMOV UR7, 0x400 ;  /* 0x0000040000077882 */ /* 0x000fe20000000000 */
[----:B------:R-:W-:-:S02]  /*9290*/  UISETP.GT.U32.AND UP0, UPT, UR17, UR18, UPT ;  /* 0x000000121100728c */ /* 0x000fc4000bf04070 */
[----:B-1----:R-:W-:Y:S01]  /*92a0*/  ULEA UR5, UR5, UR7, 0x18 ;  /* 0x0000000705057291 */ /* 0x002fe2000f8ec0ff */
[----:B---3--:R-:W-:Y:S02]  /*92b0*/  IMAD R0, R0, 0x40, R4 ;  /* 0x0000004000007824 */ /* 0x008fe400078e0204 */
[----:B----4-:R-:W-:-:S03]  /*92c0*/  IMAD.MOV.U32 R213, RZ, RZ, R3 ;  /* 0x000000ffffd57224 */ /* 0x010fc600078e0003 */
[C---:B------:R-:W-:Y:S01]  /*92d0*/  IADD3 R14, PT, PT, R0.reuse, -0x6f, RZ ;  /* 0xffffff91000e7810 */ /* 0x040fe20007ffe0ff */
[C---:B------:R-:W-:Y:S02]  /*92e0*/  VIADD R3, R0.reuse, UR21 ;  /* 0x0000001500037c36 */ /* 0x040fe40008000000 */
[----:B------:R-:W-:Y:S02]  /*92f0*/  VIADD R20, R0, 0xffffff80 ;  /* 0xffffff8000147836 */ /* 0x000fe40000000000 */
[C---:B------:R-:W-:Y:S02]  /*9300*/  VIADD R23, R3.reuse, 0xffffff80 ;  /* 0xffffff8003177836 */ /* 0x040fe40000000000 */
[C---:B------:R-:W-:Y:S02]  /*9310*/  VIADD R22, R3.reuse, 0xffffff81 ;  /* 0xffffff8103167836 */ /* 0x040fe40000000000 */
[C---:B------:R-:W-:Y:S02]  /*9320*/  VIADD R36, R3.reuse, 0xffffff88 ;  /* 0xffffff8803247836 */ /* 0x040fe40000000000 */
[----:B------:R-:W-:-:S02]  /*9330*/  VIADD R35, R3, 0xffffff89 ;  /* 0xffffff8903237836 */ /* 0x000fc40000000000 */
[C---:B------:R-:W-:Y:S02]  /*9340*/  IMAD.IADD R5, R37.reuse, 0x1, -R23 ;  /* 0x0000000125057824 */ /* 0x040fe400078e0a17 */
[----:B------:R-:W-:Y:S01]  /*9350*/  IMAD.IADD R4, R37, 0x1, -R22 ;  /* 0x0000000125047824 */ /* 0x000fe200078e0a16 */
[----:B------:R-:W-:Y:S01]  /*9360*/  IADD3 R8, PT, PT, -R35, R37, RZ ;  /* 0x0000002523087210 */ /* 0x000fe20007ffe1ff */
[----:B------:R-:W-:Y:S01]  /*9370*/  IMAD.IADD R6, R37, 0x1, -R36 ;  /* 0x0000000125067824 */ /* 0x000fe200078e0a24 */
[----:B------:R-:W-:Y:S01]  /*9380*/  IABS R7, R5 ;  /* 0x0000000500077213 */ /* 0x000fe20000000000 */
[C---:B------:R-:W-:Y:S01]  /*9390*/  VIADD R34, R3.reuse, 0xffffff90 ;  /* 0xffffff9003227836 */ /* 0x040fe20000000000 */
[----:B------:R-:W-:Y:S01]  /*93a0*/  IABS R5, R4 ;  /* 0x0000000400057213 */ /* 0x000fe20000000000 */
[C---:B------:R-:W-:Y:S01]  /*93b0*/  VIADD R33, R3.reuse, 0xffffff91 ;  /* 0xffffff9103217836 */ /* 0x040fe20000000000 */
[----:B------:R-:W-:Y:S01]  /*93c0*/  IABS R4, R6 ;  /* 0x0000000600047213 */ /* 0x000fe20000000000 */
[----:B------:R-:W-:Y:S01]  /*93d0*/  VIADD R32, R3, 0xffffff98 ;  /* 0xffffff9803207836 */ /* 0x000fe20000000000 */
[----:B------:R-:W-:Y:S01]  /*93e0*/  IABS R6, R8 ;  /* 0x0000000800067213 */ /* 0x000fe20000000000 */
[----:B------:R-:W-:-:S02]  /*93f0*/  IMAD.MOV.U32 R8, RZ, RZ, R7 ;  /* 0x000000ffff087224 */ /* 0x000fc400078e0007 */
[----:B------:R-:W-:Y:S02]  /*9400*/  IMAD.MOV.U32 R7, RZ, RZ, R5 ;  /* 0x000000ffff077224 */ /* 0x000fe400078e0005 */
[----:B------:R-:W-:Y:S02]  /*9410*/  IMAD.MOV.U32 R5, RZ, RZ, R4 ;  /* 0x000000ffff057224 */ /* 0x000fe400078e0004 */
[----:B------:R-:W-:Y:S01]  /*9420*/  IMAD.MOV.U32 R4, RZ, RZ, R6 ;  /* 0x000000ffff047224 */ /* 0x000fe200078e0006 */
[----:B------:R-:W-:Y:S01]  /*9430*/  I2FP.F32.S32 R7, R7 ;  /* 0x0000000700077245 */ /* 0x000fe20000201400 */
[C---:B------:R-:W-:Y:S01]  /*9440*/  VIADD R31, R3.reuse, 0xffffff99 ;  /* 0xffffff99031f7836 */ /* 0x040fe20000000000 */
[----:B------:R-:W-:Y:S01]  /*9450*/  I2FP.F32.S32 R5, R5 ;  /* 0x0000000500057245 */ /* 0x000fe20000201400 */
[----:B------:R-:W-:Y:S01]  /*9460*/  VIADD R30, R3, 0xffffffa0 ;  /* 0xffffffa0031e7836 */ /* 0x000fe20000000000 */
[----:B------:R-:W-:Y:S01]  /*9470*/  I2FP.F32.S32 R4, R4 ;  /* 0x0000000400047245 */ /* 0x000fe20000201400 */
[----:B------:R-:W-:Y:S01]  /*9480*/  FFMA.FTZ R48, R7, -UR6, R67 ;  /* 0x8000000607307c23 */ /* 0x000fe20008010043 */
[----:B------:R-:W-:Y:S01]  /*9490*/  I2FP.F32.S32 R6, R8 ;  /* 0x0000000800067245 */ /* 0x000fe20000201400 */
[----:B------:R-:W-:Y:S01]  /*94a0*/  FFMA.FTZ R47, R5, -UR6, R62 ;  /* 0x80000006052f7c23 */ /* 0x000fe2000801003e */
[----:B------:R-:W-:-:S02]  /*94b0*/  IMAD.IADD R5, R37, 0x1, -R34 ;  /* 0x0000000125057824 */ /* 0x000fc400078e0a22 */
[----:B------:R-:W-:Y:S01]  /*94c0*/  FFMA.FTZ R46, R4, -UR6, R63 ;  /* 0x80000006042e7c23 */ /* 0x000fe2000801003f */
[----:B------:R-:W-:Y:S01]  /*94d0*/  IMAD.IADD R4, R37, 0x1, -R33 ;  /* 0x0000000125047824 */ /* 0x000fe200078e0a21 */
[----:B------:R-:W-:Y:S01]  /*94e0*/  IADD3 R8, PT, PT, -R31, R37, RZ ;  /* 0x000000251f087210 */ /* 0x000fe20007ffe1ff */
[C---:B------:R-:W-:Y:S02]  /*94f0*/  IMAD.IADD R7, R37.reuse, 0x1, -R32 ;  /* 0x0000000125077824 */ /* 0x040fe400078e0a20 */
[----:B------:R-:W-:Y:S01]  /*9500*/  FFMA.FTZ R49, R6, -UR6, R66 ;  /* 0x8000000606317c23 */ /* 0x000fe20008010042 */
        /* <DEDUP_REMOVED lines=8> */
[----:B------:R-:W-:Y:S01]  /*9590*/  IMAD.MOV.U32 R8, RZ, RZ, R6 ;  /* 0x000000ffff087224 */ /* 0x000fe200078e0006 */
[----:B------:R-:W-:Y:S01]  /*95a0*/  IABS R7, R10 ;  /* 0x0000000a00077213 */ /* 0x000fe20000000000 */
[----:B------:R-:W-:Y:S01]  /*95b0*/  IMAD.MOV.U32 R6, RZ, RZ, R5 ;  /* 0x000000ffff067224 */ /* 0x000fe200078e0005 */
[----:B------:R-:W-:Y:S01]  /*95c0*/  I2FP.F32.S32 R9, R9 ;  /* 0x0000000900097245 */ /* 0x000fe20000201400 */
[----:B------:R-:W-:-:S02]  /*95d0*/  IMAD.MOV.U32 R5, RZ, RZ, R4 ;  /* 0x000000ffff057224 */ /* 0x000fc400078e0004 */
[----:B------:R-:W-:Y:S01]  /*95e0*/  IMAD.MOV.U32 R4, RZ, RZ, R7 ;  /* 0x000000ffff047224 */ /* 0x000fe200078e0007 */
[----:B------:R-:W-:Y:S01]  /*95f0*/  I2FP.F32.S32 R6, R6 ;  /* 0x0000000600067245 */ /* 0x000fe20000201400 */
[----:B------:R-:W-:Y:S01]  /*9600*/  VIADD R26, R3, 0xffffffb0 ;  /* 0xffffffb0031a7836 */ /* 0x000fe20000000000 */
[----:B------:R-:W-:Y:S01]  /*9610*/  I2FP.F32.S32 R5, R5 ;  /* 0x0000000500057245 */ /* 0x000fe20000201400 */
[----:B------:R-:W-:Y:S01]  /*9620*/  VIADD R18, R0, 0xffffff81 ;  /* 0xffffff8100127836 */ /* 0x000fe20000000000 */
[----:B------:R-:W-:Y:S01]  /*9630*/  I2FP.F32.S32 R4, R4 ;  /* 0x0000000400047245 */ /* 0x000fe20000201400 */
[----:B------:R-:W-:Y:S01]  /*9640*/  FFMA.FTZ R44, R6, -UR6, R110 ;  /* 0x80000006062c7c23 */ /* 0x000fe2000801006e */
[----:B------:R-:W-:Y:S01]  /*9650*/  I2FP.F32.S32 R7, R8 ;  /* 0x0000000800077245 */ /* 0x000fe20000201400 */
[----:B------:R-:W-:Y:S01]  /*9660*/  FFMA.FTZ R42, R5, -UR6, R111 ;  /* 0x80000006052a7c23 */ /* 0x000fe2000801006f */
[C---:B------:R-:W-:Y:S02]  /*9670*/  IMAD.IADD R5, R37.reuse, 0x1, -R29 ;  /* 0x0000000125057824 */ /* 0x040fe400078e0a1d */
[----:B------:R-:W-:Y:S01]  /*9680*/  FFMA.FTZ R41, R4, -UR6, R178 ;  /* 0x8000000604297c23 */ /* 0x000fe200080100b2 */
[----:B------:R-:W-:-:S02]  /*9690*/  IMAD.IADD R4, R37, 0x1, -R28 ;  /* 0x0000000125047824 */ /* 0x000fc400078e0a1c */
[----:B------:R-:W-:Y:S01]  /*96a0*/  FFMA.FTZ R45, R7, -UR6, R59 ;  /* 0x80000006072d7c23 */ /* 0x000fe2000801003b */
[----:B------:R-:W-:Y:S01]  /*96b0*/  IMAD.IADD R6, R37, 0x1, -R27 ;  /* 0x0000000125067824 */ /* 0x000fe200078e0a1b */
[----:B------:R-:W-:Y:S01]  /*96c0*/  IADD3 R8, PT, PT, -R26, R37, RZ ;  /* 0x000000251a087210 */ /* 0x000fe20007ffe1ff */
[C---:B------:R-:W-:Y:S01]  /*96d0*/  VIADD R17, R0.reuse, 0xffffff88 ;  /* 0xffffff8800117836 */ /* 0x040fe20000000000 */
        /* <DEDUP_REMOVED lines=8> */
[----:B------:R-:W-:Y:S01]  /*9760*/  FFMA.FTZ R21, R9, -UR6, R58 ;  /* 0x8000000609157c23 */ /* 0x000fe2000801003a */
[----:B------:R-:W-:Y:S02]  /*9770*/  IMAD.MOV.U32 R7, RZ, RZ, R5 ;  /* 0x000000ffff077224 */ /* 0x000fe400078e0005 */
[----:B------:R-:W-:Y:S02]  /*9780*/  IMAD.MOV.U32 R5, RZ, RZ, R4 ;  /* 0x000000ffff057224 */ /* 0x000fe400078e0004 */
[----:B------:R-:W-:Y:S01]  /*9790*/  IMAD.MOV.U32 R4, RZ, RZ, R6 ;  /* 0x000000ffff047224 */ /* 0x000fe200078e0006 */
[----:B------:R-:W-:Y:S01]  /*97a0*/  I2FP.F32.S32 R6, R8 ;  /* 0x0000000800067245 */ /* 0x000fe20000201400 */
[C---:B------:R-:W-:Y:S01]  /*97b0*/  VIADD R12, R0.reuse, 0xffffff99 ;  /* 0xffffff99000c7836 */ /* 0x040fe20000000000 */
[----:B------:R-:W-:Y:S01]  /*97c0*/  I2FP.F32.S32 R7, R7 ;  /* 0x0000000700077245 */ /* 0x000fe20000201400 */
[C---:B------:R-:W-:Y:S01]  /*97d0*/  VIADD R11, R0.reuse, 0xffffffa0 ;  /* 0xffffffa0000b7836 */ /* 0x040fe20000000000 */
[----:B------:R-:W-:Y:S01]  /*97e0*/  I2FP.F32.S32 R4, R4 ;  /* 0x0000000400047245 */ /* 0x000fe20000201400 */
[----:B------:R-:W-:Y:S01]  /*97f0*/  VIADD R10, R0, 0xffffffa1 ;  /* 0xffffffa1000a7836 */ /* 0x000fe20000000000 */
[----:B------:R-:W-:Y:S01]  /*9800*/  I2FP.F32.S32 R5, R5 ;  /* 0x0000000500057245 */ /* 0x000fe20000201400 */
[----:B------:R-:W-:Y:S01]  /*9810*/  FFMA.FTZ R40, R6, -UR6, R179 ;  /* 0x8000000606287c23 */ /* 0x000fe200080100b3 */
[----:B------:R-:W-:Y:S01]  /*9820*/  FFMA.FTZ R39, R7, -UR6, R182 ;  /* 0x8000000607277c23 */ /* 0x000fe200080100b6 */
[----:B------:R-:W-:Y:S01]  /*9830*/  FFMA.FTZ R25, R4, -UR6, R186 ;  /* 0x8000000604197c23 */ /* 0x000fe200080100ba */
[----:B------:R-:W-:-:S02]  /*9840*/  VIADD R4, R37, -UR4 ;  /* 0x8000000425047c36 */ /* 0x000fc40008000000 */
[----:B------:R-:W-:Y:S01]  /*9850*/  FFMA.FTZ R38, R5, -UR6, R183 ;  /* 0x8000000605267c23 */ /* 0x000fe200080100b7 */
[C---:B------:R-:W-:Y:S02]  /*9860*/  VIADD R9, R0.reuse, 0xffffffa8 ;  /* 0xffffffa800097836 */ /* 0x040fe40000000000 */
[----:B------:R-:W-:Y:S01]  /*9870*/  VIADD R8, R0, 0xffffffa9 ;  /* 0xffffffa900087836 */ /* 0x000fe20000000000 */
[----:B------:R-:W-:Y:S01]  /*9880*/  ISETP.GT.AND P0, PT, R4, R20, PT ;  /* 0x000000140400720c */ /* 0x000fe20003f04270 */
[----:B------:R-:W-:Y:S01]  /*9890*/  VIADD R7, R0, 0xffffffb0 ;  /* 0xffffffb000077836 */ /* 0x000fe20000000000 */
[----:B------:R-:W-:Y:S01]  /*98a0*/  ISETP.GT.AND P5, PT, R4, R18, PT ;  /* 0x000000120400720c */ /* 0x000fe20003fa4270 */
[C---:B------:R-:W-:Y:S01]  /*98b0*/  VIADD R6, R0.reuse, 0xffffffb1 ;  /* 0xffffffb100067836 */ /* 0x040fe20000000000 */
[----:B------:R-:W-:Y:S01]  /*98c0*/  FSEL R55, R49, -INF , !P0 ;  /* 0xff80000031377808 */ /* 0x000fe20004000000 */
[----:B------:R-:W-:Y:S01]  /*98d0*/  VIADD R19, R0, 0xffffffb8 ;  /* 0xffffffb800137836 */ /* 0x000fe20000000000 */
[----:B------:R-:W-:Y:S01]  /*98e0*/  ISETP.GT.AND P1, PT, R4, R17, PT ;  /* 0x000000110400720c */ /* 0x000fe20003f24270 */
[----:B------:R-:W-:Y:S01]  /*98f0*/  VIADD R5, R0, 0xffffffb9 ;  /* 0xffffffb900057836 */ /* 0x000fe20000000000 */
[----:B------:R-:W-:-:S02]  /*9900*/  ISETP.GT.AND P0, PT, R4, R16, PT ;  /* 0x000000100400720c */ /* 0x000fc40003f04270 */
[----:B------:R-:W-:Y:S02]  /*9910*/  FSEL R186, R48, -INF , !P5 ;  /* 0xff80000030ba7808 */ /* 0x000fe40006800000 */
[----:B------:R-:W-:Y:S02]  /*9920*/  ISETP.GT.AND P5, PT, R4, R15, PT ;  /* 0x0000000f0400720c */ /* 0x000fe40003fa4270 */
[----:B------:R-:W-:Y:S02]  /*9930*/  FSEL R192, R47, -INF , !P1 ;  /* 0xff8000002fc07808 */ /* 0x000fe40004800000 */
[----:B------:R-:W-:Y:S02]  /*9940*/  FSEL R193, R46, -INF , !P0 ;  /* 0xff8000002ec17808 */ /* 0x000fe40004000000 */
[C---:B------:R-:W-:Y:S02]  /*9950*/  ISETP.GT.AND P1, PT, R4.reuse, R14, PT ;  /* 0x0000000e0400720c */ /* 0x040fe40003f24270 */
[----:B------:R-:W-:-:S02]  /*9960*/  ISETP.GT.AND P0, PT, R4, R13, PT ;  /* 0x0000000d0400720c */ /* 0x000fc40003f04270 */
[----:B------:R-:W-:Y:S01]  /*9970*/  FSEL R194, R21, -INF , !P5 ;  /* 0xff80000015c27808 */ /* 0x000fe20006800000 */
[----:B------:R-:W-:Y:S01]  /*9980*/  IMAD.IADD R21, R43, 0x1, -R23 ;  /* 0x000000012b157824 */ /* 0x000fe200078e0a17 */
[----:B------:R-:W-:Y:S02]  /*9990*/  FSEL R195, R45, -INF , !P1 ;  /* 0xff8000002dc37808 */ /* 0x000fe40004800000 */
[----:B------:R-:W-:Y:S02]  /*99a0*/  FSEL R196, R44, -INF , !P0 ;  /* 0xff8000002cc47808 */ /* 0x000fe40004000000 */
[C---:B------:R-:W-:Y:S02]  /*99b0*/  ISETP.GT.AND P5, PT, R4.reuse, R12, PT ;  /* 0x0000000c0400720c */ /* 0x040fe40003fa4270 */
[C---:B------:R-:W-:Y:S02]  /*99c0*/  ISETP.GT.AND P1, PT, R4.reuse, R11, PT ;  /* 0x0000000b0400720c */ /* 0x040fe40003f24270 */
[----:B------:R-:W-:-:S02]  /*99d0*/  ISETP.GT.AND P0, PT, R4, R10, PT ;  /* 0x0000000a0400720c */ /* 0x000fc40003f04270 */
[----:B------:R-:W-:Y:S02]  /*99e0*/  IABS R21, R21 ;  /* 0x0000001500157213 */ /* 0x000fe40000000000 */
[----:B------:R-:W-:Y:S02]  /*99f0*/  FSEL R197, R42, -INF , !P5 ;  /* 0xff8000002ac57808 */ /* 0x000fe40006800000 */
[----:B------:R-:W-:Y:S01]  /*9a00*/  FSEL R198, R41, -INF , !P1 ;  /* 0xff80000029c67808 */ /* 0x000fe20004800000 */
[----:B------:R-:W-:Y:S01]  /*9a10*/  IMAD.IADD R41, R43, 0x1, -R33 ;  /* 0x000000012b297824 */ /* 0x000fe200078e0a21 */
[----:B------:R-:W-:Y:S02]  /*9a20*/  FSEL R199, R40, -INF , !P0 ;  /* 0xff80000028c77808 */ /* 0x000fe40004000000 */
[C---:B------:R-:W-:Y:S02]  /*9a30*/  ISETP.GT.AND P5, PT, R4.reuse, R9, PT ;  /* 0x000000090400720c */ /* 0x040fe40003fa4270 */
[----:B------:R-:W-:-:S02]  /*9a40*/  ISETP.GT.AND P1, PT, R4, R8, PT ;  /* 0x000000080400720c */ /* 0x000fc40003f24270 */
[----:B------:R-:W-:Y:S02]  /*9a50*/  ISETP.GT.AND P0, PT, R4, R7, PT ;  /* 0x000000070400720c */ /* 0x000fe40003f04270 */
[----:B------:R-:W-:Y:S02]  /*9a60*/  I2FP.F32.S32 R21, R21 ;  /* 0x0000001500157245 */ /* 0x000fe40000201400 */
[----:B------:R-:W-:Y:S01]  /*9a70*/  FSEL R212, R39, -INF , !P5 ;  /* 0xff80000027d47808 */ /* 0x000fe20006800000 */
[----:B------:R-:W-:Y:S01]  /*9a80*/  IMAD.IADD R39, R43, 0x1, -R34 ;  /* 0x000000012b277824 */ /* 0x000fe200078e0a22 */
[----:B------:R-:W-:Y:S01]  /*9a90*/  FSEL R214, R38, -INF , !P1 ;  /* 0xff80000026d67808 */ /* 0x000fe20004800000 */
[----:B------:R-:W-:Y:S01]  /*9aa0*/  FFMA.FTZ R54, R21, -UR6, R204 ;  /* 0x8000000615367c23 */ /* 0x000fe200080100cc */
[----:B------:R-:W-:Y:S01]  /*9ab0*/  FSEL R215, R25, -INF , !P0 ;  /* 0xff80000019d77808 */ /* 0x000fe20004000000 */
[----:B------:R-:W-:Y:S01]  /*9ac0*/  IMAD.IADD R38, R43, 0x1, -R35 ;  /* 0x000000012b267824 */ /* 0x000fe200078e0a23 */
[C---:B------:R-:W-:Y:S01]  /*9ad0*/  ISETP.GT.AND P5, PT, R4.reuse, R6, PT ;  /* 0x000000060400720c */ /* 0x040fe20003fa4270 */
[----:B------:R-:W-:Y:S01]  /*9ae0*/  IMAD.MOV.U32 R204, RZ, RZ, R252 ;  /* 0x000000ffffcc7224 */ /* 0x000fe200078e00fc */
[----:B------:R-:W-:-:S02]  /*9af0*/  ISETP.GT.AND P1, PT, R4, R19, PT ;  /* 0x000000130400720c */ /* 0x000fc40003f24270 */
[----:B------:R-:W-:Y:S01]  /*9b00*/  ISETP.GT.AND P0, PT, R4, R5, PT ;  /* 0x000000050400720c */ /* 0x000fe20003f04270 */
[----:B------:R-:W-:Y:S01]  /*9b10*/  IMAD.IADD R4, R43, 0x1, -R36 ;  /* 0x000000012b047824 */ /* 0x000fe200078e0a24 */
[----:B------:R-:W-:-:S04]  /*9b20*/  IADD3 R21, PT, PT, -R22, R43, RZ ;  /* 0x0000002b16157210 */ /* 0x000fc80007ffe1ff */
[----:B------:R-:W-:Y:S02]  /*9b30*/  IABS R40, R21 ;  /* 0x0000001500287213 */ /* 0x000fe40000000000 */
[----:B------:R-:W-:Y:S02]  /*9b40*/  IABS R25, R4 ;  /* 0x0000000400197213 */ /* 0x000fe40000000000 */
[----:B------:R-:W-:Y:S02]  /*9b50*/  IABS R21, R38 ;  /* 0x0000002600157213 */ /* 0x000fe40000000000 */
[----:B------:R-:W-:Y:S01]  /*9b60*/  IABS R4, R39 ;  /* 0x0000002700047213 */ /* 0x000fe20000000000 */
[----:B------:R-:W-:Y:S01]  /*9b70*/  IMAD.MOV.U32 R39, RZ, RZ, R25 ;  /* 0x000000ffff277224 */ /* 0x000fe200078e0019 */
[----:B------:R-:W-:Y:S01]  /*9b80*/  IABS R38, R41 ;  /* 0x0000002900267213 */ /* 0x000fe20000000000 */
        /* <DEDUP_REMOVED lines=16> */
[----:B------:R-:W-:Y:S02]  /*9c90*/  IMAD.IADD R38, R43, 0x1, -R30 ;  /* 0x000000012b267824 */ /* 0x000fe400078e0a1e */
[----:B------:R-:W-:Y:S01]  /*9ca0*/  FFMA.FTZ R51, R25, -UR6, R201 ;  /* 0x8000000619337c23 */ /* 0x000fe200080100c9 */
[----:B------:R-:W-:Y:S01]  /*9cb0*/  IABS R40, R21 ;  /* 0x0000001500287213 */ /* 0x000fe20000000000 */
[----:B------:R-:W-:Y:S01]  /*9cc0*/  IMAD.MOV.U32 R201, RZ, RZ, R239 ;  /* 0x000000ffffc97224 */ /* 0x000fe200078e00ef */
[----:B------:R-:W-:Y:S02]  /*9cd0*/  IABS R25, R4 ;  /* 0x0000000400197213 */ /* 0x000fe40000000000 */
[----:B------:R-:W-:-:S02]  /*9ce0*/  IABS R21, R38 ;  /* 0x0000002600157213 */ /* 0x000fc40000000000 */
[----:B------:R-:W-:Y:S01]  /*9cf0*/  IABS R4, R39 ;  /* 0x0000002700047213 */ /* 0x000fe20000000000 */
[----:B------:R-:W-:Y:S01]  /*9d00*/  IMAD.MOV.U32 R39, RZ, RZ, R25 ;  /* 0x000000ffff277224 */ /* 0x000fe200078e0019 */
[----:B------:R-:W-:Y:S01]  /*9d10*/  IABS R38, R41 ;  /* 0x0000002900267213 */ /* 0x000fe20000000000 */
[----:B------:R-:W-:Y:S02]  /*9d20*/  IMAD.MOV.U32 R25, RZ, RZ, R21 ;  /* 0x000000ffff197224 */ /* 0x000fe400078e0015 */
        /* <DEDUP_REMOVED lines=10> */
[----:B------:R-:W-:-:S02]  /*9dd0*/  VIADD R21, R3, 0xffffffb1 ;  /* 0xffffffb103157836 */ /* 0x000fc40000000000 */
[----:B------:R-:W-:Y:S01]  /*9de0*/  FFMA.FTZ R46, R25, -UR6, R220 ;  /* 0x80000006192e7c23 */ /* 0x000fe200080100dc */
[----:B------:R-:W-:Y:S02]  /*9df0*/  VIADD R25, R3, 0xffffffb8 ;  /* 0xffffffb803197836 */ /* 0x000fe40000000000 */
[----:B------:R-:W-:Y:S01]  /*9e00*/  FFMA.FTZ R44, R4, -UR6, R240 ;  /* 0x80000006042c7c23 */ /* 0x000fe200080100f0 */
[----:B------:R-:W-:Y:S02]  /*9e10*/  IMAD.IADD R38, R43, 0x1, -R26 ;  /* 0x000000012b267824 */ /* 0x000fe400078e0a1a */
[----:B------:R-:W-:Y:S01]  /*9e20*/  VIADD R4, R3, 0xffffffb9 ;  /* 0xffffffb903047836 */ /* 0x000fe20000000000 */
[----:B------:R-:W-:Y:S01]  /*9e30*/  IADD3 R40, PT, PT, -R25, R37, RZ ;  /* 0x0000002519287210 */ /* 0x000fe20007ffe1ff */
        /* <DEDUP_REMOVED lines=10> */
[----:B------:R-:W-:-:S02]  /*9ee0*/  IMAD.MOV.U32 R41, RZ, RZ, R38 ;  /* 0x000000ffff297224 */ /* 0x000fc400078e0026 */
        /* <DEDUP_REMOVED lines=9> */
[----:B------:R-:W-:-:S02]  /*9f80*/  VIADD R3, R43, -UR4 ;  /* 0x800000042b037c36 */ /* 0x000fc40008000000 */
[----:B------:R-:W-:Y:S01]  /*9f90*/  FFMA.FTZ R39, R39, -UR6, R190 ;  /* 0x8000000627277c23 */ /* 0x000fe200080100be */
[----:B------:R-:W-:Y:S01]  /*9fa0*/  FFMA.FTZ R38, R38, -UR6, R244 ;  /* 0x8000000626267c23 */ /* 0x000fe200080100f4 */
[----:B------:R-:W-:Y:S01]  /*9fb0*/  FSEL R190, R40, -INF , !P5 ;  /* 0xff80000028be7808 */ /* 0x000fe20006800000 */
[----:B------:R-:W-:Y:S01]  /*9fc0*/  FFMA.FTZ R37, R37, -UR6, R191 ;  /* 0x8000000625257c23 */ /* 0x000fe200080100bf */
[----:B------:R-:W-:Y:S01]  /*9fd0*/  ISETP.GT.AND P5, PT, R3, R20, PT ;  /* 0x000000140300720c */ /* 0x000fe20003fa4270 */
[----:B------:R-:W-:Y:S01]  /*9fe0*/  IMAD.IADD R40, R233, 0x1, -R34 ;  /* 0x00000001e9287824 */ /* 0x000fe200078e0a22 */
[----:B------:R-:W-:Y:S01]  /*9ff0*/  FSEL R200, R39, -INF , !P1 ;  /* 0xff80000027c87808 */ /* 0x000fe20004800000 */
[----:B------:R-:W-:Y:S01]  /*a000*/  IMAD.IADD R39, R233, 0x1, -R35 ;  /* 0x00000001e9277824 */ /* 0x000fe200078e0a23 */
[----:B------:R-:W-:Y:S01]  /*a010*/  FSEL R191, R37, -INF , !P0 ;  /* 0xff80000025bf7808 */ /* 0x000fe20004000000 */
[----:B------:R-:W-:Y:S01]  /*a020*/  IMAD.IADD R37, R233, 0x1, -R23 ;  /* 0x00000001e9257824 */ /* 0x000fe200078e0a17 */
[----:B------:R-:W-:-:S02]  /*a030*/  FSEL R59, R54, -INF , !P5 ;  /* 0xff800000363b7808 */ /* 0x000fc40006800000 */
[C---:B------:R-:W-:Y:S02]  /*a040*/  ISETP.GT.AND P1, PT, R3.reuse, R18, PT ;  /* 0x000000120300720c */ /* 0x040fe40003f24270 */
[C---:B------:R-:W-:Y:S02]  /*a050*/  ISETP.GT.AND P0, PT, R3.reuse, R17, PT ;  /* 0x000000110300720c */ /* 0x040fe40003f04270 */
[----:B------:R-:W-:Y:S02]  /*a060*/  ISETP.GT.AND P5, PT, R3, R16, PT ;  /* 0x000000100300720c */ /* 0x000fe40003fa4270 */
[----:B------:R-:W-:Y:S02]  /*a070*/  FSEL R66, R53, -INF , !P1 ;  /* 0xff80000035427808 */ /* 0x000fe40004800000 */
[----:B------:R-:W-:Y:S02]  /*a080*/  FSEL R67, R52, -INF , !P0 ;  /* 0xff80000034437808 */ /* 0x000fe40004000000 */
        /* <DEDUP_REMOVED lines=10> */
[----:B------:R-:W-:Y:S02]  /*a130*/  IABS R37, R37 ;  /* 0x0000002500257213 */ /* 0x000fe40000000000 */
[----:B------:R-:W-:Y:S02]  /*a140*/  FSEL R110, R47, -INF , !P1 ;  /* 0xff8000002f6e7808 */ /* 0x000fe40004800000 */
[----:B------:R-:W-:-:S02]  /*a150*/  FSEL R111, R46, -INF , !P0 ;  /* 0xff8000002e6f7808 */ /* 0x000fc40004000000 */
[----:B------:R-:W-:Y:S02]  /*a160*/  FSEL R178, R45, -INF , !P5 ;  /* 0xff8000002db27808 */ /* 0x000fe40006800000 */
[C---:B------:R-:W-:Y:S02]  /*a170*/  ISETP.GT.AND P1, PT, R3.reuse, R9, PT ;  /* 0x000000090300720c */ /* 0x040fe40003f24270 */
[C---:B------:R-:W-:Y:S02]  /*a180*/  ISETP.GT.AND P0, PT, R3.reuse, R8, PT ;  /* 0x000000080300720c */ /* 0x040fe40003f04270 */
[----:B------:R-:W-:Y:S02]  /*a190*/  ISETP.GT.AND P5, PT, R3, R7, PT ;  /* 0x000000070300720c */ /* 0x000fe40003fa4270 */
[----:B------:R-:W-:Y:S02]  /*a1a0*/  I2FP.F32.S32 R37, R37 ;  /* 0x0000002500257245 */ /* 0x000fe40000201400 */
[----:B------:R-:W-:-:S02]  /*a1b0*/  FSEL R179, R44, -INF , !P1 ;  /* 0xff8000002cb37808 */ /* 0x000fc40004800000 */
[----:B------:R-:W-:Y:S01]  /*a1c0*/  FSEL R183, R41, -INF , !P0 ;  /* 0xff80000029b77808 */ /* 0x000fe20004000000 */
[----:B------:R-:W-:Y:S01]  /*a1d0*/  FFMA.FTZ R54, R37, -UR6, R64 ;  /* 0x8000000625367c23 */ /* 0x000fe20008010040 */
[----:B------:R-:W-:Y:S01]  /*a1e0*/  FSEL R182, R38, -INF , !P5 ;  /* 0xff80000026b67808 */ /* 0x000fe20006800000 */
[----:B------:R-:W-:Y:S01]  /*a1f0*/  IMAD.IADD R37, R233, 0x1, -R22 ;  /* 0x00000001e9257824 */ /* 0x000fe200078e0a16 */
[C---:B------:R-:W-:Y:S02]  /*a200*/  ISETP.GT.AND P1, PT, R3.reuse, R6, PT ;  /* 0x000000060300720c */ /* 0x040fe40003f24270 */
[C---:B------:R-:W-:Y:S02]  /*a210*/  ISETP.GT.AND P0, PT, R3.reuse, R19, PT ;  /* 0x000000130300720c */ /* 0x040fe40003f04270 */
[----:B------:R-:W-:Y:S01]  /*a220*/  ISETP.GT.AND P5, PT, R3, R5, PT ;  /* 0x000000050300720c */ /* 0x000fe20003fa4270 */
[C---:B------:R-:W-:Y:S01]  /*a230*/  IMAD.IADD R3, R233.reuse, 0x1, -R36 ;  /* 0x00000001e9037824 */ /* 0x040fe200078e0a24 */
[----:B------:R-:W-:-:S02]  /*a240*/  IADD3 R42, PT, PT, R233, -R33, RZ ;  /* 0x80000021e92a7210 */ /* 0x000fc40007ffe0ff */
[----:B------:R-:W-:Y:S02]  /*a250*/  IABS R41, R37 ;  /* 0x0000002500297213 */ /* 0x000fe40000000000 */
[----:B------:R-:W-:Y:S02]  /*a260*/  IABS R38, R3 ;  /* 0x0000000300267213 */ /* 0x000fe40000000000 */
[----:B------:R-:W-:Y:S02]  /*a270*/  IABS R37, R39 ;  /* 0x0000002700257213 */ /* 0x000fe40000000000 */
        /* <DEDUP_REMOVED lines=8> */
[C---:B------:R-:W-:Y:S01]  /*a300*/  IMAD.IADD R40, R233.reuse, 0x1, -R29 ;  /* 0x00000001e9287824 */ /* 0x040fe200078e0a1d */
[----:B------:R-:W-:Y:S01]  /*a310*/  I2FP.F32.S32 R37, R37 ;  /* 0x0000002500257245 */ /* 0x000fe20000201400 */
[----:B------:R-:W-:Y:S01]  /*a320*/  IMAD.IADD R42, R233, 0x1, -R28 ;  /* 0x00000001e92a7824 */ /* 0x000fe200078e0a1c */
[----:B------:R-:W-:Y:S01]  /*a330*/  I2FP.F32.S32 R3, R3 ;  /* 0x0000000300037245 */ /* 0x000fe20000201400 */
[----:B------:R-:W-:Y:S01]  /*a340*/  FFMA.FTZ R50, R39, -UR6, R60 ;  /* 0x8000000627327c23 */ /* 0x000fe2000801003c */
[----:B------:R-:W-:Y:S01]  /*a350*/  I2FP.F32.S32 R38, R38 ;  /* 0x0000002600267245 */ /* 0x000fe20000201400 */
[----:B------:R-:W-:Y:S01]  /*a360*/  FFMA.FTZ R52, R37, -UR6, R56 ;  /* 0x8000000625347c23 */ /* 0x000fe20008010038 */
[----:B------:R-:W-:Y:S02]  /*a370*/  IMAD.IADD R37, R233, 0x1, -R32 ;  /* 0x00000001e9257824 */ /* 0x000fe400078e0a20 */
[----:B------:R-:W-:Y:S01]  /*a380*/  FFMA.FTZ R51, R3, -UR6, R57 ;  /* 0x8000000603337c23 */ /* 0x000fe20008010039 */
[----:B------:R-:W-:-:S02]  /*a390*/  IMAD.IADD R3, R233, 0x1, -R31 ;  /* 0x00000001e9037824 */ /* 0x000fc400078e0a1f */
[----:B------:R-:W-:Y:S01]  /*a3a0*/  FFMA.FTZ R49, R41, -UR6, R65 ;  /* 0x8000000629317c23 */ /* 0x000fe20008010041 */
[----:B------:R-:W-:Y:S02]  /*a3b0*/  IMAD.IADD R39, R233, 0x1, -R30 ;  /* 0x00000001e9277824 */ /* 0x000fe400078e0a1e */
[----:B------:R-:W-:Y:S01]  /*a3c0*/  FFMA.FTZ R53, R38, -UR6, R61 ;  /* 0x8000000626357c23 */ /* 0x000fe2000801003d */
[----:B------:R-:W-:Y:S02]  /*a3d0*/  IABS R41, R37 ;  /* 0x0000002500297213 */ /* 0x000fe40000000000 */
[----:B------:R-:W-:Y:S02]  /*a3e0*/  IABS R38, R3 ;  /* 0x0000000300267213 */ /* 0x000fe40000000000 */
[----:B------:R-:W-:Y:S02]  /*a3f0*/  IABS R37, R39 ;  /* 0x0000002700257213 */ /* 0x000fe40000000000 */
[----:B------:R-:W-:Y:S01]  /*a400*/  IABS R3, R40 ;  /* 0x0000002800037213 */ /* 0x000fe20000000000 */
[----:B------:R-:W-:Y:S01]  /*a410*/  IMAD.MOV.U32 R40, RZ, RZ, R38 ;  /* 0x000000ffff287224 */ /* 0x000fe200078e0026 */
[----:B------:R-:W-:Y:S01]  /*a420*/  IABS R39, R42 ;  /* 0x0000002a00277213 */ /* 0x000fe20000000000 */
[----:B------:R-:W-:Y:S01]  /*a430*/  IMAD.MOV.U32 R38, RZ, RZ, R37 ;  /* 0x000000ffff267224 */ /* 0x000fe200078e0025 */
[----:B------:R-:W-:Y:S01]  /*a440*/  MOV R37, R3 ;  /* 0x0000000300257202 */ /* 0x000fe20000000f00 */
[----:B------:R-:W-:Y:S01]  /*a450*/  IMAD.IADD R42, R43, 0x1, -R4 ;  /* 0x000000012b2a7824 */ /* 0x000fe200078e0a04 */
[----:B------:R-:W-:Y:S01]  /*a460*/  I2FP.F32.S32 R41, R41 ;  /* 0x0000002900297245 */ /* 0x000fe20000201400 */
[----:B------:R-:W-:Y:S01]  /*a470*/  IMAD.MOV.U32 R3, RZ, RZ, R39 ;  /* 0x000000ffff037224 */ /* 0x000fe200078e0027 */
[----:B------:R-:W-:-:S02]  /*a480*/  I2FP.F32.S32 R37, R37 ;  /* 0x0000002500257245 */ /* 0x000fc40000201400 */
[----:B------:R-:W-:Y:S01]  /*a490*/  I2FP.F32.S32 R39, R40 ;  /* 0x0000002800277245 */ /* 0x000fe20000201400 */
[----:B------:R-:W-:Y:S01]  /*a4a0*/  FFMA.FTZ R48, R41, -UR6, R108 ;  /* 0x8000000629307c23 */ /* 0x000fe2000801006c */
[----:B------:R-:W-:Y:S01]  /*a4b0*/  I2FP.F32.S32 R3, R3 ;  /* 0x0000000300037245 */ /* 0x000fe20000201400 */
[----:B------:R-:W-:Y:S01]  /*a4c0*/  FFMA.FTZ R45, R37, -UR6, R177 ;  /* 0x80000006252d7c23 */ /* 0x000fe200080100b1 */
[----:B------:R-:W-:Y:S01]  /*a4d0*/  I2FP.F32.S32 R38, R38 ;  /* 0x0000002600267245 */ /* 0x000fe20000201400 */
[----:B------:R-:W-:Y:S01]  /*a4e0*/  FFMA.FTZ R47, R39, -UR6, R109 ;  /* 0x80000006272f7c23 */ /* 0x000fe2000801006d */
[----:B------:R-:W-:Y:S02]  /*a4f0*/  IMAD.IADD R37, R233, 0x1, -R27 ;  /* 0x00000001e9257824 */ /* 0x000fe400078e0a1b */
[----:B------:R-:W-:Y:S01]  /*a500*/  FFMA.FTZ R44, R3, -UR6, R180 ;  /* 0x80000006032c7c23 */ /* 0x000fe200080100b4 */
[----:B------:R-:W-:Y:S02]  /*a510*/  IMAD.IADD R3, R233, 0x1, -R26 ;  /* 0x00000001e9037824 */ /* 0x000fe400078e0a1a */
[----:B------:R-:W-:Y:S01]  /*a520*/  FFMA.FTZ R46, R38, -UR6, R176 ;  /* 0x80000006262e7c23 */ /* 0x000fe200080100b0 */
[C---:B------:R-:W-:Y:S01]  /*a530*/  IMAD.IADD R39, R43.reuse, 0x1, -R21 ;  /* 0x000000012b277824 */ /* 0x040fe200078e0a15 */
[----:B------:R-:W-:Y:S01]  /*a540*/  IABS R40, R37 ;  /* 0x0000002500287213 */ /* 0x000fe20000000000 */
[----:B------:R-:W-:Y:S01]  /*a550*/  IMAD.IADD R41, R43, 0x1, -R25 ;  /* 0x000000012b297824 */ /* 0x000fe200078e0a19 */
[----:B------:R-:W-:Y:S01]  /*a560*/  IABS R38, R3 ;  /* 0x0000000300267213 */ /* 0x000fe20000000000 */
[----:B------:R-:W-:Y:S01]  /*a570*/  IMAD.MOV.U32 R176, RZ, RZ, R238 ;  /* 0x000000ffffb07224 */ /* 0x000fe200078e00ee */
[----:B------:R-:W-:Y:S01]  /*a580*/  IABS R37, R39 ;  /* 0x0000002700257213 */ /* 0x000fe20000000000 */
[----:B------:R-:W-:Y:S01]  /*a590*/  IMAD.SHL.U32 R177, R231, 0x20, RZ ;  /* 0x00000020e7b17824 */ /* 0x000fe200078e00ff */
[----:B------:R-:W-:Y:S01]  /*a5a0*/  IABS R3, R41 ;  /* 0x0000002900037213 */ /* 0x000fe20000000000 */
[----:B------:R-:W-:Y:S01]  /*a5b0*/  IMAD.MOV.U32 R39, RZ, RZ, R38 ;  /* 0x000000ffff277224 */ /* 0x000fe200078e0026 */
[----:B------:R-:W-:-:S02]  /*a5c0*/  IABS R42, R42 ;  /* 0x0000002a002a7213 */ /* 0x000fc40000000000 */
[----:B------:R-:W-:Y:S01]  /*a5d0*/  MOV R38, R37 ;  /* 0x0000002500267202 */ /* 0x000fe20000000f00 */
        /* <DEDUP_REMOVED lines=12> */
[----:B------:R-:W-:Y:S02]  /*a6a0*/  IMAD.MOV.U32 R245, RZ, RZ, R213 ;  /* 0x000000fffff57224 */ /* 0x000fe400078e00d5 */
[----:B------:R-:W-:Y:S01]  /*a6b0*/  FFMA.FTZ R38, R37, -UR6, R249 ;  /* 0x8000000625267c23 */ /* 0x000fe200080100f9 */
[----:B------:R-:W-:Y:S01]  /*a6c0*/  FSEL R61, R40, -INF , !P1 ;  /* 0xff800000283d7808 */ /* 0x000fe20004800000 */
[----:B------:R-:W-:Y:S01]  /*a6d0*/  VIADD R37, R233, 0x48 ;  /* 0x00000048e9257836 */ /* 0x000fe20000000000 */
[----:B------:R-:W-:Y:S01]  /*a6e0*/  ISETP.GT.AND P1, PT, R3, R20, PT ;  /* 0x000000140300720c */ /* 0x000fe20003f24270 */
[----:B------:R-:W-:Y:S01]  /*a6f0*/  IMAD.IADD R40, R233, 0x1, -R25 ;  /* 0x00000001e9287824 */ /* 0x000fe200078e0a19 */
[----:B------:R-:W-:Y:S01]  /*a700*/  FSEL R65, R38, -INF , !P5 ;  /* 0xff80000026417808 */ /* 0x000fe20006800000 */
[----:B------:R-:W-:Y:S01]  /*a710*/  IMAD.IADD R23, R37, 0x1, -R23 ;  /* 0x0000000125177824 */ /* 0x000fe200078e0a17 */
[----:B------:R-:W-:Y:S01]  /*a720*/  ISETP.GT.AND P5, PT, R3, R17, PT ;  /* 0x000000110300720c */ /* 0x000fe20003fa4270 */
[----:B------:R-:W-:Y:S01]  /*a730*/  IMAD.IADD R38, R233, 0x1, -R21 ;  /* 0x00000001e9267824 */ /* 0x000fe200078e0a15 */
[----:B------:R-:W-:Y:S01]  /*a740*/  FSEL R64, R39, -INF , !P0 ;  /* 0xff80000027407808 */ /* 0x000fe20004000000 */
[C---:B------:R-:W-:Y:S01]  /*a750*/  IMAD.IADD R36, R37.reuse, 0x1, -R36 ;  /* 0x0000000125247824 */ /* 0x040fe200078e0a24 */
[----:B------:R-:W-:Y:S01]  /*a760*/  FSEL R50, R50, -INF , !P5 ;  /* 0xff80000032327808 */ /* 0x000fe20006800000 */
[----:B------:R-:W-:Y:S01]  /*a770*/  IMAD.IADD R35, R37, 0x1, -R35 ;  /* 0x0000000125237824 */ /* 0x000fe200078e0a23 */
[----:B------:R-:W-:Y:S01]  /*a780*/  ISETP.GT.AND P5, PT, R3, R14, PT ;  /* 0x0000000e0300720c */ /* 0x000fe20003fa4270 */
[C---:B------:R-:W-:Y:S01]  /*a790*/  IMAD.IADD R34, R37.reuse, 0x1, -R34 ;  /* 0x0000000125227824 */ /* 0x040fe200078e0a22 */
[----:B------:R-:W-:Y:S01]  /*a7a0*/  FSEL R43, R54, -INF , !P1 ;  /* 0xff800000362b7808 */ /* 0x000fe20004800000 */
[----:B------:R-:W-:Y:S01]  /*a7b0*/  IMAD.IADD R33, R37, 0x1, -R33 ;  /* 0x0000000125217824 */ /* 0x000fe200078e0a21 */
[----:B------:R-:W-:Y:S01]  /*a7c0*/  FSEL R51, R51, -INF , !P5 ;  /* 0xff80000033337808 */ /* 0x000fe20006800000 */
[----:B------:R-:W-:Y:S01]  /*a7d0*/  IMAD.IADD R32, R37, 0x1, -R32 ;  /* 0x0000000125207824 */ /* 0x000fe200078e0a20 */
[----:B------:R-:W-:Y:S01]  /*a7e0*/  ISETP.GT.AND P5, PT, R3, R11, PT ;  /* 0x0000000b0300720c */ /* 0x000fe20003fa4270 */
[----:B------:R-:W-:Y:S01]  /*a7f0*/  IMAD.IADD R31, R37, 0x1, -R31 ;  /* 0x00000001251f7824 */ /* 0x000fe200078e0a1f */
[----:B------:R-:W-:Y:S01]  /*a800*/  ISETP.GT.AND P0, PT, R3, R18, PT ;  /* 0x000000120300720c */ /* 0x000fe20003f04270 */
[C---:B------:R-:W-:Y:S01]  /*a810*/  IMAD.IADD R30, R37.reuse, 0x1, -R30 ;  /* 0x00000001251e7824 */ /* 0x040fe200078e0a1e */
[----:B------:R-:W-:Y:S01]  /*a820*/  FSEL R46, R46, -INF , !P5 ;  /* 0xff8000002e2e7808 */ /* 0x000fe20006800000 */
[----:B------:R-:W-:Y:S01]  /*a830*/  IMAD.IADD R29, R37, 0x1, -R29 ;  /* 0x00000001251d7824 */ /* 0x000fe200078e0a1d */
[----:B------:R-:W-:Y:S01]  /*a840*/  ISETP.GT.AND P5, PT, R3, R8, PT ;  /* 0x000000080300720c */ /* 0x000fe20003fa4270 */
[----:B------:R-:W-:Y:S01]  /*a850*/  IMAD.IADD R25, R37, 0x1, -R25 ;  /* 0x0000000125197824 */ /* 0x000fe200078e0a19 */
[----:B------:R-:W-:-:S02]  /*a860*/  ISETP.GT.AND P1, PT, R3, R16, PT ;  /* 0x000000100300720c */ /* 0x000fc40003f24270 */
[----:B------:R-:W-:Y:S01]  /*a870*/  FSEL R58, R41, -INF , !P5 ;  /* 0xff800000293a7808 */ /* 0x000fe20006800000 */
[----:B------:R-:W-:Y:S01]  /*a880*/  IMAD.IADD R41, R233, 0x1, -R4 ;  /* 0x00000001e9297824 */ /* 0x000fe200078e0a04 */
[----:B------:R-:W-:Y:S02]  /*a890*/  FSEL R49, R49, -INF , !P0 ;  /* 0xff80000031317808 */ /* 0x000fe40004000000 */
[----:B------:R-:W-:Y:S02]  /*a8a0*/  FSEL R53, R53, -INF , !P1 ;  /* 0xff80000035357808 */ /* 0x000fe40004800000 */
[C---:B------:R-:W-:Y:S02]  /*a8b0*/  ISETP.GT.AND P0, PT, R3.reuse, R15, PT ;  /* 0x0000000f0300720c */ /* 0x040fe40003f04270 */
[----:B------:R-:W-:Y:S02]  /*a8c0*/  ISETP.GT.AND P1, PT, R3, R13, PT ;  /* 0x0000000d0300720c */ /* 0x000fe40003f24270 */
[----:B------:R-:W-:-:S02]  /*a8d0*/  IABS R39, R23 ;  /* 0x0000001700277213 */ /* 0x000fc40000000000 */
[----:B------:R-:W-:Y:S02]  /*a8e0*/  IABS R38, R38 ;  /* 0x0000002600267213 */ /* 0x000fe40000000000 */
[----:B------:R-:W-:Y:S02]  /*a8f0*/  IABS R23, R40 ;  /* 0x0000002800177213 */ /* 0x000fe40000000000 */
[----:B------:R-:W-:Y:S02]  /*a900*/  FSEL R52, R52, -INF , !P0 ;  /* 0xff80000034347808 */ /* 0x000fe40004000000 */
[----:B------:R-:W-:Y:S02]  /*a910*/  FSEL R48, R48, -INF , !P1 ;  /* 0xff80000030307808 */ /* 0x000fe40004800000 */
[----:B------:R-:W-:Y:S01]  /*a920*/  IABS R40, R41 ;  /* 0x0000002900287213 */ /* 0x000fe20000000000 */
[----:B------:R-:W-:Y:S01]  /*a930*/  IMAD.MOV.U32 R41, RZ, RZ, R39 ;  /* 0x000000ffff297224 */ /* 0x000fe200078e0027 */
[C---:B------:R-:W-:Y:S01]  /*a940*/  ISETP.GT.AND P0, PT, R3.reuse, R12, PT ;  /* 0x0000000c0300720c */ /* 0x040fe20003f04270 */
[----:B------:R-:W-:Y:S01]  /*a950*/  IMAD.MOV.U32 R39, RZ, RZ, R38 ;  /* 0x000000ffff277224 */ /* 0x000fe200078e0026 */
[----:B------:R-:W-:-:S02]  /*a960*/  ISETP.GT.AND P1, PT, R3, R10, PT ;  /* 0x0000000a0300720c */ /* 0x000fc40003f24270 */
[----:B------:R-:W-:Y:S02]  /*a970*/  FSEL R47, R47, -INF , !P0 ;  /* 0xff8000002f2f7808 */ /* 0x000fe40004000000 */
[----:B------:R-:W-:Y:S02]  /*a980*/  FSEL R45, R45, -INF , !P1 ;  /* 0xff8000002d2d7808 */ /* 0x000fe40004800000 */
[C---:B------:R-:W-:Y:S02]  /*a990*/  ISETP.GT.AND P0, PT, R3.reuse, R9, PT ;  /* 0x000000090300720c */ /* 0x040fe40003f04270 */
[----:B------:R-:W-:Y:S02]  /*a9a0*/  ISETP.GT.AND P1, PT, R3, R7, PT ;  /* 0x000000070300720c */ /* 0x000fe40003f24270 */
[----:B------:R-:W-:Y:S01]  /*a9b0*/  MOV R38, R23 ;  /* 0x0000001700267202 */ /* 0x000fe20000000f00 */
[----:B------:R-:W-:Y:S01]  /*a9c0*/  IMAD.MOV.U32 R23, RZ, RZ, R40 ;  /* 0x000000ffff177224 */ /* 0x000fe200078e0028 */
[----:B------:R-:W-:-:S02]  /*a9d0*/  I2FP.F32.S32 R39, R39 ;  /* 0x0000002700277245 */ /* 0x000fc40000201400 */
[----:B------:R-:W-:Y:S02]  /*a9e0*/  FSEL R56, R44, -INF , !P0 ;  /* 0xff8000002c387808 */ /* 0x000fe40004000000 */
[----:B------:R-:W-:Y:S01]  /*a9f0*/  FSEL R57, R42, -INF , !P1 ;  /* 0xff8000002a397808 */ /* 0x000fe20004800000 */
[----:B------:R-:W-:Y:S01]  /*aa00*/  FFMA.FTZ R39, R39, -UR6, R185 ;  /* 0x8000000627277c23 */ /* 0x000fe200080100b9 */
[----:B------:R-:W-:Y:S02]  /*aa10*/  I2FP.F32.S32 R38, R38 ;  /* 0x0000002600267245 */ /* 0x000fe40000201400 */
[C---:B------:R-:W-:Y:S02]  /*aa20*/  ISETP.GT.AND P0, PT, R3.reuse, R6, PT ;  /* 0x000000060300720c */ /* 0x040fe40003f04270 */
[C---:B------:R-:W-:Y:S01]  /*aa30*/  ISETP.GT.AND P5, PT, R3.reuse, R19, PT ;  /* 0x000000130300720c */ /* 0x040fe20003fa4270 */
[----:B------:R-:W-:Y:S01]  /*aa40*/  FFMA.FTZ R38, R38, -UR6, R188 ;  /* 0x8000000626267c23 */ /* 0x000fe200080100bc */
[----:B------:R-:W-:Y:S01]  /*aa50*/  ISETP.GT.AND P1, PT, R3, R5, PT ;  /* 0x000000050300720c */ /* 0x000fe20003f24270 */
[----:B------:R-:W-:Y:S01]  /*aa60*/  IMAD.IADD R3, R37, 0x1, -R22 ;  /* 0x0000000125037824 */ /* 0x000fe200078e0a16 */
[----:B------:R-:W-:-:S02]  /*aa70*/  I2FP.F32.S32 R23, R23 ;  /* 0x0000001700177245 */ /* 0x000fc40000201400 */
[----:B------:R-:W-:Y:S02]  /*aa80*/  I2FP.F32.S32 R41, R41 ;  /* 0x0000002900297245 */ /* 0x000fe40000201400 */
[----:B------:R-:W-:Y:S01]  /*aa90*/  IABS R22, R3 ;  /* 0x0000000300167213 */ /* 0x000fe20000000000 */
[----:B------:R-:W-:Y:S01]  /*aaa0*/  VIADD R3, R37, -UR4 ;  /* 0x8000000425037c36 */ /* 0x000fe20008000000 */
[----:B------:R-:W-:Y:S01]  /*aab0*/  FSEL R60, R39, -INF , !P0 ;  /* 0xff800000273c7808 */ /* 0x000fe20004000000 */
[----:B------:R-:W-:Y:S01]  /*aac0*/  FFMA.FTZ R23, R23, -UR6, R189 ;  /* 0x8000000617177c23 */ /* 0x000fe200080100bd */
[----:B------:R-:W-:Y:S01]  /*aad0*/  ISETP.GE.AND P0, PT, R20, R234, PT ;  /* 0x000000ea1400720c */ /* 0x000fe20003f06270 */
[----:B------:R-:W-:Y:S01]  /*aae0*/  FFMA.FTZ R41, R41, -UR6, R206 ;  /* 0x8000000629297c23 */ /* 0x000fe200080100ce */
[----:B------:R-:W-:Y:S01]  /*aaf0*/  FSEL R62, R38, -INF , !P5 ;  /* 0xff800000263e7808 */ /* 0x000fe20006800000 */
[----:B------:R-:W1:Y:S01]  /*ab00*/  LDCU UR4, c[0x0][0x45c] ;  /* 0x00008b80ff0477ac */ /* 0x000e620008000800 */
[----:B------:R-:W-:-:S02]  /*ab10*/  ISETP.GE.AND P5, PT, R20, R236, PT ;  /* 0x000000ec1400720c */ /* 0x000fc40003fa6270 */
[----:B------:R-:W-:Y:S02]  /*ab20*/  I2FP.F32.S32 R22, R22 ;  /* 0x0000001600167245 */ /* 0x000fe40000201400 */
[----:B------:R-:W-:Y:S02]  /*ab30*/  FSEL R43, R43, -INF , !P0 ;  /* 0xff8000002b2b7808 */ /* 0x000fe40004000000 */
[----:B------:R-:W-:Y:S02]  /*ab40*/  ISETP.GT.AND P0, PT, R3, R20, PT ;  /* 0x000000140300720c */ /* 0x000fe40003f04270 */
[----:B------:R-:W-:Y:S01]  /*ab50*/  FSEL R63, R23, -INF , !P1 ;  /* 0xff800000173f7808 */ /* 0x000fe20004800000 */
[----:B------:R-:W-:Y:S01]  /*ab60*/  FFMA.FTZ R23, R22, -UR6, R207 ;  /* 0x8000000616177c23 */ /* 0x000fe200080100cf */
[----:B------:R-:W-:Y:S02]  /*ab70*/  FSEL R55, R55, -INF , !P5 ;  /* 0xff80000037377808 */ /* 0x000fe40006800000 */
[----:B------:R-:W-:-:S02]  /*ab80*/  ISETP.GE.AND P1, PT, R20, R235, PT ;  /* 0x000000eb1400720c */ /* 0x000fc40003f26270 */
[----:B------:R-:W-:Y:S02]  /*ab90*/  ISETP.GE.AND P5, PT, R20, R237, PT ;  /* 0x000000ed1400720c */ /* 0x000fe40003fa6270 */
[----:B------:R-:W-:Y:S02]  /*aba0*/  IABS R20, R36 ;  /* 0x0000002400147213 */ /* 0x000fe40000000000 */
[----:B------:R-:W-:Y:S02]  /*abb0*/  FSEL R22, R41, -INF , !P0 ;  /* 0xff80000029167808 */ /* 0x000fe40004000000 */
[C---:B------:R-:W-:Y:S02]  /*abc0*/  ISETP.GE.AND P0, PT, R18.reuse, R234, PT ;  /* 0x000000ea1200720c */ /* 0x040fe40003f06270 */
[----:B------:R-:W-:Y:S02]  /*abd0*/  FSEL R36, R59, -INF , !P1 ;  /* 0xff8000003b247808 */ /* 0x000fe40004800000 */
[----:B------:R-:W-:-:S02]  /*abe0*/  ISETP.GE.AND P1, PT, R18, R236, PT ;  /* 0x000000ec1200720c */ /* 0x000fc40003f26270 */
[----:B------:R-:W-:Y:S02]  /*abf0*/  I2FP.F32.S32 R20, R20 ;  /* 0x0000001400147245 */ /* 0x000fe40000201400 */
[----:B------:R-:W-:Y:S02]  /*ac00*/  FSEL R41, R49, -INF , !P0 ;  /* 0xff80000031297808 */ /* 0x000fe40004000000 */
[----:B------:R-:W-:Y:S02]  /*ac10*/  ISETP.GT.AND P0, PT, R3, R18, PT ;  /* 0x000000120300720c */ /* 0x000fe40003f04270 */
[----:B------:R-:W-:Y:S01]  /*ac20*/  FSEL R38, R22, -INF , !P5 ;  /* 0xff80000016267808 */ /* 0x000fe20006800000 */
[----:B------:R-:W-:Y:S01]  /*ac30*/  FFMA.FTZ R22, R20, -UR6, R202 ;  /* 0x8000000614167c23 */ /* 0x000fe200080100ca */
[----:B------:R-:W-:Y:S01]  /*ac40*/  FSEL R54, R186, -INF , !P1 ;  /* 0xff800000ba367808 */ /* 0x000fe20004800000 */
[----:B------:R-:W-:Y:S01]  /*ac50*/  IMAD.MOV.U32 R202, RZ, RZ, R176 ;  /* 0x000000ffffca7224 */ /* 0x000fe200078e00b0 */
        /* <DEDUP_REMOVED lines=57> */
[----:B------:R-:W-:Y:S02]  /*aff0*/  ISETP.GE.AND P0, PT, R13, R234, PT ;  /* 0x000000ea0d00720c */ /* 0x000fe40003f06270 */
[----:B------:R-:W-:Y:S02]  /*b000*/  I2FP.F32.S32 R14, R14 ;  /* 0x0000000e000e7245 */ /* 0x000fe40000201400 */
[----:B------:R-:W-:-:S02]  /*b010*/  FSEL R181, R48, -INF , !P0 ;  /* 0xff80000030b57808 */ /* 0x000fc40004000000 */
[----:B------:R-:W-:Y:S02]  /*b020*/  ISETP.GT.AND P0, PT, R3, R13, PT ;  /* 0x0000000d0300720c */ /* 0x000fe40003f04270 */
[----:B------:R-:W-:Y:S02]  /*b030*/  FSEL R52, R106, -INF , !P5 ;  /* 0xff8000006a347808 */ /* 0x000fe40006800000 */
[----:B------:R-:W-:Y:S02]  /*b040*/  ISETP.GE.AND P5, PT, R13, R236, PT ;  /* 0x000000ec0d00720c */ /* 0x000fe40003fa6270 */
[----:B------:R-:W-:Y:S01]  /*b050*/  FSEL R108, R15, -INF , !P1 ;  /* 0xff8000000f6c7808 */ /* 0x000fe20004800000 */
[----:B------:R-:W-:Y:S01]  /*b060*/  FFMA.FTZ R15, R14, -UR6, R219 ;  /* 0x800000060e0f7c23 */ /* 0x000fe200080100db */
[----:B------:R-:W-:Y:S02]  /*b070*/  ISETP.GE.AND P1, PT, R13, R235, PT ;  /* 0x000000eb0d00720c */ /* 0x000fe40003f26270 */
[----:B------:R-:W-:-:S02]  /*b080*/  FSEL R14, R16, -INF , !P0 ;  /* 0xff800000100e7808 */ /* 0x000fc40004000000 */
[----:B------:R-:W-:Y:S02]  /*b090*/  ISETP.GE.AND P0, PT, R12, R234, PT ;  /* 0x000000ea0c00720c */ /* 0x000fe40003f06270 */
[----:B------:R-:W-:Y:S02]  /*b0a0*/  FSEL R186, R196, -INF , !P5 ;  /* 0xff800000c4ba7808 */ /* 0x000fe40006800000 */
[----:B------:R-:W-:Y:S02]  /*b0b0*/  ISETP.GE.AND P5, PT, R13, R237, PT ;  /* 0x000000ed0d00720c */ /* 0x000fe40003fa6270 */
[----:B------:R-:W-:Y:S02]  /*b0c0*/  FSEL R105, R107, -INF , !P1 ;  /* 0xff8000006b697808 */ /* 0x000fe40004800000 */
[----:B------:R-:W-:Y:S02]  /*b0d0*/  ISETP.GE.AND P1, PT, R12, R236, PT ;  /* 0x000000ec0c00720c */ /* 0x000fe40003f26270 */
[----:B------:R-:W-:-:S02]  /*b0e0*/  FSEL R180, R47, -INF , !P0 ;  /* 0xff8000002fb47808 */ /* 0x000fc40004000000 */
[----:B------:R-:W-:Y:S02]  /*b0f0*/  IABS R13, R30 ;  /* 0x0000001e000d7213 */ /* 0x000fe40000000000 */
[----:B------:R-:W-:Y:S02]  /*b100*/  ISETP.GT.AND P0, PT, R3, R12, PT ;  /* 0x0000000c0300720c */ /* 0x000fe40003f04270 */
[----:B------:R-:W-:Y:S01]  /*b110*/  FSEL R107, R14, -INF , !P5 ;  /* 0xff8000000e6b7808 */ /* 0x000fe20006800000 */
[----:B------:R-:W-:Y:S01]  /*b120*/  IMAD.MOV.U32 R14, RZ, RZ, 0x20 ;  /* 0x00000020ff0e7424 */ /* 0x000fe200078e00ff */
[C---:B------:R-:W-:Y:S02]  /*b130*/  ISETP.GE.AND P5, PT, R12.reuse, R235, PT ;  /* 0x000000eb0c00720c */ /* 0x040fe40003fa6270 */
[----:B------:R-:W-:Y:S02]  /*b140*/  FSEL R184, R197, -INF , !P1 ;  /* 0xff800000c5b87808 */ /* 0x000fe40004800000 */
[----:B------:R-:W-:-:S02]  /*b150*/  ISETP.GE.AND P1, PT, R12, R237, PT ;  /* 0x000000ed0c00720c */ /* 0x000fc40003f26270 */
[----:B------:R-:W-:Y:S02]  /*b160*/  I2FP.F32.S32 R13, R13 ;  /* 0x0000000d000d7245 */ /* 0x000fe40000201400 */
[----:B------:R-:W-:Y:S02]  /*b170*/  FSEL R12, R15, -INF , !P0 ;  /* 0xff8000000f0c7808 */ /* 0x000fe40004000000 */
[----:B------:R-:W-:Y:S01]  /*b180*/  ISETP.GE.AND P0, PT, R11, R234, PT ;  /* 0x000000ea0b00720c */ /* 0x000fe20003f06270 */
[----:B------:R-:W-:Y:S01]  /*b190*/  FFMA.FTZ R13, R13, -UR6, R222 ;  /* 0x800000060d0d7c23 */ /* 0x000fe200080100de */
[----:B------:R-:W-:Y:S02]  /*b1a0*/  FSEL R15, R110, -INF , !P5 ;  /* 0xff8000006e0f7808 */ /* 0x000fe40006800000 */
[----:B------:R-:W-:Y:S02]  /*b1b0*/  ISETP.GE.AND P5, PT, R11, R236, PT ;  /* 0x000000ec0b00720c */ /* 0x000fe40003fa6270 */
[----:B------:R-:W-:-:S02]  /*b1c0*/  FSEL R106, R12, -INF , !P1 ;  /* 0xff8000000c6a7808 */ /* 0x000fc40004800000 */
[----:B------:R-:W-:Y:S02]  /*b1d0*/  FSEL R224, R46, -INF , !P0 ;  /* 0xff8000002ee07808 */ /* 0x000fe40004000000 */
[----:B------:R-:W-:Y:S02]  /*b1e0*/  ISETP.GE.AND P1, PT, R11, R235, PT ;  /* 0x000000eb0b00720c */ /* 0x000fe40003f26270 */
[----:B------:R-:W-:Y:S02]  /*b1f0*/  ISETP.GT.AND P0, PT, R3, R11, PT ;  /* 0x0000000b0300720c */ /* 0x000fe40003f04270 */
[----:B------:R-:W-:Y:S02]  /*b200*/  FSEL R229, R198, -INF , !P5 ;  /* 0xff800000c6e57808 */ /* 0x000fe40006800000 */
[----:B------:R-:W-:Y:S02]  /*b210*/  ISETP.GE.AND P5, PT, R11, R237, PT ;  /* 0x000000ed0b00720c */ /* 0x000fe40003fa6270 */
[----:B------:R-:W-:-:S02]  /*b220*/  IABS R11, R29 ;  /* 0x0000001d000b7213 */ /* 0x000fc40000000000 */
[----:B------:R-:W-:Y:S02]  /*b230*/  FSEL R12, R13, -INF , !P0 ;  /* 0xff8000000d0c7808 */ /* 0x000fe40004000000 */
[----:B------:R-:W-:Y:S02]  /*b240*/  FSEL R207, R111, -INF , !P1 ;  /* 0xff8000006fcf7808 */ /* 0x000fe40004800000 */
[C---:B------:R-:W-:Y:S02]  /*b250*/  ISETP.GE.AND P1, PT, R10.reuse, R234, PT ;  /* 0x000000ea0a00720c */ /* 0x040fe40003f26270 */
[----:B------:R-:W-:Y:S02]  /*b260*/  ISETP.GE.AND P0, PT, R10, R236, PT ;  /* 0x000000ec0a00720c */ /* 0x000fe40003f06270 */
[----:B------:R-:W-:Y:S02]  /*b270*/  I2FP.F32.S32 R11, R11 ;  /* 0x0000000b000b7245 */ /* 0x000fe40000201400 */
[----:B------:R-:W-:-:S02]  /*b280*/  FSEL R210, R12, -INF , !P5 ;  /* 0xff8000000cd27808 */ /* 0x000fc40006800000 */
[----:B------:R-:W-:Y:S01]  /*b290*/  FSEL R219, R45, -INF , !P1 ;  /* 0xff8000002ddb7808 */ /* 0x000fe20004800000 */
[----:B------:R-:W-:Y:S01]  /*b2a0*/  FFMA.FTZ R12, R11, -UR6, R223 ;  /* 0x800000060b0c7c23 */ /* 0x000fe200080100df */
[----:B------:R-:W-:Y:S02]  /*b2b0*/  FSEL R228, R199, -INF , !P0 ;  /* 0xff800000c7e47808 */ /* 0x000fe40004000000 */
[C---:B------:R-:W-:Y:S02]  /*b2c0*/  ISETP.GE.AND P5, PT, R10.reuse, R235, PT ;  /* 0x000000eb0a00720c */ /* 0x040fe40003fa6270 */
[----:B------:R-:W-:Y:S02]  /*b2d0*/  ISETP.GT.AND P1, PT, R3, R10, PT ;  /* 0x0000000a0300720c */ /* 0x000fe40003f24270 */
[----:B------:R-:W-:Y:S01]  /*b2e0*/  ISETP.GE.AND P0, PT, R10, R237, PT ;  /* 0x000000ed0a00720c */ /* 0x000fe20003f06270 */
[----:B------:R-:W-:Y:S01]  /*b2f0*/  IMAD.IADD R10, R37, 0x1, -R27 ;  /* 0x00000001250a7824 */ /* 0x000fe200078e0a1b */
[----:B------:R-:W-:-:S02]  /*b300*/  IADD3 R11, PT, PT, -R28, R37, RZ ;  /* 0x000000251c0b7210 */ /* 0x000fc40007ffe1ff */
[----:B------:R-:W-:Y:S02]  /*b310*/  FSEL R12, R12, -INF , !P1 ;  /* 0xff8000000c0c7808 */ /* 0x000fe40004800000 */
[----:B------:R-:W-:Y:S02]  /*b320*/  IABS R10, R10 ;  /* 0x0000000a000a7213 */ /* 0x000fe40000000000 */
[----:B------:R-:W-:Y:S02]  /*b330*/  IABS R11, R11 ;  /* 0x0000000b000b7213 */ /* 0x000fe40000000000 */
[----:B------:R-:W-:Y:S02]  /*b340*/  I2FP.F32.S32 R10, R10 ;  /* 0x0000000a000a7245 */ /* 0x000fe40000201400 */
[----:B------:R-:W-:Y:S02]  /*b350*/  FSEL R205, R178, -INF , !P5 ;  /* 0xff800000b2cd7808 */ /* 0x000fe40006800000 */
[----:B------:R-:W-:-:S02]  /*b360*/  I2FP.F32.S32 R11, R11 ;  /* 0x0000000b000b7245 */ /* 0x000fc40000201400 */
[C---:B------:R-:W-:Y:S02]  /*b370*/  ISETP.GE.AND P5, PT, R9.reuse, R234, PT ;  /* 0x000000ea0900720c */ /* 0x040fe40003fa6270 */
[----:B------:R-:W-:Y:S01]  /*b380*/  ISETP.GE.AND P1, PT, R9, R236, PT ;  /* 0x000000ec0900720c */ /* 0x000fe20003f26270 */
[----:B------:R-:W-:Y:S01]  /*b390*/  FFMA.FTZ R11, R11, -UR6, R242 ;  /* 0x800000060b0b7c23 */ /* 0x000fe200080100f2 */
[----:B------:R-:W-:Y:S01]  /*b3a0*/  FSEL R209, R12, -INF , !P0 ;  /* 0xff8000000cd17808 */ /* 0x000fe20004000000 */
[----:B------:R-:W-:Y:S01]  /*b3b0*/  FFMA.FTZ R12, R10, -UR6, R243 ;  /* 0x800000060a0c7c23 */ /* 0x000fe200080100f3 */
[----:B------:R-:W-:Y:S01]  /*b3c0*/  ISETP.GE.AND P0, PT, R9, R235, PT ;  /* 0x000000eb0900720c */ /* 0x000fe20003f06270 */
[----:B------:R-:W-:Y:S01]  /*b3d0*/  IMAD.IADD R10, R37, 0x1, -R26 ;  /* 0x00000001250a7824 */ /* 0x000fe200078e0a1a */
[----:B------:R-:W-:Y:S02]  /*b3e0*/  FSEL R216, R56, -INF , !P5 ;  /* 0xff80000038d87808 */ /* 0x000fe40006800000 */
[----:B------:R-:W-:-:S02]  /*b3f0*/  ISETP.GT.AND P5, PT, R3, R9, PT ;  /* 0x000000090300720c */ /* 0x000fc40003fa4270 */
[----:B------:R-:W-:Y:S02]  /*b400*/  FSEL R221, R212, -INF , !P1 ;  /* 0xff800000d4dd7808 */ /* 0x000fe40004800000 */
[----:B------:R-:W-:Y:S01]  /*b410*/  ISETP.GE.AND P1, PT, R9, R237, PT ;  /* 0x000000ed0900720c */ /* 0x000fe20003f26270 */
[----:B------:R-:W-:Y:S01]  /*b420*/  IMAD.IADD R9, R37, 0x1, -R21 ;  /* 0x0000000125097824 */ /* 0x000fe200078e0a15 */
[----:B------:R-:W-:Y:S01]  /*b430*/  FSEL R26, R179, -INF , !P0 ;  /* 0xff800000b31a7808 */ /* 0x000fe20004000000 */
[----:B------:R-:W-:Y:S01]  /*b440*/  IMAD.IADD R37, R37, 0x1, -R4 ;  /* 0x0000000125257824 */ /* 0x000fe200078e0a04 */
[----:B------:R-:W-:Y:S02]  /*b450*/  ISETP.GE.AND P0, PT, R8, R234, PT ;  /* 0x000000ea0800720c */ /* 0x000fe40003f06270 */
[----:B------:R-:W-:Y:S02]  /*b460*/  IABS R10, R10 ;  /* 0x0000000a000a7213 */ /* 0x000fe40000000000 */
[----:B------:R-:W-:-:S02]  /*b470*/  FSEL R11, R11, -INF , !P5 ;  /* 0xff8000000b0b7808 */ /* 0x000fc40006800000 */
[----:B------:R-:W-:Y:S02]  /*b480*/  ISETP.GE.AND P5, PT, R8, R236, PT ;  /* 0x000000ec0800720c */ /* 0x000fe40003fa6270 */
[----:B------:R-:W-:Y:S02]  /*b490*/  FSEL R213, R58, -INF , !P0 ;  /* 0xff8000003ad57808 */ /* 0x000fe40004000000 */
[----:B------:R-:W-:Y:S02]  /*b4a0*/  IABS R9, R9 ;  /* 0x0000000900097213 */ /* 0x000fe40000000000 */
[----:B------:R-:W-:Y:S02]  /*b4b0*/  FSEL R208, R11, -INF , !P1 ;  /* 0xff8000000bd07808 */ /* 0x000fe40004800000 */
[----:B------:R-:W-:Y:S02]  /*b4c0*/  I2FP.F32.S32 R10, R10 ;  /* 0x0000000a000a7245 */ /* 0x000fe40000201400 */
[----:B------:R-:W-:-:S02]  /*b4d0*/  ISETP.GT.AND P0, PT, R3, R8, PT ;  /* 0x000000080300720c */ /* 0x000fc40003f04270 */
[----:B------:R-:W-:Y:S01]  /*b4e0*/  ISETP.GE.AND P1, PT, R8, R235, PT ;  /* 0x000000eb0800720c */ /* 0x000fe20003f26270 */
[----:B------:R-:W-:Y:S01]  /*b4f0*/  FFMA.FTZ R10, R10, -UR6, R246 ;  /* 0x800000060a0a7c23 */ /* 0x000fe200080100f6 */
[----:B------:R-:W-:Y:S02]  /*b500*/  FSEL R217, R214, -INF , !P5 ;  /* 0xff800000d6d97808 */ /* 0x000fe40006800000 */
[----:B------:R-:W-:Y:S02]  /*b510*/  ISETP.GE.AND P5, PT, R8, R237, PT ;  /* 0x000000ed0800720c */ /* 0x000fe40003fa6270 */
[----:B------:R-:W-:Y:S02]  /*b520*/  I2FP.F32.S32 R9, R9 ;  /* 0x0000000900097245 */ /* 0x000fe40000201400 */
[----:B------:R-:W-:Y:S02]  /*b530*/  FSEL R8, R12, -INF , !P0 ;  /* 0xff8000000c087808 */ /* 0x000fe40004000000 */
[----:B------:R-:W-:Y:S01]  /*b540*/  FSEL R183, R183, -INF , !P1 ;  /* 0xff800000b7b77808 */ /* 0x000fe20004800000 */
[----:B------:R-:W-:Y:S01]  /*b550*/  FFMA.FTZ R11, R9, -UR6, R247 ;  /* 0x80000006090b7c23 */ /* 0x000fe200080100f7 */
[----:B------:R-:W-:-:S02]  /*b560*/  ISETP.GE.AND P0, PT, R7, R234, PT ;  /* 0x000000ea0700720c */ /* 0x000fc40003f06270 */
[----:B------:R-:W-:Y:S02]  /*b570*/  ISETP.GT.AND P1, PT, R3, R7, PT ;  /* 0x000000070300720c */ /* 0x000fe40003f24270 */
[----:B------:R-:W-:Y:S02]  /*b580*/  FSEL R206, R8, -INF , !P5 ;  /* 0xff80000008ce7808 */ /* 0x000fe40006800000 */
[----:B------:R-:W-:Y:S02]  /*b590*/  FMNMX3.FTZ R8, R104, R36, R23, !PT ;  /* 0x0000002468087276 */ /* 0x000fe40007810017 */
[----:B------:R-:W-:Y:S02]  /*b5a0*/  ISETP.GE.AND P5, PT, R7, R235, PT ;  /* 0x000000eb0700720c */ /* 0x000fe40003fa6270 */
[----:B------:R-:W-:Y:S02]  /*b5b0*/  FSEL R111, R57, -INF , !P0 ;  /* 0xff800000396f7808 */ /* 0x000fe40004000000 */
[----:B------:R-:W-:-:S02]  /*b5c0*/  FSEL R9, R10, -INF , !P1 ;  /* 0xff8000000a097808 */ /* 0x000fc40004800000 */
[----:B------:R-:W-:Y:S02]  /*b5d0*/  ISETP.GE.AND P0, PT, R7, R237, PT ;  /* 0x000000ed0700720c */ /* 0x000fe40003f06270 */
[----:B------:R-:W-:Y:S02]  /*b5e0*/  ISETP.GE.AND P1, PT, R6, R235, PT ;  /* 0x000000eb0600720c */ /* 0x000fe40003f26270 */
[----:B------:R-:W-:Y:S02]  /*b5f0*/  FMNMX3.FTZ R8, R8, R22, R20, !PT ;  /* 0x0000001608087276 */ /* 0x000fe40007810014 */
[----:B------:R-:W-:Y:S02]  /*b600*/  FSEL R244, R182, -INF , !P5 ;  /* 0xff800000b6f47808 */ /* 0x000fe40006800000 */
[----:B------:R-:W-:Y:S02]  /*b610*/  FSEL R182, R9, -INF , !P0 ;  /* 0xff80000009b67808 */ /* 0x000fe40004000000 */
[----:B------:R-:W-:-:S02]  /*b620*/  FSEL R243, R61, -INF , !P1 ;  /* 0xff8000003df37808 */ /* 0x000fc40004800000 */
[C---:B------:R-:W-:Y:S02]  /*b630*/  ISETP.GT.AND P5, PT, R3.reuse, R6, PT ;  /* 0x000000060300720c */ /* 0x040fe40003fa4270 */
[C---:B------:R-:W-:Y:S02]  /*b640*/  ISETP.GT.AND P0, PT, R3.reuse, R19, PT ;  /* 0x000000130300720c */ /* 0x040fe40003f04270 */
[----:B------:R-:W-:Y:S02]  /*b650*/  ISETP.GT.AND P1, PT, R3, R5, PT ;  /* 0x000000050300720c */ /* 0x000fe40003f24270 */
[----:B------:R-:W-:Y:S02]  /*b660*/  FMNMX3.FTZ R3, R8, R53, R52, !PT ;  /* 0x0000003508037276 */ /* 0x000fe40007810034 */
[----:B------:R-:W-:Y:S02]  /*b670*/  FSEL R12, R11, -INF , !P5 ;  /* 0xff8000000b0c7808 */ /* 0x000fe40006800000 */
[----:B------:R-:W-:-:S02]  /*b680*/  FMNMX3.FTZ R4, R3, R105, R15, !PT ;  /* 0x0000006903047276 */ /* 0x000fc4000781000f */
[----:B------:R-:W-:Y:S02]  /*b690*/  IABS R3, R37 ;  /* 0x0000002500037213 */ /* 0x000fe40000000000 */
[----:B------:R-:W-:Y:S02]  /*b6a0*/  ISETP.GE.AND P5, PT, R19, R235, PT ;  /* 0x000000eb1300720c */ /* 0x000fe40003fa6270 */
[----:B------:R-:W-:Y:S01]  /*b6b0*/  FMNMX3.FTZ R4, R4, R207, R205, !PT ;  /* 0x000000cf04047276 */ /* 0x000fe200078100cd */
[----:B------:R-:W-:Y:S01]  /*b6c0*/  IMAD.MOV.U32 R10, RZ, RZ, R3 ;  /* 0x000000ffff0a7224 */ /* 0x000fe200078e0003 */
[----:B------:R-:W-:Y:S02]  /*b6d0*/  FMNMX3.FTZ R3, R101, R38, R35, !PT ;  /* 0x0000002665037276 */ /* 0x000fe40007810023 */
[----:B------:R-:W-:Y:S02]  /*b6e0*/  IABS R9, R25 ;  /* 0x0000001900097213 */ /* 0x000fe40000000000 */
[----:B------:R-:W-:-:S02]  /*b6f0*/  FMNMX3.FTZ R3, R3, R34, R33, !PT ;  /* 0x0000002203037276 */ /* 0x000fc40007810021 */
[----:B------:R-:W-:Y:S02]  /*b700*/  FSEL R241, R64, -INF , !P5 ;  /* 0xff80000040f17808 */ /* 0x000fe40006800000 */
[----:B------:R-:W-:Y:S02]  /*b710*/  ISETP.GE.AND P5, PT, R5, R235, PT ;  /* 0x000000eb0500720c */ /* 0x000fe40003fa6270 */
[----:B------:R-:W-:Y:S02]  /*b720*/  FMNMX3.FTZ R8, R4, R26, R183, !PT ;  /* 0x0000001a04087276 */ /* 0x000fe400078100b7 */
[----:B------:R-:W-:Y:S02]  /*b730*/  FMNMX3.FTZ R4, R3, R109, R108, !PT ;  /* 0x0000006d03047276 */ /* 0x000fe4000781006c */
[----:B------:R-:W-:Y:S02]  /*b740*/  I2FP.F32.S32 R11, R9 ;  /* 0x00000009000b7245 */ /* 0x000fe40000201400 */
[----:B------:R-:W-:-:S02]  /*b750*/  FSEL R240, R65, -INF , !P5 ;  /* 0xff80000041f07808 */ /* 0x000fc40006800000 */
[----:B------:R-:W-:Y:S02]  /*b760*/  FMNMX3.FTZ R8, R8, R244, R243, !PT ;  /* 0x000000f408087276 */ /* 0x000fe400078100f3 */
[----:B------:R-:W-:Y:S01]  /*b770*/  I2FP.F32.S32 R9, R10 ;  /* 0x0000000a00097245 */ /* 0x000fe20000201400 */
[----:B------:R-:W-:Y:S01]  /*b780*/  FFMA.FTZ R10, R11, -UR6, R250 ;  /* 0x800000060b0a7c23 */ /* 0x000fe200080100fa */
[----:B------:R-:W-:Y:S02]  /*b790*/  FMNMX3.FTZ R4, R4, R107, R106, !PT ;  /* 0x0000006b04047276 */ /* 0x000fe4000781006a */
[----:B------:R-:W-:Y:S01]  /*b7a0*/  FMNMX3.FTZ R3, R8, R241, R240, !PT ;  /* 0x000000f108037276 */ /* 0x000fe200078100f0 */
[----:B------:R-:W-:Y:S01]  /*b7b0*/  FFMA.FTZ R8, R9, -UR6, R251 ;  /* 0x8000000609087c23 */ /* 0x000fe200080100fb */
[----:B------:R-:W-:Y:S02]  /*b7c0*/  ISETP.GE.AND P5, PT, R6, R237, PT ;  /* 0x000000ed0600720c */ /* 0x000fe40003fa6270 */
[----:B------:R-:W-:Y:S01]  /*b7d0*/  FMNMX3.FTZ R4, R4, R210, R209, !PT ;  /* 0x000000d204047276 */ /* 0x000fe200078100d1 */
[----:B------:R-:W3:Y:S01]  /*b7e0*/  SHFL.BFLY PT, R11, R3, 0x2, 0x1f ;  /* 0x0c401f00030b7f89 */ /* 0x000ee200000e0000 */
[----:B------:R-:W-:-:S02]  /*b7f0*/  FSEL R230, R12, -INF , !P5 ;  /* 0xff8000000ce67808 */ /* 0x000fc40006800000 */
[----:B------:R-:W-:Y:S02]  /*b800*/  FSEL R9, R10, -INF , !P0 ;  /* 0xff8000000a097808 */ /* 0x000fe40004000000 */
[-C--:B------:R-:W-:Y:S02]  /*b810*/  ISETP.GE.AND P5, PT, R19, R237.reuse, PT ;  /* 0x000000ed1300720c */ /* 0x080fe40003fa6270 */
[----:B------:R-:W-:Y:S02]  /*b820*/  ISETP.GE.AND P0, PT, R5, R237, PT ;  /* 0x000000ed0500720c */ /* 0x000fe40003f06270 */
[----:B------:R-:W-:Y:S02]  /*b830*/  FSEL R8, R8, -INF , !P1 ;  /* 0xff80000008087808 */ /* 0x000fe40004800000 */
[----:B------:R-:W-:Y:S02]  /*b840*/  FMNMX3.FTZ R4, R4, R208, R206, !PT ;  /* 0x000000d004047276 */ /* 0x000fe400078100ce */
[----:B------:R-:W-:-:S02]  /*b850*/  FSEL R239, R9, -INF , !P5 ;  /* 0xff80000009ef7808 */ /* 0x000fc40006800000 */
[----:B------:R-:W-:Y:S02]  /*b860*/  ISETP.GE.AND P1, PT, R7, R236, PT ;  /* 0x000000ec0700720c */ /* 0x000fe40003f26270 */
[----:B------:R-:W-:Y:S02]  /*b870*/  FSEL R238, R8, -INF , !P0 ;  /* 0xff80000008ee7808 */ /* 0x000fe40004000000 */
[----:B------:R-:W-:Y:S02]  /*b880*/  FMNMX3.FTZ R4, R4, R182, R230, !PT ;  /* 0x000000b604047276 */ /* 0x000fe400078100e6 */
[----:B------:R-:W-:Y:S02]  /*b890*/  FMNMX3.FTZ R7, R103, R43, R41, !PT ;  /* 0x0000002b67077276 */ /* 0x000fe40007810029 */
[C---:B------:R-:W-:Y:S02]  /*b8a0*/  ISETP.GE.AND P5, PT, R6.reuse, R234, PT ;  /* 0x000000ea0600720c */ /* 0x040fe40003fa6270 */
[----:B------:R-:W-:-:S02]  /*b8b0*/  ISETP.GE.AND P0, PT, R6, R236, PT ;  /* 0x000000ec0600720c */ /* 0x000fc40003f06270 */
[----:B------:R-:W-:Y:S02]  /*b8c0*/  FMNMX3.FTZ R4, R4, R239, R238, !PT ;  /* 0x000000ef04047276 */ /* 0x000fe400078100ee */
        /* <DEDUP_REMOVED lines=8> */
[----:B------:R-:W-:Y:S02]  /*b950*/  FSEL R193, R215, -INF , !P1 ;  /* 0xff800000d7c17808 */ /* 0x000fe40004800000 */
[----:B------:R-:W-:Y:S02]  /*b960*/  FMNMX3.FTZ R7, R7, R224, R219, !PT ;  /* 0x000000e007077276 */ /* 0x000fe400078100db */
[----:B------:R-:W-:Y:S02]  /*b970*/  ISETP.GE.AND P1, PT, R19, R234, PT ;  /* 0x000000ea1300720c */ /* 0x000fe40003f26270 */
[----:B------:R-:W-:-:S02]  /*b980*/  FSEL R190, R190, -INF , !P0 ;  /* 0xff800000bebe7808 */ /* 0x000fc40004000000 */
[----:B------:R-:W-:Y:S02]  /*b990*/  FMNMX3.FTZ R6, R6, R229, R228, !PT ;  /* 0x000000e506067276 */ /* 0x000fe400078100e4 */
[----:B------:R-:W-:Y:S02]  /*b9a0*/  FSEL R110, R60, -INF , !P5 ;  /* 0xff8000003c6e7808 */ /* 0x000fe40006800000 */
[----:B------:R-:W-:Y:S02]  /*b9b0*/  ISETP.GE.AND P0, PT, R5, R234, PT ;  /* 0x000000ea0500720c */ /* 0x000fe40003f06270 */
[----:B------:R-:W-:Y:S02]  /*b9c0*/  FMNMX3.FTZ R7, R7, R216, R213, !PT ;  /* 0x000000d807077276 */ /* 0x000fe400078100d5 */
[----:B------:R-:W-:Y:S02]  /*b9d0*/  FSEL R203, R62, -INF , !P1 ;  /* 0xff8000003ecb7808 */ /* 0x000fe40004800000 */
[----:B---3--:R-:W-:-:S02]  /*b9e0*/  FMNMX.FTZ R3, R3, R11, !PT ;  /* 0x0000000b03037209 */ /* 0x008fc40007810000 */
[----:B------:R-:W-:Y:S02]  /*b9f0*/  ISETP.GE.AND P1, PT, R5, R236, PT ;  /* 0x000000ec0500720c */ /* 0x000fe40003f26270 */
[----:B------:R-:W-:Y:S01]  /*ba00*/  FMNMX3.FTZ R5, R6, R221, R217, !PT ;  /* 0x000000dd06057276 */ /* 0x000fe200078100d9 */
[----:B------:R-:W3:Y:S01]  /*ba10*/  SHFL.BFLY PT, R8, R3, 0x1, 0x1f ;  /* 0x0c201f0003087f89 */ /* 0x000ee200000e0000 */
[----:B------:R-:W-:Y:S02]  /*ba20*/  FSEL R194, R63, -INF , !P0 ;  /* 0xff8000003fc27808 */ /* 0x000fe40004000000 */
[----:B------:R-:W-:Y:S02]  /*ba30*/  FMNMX3.FTZ R6, R7, R111, R110, !PT ;  /* 0x0000006f07067276 */ /* 0x000fe4000781006e */
[----:B----4-:R-:W-:Y:S02]  /*ba40*/  FMNMX.FTZ R4, R4, R9, !PT ;  /* 0x0000000904047209 */ /* 0x010fe40007810000 */
[----:B------:R-:W-:-:S02]  /*ba50*/  FMNMX3.FTZ R6, R6, R203, R194, !PT ;  /* 0x000000cb06067276 */ /* 0x000fc400078100c2 */
[----:B------:R-:W-:Y:S01]  /*ba60*/  ISETP.GE.AND P5, PT, R19, R236, PT ;  /* 0x000000ec1300720c */ /* 0x000fe20003fa6270 */
[----:B------:R-:W4:Y:S01]  /*ba70*/  SHFL.BFLY PT, R10, R4, 0x1, 0x1f ;  /* 0x0c201f00040a7f89 */ /* 0x000f2200000e0000 */
[----:B------:R-:W-:Y:S02]  /*ba80*/  FSEL R25, R191, -INF , !P1 ;  /* 0xff800000bf197808 */ /* 0x000fe40004800000 */
[----:B------:R-:W-:Y:S01]  /*ba90*/  FSEL R200, R200, -INF , !P5 ;  /* 0xff800000c8c87808 */ /* 0x000fe20006800000 */
[----:B------:R-:W5:Y:S01]  /*baa0*/  SHFL.BFLY PT, R9, R6, 0x2, 0x1f ;  /* 0x0c401f0006097f89 */ /* 0x000f6200000e0000 */
[----:B------:R-:W-:Y:S02]  /*bab0*/  FMNMX3.FTZ R5, R5, R193, R190, !PT ;  /* 0x000000c105057276 */ /* 0x000fe400078100be */
[----:B------:R-:W-:Y:S02]  /*bac0*/  LOP3.LUT R7, R245, 0xc0, R177, 0xf8, !PT ;  /* 0x000000c0f5077812 */ /* 0x000fe400078ef8b1 */
[----:B------:R-:W-:-:S02]  /*bad0*/  FMNMX3.FTZ R5, R5, R200, R25, !PT ;  /* 0x000000c805057276 */ /* 0x000fc40007810019 */
[----:B------:R-:W-:-:S03]  /*bae0*/  SEL R14, R14, 0xffffffe0, !P6 ;  /* 0xffffffe00e0e7807 */ /* 0x000fc60007000000 */
[----:B------:R-:W2:Y:S01]  /*baf0*/  SHFL.BFLY PT, R11, R5, 0x2, 0x1f ;  /* 0x0c401f00050b7f89 */ /* 0x000ea200000e0000 */
[----:B---3--:R-:W-:Y:S02]  /*bb00*/  FMNMX.FTZ R252, R3, R8, !PT ;  /* 0x0000000803fc7209 */ /* 0x008fe40007810000 */
[----:B------:R-:W-:Y:S02]  /*bb10*/  LOP3.LUT R3, R225, 0x8, RZ, 0xc0, !PT ;  /* 0x00000008e1037812 */ /* 0x000fe400078ec0ff */
[C---:B------:R-:W-:Y:S01]  /*bb20*/  FSETP.NEU.FTZ.AND P1, PT, R252.reuse, -INF , PT ;  /* 0xff800000fc00780b */ /* 0x040fe20003f3d000 */
[----:B-1----:R-:W-:Y:S01]  /*bb30*/  FMUL.FTZ R8, R252, UR4 ;  /* 0x00000004fc087c20 */ /* 0x002fe20008410000 */
[----:B------:R-:W-:Y:S02]  /*bb40*/  LOP3.LUT R3, R7, R3, RZ, 0x3c, !PT ;  /* 0x0000000307037212 */ /* 0x000fe400078e3cff */
[----:B----4-:R-:W-:Y:S02]  /*bb50*/  FMNMX.FTZ R37, R4, R10, !PT ;  /* 0x0000000a04257209 */ /* 0x010fe40007810000 */
[----:B------:R-:W-:-:S02]  /*bb60*/  FSEL R8, R8, RZ, P1 ;  /* 0x000000ff08087208 */ /* 0x000fc40000800000 */
[----:B-----5:R-:W-:Y:S02]  /*bb70*/  FMNMX.FTZ R6, R6, R9, !PT ;  /* 0x0000000906067209 */ /* 0x020fe40007810000 */
[----:B------:R-:W-:Y:S01]  /*bb80*/  LOP3.LUT R13, R3, 0x120, R177, 0xf8, !PT ;  /* 0x00000120030d7812 */ /* 0x000fe200078ef8b1 */
[--C-:B------:R-:W-:Y:S01]  /*bb90*/  FFMA.FTZ R3, R36, UR4, -R8.reuse ;  /* 0x0000000424037c23 */ /* 0x100fe20008010808 */
[----:B------:R-:W-:Y:S01]  /*bba0*/  FSETP.NEU.FTZ.AND P0, PT, R37, -INF , PT ;  /* 0xff8000002500780b */ /* 0x000fe20003f1d000 */
[----:B------:R-:W1:Y:S01]  /*bbb0*/  SHFL.BFLY PT, R12, R6, 0x1, 0x1f ;  /* 0x0c201f00060c7f89 */ /* 0x000e6200000e0000 */
[--C-:B------:R-:W-:Y:S01]  /*bbc0*/  FFMA.FTZ R7, R22, UR4, -R8.reuse ;  /* 0x0000000416077c23 */ /* 0x100fe20008010808 */
[----:B------:R3:W-:Y:S01]  /*bbd0*/  MUFU.EX2 R248, R3 ;  /* 0x0000000300f87308 */ /* 0x0007e20000000800 */
[----:B------:R-:W-:Y:S01]  /*bbe0*/  LEA R196, R13, UR5, 0x1 ;  /* 0x000000050dc47c11 */ /* 0x000fe2000f8e08ff */
[----:B------:R-:W-:Y:S01]  /*bbf0*/  STL [R1+0xc], R13 ;  /* 0x00000c0d01007387 */ /* 0x000fe20000100800 */
[----:B--2---:R-:W-:Y:S01]  /*bc00*/  FMNMX.FTZ R4, R5, R11, !PT ;  /* 0x0000000b05047209 */ /* 0x004fe20007810000 */
[----:B------:R-:W-:Y:S01]  /*bc10*/  FFMA.FTZ R5, R23, UR4, -R8 ;  /* 0x0000000417057c23 */ /* 0x000fe20008010808 */
[----:B------:R-:W-:Y:S01]  /*bc20*/  MUFU.EX2 R250, R7 ;  /* 0x0000000700fa7308 */ /* 0x000fe20000000800 */
[C---:B------:R-:W-:Y:S01]  /*bc30*/  FSEL R10, R37.reuse, RZ, P0 ;  /* 0x000000ff250a7208 */ /* 0x040fe20000000000 */
[----:B------:R-:W-:Y:S01]  /*bc40*/  IMAD.IADD R45, R14, 0x1, R196 ;  /* 0x000000010e2d7824 */ /* 0x000fe200078e02c4 */
[----:B------:R-:W2:Y:S01]  /*bc50*/  SHFL.BFLY PT, R13, R4, 0x1, 0x1f ;  /* 0x0c201f00040d7f89 */ /* 0x000ea200000e0000 */
[----:B------:R4:W-:Y:S03]  /*bc60*/  MUFU.EX2 R249, R5 ;  /* 0x0000000500f97308 */ /* 0x0009e60000000800 */
[----:B------:R-:W5:Y:S01]  /*bc70*/  LDSM.16.MT88.4 R48, [R45+0xa000] ;  /* 0x00a000002d30783b */ /* 0x000f620000004200 */
[----:B---3--:R-:W-:-:S03]  /*bc80*/  FMUL.FTZ R3, R37, UR4 ;  /* 0x0000000425037c20 */ /* 0x008fc60008410000 */
[----:B------:R-:W-:Y:S02]  /*bc90*/  LDSM.16.MT88.4 R16, [R45+0x9000] ;  /* 0x009000002d10783b */ /* 0x000fe40000004200 */
[----:B------:R-:W-:Y:S02]  /*bca0*/  FSEL R3, R3, RZ, P0 ;  /* 0x000000ff03037208 */ /* 0x000fe40000000000 */
[----:B------:R-:W-:Y:S01]  /*bcb0*/  LDSM.16.MT88.4 R28, [R196+0xa000] ;  /* 0x00a00000c41c783b */ /* 0x000fe20000004200 */
[----:B-1----:R-:W-:Y:S01]  /*bcc0*/  FMNMX.FTZ R36, R6, R12, !PT ;  /* 0x0000000c06247209 */ /* 0x002fe20007810000 */
[----:B----4-:R-:W-:Y:S01]  /*bcd0*/  FFMA.FTZ R5, R20, UR4, -R8 ;  /* 0x0000000414057c23 */ /* 0x010fe20008010808 */
[--C-:B------:R-:W-:Y:S01]  /*bce0*/  FFMA.FTZ R7, R38, UR4, -R3.reuse ;  /* 0x0000000426077c23 */ /* 0x100fe20008010803 */
[--C-:B------:R-:W-:Y:S01]  /*bcf0*/  FFMA.FTZ R11, R34, UR4, -R3.reuse ;  /* 0x00000004220b7c23 */ /* 0x100fe20008010803 */
[----:B------:R-:W-:Y:S01]  /*bd00*/  LDSM.16.MT88.4 R20, [R196+0x9000] ;  /* 0x00900000c414783b */ /* 0x000fe20000004200 */
[----:B------:R1:W3:Y:S03]  /*bd10*/  MUFU.EX2 R251, R5 ;  /* 0x0000000500fb7308 */ /* 0x0002e60000000800 */
[----:B------:R-:W-:Y:S01]  /*bd20*/  LDSM.16.MT88.4 R56, [R45+0xb000] ;  /* 0x00b000002d38783b */ /* 0x000fe20000004200 */
[----:B------:R4:W-:Y:S03]  /*bd30*/  MUFU.EX2 R242, R7 ;  /* 0x0000000700f27308 */ /* 0x0009e60000000800 */
[----:B------:R5:W-:Y:S01]  /*bd40*/  STL [R1+0x10], R14 ;  /* 0x0000100e01007387 */ /* 0x000be20000100800 */
[----:B------:R-:W-:Y:S01]  /*bd50*/  MUFU.EX2 R246, R11 ;  /* 0x0000000b00f67308 */ /* 0x000fe20000000800 */
[----:B-1----:R-:W-:Y:S01]  /*bd60*/  FFMA.FTZ R5, R35, UR4, -R3 ;  /* 0x0000000423057c23 */ /* 0x002fe20008010803 */
[----:B---3--:R-:W-:-:S03]  /*bd70*/  F2FP.BF16.F32.PACK_AB R6, R251, R250 ;  /* 0x000000fafb06723e */ /* 0x008fc600000010ff */
[----:B------:R1:W-:Y:S01]  /*bd80*/  MUFU.EX2 R247, R5 ;  /* 0x0000000500f77308 */ /* 0x0003e20000000800 */
[----:B----4-:R-:W-:Y:S02]  /*bd90*/  FSEL R7, R252, RZ, P1 ;  /* 0x000000fffc077208 */ /* 0x010fe40000800000 */
[----:B------:R-:W-:-:S03]  /*bda0*/  FSETP.NEU.FTZ.AND P1, PT, R36, -INF , PT ;  /* 0xff8000002400780b */ /* 0x000fc60003f3d000 */
[----:B------:R-:W-:Y:S01]  /*bdb0*/  FADD.FTZ R9, R104, -R7 ;  /* 0x8000000768097221 */ /* 0x000fe20000010000 */
[----:B------:R-:W-:Y:S01]  /*bdc0*/  FADD.FTZ R7, R101, -R10 ;  /* 0x8000000a65077221 */ /* 0x000fe20000010000 */
[----:B--2---:R-:W-:Y:S02]  /*bdd0*/  FMNMX.FTZ R104, R4, R13, !PT ;  /* 0x0000000d04687209 */ /* 0x004fe40007810000 */
[----:B------:R-:W-:Y:S01]  /*bde0*/  FMUL.FTZ R9, R9, UR4 ;  /* 0x0000000409097c20 */ /* 0x000fe20008410000 */
[----:B------:R-:W-:Y:S01]  /*bdf0*/  FMUL.FTZ R7, R7, UR4 ;  /* 0x0000000407077c20 */ /* 0x000fe20008410000 */
[----:B------:R-:W-:Y:S01]  /*be00*/  FSETP.NEU.FTZ.AND P0, PT, R104, -INF , PT ;  /* 0xff8000006800780b */ /* 0x000fe20003f1d000 */
[----:B------:R-:W-:Y:S01]  /*be10*/  STL [R1+0x8], R104 ;  /* 0x0000086801007387 */ /* 0x000fe20000100800 */
[----:B-1----:R-:W-:Y:S01]  /*be20*/  FFMA.FTZ R5, R33, UR4, -R3 ;  /* 0x0000000421057c23 */ /* 0x002fe20008010803 */
[----:B------:R-:W1:Y:S01]  /*be30*/  MUFU.EX2 R47, R9 ;  /* 0x00000009002f7308 */ /* 0x000e620000000800 */
[----:B------:R-:W-:Y:S01]  /*be40*/  F2FP.BF16.F32.PACK_AB R4, R249, R248 ;  /* 0x000000f8f904723e */ /* 0x000fe200000010ff */
[----:B------:R-:W2:Y:S02]  /*be50*/  LDSM.16.MT88.4 R32, [R196+0xb000] ;  /* 0x00b00000c420783b */ /* 0x000ea40000004200 */
[----:B------:R3:W4:Y:S04]  /*be60*/  MUFU.EX2 R245, R5 ;  /* 0x0000000500f57308 */ /* 0x0007280000000800 */
[----:B------:R4:W5:Y:S01]  /*be70*/  MUFU.EX2 R46, R7 ;  /* 0x00000007002e7308 */ /* 0x0009620000000800 */
[-C--:B-1----:R-:W-:Y:S01]  /*be80*/  FMUL.FTZ R164, R164, R47.reuse ;  /* 0x0000002fa4a47220 */ /* 0x082fe20000410000 */
[-C--:B------:R-:W-:Y:S01]  /*be90*/  FMUL.FTZ R165, R165, R47.reuse ;  /* 0x0000002fa5a57220 */ /* 0x080fe20000410000 */
[-C--:B------:R-:W-:Y:S01]  /*bea0*/  FMUL.FTZ R72, R72, R47.reuse ;  /* 0x0000002f48487220 */ /* 0x080fe20000410000 */
[-C--:B------:R-:W-:Y:S01]  /*beb0*/  FMUL.FTZ R73, R73, R47.reuse ;  /* 0x0000002f49497220 */ /* 0x080fe20000410000 */
[----:B---3--:R-:W-:Y:S01]  /*bec0*/  FMUL.FTZ R5, R36, UR4 ;  /* 0x0000000424057c20 */ /* 0x008fe20008410000 */
[-C--:B------:R-:W-:Y:S01]  /*bed0*/  FMUL.FTZ R116, R116, R47.reuse ;  /* 0x0000002f74747220 */ /* 0x080fe20000410000 */
[-C--:B------:R-:W-:Y:S01]  /*bee0*/  FMUL.FTZ R117, R117, R47.reuse ;  /* 0x0000002f75757220 */ /* 0x080fe20000410000 */
[-C--:B------:R-:W-:Y:S01]  /*bef0*/  FMUL.FTZ R120, R120, R47.reuse ;  /* 0x0000002f78787220 */ /* 0x080fe20000410000 */
[----:B----4-:R-:W-:Y:S01]  /*bf00*/  F2FP.BF16.F32.PACK_AB R7, R245, R246 ;  /* 0x000000f6f507723e */ /* 0x010fe200000010ff */
[-C--:B-----5:R-:W-:Y:S01]  /*bf10*/  FMUL.FTZ R166, R166, R46.reuse ;  /* 0x0000002ea6a67220 */ /* 0x0a0fe20000410000 */
[----:B------:R-:W-:Y:S01]  /*bf20*/  FSEL R10, R5, RZ, P1 ;  /* 0x000000ff050a7208 */ /* 0x000fe20000800000 */
[----:B------:R-:W-:Y:S01]  /*bf30*/  FMUL.FTZ R167, R167, R46 ;  /* 0x0000002ea7a77220 */ /* 0x000fe20000410000 */
[----:B------:R-:W-:Y:S01]  /*bf40*/  F2FP.BF16.F32.PACK_AB R5, R247, R242 ;  /* 0x000000f2f705723e */ /* 0x000fe200000010ff */
[-C--:B------:R-:W-:Y:S01]  /*bf50*/  FMUL.FTZ R74, R74, R46.reuse ;  /* 0x0000002e4a4a7220 */ /* 0x080fe20000410000 */
[-C--:B------:R-:W-:Y:S01]  /*bf60*/  FMUL.FTZ R75, R75, R46.reuse ;  /* 0x0000002e4b4b7220 */ /* 0x080fe20000410000 */
[--C-:B------:R-:W-:Y:S01]  /*bf70*/  FFMA.FTZ R11, R41, UR4, -R10.reuse ;  /* 0x00000004290b7c23 */ /* 0x100fe2000801080a */
[--C-:B------:R-:W-:Y:S01]  /*bf80*/  FFMA.FTZ R9, R43, UR4, -R10.reuse ;  /* 0x000000042b097c23 */ /* 0x100fe2000801080a */
[--C-:B------:R-:W-:Y:S01]  /*bf90*/  FFMA.FTZ R12, R40, UR4, -R10.reuse ;  /* 0x00000004280c7c23 */ /* 0x100fe2000801080a */
[-C--:B------:R-:W-:Y:S01]  /*bfa0*/  FMUL.FTZ R118, R118, R46.reuse ;  /* 0x0000002e76767220 */ /* 0x080fe20000410000 */
[----:B------:R1:W-:Y:S01]  /*bfb0*/  MUFU.EX2 R222, R11 ;  /* 0x0000000b00de7308 */ /* 0x0003e20000000800 */
[-C--:B------:R-:W-:Y:S01]  /*bfc0*/  FMUL.FTZ R119, R119, R46.reuse ;  /* 0x0000002e77777220 */ /* 0x080fe20000410000 */
[-C--:B------:R-:W-:Y:S01]  /*bfd0*/  FMUL.FTZ R121, R121, R47.reuse ;  /* 0x0000002f79797220 */ /* 0x080fe20000410000 */
        /* <DEDUP_REMOVED lines=16> */
[----:B---3--:R-:W-:Y:S01]  /*c0e0*/  FMUL.FTZ R9, R104, UR4 ;  /* 0x0000000468097c20 */ /* 0x008fe20008410000 */
[-C--:B------:R-:W-:Y:S01]  /*c0f0*/  FMUL.FTZ R150, R150, R46.reuse ;  /* 0x0000002e96967220 */ /* 0x080fe20000410000 */
[-C--:B------:R-:W-:Y:S01]  /*c100*/  FMUL.FTZ R151, R151, R46.reuse ;  /* 0x0000002e97977220 */ /* 0x080fe20000410000 */
[-C--:B------:R-:W-:Y:S01]  /*c110*/  FMUL.FTZ R152, R152, R47.reuse ;  /* 0x0000002f98987220 */ /* 0x080fe20000410000 */
[-C--:B------:R-:W-:Y:S01]  /*c120*/  FMUL.FTZ R153, R153, R47.reuse ;  /* 0x0000002f99997220 */ /* 0x080fe20000410000 */
[----:B------:R-:W-:Y:S01]  /*c130*/  FSEL R9, R9, RZ, P0 ;  /* 0x000000ff09097208 */ /* 0x000fe20000000000 */
[-C--:B------:R-:W-:Y:S01]  /*c140*/  FMUL.FTZ R154, R154, R46.reuse ;  /* 0x0000002e9a9a7220 */ /* 0x080fe20000410000 */
[-C--:B------:R-:W-:Y:S01]  /*c150*/  FMUL.FTZ R155, R155, R46.reuse ;  /* 0x0000002e9b9b7220 */ /* 0x080fe20000410000 */
[-C--:B------:R-:W-:Y:S01]  /*c160*/  FMUL.FTZ R168, R168, R47.reuse ;  /* 0x0000002fa8a87220 */ /* 0x080fe20000410000 */
[-C--:B------:R-:W-:Y:S01]  /*c170*/  FMUL.FTZ R169, R169, R47.reuse ;  /* 0x0000002fa9a97220 */ /* 0x080fe20000410000 */
[--C-:B----4-:R-:W-:Y:S01]  /*c180*/  FFMA.FTZ R12, R55, UR4, -R9.reuse ;  /* 0x00000004370c7c23 */ /* 0x110fe20008010809 */
[----:B------:R-:W-:Y:S01]  /*c190*/  FFMA.FTZ R13, R54, UR4, -R9 ;  /* 0x00000004360d7c23 */ /* 0x000fe20008010809 */
[-C--:B------:R-:W-:Y:S01]  /*c1a0*/  FMUL.FTZ R170, R170, R46.reuse ;  /* 0x0000002eaaaa7220 */ /* 0x080fe20000410000 */
[----:B-1----:R-:W-:Y:S01]  /*c1b0*/  FSEL R11, R36, RZ, P1 ;  /* 0x000000ff240b7208 */ /* 0x002fe20000800000 */
[----:B------:R1:W-:Y:S01]  /*c1c0*/  MUFU.EX2 R215, R12 ;  /* 0x0000000c00d77308 */ /* 0x0003e20000000800 */
[-C--:B------:R-:W-:Y:S01]  /*c1d0*/  FMUL.FTZ R171, R171, R46.reuse ;  /* 0x0000002eabab7220 */ /* 0x080fe20000410000 */
[-C--:B------:R-:W-:Y:S01]  /*c1e0*/  FMUL.FTZ R76, R76, R47.reuse ;  /* 0x0000002f4c4c7220 */ /* 0x080fe20000410000 */
[-C--:B------:R-:W-:Y:S01]  /*c1f0*/  FMUL.FTZ R77, R77, R47.reuse ;  /* 0x0000002f4d4d7220 */ /* 0x080fe20000410000 */
[----:B------:R-:W-:Y:S01]  /*c200*/  FADD.FTZ R14, R103, -R11 ;  /* 0x8000000b670e7221 */ /* 0x000fe20000010000 */
[----:B------:R-:W-:Y:S01]  /*c210*/  FSEL R11, R104, RZ, P0 ;  /* 0x000000ff680b7208 */ /* 0x000fe20000000000 */
[----:B------:R3:W-:Y:S01]  /*c220*/  MUFU.EX2 R214, R13 ;  /* 0x0000000d00d67308 */ /* 0x0007e20000000800 */
[-C--:B------:R-:W-:Y:S01]  /*c230*/  FMUL.FTZ R78, R78, R46.reuse ;  /* 0x0000002e4e4e7220 */ /* 0x080fe20000410000 */
[----:B------:R-:W-:Y:S01]  /*c240*/  FMUL.FTZ R14, R14, UR4 ;  /* 0x000000040e0e7c20 */ /* 0x000fe20008410000 */
[-C--:B------:R-:W-:Y:S01]  /*c250*/  FMUL.FTZ R79, R79, R46.reuse ;  /* 0x0000002e4f4f7220 */ /* 0x080fe20000410000 */
[----:B------:R-:W-:Y:S01]  /*c260*/  FADD.FTZ R11, R102, -R11 ;  /* 0x8000000b660b7221 */ /* 0x000fe20000010000 */
[-C--:B------:R-:W-:Y:S01]  /*c270*/  FMUL.FTZ R88, R88, R47.reuse ;  /* 0x0000002f58587220 */ /* 0x080fe20000410000 */
[-C--:B------:R-:W-:Y:S01]  /*c280*/  FMUL.FTZ R89, R89, R47.reuse ;  /* 0x0000002f59597220 */ /* 0x080fe20000410000 */
[-C--:B------:R-:W-:Y:S01]  /*c290*/  FMUL.FTZ R90, R90, R46.reuse ;  /* 0x0000002e5a5a7220 */ /* 0x080fe20000410000 */
[--C-:B-1----:R-:W-:Y:S01]  /*c2a0*/  FFMA.FTZ R12, R44, UR4, -R9.reuse ;  /* 0x000000042c0c7c23 */ /* 0x102fe20008010809 */
[----:B------:R-:W-:Y:S01]  /*c2b0*/  FMUL.FTZ R11, R11, UR4 ;  /* 0x000000040b0b7c20 */ /* 0x000fe20008410000 */
[----:B------:R-:W1:Y:S01]  /*c2c0*/  MUFU.EX2 R44, R14 ;  /* 0x0000000e002c7308 */ /* 0x000e620000000800 */
[-C--:B------:R-:W-:Y:S01]  /*c2d0*/  FMUL.FTZ R91, R91, R46.reuse ;  /* 0x0000002e5b5b7220 */ /* 0x080fe20000410000 */
[-C--:B------:R-:W-:Y:S01]  /*c2e0*/  FMUL.FTZ R92, R92, R47.reuse ;  /* 0x0000002f5c5c7220 */ /* 0x080fe20000410000 */
[----:B------:R-:W-:Y:S01]  /*c2f0*/  FMUL.FTZ R93, R93, R47 ;  /* 0x0000002f5d5d7220 */ /* 0x000fe20000410000 */
[----:B---3--:R-:W-:Y:S01]  /*c300*/  FFMA.FTZ R13, R42, UR4, -R9 ;  /* 0x000000042a0d7c23 */ /* 0x008fe20008010809 */
[----:B------:R-:W-:Y:S01]  /*c310*/  MUFU.EX2 R212, R12 ;  /* 0x0000000c00d47308 */ /* 0x000fe20000000800 */
[-C--:B------:R-:W-:Y:S01]  /*c320*/  FMUL.FTZ R94, R94, R46.reuse ;  /* 0x0000002e5e5e7220 */ /* 0x080fe20000410000 */
[----:B------:R-:W-:Y:S01]  /*c330*/  FMUL.FTZ R95, R95, R46 ;  /* 0x0000002e5f5f7220 */ /* 0x000fe20000410000 */
[C---:B------:R-:W-:Y:S01]  /*c340*/  HMMA.16816.F32.BF16 R176, R4.reuse, R48, R164 ;  /* 0x0000003004b0723c */ /* 0x040fe200000418a4 */
[----:B------:R-:W-:Y:S01]  /*c350*/  MUFU.EX2 R211, R13 ;  /* 0x0000000d00d37308 */ /* 0x000fe20000000800 */
[----:B------:R-:W-:Y:S03]  /*c360*/  LDSM.16.MT88.4 R40, [R196+0x9400] ;  /* 0x00940000c428783b */ /* 0x000fe60000004200 */
[----:B------:R-:W3:Y:S01]  /*c370*/  MUFU.EX2 R27, R11 ;  /* 0x0000000b001b7308 */ /* 0x000ee20000000800 */
[-C--:B-1----:R-:W-:Y:S01]  /*c380*/  FMUL.FTZ R140, R140, R44.reuse ;  /* 0x0000002c8c8c7220 */ /* 0x082fe20000410000 */
[-C--:B------:R-:W-:Y:S01]  /*c390*/  FMUL.FTZ R141, R141, R44.reuse ;  /* 0x0000002c8d8d7220 */ /* 0x080fe20000410000 */
[C---:B--2---:R-:W-:Y:S01]  /*c3a0*/  HMMA.16816.F32.BF16 R164, R4.reuse, R32, R72 ;  /* 0x0000002004a4723c */ /* 0x044fe20000041848 */
        /* <DEDUP_REMOVED lines=10> */
[-C--:B---3--:R-:W-:Y:S01]  /*c450*/  FMUL.FTZ R142, R142, R27.reuse ;  /* 0x0000001b8e8e7220 */ /* 0x088fe20000410000 */
        /* <DEDUP_REMOVED lines=23> */
[--C-:B------:R-:W-:Y:S01]  /*c5d0*/  FFMA.FTZ R12, R53, UR4, -R8.reuse ;  /* 0x00000004350c7c23 */ /* 0x100fe20008010808 */
[--C-:B------:R-:W-:Y:S01]  /*c5e0*/  FFMA.FTZ R11, R52, UR4, -R8.reuse ;  /* 0x00000004340b7c23 */ /* 0x100fe20008010808 */
        /* <DEDUP_REMOVED lines=9> */
[----:B------:R-:W-:Y:S01]  /*c680*/  FFMA.FTZ R13, R105, UR4, -R8 ;  /* 0x00000004690d7c23 */ /* 0x000fe20008010808 */
[----:B------:R-:W-:Y:S01]  /*c690*/  IMAD.MOV.U32 R14, RZ, RZ, R200 ;  /* 0x000000ffff0e7224 */ /* 0x000fe200078e00c8 */
[C---:B------:R-:W-:Y:S01]  /*c6a0*/  HMMA.16816.F32.BF16 R152, R4.reuse, R30, R152 ;  /* 0x0000001e0498723c */ /* 0x040fe20000041898 */
[-C--:B------:R-:W-:Y:S01]  /*c6b0*/  FMUL.FTZ R84, R84, R44.reuse ;  /* 0x0000002c54547220 */ /* 0x080fe20000410000 */
[-C--:B------:R-:W-:Y:S01]  /*c6c0*/  FMUL.FTZ R85, R85, R44.reuse ;  /* 0x0000002c55557220 */ /* 0x080fe20000410000 */
[-C--:B------:R-:W-:Y:S01]  /*c6d0*/  FMUL.FTZ R86, R86, R27.reuse ;  /* 0x0000001b56567220 */ /* 0x080fe20000410000 */
[-C--:B------:R-:W-:Y:S01]  /*c6e0*/  FMUL.FTZ R87, R87, R27.reuse ;  /* 0x0000001b57577220 */ /* 0x080fe20000410000 */
[-C--:B------:R-:W-:Y:S01]  /*c6f0*/  FMUL.FTZ R96, R96, R44.reuse ;  /* 0x0000002c60607220 */ /* 0x080fe20000410000 */
[----:B------:R-:W-:Y:S01]  /*c700*/  FMUL.FTZ R97, R97, R44 ;  /* 0x0000002c61617220 */ /* 0x000fe20000410000 */
[-C--:B------:R-:W-:Y:S01]  /*c710*/  FMUL.FTZ R98, R98, R27.reuse ;  /* 0x0000001b62627220 */ /* 0x080fe20000410000 */
[----:B------:R-:W-:Y:S01]  /*c720*/  HMMA.16816.F32.BF16 R168, R4, R50, R168 ;  /* 0x0000003204a8723c */ /* 0x000fe200000418a8 */
[----:B------:R-:W-:-:S07]  /*c730*/  FMUL.FTZ R99, R99, R27 ;  /* 0x0000001b63637220 */ /* 0x000fce0000410000 */
        /* <DEDUP_REMOVED lines=8> */
[----:B------:R-:W-:Y:S02]  /*c7c0*/  IMAD.MOV.U32 R142, RZ, RZ, R201 ;  /* 0x000000ffff8e7224 */ /* 0x000fe400078e00c9 */
[----:B------:R-:W-:Y:S01]  /*c7d0*/  IMAD.MOV.U32 R140, RZ, RZ, R204 ;  /* 0x000000ffff8c7224 */ /* 0x000fe200078e00cc */
[----:B------:R1:W-:Y:S01]  /*c7e0*/  MUFU.EX2 R201, R11 ;  /* 0x0000000b00c97308 */ /* 0x0003e20000000800 */
[----:B------:R-:W-:Y:S02]  /*c7f0*/  IMAD.MOV.U32 R141, RZ, RZ, R37 ;  /* 0x000000ffff8d7224 */ /* 0x000fe400078e0025 */
[----:B------:R-:W-:Y:S01]  /*c800*/  IMAD.MOV.U32 R143, RZ, RZ, R192 ;  /* 0x000000ffff8f7224 */ /* 0x000fe200078e00c0 */
[C---:B------:R-:W-:Y:S01]  /*c810*/  HMMA.16816.F32.BF16 R64, R4.reuse, R20, R112 ;  /* 0x000000140440723c */ /* 0x040fe20000041870 */
[----:B------:R2:W3:Y:S07]  /*c820*/  MUFU.EX2 R204, R12 ;  /* 0x0000000c00cc7308 */ /* 0x0004ee0000000800 */
[----:B------:R-:W-:Y:S01]  /*c830*/  HMMA.16816.F32.BF16 R112, R4, R22, R124 ;  /* 0x000000160470723c */ /* 0x000fe2000004187c */
[----:B------:R-:W4:Y:S01]  /*c840*/  LDSM.16.MT88.4 R20, [R45+0xa400] ;  /* 0x00a400002d14783b */ /* 0x000f220000004200 */
[----:B-1----:R-:W-:-:S04]  /*c850*/  FFMA.FTZ R11, R109, UR4, -R3 ;  /* 0x000000046d0b7c23 */ /* 0x002fc80008010803 */
[----:B------:R1:W-:Y:S01]  /*c860*/  MUFU.EX2 R197, R11 ;  /* 0x0000000b00c57308 */ /* 0x0003e20000000800 */
[----:B--2---:R-:W-:Y:S01]  /*c870*/  FFMA.FTZ R12, R15, UR4, -R8 ;  /* 0x000000040f0c7c23 */ /* 0x004fe20008010808 */
[C---:B------:R-:W-:Y:S01]  /*c880*/  HMMA.16816.F32.BF16 R128, R4.reuse, R16, R128 ;  /* 0x000000100480723c */ /* 0x040fe20000041880 */
[----:B------:R-:W-:Y:S01]  /*c890*/  IMAD.MOV.U32 R15, RZ, RZ, R36 ;  /* 0x000000ffff0f7224 */ /* 0x000fe200078e0024 */
[----:B------:R-:W-:Y:S04]  /*c8a0*/  LDSM.16.MT88.4 R16, [R196+0xb400] ;  /* 0x00b40000c410783b */ /* 0x000fe80000004200 */
[----:B------:R-:W2:Y:S02]  /*c8b0*/  LDSM.16.MT88.4 R36, [R45+0x9400] ;  /* 0x009400002d24783b */ /* 0x000ea40000004200 */
[----:B------:R-:W-:Y:S01]  /*c8c0*/  HMMA.16816.F32.BF16 R144, R4, R28, R144 ;  /* 0x0000001c0490723c */ /* 0x000fe20000041890 */
[----:B-1----:R-:W-:-:S07]  /*c8d0*/  FFMA.FTZ R11, R106, UR4, -R3 ;  /* 0x000000046a0b7c23 */ /* 0x002fce0008010803 */
[C---:B------:R-:W-:Y:S01]  /*c8e0*/  HMMA.16816.F32.BF16 R156, R4.reuse, R30, R156 ;  /* 0x0000001e049c723c */ /* 0x040fe2000004189c */
[----:B------:R-:W-:Y:S01]  /*c8f0*/  LDSM.16.MT88.4 R28, [R45+0xb400] ;  /* 0x00b400002d1c783b */ /* 0x000fe20000004200 */
[----:B------:R1:W-:Y:S06]  /*c900*/  MUFU.EX2 R198, R11 ;  /* 0x0000000b00c67308 */ /* 0x0003ec0000000800 */
[C---:B------:R-:W-:Y:S08]  /*c910*/  HMMA.16816.F32.BF16 R52, R4.reuse, R32, R68 ;  /* 0x000000200434723c */ /* 0x040ff00000041844 */
[----:B------:R-:W-:Y:S01]  /*c920*/  HMMA.16816.F32.BF16 R80, R4, R34, R80 ;  /* 0x000000220450723c */ /* 0x000fe20000041850 */
[----:B------:R-:W5:Y:S01]  /*c930*/  LDSM.16.MT88.4 R32, [R196+0xa400] ;  /* 0x00a40000c420783b */ /* 0x000f620000004200 */
[----:B-1----:R-:W-:-:S04]  /*c940*/  FFMA.FTZ R11, R187, UR4, -R10 ;  /* 0x00000004bb0b7c23 */ /* 0x002fc8000801080a */
[----:B------:R1:W-:Y:S02]  /*c950*/  MUFU.EX2 R192, R11 ;  /* 0x0000000b00c07308 */ /* 0x0003e40000000800 */
[C---:B------:R-:W-:Y:S08]  /*c960*/  HMMA.16816.F32.BF16 R160, R4.reuse, R48, R160 ;  /* 0x0000003004a0723c */ /* 0x040ff000000418a0 */
[----:B------:R-:W-:Y:S01]  /*c970*/  HMMA.16816.F32.BF16 R48, R4, R50, R172 ;  /* 0x000000320430723c */ /* 0x000fe200000418ac */
[----:B------:R-:W-:Y:S01]  /*c980*/  IMAD.MOV.U32 R173, RZ, RZ, R203 ;  /* 0x000000ffffad7224 */ /* 0x000fe200078e00cb */
[----:B------:R-:W-:Y:S01]  /*c990*/  MOV R175, R194 ;  /* 0x000000c200af7202 */ /* 0x000fe20000000f00 */
[----:B------:R3:W-:Y:S01]  /*c9a0*/  MUFU.EX2 R203, R12 ;  /* 0x0000000c00cb7308 */ /* 0x0007e20000000800 */
[----:B------:R-:W-:-:S02]  /*c9b0*/  IMAD.MOV.U32 R174, RZ, RZ, R193 ;  /* 0x000000ffffae7224 */ /* 0x000fc400078e00c1 */
[----:B-1----:R-:W-:Y:S01]  /*c9c0*/  FFMA.FTZ R11, R181, UR4, -R10 ;  /* 0x00000004b50b7c23 */ /* 0x002fe2000801080a */
[----:B------:R-:W-:Y:S02]  /*c9d0*/  IMAD.MOV.U32 R193, RZ, RZ, R202 ;  /* 0x000000ffffc17224 */ /* 0x000fe400078e00ca */
[----:B------:R1:W4:Y:S01]  /*c9e0*/  MUFU.EX2 R202, R13 ;  /* 0x0000000d00ca7308 */ /* 0x0003220000000800 */
[----:B------:R-:W-:Y:S01]  /*c9f0*/  IMAD.MOV.U32 R172, RZ, RZ, R190 ;  /* 0x000000ffffac7224 */ /* 0x000fe200078e00be */
[----:B------:R-:W-:Y:S01]  /*ca00*/  HMMA.16816.F32.BF16 R84, R4, R56, R84 ;  /* 0x000000380454723c */ /* 0x000fe20000041854 */
[----:B------:R-:W-:Y:S02]  /*ca10*/  IMAD.MOV.U32 R181, RZ, RZ, R193 ;  /* 0x000000ffffb57224 */ /* 0x000fe400078e00c1 */
[----:B------:R2:W-:Y:S01]  /*ca20*/  MUFU.EX2 R193, R11 ;  /* 0x0000000b00c17308 */ /* 0x0005e20000000800 */
[----:B---3--:R-:W-:-:S04]  /*ca30*/  FFMA.FTZ R12, R107, UR4, -R3 ;  /* 0x000000046b0c7c23 */ /* 0x008fc80008010803 */
[----:B------:R-:W-:Y:S01]  /*ca40*/  HMMA.16816.F32.BF16 R96, R4, R58, R96 ;  /* 0x0000003a0460723c */ /* 0x000fe20000041860 */
[----:B------:R-:W-:Y:S01]  /*ca50*/  F2FP.BF16.F32.PACK_AB R4, R201, R204 ;  /* 0x000000ccc904723e */ /* 0x000fe200000010ff */
[----:B------:R3:W5:Y:S01]  /*ca60*/  MUFU.EX2 R200, R12 ;  /* 0x0000000c00c87308 */ /* 0x0007620000000800 */
[----:B-1----:R-:W-:Y:S01]  /*ca70*/  FFMA.FTZ R13, R108, UR4, -R3 ;  /* 0x000000046c0d7c23 */ /* 0x002fe20008010803 */
[----:B----4-:R-:W-:-:S03]  /*ca80*/  F2FP.BF16.F32.PACK_AB R6, R203, R202 ;  /* 0x000000cacb06723e */ /* 0x010fc600000010ff */
[----:B------:R1:W4:Y:S01]  /*ca90*/  MUFU.EX2 R199, R13 ;  /* 0x0000000d00c77308 */ /* 0x0003220000000800 */
[----:B--2---:R-:W-:-:S04]  /*caa0*/  FFMA.FTZ R11, R189, UR4, -R9 ;  /* 0x00000004bd0b7c23 */ /* 0x004fc80008010809 */
[----:B------:R2:W-:Y:S01]  /*cab0*/  MUFU.EX2 R189, R11 ;  /* 0x0000000b00bd7308 */ /* 0x0005e20000000800 */
[----:B---3--:R-:W-:Y:S01]  /*cac0*/  FFMA.FTZ R12, R185, UR4, -R10 ;  /* 0x00000004b90c7c23 */ /* 0x008fe2000801080a */
[----:B-----5:R-:W-:-:S03]  /*cad0*/  F2FP.BF16.F32.PACK_AB R7, R198, R200 ;  /* 0x000000c8c607723e */ /* 0x020fc600000010ff */
[----:B------:R3:W5:Y:S01]  /*cae0*/  MUFU.EX2 R194, R12 ;  /* 0x0000000c00c27308 */ /* 0x0007620000000800 */
[----:B-1----:R-:W-:Y:S01]  /*caf0*/  FFMA.FTZ R13, R188, UR4, -R9 ;  /* 0x00000004bc0d7c23 */ /* 0x002fe20008010809 */
[----:B----4-:R-:W-:-:S03]  /*cb00*/  F2FP.BF16.F32.PACK_AB R5, R199, R197 ;  /* 0x000000c5c705723e */ /* 0x010fc600000010ff */
[----:B------:R1:W4:Y:S01]  /*cb10*/  MUFU.EX2 R188, R13 ;  /* 0x0000000d00bc7308 */ /* 0x0003220000000800 */
[----:B--2---:R-:W-:-:S03]  /*cb20*/  FFMA.FTZ R11, R184, UR4, -R9 ;  /* 0x00000004b80b7c23 */ /* 0x004fc60008010809 */
[C---:B------:R-:W-:Y:S01]  /*cb30*/  HMMA.16816.F32.BF16 R76, R4.reuse, R20, R176 ;  /* 0x00000014044c723c */ /* 0x040fe200000418b0 */
[----:B------:R2:W-:Y:S01]  /*cb40*/  MUFU.EX2 R190, R11 ;  /* 0x0000000b00be7308 */ /* 0x0005e20000000800 */
[----:B------:R-:W-:Y:S02]  /*cb50*/  IMAD.MOV.U32 R179, RZ, RZ, R111 ;  /* 0x000000ffffb37224 */ /* 0x000fe400078e006f */
[----:B------:R-:W-:Y:S02]  /*cb60*/  IMAD.MOV.U32 R178, RZ, RZ, R110 ;  /* 0x000000ffffb27224 */ /* 0x000fe400078e006e */
[----:B---3--:R-:W-:Y:S01]  /*cb70*/  FFMA.FTZ R12, R180, UR4, -R10 ;  /* 0x00000004b40c7c23 */ /* 0x008fe2000801080a */
[----:B------:R-:W-:Y:S01]  /*cb80*/  MOV R180, R104 ;  /* 0x0000006800b47202 */ /* 0x000fe20000000f00 */
[----:B------:R-:W-:Y:S02]  /*cb90*/  HMMA.16816.F32.BF16 R116, R4, R40, R116 ;  /* 0x000000280474723c */ /* 0x000fe40000041874 */
[----:B------:R3:W4:Y:S01]  /*cba0*/  MUFU.EX2 R195, R12 ;  /* 0x0000000c00c37308 */ /* 0x0007220000000800 */
[----:B-1----:R-:W-:Y:S01]  /*cbb0*/  FFMA.FTZ R13, R209, UR4, -R3 ;  /* 0x00000004d10d7c23 */ /* 0x002fe20008010803 */
[----:B------:R-:W-:-:S03]  /*cbc0*/  IMAD.MOV.U32 R209, RZ, RZ, R178 ;  /* 0x000000ffffd17224 */ /* 0x000fc600078e00b2 */
[----:B------:R-:W-:Y:S01]  /*cbd0*/  MUFU.EX2 R178, R13 ;  /* 0x0000000d00b27308 */ /* 0x000fe20000000800 */
[----:B--2---:R-:W-:Y:S01]  /*cbe0*/  FFMA.FTZ R11, R207, UR4, -R8 ;  /* 0x00000004cf0b7c23 */ /* 0x004fe20008010808 */
[----:B------:R-:W-:Y:S01]  /*cbf0*/  HMMA.16816.F32.BF16 R120, R4, R42, R120 ;  /* 0x0000002a0478723c */ /* 0x000fe20000041878 */
[----:B------:R-:W-:Y:S02]  /*cc00*/  IMAD.MOV.U32 R207, RZ, RZ, R180 ;  /* 0x000000ffffcf7224 */ /* 0x000fe400078e00b4 */
[----:B---3--:R-:W-:-:S05]  /*cc10*/  FFMA.FTZ R12, R186, UR4, -R9 ;  /* 0x00000004ba0c7c23 */ /* 0x008fca0008010809 */
[C---:B------:R-:W-:Y:S01]  /*cc20*/  HMMA.16816.F32.BF16 R132, R4.reuse, R36, R132 ;  /* 0x000000240484723c */ /* 0x040fe20000041884 */
[----:B------:R1:W-:Y:S04]  /*cc30*/  MUFU.EX2 R186, R11 ;  /* 0x0000000b00ba7308 */ /* 0x0003e80000000800 */
[----:B------:R2:W3:Y:S03]  /*cc40*/  MUFU.EX2 R191, R12 ;  /* 0x0000000c00bf7308 */ /* 0x0004e60000000800 */
[----:B------:R-:W-:Y:S01]  /*cc50*/  HMMA.16816.F32.BF16 R136, R4, R38, R136 ;  /* 0x000000260488723c */ /* 0x000fe20000041888 */
[----:B-1----:R-:W-:-:S07]  /*cc60*/  FFMA.FTZ R11, R26, UR4, -R8 ;  /* 0x000000041a0b7c23 */ /* 0x002fce0008010808 */
[----:B------:R-:W-:Y:S01]  /*cc70*/  HMMA.16816.F32.BF16 R148, R4, R32, R148 ;  /* 0x000000200494723c */ /* 0x000fe20000041894 */
[----:B------:R-:W-:Y:S01]  /*cc80*/  FFMA.FTZ R26, R228, UR4, -R9 ;  /* 0x00000004e41a7c23 */ /* 0x000fe20008010809 */
[----:B--2---:R-:W-:Y:S01]  /*cc90*/  FFMA.FTZ R12, R205, UR4, -R8 ;  /* 0x00000004cd0c7c23 */ /* 0x004fe20008010808 */
[----:B------:R1:W-:Y:S01]  /*cca0*/  MUFU.EX2 R185, R11 ;  /* 0x0000000b00b97308 */ /* 0x0003e20000000800 */
[----:B------:R-:W-:-:S03]  /*ccb0*/  IMAD.MOV.U32 R205, RZ, RZ, R15 ;  /* 0x000000ffffcd7224 */ /* 0x000fc600078e000f */
[----:B------:R2:W3:Y:S01]  /*ccc0*/  MUFU.EX2 R184, R12 ;  /* 0x0000000c00b87308 */ /* 0x0004e20000000800 */
[C---:B------:R-:W-:Y:S08]  /*ccd0*/  HMMA.16816.F32.BF16 R152, R4.reuse, R34, R152 ;  /* 0x000000220498723c */ /* 0x040ff00000041898 */
[----:B------:R-:W-:Y:S01]  /*cce0*/  HMMA.16816.F32.BF16 R108, R4, R22, R168 ;  /* 0x00000016046c723c */ /* 0x000fe200000418a8 */
[----:B-1----:R-:W-:Y:S01]  /*ccf0*/  FFMA.FTZ R11, R210, UR4, -R3 ;  /* 0x00000004d20b7c23 */ /* 0x002fe20008010803 */
[----:B------:R-:W-:-:S02]  /*cd00*/  IMAD.MOV.U32 R210, RZ, RZ, R181 ;  /* 0x000000ffffd27224 */ /* 0x000fc400078e00b5 */
[----:B--2---:R-:W-:Y:S01]  /*cd10*/  FFMA.FTZ R12, R183, UR4, -R8 ;  /* 0x00000004b70c7c23 */ /* 0x004fe20008010808 */
[----:B------:R1:W-:Y:S03]  /*cd20*/  MUFU.EX2 R176, R11 ;  /* 0x0000000b00b07308 */ /* 0x0003e60000000800 */
[C---:B------:R-:W-:Y:S01]  /*cd30*/  HMMA.16816.F32.BF16 R104, R4.reuse, R16, R164 ;  /* 0x000000100468723c */ /* 0x040fe200000418a4 */
[----:B------:R-:W-:Y:S01]  /*cd40*/  IMAD.MOV.U32 R164, RZ, RZ, R140 ;  /* 0x000000ffffa47224 */ /* 0x000fe200078e008c */
[----:B------:R2:W3:Y:S01]  /*cd50*/  MUFU.EX2 R187, R12 ;  /* 0x0000000c00bb7308 */ /* 0x0004e20000000800 */
[----:B------:R-:W-:Y:S02]  /*cd60*/  IMAD.MOV.U32 R166, RZ, RZ, R142 ;  /* 0x000000ffffa67224 */ /* 0x000fe400078e008e */
[----:B------:R-:W-:Y:S02]  /*cd70*/  IMAD.MOV.U32 R167, RZ, RZ, R143 ;  /* 0x000000ffffa77224 */ /* 0x000fe400078e008f */
[----:B------:R-:W-:Y:S01]  /*cd80*/  IMAD.MOV.U32 R165, RZ, RZ, R141 ;  /* 0x000000ffffa57224 */ /* 0x000fe200078e008d */
[----:B------:R-:W-:Y:S01]  /*cd90*/  HMMA.16816.F32.BF16 R92, R4, R18, R100 ;  /* 0x00000012045c723c */ /* 0x000fe20000041864 */
[----:B------:R-:W-:Y:S01]  /*cda0*/  LDSM.16.MT88.4 R140, [R45+0x9c00] ;  /* 0x009c00002d8c783b */ /* 0x000fe20000004200 */
[----:B-1----:R-:W-:Y:S01]  /*cdb0*/  FFMA.FTZ R11, R206, UR4, -R3 ;  /* 0x00000004ce0b7c23 */ /* 0x002fe20008010803 */
[----:B------:R-:W-:-:S05]  /*cdc0*/  MOV R206, R14 ;  /* 0x0000000e00ce7202 */ /* 0x000fca0000000f00 */
[C---:B------:R-:W-:Y:S01]  /*cdd0*/  HMMA.16816.F32.BF16 R88, R4.reuse, R28, R88 ;  /* 0x0000001c0458723c */ /* 0x040fe20000041858 */
[----:B--2---:R-:W-:Y:S01]  /*cde0*/  FFMA.FTZ R12, R208, UR4, -R3 ;  /* 0x00000004d00c7c23 */ /* 0x004fe20008010803 */
[----:B------:R-:W-:Y:S01]  /*cdf0*/  IMAD.MOV.U32 R208, RZ, RZ, R179 ;  /* 0x000000ffffd07224 */ /* 0x000fe200078e00b3 */
[----:B------:R1:W-:Y:S04]  /*ce00*/  MUFU.EX2 R177, R11 ;  /* 0x0000000b00b17308 */ /* 0x0003e80000000800 */
[----:B------:R2:W2:Y:S01]  /*ce10*/  MUFU.EX2 R179, R12 ;  /* 0x0000000c00b37308 */ /* 0x0004a20000000800 */
[----:B------:R-:W-:Y:S01]  /*ce20*/  HMMA.16816.F32.BF16 R72, R4, R30, R72 ;  /* 0x0000001e0448723c */ /* 0x000fe20000041848 */
[----:B-----5:R-:W-:Y:S02]  /*ce30*/  F2FP.BF16.F32.PACK_AB R4, R194, R192 ;  /* 0x000000c0c204723e */ /* 0x020fe400000010ff */
[----:B----4-:R-:W-:-:S02]  /*ce40*/  F2FP.BF16.F32.PACK_AB R5, R188, R189 ;  /* 0x000000bdbc05723e */ /* 0x010fc400000010ff */
[----:B------:R-:W-:Y:S02]  /*ce50*/  F2FP.BF16.F32.PACK_AB R6, R195, R193 ;  /* 0x000000c1c306723e */ /* 0x000fe400000010ff */
[----:B---3--:R-:W-:Y:S01]  /*ce60*/  F2FP.BF16.F32.PACK_AB R7, R190, R191 ;  /* 0x000000bfbe07723e */ /* 0x008fe200000010ff */
[--C-:B-1----:R-:W-:Y:S01]  /*ce70*/  FFMA.FTZ R11, R224, UR4, -R10.reuse ;  /* 0x00000004e00b7c23 */ /* 0x102fe2000801080a */
[----:B------:R-:W-:Y:S02]  /*ce80*/  IMAD.MOV.U32 R224, RZ, RZ, R25 ;  /* 0x000000ffffe07224 */ /* 0x000fe400078e0019 */
[----:B------:R-:W-:Y:S01]  /*ce90*/  FFMA.FTZ R25, R219, UR4, -R10 ;  /* 0x00000004db197c23 */ /* 0x000fe2000801080a */
[----:B------:R-:W-:Y:S01]  /*cea0*/  IMAD.MOV.U32 R219, RZ, RZ, R182 ;  /* 0x000000ffffdb7224 */ /* 0x000fe200078e00b6 */
[----:B--2---:R-:W-:Y:S01]  /*ceb0*/  LDSM.16.MT88.4 R12, [R45+0xb800] ;  /* 0x00b800002d0c783b */ /* 0x004fe20000004200 */
[C---:B------:R-:W-:Y:S01]  /*cec0*/  HMMA.16816.F32.BF16 R124, R4.reuse, R40, R64 ;  /* 0x00000028047c723c */ /* 0x040fe20000041840 */
[----:B------:R1:W-:Y:S04]  /*ced0*/  MUFU.EX2 R67, R11 ;  /* 0x0000000b00437308 */ /* 0x0003e80000000800 */
[----:B------:R2:W3:Y:S03]  /*cee0*/  MUFU.EX2 R102, R25 ;  /* 0x0000001900667308 */ /* 0x0004e60000000800 */
[----:B------:R-:W-:Y:S01]  /*cef0*/  HMMA.16816.F32.BF16 R112, R4, R42, R112 ;  /* 0x0000002a0470723c */ /* 0x000fe20000041870 */
[----:B------:R-:W4:Y:S01]  /*cf00*/  LDSM.16.MT88.4 R40, [R196+0x9800] ;  /* 0x00980000c428783b */ /* 0x000f220000004200 */
[----:B------:R-:W-:Y:S01]  /*cf10*/  MUFU.EX2 R65, R26 ;  /* 0x0000001a00417308 */ /* 0x000fe20000000800 */
[----:B-1----:R-:W-:-:S05]  /*cf20*/  FFMA.FTZ R11, R216, UR4, -R10 ;  /* 0x00000004d80b7c23 */ /* 0x002fca000801080a */
[C---:B------:R-:W-:Y:S01]  /*cf30*/  HMMA.16816.F32.BF16 R68, R4.reuse, R36, R128 ;  /* 0x000000240444723c */ /* 0x040fe20000041880 */
[----:B------:R-:W-:Y:S01]  /*cf40*/  IMAD.MOV.U32 R216, RZ, RZ, R206 ;  /* 0x000000ffffd87224 */ /* 0x000fe200078e00ce */
[----:B------:R1:W-:Y:S01]  /*cf50*/  MUFU.EX2 R101, R11 ;  /* 0x0000000b00657308 */ /* 0x0003e20000000800 */
[----:B--2---:R-:W-:Y:S01]  /*cf60*/  FFMA.FTZ R25, R213, UR4, -R10 ;  /* 0x00000004d5197c23 */ /* 0x004fe2000801080a */
[----:B------:R-:W-:Y:S02]  /*cf70*/  IMAD.MOV.U32 R206, RZ, RZ, R175 ;  /* 0x000000ffffce7224 */ /* 0x000fe400078e00af */
[----:B------:R-:W-:Y:S02]  /*cf80*/  IMAD.MOV.U32 R213, RZ, RZ, R209 ;  /* 0x000000ffffd57224 */ /* 0x000fe400078e00d1 */
[----:B------:R-:W-:Y:S01]  /*cf90*/  HMMA.16816.F32.BF16 R60, R4, R38, R60 ;  /* 0x00000026043c723c */ /* 0x000fe2000004183c */
[----:B------:R-:W2:Y:S01]  /*cfa0*/  LDSM.16.MT88.4 R36, [R45+0x9800] ;  /* 0x009800002d24783b */ /* 0x000ea20000004200 */
[----:B------:R5:W-:Y:S01]  /*cfb0*/  MUFU.EX2 R103, R25 ;  /* 0x0000001900677308 */ /* 0x000be20000000800 */
[----:B------:R-:W-:-:S05]  /*cfc0*/  IMAD.MOV.U32 R209, RZ, RZ, R172 ;  /* 0x000000ffffd17224 */ /* 0x000fca00078e00ac */
[C---:B------:R-:W-:Y:S01]  /*cfd0*/  HMMA.16816.F32.BF16 R56, R4.reuse, R32, R144 ;  /* 0x000000200438723c */ /* 0x040fe20000041890 */
[--C-:B-1----:R-:W-:Y:S01]  /*cfe0*/  FFMA.FTZ R11, R229, UR4, -R9.reuse ;  /* 0x00000004e50b7c23 */ /* 0x102fe20008010809 */
[----:B------:R-:W-:Y:S02]  /*cff0*/  IMAD.MOV.U32 R229, RZ, RZ, R208 ;  /* 0x000000ffffe57224 */ /* 0x000fe400078e00d0 */
[----:B------:R-:W-:Y:S01]  /*d000*/  IMAD.MOV.U32 R208, RZ, RZ, R174 ;  /* 0x000000ffffd07224 */ /* 0x000fe200078e00ae */
[----:B------:R1:W3:Y:S03]  /*d010*/  MUFU.EX2 R64, R11 ;  /* 0x0000000b00407308 */ /* 0x0002e60000000800 */
[----:B------:R-:W-:Y:S01]  /*d020*/  HMMA.16816.F32.BF16 R156, R4, R34, R156 ;  /* 0x00000022049c723c */ /* 0x000fe2000004189c */
[----:B------:R-:W3:Y:S01]  /*d030*/  LDSM.16.MT88.4 R32, [R196+0xa800] ;  /* 0x00a80000c420783b */ /* 0x000ee20000004200 */
[----:B-----5:R-:W-:-:S04]  /*d040*/  FFMA.FTZ R25, R221, UR4, -R9 ;  /* 0x00000004dd197c23 */ /* 0x020fc80008010809 */
[----:B------:R-:W-:Y:S02]  /*d050*/  MUFU.EX2 R66, R25 ;  /* 0x0000001900427308 */ /* 0x000fe40000000800 */
[----:B------:R-:W-:Y:S01]  /*d060*/  HMMA.16816.F32.BF16 R160, R4, R20, R160 ;  /* 0x0000001404a0723c */ /* 0x000fe200000418a0 */
[----:B-1----:R-:W-:-:S04]  /*d070*/  FFMA.FTZ R11, R217, UR4, -R9 ;  /* 0x00000004d90b7c23 */ /* 0x002fc80008010809 */
[----:B------:R1:W5:Y:S03]  /*d080*/  MUFU.EX2 R100, R11 ;  /* 0x0000000b00647308 */ /* 0x0003660000000800 */
[C---:B------:R-:W-:Y:S01]  /*d090*/  HMMA.16816.F32.BF16 R48, R4.reuse, R22, R48 ;  /* 0x000000160430723c */ /* 0x040fe20000041830 */
[----:B------:R-:W5:Y:S07]  /*d0a0*/  LDSM.16.MT88.4 R20, [R45+0xa800] ;  /* 0x00a800002d14783b */ /* 0x000f6e0000004200 */
[----:B------:R-:W-:Y:S01]  /*d0b0*/  HMMA.16816.F32.BF16 R52, R4, R16, R52 ;  /* 0x000000100434723c */ /* 0x000fe20000041834 */
[----:B-1----:R-:W-:-:S07]  /*d0c0*/  FFMA.FTZ R11, R244, UR4, -R8 ;  /* 0x00000004f40b7c23 */ /* 0x002fce0008010808 */
[C---:B------:R-:W-:Y:S01]  /*d0d0*/  HMMA.16816.F32.BF16 R80, R4.reuse, R18, R80 ;  /* 0x000000120450723c */ /* 0x040fe20000041850 */
[----:B------:R-:W1:Y:S07]  /*d0e0*/  LDSM.16.MT88.4 R16, [R196+0xb800] ;  /* 0x00b80000c410783b */ /* 0x000e6e0000004200 */
[C---:B------:R-:W-:Y:S08]  /*d0f0*/  HMMA.16816.F32.BF16 R84, R4.reuse, R28, R84 ;  /* 0x0000001c0454723c */ /* 0x040ff00000041854 */
[----:B------:R-:W-:Y:S01]  /*d100*/  HMMA.16816.F32.BF16 R28, R4, R30, R96 ;  /* 0x0000001e041c723c */ /* 0x000fe20000041860 */
[----:B------:R-:W-:-:S02]  /*d110*/  F2FP.BF16.F32.PACK_AB R4, R184, R186 ;  /* 0x000000bab804723e */ /* 0x000fc400000010ff */
[----:B------:R-:W-:Y:S02]  /*d120*/  F2FP.BF16.F32.PACK_AB R6, R187, R185 ;  /* 0x000000b9bb06723e */ /* 0x000fe400000010ff */
[----:B------:R-:W-:Y:S02]  /*d130*/  F2FP.BF16.F32.PACK_AB R5, R178, R176 ;  /* 0x000000b0b205723e */ /* 0x000fe400000010ff */
[----:B------:R-:W-:-:S07]  /*d140*/  F2FP.BF16.F32.PACK_AB R7, R177, R179 ;  /* 0x000000b3b107723e */ /* 0x000fce00000010ff */
[C---:B----4-:R-:W-:Y:S08]  /*d150*/  HMMA.16816.F32.BF16 R116, R4.reuse, R40, R116 ;  /* 0x000000280474723c */ /* 0x050ff00000041874 */
[C---:B------:R-:W-:Y:S08]  /*d160*/  HMMA.16816.F32.BF16 R120, R4.reuse, R42, R120 ;  /* 0x0000002a0478723c */ /* 0x040ff00000041878 */
[C---:B--2---:R-:W-:Y:S08]  /*d170*/  HMMA.16816.F32.BF16 R132, R4.reuse, R36, R132 ;  /* 0x000000240484723c */ /* 0x044ff00000041884 */
[C---:B------:R-:W-:Y:S08]  /*d180*/  HMMA.16816.F32.BF16 R136, R4.reuse, R38, R136 ;  /* 0x000000260488723c */ /* 0x040ff00000041888 */
[C---:B---3--:R-:W-:Y:S08]  /*d190*/  HMMA.16816.F32.BF16 R148, R4.reuse, R32, R148 ;  /* 0x000000200494723c */ /* 0x048ff00000041894 */
[C---:B------:R-:W-:Y:S08]  /*d1a0*/  HMMA.16816.F32.BF16 R152, R4.reuse, R34, R152 ;  /* 0x000000220498723c */ /* 0x040ff00000041898 */
[C---:B-----5:R-:W-:Y:S08]  /*d1b0*/  HMMA.16816.F32.BF16 R76, R4.reuse, R20, R76 ;  /* 0x00000014044c723c */ /* 0x060ff0000004184c */
[C---:B------:R-:W-:Y:S08]  /*d1c0*/  HMMA.16816.F32.BF16 R168, R4.reuse, R22, R108 ;  /* 0x0000001604a8723c */ /* 0x040ff0000004186c */
[C---:B-1----:R-:W-:Y:S08]  /*d1d0*/  HMMA.16816.F32.BF16 R144, R4.reuse, R16, R104 ;  /* 0x000000100490723c */ /* 0x042ff00000041868 */
        /* <DEDUP_REMOVED lines=10> */
[----:B-1----:R-:W-:-:S07]  /*d280*/  FFMA.FTZ R11, R241, UR4, -R8 ;  /* 0x00000004f10b7c23 */ /* 0x002fce0008010808 */
[C---:B------:R-:W-:Y:S01]  /*d290*/  HMMA.16816.F32.BF16 R160, R4.reuse, R20, R160 ;  /* 0x0000001404a0723c */ /* 0x040fe200000418a0 */
[--C-:B------:R-:W-:Y:S01]  /*d2a0*/  FFMA.FTZ R20, R243, UR4, -R8.reuse ;  /* 0x00000004f3147c23 */ /* 0x100fe20008010808 */
[----:B------:R-:W-:Y:S01]  /*d2b0*/  FFMA.FTZ R8, R240, UR4, -R8 ;  /* 0x00000004f0087c23 */ /* 0x000fe20008010808 */
[----:B------:R1:W-:Y:S04]  /*d2c0*/  MUFU.EX2 R37, R11 ;  /* 0x0000000b00257308 */ /* 0x0003e80000000800 */
[----:B------:R2:W3:Y:S01]  /*d2d0*/  MUFU.EX2 R38, R8 ;  /* 0x0000000800267308 */ /* 0x0004e20000000800 */
[C---:B------:R-:W-:Y:S01]  /*d2e0*/  HMMA.16816.F32.BF16 R108, R4.reuse, R40, R124 ;  /* 0x00000028046c723c */ /* 0x040fe2000004187c */
[----:B------:R-:W4:Y:S02]  /*d2f0*/  LDSM.16.MT88.4 R124, [R196+0x9c00] ;  /* 0x009c0000c47c783b */ /* 0x000f240000004200 */
[----:B------:R-:W5:Y:S05]  /*d300*/  MUFU.EX2 R36, R20 ;  /* 0x0000001400247308 */ /* 0x000f6a0000000800 */
[----:B------:R-:W-:Y:S01]  /*d310*/  HMMA.16816.F32.BF16 R104, R4, R42, R112 ;  /* 0x0000002a0468723c */ /* 0x000fe20000041870 */
[----:B-1----:R-:W-:Y:S01]  /*d320*/  FFMA.FTZ R11, R219, UR4, -R3 ;  /* 0x00000004db0b7c23 */ /* 0x002fe20008010803 */
[----:B------:R-:W-:-:S02]  /*d330*/  IMAD.MOV.U32 R219, RZ, RZ, R224 ;  /* 0x000000ffffdb7224 */ /* 0x000fc400078e00e0 */
[----:B------:R-:W-:Y:S02]  /*d340*/  IMAD.MOV.U32 R224, RZ, RZ, R173 ;  /* 0x000000ffffe07224 */ /* 0x000fe400078e00ad */
[----:B--2---:R-:W-:Y:S01]  /*d350*/  FFMA.FTZ R8, R230, UR4, -R3 ;  /* 0x00000004e6087c23 */ /* 0x004fe20008010803 */
[----:B------:R-:W1:Y:S01]  /*d360*/  LDSM.16.MT88.4 R172, [R45+0xac00] ;  /* 0x00ac00002dac783b */ /* 0x000e620000004200 */
[----:B---3--:R-:W-:Y:S01]  /*d370*/  F2FP.BF16.F32.PACK_AB R94, R38, R37 ;  /* 0x00000025265e723e */ /* 0x008fe200000010ff */
[----:B------:R-:W-:Y:S01]  /*d380*/  HMMA.16816.F32.BF16 R56, R4, R32, R56 ;  /* 0x000000200438723c */ /* 0x000fe20000041838 */
[----:B------:R-:W-:Y:S01]  /*d390*/  MUFU.EX2 R25, R8 ;  /* 0x0000000800197308 */ /* 0x000fe20000000800 */
[----:B-----5:R-:W-:-:S06]  /*d3a0*/  F2FP.BF16.F32.PACK_AB R92, R36, R39 ;  /* 0x00000027245c723e */ /* 0x020fcc00000010ff */
[C---:B------:R-:W-:Y:S01]  /*d3b0*/  HMMA.16816.F32.BF16 R40, R4.reuse, R34, R156 ;  /* 0x000000220428723c */ /* 0x040fe2000004189c */
[----:B------:R-:W2:Y:S07]  /*d3c0*/  LDSM.16.MT88.4 R156, [R196+0xac00] ;  /* 0x00ac0000c49c783b */ /* 0x000eae0000004200 */
[C---:B------:R-:W-:Y:S01]  /*d3d0*/  HMMA.16816.F32.BF16 R48, R4.reuse, R22, R48 ;  /* 0x000000160430723c */ /* 0x040fe20000041830 */
[----:B------:R3:W5:Y:S07]  /*d3e0*/  MUFU.EX2 R23, R11 ;  /* 0x0000000b00177308 */ /* 0x00076e0000000800 */
[----:B------:R-:W-:Y:S01]  /*d3f0*/  HMMA.16816.F32.BF16 R52, R4, R16, R52 ;  /* 0x000000100434723c */ /* 0x000fe20000041834 */
[----:B---3--:R-:W-:-:S07]  /*d400*/  FFMA.FTZ R11, R239, UR4, -R3 ;  /* 0x00000004ef0b7c23 */ /* 0x008fce0008010803 */
[----:B------:R-:W-:Y:S01]  /*d410*/  HMMA.16816.F32.BF16 R32, R4, R18, R80 ;  /* 0x000000120420723c */ /* 0x000fe20000041850 */
[----:B------:R-:W-:Y:S01]  /*d420*/  FFMA.FTZ R3, R238, UR4, -R3 ;  /* 0x00000004ee037c23 */ /* 0x000fe20008010803 */
[----:B------:R-:W3:Y:S01]  /*d430*/  LDSM.16.MT88.4 R80, [R196+0xbc00] ;  /* 0x00bc0000c450783b */ /* 0x000ee20000004200 */
[----:B------:R-:W-:Y:S01]  /*d440*/  MUFU.EX2 R26, R11 ;  /* 0x0000000b001a7308 */ /* 0x000fe20000000800 */
[----:B-----5:R-:W-:-:S03]  /*d450*/  F2FP.BF16.F32.PACK_AB R93, R25, R23 ;  /* 0x00000017195d723e */ /* 0x020fc600000010ff */
[----:B------:R5:W4:Y:S01]  /*d460*/  MUFU.EX2 R22, R3 ;  /* 0x0000000300167308 */ /* 0x000b220000000800 */
[C---:B------:R-:W-:Y:S08]  /*d470*/  HMMA.16816.F32.BF16 R84, R4.reuse, R12, R84 ;  /* 0x0000000c0454723c */ /* 0x040ff00000041854 */
[----:B------:R-:W-:Y:S01]  /*d480*/  HMMA.16816.F32.BF16 R28, R4, R14, R28 ;  /* 0x0000000e041c723c */ /* 0x000fe2000004181c */
[--C-:B------:R-:W-:Y:S01]  /*d490*/  FFMA.FTZ R4, R229, UR4, -R10.reuse ;  /* 0x00000004e5047c23 */ /* 0x100fe2000801080a */
[----:B------:R-:W-:Y:S01]  /*d4a0*/  FFMA.FTZ R5, R224, UR4, -R10 ;  /* 0x00000004e0057c23 */ /* 0x000fe2000801080a */
[----:B------:R-:W-:Y:S01]  /*d4b0*/  IMAD.MOV.U32 R224, RZ, RZ, R210 ;  /* 0x000000ffffe07224 */ /* 0x000fe200078e00d2 */
[----:B------:R-:W3:Y:S01]  /*d4c0*/  LDSM.16.MT88.4 R12, [R45+0xbc00] ;  /* 0x00bc00002d0c783b */ /* 0x000ee20000004200 */
[----:B------:R1:W3:Y:S01]  /*d4d0*/  MUFU.EX2 R16, R4 ;  /* 0x0000000400107308 */ /* 0x0002e20000000800 */
[--C-:B-----5:R-:W-:Y:S01]  /*d4e0*/  FFMA.FTZ R3, R213, UR4, -R10.reuse ;  /* 0x00000004d5037c23 */ /* 0x120fe2000801080a */
[----:B------:R-:W-:Y:S01]  /*d4f0*/  IMAD.MOV.U32 R210, RZ, RZ, R167 ;  /* 0x000000ffffd27224 */ /* 0x000fe200078e00a7 */
[----:B----4-:R-:W-:Y:S01]  /*d500*/  F2FP.BF16.F32.PACK_AB R95, R22, R26 ;  /* 0x0000001a165f723e */ /* 0x010fe200000010ff */
[----:B------:R-:W-:Y:S04]  /*d510*/  MUFU.EX2 R20, R5 ;  /* 0x0000000500147308 */ /* 0x000fe80000000800 */
[----:B------:R4:W-:Y:S02]  /*d520*/  MUFU.EX2 R19, R3 ;  /* 0x0000000300137308 */ /* 0x0009e40000000800 */
[----:B------:R-:W-:Y:S01]  /*d530*/  HMMA.16816.F32.BF16 R116, R92, R124, R116 ;  /* 0x0000007c5c74723c */ /* 0x000fe20000041874 */
[----:B-1----:R-:W-:Y:S01]  /*d540*/  FFMA.FTZ R4, R206, UR4, -R10 ;  /* 0x00000004ce047c23 */ /* 0x002fe2000801080a */
[----:B------:R-:W-:Y:S01]  /*d550*/  MOV R206, R205 ;  /* 0x000000cd00ce7202 */ /* 0x000fe20000000f00 */
[----:B------:R-:W-:-:S02]  /*d560*/  IMAD.MOV.U32 R205, RZ, RZ, R165 ;  /* 0x000000ffffcd7224 */ /* 0x000fc400078e00a5 */
[----:B------:R1:W-:Y:S03]  /*d570*/  MUFU.EX2 R21, R4 ;  /* 0x0000000400157308 */ /* 0x0003e60000000800 */
[C---:B------:R-:W-:Y:S01]  /*d580*/  HMMA.16816.F32.BF16 R120, R92.reuse, R126, R120 ;  /* 0x0000007e5c78723c */ /* 0x040fe20000041878 */
[----:B------:R-:W-:Y:S02]  /*d590*/  IMAD.MOV.U32 R229, RZ, RZ, R206 ;  /* 0x000000ffffe57224 */ /* 0x000fe400078e00ce */
[----:B----4-:R-:W-:Y:S01]  /*d5a0*/  FFMA.FTZ R3, R208, UR4, -R9 ;  /* 0x00000004d0037c23 */ /* 0x010fe20008010809 */
[----:B------:R-:W-:Y:S02]  /*d5b0*/  IMAD.MOV.U32 R208, RZ, RZ, R164 ;  /* 0x000000ffffd07224 */ /* 0x000fe400078e00a4 */
[----:B------:R-:W-:Y:S01]  /*d5c0*/  IMAD.MOV.U32 R239, RZ, RZ, R205 ;  /* 0x000000ffffef7224 */ /* 0x000fe200078e00cd */
[----:B------:R4:W5:Y:S01]  /*d5d0*/  MUFU.EX2 R10, R3 ;  /* 0x00000003000a7308 */ /* 0x0009620000000800 */
[----:B------:R-:W-:Y:S01]  /*d5e0*/  FFMA.FTZ R6, R208, R27, R215 ;  /* 0x0000001bd0067223 */ /* 0x000fe200000100d7 */
[----:B------:R-:W-:Y:S03]  /*d5f0*/  HMMA.16816.F32.BF16 R132, R92, R140, R132 ;  /* 0x0000008c5c84723c */ /* 0x000fe60000041884 */
[----:B------:R-:W-:Y:S01]  /*d600*/  FADD.FTZ R7, R214, R6 ;  /* 0x00000006d6077221 */ /* 0x000fe20000010000 */
[----:B-1----:R-:W-:Y:S01]  /*d610*/  FFMA.FTZ R4, R209, UR4, -R9 ;  /* 0x00000004d1047c23 */ /* 0x002fe20008010809 */
[----:B------:R-:W-:-:S03]  /*d620*/  IMAD.MOV.U32 R209, RZ, RZ, R166 ;  /* 0x000000ffffd17224 */ /* 0x000fc600078e00a6 */
[----:B------:R1:W5:Y:S01]  /*d630*/  MUFU.EX2 R11, R4 ;  /* 0x00000004000b7308 */ /* 0x0003620000000800 */
[----:B------:R-:W-:Y:S01]  /*d640*/  FFMA.FTZ R5, R209, R47, R248 ;  /* 0x0000002fd1057223 */ /* 0x000fe200000100f8 */
[C---:B------:R-:W-:Y:S01]  /*d650*/  HMMA.16816.F32.BF16 R164, R92.reuse, R172, R76 ;  /* 0x000000ac5ca4723c */ /* 0x040fe2000004184c */
[----:B----4-:R-:W-:Y:S02]  /*d660*/  FFMA.FTZ R3, R216, UR4, -R9 ;  /* 0x00000004d8037c23 */ /* 0x010fe40008010809 */
[----:B------:R-:W-:Y:S01]  /*d670*/  FADD.FTZ R6, R249, R5 ;  /* 0x00000005f9067221 */ /* 0x000fe20000010000 */
[----:B------:R-:W-:Y:S01]  /*d680*/  FADD.FTZ R5, R212, R7 ;  /* 0x00000007d4057221 */ /* 0x000fe20000010000 */
[----:B------:R4:W5:Y:S03]  /*d690*/  MUFU.EX2 R17, R3 ;  /* 0x0000000300117308 */ /* 0x0009660000000800 */
[----:B------:R-:W-:Y:S01]  /*d6a0*/  HMMA.16816.F32.BF16 R136, R92, R142, R136 ;  /* 0x0000008e5c88723c */ /* 0x000fe20000041888 */
[----:B-1----:R-:W-:-:S04]  /*d6b0*/  FFMA.FTZ R4, R219, UR4, -R9 ;  /* 0x00000004db047c23 */ /* 0x002fc80008010809 */
[----:B------:R1:W5:Y:S03]  /*d6c0*/  MUFU.EX2 R18, R4 ;  /* 0x0000000400127308 */ /* 0x0003660000000800 */
[----:B--2---:R-:W-:Y:S01]  /*d6d0*/  HMMA.16816.F32.BF16 R148, R92, R156, R148 ;  /* 0x0000009c5c94723c */ /* 0x004fe20000041894 */
[----:B----4-:R-:W-:-:S04]  /*d6e0*/  FFMA.FTZ R3, R210, R46, R242 ;  /* 0x0000002ed2037223 */ /* 0x010fc800000100f2 */
[----:B------:R-:W-:-:S03]  /*d6f0*/  FADD.FTZ R3, R247, R3 ;  /* 0x00000003f7037221 */ /* 0x000fc60000010000 */
[----:B------:R-:W-:Y:S01]  /*d700*/  HMMA.16816.F32.BF16 R152, R92, R158, R152 ;  /* 0x0000009e5c98723c */ /* 0x000fe20000041898 */
[----:B------:R-:W-:Y:S01]  /*d710*/  FADD.FTZ R3, R246, R3 ;  /* 0x00000003f6037221 */ /* 0x000fe20000010000 */
[----:B-1----:R-:W-:-:S06]  /*d720*/  FFMA.FTZ R4, R224, R44, R223 ;  /* 0x0000002ce0047223 */ /* 0x002fcc00000100df */
[----:B------:R-:W-:Y:S01]  /*d730*/  HMMA.16816.F32.BF16 R168, R92, R174, R168 ;  /* 0x000000ae5ca8723c */ /* 0x000fe200000418a8 */
[----:B------:R-:W-:-:S04]  /*d740*/  FADD.FTZ R4, R222, R4 ;  /* 0x00000004de047221 */ /* 0x000fc80000010000 */
[----:B------:R-:W-:Y:S01]  /*d750*/  FADD.FTZ R8, R220, R4 ;  /* 0x00000004dc087221 */ /* 0x000fe20000010000 */
[----:B------:R-:W-:Y:S01]  /*d760*/  FADD.FTZ R4, R250, R6 ;  /* 0x00000006fa047221 */ /* 0x000fe20000010000 */
[----:B------:R-:W-:Y:S01]  /*d770*/  FADD.FTZ R6, R245, R3 ;  /* 0x00000003f5067221 */ /* 0x000fe20000010000 */
[C---:B---3--:R-:W-:Y:S01]  /*d780*/  HMMA.16816.F32.BF16 R72, R92.reuse, R80, R144 ;  /* 0x000000505c48723c */ /* 0x048fe20000041890 */
        /* <DEDUP_REMOVED lines=37> */
[----:B-----5:R-:W-:Y:S01]  /*d9e0*/  FADD.FTZ R5, R10, R5 ;  /* 0x000000050a057221 */ /* 0x020fe20000010000 */
        /* <DEDUP_REMOVED lines=15> */
[----:B------:R-:W-:Y:S01]  /*dae0*/  IMAD.MOV.U32 R101, RZ, RZ, R239 ;  /* 0x000000ffff657224 */ /* 0x000fe200078e00ef */
[----:B------:R1:W-:Y:S01]  /*daf0*/  STL [R1+0x38], R224 ;  /* 0x000038e001007387 */ /* 0x0003e20000100800 */
[----:B------:R-:W-:Y:S01]  /*db00*/  HMMA.16816.F32.BF16 R92, R92, R14, R96 ;  /* 0x0000000e5c5c723c */ /* 0x000fe20000041860 */
[----:B------:R-:W-:Y:S01]  /*db10*/  F2FP.BF16.F32.PACK_AB R96, R19, R16 ;  /* 0x000000101360723e */ /* 0x000fe200000010ff */
[----:B------:R-:W-:Y:S01]  /*db20*/  IMAD.MOV.U32 R102, RZ, RZ, R207 ;  /* 0x000000ffff667224 */ /* 0x000fe200078e00cf */
[----:B------:R-:W-:Y:S01]  /*db30*/  F2FP.BF16.F32.PACK_AB R97, R11, R10 ;  /* 0x0000000a0b61723e */ /* 0x000fe200000010ff */
[----:B------:R1:W-:Y:S01]  /*db40*/  STL [R1+0x3c], R238 ;  /* 0x00003cee01007387 */ /* 0x0003e20000100800 */
[----:B------:R-:W-:Y:S01]  /*db50*/  F2FP.BF16.F32.PACK_AB R98, R21, R20 ;  /* 0x000000141562723e */ /* 0x000fe200000010ff */
[----:B------:R-:W-:Y:S01]  /*db60*/  IMAD.MOV.U32 R103, RZ, RZ, R229 ;  /* 0x000000ffff677224 */ /* 0x000fe200078e00e5 */
[----:B------:R-:W-:Y:S01]  /*db70*/  F2FP.BF16.F32.PACK_AB R99, R18, R17 ;  /* 0x000000111263723e */ /* 0x000fe200000010ff */
[----:B------:R1:W-:Y:S04]  /*db80*/  STL [R1+0x34], R230 ;  /* 0x000034e601007387 */ /* 0x0003e80000100800 */
[----:B------:R1:W-:Y:S02]  /*db90*/  STL [R1+0x30], R228 ;  /* 0x000030e401007387 */ /* 0x0003e40000100800 */
        /* <DEDUP_REMOVED lines=15> */
[----:B------:R-:W2:Y:S01]  /*dc90*/  LDL R210, [R1+0x50] ;  /* 0x0000500001d27983 */ /* 0x000ea20000100800 */
[----:B------:R-:W-:Y:S01]  /*dca0*/  UIADD3 UR4, UPT, UPT, UR22, -0x3, URZ ;  /* 0xfffffffd16047890 */ /* 0x000fe2000fffe0ff */
[----:B------:R-:W-:-:S04]  /*dcb0*/  DEPBAR.LE SB0, 0x0 ;  /* 0x000080000000791a */ /* 0x000fc80000000000 */
[----:B------:R-:W3:Y:S04]  /*dcc0*/  LDL.LU R205, [R1+0x10] ;  /* 0x0000100001cd7983 */ /* 0x000ee80000300800 */
[----:B------:R-:W4:Y:S01]  /*dcd0*/  LDL R207, [R1+0x4c] ;  /* 0x00004c0001cf7983 */ /* 0x000f220000100800 */
[----:B------:R-:W-:Y:S02]  /*dce0*/  UIMAD.WIDE.U32 UR26, UR4, UR8, URZ ;  /* 0x00000008041a72a5 */ /* 0x000fe4000f8e00ff */
[----:B------:R-:W-:Y:S02]  /*dcf0*/  UIMAD.WIDE.U32 UR16, UR4, UR8, URZ ;  /* 0x00000008041072a5 */ /* 0x000fe4000f8e00ff */
[----:B------:R-:W-:Y:S02]  /*dd00*/  UIMAD UR15, UR4, UR9, UR27 ;  /* 0x00000009040f72a4 */ /* 0x000fe4000f8e021b */
[----:B------:R-:W-:-:S02]  /*dd10*/  USHF.L.U32 UR7, UR26, 0x6, URZ ;  /* 0x000000061a077899 */ /* 0x000fc400080006ff */
[----:B------:R-:W-:Y:S01]  /*dd20*/  UIMAD UR4, UR4, UR9, UR17 ;  /* 0x00000009040472a4 */ /* 0x000fe2000f8e0211 */
[----:B------:R-:W-:Y:S01]  /*dd30*/  IMAD.U32 R4, RZ, RZ, UR16 ;  /* 0x00000010ff047e24 */ /* 0x000fe2000f8e00ff */
[----:B------:R-:W-:Y:S01]  /*dd40*/  USHF.L.U64.HI UR15, UR26, 0x6, UR15 ;  /* 0x000000061a0f7899 */ /* 0x000fe2000801020f */
[----:B------:R-:W-:Y:S01]  /*dd50*/  IMAD.U32 R5, RZ, RZ, UR17 ;  /* 0x00000011ff057e24 */ /* 0x000fe2000f8e00ff */
[----:B------:R-:W-:Y:S02]  /*dd60*/  ULEA UR7, UP0, UR8, UR7, 0x5 ;  /* 0x0000000708077291 */ /* 0x000fe4000f8028ff */
[----:B------:R-:W-:Y:S01]  /*dd70*/  IMAD.U32 R3, RZ, RZ, UR4 ;  /* 0x00000004ff037e24 */ /* 0x000fe2000f8e00ff */
[----:B------:R-:W-:Y:S02]  /*dd80*/  UIADD3 UR25, UPT, UPT, UR21, UR25, URZ ;  /* 0x0000001915197290 */ /* 0x000fe4000fffe0ff */
[----:B------:R-:W-:Y:S01]  /*dd90*/  ULEA.HI.X UR15, UR8, UR15, UR9, 0x5, UP0 ;  /* 0x0000000f080f7291 */ /* 0x000fe200080f2c09 */
[----:B------:R-:W-:Y:S01]  /*dda0*/  IMAD.U32 R5, RZ, RZ, UR7 ;  /* 0x00000007ff057e24 */ /* 0x000fe2000f8e00ff */
[----:B------:R-:W-:-:S04]  /*ddb0*/  UIADD3 UR17, UPT, UPT, UR22, -0x3, URZ ;  /* 0xfffffffd16117890 */ /* 0x000fc8000fffe0ff */
[----:B------:R-:W-:Y:S01]  /*ddc0*/  UISETP.GT.U32.AND UP0, UPT, UR17, UR18, UPT ;  /* 0x000000121100728c */ /* 0x000fe2000bf04070 */
[----:B------:R-:W-:Y:S01]  /*ddd0*/  BAR.SYNC.DEFER_BLOCKING 0x0 ;  /* 0x0000000000007b1d */ /* 0x000fe20000010000 */
[----:B--2---:R-:W-:Y:S01]  /*dde0*/  LEA R6, P0, R4, R210, 0x7 ;  /* 0x000000d204067211 */ /* 0x004fe200078038ff */
[----:B---3--:R-:W-:-:S03]  /*ddf0*/  IMAD.MOV.U32 R221, RZ, RZ, R205 ;  /* 0x000000ffffdd7224 */ /* 0x008fc600078e00cd */
[----:B----4-:R-:W-:Y:S01]  /*de00*/  LEA.HI.X R7, R4, R207, R3, 0x7, P0 ;  /* 0x000000cf04077211 */ /* 0x010fe200000f3c03 */
[----:B------:R-:W-:Y:S01]  /*de10*/  IMAD.U32 R3, RZ, RZ, UR15 ;  /* 0x0000000fff037e24 */ /* 0x000fe2000f8e00ff */
[----:B------:R-:W-:-:S03]  /*de20*/  LEA R4, P0, R5, R210, 0x1 ;  /* 0x000000d205047211 */ /* 0x000fc600078008ff */
[----:B------:R-:W-:Y:S01]  /*de30*/  @!PT LDS RZ, [RZ] ;  /* 0x00000000fffff984 */ /* 0x000fe20000000800 */
[----:B------:R-:W-:Y:S01]  /*de40*/  @!PT LDS RZ, [RZ] ;  /* 0x00000000fffff984 */ /* 0x000fe20000000800 */
[----:B------:R-:W-:Y:S01]  /*de50*/  @!PT LDS RZ, [RZ] ;  /* 0x00000000fffff984 */ /* 0x000fe20000000800 */
[----:B------:R-:W-:Y:S01]  /*de60*/  @!P4 LDGSTS.E.BYPASS.LTC128B.128 [R232+0x9000], desc[UR12][R6.64] ;  /* 0x0900000006e8cfae */ /* 0x000fe2000b981a0c */
[----:B------:R-:W-:Y:S01]  /*de70*/  LEA.HI.X R5, R5, R207, R3, 0x1, P0 ;  /* 0x000000cf05057211 */ /* 0x000fe200000f0c03 */
[----:B------:R-:W-:Y:S02]  /*de80*/  IMAD.IADD R3, R221, 0x1, R2 ;  /* 0x00000001dd037824 */ /* 0x000fe400078e0202 */
        /* <DEDUP_REMOVED lines=27> */
[----:B------:R-:W2:Y:S04]  /*e040*/  LDSM.16.M88.4 R8, [R2+0x6000] ;  /* 0x006000000208783b */ /* 0x000ea80000000200 */
[----:B------:R-:W-:Y:S04]  /*e050*/  LDSM.16.M88.4 R16, [R2+0x6400] ;  /* 0x006400000210783b */ /* 0x000fe80000000200 */
[----:B------:R-:W-:Y:S04]  /*e060*/  LDSM.16.M88.4 R36, [R2+0x6800] ;  /* 0x006800000224783b */ /* 0x000fe80000000200 */
[----:B------:R-:W-:Y:S04]  /*e070*/  LDSM.16.M88.4 R44, [R2+0x6c00] ;  /* 0x006c0000022c783b */ /* 0x000fe80000000200 */
[----:B-1----:R-:W1:Y:S04]  /*e080*/  LDSM.16.M88.4 R4, [R24+0x1000] ;  /* 0x001000001804783b */ /* 0x002e680000000200 */
[----:B------:R-:W-:Y:S04]  /*e090*/  LDSM.16.M88.4 R28, [R3+0x6800] ;  /* 0x00680000031c783b */ /* 0x000fe80000000200 */
[----:B------:R-:W-:Y:S04]  /*e0a0*/  LDSM.16.M88.4 R20, [R3+0x6c00] ;  /* 0x006c00000314783b */ /* 0x000fe80000000200 */
[----:B------:R-:W-:Y:S04]  /*e0b0*/  LDSM.16.M88.4 R32, [R3+0x6400] ;  /* 0x006400000320783b */ /* 0x000fe80000000200 */
[----:B------:R3:W-:Y:S04]  /*e0c0*/  LDSM.16.M88.4 R40, [R3+0x6000] ;  /* 0x006000000328783b */ /* 0x0007e80000000200 */
[----:B------:R-:W-:Y:S01]  /*e0d0*/  LDSM.16.M88.4 R48, [R2+0x7800] ;  /* 0x007800000230783b */ /* 0x000fe20000000200 */
[C---:B--2---:R-:W-:Y:S03]  /*e0e0*/  HMMA.16816.F32.BF16 R216, R12.reuse, R8, RZ ;  /* 0x000000080cd8723c */ /* 0x044fe600000418ff */
[----:B------:R-:W-:Y:S04]  /*e0f0*/  LDSM.16.M88.4 R56, [R2+0x7000] ;  /* 0x007000000238783b */ /* 0x000fe80000000200 */
[----:B------:R-:W-:Y:S01]  /*e100*/  LDSM.16.M88.4 R52, [R2+0x7400] ;  /* 0x007400000234783b */ /* 0x000fe20000000200 */
[----:B------:R-:W-:Y:S03]  /*e110*/  HMMA.16816.F32.BF16 R208, R12, R10, RZ ;  /* 0x0000000a0cd0723c */ /* 0x000fe600000418ff */
[----:B------:R-:W0:Y:S01]  /*e120*/  LDGDEPBAR ;  /* 0x00000000000079af */ /* 0x000e220000000000 */
[----:B---3--:R-:W-:-:S04]  /*e130*/  IMAD.MOV.U32 R3, RZ, RZ, 0x20 ;  /* 0x00000020ff037424 */ /* 0x008fc800078e00ff */
[----:B-1----:R-:W-:Y:S01]  /*e140*/  HMMA.16816.F32.BF16 R60, R4, R8, RZ ;  /* 0x00000008043c723c */ /* 0x002fe200000418ff */
[----:B------:R-:W-:Y:S01]  /*e150*/  IMAD.IADD R8, R221, 0x1, R24 ;  /* 0x00000001dd087824 */ /* 0x000fe200078e0218 */
[----:B------:R-:W-:-:S06]  /*e160*/  SEL R3, R3, 0xffffffe0, !P6 ;  /* 0xffffffe003037807 */ /* 0x000fcc0007000000 */
[C---:B------:R-:W-:Y:S08]  /*e170*/  HMMA.16816.F32.BF16 R212, R4.reuse, R10, RZ ;  /* 0x0000000a04d4723c */ /* 0x040ff000000418ff */
[C---:B------:R-:W-:Y:S08]  /*e180*/  HMMA.16816.F32.BF16 R100, R4.reuse, R16, RZ ;  /* 0x000000100464723c */ /* 0x040ff000000418ff */
[C---:B------:R-:W-:Y:S08]  /*e190*/  HMMA.16816.F32.BF16 R180, R4.reuse, R36, RZ ;  /* 0x0000002404b4723c */ /* 0x040ff000000418ff */
[C---:B------:R-:W-:Y:S08]  /*e1a0*/  HMMA.16816.F32.BF16 R196, R4.reuse, R44, RZ ;  /* 0x0000002c04c4723c */ /* 0x040ff000000418ff */
[C---:B------:R-:W-:Y:S08]  /*e1b0*/  HMMA.16816.F32.BF16 R204, R4.reuse, R18, RZ ;  /* 0x0000001204cc723c */ /* 0x040ff000000418ff */
[C---:B------:R-:W-:Y:S08]  /*e1c0*/  HMMA.16816.F32.BF16 R200, R4.reuse, R38, RZ ;  /* 0x0000002604c8723c */ /* 0x040ff000000418ff */
[----:B------:R-:W-:Y:S01]  /*e1d0*/  HMMA.16816.F32.BF16 R192, R4, R46, RZ ;  /* 0x0000002e04c0723c */ /* 0x000fe200000418ff */
[----:B------:R-:W1:Y:S04]  /*e1e0*/  LDSM.16.M88.4 R4, [R8+0x1000] ;  /* 0x001000000804783b */ /* 0x000e680000000200 */
[----:B------:R-:W2:Y:S03]  /*e1f0*/  LDSM.16.M88.4 R8, [R8] ;  /* 0x000000000808783b */ /* 0x000ea60000000200 */
[C---:B------:R-:W-:Y:S08]  /*e200*/  HMMA.16816.F32.BF16 R188, R12.reuse, R16, RZ ;  /* 0x000000100cbc723c */ /* 0x040ff000000418ff */
[C---:B------:R-:W-:Y:S01]  /*e210*/  HMMA.16816.F32.BF16 R184, R12.reuse, R18, RZ ;  /* 0x000000120cb8723c */ /* 0x040fe200000418ff */
[----:B------:R-:W3:Y:S07]  /*e220*/  LDSM.16.M88.4 R16, [R24+0x3000] ;  /* 0x003000001810783b */ /* 0x000eee0000000200 */
[C---:B------:R-:W-:Y:S08]  /*e230*/  HMMA.16816.F32.BF16 R104, R12.reuse, R44, RZ ;  /* 0x0000002c0c68723c */ /* 0x040ff000000418ff */
[C---:B------:R-:W-:Y:S01]  /*e240*/  HMMA.16816.F32.BF16 R64, R12.reuse, R46, RZ ;  /* 0x0000002e0c40723c */ /* 0x040fe200000418ff */
[----:B------:R-:W4:Y:S07]  /*e250*/  LDSM.16.M88.4 R44, [R2+0x7c00] ;  /* 0x007c0000022c783b */ /* 0x000f2e0000000200 */
[C---:B------:R-:W-:Y:S08]  /*e260*/  HMMA.16816.F32.BF16 R176, R12.reuse, R36, RZ ;  /* 0x000000240cb0723c */ /* 0x040ff000000418ff */
[----:B------:R-:W-:Y:S08]  /*e270*/  HMMA.16816.F32.BF16 R108, R12, R38, RZ ;  /* 0x000000260c6c723c */ /* 0x000ff000000418ff */
[----:B-1----:R-:W-:Y:S08]  /*e280*/  HMMA.16816.F32.BF16 R12, R4, R28, R180 ;  /* 0x0000001c040c723c */ /* 0x002ff000000418b4 */
[----:B--2---:R-:W-:Y:S08]  /*e290*/  HMMA.16816.F32.BF16 R104, R8, R20, R104 ;  /* 0x000000140868723c */ /* 0x004ff00000041868 */
[C---:B------:R-:W-:Y:S08]  /*e2a0*/  HMMA.16816.F32.BF16 R36, R4.reuse, R32, R100 ;  /* 0x000000200424723c */ /* 0x040ff00000041864 */
[----:B------:R-:W-:Y:S08]  /*e2b0*/  HMMA.16816.F32.BF16 R100, R4, R20, R196 ;  /* 0x000000140464723c */ /* 0x000ff000000418c4 */
[----:B------:R-:W-:Y:S08]  /*e2c0*/  HMMA.16816.F32.BF16 R196, R8, R28, R176 ;  /* 0x0000001c08c4723c */ /* 0x000ff000000418b0 */
[C---:B------:R-:W-:Y:S08]  /*e2d0*/  HMMA.16816.F32.BF16 R180, R4.reuse, R22, R192 ;  /* 0x0000001604b4723c */ /* 0x040ff000000418c0 */
[----:B------:R-:W-:Y:S03]  /*e2e0*/  HMMA.16816.F32.BF16 R60, R4, R40, R60 ;  /* 0x00000028043c723c */ /* 0x000fe6000004183c */
[----:B------:R-:W-:-:S02]  /*e2f0*/  IMAD.MOV.U32 R176, RZ, RZ, R196 ;  /* 0x000000ffffb07224 */ /* 0x000fc400078e00c4 */
[----:B------:R-:W-:Y:S02]  /*e300*/  IMAD.MOV.U32 R27, RZ, RZ, R197 ;  /* 0x000000ffff1b7224 */ /* 0x000fe400078e00c5 */
[----:B------:R-:W-:Y:S01]  /*e310*/  IMAD.MOV.U32 R26, RZ, RZ, R198 ;  /* 0x000000ffff1a7224 */ /* 0x000fe200078e00c6 */
[----:B------:R-:W-:Y:S01]  /*e320*/  HMMA.16816.F32.BF16 R220, R4, R42, R212 ;  /* 0x0000002a04dc723c */ /* 0x000fe200000418d4 */
[----:B------:R-:W-:-:S07]  /*e330*/  IMAD.MOV.U32 R25, RZ, RZ, R199 ;  /* 0x000000ffff197224 */ /* 0x000fce00078e00c7 */
[C---:B------:R-:W-:Y:S08]  /*e340*/  HMMA.16816.F32.BF16 R244, R4.reuse, R34, R204 ;  /* 0x0000002204f4723c */ /* 0x040ff000000418cc */
[----:B------:R-:W-:Y:S01]  /*e350*/  HMMA.16816.F32.BF16 R240, R4, R30, R200 ;  /* 0x0000001e04f0723c */ /* 0x000fe200000418c8 */
[----:B------:R-:W-:Y:S02]  /*e360*/  IMAD.MOV.U32 R7, RZ, RZ, R104 ;  /* 0x000000ffff077224 */ /* 0x000fe400078e0068 */
[----:B------:R-:W-:-:S02]  /*e370*/  IMAD.MOV.U32 R6, RZ, RZ, R105 ;  /* 0x000000ffff067224 */ /* 0x000fc400078e0069 */
[----:B------:R-:W-:Y:S02]  /*e380*/  IMAD.MOV.U32 R5, RZ, RZ, R106 ;  /* 0x000000ffff057224 */ /* 0x000fe400078e006a */
[----:B------:R-:W-:Y:S01]  /*e390*/  IMAD.MOV.U32 R4, RZ, RZ, R107 ;  /* 0x000000ffff047224 */ /* 0x000fe200078e006b */
[----:B---3--:R-:W-:Y:S01]  /*e3a0*/  HMMA.16816.F32.BF16 R192, R16, R48, R12 ;  /* 0x0000003010c0723c */ /* 0x008fe2000004180c */
[C---:B------:R-:W-:Y:S02]  /*e3b0*/  IMAD.IADD R12, R3.reuse, 0x1, R24 ;  /* 0x00000001030c7824 */ /* 0x040fe400078e0218 */
[----:B------:R-:W-:-:S05]  /*e3c0*/  IMAD.IADD R3, R3, 0x1, R2 ;  /* 0x0000000103037824 */ /* 0x000fca00078e0202 */
[----:B----4-:R-:W-:Y:S01]  /*e3d0*/  HMMA.16816.F32.BF16 R196, R16, R44, R100 ;  /* 0x0000002c10c4723c */ /* 0x010fe20000041864 */
[----:B------:R-:W-:Y:S02]  /*e3e0*/  IMAD.MOV.U32 R100, RZ, RZ, R7 ;  /* 0x000000ffff647224 */ /* 0x000fe400078e0007 */
[----:B------:R-:W-:Y:S02]  /*e3f0*/  IMAD.MOV.U32 R101, RZ, RZ, R6 ;  /* 0x000000ffff657224 */ /* 0x000fe400078e0006 */
[----:B------:R-:W-:Y:S02]  /*e400*/  IMAD.MOV.U32 R102, RZ, RZ, R5 ;  /* 0x000000ffff667224 */ /* 0x000fe400078e0005 */
[----:B------:R-:W-:Y:S01]  /*e410*/  IMAD.MOV.U32 R103, RZ, RZ, R4 ;  /* 0x000000ffff677224 */ /* 0x000fe200078e0004 */
[C---:B------:R-:W-:Y:S01]  /*e420*/  HMMA.16816.F32.BF16 R216, R8.reuse, R40, R216 ;  /* 0x0000002808d8723c */ /* 0x040fe200000418d8 */
[----:B------:R-:W-:Y:S07]  /*e430*/  LDSM.16.M88.4 R4, [R12+0x3000] ;  /* 0x003000000c04783b */ /* 0x000fee0000000200 */
[C---:B------:R-:W-:Y:S08]  /*e440*/  HMMA.16816.F32.BF16 R248, R8.reuse, R32, R188 ;  /* 0x0000002008f8723c */ /* 0x040ff000000418bc */
[C---:B------:R-:W-:Y:S01]  /*e450*/  HMMA.16816.F32.BF16 R184, R8.reuse, R34, R184 ;  /* 0x0000002208b8723c */ /* 0x040fe200000418b8 */
[----:B------:R-:W-:Y:S07]  /*e460*/  LDSM.16.M88.4 R32, [R3+0x7000] ;  /* 0x007000000320783b */ /* 0x000fee0000000200 */
[C---:B------:R-:W-:Y:S08]  /*e470*/  HMMA.16816.F32.BF16 R40, R8.reuse, R42, R208 ;  /* 0x0000002a0828723c */ /* 0x040ff000000418d0 */
[C---:B------:R-:W-:Y:S01]  /*e480*/  HMMA.16816.F32.BF16 R212, R8.reuse, R30, R108 ;  /* 0x0000001e08d4723c */ /* 0x040fe2000004186c */
[----:B------:R-:W-:Y:S07]  /*e490*/  LDSM.16.M88.4 R28, [R3+0x7400] ;  /* 0x00740000031c783b */ /* 0x000fee0000000200 */
[----:B------:R-:W-:Y:S01]  /*e4a0*/  HMMA.16816.F32.BF16 R208, R8, R22, R64 ;  /* 0x0000001608d0723c */ /* 0x000fe20000041840 */
[----:B------:R-:W1:Y:S04]  /*e4b0*/  LDSM.16.M88.4 R8, [R24+0x2000] ;  /* 0x002000001808783b */ /* 0x000e680000000200 */
[----:B------:R-:W2:Y:S03]  /*e4c0*/  LDSM.16.M88.4 R20, [R3+0x7800] ;  /* 0x007800000314783b */ /* 0x000ea60000000200 */
[----:B------:R-:W-:Y:S01]  /*e4d0*/  HMMA.16816.F32.BF16 R108, R16, R58, R220 ;  /* 0x0000003a106c723c */ /* 0x000fe200000418dc */
[----:B------:R-:W-:-:S02]  /*e4e0*/  IMAD.MOV.U32 R220, RZ, RZ, R176 ;  /* 0x000000ffffdc7224 */ /* 0x000fc400078e00b0 */
[----:B------:R-:W-:Y:S02]  /*e4f0*/  IMAD.MOV.U32 R221, RZ, RZ, R27 ;  /* 0x000000ffffdd7224 */ /* 0x000fe400078e001b */
[----:B------:R-:W-:Y:S02]  /*e500*/  IMAD.MOV.U32 R222, RZ, RZ, R26 ;  /* 0x000000ffffde7224 */ /* 0x000fe400078e001a */
[----:B------:R-:W-:Y:S01]  /*e510*/  IMAD.MOV.U32 R223, RZ, RZ, R25 ;  /* 0x000000ffffdf7224 */ /* 0x000fe200078e0019 */
[C---:B------:R-:W-:Y:S08]  /*e520*/  HMMA.16816.F32.BF16 R204, R16.reuse, R56, R60 ;  /* 0x0000003810cc723c */ /* 0x040ff0000004183c */
[C---:B------:R-:W-:Y:S01]  /*e530*/  HMMA.16816.F32.BF16 R200, R16.reuse, R52, R36 ;  /* 0x0000003410c8723c */ /* 0x040fe20000041824 */
[----:B------:R-:W-:Y:S07]  /*e540*/  LDSM.16.M88.4 R36, [R3+0x7c00] ;  /* 0x007c00000324783b */ /* 0x000fee0000000200 */
[C---:B------:R-:W-:Y:S08]  /*e550*/  HMMA.16816.F32.BF16 R104, R16.reuse, R54, R244 ;  /* 0x000000361068723c */ /* 0x040ff000000418f4 */
[C---:B------:R-:W-:Y:S08]  /*e560*/  HMMA.16816.F32.BF16 R188, R16.reuse, R50, R240 ;  /* 0x0000003210bc723c */ /* 0x040ff000000418f0 */
[----:B------:R-:W-:Y:S01]  /*e570*/  HMMA.16816.F32.BF16 R180, R16, R46, R180 ;  /* 0x0000002e10b4723c */ /* 0x000fe200000418b4 */
[----:B------:R3:W4:Y:S07]  /*e580*/  LDSM.16.M88.4 R16, [R12+0x2000] ;  /* 0x002000000c10783b */ /* 0x00072e0000000200 */
[C---:B-1----:R-:W-:Y:S08]  /*e590*/  HMMA.16816.F32.BF16 R64, R8.reuse, R58, R40 ;  /* 0x0000003a0840723c */ /* 0x042ff00000041828 */
[----:B------:R-:W-:Y:S08]  /*e5a0*/  HMMA.16816.F32.BF16 R176, R8, R56, R216 ;  /* 0x0000003808b0723c */ /* 0x000ff000000418d8 */
[----:B---3--:R-:W-:Y:S08]  /*e5b0*/  HMMA.16816.F32.BF16 R12, R4, R34, R108 ;  /* 0x00000022040c723c */ /* 0x008ff0000004186c */
[C---:B------:R-:W-:Y:S08]  /*e5c0*/  HMMA.16816.F32.BF16 R40, R8.reuse, R50, R212 ;  /* 0x000000320828723c */ /* 0x040ff000000418d4 */
[----:B------:R-:W-:Y:S03]  /*e5d0*/  HMMA.16816.F32.BF16 R56, R8, R54, R184 ;  /* 0x000000360838723c */ /* 0x000fe600000418b8 */
[----:B------:R-:W-:-:S05]  /*e5e0*/  IMAD.MOV.U32 R3, RZ, RZ, R15 ;  /* 0x000000ffff037224 */ /* 0x000fca00078e000f */
[C---:B------:R-:W-:Y:S08]  /*e5f0*/  HMMA.16816.F32.BF16 R60, R8.reuse, R52, R248 ;  /* 0x00000034083c723c */ /* 0x040ff000000418f8 */
[C---:B------:R-:W-:Y:S08]  /*e600*/  HMMA.16816.F32.BF16 R184, R8.reuse, R44, R100 ;  /* 0x0000002c08b8723c */ /* 0x040ff00000041864 */
[C---:B------:R-:W-:Y:S01]  /*e610*/  HMMA.16816.F32.BF16 R52, R8.reuse, R48, R220 ;  /* 0x000000300834723c */ /* 0x040fe200000418dc */
[----:B------:R-:W-:Y:S07]  /*e620*/  LDSM.16.M88.4 R48, [R2+0x8000] ;  /* 0x008000000230783b */ /* 0x000fee0000000200 */
[----:B------:R-:W-:Y:S01]  /*e630*/  HMMA.16816.F32.BF16 R100, R8, R46, R208 ;  /* 0x0000002e0864723c */ /* 0x000fe200000418d0 */
[----:B------:R-:W-:Y:S01]  /*e640*/  IMAD.MOV.U32 R10, RZ, RZ, R12 ;  /* 0x000000ffff0a7224 */ /* 0x000fe200078e000c */
[----:B------:R-:W-:Y:S01]  /*e650*/  LDSM.16.M88.4 R44, [R2+0x8400] ;  /* 0x00840000022c783b */ /* 0x000fe20000000200 */
[----:B------:R-:W-:-:S02]  /*e660*/  IMAD.MOV.U32 R9, RZ, RZ, R13 ;  /* 0x000000ffff097224 */ /* 0x000fc400078e000d */
[----:B------:R-:W-:Y:S02]  /*e670*/  IMAD.MOV.U32 R8, RZ, RZ, R14 ;  /* 0x000000ffff087224 */ /* 0x000fe400078e000e */
[----:B------:R-:W-:Y:S01]  /*e680*/  LDSM.16.M88.4 R12, [R24+0x5000] ;  /* 0x00500000180c783b */ /* 0x000fe20000000200 */
[----:B--2---:R-:W-:Y:S08]  /*e690*/  HMMA.16816.F32.BF16 R248, R4, R20, R192 ;  /* 0x0000001404f8723c */ /* 0x004ff000000418c0 */
[----:B----4-:R-:W-:Y:S01]  /*e6a0*/  HMMA.16816.F32.BF16 R212, R16, R32, R176 ;  /* 0x0000002010d4723c */ /* 0x010fe200000418b0 */
[----:B------:R-:W-:-:S02]  /*e6b0*/  IMAD.MOV.U32 R176, RZ, RZ, R10 ;  /* 0x000000ffffb07224 */ /* 0x000fc400078e000a */
[----:B------:R-:W-:Y:S02]  /*e6c0*/  IMAD.MOV.U32 R177, RZ, RZ, R9 ;  /* 0x000000ffffb17224 */ /* 0x000fe400078e0009 */
[----:B------:R-:W-:Y:S02]  /*e6d0*/  IMAD.MOV.U32 R178, RZ, RZ, R8 ;  /* 0x000000ffffb27224 */ /* 0x000fe400078e0008 */
[----:B------:R-:W-:Y:S01]  /*e6e0*/  LDSM.16.M88.4 R8, [R24+0x4000] ;  /* 0x004000001808783b */ /* 0x000fe20000000200 */
[----:B------:R-:W-:Y:S01]  /*e6f0*/  HMMA.16816.F32.BF16 R192, R16, R22, R40 ;  /* 0x0000001610c0723c */ /* 0x000fe20000041828 */
[----:B------:R-:W-:Y:S02]  /*e700*/  IMAD.MOV.U32 R179, RZ, RZ, R3 ;  /* 0x000000ffffb37224 */ /* 0x000fe400078e0003 */
[----:B------:R-:W1:Y:S05]  /*e710*/  LDSM.16.M88.4 R40, [R2+0x8800] ;  /* 0x008800000228783b */ /* 0x000e6a0000000200 */
[C---:B------:R-:W-:Y:S08]  /*e720*/  HMMA.16816.F32.BF16 R220, R4.reuse, R32, R204 ;  /* 0x0000002004dc723c */ /* 0x040ff000000418cc */
[C---:B------:R-:W-:Y:S08]  /*e730*/  HMMA.16816.F32.BF16 R108, R4.reuse, R28, R200 ;  /* 0x0000001c046c723c */ /* 0x040ff000000418c8 */
[C---:B------:R-:W-:Y:S08]  /*e740*/  HMMA.16816.F32.BF16 R104, R4.reuse, R30, R104 ;  /* 0x0000001e0468723c */ /* 0x040ff00000041868 */
[C---:B------:R-:W-:Y:S08]  /*e750*/  HMMA.16816.F32.BF16 R244, R4.reuse, R22, R188 ;  /* 0x0000001604f4723c */ /* 0x040ff000000418bc */
[C---:B------:R-:W-:Y:S08]  /*e760*/  HMMA.16816.F32.BF16 R240, R4.reuse, R36, R196 ;  /* 0x0000002404f0723c */ /* 0x040ff000000418c4 */
[----:B------:R-:W-:Y:S01]  /*e770*/  HMMA.16816.F32.BF16 R216, R4, R38, R180 ;  /* 0x0000002604d8723c */ /* 0x000fe200000418b4 */
[----:B------:R-:W-:-:S05]  /*e780*/  IMAD.MOV.U32 R4, RZ, RZ, 0x20 ;  /* 0x00000020ff047424 */ /* 0x000fca00078e00ff */
[----:B------:R-:W-:Y:S02]  /*e790*/  SEL R4, R4, 0xffffffe0, !P6 ;  /* 0xffffffe004047807 */ /* 0x000fe40007000000 */
[----:B------:R-:W-:Y:S01]  /*e7a0*/  HMMA.16816.F32.BF16 R208, R16, R34, R64 ;  /* 0x0000002210d0723c */ /* 0x000fe20000041840 */
[----:B------:R2:W3:Y:S02]  /*e7b0*/  LDSM.16.M88.4 R32, [R2+0x8c00] ;  /* 0x008c00000220783b */ /* 0x0004e40000000200 */
[----:B------:R-:W-:-:S05]  /*e7c0*/  IMAD.IADD R3, R4, 0x1, R24 ;  /* 0x0000000104037824 */ /* 0x000fca00078e0218 */
[C---:B------:R-:W-:Y:S08]  /*e7d0*/  HMMA.16816.F32.BF16 R188, R16.reuse, R36, R184 ;  /* 0x0000002410bc723c */ /* 0x040ff000000418b8 */
[----:B------:R-:W-:Y:S01]  /*e7e0*/  HMMA.16816.F32.BF16 R200, R16, R30, R56 ;  /* 0x0000001e10c8723c */ /* 0x000fe20000041838 */
[----:B--2---:R-:W-:-:S07]  /*e7f0*/  IMAD.IADD R2, R4, 0x1, R2 ;  /* 0x0000000104027824 */ /* 0x004fce00078e0202 */
[C---:B------:R-:W-:Y:S01]  /*e800*/  HMMA.16816.F32.BF16 R184, R16.reuse, R38, R100 ;  /* 0x0000002610b8723c */ /* 0x040fe20000041864 */
[----:B------:R-:W-:Y:S04]  /*e810*/  LDSM.16.M88.4 R4, [R3+0x5000] ;  /* 0x005000000304783b */ /* 0x000fe80000000200 */
[----:B------:R-:W2:Y:S03]  /*e820*/  LDSM.16.M88.4 R36, [R2+0x8800] ;  /* 0x008800000224783b */ /* 0x000ea60000000200 */
[C---:B------:R-:W-:Y:S01]  /*e830*/  HMMA.16816.F32.BF16 R204, R16.reuse, R28, R60 ;  /* 0x0000001c10cc723c */ /* 0x040fe2000004183c */
[----:B------:R-:W-:Y:S04]  /*e840*/  LDSM.16.M88.4 R28, [R2+0x8400] ;  /* 0x00840000021c783b */ /* 0x000fe80000000200 */
[----:B------:R-:W-:Y:S03]  /*e850*/  LDSM.16.M88.4 R196, [R2+0x8c00] ;  /* 0x008c000002c4783b */ /* 0x000fe60000000200 */
[----:B------:R-:W-:Y:S01]  /*e860*/  HMMA.16816.F32.BF16 R56, R16, R20, R52 ;  /* 0x000000141038723c */ /* 0x000fe20000041834 */
[----:B------:R4:W-:Y:S04]  /*e870*/  LDSM.16.M88.4 R16, [R2+0x8000] ;  /* 0x008000000210783b */ /* 0x0009e80000000200 */
[----:B------:R-:W5:Y:S01]  /*e880*/  LDSM.16.M88.4 R20, [R3+0x4000] ;  /* 0x004000000314783b */ /* 0x000f620000000200 */
[----:B------:R-:W-:-:S04]  /*e890*/  DEPBAR.LE SB0, 0x0 ;  /* 0x000080000000791a */ /* 0x000fc80000000000 */
[----:B-1----:R-:W-:Y:S08]  /*e8a0*/  HMMA.16816.F32.BF16 R100, R12, R40, R248 ;  /* 0x000000280c64723c */ /* 0x002ff000000418f8 */
[----:B------:R-:W-:Y:S01]  /*e8b0*/  HMMA.16816.F32.BF16 R24, R8, R48, R212 ;  /* 0x000000300818723c */ /* 0x000fe200000418d4 */
[----:B----4-:R-:W-:-:S07]  /*e8c0*/  VIADD R2, R0, UR21 ;  /* 0x0000001500027c36 */ /* 0x010fce0008000000 */
[C---:B------:R-:W-:Y:S08]  /*e8d0*/  HMMA.16816.F32.BF16 R180, R12.reuse, R48, R220 ;  /* 0x000000300cb4723c */ /* 0x040ff000000418dc */
[C---:B------:R-:W-:Y:S08]  /*e8e0*/  HMMA.16816.F32.BF16 R176, R12.reuse, R50, R176 ;  /* 0x000000320cb0723c */ /* 0x040ff000000418b0 */
[C---:B------:R-:W-:Y:S08]  /*e8f0*/  HMMA.16816.F32.BF16 R108, R12.reuse, R44, R108 ;  /* 0x0000002c0c6c723c */ /* 0x040ff0000004186c */
[C---:B------:R-:W-:Y:S08]  /*e900*/  HMMA.16816.F32.BF16 R104, R12.reuse, R46, R104 ;  /* 0x0000002e0c68723c */ /* 0x040ff00000041868 */
[C---:B------:R-:W-:Y:S08]  /*e910*/  HMMA.16816.F32.BF16 R64, R12.reuse, R42, R244 ;  /* 0x0000002a0c40723c */ /* 0x040ff000000418f4 */
[C---:B---3--:R-:W-:Y:S08]  /*e920*/  HMMA.16816.F32.BF16 R60, R12.reuse, R32, R240 ;  /* 0x000000200c3c723c */ /* 0x048ff000000418f0 */
[----:B------:R-:W-:Y:S08]  /*e930*/  HMMA.16816.F32.BF16 R52, R12, R34, R216 ;  /* 0x000000220c34723c */ /* 0x000ff000000418d8 */
[----:B------:R-:W-:Y:S08]  /*e940*/  HMMA.16816.F32.BF16 R48, R8, R50, R208 ;  /* 0x000000320830723c */ /* 0x000ff000000418d0 */
[----:B--2---:R-:W-:Y:S08]  /*e950*/  HMMA.16816.F32.BF16 R212, R4, R36, R100 ;  /* 0x0000002404d4723c */ /* 0x004ff00000041864 */
[----:B------:R-:W-:Y:S01]  /*e960*/  HMMA.16816.F32.BF16 R208, R8, R34, R184 ;  /* 0x0000002208d0723c */ /* 0x000fe200000418b8 */
[----:B------:R-:W-:-:S07]  /*e970*/  VIADD R35, R233, 0x40 ;  /* 0x00000040e9237836 */ /* 0x000fce0000000000 */
[----:B-----5:R-:W-:Y:S01]  /*e980*/  HMMA.16816.F32.BF16 R100, R20, R16, R24 ;  /* 0x000000101464723c */ /* 0x020fe20000041818 */
[C---:B------:R-:W-:Y:S02]  /*e990*/  VIADD R26, R2.reuse, 0xffffff40 ;  /* 0xffffff40021a7836 */ /* 0x040fe40000000000 */
[C---:B------:R-:W-:Y:S02]  /*e9a0*/  VIADD R25, R2.reuse, 0xffffff41 ;  /* 0xffffff4102197836 */ /* 0x040fe40000000000 */
[----:B------:R-:W-:Y:S02]  /*e9b0*/  IMAD.IADD R3, R35, 0x1, -R26 ;  /* 0x0000000123037824 */ /* 0x000fe400078e0a1a */
[C---:B------:R-:W-:Y:S01]  /*e9c0*/  VIADD R27, R2.reuse, 0xffffff61 ;  /* 0xffffff61021b7836 */ /* 0x040fe20000000000 */
[----:B------:R-:W-:Y:S01]  /*e9d0*/  HMMA.16816.F32.BF16 R12, R8, R44, R204 ;  /* 0x0000002c080c723c */ /* 0x000fe200000418cc */
[----:B------:R-:W-:Y:S01]  /*e9e0*/  VIADD R24, R2, 0xffffff71 ;  /* 0xffffff7102187836 */ /* 0x000fe20000000000 */
[----:B------:R-:W-:-:S06]  /*e9f0*/  IABS R3, R3 ;  /* 0x0000000300037213 */ /* 0x000fcc0000000000 */
[----:B------:R-:W-:Y:S01]  /*ea00*/  HMMA.16816.F32.BF16 R188, R8, R32, R188 ;  /* 0x0000002008bc723c */ /* 0x000fe200000418bc */
[C---:B------:R-:W-:Y:S02]  /*ea10*/  VIADD R33, R2.reuse, 0xffffff48 ;  /* 0xffffff4802217836 */ /* 0x040fe40000000000 */
[----:B------:R-:W-:-:S05]  /*ea20*/  VIADD R32, R2, 0xffffff49 ;  /* 0xffffff4902207836 */ /* 0x000fca0000000000 */
[C---:B------:R-:W-:Y:S08]  /*ea30*/  HMMA.16816.F32.BF16 R44, R8.reuse, R46, R200 ;  /* 0x0000002e082c723c */ /* 0x040ff000000418c8 */
[C---:B------:R-:W-:Y:S08]  /*ea40*/  HMMA.16816.F32.BF16 R56, R8.reuse, R40, R56 ;  /* 0x000000280838723c */ /* 0x040ff00000041838 */
[----:B------:R-:W-:Y:S01]  /*ea50*/  HMMA.16816.F32.BF16 R40, R8, R42, R192 ;  /* 0x0000002a0828723c */ /* 0x000fe200000418c0 */
[----:B------:R-:W-:-:S02]  /*ea60*/  VIADD R11, R0, 0xffffff59 ;  /* 0xffffff59000b7836 */ /* 0x000fc40000000000 */
[----:B------:R-:W-:-:S05]  /*ea70*/  VIADD R10, R0, 0xffffff60 ;  /* 0xffffff60000a7836 */ /* 0x000fca0000000000 */
[----:B------:R-:W-:Y:S01]  /*ea80*/  HMMA.16816.F32.BF16 R184, R4, R16, R180 ;  /* 0x0000001004b8723c */ /* 0x000fe200000418b4 */
[C---:B------:R-:W-:Y:S02]  /*ea90*/  VIADD R17, R0.reuse, 0xffffff41 ;  /* 0xffffff4100117836 */ /* 0x040fe40000000000 */
[----:B------:R-:W-:-:S05]  /*eaa0*/  VIADD R16, R0, 0xffffff48 ;  /* 0xffffff4800107836 */ /* 0x000fca0000000000 */
[C---:B------:R-:W-:Y:S08]  /*eab0*/  HMMA.16816.F32.BF16 R192, R4.reuse, R18, R176 ;  /* 0x0000001204c0723c */ /* 0x040ff000000418b0 */
[C---:B------:R-:W-:Y:S08]  /*eac0*/  HMMA.16816.F32.BF16 R200, R4.reuse, R28, R108 ;  /* 0x0000001c04c8723c */ /* 0x040ff0000004186c */
[C---:B------:R-:W-:Y:S08]  /*ead0*/  HMMA.16816.F32.BF16 R204, R4.reuse, R30, R104 ;  /* 0x0000001e04cc723c */ /* 0x040ff00000041868 */
[C---:B------:R-:W-:Y:S08]  /*eae0*/  HMMA.16816.F32.BF16 R216, R4.reuse, R38, R64 ;  /* 0x0000002604d8723c */ /* 0x040ff00000041840 */
[C---:B------:R-:W-:Y:S08]  /*eaf0*/  HMMA.16816.F32.BF16 R220, R4.reuse, R196, R60 ;  /* 0x000000c404dc723c */ /* 0x040ff0000004183c */
[----:B------:R-:W-:Y:S01]  /*eb00*/  HMMA.16816.F32.BF16 R240, R4, R198, R52 ;  /* 0x000000c604f0723c */ /* 0x000fe20000041834 */
[----:B------:R-:W-:-:S02]  /*eb10*/  IMAD.IADD R5, R35, 0x1, -R25 ;  /* 0x0000000123057824 */ /* 0x000fc400078e0a19 */
[----:B------:R-:W-:Y:S02]  /*eb20*/  IMAD.IADD R6, R35, 0x1, -R33 ;  /* 0x0000000123067824 */ /* 0x000fe400078e0a21 */
[----:B------:R-:W-:Y:S01]  /*eb30*/  IMAD.MOV.U32 R4, RZ, RZ, R3 ;  /* 0x000000ffff047224 */ /* 0x000fe200078e0003 */
[----:B------:R-:W-:Y:S02]  /*eb40*/  IABS R5, R5 ;  /* 0x0000000500057213 */ /* 0x000fe40000000000 */
[----:B------:R-:W-:Y:S01]  /*eb50*/  IABS R6, R6 ;  /* 0x0000000600067213 */ /* 0x000fe20000000000 */
[C---:B------:R-:W-:Y:S01]  /*eb60*/  HMMA.16816.F32.BF16 R108, R20.reuse, R30, R44 ;  /* 0x0000001e146c723c */ /* 0x040fe2000004182c */
[C---:B------:R-:W-:Y:S02]  /*eb70*/  VIADD R31, R2.reuse, 0xffffff50 ;  /* 0xffffff50021f7836 */ /* 0x040fe40000000000 */
[----:B------:R-:W-:Y:S02]  /*eb80*/  IMAD.MOV.U32 R3, RZ, RZ, R5 ;  /* 0x000000ffff037224 */ /* 0x000fe400078e0005 */
[----:B------:R-:W-:Y:S01]  /*eb90*/  IMAD.MOV.U32 R5, RZ, RZ, R6 ;  /* 0x000000ffff057224 */ /* 0x000fe200078e0006 */
[----:B------:R-:W-:Y:S01]  /*eba0*/  I2FP.F32.S32 R6, R4 ;  /* 0x0000000400067245 */ /* 0x000fe20000201400 */
[C---:B------:R-:W-:Y:S01]  /*ebb0*/  VIADD R30, R2.reuse, 0xffffff51 ;  /* 0xffffff51021e7836 */ /* 0x040fe20000000000 */
[----:B------:R-:W-:Y:S01]  /*ebc0*/  I2FP.F32.S32 R4, R3 ;  /* 0x0000000300047245 */ /* 0x000fe20000201400 */
[----:B------:R-:W-:Y:S01]  /*ebd0*/  HMMA.16816.F32.BF16 R176, R20, R28, R12 ;  /* 0x0000001c14b0723c */ /* 0x000fe2000004180c */
[----:B------:R-:W-:Y:S01]  /*ebe0*/  I2FP.F32.S32 R3, R5 ;  /* 0x0000000500037245 */ /* 0x000fe20000201400 */
[----:B------:R-:W-:-:S02]  /*ebf0*/  VIADD R29, R2, 0xffffff58 ;  /* 0xffffff58021d7836 */ /* 0x000fc40000000000 */
[C---:B------:R-:W-:Y:S02]  /*ec00*/  VIADD R28, R2.reuse, 0xffffff60 ;  /* 0xffffff60021c7836 */ /* 0x040fe40000000000 */
[----:B------:R-:W-:Y:S02]  /*ec10*/  IMAD.IADD R7, R35, 0x1, -R29 ;  /* 0x0000000123077824 */ /* 0x000fe400078e0a1d */
[C---:B------:R-:W-:Y:S01]  /*ec20*/  HMMA.16816.F32.BF16 R180, R20.reuse, R36, R56 ;  /* 0x0000002414b4723c */ /* 0x040fe20000041838 */
[----:B------:R-:W-:Y:S02]  /*ec30*/  VIADD R44, R2, 0xffffff70 ;  /* 0xffffff70022c7836 */ /* 0x000fe40000000000 */
[C---:B------:R-:W-:Y:S02]  /*ec40*/  VIADD R15, R0.reuse, 0xffffff49 ;  /* 0xffffff49000f7836 */ /* 0x040fe40000000000 */
[C---:B------:R-:W-:Y:S02]  /*ec50*/  VIADD R14, R0.reuse, 0xffffff50 ;  /* 0xffffff50000e7836 */ /* 0x040fe40000000000 */
[----:B------:R-:W-:Y:S01]  /*ec60*/  VIADD R13, R0, 0xffffff51 ;  /* 0xffffff51000d7836 */ /* 0x000fe20000000000 */
[----:B------:R-:W-:Y:S01]  /*ec70*/  HMMA.16816.F32.BF16 R104, R20, R18, R48 ;  /* 0x000000121468723c */ /* 0x000fe20000041830 */
[----:B------:R-:W-:Y:S01]  /*ec80*/  FFMA.FTZ R50, R4, -UR6, R185 ;  /* 0x8000000604327c23 */ /* 0x000fe200080100b9 */
[----:B------:R-:W-:Y:S01]  /*ec90*/  FFMA.FTZ R49, R3, -UR6, R192 ;  /* 0x8000000603317c23 */ /* 0x000fe200080100c0 */
[----:B------:R-:W-:Y:S01]  /*eca0*/  FFMA.FTZ R51, R6, -UR6, R184 ;  /* 0x8000000606337c23 */ /* 0x000fe200080100b8 */
[----:B------:R-:W-:-:S02]  /*ecb0*/  IMAD.IADD R4, R35, 0x1, -R32 ;  /* 0x0000000123047824 */ /* 0x000fc400078e0a20 */
[C---:B------:R-:W-:Y:S02]  /*ecc0*/  IMAD.IADD R3, R35.reuse, 0x1, -R31 ;  /* 0x0000000123037824 */ /* 0x040fe400078e0a1f */
[C---:B------:R-:W-:Y:S01]  /*ecd0*/  HMMA.16816.F32.BF16 R56, R20.reuse, R38, R40 ;  /* 0x000000261438723c */ /* 0x040fe20000041828 */
[C---:B------:R-:W-:Y:S01]  /*ece0*/  VIADD R42, R2.reuse, 0xffffff59 ;  /* 0xffffff59022a7836 */ /* 0x040fe20000000000 */
[----:B------:R-:W-:Y:S01]  /*ecf0*/  IABS R8, R4 ;  /* 0x0000000400087213 */ /* 0x000fe20000000000 */
[C---:B------:R-:W-:Y:S01]  /*ed00*/  IMAD.IADD R6, R35.reuse, 0x1, -R30 ;  /* 0x0000000123067824 */ /* 0x040fe200078e0a1e */
[----:B------:R-:W-:Y:S01]  /*ed10*/  IABS R5, R3 ;  /* 0x0000000300057213 */ /* 0x000fe20000000000 */
[----:B------:R-:W-:Y:S01]  /*ed20*/  IMAD.IADD R9, R35, 0x1, -R42 ;  /* 0x0000000123097824 */ /* 0x000fe200078e0a2a */
[----:B------:R-:W-:Y:S01]  /*ed30*/  IABS R3, R7 ;  /* 0x0000000700037213 */ /* 0x000fe20000000000 */
[C---:B------:R-:W-:Y:S01]  /*ed40*/  VIADD R41, R2.reuse, 0xffffff68 ;  /* 0xffffff6802297836 */ /* 0x040fe20000000000 */
[----:B------:R-:W-:Y:S01]  /*ed50*/  IABS R4, R6 ;  /* 0x0000000600047213 */ /* 0x000fe20000000000 */
[----:B------:R-:W-:Y:S01]  /*ed60*/  IMAD.MOV.U32 R7, RZ, RZ, R5 ;  /* 0x000000ffff077224 */ /* 0x000fe200078e0005 */
[----:B------:R-:W-:Y:S01]  /*ed70*/  IABS R6, R9 ;  /* 0x0000000900067213 */ /* 0x000fe20000000000 */
[----:B------:R-:W-:Y:S01]  /*ed80*/  VIADD R43, R2, 0xffffff69 ;  /* 0xffffff69022b7836 */ /* 0x000fe20000000000 */
[----:B------:R-:W-:Y:S01]  /*ed90*/  HMMA.16816.F32.BF16 R60, R20, R196, R188 ;  /* 0x000000c4143c723c */ /* 0x000fe200000418bc */
[----:B------:R-:W-:Y:S01]  /*eda0*/  IMAD.MOV.U32 R5, RZ, RZ, R4 ;  /* 0x000000ffff057224 */ /* 0x000fe200078e0004 */
[----:B------:R-:W-:Y:S01]  /*edb0*/  I2FP.F32.S32 R7, R7 ;  /* 0x0000000700077245 */ /* 0x000fe20000201400 */
[----:B------:R-:W-:-:S02]  /*edc0*/  IMAD.MOV.U32 R4, RZ, RZ, R3 ;  /* 0x000000ffff047224 */ /* 0x000fc400078e0003 */
[----:B------:R-:W-:Y:S01]  /*edd0*/  IMAD.MOV.U32 R3, RZ, RZ, R6 ;  /* 0x000000ffff037224 */ /* 0x000fe200078e0006 */
[----:B------:R-:W-:Y:S01]  /*ede0*/  I2FP.F32.S32 R6, R8 ;  /* 0x0000000800067245 */ /* 0x000fe20000201400 */
[----:B------:R-:W-:Y:S01]  /*edf0*/  FFMA.FTZ R47, R7, -UR6, R200 ;  /* 0x80000006072f7c23 */ /* 0x000fe200080100c8 */
[----:B------:R-:W-:Y:S01]  /*ee00*/  I2FP.F32.S32 R4, R4 ;  /* 0x0000000400047245 */ /* 0x000fe20000201400 */
[C---:B------:R-:W-:Y:S01]  /*ee10*/  IMAD.IADD R7, R35.reuse, 0x1, -R43 ;  /* 0x0000000123077824 */ /* 0x040fe200078e0a2b */
        /* <DEDUP_REMOVED lines=8> */
[C---:B------:R-:W-:Y:S01]  /*eea0*/  IMAD.IADD R6, R35.reuse, 0x1, -R41 ;  /* 0x0000000123067824 */ /* 0x040fe200078e0a29 */
[----:B------:R-:W-:Y:S01]  /*eeb0*/  IABS R8, R4 ;  /* 0x0000000400087213 */ /* 0x000fe20000000000 */
[----:B------:R-:W-:Y:S01]  /*eec0*/  IMAD.IADD R9, R35, 0x1, -R44 ;  /* 0x0000000123097824 */ /* 0x000fe200078e0a2c */
[----:B------:R-:W-:Y:S01]  /*eed0*/  IABS R5, R3 ;  /* 0x0000000300057213 */ /* 0x000fe20000000000 */
[C---:B------:R-:W-:Y:S01]  /*eee0*/  VIADD R19, R0.reuse, 0xffffff40 ;  /* 0xffffff4000137836 */ /* 0x040fe20000000000 */
[----:B------:R-:W-:Y:S01]  /*eef0*/  IABS R4, R6 ;  /* 0x0000000600047213 */ /* 0x000fe20000000000 */
[----:B------:R-:W-:Y:S01]  /*ef00*/  VIADD R12, R0, 0xffffff58 ;  /* 0xffffff58000c7836 */ /* 0x000fe20000000000 */
[----:B------:R-:W-:Y:S01]  /*ef10*/  IABS R3, R7 ;  /* 0x0000000700037213 */ /* 0x000fe20000000000 */
[----:B------:R-:W-:Y:S01]  /*ef20*/  IMAD.MOV.U32 R7, RZ, RZ, R5 ;  /* 0x000000ffff077224 */ /* 0x000fe200078e0005 */
[----:B------:R-:W-:Y:S01]  /*ef30*/  IABS R6, R9 ;  /* 0x0000000900067213 */ /* 0x000fe20000000000 */
[----:B------:R-:W-:-:S02]  /*ef40*/  IMAD.MOV.U32 R5, RZ, RZ, R4 ;  /* 0x000000ffff057224 */ /* 0x000fc400078e0004 */
[----:B------:R-:W-:Y:S01]  /*ef50*/  IMAD.MOV.U32 R4, RZ, RZ, R3 ;  /* 0x000000ffff047224 */ /* 0x000fe200078e0003 */
[----:B------:R-:W-:Y:S01]  /*ef60*/  I2FP.F32.S32 R7, R7 ;  /* 0x0000000700077245 */ /* 0x000fe20000201400 */
[----:B------:R-:W-:Y:S01]  /*ef70*/  IMAD.MOV.U32 R3, RZ, RZ, R6 ;  /* 0x000000ffff037224 */ /* 0x000fe200078e0006 */
[----:B------:R-:W-:Y:S01]  /*ef80*/  I2FP.F32.S32 R6, R8 ;  /* 0x0000000800067245 */ /* 0x000fe20000201400 */
[----:B------:R-:W-:Y:S01]  /*ef90*/  VIADD R9, R0, 0xffffff61 ;  /* 0xffffff6100097836 */ /* 0x000fe20000000000 */
        /* <DEDUP_REMOVED lines=8> */
[----:B------:R-:W-:Y:S02]  /*f020*/  VIADD R3, R35, -UR25 ;  /* 0x8000001923037c36 */ /* 0x000fe40008000000 */
[----:B------:R-:W-:Y:S01]  /*f030*/  FFMA.FTZ R36, R4, -UR6, R217 ;  /* 0x8000000604247c23 */ /* 0x000fe200080100d9 */
[C---:B------:R-:W-:Y:S02]  /*f040*/  VIADD R7, R0.reuse, 0xffffff69 ;  /* 0xffffff6900077836 */ /* 0x040fe40000000000 */
[C---:B------:R-:W-:Y:S01]  /*f050*/  VIADD R6, R0.reuse, 0xffffff70 ;  /* 0xffffff7000067836 */ /* 0x040fe20000000000 */
[----:B------:R-:W-:Y:S01]  /*f060*/  BAR.SYNC.DEFER_BLOCKING 0x0 ;  /* 0x0000000000007b1d */ /* 0x000fe20000010000 */
[C---:B------:R-:W-:Y:S01]  /*f070*/  ISETP.GT.AND P0, PT, R3.reuse, R19, PT ;  /* 0x000000130300720c */ /* 0x040fe20003f04270 */
[C---:B------:R-:W-:Y:S01]  /*f080*/  VIADD R18, R0.reuse, 0xffffff78 ;  /* 0xffffff7800127836 */ /* 0x040fe20000000000 */
[----:B------:R-:W-:Y:S01]  /*f090*/  ISETP.GT.AND P1, PT, R3, R17, PT ;  /* 0x000000110300720c */ /* 0x000fe20003f24270 */
[C---:B------:R-:W-:Y:S01]  /*f0a0*/  VIADD R5, R0.reuse, 0xffffff71 ;  /* 0xffffff7100057836 */ /* 0x040fe20000000000 */
[----:B------:R-:W-:Y:S01]  /*f0b0*/  FSEL R184, R51, -INF , !P0 ;  /* 0xff80000033b87808 */ /* 0x000fe20004000000 */
[----:B------:R-:W-:Y:S01]  /*f0c0*/  VIADD R4, R0, 0xffffff79 ;  /* 0xffffff7900047836 */ /* 0x000fe20000000000 */
[----:B------:R-:W-:Y:S01]  /*f0d0*/  ISETP.GT.AND P5, PT, R3, R16, PT ;  /* 0x000000100300720c */ /* 0x000fe20003fa4270 */
[----:B------:R-:W-:Y:S01]  /*f0e0*/  IMAD.IADD R0, R35, 0x1, -R24 ;  /* 0x0000000123007824 */ /* 0x000fe200078e0a18 */
[----:B------:R-:W-:-:S02]  /*f0f0*/  ISETP.GT.AND P0, PT, R3, R15, PT ;  /* 0x0000000f0300720c */ /* 0x000fc40003f04270 */
[----:B------:R-:W-:Y:S02]  /*f100*/  FSEL R185, R50, -INF , !P1 ;  /* 0xff80000032b97808 */ /* 0x000fe40004800000 */
[----:B------:R-:W-:Y:S02]  /*f110*/  FSEL R192, R49, -INF , !P5 ;  /* 0xff80000031c07808 */ /* 0x000fe40006800000 */
[----:B------:R-:W-:Y:S02]  /*f120*/  FSEL R193, R48, -INF , !P0 ;  /* 0xff80000030c17808 */ /* 0x000fe40004000000 */
[C---:B------:R-:W-:Y:S02]  /*f130*/  ISETP.GT.AND P1, PT, R3.reuse, R14, PT ;  /* 0x0000000e0300720c */ /* 0x040fe40003f24270 */
[C---:B------:R-:W-:Y:S02]  /*f140*/  ISETP.GT.AND P5, PT, R3.reuse, R13, PT ;  /* 0x0000000d0300720c */ /* 0x040fe40003fa4270 */
        /* <DEDUP_REMOVED lines=13> */
[----:B------:R-:W-:Y:S02]  /*f220*/  IABS R0, R0 ;  /* 0x0000000000007213 */ /* 0x000fe40000000000 */
[----:B------:R-:W-:Y:S02]  /*f230*/  FSEL R216, R37, -INF , !P1 ;  /* 0xff80000025d87808 */ /* 0x000fe40004800000 */
[----:B------:R-:W-:Y:S02]  /*f240*/  FSEL R217, R36, -INF , !P5 ;  /* 0xff80000024d97808 */ /* 0x000fe40006800000 */
[----:B------:R-:W-:Y:S01]  /*f250*/  FSEL R220, R34, -INF , !P0 ;  /* 0xff80000022dc7808 */ /* 0x000fe20004000000 */
[----:B------:R-:W-:Y:S01]  /*f260*/  VIADD R34, R233, 0x8 ;  /* 0x00000008e9227836 */ /* 0x000fe20000000000 */
[C---:B------:R-:W-:Y:S02]  /*f270*/  ISETP.GT.AND P1, PT, R3.reuse, R18, PT ;  /* 0x000000120300720c */ /* 0x040fe40003f24270 */
[C---:B------:R-:W-:Y:S01]  /*f280*/  ISETP.GT.AND P5, PT, R3.reuse, R5, PT ;  /* 0x000000050300720c */ /* 0x040fe20003fa4270 */
[----:B------:R-:W-:Y:S01]  /*f290*/  IMAD.IADD R37, R34, 0x1, -R25 ;  /* 0x0000000122257824 */ /* 0x000fe200078e0a19 */
[----:B------:R-:W-:Y:S01]  /*f2a0*/  ISETP.GT.AND P0, PT, R3, R4, PT ;  /* 0x000000040300720c */ /* 0x000fe20003f04270 */
[C---:B------:R-:W-:Y:S01]  /*f2b0*/  VIADD R3, R2.reuse, 0xffffff78 ;  /* 0xffffff7802037836 */ /* 0x040fe20000000000 */
[----:B------:R-:W-:Y:S01]  /*f2c0*/  I2FP.F32.S32 R0, R0 ;  /* 0x0000000000007245 */ /* 0x000fe20000201400 */
[----:B------:R-:W-:Y:S01]  /*f2d0*/  VIADD R2, R2, 0xffffff79 ;  /* 0xffffff7902027836 */ /* 0x000fe20000000000 */
[----:B------:R-:W-:Y:S01]  /*f2e0*/  IABS R37, R37 ;  /* 0x0000002500257213 */ /* 0x000fe20000000000 */
[----:B------:R-:W-:-:S02]  /*f2f0*/  IMAD.IADD R36, R35, 0x1, -R3 ;  /* 0x0000000123247824 */ /* 0x000fc400078e0a03 */
[----:B------:R-:W-:Y:S01]  /*f300*/  FFMA.FTZ R55, R0, -UR6, R221 ;  /* 0x8000000600377c23 */ /* 0x000fe200080100dd */
[----:B------:R-:W-:Y:S02]  /*f310*/  IMAD.IADD R0, R35, 0x1, -R2 ;  /* 0x0000000123007824 */ /* 0x000fe400078e0a02 */
[C---:B------:R-:W-:Y:S01]  /*f320*/  IMAD.IADD R38, R34.reuse, 0x1, -R33 ;  /* 0x0000000122267824 */ /* 0x040fe200078e0a21 */
[----:B------:R-:W-:Y:S01]  /*f330*/  IABS R36, R36 ;  /* 0x0000002400247213 */ /* 0x000fe20000000000 */
[C---:B------:R-:W-:Y:S01]  /*f340*/  IMAD.IADD R35, R34.reuse, 0x1, -R26 ;  /* 0x0000000122237824 */ /* 0x040fe200078e0a1a */
[----:B------:R-:W-:Y:S01]  /*f350*/  IABS R0, R0 ;  /* 0x0000000000007213 */ /* 0x000fe20000000000 */
[----:B------:R-:W-:Y:S01]  /*f360*/  IMAD.IADD R40, R34, 0x1, -R42 ;  /* 0x0000000122287824 */ /* 0x000fe200078e0a2a */
        /* <DEDUP_REMOVED lines=17> */
[----:B------:R-:W-:Y:S02]  /*f480*/  IMAD.IADD R35, R34, 0x1, -R32 ;  /* 0x0000000122237824 */ /* 0x000fe400078e0a20 */
[----:B------:R-:W-:Y:S01]  /*f490*/  FFMA.FTZ R50, R0, -UR6, R106 ;  /* 0x8000000600327c23 */ /* 0x000fe2000801006a */
[----:B------:R-:W-:Y:S01]  /*f4a0*/  IMAD.IADD R0, R34, 0x1, -R31 ;  /* 0x0000000122007824 */ /* 0x000fe200078e0a1f */
[----:B------:R-:W-:Y:S01]  /*f4b0*/  FSEL R190, R54, -INF , !P1 ;  /* 0xff80000036be7808 */ /* 0x000fe20004800000 */
[----:B------:R-:W-:Y:S01]  /*f4c0*/  IMAD.IADD R38, R34, 0x1, -R29 ;  /* 0x0000000122267824 */ /* 0x000fe200078e0a1d */
[----:B------:R-:W-:-:S02]  /*f4d0*/  IABS R39, R35 ;  /* 0x0000002300277213 */ /* 0x000fc40000000000 */
[----:B------:R-:W-:Y:S02]  /*f4e0*/  IABS R36, R0 ;  /* 0x0000000000247213 */ /* 0x000fe40000000000 */
[----:B------:R-:W-:Y:S02]  /*f4f0*/  IABS R35, R37 ;  /* 0x0000002500237213 */ /* 0x000fe40000000000 */
[----:B------:R-:W-:Y:S01]  /*f500*/  IABS R0, R38 ;  /* 0x0000002600007213 */ /* 0x000fe20000000000 */
[----:B------:R-:W-:Y:S01]  /*f510*/  IMAD.MOV.U32 R38, RZ, RZ, R36 ;  /* 0x000000ffff267224 */ /* 0x000fe200078e0024 */
[----:B------:R-:W-:Y:S01]  /*f520*/  IABS R37, R40 ;  /* 0x0000002800257213 */ /* 0x000fe20000000000 */
[----:B------:R-:W-:Y:S01]  /*f530*/  IMAD.MOV.U32 R36, RZ, RZ, R35 ;  /* 0x000000ffff247224 */ /* 0x000fe200078e0023 */
[----:B------:R-:W-:Y:S01]  /*f540*/  I2FP.F32.S32 R39, R39 ;  /* 0x0000002700277245 */ /* 0x000fe20000201400 */
[----:B------:R-:W-:Y:S01]  /*f550*/  IMAD.MOV.U32 R35, RZ, RZ, R0 ;  /* 0x000000ffff237224 */ /* 0x000fe200078e0000 */
[----:B------:R-:W-:Y:S01]  /*f560*/  I2FP.F32.S32 R38, R38 ;  /* 0x0000002600267245 */ /* 0x000fe20000201400 */
[----:B------:R-:W-:Y:S01]  /*f570*/  IMAD.MOV.U32 R0, RZ, RZ, R37 ;  /* 0x000000ffff007224 */ /* 0x000fe200078e0025 */
[----:B------:R-:W-:Y:S01]  /*f580*/  I2FP.F32.S32 R36, R36 ;  /* 0x0000002400247245 */ /* 0x000fe20000201400 */
[----:B------:R-:W-:Y:S01]  /*f590*/  FFMA.FTZ R49, R39, -UR6, R107 ;  /* 0x8000000627317c23 */ /* 0x000fe2000801006b */
[----:B------:R-:W-:Y:S01]  /*f5a0*/  I2FP.F32.S32 R35, R35 ;  /* 0x0000002300237245 */ /* 0x000fe20000201400 */
[----:B------:R-:W-:Y:S01]  /*f5b0*/  IMAD.IADD R37, R34, 0x1, -R43 ;  /* 0x0000000122257824 */ /* 0x000fe200078e0a2b */
[----:B------:R-:W-:Y:S01]  /*f5c0*/  I2FP.F32.S32 R0, R0 ;  /* 0x0000000000007245 */ /* 0x000fe20000201400 */
[----:B------:R-:W-:Y:S01]  /*f5d0*/  FFMA.FTZ R47, R36, -UR6, R179 ;  /* 0x80000006242f7c23 */ /* 0x000fe200080100b3 */
[----:B------:R-:W-:-:S02]  /*f5e0*/  IMAD.IADD R36, R34, 0x1, -R28 ;  /* 0x0000000122247824 */ /* 0x000fc400078e0a1c */
[----:B------:R-:W-:Y:S01]  /*f5f0*/  FFMA.FTZ R46, R35, -UR6, R110 ;  /* 0x80000006232e7c23 */ /* 0x000fe2000801006e */
[----:B------:R-:W-:Y:S02]  /*f600*/  IMAD.IADD R35, R34, 0x1, -R27 ;  /* 0x0000000122237824 */ /* 0x000fe400078e0a1b */
[----:B------:R-:W-:Y:S01]  /*f610*/  FFMA.FTZ R45, R0, -UR6, R111 ;  /* 0x80000006002d7c23 */ /* 0x000fe2000801006f */
[----:B------:R-:W-:Y:S02]  /*f620*/  IMAD.IADD R0, R34, 0x1, -R41 ;  /* 0x0000000122007824 */ /* 0x000fe400078e0a29 */
[----:B------:R-:W-:Y:S01]  /*f630*/  FFMA.FTZ R48, R38, -UR6, R178 ;  /* 0x8000000626307c23 */ /* 0x000fe200080100b2 */
[----:B------:R-:W-:Y:S01]  /*f640*/  IMAD.IADD R39, R34, 0x1, -R44 ;  /* 0x0000000122277824 */ /* 0x000fe200078e0a2c */
[----:B------:R-:W-:Y:S02]  /*f650*/  IABS R38, R35 ;  /* 0x0000002300267213 */ /* 0x000fe40000000000 */
[----:B------:R-:W-:-:S02]  /*f660*/  IABS R35, R0 ;  /* 0x0000000000237213 */ /* 0x000fc40000000000 */
[----:B------:R-:W-:Y:S02]  /*f670*/  IABS R36, R36 ;  /* 0x0000002400247213 */ /* 0x000fe40000000000 */
[----:B------:R-:W-:Y:S02]  /*f680*/  IABS R0, R37 ;  /* 0x0000002500007213 */ /* 0x000fe40000000000 */
[----:B------:R-:W-:Y:S01]  /*f690*/  IABS R37, R39 ;  /* 0x0000002700257213 */ /* 0x000fe20000000000 */
[----:B------:R-:W-:Y:S01]  /*f6a0*/  IMAD.MOV.U32 R39, RZ, RZ, R38 ;  /* 0x000000ffff277224 */ /* 0x000fe200078e0026 */
[----:B------:R-:W-:Y:S01]  /*f6b0*/  I2FP.F32.S32 R36, R36 ;  /* 0x0000002400247245 */ /* 0x000fe20000201400 */
[----:B------:R-:W-:Y:S01]  /*f6c0*/  IMAD.MOV.U32 R38, RZ, RZ, R35 ;  /* 0x000000ffff267224 */ /* 0x000fe200078e0023 */
[----:B------:R-:W-:Y:S01]  /*f6d0*/  FSEL R189, R53, -INF , !P0 ;  /* 0xff80000035bd7808 */ /* 0x000fe20004000000 */
[----:B------:R-:W-:Y:S01]  /*f6e0*/  IMAD.MOV.U32 R35, RZ, RZ, R0 ;  /* 0x000000ffff237224 */ /* 0x000fe200078e0000 */
[----:B------:R-:W-:Y:S01]  /*f6f0*/  I2FP.F32.S32 R39, R39 ;  /* 0x0000002700277245 */ /* 0x000fe20000201400 */
[----:B------:R-:W-:-:S02]  /*f700*/  IMAD.MOV.U32 R0, RZ, RZ, R37 ;  /* 0x000000ffff007224 */ /* 0x000fc400078e0025 */
[----:B------:R-:W-:Y:S01]  /*f710*/  FFMA.FTZ R40, R36, -UR6, R182 ;  /* 0x8000000624287c23 */ /* 0x000fe200080100b6 */
[----:B------:R-:W-:Y:S02]  /*f720*/  I2FP.F32.S32 R37, R38 ;  /* 0x0000002600257245 */ /* 0x000fe40000201400 */
[----:B------:R-:W-:Y:S01]  /*f730*/  I2FP.F32.S32 R36, R35 ;  /* 0x0000002300247245 */ /* 0x000fe20000201400 */
[----:B------:R-:W-:Y:S01]  /*f740*/  FFMA.FTZ R39, R39, -UR6, R183 ;  /* 0x8000000627277c23 */ /* 0x000fe200080100b7 */
[----:B------:R-:W-:Y:S01]  /*f750*/  I2FP.F32.S32 R35, R0 ;  /* 0x0000000000237245 */ /* 0x000fe20000201400 */
[----:B------:R-:W-:Y:S02]  /*f760*/  VIADD R0, R34, -UR25 ;  /* 0x8000001922007c36 */ /* 0x000fe40008000000 */
[----:B------:R-:W-:Y:S01]  /*f770*/  FFMA.FTZ R38, R37, -UR6, R58 ;  /* 0x8000000625267c23 */ /* 0x000fe2000801003a */
[----:B------:R-:W-:Y:S01]  /*f780*/  FFMA.FTZ R37, R36, -UR6, R59 ;  /* 0x8000000624257c23 */ /* 0x000fe2000801003b */
[----:B------:R-:W-:Y:S01]  /*f790*/  FFMA.FTZ R36, R35, -UR6, R62 ;  /* 0x8000000623247c23 */ /* 0x000fe2000801003e */
[----:B------:R-:W-:Y:S01]  /*f7a0*/  ISETP.GT.AND P1, PT, R0, R19, PT ;  /* 0x000000130000720c */ /* 0x000fe20003f24270 */
[----:B------:R-:W-:Y:S01]  /*f7b0*/  IMAD.IADD R35, R34, 0x1, -R24 ;  /* 0x0000000122237824 */ /* 0x000fe200078e0a18 */
[----:B------:R-:W-:-:S02]  /*f7c0*/  ISETP.GT.AND P5, PT, R0, R17, PT ;  /* 0x000000110000720c */ /* 0x000fc40003fa4270 */
[----:B------:R-:W-:Y:S02]  /*f7d0*/  FSEL R59, R52, -INF , !P1 ;  /* 0xff800000343b7808 */ /* 0x000fe40004800000 */
[C---:B------:R-:W-:Y:S01]  /*f7e0*/  ISETP.GT.AND P0, PT, R0.reuse, R16, PT ;  /* 0x000000100000720c */ /* 0x040fe20003f04270 */
[----:B------:R-:W-:Y:S01]  /*f7f0*/  HMMA.16816.F32.BF16 R52, R20, R198, R208 ;  /* 0x000000c61434723c */ /* 0x000fe200000418d0 */
[----:B------:R-:W-:Y:S01]  /*f800*/  ISETP.GT.AND P1, PT, R0, R15, PT ;  /* 0x0000000f0000720c */ /* 0x000fe20003f24270 */
        /* <DEDUP_REMOVED lines=26> */
[----:B------:R-:W-:Y:S01]  /*f9b0*/  ISETP.GT.AND P1, PT, R0, R4, PT ;  /* 0x000000040000720c */ /* 0x000fe20003f24270 */
[----:B------:R-:W-:Y:S01]  /*f9c0*/  IMAD.IADD R0, R34, 0x1, -R2 ;  /* 0x0000000122007824 */ /* 0x000fe200078e0a02 */
[----:B------:R-:W-:Y:S01]  /*f9d0*/  IABS R21, R20 ;  /* 0x0000001400157213 */ /* 0x000fe20000000000 */
[----:B------:R-:W-:Y:S01]  /*f9e0*/  IMAD.IADD R34, R233, 0x1, -R33 ;  /* 0x00000001e9227824 */ /* 0x000fe200078e0a21 */
[----:B------:R-:W-:Y:S02]  /*f9f0*/  IABS R20, R22 ;  /* 0x0000001600147213 */ /* 0x000fe40000000000 */
[----:B------:R-:W-:-:S02]  /*fa00*/  IABS R0, R0 ;  /* 0x0000000000007213 */ /* 0x000fc40000000000 */
        /* <DEDUP_REMOVED lines=14> */
[C---:B------:R-:W-:Y:S01]  /*faf0*/  IMAD.IADD R22, R233.reuse, 0x1, -R30 ;  /* 0x00000001e9167824 */ /* 0x040fe200078e0a1e */
[----:B------:R-:W-:Y:S01]  /*fb00*/  I2FP.F32.S32 R34, R34 ;  /* 0x0000002200227245 */ /* 0x000fe20000201400 */
[----:B------:R-:W-:Y:S01]  /*fb10*/  FFMA.FTZ R47, R20, -UR6, R101 ;  /* 0x80000006142f7c23 */ /* 0x000fe20008010065 */
[C---:B------:R-:W-:Y:S02]  /*fb20*/  IMAD.IADD R20, R233.reuse, 0x1, -R32 ;  /* 0x00000001e9147824 */ /* 0x040fe400078e0a20 */
[----:B------:R-:W-:Y:S01]  /*fb30*/  FFMA.FTZ R48, R0, -UR6, R104 ;  /* 0x8000000600307c23 */ /* 0x000fe20008010068 */
[----:B------:R-:W-:-:S02]  /*fb40*/  IMAD.IADD R0, R233, 0x1, -R31 ;  /* 0x00000001e9007824 */ /* 0x000fc400078e0a1f */
[----:B------:R-:W-:Y:S01]  /*fb50*/  FFMA.FTZ R50, R34, -UR6, R54 ;  /* 0x8000000622327c23 */ /* 0x000fe20008010036 */
[----:B------:R-:W-:Y:S02]  /*fb60*/  IMAD.IADD R23, R233, 0x1, -R29 ;  /* 0x00000001e9177824 */ /* 0x000fe400078e0a1d */
[----:B------:R-:W-:Y:S01]  /*fb70*/  FFMA.FTZ R46, R21, -UR6, R100 ;  /* 0x80000006152e7c23 */ /* 0x000fe20008010064 */
[----:B------:R-:W-:Y:S01]  /*fb80*/  IMAD.IADD R35, R233, 0x1, -R42 ;  /* 0x00000001e9237824 */ /* 0x000fe200078e0a2a */
[----:B------:R-:W-:Y:S02]  /*fb90*/  IABS R34, R20 ;  /* 0x0000001400227213 */ /* 0x000fe40000000000 */
[----:B------:R-:W-:Y:S02]  /*fba0*/  IABS R21, R0 ;  /* 0x0000000000157213 */ /* 0x000fe40000000000 */
        /* <DEDUP_REMOVED lines=36> */
[----:B------:R-:W-:Y:S01]  /*fdf0*/  FSEL R58, R51, -INF , !P5 ;  /* 0xff800000333a7808 */ /* 0x000fe20006800000 */
[----:B------:R-:W-:Y:S01]  /*fe00*/  IMAD.MOV.U32 R21, RZ, RZ, R34 ;  /* 0x000000ffff157224 */ /* 0x000fe200078e0022 */
[----:B------:R-:W-:Y:S01]  /*fe10*/  I2FP.F32.S32 R20, R20 ;  /* 0x0000001400147245 */ /* 0x000fe20000201400 */
[----:B------:R-:W-:Y:S01]  /*fe20*/  FFMA.FTZ R34, R23, -UR6, R180 ;  /* 0x8000000617227c23 */ /* 0x000fe200080100b4 */
[----:B------:R-:W-:Y:S01]  /*fe30*/  I2FP.F32.S32 R0, R0 ;  /* 0x0000000000007245 */ /* 0x000fe20000201400 */
[----:B------:R-:W-:Y:S01]  /*fe40*/  IMAD.IADD R32, R35, 0x1, -R32 ;  /* 0x0000000123207824 */ /* 0x000fe200078e0a20 */
[----:B------:R-:W-:Y:S01]  /*fe50*/  I2FP.F32.S32 R23, R21 ;  /* 0x0000001500177245 */ /* 0x000fe20000201400 */
[----:B------:R-:W-:Y:S01]  /*fe60*/  FFMA.FTZ R21, R20, -UR6, R56 ;  /* 0x8000000614157c23 */ /* 0x000fe20008010038 */
[----:B------:R-:W-:Y:S01]  /*fe70*/  I2FP.F32.S32 R22, R22 ;  /* 0x0000001600167245 */ /* 0x000fe20000201400 */
[----:B------:R-:W-:Y:S01]  /*fe80*/  FFMA.FTZ R20, R0, -UR6, R57 ;  /* 0x8000000600147c23 */ /* 0x000fe20008010039 */
[----:B------:R-:W-:-:S02]  /*fe90*/  VIADD R0, R233, -UR25 ;  /* 0x80000019e9007c36 */ /* 0x000fc40008000000 */
[----:B------:R-:W-:Y:S01]  /*fea0*/  FFMA.FTZ R36, R23, -UR6, R60 ;  /* 0x8000000617247c23 */ /* 0x000fe2000801003c */
[C---:B------:R-:W-:Y:S02]  /*feb0*/  IMAD.IADD R23, R35.reuse, 0x1, -R26 ;  /* 0x0000000123177824 */ /* 0x040fe400078e0a1a */
[----:B------:R-:W-:Y:S01]  /*fec0*/  FFMA.FTZ R22, R22, -UR6, R181 ;  /* 0x8000000616167c23 */ /* 0x000fe200080100b5 */
[C---:B------:R-:W-:Y:S01]  /*fed0*/  IMAD.IADD R31, R35.reuse, 0x1, -R31 ;  /* 0x00000001231f7824 */ /* 0x040fe200078e0a1f */
[C---:B------:R-:W-:Y:S01]  /*fee0*/  ISETP.GT.AND P1, PT, R0.reuse, R16, PT ;  /* 0x000000100000720c */ /* 0x040fe20003f24270 */
[C---:B------:R-:W-:Y:S01]  /*fef0*/  IMAD.IADD R30, R35.reuse, 0x1, -R30 ;  /* 0x00000001231e7824 */ /* 0x040fe200078e0a1e */
[----:B------:R-:W-:Y:S01]  /*ff00*/  ISETP.GT.AND P0, PT, R0, R17, PT ;  /* 0x000000110000720c */ /* 0x000fe20003f04270 */
[C---:B------:R-:W-:Y:S01]  /*ff10*/  IMAD.IADD R29, R35.reuse, 0x1, -R29 ;  /* 0x00000001231d7824 */ /* 0x040fe200078e0a1d */
[----:B------:R-:W-:Y:S01]  /*ff20*/  FSEL R48, R48, -INF , !P1 ;  /* 0xff80000030307808 */ /* 0x000fe20004800000 */
[C---:B------:R-:W-:Y:S01]  /*ff30*/  IMAD.IADD R28, R35.reuse, 0x1, -R28 ;  /* 0x00000001231c7824 */ /* 0x040fe200078e0a1c */
[----:B------:R-:W-:Y:S01]  /*ff40*/  ISETP.GT.AND P5, PT, R0, R19, PT ;  /* 0x000000130000720c */ /* 0x000fe20003fa4270 */
[----:B------:R-:W-:Y:S01]  /*ff50*/  IMAD.IADD R27, R35, 0x1, -R27 ;  /* 0x00000001231b7824 */ /* 0x000fe200078e0a1b */
        /* <DEDUP_REMOVED lines=8> */
[----:B------:R-:W-:Y:S02]  /*ffe0*/  ISETP.GT.AND P0, PT, R0, R11, PT ;  /* 0x0000000b0000720c */ /* 0x000fe40003f04270 */
[----:B------:R-:W-:Y:S02]  /*fff0*/  FSEL R45, R45, -INF , !P5 ;  /* 0xff8000002d2d7808 */ /* 0x000fe40006800000 */
[----:B------:R-:W-:Y:S01]  /*10000*/  FSEL R50, R34, -INF , !P1 ;  /* 0xff80000022327808 */ /* 0x000fe20004800000 */
[----:B------:R-:W-:Y:S01]  /*10010*/  IMAD.IADD R34, R233, 0x1, -R2 ;  /* 0x00000001e9227824 */ /* 0x000fe200078e0a02 */
[----:B------:R-:W-:Y:S02]  /*10020*/  ISETP.GT.AND P5, PT, R0, R12, PT ;  /* 0x0000000c0000720c */ /* 0x000fe40003fa4270 */
[----:B------:R-:W-:-:S02]  /*10030*/  FSEL R37, R37, -INF , !P0 ;  /* 0xff80000025257808 */ /* 0x000fc40004000000 */
[C---:B------:R-:W-:Y:S02]  /*10040*/  ISETP.GT.AND P1, PT, R0.reuse, R7, PT ;  /* 0x000000070000720c */ /* 0x040fe40003f24270 */
[----:B------:R-:W-:Y:S02]  /*10050*/  ISETP.GT.AND P0, PT, R0, R8, PT ;  /* 0x000000080000720c */ /* 0x000fe40003f04270 */
[----:B------:R-:W-:Y:S02]  /*10060*/  FSEL R38, R38, -INF , !P5 ;  /* 0xff80000026267808 */ /* 0x000fe40006800000 */
[----:B------:R-:W-:Y:S01]  /*10070*/  FSEL R57, R20, -INF , !P1 ;  /* 0xff80000014397808 */ /* 0x000fe20004800000 */
[--C-:B------:R-:W-:Y:S01]  /*10080*/  IMAD.IADD R20, R233, 0x1, -R24.reuse ;  /* 0x00000001e9147824 */ /* 0x100fe200078e0a18 */
[----:B------:R-:W-:Y:S01]  /*10090*/  ISETP.GT.AND P5, PT, R0, R9, PT ;  /* 0x000000090000720c */ /* 0x000fe20003fa4270 */
[----:B------:R-:W-:Y:S01]  /*100a0*/  IMAD.IADD R24, R35, 0x1, -R24 ;  /* 0x0000000123187824 */ /* 0x000fe200078e0a18 */
[----:B------:R-:W-:Y:S01]  /*100b0*/  FSEL R56, R21, -INF , !P0 ;  /* 0xff80000015387808 */ /* 0x000fe20004000000 */
[--C-:B------:R-:W-:Y:S01]  /*100c0*/  IMAD.IADD R21, R233, 0x1, -R3.reuse ;  /* 0x00000001e9157824 */ /* 0x100fe200078e0a03 */
[----:B------:R-:W-:Y:S01]  /*100d0*/  FSEL R54, R22, -INF , !P5 ;  /* 0xff80000016367808 */ /* 0x000fe20006800000 */
[----:B------:R-:W-:Y:S01]  /*100e0*/  IMAD.IADD R3, R35, 0x1, -R3 ;  /* 0x0000000123037824 */ /* 0x000fe200078e0a03 */
[----:B------:R-:W-:-:S02]  /*100f0*/  IABS R22, R20 ;  /* 0x0000001400167213 */ /* 0x000fc40000000000 */
[----:B------:R-:W-:Y:S02]  /*10100*/  IABS R21, R21 ;  /* 0x0000001500157213 */ /* 0x000fe40000000000 */
[----:B------:R-:W-:Y:S01]  /*10110*/  IABS R20, R34 ;  /* 0x0000002200147213 */ /* 0x000fe20000000000 */
[----:B------:R-:W-:Y:S01]  /*10120*/  IMAD.MOV.U32 R26, RZ, RZ, R22 ;  /* 0x000000ffff1a7224 */ /* 0x000fe200078e0016 */
[----:B------:R-:W-:Y:S01]  /*10130*/  ISETP.GT.AND P5, PT, R0, R6, PT ;  /* 0x000000060000720c */ /* 0x000fe20003fa4270 */
[----:B------:R-:W-:Y:S01]  /*10140*/  IMAD.MOV.U32 R22, RZ, RZ, R21 ;  /* 0x000000ffff167224 */ /* 0x000fe200078e0015 */
[----:B------:R-:W-:Y:S01]  /*10150*/  IABS R23, R23 ;  /* 0x0000001700177213 */ /* 0x000fe20000000000 */
[----:B------:R-:W-:Y:S01]  /*10160*/  IMAD.MOV.U32 R21, RZ, RZ, R20 ;  /* 0x000000ffff157224 */ /* 0x000fe200078e0014 */
[----:B------:R-:W-:Y:S02]  /*10170*/  FSEL R55, R36, -INF , !P5 ;  /* 0xff80000024377808 */ /* 0x000fe40006800000 */
[C---:B------:R-:W-:Y:S01]  /*10180*/  ISETP.GT.AND P0, PT, R0.reuse, R5, PT ;  /* 0x000000050000720c */ /* 0x040fe20003f04270 */
[----:B------:R-:W-:Y:S01]  /*10190*/  IMAD.MOV.U32 R20, RZ, RZ, R23 ;  /* 0x000000ffff147224 */ /* 0x000fe200078e0017 */
[----:B------:R-:W-:-:S02]  /*101a0*/  ISETP.GT.AND P1, PT, R0, R18, PT ;  /* 0x000000120000720c */ /* 0x000fc40003f24270 */
[----:B------:R-:W-:Y:S01]  /*101b0*/  ISETP.GT.AND P5, PT, R0, R4, PT ;  /* 0x000000040000720c */ /* 0x000fe20003fa4270 */
[----:B------:R-:W-:Y:S01]  /*101c0*/  IMAD.IADD R0, R35, 0x1, -R25 ;  /* 0x0000000123007824 */ /* 0x000fe200078e0a19 */
[----:B------:R-:W-:Y:S02]  /*101d0*/  I2FP.F32.S32 R26, R26 ;  /* 0x0000001a001a7245 */ /* 0x000fe40000201400 */
[----:B------:R-:W-:Y:S02]  /*101e0*/  I2FP.F32.S32 R23, R22 ;  /* 0x0000001600177245 */ /* 0x000fe40000201400 */
[----:B------:R-:W-:Y:S01]  /*101f0*/  I2FP.F32.S32 R20, R20 ;  /* 0x0000001400147245 */ /* 0x000fe20000201400 */
[----:B------:R-:W-:Y:S01]  /*10200*/  FFMA.FTZ R26, R26, -UR6, R61 ;  /* 0x800000061a1a7c23 */ /* 0x000fe2000801003d */
[----:B------:R-:W-:Y:S02]  /*10210*/  IABS R0, R0 ;  /* 0x0000000000007213 */ /* 0x000fe40000000000 */
[----:B------:R-:W-:Y:S01]  /*10220*/  I2FP.F32.S32 R22, R21 ;  /* 0x0000001500167245 */ /* 0x000fe20000201400 */
[----:B------:R-:W-:Y:S01]  /*10230*/  FFMA.FTZ R21, R23, -UR6, R52 ;  /* 0x8000000617157c23 */ /* 0x000fe20008010034 */
[----:B------:R-:W-:Y:S01]  /*10240*/  FFMA.FTZ R23, R20, -UR6, R186 ;  /* 0x8000000614177c23 */ /* 0x000fe200080100ba */
[----:B------:R-:W-:Y:S01]  /*10250*/  IMAD.MOV.U32 R20, RZ, RZ, R0 ;  /* 0x000000ffff147224 */ /* 0x000fe200078e0000 */
[----:B------:R-:W-:Y:S01]  /*10260*/  FSEL R49, R26, -INF , !P0 ;  /* 0xff8000001a317808 */ /* 0x000fe20004000000 */
[----:B------:R-:W-:Y:S01]  /*10270*/  VIADD R0, R35, -UR25 ;  /* 0x8000001923007c36 */ /* 0x000fe20008000000 */
[----:B------:R-:W-:Y:S01]  /*10280*/  ISETP.GE.AND P0, PT, R19, R234, PT ;  /* 0x000000ea1300720c */ /* 0x000fe20003f06270 */
[----:B------:R-:W-:Y:S01]  /*10290*/  FFMA.FTZ R22, R22, -UR6, R53 ;  /* 0x8000000616167c23 */ /* 0x000fe20008010035 */
[----:B------:R-:W-:-:S02]  /*102a0*/  FSEL R51, R21, -INF , !P1 ;  /* 0xff80000015337808 */ /* 0x000fc40004800000 */
[----:B------:R-:W-:Y:S02]  /*102b0*/  ISETP.GE.AND P1, PT, R19, R236, PT ;  /* 0x000000ec1300720c */ /* 0x000fe40003f26270 */
[----:B------:R-:W-:Y:S02]  /*102c0*/  I2FP.F32.S32 R20, R20 ;  /* 0x0000001400147245 */ /* 0x000fe40000201400 */
[----:B------:R-:W-:Y:S02]  /*102d0*/  FSEL R46, R46, -INF , !P0 ;  /* 0xff8000002e2e7808 */ /* 0x000fe40004000000 */
[----:B------:R-:W-:Y:S01]  /*102e0*/  ISETP.GT.AND P0, PT, R0, R19, PT ;  /* 0x000000130000720c */ /* 0x000fe20003f04270 */
[----:B------:R-:W-:Y:S01]  /*102f0*/  FFMA.FTZ R21, R20, -UR6, R187 ;  /* 0x8000000614157c23 */ /* 0x000fe200080100bb */
[----:B------:R-:W-:Y:S02]  /*10300*/  FSEL R52, R22, -INF , !P5 ;  /* 0xff80000016347808 */ /* 0x000fe40006800000 */
[----:B------:R-:W-:-:S02]  /*10310*/  FSEL R53, R59, -INF , !P1 ;  /* 0xff8000003b357808 */ /* 0x000fc40004800000 */
[C---:B------:R-:W-:Y:S02]  /*10320*/  ISETP.GE.AND P5, PT, R19.reuse, R235, PT ;  /* 0x000000eb1300720c */ /* 0x040fe40003fa6270 */
[----:B------:R-:W-:Y:S02]  /*10330*/  ISETP.GE.AND P1, PT, R19, R237, PT ;  /* 0x000000ed1300720c */ /* 0x000fe40003f26270 */
[----:B------:R-:W-:Y:S02]  /*10340*/  IABS R19, R33 ;  /* 0x0000002100137213 */ /* 0x000fe40000000000 */
[----:B------:R-:W-:Y:S02]  /*10350*/  FSEL R20, R23, -INF , !P0 ;  /* 0xff80000017147808 */ /* 0x000fe40004000000 */
[----:B------:R-:W-:Y:S02]  /*10360*/  ISETP.GE.AND P0, PT, R17, R234, PT ;  /* 0x000000ea1100720c */ /* 0x000fe40003f06270 */
[----:B------:R-:W-:-:S02]  /*10370*/  FSEL R22, R184, -INF , !P5 ;  /* 0xff800000b8167808 */ /* 0x000fc40006800000 */
[----:B------:R-:W-:Y:S02]  /*10380*/  ISETP.GE.AND P5, PT, R17, R236, PT ;  /* 0x000000ec1100720c */ /* 0x000fe40003fa6270 */
[----:B------:R-:W-:Y:S02]  /*10390*/  I2FP.F32.S32 R19, R19 ;  /* 0x0000001300137245 */ /* 0x000fe40000201400 */
[----:B------:R-:W-:Y:S02]  /*103a0*/  FSEL R34, R47, -INF , !P0 ;  /* 0xff8000002f227808 */ /* 0x000fe40004000000 */
[----:B------:R-:W-:Y:S02]  /*103b0*/  ISETP.GT.AND P0, PT, R0, R17, PT ;  /* 0x000000110000720c */ /* 0x000fe40003f04270 */
[----:B------:R-:W-:Y:S01]  /*103c0*/  FSEL R33, R20, -INF , !P1 ;  /* 0xff80000014217808 */ /* 0x000fe20004800000 */
[----:B------:R-:W-:Y:S01]  /*103d0*/  FFMA.FTZ R20, R19, -UR6, R194 ;  /* 0x8000000613147c23 */ /* 0x000fe200080100c2 */
        /* <DEDUP_REMOVED lines=33> */
[----:B------:R-:W-:Y:S02]  /*105f0*/  I2FP.F32.S32 R15, R15 ;  /* 0x0000000f000f7245 */ /* 0x000fe40000201400 */
[----:B------:R-:W-:Y:S02]  /*10600*/  ISETP.GE.AND P1, PT, R14, R236, PT ;  /* 0x000000ec0e00720c */ /* 0x000fe40003f26270 */
[----:B------:R-:W-:Y:S02]  /*10610*/  FSEL R177, R40, -INF , !P0 ;  /* 0xff80000028b17808 */ /* 0x000fe40004000000 */
[----:B------:R-:W-:Y:S02]  /*10620*/  ISETP.GT.AND P0, PT, R0, R14, PT ;  /* 0x0000000e0000720c */ /* 0x000fe40003f04270 */
[----:B------:R-:W-:Y:S01]  /*10630*/  FSEL R25, R16, -INF , !P5 ;  /* 0xff80000010197808 */ /* 0x000fe20006800000 */
[----:B------:R-:W-:Y:S01]  /*10640*/  FFMA.FTZ R16, R15, -UR6, R203 ;  /* 0x800000060f107c23 */ /* 0x000fe200080100cb */
[----:B------:R-:W-:-:S02]  /*10650*/  FSEL R180, R67, -INF , !P1 ;  /* 0xff80000043b47808 */ /* 0x000fc40004800000 */
[C---:B------:R-:W-:Y:S02]  /*10660*/  ISETP.GE.AND P5, PT, R14.reuse, R235, PT ;  /* 0x000000eb0e00720c */ /* 0x040fe40003fa6270 */
[----:B------:R-:W-:Y:S02]  /*10670*/  ISETP.GE.AND P1, PT, R14, R237, PT ;  /* 0x000000ed0e00720c */ /* 0x000fe40003f26270 */
[----:B------:R-:W-:Y:S02]  /*10680*/  FSEL R15, R17, -INF , !P0 ;  /* 0xff800000110f7808 */ /* 0x000fe40004000000 */
[----:B------:R-:W-:Y:S02]  /*10690*/  IABS R14, R29 ;  /* 0x0000001d000e7213 */ /* 0x000fe40000000000 */
[----:B------:R-:W-:Y:S02]  /*106a0*/  ISETP.GE.AND P0, PT, R13, R234, PT ;  /* 0x000000ea0d00720c */ /* 0x000fe40003f06270 */
[----:B------:R-:W-:-:S02]  /*106b0*/  FSEL R61, R200, -INF , !P5 ;  /* 0xff800000c83d7808 */ /* 0x000fc40006800000 */
[----:B------:R-:W-:Y:S02]  /*106c0*/  FSEL R67, R15, -INF , !P1 ;  /* 0xff8000000f437808 */ /* 0x000fe40004800000 */
[----:B------:R-:W-:Y:S02]  /*106d0*/  ISETP.GE.AND P5, PT, R13, R236, PT ;  /* 0x000000ec0d00720c */ /* 0x000fe40003fa6270 */
[----:B------:R-:W-:Y:S01]  /*106e0*/  I2FP.F32.S32 R15, R14 ;  /* 0x0000000e000f7245 */ /* 0x000fe20000201400 */
[----:B------:R-:W-:Y:S01]  /*106f0*/  IMAD.IADD R14, R35, 0x1, -R42 ;  /* 0x00000001230e7824 */ /* 0x000fe200078e0a2a */
[----:B------:R-:W-:Y:S02]  /*10700*/  FSEL R108, R39, -INF , !P0 ;  /* 0xff800000276c7808 */ /* 0x000fe40004000000 */
[----:B------:R-:W-:Y:S01]  /*10710*/  ISETP.GT.AND P0, PT, R0, R13, PT ;  /* 0x0000000d0000720c */ /* 0x000fe20003f04270 */
        /* <DEDUP_REMOVED lines=75> */
[----:B------:R-:W-:-:S02]  /*10bd0*/  I2FP.F32.S32 R8, R8 ;  /* 0x0000000800087245 */ /* 0x000fc40000201400 */
[----:B------:R-:W-:Y:S02]  /*10be0*/  FSEL R186, R57, -INF , !P0 ;  /* 0xff80000039ba7808 */ /* 0x000fe40004000000 */
[----:B------:R-:W-:Y:S02]  /*10bf0*/  ISETP.GT.AND P0, PT, R0, R7, PT ;  /* 0x000000070000720c */ /* 0x000fe40003f04270 */
[----:B------:R-:W-:Y:S02]  /*10c00*/  FSEL R110, R216, -INF , !P5 ;  /* 0xff800000d86e7808 */ /* 0x000fe40006800000 */
[----:B------:R-:W-:Y:S01]  /*10c10*/  FSEL R183, R9, -INF , !P1 ;  /* 0xff80000009b77808 */ /* 0x000fe20004800000 */
[----:B------:R-:W-:Y:S01]  /*10c20*/  FFMA.FTZ R9, R8, -UR6, R222 ;  /* 0x8000000608097c23 */ /* 0x000fe200080100de */
[C---:B------:R-:W-:Y:S02]  /*10c30*/  ISETP.GE.AND P5, PT, R7.reuse, R236, PT ;  /* 0x000000ec0700720c */ /* 0x040fe40003fa6270 */
[----:B------:R-:W-:-:S02]  /*10c40*/  ISETP.GE.AND P1, PT, R7, R235, PT ;  /* 0x000000eb0700720c */ /* 0x000fc40003f26270 */
[----:B------:R-:W-:Y:S02]  /*10c50*/  FSEL R8, R10, -INF , !P0 ;  /* 0xff8000000a087808 */ /* 0x000fe40004000000 */
[----:B------:R-:W-:Y:S02]  /*10c60*/  ISETP.GE.AND P0, PT, R6, R234, PT ;  /* 0x000000ea0600720c */ /* 0x000fe40003f06270 */
[----:B------:R-:W-:Y:S02]  /*10c70*/  FSEL R178, R178, -INF , !P5 ;  /* 0xff800000b2b27808 */ /* 0x000fe40006800000 */
[----:B------:R-:W-:Y:S02]  /*10c80*/  FSEL R107, R217, -INF , !P1 ;  /* 0xff800000d96b7808 */ /* 0x000fe40004800000 */
[----:B------:R-:W-:Y:S02]  /*10c90*/  ISETP.GE.AND P5, PT, R7, R237, PT ;  /* 0x000000ed0700720c */ /* 0x000fe40003fa6270 */
[----:B------:R-:W-:-:S02]  /*10ca0*/  ISETP.GE.AND P1, PT, R6, R236, PT ;  /* 0x000000ec0600720c */ /* 0x000fc40003f26270 */
[----:B------:R-:W-:Y:S02]  /*10cb0*/  FSEL R205, R55, -INF , !P0 ;  /* 0xff80000037cd7808 */ /* 0x000fe40004000000 */
[----:B------:R-:W-:Y:S02]  /*10cc0*/  ISETP.GT.AND P0, PT, R0, R6, PT ;  /* 0x000000060000720c */ /* 0x000fe40003f04270 */
[----:B------:R-:W-:Y:S02]  /*10cd0*/  FSEL R111, R8, -INF , !P5 ;  /* 0xff800000086f7808 */ /* 0x000fe40006800000 */
[----:B------:R-:W-:Y:S02]  /*10ce0*/  FSEL R206, R179, -INF , !P1 ;  /* 0xff800000b3ce7808 */ /* 0x000fe40004800000 */
[C---:B------:R-:W-:Y:S02]  /*10cf0*/  ISETP.GE.AND P5, PT, R6.reuse, R235, PT ;  /* 0x000000eb0600720c */ /* 0x040fe40003fa6270 */
[----:B------:R-:W-:-:S02]  /*10d00*/  ISETP.GE.AND P1, PT, R6, R237, PT ;  /* 0x000000ed0600720c */ /* 0x000fc40003f26270 */
[----:B------:R-:W-:Y:S02]  /*10d10*/  FSEL R6, R9, -INF , !P0 ;  /* 0xff80000009067808 */ /* 0x000fe40004000000 */
[----:B------:R-:W-:Y:S02]  /*10d20*/  IABS R7, R24 ;  /* 0x0000001800077213 */ /* 0x000fe40000000000 */
[----:B------:R-:W-:Y:S01]  /*10d30*/  FSEL R198, R6, -INF , !P1 ;  /* 0xff80000006c67808 */ /* 0x000fe20004800000 */
[----:B------:R-:W-:Y:S01]  /*10d40*/  IMAD.IADD R6, R35, 0x1, -R2 ;  /* 0x0000000123067824 */ /* 0x000fe200078e0a02 */
[----:B------:R-:W-:Y:S02]  /*10d50*/  I2FP.F32.S32 R7, R7 ;  /* 0x0000000700077245 */ /* 0x000fe40000201400 */
[----:B------:R-:W-:Y:S02]  /*10d60*/  IABS R2, R3 ;  /* 0x0000000300027213 */ /* 0x000fe40000000000 */
[----:B------:R-:W-:Y:S01]  /*10d70*/  ISETP.GE.AND P0, PT, R5, R234, PT ;  /* 0x000000ea0500720c */ /* 0x000fe20003f06270 */
[----:B------:R-:W-:Y:S01]  /*10d80*/  FFMA.FTZ R7, R7, -UR6, R223 ;  /* 0x8000000607077c23 */ /* 0x000fe200080100df */
[----:B------:R-:W-:Y:S01]  /*10d90*/  FSEL R196, R220, -INF , !P5 ;  /* 0xff800000dcc47808 */ /* 0x000fe20006800000 */
[----:B------:R-:W-:Y:S01]  /*10da0*/  IMAD.MOV.U32 R3, RZ, RZ, R2 ;  /* 0x000000ffff037224 */ /* 0x000fe200078e0002 */
[----:B------:R-:W-:-:S02]  /*10db0*/  ISETP.GE.AND P5, PT, R5, R236, PT ;  /* 0x000000ec0500720c */ /* 0x000fc40003fa6270 */
[----:B------:R-:W-:Y:S02]  /*10dc0*/  FSEL R203, R49, -INF , !P0 ;  /* 0xff80000031cb7808 */ /* 0x000fe40004000000 */
        /* <DEDUP_REMOVED lines=9> */
[----:B------:R-:W-:Y:S02]  /*10e60*/  ISETP.GE.AND P1, PT, R18, R234, PT ;  /* 0x000000ea1200720c */ /* 0x000fe40003f26270 */
[----:B------:R-:W-:Y:S02]  /*10e70*/  FSEL R202, R62, -INF , !P0 ;  /* 0xff8000003eca7808 */ /* 0x000fe40004000000 */
[----:B------:R-:W-:-:S02]  /*10e80*/  IABS R2, R6 ;  /* 0x0000000600027213 */ /* 0x000fc40000000000 */
[----:B------:R-:W-:Y:S02]  /*10e90*/  ISETP.GT.AND P0, PT, R0, R18, PT ;  /* 0x000000120000720c */ /* 0x000fe40003f04270 */
[----:B------:R-:W-:Y:S02]  /*10ea0*/  FSEL R197, R5, -INF , !P5 ;  /* 0xff80000005c57808 */ /* 0x000fe40006800000 */
[----:B------:R-:W-:Y:S02]  /*10eb0*/  FSEL R201, R51, -INF , !P1 ;  /* 0xff80000033c97808 */ /* 0x000fe40004800000 */
[C---:B------:R-:W-:Y:S02]  /*10ec0*/  ISETP.GE.AND P5, PT, R18.reuse, R235, PT ;  /* 0x000000eb1200720c */ /* 0x040fe40003fa6270 */
[----:B------:R-:W-:Y:S02]  /*10ed0*/  ISETP.GE.AND P1, PT, R18, R237, PT ;  /* 0x000000ed1200720c */ /* 0x000fe40003f26270 */
[----:B------:R-:W-:-:S02]  /*10ee0*/  I2FP.F32.S32 R2, R2 ;  /* 0x0000000200027245 */ /* 0x000fc40000201400 */
[----:B------:R-:W-:Y:S02]  /*10ef0*/  FSEL R3, R3, -INF , !P0 ;  /* 0xff80000003037808 */ /* 0x000fe40004000000 */
[----:B------:R-:W-:Y:S02]  /*10f00*/  FSEL R190, R190, -INF , !P5 ;  /* 0xff800000bebe7808 */ /* 0x000fe40006800000 */
[----:B------:R-:W-:Y:S01]  /*10f10*/  ISETP.GT.AND P0, PT, R0, R4, PT ;  /* 0x000000040000720c */ /* 0x000fe20003f04270 */
[----:B------:R-:W-:Y:S01]  /*10f20*/  FFMA.FTZ R0, R2, -UR6, R243 ;  /* 0x8000000602007c23 */ /* 0x000fe200080100f3 */
[----:B------:R-:W-:Y:S02]  /*10f30*/  FSEL R179, R3, -INF , !P1 ;  /* 0xff80000003b37808 */ /* 0x000fe40004800000 */
[C---:B------:R-:W-:Y:S02]  /*10f40*/  ISETP.GE.AND P5, PT, R4.reuse, R234, PT ;  /* 0x000000ea0400720c */ /* 0x040fe40003fa6270 */
[----:B------:R-:W-:-:S02]  /*10f50*/  ISETP.GE.AND P1, PT, R4, R236, PT ;  /* 0x000000ec0400720c */ /* 0x000fc40003f26270 */
[----:B------:R-:W-:Y:S02]  /*10f60*/  FSEL R199, R52, -INF , !P5 ;  /* 0xff80000034c77808 */ /* 0x000fe40006800000 */
[----:B------:R-:W-:Y:S02]  /*10f70*/  FSEL R200, R63, -INF , !P1 ;  /* 0xff8000003fc87808 */ /* 0x000fe40004800000 */
[C---:B------:R-:W-:Y:S02]  /*10f80*/  ISETP.GE.AND P5, PT, R4.reuse, R235, PT ;  /* 0x000000eb0400720c */ /* 0x040fe40003fa6270 */
[----:B------:R-:W-:Y:S02]  /*10f90*/  ISETP.GE.AND P1, PT, R4, R237, PT ;  /* 0x000000ed0400720c */ /* 0x000fe40003f26270 */
[----:B------:R-:W-:Y:S02]  /*10fa0*/  FSEL R0, R0, -INF , !P0 ;  /* 0xff80000000007808 */ /* 0x000fe40004000000 */
[----:B------:R-:W-:-:S02]  /*10fb0*/  FSEL R189, R189, -INF , !P5 ;  /* 0xff800000bdbd7808 */ /* 0x000fc40006800000 */
[----:B------:R-:W-:Y:S01]  /*10fc0*/  FSEL R63, R0, -INF , !P1 ;  /* 0xff800000003f7808 */ /* 0x000fe20004800000 */
[----:B------:R-:W-:Y:S06]  /*10fd0*/  BRA.U !UP0, `(.L_x_342) ;  /* 0x0000000508007547 */ /* 0x000fec000b800000 */
[----:B------:R-:W2:Y:S04]  /*10fe0*/  LDL R250, [R1+0x2c] ;  /* 0x00002c0001fa7983 */ /* 0x000ea80000100800 */
[----:B------:R-:W3:Y:S01]  /*10ff0*/  LDL R251, [R1+0x28] ;  /* 0x0000280001fb7983 */ /* 0x000ee20000100800 */
[----:B------:R-:W-:Y:S01]  /*11000*/  UIADD3 UR7, UPT, UPT, UR22, -0x4, URZ ;  /* 0xfffffffc16077890 */ /* 0x000fe2000fffe0ff */
[----:B------:R-:W-:Y:S01]  /*11010*/  BSSY.RECONVERGENT B0, `(.L_x_343) ;  /* 0x000003b000007945 */ /* 0x000fe20003800200 */
[----:B------:R-:W1:Y:S02]  /*11020*/  LDCU.64 UR12, c[0x0][0x358] ;  /* 0x00006b00ff0c77ac */ /* 0x000e640008000a00 */
[----:B------:R-:W-:-:S04]  /*11030*/  UIMAD.WIDE.U32 UR8, UR7, UR10, URZ ;  /* 0x0000000a070872a5 */ /* 0x000fc8000f8e00ff */
[----:B------:R-:W-:Y:S02]  /*11040*/  UIMAD UR7, UR7, UR11, UR9 ;  /* 0x0000000b070772a4 */ /* 0x000fe4000f8e0209 */
[----:B------:R-:W-:Y:S02]  /*11050*/  USHF.L.U32 UR4, UR8, 0x6, URZ ;  /* 0x0000000608047899 */ /* 0x000fe400080006ff */
[----:B------:R-:W-:Y:S02]  /*11060*/  USHF.L.U64.HI UR7, UR8, 0x6, UR7 ;  /* 0x0000000608077899 */ /* 0x000fe40008010207 */
[----:B------:R-:W-:Y:S02]  /*11070*/  ULEA UR8, UP0, UR10, UR4, 0x5 ;  /* 0x000000040a087291 */ /* 0x000fe4000f8028ff */
        /* <DEDUP_REMOVED lines=9> */
[----:B------:R-:W-:Y:S02]  /*11110*/  IMAD.U32 R3, RZ, RZ, UR7 ;  /* 0x00000007ff037e24 */ /* 0x000fe4000f8e00ff */
        /* <DEDUP_REMOVED lines=10> */
[----:B-1----:R1:W-:Y:S01]  /*111c0*/  @!P4 LDGSTS.E.BYPASS.LTC128B.128 [R232+0x6000], desc[UR12][R8.64] ;  /* 0x0600000008e8cfae */ /* 0x0023e2000b981a0c */
        /* <DEDUP_REMOVED lines=30> */
.L_x_344:
[----:B------:R3:W-:Y:S02]  /*113b0*/  STS.128 [R232+0x8800], RZ ;  /* 0x008800ffe8007388 */ /* 0x0007e40000000c00 */
.L_x_345:
[----:B------:R-:W-:Y:S05]  /*113c0*/  BSYNC.RECONVERGENT B0 ;  /* 0x0000000000007941 */ /* 0x000fea0003800200 */
.L_x_343:
[----:B------:R-:W0:Y:S02]  /*113d0*/  LDGDEPBAR ;  /* 0x00000000000079af */ /* 0x000e240000000000 */
.L_x_342:
[----:B------:R-:W4:Y:S01]  /*113e0*/  LDL.LU R38, [R1+0x8] ;  /* 0x0000080001267983 */ /* 0x000f220000300800 */
[----:B------:R-:W-:Y:S01]  /*113f0*/  FMNMX3.FTZ R0, R252, R22, R21, !PT ;  /* 0x00000016fc007276 */ /* 0x000fe20007810015 */
[----:B------:R-:W5:Y:S02]  /*11400*/  LDCU UR4, c[0x0][0x45c] ;  /* 0x00008b80ff0477ac */ /* 0x000f640008000800 */
[----:B-1----:R-:W3:Y:S01]  /*11410*/  LDL.LU R9, [R1+0xc] ;  /* 0x00000c0001097983 */ /* 0x002ee20000300800 */
[----:B------:R-:W-:Y:S01]  /*11420*/  FMNMX3.FTZ R0, R0, R20, R19, !PT ;  /* 0x0000001400007276 */ /* 0x000fe20007810013 */
[----:B------:R-:W-:Y:S01]  /*11430*/  UISETP.GT.U32.AND UP0, UPT, UR17, UR18, UPT ;  /* 0x000000121100728c */ /* 0x000fe2000bf04070 */
[----:B------:R-:W-:Y:S02]  /*11440*/  MOV R24, R238 ;  /* 0x000000ee00187202 */ /* 0x000fe40000000f00 */
[----:B------:R-:W-:Y:S02]  /*11450*/  FMNMX3.FTZ R0, R0, R61, R39, !PT ;  /* 0x0000003d00007276 */ /* 0x000fe40007810027 */
[----:B------:R-:W-:-:S02]  /*11460*/  MOV R35, R230 ;  /* 0x000000e600237202 */ /* 0x000fc40000000f00 */
[----:B--2---:R-:W-:Y:S02]  /*11470*/  FMNMX3.FTZ R2, R0, R15, R14, !PT ;  /* 0x0000000f00027276 */ /* 0x004fe4000781000e */
[----:B------:R-:W-:Y:S02]  /*11480*/  FMNMX3.FTZ R0, R239, R33, R23, !PT ;  /* 0x00000021ef007276 */ /* 0x000fe40007810017 */
[----:B------:R-:W-:Y:S01]  /*11490*/  FMNMX3.FTZ R2, R2, R182, R181, !PT ;  /* 0x000000b602027276 */ /* 0x000fe200078100b5 */
[----:B------:R-:W-:Y:S01]  /*114a0*/  @UP0 UIADD3 UR22, UPT, UPT, UR22, -0x4, URZ ;  /* 0xfffffffc16160890 */ /* 0x000fe2000fffe0ff */
[----:B------:R-:W-:Y:S02]  /*114b0*/  FMNMX3.FTZ R0, R0, R26, R25, !PT ;  /* 0x0000001a00007276 */ /* 0x000fe40007810019 */
[----:B------:R-:W-:Y:S02]  /*114c0*/  FMNMX3.FTZ R104, R2, R110, R107, !PT ;  /* 0x0000006e02687276 */ /* 0x000fe4000781006b */
[----:B------:R-:W-:-:S02]  /*114d0*/  FMNMX3.FTZ R0, R0, R67, R66, !PT ;  /* 0x0000004300007276 */ /* 0x000fc40007810042 */
[----:B------:R-:W-:Y:S02]  /*114e0*/  FMNMX3.FTZ R104, R104, R196, R188, !PT ;  /* 0x000000c468687276 */ /* 0x000fe400078100bc */
[----:B------:R-:W-:Y:S02]  /*114f0*/  FMNMX3.FTZ R0, R0, R65, R64, !PT ;  /* 0x0000004100007276 */ /* 0x000fe40007810040 */
[----:B------:R-:W-:Y:S02]  /*11500*/  FMNMX3.FTZ R104, R104, R190, R189, !PT ;  /* 0x000000be68687276 */ /* 0x000fe400078100bd */
[----:B------:R-:W-:Y:S02]  /*11510*/  FMNMX3.FTZ R0, R0, R185, R184, !PT ;  /* 0x000000b900007276 */ /* 0x000fe400078100b8 */
[----:B------:R-:W-:Y:S01]  /*11520*/  FMNMX3.FTZ R2, R229, R46, R34, !PT ;  /* 0x0000002ee5027276 */ /* 0x000fe20007810022 */
[----:B------:R-:W1:Y:S01]  /*11530*/  SHFL.BFLY PT, R4, R104, 0x2, 0x1f ;  /* 0x0c401f0068047f89 */ /* 0x000e6200000e0000 */
[----:B------:R-:W-:-:S02]  /*11540*/  FMNMX3.FTZ R0, R0, R183, R111, !PT ;  /* 0x000000b700007276 */ /* 0x000fc4000781006f */
[----:B------:R-:W-:Y:S02]  /*11550*/  FMNMX3.FTZ R2, R2, R36, R32, !PT ;  /* 0x0000002402027276 */ /* 0x000fe40007810020 */
[----:B------:R-:W-:Y:S02]  /*11560*/  FMNMX3.FTZ R0, R0, R198, R197, !PT ;  /* 0x000000c600007276 */ /* 0x000fe400078100c5 */
[----:B------:R-:W-:Y:S02]  /*11570*/  FMNMX3.FTZ R3, R2, R177, R108, !PT ;  /* 0x000000b102037276 */ /* 0x000fe4000781006c */
[----:B------:R-:W-:Y:S02]  /*11580*/  FMNMX3.FTZ R0, R0, R179, R63, !PT ;  /* 0x000000b300007276 */ /* 0x000fe4000781003f */
[----:B------:R-:W-:Y:S02]  /*11590*/  FMNMX3.FTZ R3, R3, R105, R100, !PT ;  /* 0x0000006903037276 */ /* 0x000fe40007810064 */
[----:B------:R-:W-:Y:S01]  /*115a0*/  MOV R37, R228 ;  /* 0x000000e400257202 */ /* 0x000fe20000000f00 */
[----:B------:R-:W2:Y:S01]  /*115b0*/  SHFL.BFLY PT, R5, R0, 0x2, 0x1f ;  /* 0x0c401f0000057f89 */ /* 0x000ea200000e0000 */
[----:B------:R-:W-:-:S02]  /*115c0*/  FMNMX3.FTZ R3, R3, R194, R192, !PT ;  /* 0x000000c203037276 */ /* 0x000fc400078100c0 */
[----:B------:R-:W-:Y:S02]  /*115d0*/  MOV R250, R37 ;  /* 0x0000002500fa7202 */ /* 0x000fe40000000f00 */
[----:B------:R-:W-:Y:S02]  /*115e0*/  FMNMX3.FTZ R3, R3, R187, R186, !PT ;  /* 0x000000bb03037276 */ /* 0x000fe400078100ba */
[----:B------:R-:W-:Y:S02]  /*115f0*/  MOV R251, R35 ;  /* 0x0000002300fb7202 */ /* 0x000fe40000000f00 */
[----:B------:R-:W-:Y:S02]  /*11600*/  FMNMX3.FTZ R3, R3, R205, R203, !PT ;  /* 0x000000cd03037276 */ /* 0x000fe400078100cb */
[----:B-1----:R-:W-:Y:S02]  /*11610*/  FMNMX.FTZ R104, R104, R4, !PT ;  /* 0x0000000468687209 */ /* 0x002fe40007810000 */
[----:B------:R-:W-:-:S03]  /*11620*/  FMNMX3.FTZ R3, R3, R201, R199, !PT ;  /* 0x000000c903037276 */ /* 0x000fc600078100c7 */
[----:B------:R-:W1:Y:S01]  /*11630*/  SHFL.BFLY PT, R6, R104, 0x1, 0x1f ;  /* 0x0c201f0068067f89 */ /* 0x000e6200000e0000 */
[----:B--2---:R-:W-:-:S03]  /*11640*/  FMNMX.FTZ R0, R0, R5, !PT ;  /* 0x0000000500007209 */ /* 0x004fc60007810000 */
[----:B------:R-:W2:Y:S04]  /*11650*/  SHFL.BFLY PT, R5, R3, 0x2, 0x1f ;  /* 0x0c401f0003057f89 */ /* 0x000ea800000e0000 */
[----:B------:R-:W5:Y:S01]  /*11660*/  SHFL.BFLY PT, R101, R0, 0x1, 0x1f ;  /* 0x0c201f0000657f89 */ /* 0x000f6200000e0000 */
[----:B-1----:R-:W-:-:S04]  /*11670*/  FMNMX.FTZ R104, R104, R6, !PT ;  /* 0x0000000668687209 */ /* 0x002fc80007810000 */
[----:B------:R-:W-:Y:S02]  /*11680*/  FSETP.NEU.FTZ.AND P1, PT, R104, -INF , PT ;  /* 0xff8000006800780b */ /* 0x000fe40003f3d000 */
[----:B--2---:R-:W-:Y:S02]  /*11690*/  FMNMX.FTZ R3, R3, R5, !PT ;  /* 0x0000000503037209 */ /* 0x004fe40007810000 */
[----:B-----5:R-:W-:-:S03]  /*116a0*/  FMNMX.FTZ R101, R0, R101, !PT ;  /* 0x0000006500657209 */ /* 0x020fc60007810000 */
[----:B------:R-:W1:Y:S01]  /*116b0*/  SHFL.BFLY PT, R11, R3, 0x1, 0x1f ;  /* 0x0c201f00030b7f89 */ /* 0x000e6200000e0000 */
[----:B------:R-:W-:Y:S02]  /*116c0*/  FSETP.NEU.FTZ.AND P0, PT, R101, -INF , PT ;  /* 0xff8000006500780b */ /* 0x000fe40003f1d000 */
[----:B-1----:R-:W-:-:S05]  /*116d0*/  FMNMX.FTZ R103, R3, R11, !PT ;  /* 0x0000000b03677209 */ /* 0x002fca0007810000 */
[----:B------:R-:W-:Y:S01]  /*116e0*/  FMUL.FTZ R3, R103, UR4 ;  /* 0x0000000467037c20 */ /* 0x000fe20008410000 */
[----:B----4-:R-:W-:-:S04]  /*116f0*/  FMNMX3.FTZ R2, R38, R53, R47, !PT ;  /* 0x0000003526027276 */ /* 0x010fc8000781002f */
[----:B------:R-:W-:Y:S02]  /*11700*/  FMNMX3.FTZ R2, R2, R60, R45, !PT ;  /* 0x0000003c02027276 */ /* 0x000fe4000781002d */
[----:B---3--:R-:W-:Y:S02]  /*11710*/  LEA R62, R9, UR5, 0x1 ;  /* 0x00000005093e7c11 */ /* 0x008fe4000f8e08ff */
[----:B------:R-:W-:Y:S02]  /*11720*/  FMNMX3.FTZ R2, R2, R180, R176, !PT ;  /* 0x000000b402027276 */ /* 0x000fe400078100b0 */
[----:B------:R-:W-:Y:S01]  /*11730*/  IADD3 R12, PT, PT, R62, 0x9000, RZ ;  /* 0x000090003e0c7810 */ /* 0x000fe20007ffe0ff */
[----:B------:R-:W-:Y:S01]  /*11740*/  LDSM.16.MT88.4 R28, [R62+0xa000] ;  /* 0x00a000003e1c783b */ /* 0x000fe20000004200 */
[----:B------:R-:W-:Y:S02]  /*11750*/  FMNMX3.FTZ R2, R2, R109, R106, !PT ;  /* 0x0000006d02027276 */ /* 0x000fe4000781006a */
[----:B------:R-:W-:Y:S01]  /*11760*/  IADD3 R9, PT, PT, R62, 0x9020, RZ ;  /* 0x000090203e097810 */ /* 0x000fe20007ffe0ff */
[----:B------:R-:W-:Y:S01]  /*11770*/  LDSM.16.MT88.4 R56, [R62+0xb000] ;  /* 0x00b000003e38783b */ /* 0x000fe20000004200 */
[----:B------:R-:W-:Y:S01]  /*11780*/  FMNMX3.FTZ R4, R2, R195, R193, !PT ;  /* 0x000000c302047276 */ /* 0x000fe200078100c1 */
[----:B------:R-:W-:Y:S01]  /*11790*/  FMUL.FTZ R2, R104, UR4 ;  /* 0x0000000468027c20 */ /* 0x000fe20008410000 */
[----:B------:R-:W-:-:S02]  /*117a0*/  @P6 IADD3 R9, PT, PT, R12, -0x20, RZ ;  /* 0xffffffe00c096810 */ /* 0x000fc40007ffe0ff */
[----:B------:R-:W-:Y:S02]  /*117b0*/  FMNMX3.FTZ R4, R4, R191, R178, !PT ;  /* 0x000000bf04047276 */ /* 0x000fe400078100b2 */
[----:B------:R-:W-:Y:S01]  /*117c0*/  FSEL R2, R2, RZ, P1 ;  /* 0x000000ff02027208 */ /* 0x000fe20000800000 */
[----:B------:R-:W-:Y:S01]  /*117d0*/  LDSM.16.MT88.4 R48, [R9+0x1000] ;  /* 0x001000000930783b */ /* 0x000fe20000004200 */
[----:B------:R-:W-:-:S03]  /*117e0*/  FMNMX3.FTZ R4, R4, R206, R204, !PT ;  /* 0x000000ce04047276 */ /* 0x000fc600078100cc */
[----:B------:R-:W-:Y:S01]  /*117f0*/  FFMA.FTZ R6, R21, UR4, -R2 ;  /* 0x0000000415067c23 */ /* 0x000fe20008010802 */
[----:B------:R-:W-:Y:S01]  /*11800*/  FMNMX3.FTZ R4, R4, R202, R200, !PT ;  /* 0x000000ca04047276 */ /* 0x000fe200078100c8 */
[--C-:B------:R-:W-:Y:S01]  /*11810*/  FFMA.FTZ R0, R22, UR4, -R2.reuse ;  /* 0x0000000416007c23 */ /* 0x100fe20008010802 */
[--C-:B------:R-:W-:Y:S01]  /*11820*/  FFMA.FTZ R5, R20, UR4, -R2.reuse ;  /* 0x0000000414057c23 */ /* 0x100fe20008010802 */
[----:B------:R1:W-:Y:S01]  /*11830*/  MUFU.EX2 R247, R6 ;  /* 0x0000000600f77308 */ /* 0x0003e20000000800 */
[----:B------:R-:W-:Y:S01]  /*11840*/  FFMA.FTZ R7, R19, UR4, -R2 ;  /* 0x0000000413077c23 */ /* 0x000fe20008010802 */
[----:B------:R-:W2:Y:S02]  /*11850*/  SHFL.BFLY PT, R8, R4, 0x2, 0x1f ;  /* 0x0c401f0004087f89 */ /* 0x000ea400000e0000 */
[----:B------:R3:W-:Y:S02]  /*11860*/  MUFU.EX2 R246, R0 ;  /* 0x0000000000f67308 */ /* 0x0007e40000000800 */
[----:B------:R-:W-:Y:S02]  /*11870*/  LDSM.16.MT88.4 R16, [R9] ;  /* 0x000000000910783b */ /* 0x000fe40000004200 */
[----:B------:R4:W-:Y:S02]  /*11880*/  MUFU.EX2 R249, R5 ;  /* 0x0000000500f97308 */ /* 0x0009e40000000800 */
[----:B------:R-:W-:Y:S02]  /*11890*/  LDSM.16.MT88.4 R40, [R9+0x2000] ;  /* 0x002000000928783b */ /* 0x000fe40000004200 */
[----:B------:R5:W-:Y:S01]  /*118a0*/  MUFU.EX2 R248, R7 ;  /* 0x0000000700f87308 */ /* 0x000be20000000800 */
[----:B-1----:R-:W-:-:S02]  /*118b0*/  FSEL R6, R104, RZ, P1 ;  /* 0x000000ff68067208 */ /* 0x002fc40000800000 */
[----:B------:R-:W-:Y:S01]  /*118c0*/  FSETP.NEU.FTZ.AND P1, PT, R103, -INF , PT ;  /* 0xff8000006700780b */ /* 0x000fe20003f3d000 */
[----:B---3--:R-:W-:-:S05]  /*118d0*/  FMUL.FTZ R0, R101, UR4 ;  /* 0x0000000465007c20 */ /* 0x008fca0008410000 */
[----:B------:R-:W-:Y:S02]  /*118e0*/  FSEL R0, R0, RZ, P0 ;  /* 0x000000ff00007208 */ /* 0x000fe40000000000 */
[----:B--2---:R-:W-:Y:S01]  /*118f0*/  FMNMX.FTZ R4, R4, R8, !PT ;  /* 0x0000000804047209 */ /* 0x004fe20007810000 */
[----:B------:R-:W-:Y:S02]  /*11900*/  FADD.FTZ R8, R252, -R6 ;  /* 0x80000006fc087221 */ /* 0x000fe40000010000 */
[--C-:B------:R-:W-:Y:S01]  /*11910*/  FFMA.FTZ R6, R23, UR4, -R0.reuse ;  /* 0x0000000417067c23 */ /* 0x100fe20008010800 */
[--C-:B----4-:R-:W-:Y:S01]  /*11920*/  FFMA.FTZ R5, R33, UR4, -R0.reuse ;  /* 0x0000000421057c23 */ /* 0x110fe20008010800 */
[----:B------:R-:W-:Y:S01]  /*11930*/  LDSM.16.MT88.4 R20, [R62+0x9000] ;  /* 0x009000003e14783b */ /* 0x000fe20000004200 */
[----:B------:R-:W-:Y:S01]  /*11940*/  FMUL.FTZ R8, R8, UR4 ;  /* 0x0000000408087c20 */ /* 0x000fe20008410000 */
[----:B------:R1:W-:Y:S01]  /*11950*/  MUFU.EX2 R243, R6 ;  /* 0x0000000600f37308 */ /* 0x0003e20000000800 */
[----:B-----5:R-:W-:Y:S01]  /*11960*/  FFMA.FTZ R7, R25, UR4, -R0 ;  /* 0x0000000419077c23 */ /* 0x020fe20008010800 */
[----:B------:R-:W2:Y:S01]  /*11970*/  SHFL.BFLY PT, R10, R4, 0x1, 0x1f ;  /* 0x0c201f00040a7f89 */ /* 0x000ea200000e0000 */
[----:B------:R-:W-:Y:S01]  /*11980*/  MOV R252, R24 ;  /* 0x0000001800fc7202 */ /* 0x000fe20000000f00 */
[----:B------:R3:W4:Y:S04]  /*11990*/  MUFU.EX2 R44, R8 ;  /* 0x00000008002c7308 */ /* 0x0007280000000800 */
[----:B------:R5:W-:Y:S04]  /*119a0*/  MUFU.EX2 R242, R5 ;  /* 0x0000000500f27308 */ /* 0x000be80000000800 */
[----:B------:R-:W-:Y:S01]  /*119b0*/  MUFU.EX2 R244, R7 ;  /* 0x0000000700f47308 */ /* 0x000fe20000000800 */
[----:B-1----:R-:W-:-:S02]  /*119c0*/  FSEL R6, R101, RZ, P0 ;  /* 0x000000ff65067208 */ /* 0x002fc40000000000 */
[----:B---3--:R-:W-:Y:S01]  /*119d0*/  FSEL R8, R3, RZ, P1 ;  /* 0x000000ff03087208 */ /* 0x008fe20000800000 */
[-C--:B----4-:R-:W-:Y:S01]  /*119e0*/  FMUL.FTZ R116, R116, R44.reuse ;  /* 0x0000002c74747220 */ /* 0x090fe20000410000 */
[-C--:B------:R-:W-:Y:S01]  /*119f0*/  FMUL.FTZ R117, R117, R44.reuse ;  /* 0x0000002c75757220 */ /* 0x080fe20000410000 */
[----:B------:R-:W-:Y:S01]  /*11a00*/  FMUL.FTZ R120, R120, R44 ;  /* 0x0000002c78787220 */ /* 0x000fe20000410000 */
[----:B-----5:R-:W-:Y:S01]  /*11a10*/  FFMA.FTZ R5, R26, UR4, -R0 ;  /* 0x000000041a057c23 */ /* 0x020fe20008010800 */
[--C-:B------:R-:W-:Y:S01]  /*11a20*/  FFMA.FTZ R3, R46, UR4, -R8.reuse ;  /* 0x000000042e037c23 */ /* 0x100fe20008010808 */
[--C-:B------:R-:W-:Y:S01]  /*11a30*/  FFMA.FTZ R11, R36, UR4, -R8.reuse ;  /* 0x00000004240b7c23 */ /* 0x100fe20008010808 */
[----:B------:R-:W-:Y:S01]  /*11a40*/  MOV R46, R224 ;  /* 0x000000e0002e7202 */ /* 0x000fe20000000f00 */
[----:B------:R1:W3:Y:S01]  /*11a50*/  MUFU.EX2 R245, R5 ;  /* 0x0000000500f57308 */ /* 0x0002e20000000800 */
[----:B--2---:R-:W-:Y:S01]  /*11a60*/  FMNMX.FTZ R102, R4, R10, !PT ;  /* 0x0000000a04667209 */ /* 0x004fe20007810000 */
[----:B------:R-:W-:Y:S01]  /*11a70*/  FFMA.FTZ R10, R34, UR4, -R8 ;  /* 0x00000004220a7c23 */ /* 0x000fe20008010808 */
[----:B------:R-:W-:Y:S01]  /*11a80*/  F2FP.BF16.F32.PACK_AB R4, R247, R246 ;  /* 0x000000f6f704723e */ /* 0x000fe200000010ff */
[----:B------:R2:W-:Y:S01]  /*11a90*/  MUFU.EX2 R241, R3 ;  /* 0x0000000300f17308 */ /* 0x0005e20000000800 */
[----:B------:R-:W-:Y:S01]  /*11aa0*/  FSETP.NEU.FTZ.AND P0, PT, R102, -INF , PT ;  /* 0xff8000006600780b */ /* 0x000fe20003f1d000 */
        /* <DEDUP_REMOVED lines=8> */
[----:B-1----:R-:W-:Y:S01]  /*11b30*/  FADD.FTZ R5, R239, -R6 ;  /* 0x80000006ef057221 */ /* 0x002fe20000010000 */
[----:B------:R-:W-:Y:S01]  /*11b40*/  F2FP.BF16.F32.PACK_AB R6, R248, R249 ;  /* 0x000000f9f806723e */ /* 0x000fe200000010ff */
[----:B------:R1:W-:Y:S01]  /*11b50*/  MUFU.EX2 R239, R11 ;  /* 0x0000000b00ef7308 */ /* 0x0003e20000000800 */
[----:B---3--:R-:W-:Y:S01]  /*11b60*/  F2FP.BF16.F32.PACK_AB R7, R244, R245 ;  /* 0x000000f5f407723e */ /* 0x008fe200000010ff */
[----:B--2---:R-:W-:Y:S01]  /*11b70*/  FMUL.FTZ R3, R102, UR4 ;  /* 0x0000000466037c20 */ /* 0x004fe20008410000 */
[----:B------:R-:W-:Y:S01]  /*11b80*/  FMUL.FTZ R5, R5, UR4 ;  /* 0x0000000405057c20 */ /* 0x000fe20008410000 */
[-C--:B------:R-:W-:Y:S01]  /*11b90*/  FMUL.FTZ R152, R152, R44.reuse ;  /* 0x0000002c98987220 */ /* 0x080fe20000410000 */
[-C--:B------:R-:W-:Y:S01]  /*11ba0*/  FMUL.FTZ R153, R153, R44.reuse ;  /* 0x0000002c99997220 */ /* 0x080fe20000410000 */
[----:B----4-:R-:W-:Y:S01]  /*11bb0*/  FFMA.FTZ R10, R32, UR4, -R8 ;  /* 0x00000004200a7c23 */ /* 0x010fe20008010808 */
[----:B------:R-:W-:Y:S01]  /*11bc0*/  FSEL R3, R3, RZ, P0 ;  /* 0x000000ff03037208 */ /* 0x000fe20000000000 */
[----:B------:R2:W3:Y:S01]  /*11bd0*/  MUFU.EX2 R27, R5 ;  /* 0x00000005001b7308 */ /* 0x0004e20000000800 */
[-C--:B------:R-:W-:Y:S01]  /*11be0*/  FMUL.FTZ R164, R164, R44.reuse ;  /* 0x0000002ca4a47220 */ /* 0x080fe20000410000 */
[-C--:B------:R-:W-:Y:S01]  /*11bf0*/  FMUL.FTZ R165, R165, R44.reuse ;  /* 0x0000002ca5a57220 */ /* 0x080fe20000410000 */
[-C--:B------:R-:W-:Y:S01]  /*11c00*/  FMUL.FTZ R168, R168, R44.reuse ;  /* 0x0000002ca8a87220 */ /* 0x080fe20000410000 */
[----:B------:R4:W-:Y:S01]  /*11c10*/  MUFU.EX2 R238, R10 ;  /* 0x0000000a00ee7308 */ /* 0x0009e20000000800 */
[--C-:B------:R-:W-:Y:S01]  /*11c20*/  FFMA.FTZ R12, R53, UR4, -R3.reuse ;  /* 0x00000004350c7c23 */ /* 0x100fe20008010803 */
[--C-:B-1----:R-:W-:Y:S01]  /*11c30*/  FFMA.FTZ R11, R47, UR4, -R3.reuse ;  /* 0x000000042f0b7c23 */ /* 0x102fe20008010803 */
[-C--:B------:R-:W-:Y:S01]  /*11c40*/  FMUL.FTZ R169, R169, R44.reuse ;  /* 0x0000002ca9a97220 */ /* 0x080fe20000410000 */
[-C--:B------:R-:W-:Y:S01]  /*11c50*/  FMUL.FTZ R72, R72, R44.reuse ;  /* 0x0000002c48487220 */ /* 0x080fe20000410000 */
[----:B------:R1:W-:Y:S01]  /*11c60*/  MUFU.EX2 R230, R12 ;  /* 0x0000000c00e67308 */ /* 0x0003e20000000800 */
[-C--:B------:R-:W-:Y:S01]  /*11c70*/  FMUL.FTZ R73, R73, R44.reuse ;  /* 0x0000002c49497220 */ /* 0x080fe20000410000 */
[-C--:B------:R-:W-:Y:S01]  /*11c80*/  FMUL.FTZ R76, R76, R44.reuse ;  /* 0x0000002c4c4c7220 */ /* 0x080fe20000410000 */
[-C--:B------:R-:W-:Y:S01]  /*11c90*/  FMUL.FTZ R77, R77, R44.reuse ;  /* 0x0000002c4d4d7220 */ /* 0x080fe20000410000 */
[----:B------:R-:W-:Y:S01]  /*11ca0*/  FMUL.FTZ R88, R88, R44 ;  /* 0x0000002c58587220 */ /* 0x000fe20000410000 */
[----:B--2---:R-:W-:Y:S01]  /*11cb0*/  F2FP.BF16.F32.PACK_AB R5, R243, R242 ;  /* 0x000000f2f305723e */ /* 0x004fe200000010ff */
[-C--:B---3--:R-:W-:Y:S01]  /*11cc0*/  FMUL.FTZ R118, R118, R27.reuse ;  /* 0x0000001b76767220 */ /* 0x088fe20000410000 */
[-C--:B------:R-:W-:Y:S01]  /*11cd0*/  FMUL.FTZ R119, R119, R27.reuse ;  /* 0x0000001b77777220 */ /* 0x080fe20000410000 */
[-C--:B------:R-:W-:Y:S01]  /*11ce0*/  FMUL.FTZ R122, R122, R27.reuse ;  /* 0x0000001b7a7a7220 */ /* 0x080fe20000410000 */
[----:B----4-:R-:W-:Y:S01]  /*11cf0*/  FSEL R10, R103, RZ, P1 ;  /* 0x000000ff670a7208 */ /* 0x010fe20000800000 */
[-C--:B------:R-:W-:Y:S01]  /*11d00*/  FMUL.FTZ R123, R123, R27.reuse ;  /* 0x0000001b7b7b7220 */ /* 0x080fe20000410000 */
[-C--:B------:R-:W-:Y:S01]  /*11d10*/  FMUL.FTZ R134, R134, R27.reuse ;  /* 0x0000001b86867220 */ /* 0x080fe20000410000 */
[-C--:B------:R-:W-:Y:S01]  /*11d20*/  FMUL.FTZ R135, R135, R27.reuse ;  /* 0x0000001b87877220 */ /* 0x080fe20000410000 */
[-C--:B------:R-:W-:Y:S01]  /*11d30*/  FMUL.FTZ R138, R138, R27.reuse ;  /* 0x0000001b8a8a7220 */ /* 0x080fe20000410000 */
[----:B------:R-:W-:Y:S01]  /*11d40*/  FADD.FTZ R13, R229, -R10 ;  /* 0x8000000ae50d7221 */ /* 0x000fe20000010000 */
[----:B------:R-:W-:Y:S01]  /*11d50*/  FSEL R10, R102, RZ, P0 ;  /* 0x000000ff660a7208 */ /* 0x000fe20000000000 */
[----:B------:R2:W-:Y:S01]  /*11d60*/  MUFU.EX2 R229, R11 ;  /* 0x0000000b00e57308 */ /* 0x0005e20000000800 */
[--C-:B-1----:R-:W-:Y:S01]  /*11d70*/  FFMA.FTZ R12, R60, UR4, -R3.reuse ;  /* 0x000000043c0c7c23 */ /* 0x102fe20008010803 */
[----:B------:R-:W-:Y:S01]  /*11d80*/  FMUL.FTZ R13, R13, UR4 ;  /* 0x000000040d0d7c20 */ /* 0x000fe20008410000 */
[-C--:B------:R-:W-:Y:S01]  /*11d90*/  FMUL.FTZ R139, R139, R27.reuse ;  /* 0x0000001b8b8b7220 */ /* 0x080fe20000410000 */
[----:B------:R-:W-:Y:S01]  /*11da0*/  FADD.FTZ R10, R38, -R10 ;  /* 0x8000000a260a7221 */ /* 0x000fe20000010000 */
[----:B------:R1:W-:Y:S01]  /*11db0*/  MUFU.EX2 R228, R12 ;  /* 0x0000000c00e47308 */ /* 0x0003e20000000800 */
[-C--:B------:R-:W-:Y:S01]  /*11dc0*/  FMUL.FTZ R150, R150, R27.reuse ;  /* 0x0000001b96967220 */ /* 0x080fe20000410000 */
[-C--:B------:R-:W-:Y:S01]  /*11dd0*/  FMUL.FTZ R151, R151, R27.reuse ;  /* 0x0000001b97977220 */ /* 0x080fe20000410000 */
[----:B------:R-:W-:Y:S01]  /*11de0*/  FMUL.FTZ R10, R10, UR4 ;  /* 0x000000040a0a7c20 */ /* 0x000fe20008410000 */
[----:B------:R-:W3:Y:S01]  /*11df0*/  MUFU.EX2 R26, R13 ;  /* 0x0000000d001a7308 */ /* 0x000ee20000000800 */
[-C--:B------:R-:W-:Y:S01]  /*11e00*/  FMUL.FTZ R154, R154, R27.reuse ;  /* 0x0000001b9a9a7220 */ /* 0x080fe20000410000 */
[-C--:B------:R-:W-:Y:S01]  /*11e10*/  FMUL.FTZ R155, R155, R27.reuse ;  /* 0x0000001b9b9b7220 */ /* 0x080fe20000410000 */
[-C--:B------:R-:W-:Y:S01]  /*11e20*/  FMUL.FTZ R166, R166, R27.reuse ;  /* 0x0000001ba6a67220 */ /* 0x080fe20000410000 */
[----:B------:R-:W4:Y:S01]  /*11e30*/  MUFU.EX2 R25, R10 ;  /* 0x0000000a00197308 */ /* 0x000f220000000800 */
[--C-:B--2---:R-:W-:Y:S01]  /*11e40*/  FFMA.FTZ R11, R45, UR4, -R3.reuse ;  /* 0x000000042d0b7c23 */ /* 0x104fe20008010803 */
[-C--:B------:R-:W-:Y:S01]  /*11e50*/  FMUL.FTZ R167, R167, R27.reuse ;  /* 0x0000001ba7a77220 */ /* 0x080fe20000410000 */
[-C--:B------:R-:W-:Y:S01]  /*11e60*/  FMUL.FTZ R170, R170, R27.reuse ;  /* 0x0000001baaaa7220 */ /* 0x080fe20000410000 */
[-C--:B------:R-:W-:Y:S01]  /*11e70*/  FMUL.FTZ R171, R171, R27.reuse ;  /* 0x0000001babab7220 */ /* 0x080fe20000410000 */
[----:B------:R2:W5:Y:S01]  /*11e80*/  MUFU.EX2 R224, R11 ;  /* 0x0000000b00e07308 */ /* 0x0005620000000800 */
        /* <DEDUP_REMOVED lines=11> */
[--C-:B-1----:R-:W-:Y:S01]  /*11f40*/  FFMA.FTZ R12, R15, UR4, -R2.reuse ;  /* 0x000000040f0c7c23 */ /* 0x102fe20008010802 */
[C---:B------:R-:W-:Y:S01]  /*11f50*/  HMMA.16816.F32.BF16 R116, R4.reuse, R20, R116 ;  /* 0x000000140474723c */ /* 0x040fe20000041874 */
[-C--:B---3--:R-:W-:Y:S01]  /*11f60*/  FMUL.FTZ R112, R112, R26.reuse ;  /* 0x0000001a70707220 */ /* 0x088fe20000410000 */
[-C--:B------:R-:W-:Y:S01]  /*11f70*/  FMUL.FTZ R113, R113, R26.reuse ;  /* 0x0000001a71717220 */ /* 0x080fe20000410000 */
[-C--:B----4-:R-:W-:Y:S01]  /*11f80*/  FMUL.FTZ R114, R114, R25.reuse ;  /* 0x0000001972727220 */ /* 0x090fe20000410000 */
        /* <DEDUP_REMOVED lines=26> */
[----:B--2---:R-:W-:Y:S01]  /*12130*/  FFMA.FTZ R11, R61, UR4, -R2 ;  /* 0x000000043d0b7c23 */ /* 0x004fe20008010802 */
[----:B------:R-:W2:Y:S01]  /*12140*/  LDSM.16.MT88.4 R36, [R62+0x9400] ;  /* 0x009400003e24783b */ /* 0x000ea20000004200 */
[C---:B------:R-:W-:Y:S01]  /*12150*/  HMMA.16816.F32.BF16 R148, R4.reuse, R28, R148 ;  /* 0x0000001c0494723c */ /* 0x040fe20000041894 */
[----:B------:R3:W-:Y:S01]  /*12160*/  MUFU.EX2 R220, R10 ;  /* 0x0000000a00dc7308 */ /* 0x0007e20000000800 */
[-C--:B------:R-:W-:Y:S01]  /*12170*/  FMUL.FTZ R160, R160, R26.reuse ;  /* 0x0000001aa0a07220 */ /* 0x080fe20000410000 */
[----:B------:R-:W4:Y:S01]  /*12180*/  LDSM.16.MT88.4 R32, [R9+0x400] ;  /* 0x000400000920783b */ /* 0x000f220000004200 */
[-C--:B------:R-:W-:Y:S01]  /*12190*/  FMUL.FTZ R161, R161, R26.reuse ;  /* 0x0000001aa1a17220 */ /* 0x080fe20000410000 */
[----:B------:R5:W2:Y:S01]  /*121a0*/  MUFU.EX2 R223, R11 ;  /* 0x0000000b00df7308 */ /* 0x000aa20000000800 */
[-C--:B------:R-:W-:Y:S01]  /*121b0*/  FMUL.FTZ R162, R162, R25.reuse ;  /* 0x00000019a2a27220 */ /* 0x080fe20000410000 */
[-C--:B------:R-:W-:Y:S01]  /*121c0*/  FMUL.FTZ R163, R163, R25.reuse ;  /* 0x00000019a3a37220 */ /* 0x080fe20000410000 */
[C---:B------:R-:W-:Y:S01]  /*121d0*/  HMMA.16816.F32.BF16 R152, R4.reuse, R30, R152 ;  /* 0x0000001e0498723c */ /* 0x040fe20000041898 */
[----:B------:R-:W-:Y:S01]  /*121e0*/  FFMA.FTZ R24, R176, UR4, -R3 ;  /* 0x00000004b0187c23 */ /* 0x000fe20008010803 */
[-C--:B------:R-:W-:Y:S01]  /*121f0*/  FMUL.FTZ R84, R84, R26.reuse ;  /* 0x0000001a54547220 */ /* 0x080fe20000410000 */
[--C-:B-1----:R-:W-:Y:S01]  /*12200*/  FFMA.FTZ R12, R66, UR4, -R0.reuse ;  /* 0x00000004420c7c23 */ /* 0x102fe20008010800 */
[-C--:B------:R-:W-:Y:S01]  /*12210*/  FMUL.FTZ R85, R85, R26.reuse ;  /* 0x0000001a55557220 */ /* 0x080fe20000410000 */
[-C--:B------:R-:W-:Y:S01]  /*12220*/  FMUL.FTZ R86, R86, R25.reuse ;  /* 0x0000001956567220 */ /* 0x080fe20000410000 */
[-C--:B------:R-:W-:Y:S01]  /*12230*/  FMUL.FTZ R87, R87, R25.reuse ;  /* 0x0000001957577220 */ /* 0x080fe20000410000 */
[----:B---3--:R-:W-:Y:S01]  /*12240*/  FFMA.FTZ R10, R67, UR4, -R0 ;  /* 0x00000004430a7c23 */ /* 0x008fe20008010800 */
[C---:B------:R-:W-:Y:S01]  /*12250*/  HMMA.16816.F32.BF16 R164, R4.reuse, R48, R164 ;  /* 0x0000003004a4723c */ /* 0x040fe200000418a4 */
[----:B------:R1:W-:Y:S01]  /*12260*/  MUFU.EX2 R218, R12 ;  /* 0x0000000c00da7308 */ /* 0x0003e20000000800 */
[-C--:B------:R-:W-:Y:S01]  /*12270*/  FMUL.FTZ R172, R172, R26.reuse ;  /* 0x0000001aacac7220 */ /* 0x080fe20000410000 */
[----:B-----5:R-:W-:Y:S01]  /*12280*/  FFMA.FTZ R11, R14, UR4, -R2 ;  /* 0x000000040e0b7c23 */ /* 0x020fe20008010802 */
[-C--:B------:R-:W-:Y:S01]  /*12290*/  FMUL.FTZ R173, R173, R26.reuse ;  /* 0x0000001aadad7220 */ /* 0x080fe20000410000 */
[----:B------:R3:W5:Y:S01]  /*122a0*/  MUFU.EX2 R216, R10 ;  /* 0x0000000a00d87308 */ /* 0x0007620000000800 */
[-C--:B------:R-:W-:Y:S01]  /*122b0*/  FMUL.FTZ R174, R174, R25.reuse ;  /* 0x00000019aeae7220 */ /* 0x080fe20000410000 */
[-C--:B------:R-:W-:Y:S01]  /*122c0*/  FMUL.FTZ R175, R175, R25.reuse ;  /* 0x00000019afaf7220 */ /* 0x080fe20000410000 */
[C---:B------:R-:W-:Y:S01]  /*122d0*/  HMMA.16816.F32.BF16 R168, R4.reuse, R50, R168 ;  /* 0x0000003204a8723c */ /* 0x040fe200000418a8 */
[----:B------:R5:W2:Y:S01]  /*122e0*/  MUFU.EX2 R222, R11 ;  /* 0x0000000b00de7308 */ /* 0x000aa20000000800 */
[-C--:B------:R-:W-:Y:S01]  /*122f0*/  FMUL.FTZ R68, R68, R26.reuse ;  /* 0x0000001a44447220 */ /* 0x080fe20000410000 */
[-C--:B------:R-:W-:Y:S01]  /*12300*/  FMUL.FTZ R69, R69, R26.reuse ;  /* 0x0000001a45457220 */ /* 0x080fe20000410000 */
[-C--:B------:R-:W-:Y:S01]  /*12310*/  FMUL.FTZ R70, R70, R25.reuse ;  /* 0x0000001946467220 */ /* 0x080fe20000410000 */
[-C--:B------:R-:W-:Y:S01]  /*12320*/  FMUL.FTZ R71, R71, R25.reuse ;  /* 0x0000001947477220 */ /* 0x080fe20000410000 */
[-C--:B------:R-:W-:Y:S01]  /*12330*/  FMUL.FTZ R80, R80, R26.reuse ;  /* 0x0000001a50507220 */ /* 0x080fe20000410000 */
[----:B-1----:R-:W-:Y:S01]  /*12340*/  LDSM.16.MT88.4 R12, [R9+0x2400] ;  /* 0x00240000090c783b */ /* 0x002fe20000004200 */
[C---:B------:R-:W-:Y:S01]  /*12350*/  HMMA.16816.F32.BF16 R72, R4.reuse, R56, R72 ;  /* 0x000000380448723c */ /* 0x040fe20000041848 */
[-C--:B------:R-:W-:Y:S01]  /*12360*/  FMUL.FTZ R81, R81, R26.reuse ;  /* 0x0000001a51517220 */ /* 0x080fe20000410000 */
[-C--:B------:R-:W-:Y:S01]  /*12370*/  FMUL.FTZ R82, R82, R25.reuse ;  /* 0x0000001952527220 */ /* 0x080fe20000410000 */
[--C-:B---3--:R-:W-:Y:S01]  /*12380*/  FFMA.FTZ R10, R64, UR4, -R0.reuse ;  /* 0x00000004400a7c23 */ /* 0x108fe20008010800 */
[-C--:B------:R-:W-:Y:S01]  /*12390*/  FMUL.FTZ R83, R83, R25.reuse ;  /* 0x0000001953537220 */ /* 0x080fe20000410000 */
[-C--:B------:R-:W-:Y:S01]  /*123a0*/  FMUL.FTZ R96, R96, R26.reuse ;  /* 0x0000001a60607220 */ /* 0x080fe20000410000 */
[----:B------:R-:W-:Y:S01]  /*123b0*/  FMUL.FTZ R97, R97, R26 ;  /* 0x0000001a61617220 */ /* 0x000fe20000410000 */
[----:B------:R1:W-:Y:S01]  /*123c0*/  MUFU.EX2 R217, R10 ;  /* 0x0000000a00d97308 */ /* 0x0003e20000000800 */
[C---:B------:R-:W-:Y:S01]  /*123d0*/  HMMA.16816.F32.BF16 R76, R4.reuse, R58, R76 ;  /* 0x0000003a044c723c */ /* 0x040fe2000004184c */
[----:B-----5:R-:W-:Y:S01]  /*123e0*/  FFMA.FTZ R11, R65, UR4, -R0 ;  /* 0x00000004410b7c23 */ /* 0x020fe20008010800 */
[-C--:B------:R-:W-:Y:S01]  /*123f0*/  FMUL.FTZ R98, R98, R25.reuse ;  /* 0x0000001962627220 */ /* 0x080fe20000410000 */
[----:B------:R-:W-:Y:S01]  /*12400*/  FMUL.FTZ R99, R99, R25 ;  /* 0x0000001963637220 */ /* 0x000fe20000410000 */
[----:B------:R3:W-:Y:S04]  /*12410*/  MUFU.EX2 R208, R24 ;  /* 0x0000001800d07308 */ /* 0x0007e80000000800 */
[----:B------:R-:W-:Y:S01]  /*12420*/  HMMA.16816.F32.BF16 R88, R4, R40, R88 ;  /* 0x000000280458723c */ /* 0x000fe20000041858 */
[----:B------:R5:W4:Y:S01]  /*12430*/  MUFU.EX2 R219, R11 ;  /* 0x0000000b00db7308 */ /* 0x000b220000000800 */
[----:B-1----:R-:W-:-:S06]  /*12440*/  FFMA.FTZ R10, R177, UR4, -R8 ;  /* 0x00000004b10a7c23 */ /* 0x002fcc0008010808 */
[----:B------:R-:W-:Y:S01]  /*12450*/  HMMA.16816.F32.BF16 R92, R4, R42, R92 ;  /* 0x0000002a045c723c */ /* 0x000fe2000004185c */
[----:B------:R-:W-:Y:S01]  /*12460*/  F2FP.BF16.F32.PACK_AB R4, R240, R241 ;  /* 0x000000f1f004723e */ /* 0x000fe200000010ff */
[----:B------:R1:W-:Y:S01]  /*12470*/  MUFU.EX2 R213, R10 ;  /* 0x0000000a00d57308 */ /* 0x0003e20000000800 */
[----:B------:R-:W-:Y:S01]  /*12480*/  F2FP.BF16.F32.PACK_AB R5, R229, R230 ;  /* 0x000000e6e505723e */ /* 0x000fe200000010ff */
[----:B---3--:R-:W-:Y:S01]  /*12490*/  FFMA.FTZ R24, R193, UR4, -R3 ;  /* 0x00000004c1187c23 */ /* 0x008fe20008010803 */
[----:B------:R-:W-:Y:S02]  /*124a0*/  F2FP.BF16.F32.PACK_AB R6, R238, R239 ;  /* 0x000000efee06723e */ /* 0x000fe400000010ff */
[----:B------:R-:W-:Y:S01]  /*124b0*/  F2FP.BF16.F32.PACK_AB R7, R224, R228 ;  /* 0x000000e4e007723e */ /* 0x000fe200000010ff */
[--C-:B-----5:R-:W-:Y:S01]  /*124c0*/  FFMA.FTZ R11, R108, UR4, -R8.reuse ;  /* 0x000000046c0b7c23 */ /* 0x120fe20008010808 */
[----:B------:R-:W-:Y:S04]  /*124d0*/  MUFU.EX2 R66, R24 ;  /* 0x0000001800427308 */ /* 0x000fe80000000800 */
[----:B------:R3:W5:Y:S01]  /*124e0*/  MUFU.EX2 R215, R11 ;  /* 0x0000000b00d77308 */ /* 0x0007620000000800 */
[----:B------:R-:W-:Y:S01]  /*124f0*/  HMMA.16816.F32.BF16 R112, R4, R20, R112 ;  /* 0x000000140470723c */ /* 0x000fe20000041870 */
[----:B-1----:R-:W-:-:S04]  /*12500*/  FFMA.FTZ R10, R105, UR4, -R8 ;  /* 0x00000004690a7c23 */ /* 0x002fc80008010808 */
[----:B------:R1:W-:Y:S03]  /*12510*/  MUFU.EX2 R212, R10 ;  /* 0x0000000a00d47308 */ /* 0x0003e60000000800 */
[----:B------:R-:W-:Y:S01]  /*12520*/  HMMA.16816.F32.BF16 R124, R4, R22, R124 ;  /* 0x00000016047c723c */ /* 0x000fe2000004187c */
[----:B------:R-:W-:Y:S01]  /*12530*/  LDSM.16.MT88.4 R20, [R9+0x1400] ;  /* 0x001400000914783b */ /* 0x000fe20000004200 */
[----:B---3--:R-:W-:-:S06]  /*12540*/  FFMA.FTZ R11, R100, UR4, -R8 ;  /* 0x00000004640b7c23 */ /* 0x008fcc0008010808 */
[----:B------:R-:W-:Y:S01]  /*12550*/  HMMA.16816.F32.BF16 R128, R4, R16, R128 ;  /* 0x000000100480723c */ /* 0x000fe20000041880 */
[----:B------:R3:W-:Y:S01]  /*12560*/  MUFU.EX2 R214, R11 ;  /* 0x0000000b00d67308 */ /* 0x0007e20000000800 */
[----:B-1----:R-:W-:-:S06]  /*12570*/  FFMA.FTZ R10, R180, UR4, -R3 ;  /* 0x00000004b40a7c23 */ /* 0x002fcc0008010803 */
[----:B------:R-:W-:Y:S01]  /*12580*/  HMMA.16816.F32.BF16 R140, R4, R18, R140 ;  /* 0x00000012048c723c */ /* 0x000fe2000004188c */
[----:B------:R-:W-:Y:S01]  /*12590*/  LDSM.16.MT88.4 R16, [R62+0xb400] ;  /* 0x00b400003e10783b */ /* 0x000fe20000004200 */
[----:B------:R1:W5:Y:S01]  /*125a0*/  MUFU.EX2 R211, R10 ;  /* 0x0000000a00d37308 */ /* 0x0003620000000800 */
[----:B---3--:R-:W-:-:S05]  /*125b0*/  FFMA.FTZ R11, R109, UR4, -R3 ;  /* 0x000000046d0b7c23 */ /* 0x008fca0008010803 */
[C---:B------:R-:W-:Y:S01]  /*125c0*/  HMMA.16816.F32.BF16 R144, R4.reuse, R28, R144 ;  /* 0x0000001c0490723c */ /* 0x040fe20000041890 */
[----:B------:R3:W-:Y:S07]  /*125d0*/  MUFU.EX2 R210, R11 ;  /* 0x0000000b00d27308 */ /* 0x0007ee0000000800 */
[----:B------:R-:W-:Y:S01]  /*125e0*/  HMMA.16816.F32.BF16 R156, R4, R30, R156 ;  /* 0x0000001e049c723c */ /* 0x000fe2000004189c */
[----:B------:R-:W5:Y:S01]  /*125f0*/  LDSM.16.MT88.4 R28, [R62+0xa400] ;  /* 0x00a400003e1c783b */ /* 0x000f620000004200 */
[----:B-1----:R-:W-:-:S04]  /*12600*/  FFMA.FTZ R10, R106, UR4, -R3 ;  /* 0x000000046a0a7c23 */ /* 0x002fc80008010803 */
[----:B------:R1:W5:Y:S02]  /*12610*/  MUFU.EX2 R209, R10 ;  /* 0x0000000a00d17308 */ /* 0x0003640000000800 */
[----:B------:R-:W-:Y:S01]  /*12620*/  HMMA.16816.F32.BF16 R160, R4, R48, R160 ;  /* 0x0000003004a0723c */ /* 0x000fe200000418a0 */
[----:B---3--:R-:W-:-:S04]  /*12630*/  FFMA.FTZ R11, R181, UR4, -R2 ;  /* 0x00000004b50b7c23 */ /* 0x008fc80008010802 */
[----:B------:R3:W-:Y:S03]  /*12640*/  MUFU.EX2 R180, R11 ;  /* 0x0000000b00b47308 */ /* 0x0007e60000000800 */
[----:B------:R-:W-:Y:S01]  /*12650*/  HMMA.16816.F32.BF16 R84, R4, R40, R84 ;  /* 0x000000280454723c */ /* 0x000fe20000041854 */
[----:B-1----:R-:W-:-:S07]  /*12660*/  FFMA.FTZ R10, R182, UR4, -R2 ;  /* 0x00000004b60a7c23 */ /* 0x002fce0008010802 */
[----:B------:R-:W-:Y:S01]  /*12670*/  HMMA.16816.F32.BF16 R48, R4, R50, R172 ;  /* 0x000000320430723c */ /* 0x000fe200000418ac */
[----:B------:R1:W5:Y:S01]  /*12680*/  MUFU.EX2 R207, R10 ;  /* 0x0000000a00cf7308 */ /* 0x0003620000000800 */
[----:B------:R-:W-:Y:S01]  /*12690*/  LDSM.16.MT88.4 R172, [R9+0x1c00] ;  /* 0x001c000009ac783b */ /* 0x000fe20000004200 */
[----:B---3--:R-:W-:Y:S01]  /*126a0*/  FFMA.FTZ R11, R185, UR4, -R0 ;  /* 0x00000004b90b7c23 */ /* 0x008fe20008010800 */
[----:B------:R-:W-:-:S04]  /*126b0*/  MOV R185, R46 ;  /* 0x0000002e00b97202 */ /* 0x000fc80000000f00 */
[----:B------:R-:W-:Y:S01]  /*126c0*/  HMMA.16816.F32.BF16 R52, R4, R56, R68 ;  /* 0x000000380434723c */ /* 0x000fe20000041844 */
[----:B-1----:R-:W-:-:S07]  /*126d0*/  FFMA.FTZ R10, R110, UR4, -R2 ;  /* 0x000000046e0a7c23 */ /* 0x002fce0008010802 */
[C---:B------:R-:W-:Y:S01]  /*126e0*/  HMMA.16816.F32.BF16 R80, R4.reuse, R58, R80 ;  /* 0x0000003a0450723c */ /* 0x040fe20000041850 */
[----:B------:R1:W-:Y:S04]  /*126f0*/  MUFU.EX2 R110, R11 ;  /* 0x0000000b006e7308 */ /* 0x0003e80000000800 */
[----:B------:R3:W-:Y:S03]  /*12700*/  MUFU.EX2 R181, R10 ;  /* 0x0000000a00b57308 */ /* 0x0007e60000000800 */
[----:B------:R-:W-:Y:S01]  /*12710*/  HMMA.16816.F32.BF16 R40, R4, R42, R96 ;  /* 0x0000002a0428723c */ /* 0x000fe20000041860 */
[----:B--2---:R-:W-:Y:S02]  /*12720*/  F2FP.BF16.F32.PACK_AB R4, R220, R223 ;  /* 0x000000dfdc04723e */ /* 0x004fe400000010ff */
[----:B------:R-:W-:-:S02]  /*12730*/  F2FP.BF16.F32.PACK_AB R5, R218, R216 ;  /* 0x000000d8da05723e */ /* 0x000fc400000010ff */
[----:B------:R-:W-:Y:S02]  /*12740*/  F2FP.BF16.F32.PACK_AB R6, R222, R221 ;  /* 0x000000ddde06723e */ /* 0x000fe400000010ff */
[----:B----4-:R-:W-:Y:S01]  /*12750*/  F2FP.BF16.F32.PACK_AB R7, R217, R219 ;  /* 0x000000dbd907723e */ /* 0x010fe200000010ff */
[--C-:B-1----:R-:W-:Y:S01]  /*12760*/  FFMA.FTZ R11, R183, UR4, -R0.reuse ;  /* 0x00000004b70b7c23 */ /* 0x102fe20008010800 */
[----:B---3--:R-:W-:-:S03]  /*12770*/  FFMA.FTZ R10, R184, UR4, -R0 ;  /* 0x00000004b80a7c23 */ /* 0x008fc60008010800 */
[----:B------:R1:W-:Y:S02]  /*12780*/  MUFU.EX2 R177, R11 ;  /* 0x0000000b00b17308 */ /* 0x0003e40000000800 */
[C---:B------:R-:W-:Y:S02]  /*12790*/  HMMA.16816.F32.BF16 R116, R4.reuse, R36, R116 ;  /* 0x000000240474723c */ /* 0x040fe40000041874 */
[----:B------:R2:W3:Y:S06]  /*127a0*/  MUFU.EX2 R176, R10 ;  /* 0x0000000a00b07308 */ /* 0x0004ec0000000800 */
[----:B------:R-:W-:Y:S01]  /*127b0*/  HMMA.16816.F32.BF16 R120, R4, R38, R120 ;  /* 0x000000260478723c */ /* 0x000fe20000041878 */
[----:B-1----:R-:W-:-:S07]  /*127c0*/  FFMA.FTZ R11, R192, UR4, -R8 ;  /* 0x00000004c00b7c23 */ /* 0x002fce0008010808 */
[C---:B------:R-:W-:Y:S01]  /*127d0*/  HMMA.16816.F32.BF16 R132, R4.reuse, R32, R132 ;  /* 0x000000200484723c */ /* 0x040fe20000041884 */
[----:B--2---:R-:W-:Y:S01]  /*127e0*/  FFMA.FTZ R10, R111, UR4, -R0 ;  /* 0x000000046f0a7c23 */ /* 0x004fe20008010800 */
[----:B------:R1:W-:Y:S04]  /*127f0*/  MUFU.EX2 R109, R11 ;  /* 0x0000000b006d7308 */ /* 0x0003e80000000800 */
[----:B------:R2:W-:Y:S02]  /*12800*/  MUFU.EX2 R111, R10 ;  /* 0x0000000a006f7308 */ /* 0x0005e40000000800 */
[C---:B------:R-:W-:Y:S08]  /*12810*/  HMMA.16816.F32.BF16 R136, R4.reuse, R34, R136 ;  /* 0x000000220488723c */ /* 0x040ff00000041888 */
[----:B-----5:R-:W-:Y:S01]  /*12820*/  HMMA.16816.F32.BF16 R148, R4, R28, R148 ;  /* 0x0000001c0494723c */ /* 0x020fe20000041894 */
[--C-:B-1----:R-:W-:Y:S01]  /*12830*/  FFMA.FTZ R11, R186, UR4, -R8.reuse ;  /* 0x00000004ba0b7c23 */ /* 0x102fe20008010808 */
[----:B--2---:R-:W-:-:S03]  /*12840*/  FFMA.FTZ R10, R194, UR4, -R8 ;  /* 0x00000004c20a7c23 */ /* 0x004fc60008010808 */
[----:B------:R1:W-:Y:S03]  /*12850*/  MUFU.EX2 R108, R11 ;  /* 0x0000000b006c7308 */ /* 0x0003e60000000800 */
[C---:B------:R-:W-:Y:S08]  /*12860*/  HMMA.16816.F32.BF16 R152, R4.reuse, R30, R152 ;  /* 0x0000001e0498723c */ /* 0x040ff00000041898 */
[----:B------:R-:W-:Y:S01]  /*12870*/  HMMA.16816.F32.BF16 R164, R4, R20, R164 ;  /* 0x0000001404a4723c */ /* 0x000fe200000418a4 */
[----:B-1----:R-:W-:-:S04]  /*12880*/  FFMA.FTZ R11, R191, UR4, -R3 ;  /* 0x00000004bf0b7c23 */ /* 0x002fc80008010803 */
[----:B------:R1:W-:Y:S03]  /*12890*/  MUFU.EX2 R100, R11 ;  /* 0x0000000b00647308 */ /* 0x0003e60000000800 */
[C---:B------:R-:W-:Y:S08]  /*128a0*/  HMMA.16816.F32.BF16 R168, R4.reuse, R22, R168 ;  /* 0x0000001604a8723c */ /* 0x040ff000000418a8 */
[----:B------:R-:W-:Y:S01]  /*128b0*/  HMMA.16816.F32.BF16 R72, R4, R16, R72 ;  /* 0x000000100448723c */ /* 0x000fe20000041848 */
[----:B-1----:R-:W-:-:S07]  /*128c0*/  FFMA.FTZ R11, R188, UR4, -R2 ;  /* 0x00000004bc0b7c23 */ /* 0x002fce0008010802 */
[C---:B------:R-:W-:Y:S01]  /*128d0*/  HMMA.16816.F32.BF16 R76, R4.reuse, R18, R76 ;  /* 0x00000012044c723c */ /* 0x040fe2000004184c */
[----:B------:R-:W-:Y:S07]  /*128e0*/  MUFU.EX2 R60, R11 ;  /* 0x0000000b003c7308 */ /* 0x000fee0000000800 */
[C---:B------:R-:W-:Y:S08]  /*128f0*/  HMMA.16816.F32.BF16 R88, R4.reuse, R12, R88 ;  /* 0x0000000c0458723c */ /* 0x040ff00000041858 */
[----:B------:R-:W-:Y:S01]  /*12900*/  HMMA.16816.F32.BF16 R56, R4, R14, R92 ;  /* 0x0000000e0438723c */ /* 0x000fe2000004185c */
[----:B------:R-:W-:-:S02]  /*12910*/  F2FP.BF16.F32.PACK_AB R4, R215, R213 ;  /* 0x000000d5d704723e */ /* 0x000fc400000010ff */
[----:B------:R-:W-:Y:S02]  /*12920*/  F2FP.BF16.F32.PACK_AB R5, R208, R211 ;  /* 0x000000d3d005723e */ /* 0x000fe400000010ff */
[----:B------:R-:W-:Y:S02]  /*12930*/  F2FP.BF16.F32.PACK_AB R6, R214, R212 ;  /* 0x000000d4d606723e */ /* 0x000fe400000010ff */
[----:B------:R-:W-:-:S07]  /*12940*/  F2FP.BF16.F32.PACK_AB R7, R209, R210 ;  /* 0x000000d2d107723e */ /* 0x000fce00000010ff */
[C---:B------:R-:W-:Y:S01]  /*12950*/  HMMA.16816.F32.BF16 R160, R4.reuse, R20, R160 ;  /* 0x0000001404a0723c */ /* 0x040fe200000418a0 */
[----:B------:R-:W-:Y:S02]  /*12960*/  FFMA.FTZ R20, R107, UR4, -R2 ;  /* 0x000000046b147c23 */ /* 0x000fe40008010802 */
[----:B------:R1:W-:Y:S04]  /*12970*/  MUFU.EX2 R107, R10 ;  /* 0x0000000a006b7308 */ /* 0x0003e80000000800 */
[----:B------:R-:W2:Y:S01]  /*12980*/  MUFU.EX2 R182, R20 ;  /* 0x0000001400b67308 */ /* 0x000ea20000000800 */
[C---:B------:R-:W-:Y:S08]  /*12990*/  HMMA.16816.F32.BF16 R112, R4.reuse, R36, R112 ;  /* 0x000000240470723c */ /* 0x040ff00000041870 */
[----:B------:R-:W-:Y:S01]  /*129a0*/  HMMA.16816.F32.BF16 R124, R4, R38, R124 ;  /* 0x00000026047c723c */ /* 0x000fe2000004187c */
[----:B------:R-:W4:Y:S01]  /*129b0*/  LDSM.16.MT88.4 R36, [R62+0x9800] ;  /* 0x009800003e24783b */ /* 0x000f220000004200 */
[----:B-1----:R-:W-:-:S04]  /*129c0*/  FFMA.FTZ R10, R187, UR4, -R8 ;  /* 0x00000004bb0a7c23 */ /* 0x002fc80008010808 */
[----:B------:R1:W-:Y:S02]  /*129d0*/  MUFU.EX2 R106, R10 ;  /* 0x0000000a006a7308 */ /* 0x0003e40000000800 */
[C---:B------:R-:W-:Y:S08]  /*129e0*/  HMMA.16816.F32.BF16 R128, R4.reuse, R32, R128 ;  /* 0x000000200480723c */ /* 0x040ff00000041880 */
[----:B------:R-:W-:Y:S01]  /*129f0*/  HMMA.16816.F32.BF16 R140, R4, R34, R140 ;  /* 0x00000022048c723c */ /* 0x000fe2000004188c */
[----:B------:R-:W5:Y:S01]  /*12a00*/  LDSM.16.MT88.4 R32, [R9+0x800] ;  /* 0x000800000920783b */ /* 0x000f620000004200 */
[----:B-1----:R-:W-:-:S06]  /*12a10*/  FFMA.FTZ R10, R195, UR4, -R3 ;  /* 0x00000004c30a7c23 */ /* 0x002fcc0008010803 */
[C---:B------:R-:W-:Y:S01]  /*12a20*/  HMMA.16816.F32.BF16 R144, R4.reuse, R28, R144 ;  /* 0x0000001c0490723c */ /* 0x040fe20000041890 */
[----:B------:R1:W-:Y:S07]  /*12a30*/  MUFU.EX2 R105, R10 ;  /* 0x0000000a00697308 */ /* 0x0003ee0000000800 */
[----:B------:R-:W-:Y:S01]  /*12a40*/  HMMA.16816.F32.BF16 R156, R4, R30, R156 ;  /* 0x0000001e049c723c */ /* 0x000fe2000004189c */
[----:B------:R-:W5:Y:S01]  /*12a50*/  LDSM.16.MT88.4 R28, [R62+0xa800] ;  /* 0x00a800003e1c783b */ /* 0x000f620000004200 */
[----:B-1----:R-:W-:-:S06]  /*12a60*/  FFMA.FTZ R10, R178, UR4, -R3 ;  /* 0x00000004b20a7c23 */ /* 0x002fcc0008010803 */
[C---:B------:R-:W-:Y:S01]  /*12a70*/  HMMA.16816.F32.BF16 R48, R4.reuse, R22, R48 ;  /* 0x000000160430723c */ /* 0x040fe20000041830 */
[----:B------:R-:W1:Y:S01]  /*12a80*/  LDSM.16.MT88.4 R20, [R9+0x1800] ;  /* 0x001800000914783b */ /* 0x000e620000004200 */
[----:B------:R3:W-:Y:S06]  /*12a90*/  MUFU.EX2 R67, R10 ;  /* 0x0000000a00437308 */ /* 0x0007ec0000000800 */
[C---:B------:R-:W-:Y:S08]  /*12aa0*/  HMMA.16816.F32.BF16 R52, R4.reuse, R16, R52 ;  /* 0x000000100434723c */ /* 0x040ff00000041834 */
[----:B------:R-:W-:Y:S01]  /*12ab0*/  HMMA.16816.F32.BF16 R80, R4, R18, R80 ;  /* 0x000000120450723c */ /* 0x000fe20000041850 */
[----:B------:R-:W1:Y:S01]  /*12ac0*/  LDSM.16.MT88.4 R16, [R62+0xb800] ;  /* 0x00b800003e10783b */ /* 0x000e620000004200 */
[----:B---3--:R-:W-:-:S04]  /*12ad0*/  FFMA.FTZ R10, R196, UR4, -R2 ;  /* 0x00000004c40a7c23 */ /* 0x008fc80008010802 */
[----:B------:R3:W4:Y:S02]  /*12ae0*/  MUFU.EX2 R65, R10 ;  /* 0x0000000a00417308 */ /* 0x0007240000000800 */
[C---:B------:R-:W-:Y:S08]  /*12af0*/  HMMA.16816.F32.BF16 R84, R4.reuse, R12, R84 ;  /* 0x0000000c0454723c */ /* 0x040ff00000041854 */
[----:B------:R-:W-:Y:S01]  /*12b00*/  HMMA.16816.F32.BF16 R40, R4, R14, R40 ;  /* 0x0000000e0428723c */ /* 0x000fe20000041828 */
[----:B------:R-:W1:Y:S01]  /*12b10*/  LDSM.16.MT88.4 R12, [R9+0x2800] ;  /* 0x00280000090c783b */ /* 0x000e620000004200 */
[----:B------:R-:W-:Y:S01]  /*12b20*/  F2FP.BF16.F32.PACK_AB R4, R180, R207 ;  /* 0x000000cfb404723e */ /* 0x000fe200000010ff */
[--C-:B---3--:R-:W-:Y:S01]  /*12b30*/  FFMA.FTZ R10, R190, UR4, -R2.reuse ;  /* 0x00000004be0a7c23 */ /* 0x108fe20008010802 */
[----:B------:R-:W-:Y:S01]  /*12b40*/  F2FP.BF16.F32.PACK_AB R5, R176, R110 ;  /* 0x0000006eb005723e */ /* 0x000fe200000010ff */
[----:B------:R-:W-:Y:S01]  /*12b50*/  FFMA.FTZ R2, R189, UR4, -R2 ;  /* 0x00000004bd027c23 */ /* 0x000fe20008010802 */
[----:B--2---:R-:W-:Y:S01]  /*12b60*/  F2FP.BF16.F32.PACK_AB R6, R182, R181 ;  /* 0x000000b5b606723e */ /* 0x004fe200000010ff */
[----:B------:R2:W-:Y:S01]  /*12b70*/  MUFU.EX2 R64, R10 ;  /* 0x0000000a00407308 */ /* 0x0005e20000000800 */
[----:B------:R-:W-:-:S02]  /*12b80*/  F2FP.BF16.F32.PACK_AB R7, R111, R177 ;  /* 0x000000b16f07723e */ /* 0x000fc400000010ff */
[----:B----4-:R-:W-:Y:S01]  /*12b90*/  F2FP.BF16.F32.PACK_AB R92, R60, R65 ;  /* 0x000000413c5c723e */ /* 0x010fe200000010ff */
[----:B------:R3:W4:Y:S04]  /*12ba0*/  MUFU.EX2 R61, R2 ;  /* 0x00000002003d7308 */ /* 0x0007280000000800 */
[----:B------:R-:W-:Y:S01]  /*12bb0*/  HMMA.16816.F32.BF16 R116, R4, R36, R116 ;  /* 0x000000240474723c */ /* 0x000fe20000041874 */
[----:B--2---:R-:W-:-:S07]  /*12bc0*/  FFMA.FTZ R10, R198, UR4, -R0 ;  /* 0x00000004c60a7c23 */ /* 0x004fce0008010800 */
[----:B------:R-:W-:Y:S01]  /*12bd0*/  HMMA.16816.F32.BF16 R120, R4, R38, R120 ;  /* 0x000000260478723c */ /* 0x000fe20000041878 */
[----:B------:R2:W-:Y:S01]  /*12be0*/  MUFU.EX2 R45, R10 ;  /* 0x0000000a002d7308 */ /* 0x0005e20000000800 */
[----:B---3--:R-:W-:Y:S01]  /*12bf0*/  FFMA.FTZ R2, R197, UR4, -R0 ;  /* 0x00000004c5027c23 */ /* 0x008fe20008010800 */
[----:B----4-:R-:W-:-:S03]  /*12c00*/  F2FP.BF16.F32.PACK_AB R94, R61, R64 ;  /* 0x000000403d5e723e */ /* 0x010fc600000010ff */
[----:B------:R3:W4:Y:S02]  /*12c10*/  MUFU.EX2 R46, R2 ;  /* 0x00000002002e7308 */ /* 0x0007240000000800 */
[----:B-----5:R-:W-:Y:S01]  /*12c20*/  HMMA.16816.F32.BF16 R132, R4, R32, R132 ;  /* 0x000000200484723c */ /* 0x020fe20000041884 */
[----:B--2---:R-:W-:-:S07]  /*12c30*/  FFMA.FTZ R10, R179, UR4, -R0 ;  /* 0x00000004b30a7c23 */ /* 0x004fce0008010800 */
[C---:B------:R-:W-:Y:S01]  /*12c40*/  HMMA.16816.F32.BF16 R136, R4.reuse, R34, R136 ;  /* 0x000000220488723c */ /* 0x040fe20000041888 */
[----:B------:R-:W-:Y:S01]  /*12c50*/  FFMA.FTZ R0, R63, UR4, -R0 ;  /* 0x000000043f007c23 */ /* 0x000fe20008010800 */
[----:B------:R-:W-:Y:S01]  /*12c60*/  MUFU.EX2 R47, R10 ;  /* 0x0000000a002f7308 */ /* 0x000fe20000000800 */
[--C-:B---3--:R-:W-:Y:S01]  /*12c70*/  FFMA.FTZ R2, R205, UR4, -R8.reuse ;  /* 0x00000004cd027c23 */ /* 0x108fe20008010808 */
[----:B----4-:R-:W-:Y:S02]  /*12c80*/  F2FP.BF16.F32.PACK_AB R93, R46, R45 ;  /* 0x0000002d2e5d723e */ /* 0x010fe400000010ff */
[----:B------:R2:W3:Y:S02]  /*12c90*/  MUFU.EX2 R24, R0 ;  /* 0x0000000000187308 */ /* 0x0004e40000000800 */
[C---:B------:R-:W-:Y:S08]  /*12ca0*/  HMMA.16816.F32.BF16 R148, R4.reuse, R28, R148 ;  /* 0x0000001c0494723c */ /* 0x040ff00000041894 */
[----:B------:R-:W-:Y:S01]  /*12cb0*/  HMMA.16816.F32.BF16 R152, R4, R30, R152 ;  /* 0x0000001e0498723c */ /* 0x000fe20000041898 */
[----:B--2---:R-:W-:Y:S01]  /*12cc0*/  FFMA.FTZ R0, R203, UR4, -R8 ;  /* 0x00000004cb007c23 */ /* 0x004fe20008010808 */
[----:B---3--:R-:W-:-:S06]  /*12cd0*/  F2FP.BF16.F32.PACK_AB R95, R24, R47 ;  /* 0x0000002f185f723e */ /* 0x008fcc00000010ff */
[C---:B-1----:R-:W-:Y:S08]  /*12ce0*/  HMMA.16816.F32.BF16 R164, R4.reuse, R20, R164 ;  /* 0x0000001404a4723c */ /* 0x042ff000000418a4 */
        /* <DEDUP_REMOVED lines=8> */
[----:B------:R-:W-:Y:S01]  /*12d70*/  F2FP.BF16.F32.PACK_AB R7, R67, R100 ;  /* 0x000000644307723e */ /* 0x000fe200000010ff */
[----:B------:R-:W-:Y:S08]  /*12d80*/  HMMA.16816.F32.BF16 R164, R92, R172, R164 ;  /* 0x000000ac5ca4723c */ /* 0x000ff000000418a4 */
[C---:B------:R-:W-:Y:S01]  /*12d90*/  HMMA.16816.F32.BF16 R160, R4.reuse, R20, R160 ;  /* 0x0000001404a0723c */ /* 0x040fe200000418a0 */
[----:B------:R1:W-:Y:S07]  /*12da0*/  MUFU.EX2 R20, R2 ;  /* 0x0000000200147308 */ /* 0x0003ee0000000800 */
[----:B------:R-:W-:Y:S01]  /*12db0*/  HMMA.16816.F32.BF16 R48, R4, R22, R48 ;  /* 0x000000160430723c */ /* 0x000fe20000041830 */
[----:B------:R2:W3:Y:S01]  /*12dc0*/  MUFU.EX2 R22, R0 ;  /* 0x0000000000167308 */ /* 0x0004e20000000800 */
[----:B-1----:R-:W-:-:S06]  /*12dd0*/  FFMA.FTZ R2, R199, UR4, -R8 ;  /* 0x00000004c7027c23 */ /* 0x002fcc0008010808 */
[----:B------:R-:W-:Y:S01]  /*12de0*/  HMMA.16816.F32.BF16 R112, R4, R36, R112 ;  /* 0x000000240470723c */ /* 0x000fe20000041870 */
[----:B------:R1:W-:Y:S01]  /*12df0*/  MUFU.EX2 R23, R2 ;  /* 0x0000000200177308 */ /* 0x0003e20000000800 */
[----:B--2---:R-:W-:-:S06]  /*12e00*/  FFMA.FTZ R0, R206, UR4, -R3 ;  /* 0x00000004ce007c23 */ /* 0x004fcc0008010803 */
[C---:B------:R-:W-:Y:S01]  /*12e10*/  HMMA.16816.F32.BF16 R128, R4.reuse, R32, R128 ;  /* 0x000000200480723c */ /* 0x040fe20000041880 */
[----:B---3--:R-:W-:Y:S01]  /*12e20*/  F2FP.BF16.F32.PACK_AB R96, R22, R20 ;  /* 0x000000141660723e */ /* 0x008fe200000010ff */
[----:B------:R2:W-:Y:S06]  /*12e30*/  MUFU.EX2 R10, R0 ;  /* 0x00000000000a7308 */ /* 0x0005ec0000000800 */
[----:B------:R-:W-:Y:S01]  /*12e40*/  HMMA.16816.F32.BF16 R144, R4, R28, R144 ;  /* 0x0000001c0490723c */ /* 0x000fe20000041890 */
[----:B-1----:R-:W-:-:S07]  /*12e50*/  FFMA.FTZ R2, R204, UR4, -R3 ;  /* 0x00000004cc027c23 */ /* 0x002fce0008010803 */
[----:B------:R-:W-:Y:S01]  /*12e60*/  HMMA.16816.F32.BF16 R52, R4, R16, R52 ;  /* 0x000000100434723c */ /* 0x000fe20000041834 */
[--C-:B--2---:R-:W-:Y:S01]  /*12e70*/  FFMA.FTZ R0, R202, UR4, -R3.reuse ;  /* 0x00000004ca007c23 */ /* 0x104fe20008010803 */
[----:B------:R-:W-:-:S03]  /*12e80*/  FFMA.FTZ R3, R200, UR4, -R3 ;  /* 0x00000004c8037c23 */ /* 0x000fc60008010803 */
[----:B------:R1:W-:Y:S03]  /*12e90*/  MUFU.EX2 R11, R0 ;  /* 0x00000000000b7308 */ /* 0x0003e60000000800 */
[C---:B------:R-:W-:Y:S01]  /*12ea0*/  HMMA.16816.F32.BF16 R36, R4.reuse, R38, R124 ;  /* 0x000000260424723c */ /* 0x040fe2000004187c */
[----:B------:R-:W2:Y:S07]  /*12eb0*/  LDSM.16.MT88.4 R124, [R62+0x9c00] ;  /* 0x009c00003e7c783b */ /* 0x000eae0000004200 */
[----:B------:R-:W-:Y:S01]  /*12ec0*/  HMMA.16816.F32.BF16 R32, R4, R34, R140 ;  /* 0x000000220420723c */ /* 0x000fe2000004188c */
[----:B------:R-:W3:Y:S01]  /*12ed0*/  LDSM.16.MT88.4 R140, [R9+0xc00] ;  /* 0x000c0000098c783b */ /* 0x000ee20000004200 */
[----:B-1----:R-:W-:-:S06]  /*12ee0*/  FFMA.FTZ R0, R250, R27, R242 ;  /* 0x0000001bfa007223 */ /* 0x002fcc00000100f2 */
[C---:B------:R-:W-:Y:S01]  /*12ef0*/  HMMA.16816.F32.BF16 R28, R4.reuse, R30, R156 ;  /* 0x0000001e041c723c */ /* 0x040fe2000004189c */
[----:B------:R-:W1:Y:S07]  /*12f00*/  LDSM.16.MT88.4 R156, [R62+0xac00] ;  /* 0x00ac00003e9c783b */ /* 0x000e6e0000004200 */
[C---:B------:R-:W-:Y:S01]  /*12f10*/  HMMA.16816.F32.BF16 R16, R4.reuse, R18, R80 ;  /* 0x000000120410723c */ /* 0x040fe20000041850 */
[----:B------:R-:W4:Y:S07]  /*12f20*/  LDSM.16.MT88.4 R80, [R62+0xbc00] ;  /* 0x00bc00003e50783b */ /* 0x000f2e0000004200 */
[C---:B------:R-:W-:Y:S08]  /*12f30*/  HMMA.16816.F32.BF16 R84, R4.reuse, R12, R84 ;  /* 0x0000000c0454723c */ /* 0x040ff00000041854 */
[----:B------:R-:W-:Y:S01]  /*12f40*/  HMMA.16816.F32.BF16 R40, R4, R14, R40 ;  /* 0x0000000e0428723c */ /* 0x000fe20000041828 */
[----:B------:R-:W-:Y:S01]  /*12f50*/  FFMA.FTZ R4, R201, UR4, -R8 ;  /* 0x00000004c9047c23 */ /* 0x000fe20008010808 */
[----:B------:R5:W4:Y:S01]  /*12f60*/  LDSM.16.MT88.4 R12, [R9+0x2c00] ;  /* 0x002c0000090c783b */ /* 0x000b220000004200 */
[----:B------:R3:W1:Y:S01]  /*12f70*/  MUFU.EX2 R8, R3 ;  /* 0x0000000300087308 */ /* 0x0006620000000800 */
[----:B------:R-:W-:-:S03]  /*12f80*/  FADD.FTZ R5, R243, R0 ;  /* 0x00000000f3057221 */ /* 0x000fc60000010000 */
[----:B------:R1:W5:Y:S01]  /*12f90*/  MUFU.EX2 R21, R4 ;  /* 0x0000000400157308 */ /* 0x0003620000000800 */
[C---:B--2---:R-:W-:Y:S08]  /*12fa0*/  HMMA.16816.F32.BF16 R116, R92.reuse, R124, R116 ;  /* 0x0000007c5c74723c */ /* 0x044ff00000041874 */
[----:B------:R-:W-:Y:S01]  /*12fb0*/  HMMA.16816.F32.BF16 R120, R92, R126, R120 ;  /* 0x0000007e5c78723c */ /* 0x000fe20000041878 */
[----:B---3--:R-:W-:Y:S01]  /*12fc0*/  FFMA.FTZ R3, R252, R25, R230 ;  /* 0x00000019fc037223 */ /* 0x008fe200000100e6 */
[----:B-1----:R-:W-:Y:S01]  /*12fd0*/  F2FP.BF16.F32.PACK_AB R99, R8, R11 ;  /* 0x0000000b0863723e */ /* 0x002fe200000010ff */
[----:B------:R-:W-:-:S02]  /*12fe0*/  FFMA.FTZ R4, R185, R26, R241 ;  /* 0x0000001ab9047223 */ /* 0x000fc400000100f1 */
[----:B------:R-:W-:Y:S01]  /*12ff0*/  FADD.FTZ R7, R229, R3 ;  /* 0x00000003e5077221 */ /* 0x000fe20000010000 */
[----:B-----5:R-:W-:Y:S02]  /*13000*/  F2FP.BF16.F32.PACK_AB R98, R23, R21 ;  /* 0x000000151762723e */ /* 0x020fe400000010ff */
[----:B------:R-:W-:Y:S01]  /*13010*/  HMMA.16816.F32.BF16 R132, R92, R140, R132 ;  /* 0x0000008c5c84723c */ /* 0x000fe20000041884 */
[----:B------:R1:W2:Y:S01]  /*13020*/  MUFU.EX2 R9, R2 ;  /* 0x0000000200097308 */ /* 0x0002a20000000800 */
[----:B------:R-:W-:-:S04]  /*13030*/  FADD.FTZ R4, R240, R4 ;  /* 0x00000004f0047221 */ /* 0x000fc80000010000 */
[----:B------:R-:W-:Y:S01]  /*13040*/  FADD.FTZ R3, R239, R4 ;  /* 0x00000004ef037221 */ /* 0x000fe20000010000 */
[----:B------:R-:W-:Y:S01]  /*13050*/  FADD.FTZ R4, R245, R5 ;  /* 0x00000005f5047221 */ /* 0x000fe20000010000 */
[----:B------:R-:W-:Y:S02]  /*13060*/  HMMA.16816.F32.BF16 R136, R92, R142, R136 ;  /* 0x0000008e5c88723c */ /* 0x000fe40000041888 */
[----:B------:R-:W-:Y:S01]  /*13070*/  FADD.FTZ R3, R238, R3 ;  /* 0x00000003ee037221 */ /* 0x000fe20000010000 */
[----:B------:R-:W-:-:S03]  /*13080*/  FADD.FTZ R4, R244, R4 ;  /* 0x00000004f4047221 */ /* 0x000fc60000010000 */
[----:B------:R-:W-:Y:S01]  /*13090*/  FADD.FTZ R3, R213, R3 ;  /* 0x00000003d5037221 */ /* 0x000fe20000010000 */
[----:B-1----:R-:W-:Y:S01]  /*130a0*/  FFMA.FTZ R2, R251, R44, R246 ;  /* 0x0000002cfb027223 */ /* 0x002fe200000100f6 */
[----:B------:R-:W-:Y:S01]  /*130b0*/  FADD.FTZ R4, R216, R4 ;  /* 0x00000004d8047221 */ /* 0x000fe20000010000 */
[----:B--2---:R-:W-:Y:S01]  /*130c0*/  F2FP.BF16.F32.PACK_AB R97, R9, R10 ;  /* 0x0000000a0961723e */ /* 0x004fe200000010ff */
        /* <DEDUP_REMOVED lines=8> */
[----:B------:R-:W-:Y:S01]  /*13150*/  FADD.FTZ R0, R248, R0 ;  /* 0x00000000f8007221 */ /* 0x000fe20000010000 */
[----:B------:R-:W-:-:S03]  /*13160*/  FADD.FTZ R2, R211, R2 ;  /* 0x00000002d3027221 */ /* 0x000fc60000010000 */
[----:B------:R-:W-:Y:S01]  /*13170*/  FADD.FTZ R0, R223, R0 ;  /* 0x00000000df007221 */ /* 0x000fe20000010000 */
[----:B------:R-:W-:Y:S01]  /*13180*/  FADD.FTZ R2, R208, R2 ;  /* 0x00000002d0027221 */ /* 0x000fe20000010000 */
[----:B------:R-:W-:Y:S02]  /*13190*/  HMMA.16816.F32.BF16 R152, R92, R158, R152 ;  /* 0x0000009e5c98723c */ /* 0x000fe40000041898 */
[----:B------:R-:W-:Y:S01]  /*131a0*/  FADD.FTZ R0, R220, R0 ;  /* 0x00000000dc007221 */ /* 0x000fe20000010000 */
[----:B------:R-:W-:-:S03]  /*131b0*/  FADD.FTZ R3, R210, R2 ;  /* 0x00000002d2037221 */ /* 0x000fc60000010000 */
        /* <DEDUP_REMOVED lines=41> */
[C---:B----4-:R-:W-:Y:S01]  /*13450*/  HMMA.16816.F32.BF16 R72, R92.reuse, R80, R72 ;  /* 0x000000505c48723c */ /* 0x050fe20000041848 */
[----:B------:R1:W-:Y:S04]  /*13460*/  STL [R1+0x34], R2 ;  /* 0x0000340201007387 */ /* 0x0003e80000100800 */
[----:B------:R1:W-:Y:S03]  /*13470*/  STL [R1+0x30], R0 ;  /* 0x0000300001007387 */ /* 0x0003e60000100800 */
[----:B------:R-:W-:Y:S08]  /*13480*/  HMMA.16816.F32.BF16 R76, R92, R82, R76 ;  /* 0x000000525c4c723c */ /* 0x000ff0000004184c */
[C---:B------:R-:W-:Y:S08]  /*13490*/  HMMA.16816.F32.BF16 R112, R96.reuse, R124, R112 ;  /* 0x0000007c6070723c */ /* 0x040ff00000041870 */
[C---:B------:R-:W-:Y:S08]  /*134a0*/  HMMA.16816.F32.BF16 R144, R96.reuse, R156, R144 ;  /* 0x0000009c6090723c */ /* 0x040ff00000041890 */
[C---:B------:R-:W-:Y:S08]  /*134b0*/  HMMA.16816.F32.BF16 R68, R96.reuse, R80, R52 ;  /* 0x000000506044723c */ /* 0x040ff00000041834 */
[C---:B------:R-:W-:Y:S08]  /*134c0*/  HMMA.16816.F32.BF16 R128, R96.reuse, R140, R128 ;  /* 0x0000008c6080723c */ /* 0x040ff00000041880 */
[----:B------:R-:W-:Y:S08]  /*134d0*/  HMMA.16816.F32.BF16 R160, R96, R172, R160 ;  /* 0x000000ac60a0723c */ /* 0x000ff000000418a0 */
[----:B------:R-:W-:Y:S08]  /*134e0*/  HMMA.16816.F32.BF16 R88, R92, R12, R88 ;  /* 0x0000000c5c58723c */ /* 0x000ff00000041858 */
        /* <DEDUP_REMOVED lines=10> */
.L_x_337:
[----:B------:R-:W-:-:S12]  /*13590*/  UIADD3 UR22, UPT, UPT, UR17, -0x1, URZ ;  /* 0xffffffff11167890 */ /* 0x000fd8000fffe0ff */
.L_x_346:
[----:B------:R-:W-:Y:S01]  /*135a0*/  UISETP.GE.AND UP0, UPT, UR22, UR18, UPT ;  /* 0x000000121600728c */ /* 0x000fe2000bf06270 */
[----:B------:R-:W1:Y:S08]  /*135b0*/  LDCU.64 UR8, c[0x0][0x358] ;  /* 0x00006b00ff0877ac */ /* 0x000e700008000a00 */
[----:B------:R-:W-:Y:S05]  /*135c0*/  BRA.U !UP0, `(.L_x_347) ;  /* 0x0000005908a87547 */ /* 0x000fea000b800000 */
[----:B------:R-:W2:Y:S01]  /*135d0*/  LDL.LU R0, [R1+0x18] ;  /* 0x0000180001007983 */ /* 0x000ea20000300800 */
[----:B------:R-:W3:Y:S01]  /*135e0*/  LDC.64 R4, c[0x0][0x3c0] ;  /* 0x0000f000ff047b82 */ /* 0x000ee20000000a00 */
[----:B------:R-:W2:Y:S01]  /*135f0*/  LDCU UR4, c[0x0][0x440] ;  /* 0x00008800ff0477ac */ /* 0x000ea20008000800 */
[----:B------:R-:W-:Y:S01]  /*13600*/  IMAD.MOV.U32 R230, RZ, RZ, 0x20 ;  /* 0x00000020ffe67424 */ /* 0x000fe200078e00ff */
[----:B------:R-:W4:Y:S01]  /*13610*/  S2R R231, SR_TID.X ;  /* 0x0000000000e77919 */ /* 0x000f220000002100 */
[----:B------:R-:W-:Y:S01]  /*13620*/  IMAD.MOV.U32 R106, RZ, RZ, R101 ;  /* 0x000000ffff6a7224 */ /* 0x000fe200078e0065 */
[----:B------:R-:W-:Y:S01]  /*13630*/  MOV R100, R102 ;  /* 0x0000006600647202 */ /* 0x000fe20000000f00 */
[----:B------:R-:W-:Y:S01]  /*13640*/  IMAD.MOV.U32 R105, RZ, RZ, R104 ;  /* 0x000000ffff697224 */ /* 0x000fe200078e0068 */
[C---:B------:R-:W-:Y:S01]  /*13650*/  IADD3 R239, PT, PT, R233.reuse, 0x8, RZ ;  /* 0x00000008e9ef7810 */ /* 0x040fe20007ffe0ff */
[----:B------:R-:W5:Y:S01]  /*13660*/  S2UR UR5, SR_CgaCtaId ;  /* 0x00000000000579c3 */ /* 0x000f620000008800 */
[----:B------:R-:W-:Y:S01]  /*13670*/  IMAD.MOV.U32 R3, RZ, RZ, R103 ;  /* 0x000000ffff037224 */ /* 0x000fe200078e0067 */
[C---:B------:R-:W-:Y:S01]  /*13680*/  IADD3 R240, PT, PT, R233.reuse, 0x48, RZ ;  /* 0x00000048e9f07810 */ /* 0x040fe20007ffe0ff */
[----:B------:R-:W-:Y:S01]  /*13690*/  VIADD R238, R233, 0x40 ;  /* 0x00000040e9ee7836 */ /* 0x000fe20000000000 */
[----:B------:R-:W-:Y:S01]  /*136a0*/  UMOV UR7, 0x400 ;  /* 0x0000040000077882 */ /* 0x000fe20000000000 */
[----:B------:R-:W1:Y:S01]  /*136b0*/  LDCU UR11, c[0x0][0x440] ;  /* 0x00008800ff0b77ac */ /* 0x000e620008000800 */
[----:B------:R-:W1:Y:S01]  /*136c0*/  LDCU UR10, c[0x0][0x504] ;  /* 0x0000a080ff0a77ac */ /* 0x000e620008000800 */
[----:B---3--:R3:W-:Y:S01]  /*136d0*/  STL.64 [R1+0x20], R4 ;  /* 0x0000200401007387 */ /* 0x0087e20000100a00 */
[----:B-----5:R-:W-:Y:S01]  /*136e0*/  ULEA UR5, UR5, UR7, 0x18 ;  /* 0x0000000705057291 */ /* 0x020fe2000f8ec0ff */
[----:B----4-:R-:W-:-:S02]  /*136f0*/  LOP3.LUT P4, RZ, R231, 0x4, RZ, 0xc0, !PT ;  /* 0x00000004e7ff7812 */ /* 0x010fc4000788c0ff */
[C---:B------:R-:W-:Y:S02]  /*13700*/  SHF.L.U32 R229, R231.reuse, 0x5, RZ ;  /* 0x00000005e7e57819 */ /* 0x040fe400000006ff */
[----:B------:R-:W-:Y:S02]  /*13710*/  SEL R230, R230, 0xffffffe0, !P4 ;  /* 0xffffffe0e6e67807 */ /* 0x000fe40006000000 */
[----:B--2---:R-:W-:Y:S01]  /*13720*/  ISETP.GE.AND P5, PT, R0, UR4, PT ;  /* 0x0000000400007c0c */ /* 0x004fe2000bfa6270 */
[----:B------:R-:W-:Y:S01]  /*13730*/  IMAD.SHL.U32 R0, R231, 0x10, RZ ;  /* 0x00000010e7007824 */ /* 0x000fe200078e00ff */
[----:B------:R-:W2:Y:S04]  /*13740*/  LDCU UR4, c[0x0][0x45c] ;  /* 0x00008b80ff0477ac */ /* 0x000ea80008000800 */
[----:B------:R-:W-:-:S04]  /*13750*/  LOP3.LUT R228, R0, 0x100, RZ, 0xc0, !PT ;  /* 0x0000010000e47812 */ /* 0x000fc800078ec0ff */
[----:B------:R-:W-:Y:S01]  /*13760*/  LOP3.LUT R228, R228, 0x20, R229, 0xf8, !PT ;  /* 0x00000020e4e47812 */ /* 0x000fe200078ef8e5 */
[----:B-1-3--:R-:W-:Y:S06]  /*13770*/  BRA `(.L_x_348) ;  /* 0x0000000000d47947 */ /* 0x00afec0003800000 */
.L_x_350:
        /* <DEDUP_REMOVED lines=12> */
[CC--:B------:R-:W-:Y:S04]  /*13840*/  @!P2 LEA R178, P0, R108.reuse, R185.reuse, 0x1 ;  /* 0x000000b96cb2a211 */ /* 0x0c0fe800078008ff */
[CCC-:B------:R-:W-:Y:S02]  /*13850*/  @!P2 LEA.HI.X R179, R108.reuse, R184.reuse, R109.reuse, 0x1, P0 ;  /* 0x000000b86cb3a211 */ /* 0x1c0fe400000f0c6d */
[CC--:B------:R-:W-:Y:S04]  /*13860*/  @!P1 LEA R110, P0, R108.reuse, R185.reuse, 0x1 ;  /* 0x000000b96c6e9211 */ /* 0x0c0fe800078008ff */
[-C--:B------:R-:W-:Y:S02]  /*13870*/  @!P1 LEA.HI.X R111, R108, R184.reuse, R109, 0x1, P0 ;  /* 0x000000b86c6f9211 */ /* 0x080fe400000f0c6d */
[C---:B------:R-:W-:Y:S04]  /*13880*/  LEA R108, P0, R180.reuse, R185, 0x1 ;  /* 0x000000b9b46c7211 */ /* 0x040fe800078008ff */
[----:B------:R-:W-:Y:S01]  /*13890*/  LEA.HI.X R109, R180, R184, R183, 0x1, P0 ;  /* 0x000000b8b46d7211 */ /* 0x000fe200000f0cb7 */
[----:B------:R-:W-:Y:S05]  /*138a0*/  @!P5 IMAD.MOV.U32 R180, RZ, RZ, R182 ;  /* 0x000000ffffb4d224 */ /* 0x000fea00078e00b6 */
[----:B------:R-:W-:Y:S01]  /*138b0*/  @!PT LDS RZ, [RZ] ;  /* 0x00000000fffff984 */ /* 0x000fe20000000800 */
[----:B------:R-:W-:Y:S01]  /*138c0*/  @!PT LDS RZ, [RZ] ;  /* 0x00000000fffff984 */ /* 0x000fe20000000800 */
[----:B------:R-:W-:Y:S01]  /*138d0*/  @!PT LDS RZ, [RZ] ;  /* 0x00000000fffff984 */ /* 0x000fe20000000800 */
[----:B------:R-:W-:Y:S04]  /*138e0*/  @!P5 LDGSTS.E.BYPASS.LTC128B.128 [R232+0x6000], desc[UR8][R180.64] ;  /* 0x06000000b4e8dfae */ /* 0x000fe8000b981a08 */
[----:B------:R1:W-:Y:S04]  /*138f0*/  @P5 STS.128 [R232+0x6000], RZ ;  /* 0x006000ffe8005388 */ /* 0x0003e80000000c00 */
        /* <DEDUP_REMOVED lines=23> */
[----:B------:R2:W-:Y:S04]  /*13a70*/  @!P1 LDGSTS.E.BYPASS.LTC128B.128 [R232+0x8800], desc[UR8][R108.64+0x80] ;  /* 0x088000806ce89fae */ /* 0x0005e8000b981a08 */
[----:B------:R1:W-:Y:S04]  /*13a80*/  @P1 STS.128 [R232+0x8800], RZ ;  /* 0x008800ffe8001388 */ /* 0x0003e80000000c00 */
[----:B------:R-:W0:Y:S01]  /*13a90*/  LDGDEPBAR ;  /* 0x00000000000079af */ /* 0x000e220000000000 */
[----:B--2---:R-:W-:Y:S05]  /*13aa0*/  LOP3.LUT R108, R241, 0x20, RZ, 0xfc, !PT ;  /* 0x00000020f16c7812 */ /* 0x004fea00078efcff */
[----:B------:R1:W-:Y:S01]  /*13ab0*/  STL [R1+0x44], R108 ;  /* 0x0000446c01007387 */ /* 0x0003e20000100800 */
[----:B------:R-:W-:Y:S05]  /*13ac0*/  BRA `(.L_x_349) ;  /* 0x0000001000007947 */ /* 0x000fea0003800000 */
.L_x_348:
[----:B---3--:R-:W3:Y:S01]  /*13ad0*/  LDL R9, [R1+0x20] ;  /* 0x0000200001097983 */ /* 0x008ee20000100800 */
[----:B------:R-:W-:Y:S05]  /*13ae0*/  DEPBAR.LE SB0, 0x0 ;  /* 0x000080000000791a */ /* 0x000fea0000000000 */
[----:B------:R-:W4:Y:S01]  /*13af0*/  LDL R10, [R1+0x24] ;  /* 0x00002400010a7983 */ /* 0x000f220000100800 */
[C---:B------:R-:W-:Y:S01]  /*13b00*/  IMAD.SHL.U32 R227, R231.reuse, 0x4, RZ ;  /* 0x00000004e7e37824 */ /* 0x040fe200078e00ff */
[----:B------:R-:W-:Y:S01]  /*13b10*/  SHF.R.U32.HI R225, RZ, 0x1, R231 ;  /* 0x00000001ffe17819 */ /* 0x000fe200000116e7 */
[----:B------:R-:W-:Y:S03]  /*13b20*/  IMAD.SHL.U32 R103, R231, 0x2, RZ ;  /* 0x00000002e7677824 */ /* 0x000fe600078e00ff */
[----:B------:R-:W5:Y:S01]  /*13b30*/  LDL R8, [R1+0x50] ;  /* 0x0000500001087983 */ /* 0x000f620000100800 */
[----:B------:R-:W-:Y:S02]  /*13b40*/  UIADD3 UR7, UPT, UPT, UR21, UR10, URZ ;  /* 0x0000000a15077290 */ /* 0x000fe4000fffe0ff */
[----:B------:R-:W-:Y:S03]  /*13b50*/  UISETP.GT.AND UP0, UPT, UR22, UR18, UPT ;  /* 0x000000121600728c */ /* 0x000fe6000bf04270 */
[----:B------:R-:W2:Y:S01]  /*13b60*/  LDL R12, [R1+0x4c] ;  /* 0x00004c00010c7983 */ /* 0x000ea20000100800 */
[----:B------:R-:W-:Y:S05]  /*13b70*/  LOP3.LUT R103, R103, 0x6, RZ, 0xc0, !PT ;  /* 0x0000000667677812 */ /* 0x000fea00078ec0ff */
[----:B------:R-:W3:Y:S01]  /*13b80*/  LDL R11, [R1+0x44] ;  /* 0x00004400010b7983 */ /* 0x000ee20000100800 */
[----:B------:R-:W-:Y:S01]  /*13b90*/  BAR.SYNC.DEFER_BLOCKING 0x0 ;  /* 0x0000000000007b1d */ /* 0x000fe20000010000 */
[----:B---3--:R-:W-:Y:S01]  /*13ba0*/  ISETP.GE.AND P2, PT, R11, UR11, PT ;  /* 0x0000000b0b007c0c */ /* 0x008fe2000bf46270 */
[C---:B------:R-:W-:Y:S04]  /*13bb0*/  IMAD.WIDE.U32 R4, R9.reuse, UR22, RZ ;  /* 0x0000001609047c25 */ /* 0x040fe8000f8e00ff */
[----:B----4-:R-:W-:Y:S01]  /*13bc0*/  IMAD R0, R10, UR22, R5 ;  /* 0x000000160a007c24 */ /* 0x010fe2000f8e0205 */
[C---:B-----5:R-:W-:Y:S01]  /*13bd0*/  LEA R6, P1, R4.reuse, R8, 0x7 ;  /* 0x0000000804067211 */ /* 0x060fe200078238ff */
[C---:B------:R-:W-:Y:S03]  /*13be0*/  IMAD.SHL.U32 R2, R4.reuse, 0x40, RZ ;  /* 0x0000004004027824 */ /* 0x040fe600078e00ff */
[C-C-:B------:R-:W-:Y:S02]  /*13bf0*/  SHF.L.U64.HI R5, R4.reuse, 0x6, R0.reuse ;  /* 0x0000000604057819 */ /* 0x140fe40000010200 */
[C---:B------:R-:W-:Y:S02]  /*13c00*/  LEA R2, P0, R9.reuse, R2, 0x5 ;  /* 0x0000000209027211 */ /* 0x040fe400078028ff */
[----:B--2---:R-:W-:Y:S02]  /*13c10*/  LEA.HI.X R7, R4, R12, R0, 0x7, P1 ;  /* 0x0000000c04077211 */ /* 0x004fe400008f3c00 */
[----:B------:R-:W-:Y:S01]  /*13c20*/  LEA.HI.X R5, R9, R5, R10, 0x5, P0 ;  /* 0x0000000509057211 */ /* 0x000fe200000f2c0a */
[----:B------:R-:W-:Y:S01]  /*13c30*/  IMAD.SHL.U32 R10, R231, 0x8, RZ ;  /* 0x00000008e70a7824 */ /* 0x000fe200078e00ff */
[----:B------:R-:W-:Y:S01]  /*13c40*/  LEA R8, P0, R2, R8, 0x1 ;  /* 0x0000000802087211 */ /* 0x000fe200078008ff */
[----:B------:R-:W-:Y:S01]  /*13c50*/  @!PT LDS RZ, [RZ] ;  /* 0x00000000fffff984 */ /* 0x000fe20000000800 */
[----:B------:R-:W-:Y:S01]  /*13c60*/  @!PT LDS RZ, [RZ] ;  /* 0x00000000fffff984 */ /* 0x000fe20000000800 */
[----:B------:R-:W-:Y:S01]  /*13c70*/  @!PT LDS RZ, [RZ] ;  /* 0x00000000fffff984 */ /* 0x000fe20000000800 */
[----:B------:R-:W-:Y:S01]  /*13c80*/  @!P5 LDGSTS.E.BYPASS.LTC128B.128 [R232+0x9000], desc[UR8][R6.64] ;  /* 0x0900000006e8dfae */ /* 0x000fe2000b981a08 */
[----:B------:R-:W-:Y:S02]  /*13c90*/  LOP3.LUT R0, R227, 0x18, RZ, 0xc0, !PT ;  /* 0x00000018e3007812 */ /* 0x000fe400078ec0ff */
[----:B------:R-:W-:Y:S03]  /*13ca0*/  LOP3.LUT R241, R10, 0x18, RZ, 0xc0, !PT ;  /* 0x000000180af17812 */ /* 0x000fe600078ec0ff */
[----:B------:R1:W-:Y:S01]  /*13cb0*/  STL [R1+0x54], R10 ;  /* 0x0000540a01007387 */ /* 0x0003e20000100800 */
[----:B------:R-:W-:Y:S02]  /*13cc0*/  LEA.HI.X R9, R2, R12, R5, 0x1, P0 ;  /* 0x0000000c02097211 */ /* 0x000fe400000f0c05 */
[C---:B------:R-:W-:Y:S03]  /*13cd0*/  LOP3.LUT R2, R241.reuse, 0x40, RZ, 0xfc, !PT ;  /* 0x00000040f1027812 */ /* 0x040fe600078efcff */
[----:B------:R-:W-:Y:S01]  /*13ce0*/  STL [R1+0x18], R241 ;  /* 0x000018f101007387 */ /* 0x000fe20000100800 */
[--C-:B------:R-:W-:Y:S02]  /*13cf0*/  LOP3.LUT R0, R0, 0xc0, R229.reuse, 0xf8, !PT ;  /* 0x000000c000007812 */ /* 0x100fe400078ef8e5 */
[----:B------:R-:W-:Y:S03]  /*13d00*/  ISETP.GE.AND P1, PT, R2, UR11, PT ;  /* 0x0000000b02007c0c */ /* 0x000fe6000bf26270 */
[----:B------:R-:W-:Y:S01]  /*13d10*/  @P5 STS.128 [R232+0x9000], RZ ;  /* 0x009000ffe8005388 */ /* 0x000fe20000000c00 */
[----:B------:R-:W-:Y:S05]  /*13d20*/  ISETP.GE.AND P5, PT, R241, UR11, PT ;  /* 0x0000000bf1007c0c */ /* 0x000fea000bfa6270 */
[----:B------:R2:W-:Y:S06]  /*13d30*/  STL [R1+0x40], R2 ;  /* 0x0000400201007387 */ /* 0x0005ec0000100800 */
        /* <DEDUP_REMOVED lines=8> */
[----:B------:R3:W-:Y:S01]  /*13dc0*/  @!P1 LDGSTS.E.BYPASS.LTC128B.128 [R232+0xb000], desc[UR8][R6.64+0x80] ;  /* 0x0b00008006e89fae */ /* 0x0007e2000b981a08 */
[----:B-1----:R-:W-:Y:S05]  /*13dd0*/  IMAD.SHL.U32 R10, R231, 0x10, RZ ;  /* 0x00000010e70a7824 */ /* 0x002fea00078e00ff */
[----:B------:R-:W-:Y:S01]  /*13de0*/  @P1 STS.128 [R232+0xb000], RZ ;  /* 0x00b000ffe8001388 */ /* 0x000fe20000000c00 */
[----:B------:R-:W-:Y:S05]  /*13df0*/  LOP3.LUT R226, R10, 0x3e00, RZ, 0xc0, !PT ;  /* 0x00003e000ae27812 */ /* 0x000fea00078ec0ff */
[----:B------:R-:W-:Y:S01]  /*13e00*/  @!PT LDS RZ, [RZ] ;  /* 0x00000000fffff984 */ /* 0x000fe20000000800 */
[----:B------:R-:W-:Y:S01]  /*13e10*/  @!PT LDS RZ, [RZ] ;  /* 0x00000000fffff984 */ /* 0x000fe20000000800 */
[----:B------:R-:W-:Y:S01]  /*13e20*/  @!PT LDS RZ, [RZ] ;  /* 0x00000000fffff984 */ /* 0x000fe20000000800 */
[----:B------:R-:W-:Y:S01]  /*13e30*/  @!P5 LDGSTS.E.BYPASS.LTC128B.128 [R232+0x9800], desc[UR8][R8.64] ;  /* 0x0980000008e8dfae */ /* 0x000fe2000b981a08 */
[----:B------:R-:W-:Y:S05]  /*13e40*/  LOP3.LUT R4, R226, 0x120, R229, 0xf8, !PT ;  /* 0x00000120e2047812 */ /* 0x000fea00078ef8e5 */
[----:B------:R-:W-:Y:S01]  /*13e50*/  @P5 STS.128 [R232+0x9800], RZ ;  /* 0x009800ffe8005388 */ /* 0x000fe20000000c00 */
[----:B--2---:R-:W-:Y:S05]  /*13e60*/  LOP3.LUT R2, R225, 0x8, RZ, 0xc0, !PT ;  /* 0x00000008e1027812 */ /* 0x004fea00078ec0ff */
[----:B------:R-:W-:Y:S01]  /*13e70*/  @!PT LDS RZ, [RZ] ;  /* 0x00000000fffff984 */ /* 0x000fe20000000800 */
[----:B------:R-:W-:Y:S01]  /*13e80*/  @!PT LDS RZ, [RZ] ;  /* 0x00000000fffff984 */ /* 0x000fe20000000800 */
[----:B------:R-:W-:Y:S01]  /*13e90*/  @!PT LDS RZ, [RZ] ;  /* 0x00000000fffff984 */ /* 0x000fe20000000800 */
[----:B------:R-:W-:Y:S01]  /*13ea0*/  @!P2 LDGSTS.E.BYPASS.LTC128B.128 [R232+0xa800], desc[UR8][R8.64+0x40] ;  /* 0x0a80004008e8afae */ /* 0x000fe2000b981a08 */
[C---:B------:R-:W-:Y:S02]  /*13eb0*/  LOP3.LUT R224, R0.reuse, R2, RZ, 0x3c, !PT ;  /* 0x0000000200e07212 */ /* 0x040fe400078e3cff */
[----:B------:R-:W-:Y:S03]  /*13ec0*/  LOP3.LUT R0, R0, 0x8, R231, 0x78, !PT ;  /* 0x0000000800007812 */ /* 0x000fe600078e78e7 */
[----:B------:R-:W-:Y:S01]  /*13ed0*/  @P2 STS.128 [R232+0xa800], RZ ;  /* 0x00a800ffe8002388 */ /* 0x000fe20000000c00 */
[----:B------:R-:W-:Y:S02]  /*13ee0*/  LOP3.LUT R2, R4, R224, RZ, 0xfc, !PT ;  /* 0x000000e004027212 */ /* 0x000fe400078efcff */
[----:B------:R-:W-:Y:S03]  /*13ef0*/  LOP3.LUT R0, R228, R0, RZ, 0xfc, !PT ;  /* 0x00000000e4007212 */ /* 0x000fe600078efcff */
[----:B------:R-:W-:Y:S01]  /*13f00*/  @!PT LDS RZ, [RZ] ;  /* 0x00000000fffff984 */ /* 0x000fe20000000800 */
[----:B------:R-:W-:Y:S01]  /*13f10*/  @!PT LDS RZ, [RZ] ;  /* 0x00000000fffff984 */ /* 0x000fe20000000800 */
[----:B------:R-:W-:Y:S01]  /*13f20*/  @!PT LDS RZ, [RZ] ;  /* 0x00000000fffff984 */ /* 0x000fe20000000800 */
[----:B------:R1:W-:Y:S01]  /*13f30*/  @!P1 LDGSTS.E.BYPASS.LTC128B.128 [R232+0xb800], desc[UR8][R8.64+0x80] ;  /* 0x0b80008008e89fae */ /* 0x0003e2000b981a08 */
[----:B------:R-:W-:Y:S02]  /*13f40*/  LEA R101, R2, UR5, 0x1 ;  /* 0x0000000502657c11 */ /* 0x000fe4000f8e08ff */
[----:B------:R-:W-:Y:S03]  /*13f50*/  LEA R0, R0, UR5, 0x1 ;  /* 0x0000000500007c11 */ /* 0x000fe6000f8e08ff */
[----:B------:R-:W-:Y:S01]  /*13f60*/  @P1 STS.128 [R232+0xb800], RZ ;  /* 0x00b800ffe8001388 */ /* 0x000fe20000000c00 */
[C---:B------:R-:W-:Y:S05]  /*13f70*/  IMAD.IADD R102, R230.reuse, 0x1, R101 ;  /* 0x00000001e6667824 */ /* 0x040fea00078e0265 */
[----:B------:R-:W-:Y:S01]  /*13f80*/  LDSM.16.M88.4 R64, [R101] ;  /* 0x000000006540783b */ /* 0x000fe20000000200 */
[----:B------:R-:W-:Y:S05]  /*13f90*/  IMAD.IADD R2, R230, 0x1, R0 ;  /* 0x00000001e6027824 */ /* 0x000fea00078e0200 */
[----:B------:R-:W3:Y:S06]  /*13fa0*/  LDSM.16.M88.4 R16, [R0+0x6000] ;  /* 0x006000000010783b */ /* 0x000eec0000000200 */
[----:B------:R-:W1:Y:S06]  /*13fb0*/  LDSM.16.M88.4 R60, [R101+0x1000] ;  /* 0x00100000653c783b */ /* 0x000e6c0000000200 */
[----:B------:R-:W2:Y:S06]  /*13fc0*/  LDSM.16.M88.4 R32, [R0+0x6400] ;  /* 0x006400000020783b */ /* 0x000eac0000000200 */
[----:B------:R-:W0:Y:S06]  /*13fd0*/  LDGDEPBAR ;  /* 0x00000000000079af */ /* 0x000e2c0000000000 */
[----:B------:R-:W4:Y:S06]  /*13fe0*/  LDSM.16.M88.4 R48, [R0+0x6800] ;  /* 0x006800000030783b */ /* 0x000f2c0000000200 */
[----:B------:R-:W5:Y:S06]  /*13ff0*/  LDSM.16.M88.4 R108, [R0+0x6c00] ;  /* 0x006c0000006c783b */ /* 0x000f6c0000000200 */
[----:B------:R-:W-:Y:S01]  /*14000*/  LDSM.16.M88.4 R176, [R102] ;  /* 0x0000000066b0783b */ /* 0x000fe20000000200 */
[-C--:B---3--:R-:W-:Y:S05]  /*14010*/  HMMA.16816.F32.BF16 R4, R64, R16.reuse, RZ ;  /* 0x000000104004723c */ /* 0x088fea00000418ff */
[----:B------:R-:W3:Y:S06]  /*14020*/  LDSM.16.M88.4 R180, [R2+0x6000] ;  /* 0x0060000002b4783b */ /* 0x000eec0000000200 */
[----:B------:R-:W3:Y:S01]  /*14030*/  LDSM.16.M88.4 R184, [R102+0x1000] ;  /* 0x0010000066b8783b */ /* 0x000ee20000000200 */
[C---:B-1----:R-:W-:Y:S05]  /*14040*/  HMMA.16816.F32.BF16 R8, R60.reuse, R16, RZ ;  /* 0x000000103c08723c */ /* 0x042fea00000418ff */
[----:B------:R-:W1:Y:S03]  /*14050*/  LDSM.16.M88.4 R188, [R2+0x6400] ;  /* 0x0064000002bc783b */ /* 0x000e660000000200 */
[-C--:B------:R-:W-:Y:S03]  /*14060*/  HMMA.16816.F32.BF16 R12, R60, R18.reuse, RZ ;  /* 0x000000123c0c723c */ /* 0x080fe600000418ff */
[----:B------:R-:W1:Y:S05]  /*14070*/  LDSM.16.M88.4 R192, [R2+0x6800] ;  /* 0x0068000002c0783b */ /* 0x000e6a0000000200 */
[C---:B------:R-:W-:Y:S01]  /*14080*/  HMMA.16816.F32.BF16 R16, R64.reuse, R18, RZ ;  /* 0x000000124010723c */ /* 0x040fe200000418ff */
[----:B------:R-:W1:Y:S06]  /*14090*/  LDSM.16.M88.4 R196, [R2+0x6c00] ;  /* 0x006c000002c4783b */ /* 0x000e6c0000000200 */
[----:B------:R-:W-:Y:S01]  /*140a0*/  LDSM.16.M88.4 R200, [R0+0x7400] ;  /* 0x0074000000c8783b */ /* 0x000fe20000000200 */
[-C--:B--2---:R-:W-:Y:S05]  /*140b0*/  HMMA.16816.F32.BF16 R20, R64, R32.reuse, RZ ;  /* 0x000000204014723c */ /* 0x084fea00000418ff */
[----:B------:R-:W-:Y:S03]  /*140c0*/  LDSM.16.M88.4 R204, [R0+0x7800] ;  /* 0x0078000000cc783b */ /* 0x000fe60000000200 */
[C---:B------:R-:W-:Y:S03]  /*140d0*/  HMMA.16816.F32.BF16 R24, R60.reuse, R32, RZ ;  /* 0x000000203c18723c */ /* 0x040fe600000418ff */
[----:B------:R-:W-:Y:S05]  /*140e0*/  LDSM.16.M88.4 R208, [R2+0x7000] ;  /* 0x0070000002d0783b */ /* 0x000fea0000000200 */
[-C--:B------:R-:W-:Y:S01]  /*140f0*/  HMMA.16816.F32.BF16 R28, R60, R34.reuse, RZ ;  /* 0x000000223c1c723c */ /* 0x080fe200000418ff */
[----:B------:R-:W-:Y:S06]  /*14100*/  LDSM.16.M88.4 R212, [R102+0x3000] ;  /* 0x0030000066d4783b */ /* 0x000fec0000000200 */
[----:B------:R-:W-:Y:S01]  /*14110*/  LDSM.16.M88.4 R216, [R2+0x7400] ;  /* 0x0074000002d8783b */ /* 0x000fe20000000200 */
[C---:B------:R-:W-:Y:S05]  /*14120*/  HMMA.16816.F32.BF16 R32, R64.reuse, R34, RZ ;  /* 0x000000224020723c */ /* 0x040fea00000418ff */
[----:B------:R-:W-:Y:S03]  /*14130*/  LDSM.16.M88.4 R220, [R2+0x8800] ;  /* 0x0088000002dc783b */ /* 0x000fe60000000200 */
[-C--:B----4-:R-:W-:Y:S03]  /*14140*/  HMMA.16816.F32.BF16 R36, R64, R48.reuse, RZ ;  /* 0x000000304024723c */ /* 0x090fe600000418ff */
[----:B------:R-:W-:Y:S05]  /*14150*/  STL [R1+0x48], R103 ;  /* 0x0000486701007387 */ /* 0x000fea0000100800 */
        /* <DEDUP_REMOVED lines=8> */
[-C--:B---3--:R-:W-:Y:S08]  /*141e0*/  HMMA.16816.F32.BF16 R4, R176, R180.reuse, R4 ;  /* 0x000000b4b004723c */ /* 0x088ff00000041804 */
[C---:B------:R-:W-:Y:S08]  /*141f0*/  HMMA.16816.F32.BF16 R8, R184.reuse, R180, R8 ;  /* 0x000000b4b808723c */ /* 0x040ff00000041808 */
[-C--:B------:R-:W-:Y:S08]  /*14200*/  HMMA.16816.F32.BF16 R12, R184, R182.reuse, R12 ;  /* 0x000000b6b80c723c */ /* 0x080ff0000004180c */
[C---:B------:R-:W-:Y:S01]  /*14210*/  HMMA.16816.F32.BF16 R16, R176.reuse, R182, R16 ;  /* 0x000000b6b010723c */ /* 0x040fe20000041810 */
[----:B------:R-:W2:Y:S07]  /*14220*/  LDSM.16.M88.4 R180, [R0+0x7000] ;  /* 0x0070000000b4783b */ /* 0x000eae0000000200 */
[-C--:B-1----:R-:W-:Y:S08]  /*14230*/  HMMA.16816.F32.BF16 R20, R176, R188.reuse, R20 ;  /* 0x000000bcb014723c */ /* 0x082ff00000041814 */
        /* <DEDUP_REMOVED lines=16> */
[-C--:B--2---:R-:W-:Y:S08]  /*14340*/  HMMA.16816.F32.BF16 R4, R108, R180.reuse, R4 ;  /* 0x000000b46c04723c */ /* 0x084ff00000041804 */
        /* <DEDUP_REMOVED lines=35> */
[----:B------:R4:W5:Y:S07]  /*14580*/  LDSM.16.M88.4 R176, [R0+0x8c00] ;  /* 0x008c000000b0783b */ /* 0x00096e0000000200 */
[-C--:B-1----:R-:W-:Y:S08]  /*14590*/  HMMA.16816.F32.BF16 R52, R184, R180.reuse, R52 ;  /* 0x000000b4b834723c */ /* 0x082ff00000041834 */
[C---:B------:R-:W-:Y:S08]  /*145a0*/  HMMA.16816.F32.BF16 R56, R212.reuse, R180, R56 ;  /* 0x000000b4d438723c */ /* 0x040ff00000041838 */
[-C--:B------:R-:W-:Y:S01]  /*145b0*/  HMMA.16816.F32.BF16 R60, R212, R182.reuse, R60 ;  /* 0x000000b6d43c723c */ /* 0x080fe2000004183c */
[----:B------:R-:W1:Y:S01]  /*145c0*/  LDSM.16.M88.4 R212, [R2+0x8400] ;  /* 0x0084000002d4783b */ /* 0x000e620000000200 */
[----:B----4-:R-:W-:Y:S04]  /*145d0*/  IMAD.U32 R0, RZ, RZ, UR22 ;  /* 0x00000016ff007e24 */ /* 0x010fe8000f8e00ff */
[----:B------:R-:W-:Y:S02]  /*145e0*/  IMAD R0, R0, 0x40, R103 ;  /* 0x0000004000007824 */ /* 0x000fe400078e0267 */
[----:B------:R-:W-:Y:S08]  /*145f0*/  HMMA.16816.F32.BF16 R64, R184, R182, R64 ;  /* 0x000000b6b840723c */ /* 0x000ff00000041840 */
[-C--:B--2---:R-:W-:Y:S08]  /*14600*/  HMMA.16816.F32.BF16 R4, R108, R188.reuse, R4 ;  /* 0x000000bc6c04723c */ /* 0x084ff00000041804 */
        /* <DEDUP_REMOVED lines=11> */
[-C--:B-----5:R-:W-:Y:S08]  /*146c0*/  HMMA.16816.F32.BF16 R52, R108, R176.reuse, R52 ;  /* 0x000000b06c34723c */ /* 0x0a0ff00000041834 */
[C---:B------:R-:W-:Y:S04]  /*146d0*/  HMMA.16816.F32.BF16 R56, R192.reuse, R176, R56 ;  /* 0x000000b0c038723c */ /* 0x040fe80000041838 */
[----:B------:R-:W-:Y:S04]  /*146e0*/  VIADD R176, R0, 0x38 ;  /* 0x0000003800b07836 */ /* 0x000fe80000000000 */
[-C--:B------:R-:W-:Y:S03]  /*146f0*/  HMMA.16816.F32.BF16 R60, R192, R178.reuse, R60 ;  /* 0x000000b2c03c723c */ /* 0x080fe6000004183c */
[----:B------:R-:W-:Y:S04]  /*14700*/  VIADD R104, R176, UR21 ;  /* 0x00000015b0687c36 */ /* 0x000fe80008000000 */
[----:B------:R-:W-:Y:S01]  /*14710*/  VIADD R177, R104, 0xffffffc9 ;  /* 0xffffffc968b17836 */ /* 0x000fe20000000000 */
[----:B------:R-:W-:Y:S01]  /*14720*/  HMMA.16816.F32.BF16 R64, R108, R178, R64 ;  /* 0x000000b26c40723c */ /* 0x000fe20000041840 */
[----:B------:R2:W3:Y:S01]  /*14730*/  LDSM.16.M88.4 R108, [R2+0x8c00] ;  /* 0x008c0000026c783b */ /* 0x0004e20000000200 */
[----:B------:R-:W-:Y:S04]  /*14740*/  DEPBAR.LE SB0, 0x0 ;  /* 0x000080000000791a */ /* 0x000fe80000000000 */
[C---:B------:R-:W-:Y:S01]  /*14750*/  IMAD.IADD R102, R233.reuse, 0x1, -R177 ;  /* 0x00000001e9667824 */ /* 0x040fe200078e0ab1 */
[----:B------:R-:W-:Y:S01]  /*14760*/  BAR.SYNC.DEFER_BLOCKING 0x0 ;  /* 0x0000000000007b1d */ /* 0x000fe20000010000 */
[-C--:B------:R-:W-:Y:S05]  /*14770*/  HMMA.16816.F32.BF16 R4, R204, R208.reuse, R4 ;  /* 0x000000d0cc04723c */ /* 0x080fea0000041804 */
[----:B------:R-:W-:Y:S03]  /*14780*/  IABS R102, R102 ;  /* 0x0000006600667213 */ /* 0x000fe60000000000 */
[C---:B------:R-:W-:Y:S04]  /*14790*/  HMMA.16816.F32.BF16 R8, R216.reuse, R208, R8 ;  /* 0x000000d0d808723c */ /* 0x040fe80000041808 */
[----:B------:R-:W-:Y:S04]  /*147a0*/  I2FP.F32.S32 R102, R102 ;  /* 0x0000006600667245 */ /* 0x000fe80000201400 */
[-C--:B------:R-:W-:Y:S03]  /*147b0*/  HMMA.16816.F32.BF16 R12, R216, R210.reuse, R12 ;  /* 0x000000d2d80c723c */ /* 0x080fe6000004180c */
[----:B--2---:R-:W-:Y:S02]  /*147c0*/  VIADD R2, R0, UR21 ;  /* 0x0000001500027c36 */ /* 0x004fe40008000000 */
[----:B------:R-:W-:Y:S02]  /*147d0*/  FFMA.FTZ R5, R102, -UR6, R5 ;  /* 0x8000000666057c23 */ /* 0x000fe40008010005 */
[--C-:B------:R-:W-:Y:S01]  /*147e0*/  IMAD.IADD R103, R233, 0x1, -R2.reuse ;  /* 0x00000001e9677824 */ /* 0x100fe200078e0a02 */
[C---:B------:R-:W-:Y:S04]  /*147f0*/  HMMA.16816.F32.BF16 R16, R204.reuse, R210, R16 ;  /* 0x000000d2cc10723c */ /* 0x040fe80000041810 */
[--C-:B------:R-:W-:Y:S01]  /*14800*/  IMAD.IADD R101, R239, 0x1, -R2.reuse ;  /* 0x00000001ef657824 */ /* 0x100fe200078e0a02 */
[----:B------:R-:W-:Y:S01]  /*14810*/  IABS R103, R103 ;  /* 0x0000006700677213 */ /* 0x000fe20000000000 */
[--C-:B------:R-:W-:Y:S02]  /*14820*/  IMAD.IADD R102, R238, 0x1, -R2.reuse ;  /* 0x00000001ee667824 */ /* 0x100fe400078e0a02 */
[-C--:B-1----:R-:W-:Y:S03]  /*14830*/  HMMA.16816.F32.BF16 R20, R204, R212.reuse, R20 ;  /* 0x000000d4cc14723c */ /* 0x082fe60000041814 */
[----:B------:R-:W-:Y:S01]  /*14840*/  IABS R101, R101 ;  /* 0x0000006500657213 */ /* 0x000fe20000000000 */
[----:B------:R-:W-:Y:S01]  /*14850*/  IMAD.IADD R2, R240, 0x1, -R2 ;  /* 0x00000001f0027824 */ /* 0x000fe200078e0a02 */
[----:B------:R-:W-:Y:S02]  /*14860*/  I2FP.F32.S32 R103, R103 ;  /* 0x0000006700677245 */ /* 0x000fe40000201400 */
[----:B------:R-:W-:Y:S01]  /*14870*/  I2FP.F32.S32 R101, R101 ;  /* 0x0000006500657245 */ /* 0x000fe20000201400 */
[C---:B------:R-:W-:Y:S04]  /*14880*/  HMMA.16816.F32.BF16 R24, R216.reuse, R212, R24 ;  /* 0x000000d4d818723c */ /* 0x040fe80000041818 */
[----:B------:R-:W-:Y:S01]  /*14890*/  FFMA.FTZ R4, R103, -UR6, R4 ;  /* 0x8000000667047c23 */ /* 0x000fe20008010004 */
[--C-:B------:R-:W-:Y:S02]  /*148a0*/  IMAD.IADD R103, R239, 0x1, -R177.reuse ;  /* 0x00000001ef677824 */ /* 0x100fe400078e0ab1 */
[----:B------:R-:W-:Y:S01]  /*148b0*/  FFMA.FTZ R6, R101, -UR6, R6 ;  /* 0x8000000665067c23 */ /* 0x000fe20008010006 */
[----:B------:R-:W-:Y:S01]  /*148c0*/  IMAD.IADD R101, R238, 0x1, -R177 ;  /* 0x00000001ee657824 */ /* 0x000fe200078e0ab1 */
[-C--:B------:R-:W-:Y:S03]  /*148d0*/  HMMA.16816.F32.BF16 R28, R216, R214.reuse, R28 ;  /* 0x000000d6d81c723c */ /* 0x080fe6000004181c */
[----:B------:R-:W-:Y:S02]  /*148e0*/  IABS R107, R102 ;  /* 0x00000066006b7213 */ /* 0x000fe40000000000 */
[----:B------:R-:W-:Y:S02]  /*148f0*/  IABS R102, R103 ;  /* 0x0000006700667213 */ /* 0x000fe40000000000 */
[----:B------:R-:W-:Y:S01]  /*14900*/  IABS R103, R2 ;  /* 0x0000000200677213 */ /* 0x000fe20000000000 */
[C---:B------:R-:W-:Y:S04]  /*14910*/  HMMA.16816.F32.BF16 R32, R204.reuse, R214, R32 ;  /* 0x000000d6cc20723c */ /* 0x040fe80000041820 */
[----:B------:R-:W-:Y:S01]  /*14920*/  IABS R2, R101 ;  /* 0x0000006500027213 */ /* 0x000fe20000000000 */
[----:B------:R-:W-:Y:S01]  /*14930*/  IMAD.MOV.U32 R101, RZ, RZ, R102 ;  /* 0x000000ffff657224 */ /* 0x000fe200078e0066 */
[----:B------:R-:W-:Y:S01]  /*14940*/  I2FP.F32.S32 R102, R107 ;  /* 0x0000006b00667245 */ /* 0x000fe20000201400 */
[----:B------:R-:W-:Y:S01]  /*14950*/  VIADD R107, R0, 0x1 ;  /* 0x00000001006b7836 */ /* 0x000fe20000000000 */
[-C--:B------:R-:W-:Y:S03]  /*14960*/  HMMA.16816.F32.BF16 R36, R204, R220.reuse, R36 ;  /* 0x000000dccc24723c */ /* 0x080fe60000041824 */
[----:B------:R-:W-:Y:S01]  /*14970*/  I2FP.F32.S32 R2, R2 ;  /* 0x0000000200027245 */ /* 0x000fe20000201400 */
[----:B------:R-:W-:Y:S01]  /*14980*/  FFMA.FTZ R8, R102, -UR6, R8 ;  /* 0x8000000666087c23 */ /* 0x000fe20008010008 */
[----:B------:R-:W-:Y:S01]  /*14990*/  I2FP.F32.S32 R101, R101 ;  /* 0x0000006500657245 */ /* 0x000fe20000201400 */
[----:B------:R-:W-:Y:S01]  /*149a0*/  VIADD R102, R239, -UR7 ;  /* 0x80000007ef667c36 */ /* 0x000fe20008000000 */
[----:B------:R-:W-:Y:S01]  /*149b0*/  I2FP.F32.S32 R103, R103 ;  /* 0x0000006700677245 */ /* 0x000fe20000201400 */
[C---:B------:R-:W-:Y:S04]  /*149c0*/  HMMA.16816.F32.BF16 R40, R216.reuse, R220, R40 ;  /* 0x000000dcd828723c */ /* 0x040fe80000041828 */
[----:B------:R-:W-:Y:S01]  /*149d0*/  FFMA.FTZ R9, R2, -UR6, R9 ;  /* 0x8000000602097c23 */ /* 0x000fe20008010009 */
[----:B------:R-:W-:Y:S02]  /*149e0*/  VIADD R2, R233, -UR7 ;  /* 0x80000007e9027c36 */ /* 0x000fe40008000000 */
[----:B------:R-:W-:Y:S01]  /*149f0*/  FFMA.FTZ R7, R101, -UR6, R7 ;  /* 0x8000000665077c23 */ /* 0x000fe20008010007 */
[----:B------:R-:W-:Y:S01]  /*14a00*/  FFMA.FTZ R10, R103, -UR6, R10 ;  /* 0x80000006670a7c23 */ /* 0x000fe2000801000a */
[-C--:B------:R-:W-:Y:S03]  /*14a10*/  HMMA.16816.F32.BF16 R44, R216, R222.reuse, R44 ;  /* 0x000000ded82c723c */ /* 0x080fe6000004182c */
[----:B------:R-:W-:Y:S01]  /*14a20*/  VIADD R101, R238, -UR7 ;  /* 0x80000007ee657c36 */ /* 0x000fe20008000000 */
[-C--:B------:R-:W-:Y:S01]  /*14a30*/  ISETP.GT.AND P6, PT, R2, R0.reuse, PT ;  /* 0x000000000200720c */ /* 0x080fe20003fc4270 */
[----:B------:R-:W-:Y:S01]  /*14a40*/  VIADD R103, R240, -UR7 ;  /* 0x80000007f0677c36 */ /* 0x000fe20008000000 */
[----:B------:R-:W-:Y:S02]  /*14a50*/  ISETP.GT.AND P3, PT, R102, R0, PT ;  /* 0x000000006600720c */ /* 0x000fe40003f64270 */
[C---:B------:R-:W-:Y:S08]  /*14a60*/  HMMA.16816.F32.BF16 R48, R204.reuse, R222, R48 ;  /* 0x000000decc30723c */ /* 0x040ff00000041830 */
[-C--:B---3--:R-:W-:Y:S08]  /*14a70*/  HMMA.16816.F32.BF16 R52, R204, R108.reuse, R52 ;  /* 0x0000006ccc34723c */ /* 0x088ff00000041834 */
[C---:B------:R-:W-:Y:S08]  /*14a80*/  HMMA.16816.F32.BF16 R56, R216.reuse, R108, R56 ;  /* 0x0000006cd838723c */ /* 0x040ff00000041838 */
[-C--:B------:R-:W-:Y:S08]  /*14a90*/  HMMA.16816.F32.BF16 R60, R216, R110.reuse, R60 ;  /* 0x0000006ed83c723c */ /* 0x080ff0000004183c */
[----:B------:R-:W-:Y:S01]  /*14aa0*/  HMMA.16816.F32.BF16 R64, R204, R110, R64 ;  /* 0x0000006ecc40723c */ /* 0x000fe20000041840 */
[----:B------:R-:W-:Y:S08]  /*14ab0*/  @!UPT UIADD3 URZ, UPT, UPT, URZ, URZ, URZ ;  /* 0x000000fffffff290 */ /* 0x000ff0000fffe0ff */
[----:B------:R-:W-:Y:S11]  /*14ac0*/  BRA.U.ANY UP0, `(.L_x_350) ;  /* 0xffffffed002c7547 */ /* 0x000ff6000b93ffff */
.L_x_349:
[-C--:B------:R-:W-:Y:S01]  /*14ad0*/  ISETP.GT.AND P2, PT, R2, R107.reuse, PT ;  /* 0x0000006b0200720c */ /* 0x080fe20003f44270 */
[----:B------:R-:W-:Y:S01]  /*14ae0*/  IMAD.IADD R177, R240, 0x1, -R177 ;  /* 0x00000001f0b17824 */ /* 0x000fe200078e0ab1 */
[----:B-1----:R-:W-:Y:S01]  /*14af0*/  FSEL R108, R4, -INF , !P6 ;  /* 0xff800000046c7808 */ /* 0x002fe20007000000 */
[----:B------:R-:W-:Y:S01]  /*14b00*/  VIADD R4, R104, 0xffffffd1 ;  /* 0xffffffd168047836 */ /* 0x000fe20000000000 */
[----:B------:R-:W-:Y:S01]  /*14b10*/  ISETP.GT.AND P6, PT, R102, R107, PT ;  /* 0x0000006b6600720c */ /* 0x000fe20003fc4270 */
[----:B------:R-:W-:Y:S01]  /*14b20*/  UISETP.GT.AND UP0, UPT, UR22, UR18, UPT ;  /* 0x000000121600728c */ /* 0x000fe2000bf04270 */
[----:B------:R-:W-:Y:S01]  /*14b30*/  FSEL R111, R5, -INF , !P2 ;  /* 0xff800000056f7808 */ /* 0x000fe20005000000 */
[----:B------:R-:W-:Y:S01]  /*14b40*/  VIADD R5, R104, 0xffffffd0 ;  /* 0xffffffd068057836 */ /* 0x000fe20000000000 */
[----:B------:R-:W-:Y:S01]  /*14b50*/  ISETP.GT.AND P1, PT, R101, R0, PT ;  /* 0x000000006500720c */ /* 0x000fe20003f24270 */
[----:B------:R-:W-:Y:S01]  /*14b60*/  UIADD3 UR22, UPT, UPT, UR22, -0x1, URZ ;  /* 0xffffffff16167890 */ /* 0x000fe2000fffe0ff */
[----:B------:R-:W-:Y:S01]  /*14b70*/  FSEL R109, R7, -INF , !P6 ;  /* 0xff800000076d7808 */ /* 0x000fe20007000000 */
[--C-:B------:R-:W-:Y:S01]  /*14b80*/  IMAD.IADD R7, R240, 0x1, -R5.reuse ;  /* 0x00000001f0077824 */ /* 0x100fe200078e0a05 */
[----:B------:R-:W-:Y:S01]  /*14b90*/  FSEL R178, R8, -INF , !P1 ;  /* 0xff80000008b27808 */ /* 0x000fe20004800000 */
[--C-:B------:R-:W-:Y:S01]  /*14ba0*/  IMAD.IADD R8, R238, 0x1, -R5.reuse ;  /* 0x00000001ee087824 */ /* 0x100fe200078e0a05 */
[----:B------:R-:W-:Y:S01]  /*14bb0*/  FSEL R110, R6, -INF , !P3 ;  /* 0xff800000066e7808 */ /* 0x000fe20005800000 */
[----:B------:R-:W-:Y:S01]  /*14bc0*/  IMAD.IADD R6, R238, 0x1, -R4 ;  /* 0x00000001ee067824 */ /* 0x000fe200078e0a04 */
[----:B------:R-:W-:Y:S02]  /*14bd0*/  IABS R7, R7 ;  /* 0x0000000700077213 */ /* 0x000fe40000000000 */
[----:B------:R-:W-:Y:S02]  /*14be0*/  IABS R8, R8 ;  /* 0x0000000800087213 */ /* 0x000fe40000000000 */
[----:B------:R-:W-:Y:S02]  /*14bf0*/  I2FP.F32.S32 R7, R7 ;  /* 0x0000000700077245 */ /* 0x000fe40000201400 */
[----:B------:R-:W-:Y:S02]  /*14c00*/  I2FP.F32.S32 R8, R8 ;  /* 0x0000000800087245 */ /* 0x000fe40000201400 */
[----:B------:R-:W-:Y:S01]  /*14c10*/  IABS R6, R6 ;  /* 0x0000000600067213 */ /* 0x000fe20000000000 */
[----:B------:R-:W-:Y:S01]  /*14c20*/  FFMA.FTZ R14, R7, -UR6, R14 ;  /* 0x80000006070e7c23 */ /* 0x000fe2000801000e */
[----:B------:R-:W-:Y:S01]  /*14c30*/  ISETP.GT.AND P0, PT, R103, R0, PT ;  /* 0x000000006700720c */ /* 0x000fe20003f04270 */
[----:B------:R-:W-:Y:S01]  /*14c40*/  FFMA.FTZ R12, R8, -UR6, R12 ;  /* 0x80000006080c7c23 */ /* 0x000fe2000801000c */
[----:B------:R-:W-:Y:S01]  /*14c50*/  ISETP.GT.AND P2, PT, R101, R107, PT ;  /* 0x0000006b6500720c */ /* 0x000fe20003f44270 */
[--C-:B------:R-:W-:Y:S01]  /*14c60*/  IMAD.IADD R7, R240, 0x1, -R4.reuse ;  /* 0x00000001f0077824 */ /* 0x100fe200078e0a04 */
[----:B------:R-:W-:Y:S01]  /*14c70*/  IABS R177, R177 ;  /* 0x000000b100b17213 */ /* 0x000fe20000000000 */
[--C-:B------:R-:W-:Y:S01]  /*14c80*/  IMAD.IADD R8, R233, 0x1, -R5.reuse ;  /* 0x00000001e9087824 */ /* 0x100fe200078e0a05 */
[----:B------:R-:W-:Y:S01]  /*14c90*/  I2FP.F32.S32 R6, R6 ;  /* 0x0000000600067245 */ /* 0x000fe20000201400 */
[----:B------:R-:W-:Y:S01]  /*14ca0*/  IMAD.IADD R5, R239, 0x1, -R5 ;  /* 0x00000001ef057824 */ /* 0x000fe200078e0a05 */
[----:B------:R-:W-:Y:S02]  /*14cb0*/  FSEL R9, R9, -INF , !P2 ;  /* 0xff80000009097808 */ /* 0x000fe40005000000 */
[----:B------:R-:W-:Y:S01]  /*14cc0*/  I2FP.F32.S32 R177, R177 ;  /* 0x000000b100b17245 */ /* 0x000fe20000201400 */
[----:B------:R-:W-:Y:S01]  /*14cd0*/  FFMA.FTZ R13, R6, -UR6, R13 ;  /* 0x80000006060d7c23 */ /* 0x000fe2000801000d */
[----:B------:R-:W-:Y:S01]  /*14ce0*/  FSEL R10, R10, -INF , !P0 ;  /* 0xff8000000a0a7808 */ /* 0x000fe20004000000 */
[--C-:B------:R-:W-:Y:S01]  /*14cf0*/  IMAD.IADD R6, R233, 0x1, -R4.reuse ;  /* 0x00000001e9067824 */ /* 0x100fe200078e0a04 */
[----:B------:R-:W-:Y:S01]  /*14d00*/  ISETP.GT.AND P3, PT, R103, R107, PT ;  /* 0x0000006b6700720c */ /* 0x000fe20003f64270 */
[----:B------:R-:W-:Y:S01]  /*14d10*/  FFMA.FTZ R11, R177, -UR6, R11 ;  /* 0x80000006b10b7c23 */ /* 0x000fe2000801000b */
[----:B------:R-:W-:Y:S01]  /*14d20*/  ISETP.GE.AND P6, PT, R107, R234, PT ;  /* 0x000000ea6b00720c */ /* 0x000fe20003fc6270 */
[----:B------:R-:W-:Y:S01]  /*14d30*/  IMAD.IADD R4, R239, 0x1, -R4 ;  /* 0x00000001ef047824 */ /* 0x000fe200078e0a04 */
[C---:B------:R-:W-:Y:S02]  /*14d40*/  ISETP.GE.AND P1, PT, R107.reuse, R236, PT ;  /* 0x000000ec6b00720c */ /* 0x040fe40003f26270 */
[C---:B------:R-:W-:Y:S02]  /*14d50*/  ISETP.GE.AND P2, PT, R107.reuse, R235, PT ;  /* 0x000000eb6b00720c */ /* 0x040fe40003f46270 */
[----:B------:R-:W-:Y:S02]  /*14d60*/  ISETP.GE.AND P0, PT, R107, R237, PT ;  /* 0x000000ed6b00720c */ /* 0x000fe40003f06270 */
[----:B------:R-:W-:Y:S02]  /*14d70*/  IABS R107, R7 ;  /* 0x00000007006b7213 */ /* 0x000fe40000000000 */
[----:B------:R-:W-:Y:S02]  /*14d80*/  IABS R177, R5 ;  /* 0x0000000500b17213 */ /* 0x000fe40000000000 */
[----:B------:R-:W-:Y:S01]  /*14d90*/  IABS R7, R8 ;  /* 0x0000000800077213 */ /* 0x000fe20000000000 */
[----:B------:R-:W-:Y:S01]  /*14da0*/  IMAD.MOV.U32 R5, RZ, RZ, R107 ;  /* 0x000000ffff057224 */ /* 0x000fe200078e006b */
[----:B------:R-:W-:Y:S02]  /*14db0*/  IABS R8, R4 ;  /* 0x0000000400087213 */ /* 0x000fe40000000000 */
[----:B------:R-:W-:Y:S02]  /*14dc0*/  FSEL R11, R11, -INF , !P3 ;  /* 0xff8000000b0b7808 */ /* 0x000fe40005800000 */
[----:B------:R-:W-:Y:S02]  /*14dd0*/  I2FP.F32.S32 R4, R5 ;  /* 0x0000000500047245 */ /* 0x000fe40000201400 */
[----:B------:R-:W-:Y:S01]  /*14de0*/  I2FP.F32.S32 R5, R7 ;  /* 0x0000000700057245 */ /* 0x000fe20000201400 */
[----:B------:R-:W-:Y:S01]  /*14df0*/  IMAD.MOV.U32 R7, RZ, RZ, R177 ;  /* 0x000000ffff077224 */ /* 0x000fe200078e00b1 */
[----:B------:R-:W-:Y:S01]  /*14e00*/  ISETP.GE.AND P3, PT, R0, R234, PT ;  /* 0x000000ea0000720c */ /* 0x000fe20003f66270 */
[----:B------:R-:W-:Y:S01]  /*14e10*/  FFMA.FTZ R15, R4, -UR6, R15 ;  /* 0x80000006040f7c23 */ /* 0x000fe2000801000f */
[----:B------:R-:W-:Y:S01]  /*14e20*/  FSEL R182, R111, -INF , !P6 ;  /* 0xff8000006fb67808 */ /* 0x000fe20007000000 */
[----:B------:R-:W-:Y:S01]  /*14e30*/  FFMA.FTZ R16, R5, -UR6, R16 ;  /* 0x8000000605107c23 */ /* 0x000fe20008010010 */
[----:B------:R-:W-:Y:S01]  /*14e40*/  I2FP.F32.S32 R4, R7 ;  /* 0x0000000700047245 */ /* 0x000fe20000201400 */
[----:B------:R-:W-:Y:S01]  /*14e50*/  VIADD R7, R104, 0xffffffd8 ;  /* 0xffffffd868077836 */ /* 0x000fe20000000000 */
[----:B------:R-:W-:Y:S02]  /*14e60*/  I2FP.F32.S32 R5, R8 ;  /* 0x0000000800057245 */ /* 0x000fe40000201400 */
[----:B------:R-:W-:Y:S01]  /*14e70*/  FSEL R183, R108, -INF , !P3 ;  /* 0xff8000006cb77808 */ /* 0x000fe20005800000 */
[----:B------:R-:W-:Y:S01]  /*14e80*/  FFMA.FTZ R18, R4, -UR6, R18 ;  /* 0x8000000604127c23 */ /* 0x000fe20008010012 */
[C---:B------:R-:W-:Y:S01]  /*14e90*/  ISETP.GE.AND P3, PT, R0.reuse, R236, PT ;  /* 0x000000ec0000720c */ /* 0x040fe20003f66270 */
[----:B------:R-:W-:Y:S01]  /*14ea0*/  FFMA.FTZ R19, R5, -UR6, R19 ;  /* 0x8000000605137c23 */ /* 0x000fe20008010013 */
[----:B------:R-:W-:Y:S01]  /*14eb0*/  IABS R6, R6 ;  /* 0x0000000600067213 */ /* 0x000fe20000000000 */
[----:B------:R-:W-:Y:S01]  /*14ec0*/  VIADD R5, R0, 0x8 ;  /* 0x0000000800057836 */ /* 0x000fe20000000000 */
[----:B------:R-:W-:Y:S01]  /*14ed0*/  FSEL R181, R110, -INF , !P3 ;  /* 0xff8000006eb57808 */ /* 0x000fe20005800000 */
[----:B------:R-:W-:Y:S01]  /*14ee0*/  VIADD R4, R0, 0x9 ;  /* 0x0000000900047836 */ /* 0x000fe20000000000 */
[----:B------:R-:W-:Y:S01]  /*14ef0*/  FSEL R180, R109, -INF , !P1 ;  /* 0xff8000006db47808 */ /* 0x000fe20004800000 */
[----:B------:R-:W-:Y:S01]  /*14f00*/  IMAD.IADD R8, R239, 0x1, -R7 ;  /* 0x00000001ef087824 */ /* 0x000fe200078e0a07 */
[CC--:B------:R-:W-:Y:S02]  /*14f10*/  ISETP.GT.AND P6, PT, R101.reuse, R5.reuse, PT ;  /* 0x000000056500720c */ /* 0x0c0fe40003fc4270 */
[----:B------:R-:W-:Y:S02]  /*14f20*/  ISETP.GT.AND P3, PT, R101, R4, PT ;  /* 0x000000046500720c */ /* 0x000fe40003f64270 */
[----:B------:R-:W-:Y:S02]  /*14f30*/  ISETP.GT.AND P1, PT, R103, R5, PT ;  /* 0x000000056700720c */ /* 0x000fe40003f24270 */
[----:B------:R-:W-:Y:S02]  /*14f40*/  I2FP.F32.S32 R6, R6 ;  /* 0x0000000600067245 */ /* 0x000fe40000201400 */
[----:B------:R-:W-:Y:S02]  /*14f50*/  FSEL R12, R12, -INF , !P6 ;  /* 0xff8000000c0c7808 */ /* 0x000fe40007000000 */
[----:B------:R-:W-:Y:S01]  /*14f60*/  FSEL R13, R13, -INF , !P3 ;  /* 0xff8000000d0d7808 */ /* 0x000fe20005800000 */
[----:B------:R-:W-:Y:S01]  /*14f70*/  FFMA.FTZ R17, R6, -UR6, R17 ;  /* 0x8000000606117c23 */ /* 0x000fe20008010011 */
[-C--:B------:R-:W-:Y:S01]  /*14f80*/  ISETP.GT.AND P6, PT, R103, R4.reuse, PT ;  /* 0x000000046700720c */ /* 0x080fe20003fc4270 */
[--C-:B------:R-:W-:Y:S01]  /*14f90*/  IMAD.IADD R6, R233, 0x1, -R7.reuse ;  /* 0x00000001e9067824 */ /* 0x100fe200078e0a07 */
[----:B------:R-:W-:Y:S02]  /*14fa0*/  ISETP.GE.AND P3, PT, R0, R235, PT ;  /* 0x000000eb0000720c */ /* 0x000fe40003f66270 */
[----:B------:R-:W-:Y:S02]  /*14fb0*/  FSEL R14, R14, -INF , !P1 ;  /* 0xff8000000e0e7808 */ /* 0x000fe40004800000 */
[----:B------:R-:W-:Y:S02]  /*14fc0*/  ISETP.GE.AND P1, PT, R0, R237, PT ;  /* 0x000000ed0000720c */ /* 0x000fe40003f26270 */
[----:B------:R-:W-:Y:S02]  /*14fd0*/  FSEL R15, R15, -INF , !P6 ;  /* 0xff8000000f0f7808 */ /* 0x000fe40007000000 */
[----:B------:R-:W-:Y:S02]  /*14fe0*/  FSEL R178, R178, -INF , !P3 ;  /* 0xff800000b2b27808 */ /* 0x000fe40005800000 */
[CC--:B------:R-:W-:Y:S02]  /*14ff0*/  ISETP.GT.AND P6, PT, R2.reuse, R5.reuse, PT ;  /* 0x000000050200720c */ /* 0x0c0fe40003fc4270 */
[-C--:B------:R-:W-:Y:S02]  /*15000*/  ISETP.GT.AND P3, PT, R2, R4.reuse, PT ;  /* 0x000000040200720c */ /* 0x080fe40003f64270 */
[----:B------:R-:W-:Y:S02]  /*15010*/  FSEL R177, R9, -INF , !P2 ;  /* 0xff80000009b17808 */ /* 0x000fe40005000000 */
[----:B------:R-:W-:Y:S02]  /*15020*/  FSEL R179, R10, -INF , !P1 ;  /* 0xff8000000ab37808 */ /* 0x000fe40004800000 */
[C---:B------:R-:W-:Y:S02]  /*15030*/  ISETP.GT.AND P2, PT, R102.reuse, R5, PT ;  /* 0x000000056600720c */ /* 0x040fe40003f44270 */
[----:B------:R-:W-:Y:S02]  /*15040*/  ISETP.GT.AND P1, PT, R102, R4, PT ;  /* 0x000000046600720c */ /* 0x000fe40003f24270 */
[----:B------:R-:W-:Y:S02]  /*15050*/  FSEL R184, R11, -INF , !P0 ;  /* 0xff8000000bb87808 */ /* 0x000fe40004000000 */
[----:B------:R-:W-:Y:S02]  /*15060*/  FSEL R16, R16, -INF , !P6 ;  /* 0xff80000010107808 */ /* 0x000fe40007000000 */
[----:B------:R-:W-:Y:S02]  /*15070*/  FSEL R17, R17, -INF , !P3 ;  /* 0xff80000011117808 */ /* 0x000fe40005800000 */
[CC--:B------:R-:W-:Y:S02]  /*15080*/  ISETP.GE.AND P0, PT, R5.reuse, R235.reuse, PT ;  /* 0x000000eb0500720c */ /* 0x0c0fe40003f06270 */
[----:B------:R-:W-:Y:S02]  /*15090*/  ISETP.GE.AND P6, PT, R4, R235, PT ;  /* 0x000000eb0400720c */ /* 0x000fe40003fc6270 */
[-C--:B------:R-:W-:Y:S02]  /*150a0*/  ISETP.GE.AND P3, PT, R5, R237.reuse, PT ;  /* 0x000000ed0500720c */ /* 0x080fe40003f66270 */
[----:B------:R-:W-:Y:S02]  /*150b0*/  FSEL R18, R18, -INF , !P2 ;  /* 0xff80000012127808 */ /* 0x000fe40005000000 */
[----:B------:R-:W-:Y:S02]  /*150c0*/  FSEL R19, R19, -INF , !P1 ;  /* 0xff80000013137808 */ /* 0x000fe40004800000 */
[C---:B------:R-:W-:Y:S02]  /*150d0*/  ISETP.GE.AND P2, PT, R5.reuse, R234, PT ;  /* 0x000000ea0500720c */ /* 0x040fe40003f46270 */
[----:B------:R-:W-:Y:S01]  /*150e0*/  ISETP.GE.AND P1, PT, R5, R236, PT ;  /* 0x000000ec0500720c */ /* 0x000fe20003f26270 */
[----:B------:R-:W-:Y:S01]  /*150f0*/  VIADD R5, R104, 0xffffffd9 ;  /* 0xffffffd968057836 */ /* 0x000fe20000000000 */
[----:B------:R-:W-:Y:S01]  /*15100*/  FSEL R109, R12, -INF , !P0 ;  /* 0xff8000000c6d7808 */ /* 0x000fe20004000000 */
[----:B------:R-:W-:Y:S01]  /*15110*/  IMAD.IADD R12, R238, 0x1, -R7 ;  /* 0x00000001ee0c7824 */ /* 0x000fe200078e0a07 */
[----:B------:R-:W-:Y:S01]  /*15120*/  FSEL R111, R13, -INF , !P6 ;  /* 0xff8000000d6f7808 */ /* 0x000fe20007000000 */
[----:B------:R-:W-:Y:S01]  /*15130*/  IMAD.IADD R10, R239, 0x1, -R5 ;  /* 0x00000001ef0a7824 */ /* 0x000fe200078e0a05 */
[----:B------:R-:W-:Y:S01]  /*15140*/  FSEL R14, R14, -INF , !P3 ;  /* 0xff8000000e0e7808 */ /* 0x000fe20005800000 */
[----:B------:R-:W-:Y:S01]  /*15150*/  IMAD.IADD R7, R240, 0x1, -R7 ;  /* 0x00000001f0077824 */ /* 0x000fe200078e0a07 */
[C---:B------:R-:W-:Y:S02]  /*15160*/  ISETP.GE.AND P0, PT, R4.reuse, R237, PT ;  /* 0x000000ed0400720c */ /* 0x040fe40003f06270 */
[C---:B------:R-:W-:Y:S02]  /*15170*/  ISETP.GE.AND P6, PT, R4.reuse, R234, PT ;  /* 0x000000ea0400720c */ /* 0x040fe40003fc6270 */
[----:B------:R-:W-:Y:S01]  /*15180*/  ISETP.GE.AND P3, PT, R4, R236, PT ;  /* 0x000000ec0400720c */ /* 0x000fe20003f66270 */
[----:B------:R-:W-:Y:S01]  /*15190*/  IMAD.IADD R4, R233, 0x1, -R5 ;  /* 0x00000001e9047824 */ /* 0x000fe200078e0a05 */
[----:B------:R-:W-:Y:S02]  /*151a0*/  IABS R11, R6 ;  /* 0x00000006000b7213 */ /* 0x000fe40000000000 */
[----:B------:R-:W-:Y:S02]  /*151b0*/  IABS R8, R8 ;  /* 0x0000000800087213 */ /* 0x000fe40000000000 */
[----:B------:R-:W-:Y:S02]  /*151c0*/  IABS R9, R4 ;  /* 0x0000000400097213 */ /* 0x000fe40000000000 */
[----:B------:R-:W-:Y:S02]  /*151d0*/  IABS R4, R10 ;  /* 0x0000000a00047213 */ /* 0x000fe40000000000 */
[----:B------:R-:W-:Y:S02]  /*151e0*/  IABS R6, R12 ;  /* 0x0000000c00067213 */ /* 0x000fe40000000000 */
[----:B------:R-:W-:Y:S02]  /*151f0*/  I2FP.F32.S32 R4, R4 ;  /* 0x0000000400047245 */ /* 0x000fe40000201400 */
[----:B------:R-:W-:Y:S02]  /*15200*/  I2FP.F32.S32 R8, R8 ;  /* 0x0000000800087245 */ /* 0x000fe40000201400 */
[----:B------:R-:W-:Y:S01]  /*15210*/  I2FP.F32.S32 R11, R11 ;  /* 0x0000000b000b7245 */ /* 0x000fe20000201400 */
[----:B------:R-:W-:Y:S01]  /*15220*/  FFMA.FTZ R23, R4, -UR6, R23 ;  /* 0x8000000604177c23 */ /* 0x000fe20008010017 */
[----:B------:R-:W-:Y:S01]  /*15230*/  I2FP.F32.S32 R6, R6 ;  /* 0x0000000600067245 */ /* 0x000fe20000201400 */
[----:B------:R-:W-:Y:S02]  /*15240*/  VIADD R4, R0, 0x10 ;  /* 0x0000001000047836 */ /* 0x000fe40000000000 */
[----:B------:R-:W-:Y:S01]  /*15250*/  FFMA.FTZ R22, R8, -UR6, R22 ;  /* 0x8000000608167c23 */ /* 0x000fe20008010016 */
[----:B------:R-:W-:Y:S01]  /*15260*/  I2FP.F32.S32 R9, R9 ;  /* 0x0000000900097245 */ /* 0x000fe20000201400 */
[----:B------:R-:W-:Y:S01]  /*15270*/  FFMA.FTZ R20, R11, -UR6, R20 ;  /* 0x800000060b147c23 */ /* 0x000fe20008010014 */
[----:B------:R-:W-:Y:S01]  /*15280*/  FFMA.FTZ R24, R6, -UR6, R24 ;  /* 0x8000000606187c23 */ /* 0x000fe20008010018 */
[----:B------:R-:W-:Y:S01]  /*15290*/  FSEL R15, R15, -INF , !P0 ;  /* 0xff8000000f0f7808 */ /* 0x000fe20004000000 */
[----:B------:R-:W-:Y:S01]  /*152a0*/  IMAD.IADD R8, R238, 0x1, -R5 ;  /* 0x00000001ee087824 */ /* 0x000fe200078e0a05 */
[----:B------:R-:W-:Y:S01]  /*152b0*/  ISETP.GT.AND P0, PT, R2, R4, PT ;  /* 0x000000040200720c */ /* 0x000fe20003f04270 */
[----:B------:R-:W-:Y:S02]  /*152c0*/  VIADD R6, R0, 0x11 ;  /* 0x0000001100067836 */ /* 0x000fe40000000000 */
[----:B------:R-:W-:Y:S01]  /*152d0*/  FFMA.FTZ R21, R9, -UR6, R21 ;  /* 0x8000000609157c23 */ /* 0x000fe20008010015 */
[----:B------:R-:W-:Y:S01]  /*152e0*/  IMAD.IADD R5, R240, 0x1, -R5 ;  /* 0x00000001f0057824 */ /* 0x000fe200078e0a05 */
[----:B------:R-:W-:Y:S02]  /*152f0*/  FSEL R20, R20, -INF , !P0 ;  /* 0xff80000014147808 */ /* 0x000fe40004000000 */
[----:B------:R-:W-:Y:S02]  /*15300*/  IABS R9, R8 ;  /* 0x0000000800097213 */ /* 0x000fe40000000000 */
[----:B------:R-:W-:Y:S02]  /*15310*/  ISETP.GT.AND P0, PT, R2, R6, PT ;  /* 0x000000060200720c */ /* 0x000fe40003f04270 */
[----:B------:R-:W-:Y:S01]  /*15320*/  IABS R8, R5 ;  /* 0x0000000500087213 */ /* 0x000fe20000000000 */
[----:B------:R-:W-:Y:S01]  /*15330*/  IMAD.MOV.U32 R5, RZ, RZ, R9 ;  /* 0x000000ffff057224 */ /* 0x000fe200078e0009 */
[----:B------:R-:W-:Y:S02]  /*15340*/  FSEL R21, R21, -INF , !P0 ;  /* 0xff80000015157808 */ /* 0x000fe40004000000 */
[----:B------:R-:W-:Y:S02]  /*15350*/  ISETP.GT.AND P0, PT, R102, R4, PT ;  /* 0x000000046600720c */ /* 0x000fe40003f04270 */
[----:B------:R-:W-:Y:S02]  /*15360*/  I2FP.F32.S32 R5, R5 ;  /* 0x0000000500057245 */ /* 0x000fe40000201400 */
[----:B------:R-:W-:Y:S02]  /*15370*/  FSEL R22, R22, -INF , !P0 ;  /* 0xff80000016167808 */ /* 0x000fe40004000000 */
[----:B------:R-:W-:Y:S01]  /*15380*/  ISETP.GT.AND P0, PT, R102, R6, PT ;  /* 0x000000066600720c */ /* 0x000fe20003f04270 */
[----:B------:R-:W-:Y:S01]  /*15390*/  FFMA.FTZ R25, R5, -UR6, R25 ;  /* 0x8000000605197c23 */ /* 0x000fe20008010019 */
[----:B------:R-:W-:Y:S01]  /*153a0*/  IABS R7, R7 ;  /* 0x0000000700077213 */ /* 0x000fe20000000000 */
[----:B------:R-:W-:Y:S01]  /*153b0*/  VIADD R5, R104, 0xffffffe1 ;  /* 0xffffffe168057836 */ /* 0x000fe20000000000 */
[----:B------:R-:W-:Y:S02]  /*153c0*/  FSEL R23, R23, -INF , !P0 ;  /* 0xff80000017177808 */ /* 0x000fe40004000000 */
[----:B------:R-:W-:Y:S01]  /*153d0*/  FSEL R16, R16, -INF , !P2 ;  /* 0xff80000010107808 */ /* 0x000fe20005000000 */
[----:B------:R-:W-:Y:S01]  /*153e0*/  IMAD.IADD R11, R240, 0x1, -R5 ;  /* 0x00000001f00b7824 */ /* 0x000fe200078e0a05 */
[C---:B------:R-:W-:Y:S02]  /*153f0*/  ISETP.GT.AND P0, PT, R101.reuse, R4, PT ;  /* 0x000000046500720c */ /* 0x040fe40003f04270 */
[----:B------:R-:W-:Y:S02]  /*15400*/  ISETP.GT.AND P2, PT, R101, R6, PT ;  /* 0x000000066500720c */ /* 0x000fe40003f44270 */
[----:B------:R-:W-:Y:S02]  /*15410*/  I2FP.F32.S32 R7, R7 ;  /* 0x0000000700077245 */ /* 0x000fe40000201400 */
[----:B------:R-:W-:Y:S02]  /*15420*/  I2FP.F32.S32 R8, R8 ;  /* 0x0000000800087245 */ /* 0x000fe40000201400 */
[----:B------:R-:W-:Y:S01]  /*15430*/  FSEL R19, R19, -INF , !P3 ;  /* 0xff80000013137808 */ /* 0x000fe20005800000 */
[----:B------:R-:W-:Y:S01]  /*15440*/  FFMA.FTZ R26, R7, -UR6, R26 ;  /* 0x80000006071a7c23 */ /* 0x000fe2000801001a */
[----:B------:R-:W-:Y:S01]  /*15450*/  FSEL R24, R24, -INF , !P0 ;  /* 0xff80000018187808 */ /* 0x000fe20004000000 */
[----:B------:R-:W-:Y:S01]  /*15460*/  FFMA.FTZ R27, R8, -UR6, R27 ;  /* 0x80000006081b7c23 */ /* 0x000fe2000801001b */
[----:B------:R-:W-:Y:S01]  /*15470*/  FSEL R25, R25, -INF , !P2 ;  /* 0xff80000019197808 */ /* 0x000fe20005000000 */
[----:B------:R-:W-:Y:S01]  /*15480*/  VIADD R7, R104, 0xffffffe0 ;  /* 0xffffffe068077836 */ /* 0x000fe20000000000 */
[----:B------:R-:W-:Y:S02]  /*15490*/  FSEL R17, R17, -INF , !P6 ;  /* 0xff80000011117808 */ /* 0x000fe40007000000 */
[----:B------:R-:W-:Y:S01]  /*154a0*/  FSEL R18, R18, -INF , !P1 ;  /* 0xff80000012127808 */ /* 0x000fe20004800000 */
[--C-:B------:R-:W-:Y:S01]  /*154b0*/  IMAD.IADD R9, R240, 0x1, -R7.reuse ;  /* 0x00000001f0097824 */ /* 0x100fe200078e0a07 */
[-C--:B------:R-:W-:Y:S01]  /*154c0*/  ISETP.GE.AND P3, PT, R4, R234.reuse, PT ;  /* 0x000000ea0400720c */ /* 0x080fe20003f66270 */
[--C-:B------:R-:W-:Y:S01]  /*154d0*/  IMAD.IADD R12, R233, 0x1, -R7.reuse ;  /* 0x00000001e90c7824 */ /* 0x100fe200078e0a07 */
[----:B------:R-:W-:Y:S02]  /*154e0*/  ISETP.GE.AND P0, PT, R6, R234, PT ;  /* 0x000000ea0600720c */ /* 0x000fe40003f06270 */
[----:B------:R-:W-:Y:S02]  /*154f0*/  ISETP.GE.AND P2, PT, R4, R236, PT ;  /* 0x000000ec0400720c */ /* 0x000fe40003f46270 */
[C---:B------:R-:W-:Y:S02]  /*15500*/  ISETP.GT.AND P6, PT, R103.reuse, R4, PT ;  /* 0x000000046700720c */ /* 0x040fe40003fc4270 */
[----:B------:R-:W-:Y:S02]  /*15510*/  ISETP.GT.AND P1, PT, R103, R6, PT ;  /* 0x000000066700720c */ /* 0x000fe40003f24270 */
[----:B------:R-:W-:Y:S02]  /*15520*/  FSEL R205, R20, -INF , !P3 ;  /* 0xff80000014cd7808 */ /* 0x000fe40005800000 */
[----:B------:R-:W-:Y:S02]  /*15530*/  FSEL R208, R21, -INF , !P0 ;  /* 0xff80000015d07808 */ /* 0x000fe40004000000 */
[----:B------:R-:W-:Y:S02]  /*15540*/  FSEL R209, R22, -INF , !P2 ;  /* 0xff80000016d17808 */ /* 0x000fe40005000000 */
[----:B------:R-:W-:Y:S02]  /*15550*/  FSEL R26, R26, -INF , !P6 ;  /* 0xff8000001a1a7808 */ /* 0x000fe40007000000 */
[----:B------:R-:W-:Y:S02]  /*15560*/  FSEL R27, R27, -INF , !P1 ;  /* 0xff8000001b1b7808 */ /* 0x000fe40004800000 */
[C---:B------:R-:W-:Y:S02]  /*15570*/  ISETP.GE.AND P3, PT, R6.reuse, R236, PT ;  /* 0x000000ec0600720c */ /* 0x040fe40003f66270 */
[C---:B------:R-:W-:Y:S02]  /*15580*/  ISETP.GE.AND P0, PT, R6.reuse, R235, PT ;  /* 0x000000eb0600720c */ /* 0x040fe40003f06270 */
[----:B------:R-:W-:Y:S01]  /*15590*/  ISETP.GE.AND P2, PT, R6, R237, PT ;  /* 0x000000ed0600720c */ /* 0x000fe20003f46270 */
[--C-:B------:R-:W-:Y:S01]  /*155a0*/  IMAD.IADD R6, R238, 0x1, -R7.reuse ;  /* 0x00000001ee067824 */ /* 0x100fe200078e0a07 */
[C---:B------:R-:W-:Y:S01]  /*155b0*/  ISETP.GE.AND P6, PT, R4.reuse, R235, PT ;  /* 0x000000eb0400720c */ /* 0x040fe20003fc6270 */
[----:B------:R-:W-:Y:S01]  /*155c0*/  IMAD.IADD R7, R239, 0x1, -R7 ;  /* 0x00000001ef077824 */ /* 0x000fe200078e0a07 */
        /* <DEDUP_REMOVED lines=17> */
[----:B------:R-:W-:Y:S02]  /*156e0*/  VIADD R4, R0, 0x18 ;  /* 0x0000001800047836 */ /* 0x000fe40000000000 */
[----:B------:R-:W-:Y:S01]  /*156f0*/  FFMA.FTZ R31, R6, -UR6, R31 ;  /* 0x80000006061f7c23 */ /* 0x000fe2000801001f */
[--C-:B------:R-:W-:Y:S01]  /*15700*/  IMAD.IADD R8, R233, 0x1, -R5.reuse ;  /* 0x00000001e9087824 */ /* 0x100fe200078e0a05 */
[----:B------:R-:W-:Y:S01]  /*15710*/  IABS R7, R7 ;  /* 0x0000000700077213 */ /* 0x000fe20000000000 */
[----:B------:R-:W-:Y:S01]  /*15720*/  VIADD R6, R0, 0x19 ;  /* 0x0000001900067836 */ /* 0x000fe20000000000 */
[----:B------:R-:W-:Y:S01]  /*15730*/  ISETP.GT.AND P3, PT, R101, R4, PT ;  /* 0x000000046500720c */ /* 0x000fe20003f64270 */
[----:B------:R-:W-:Y:S01]  /*15740*/  IMAD.IADD R5, R239, 0x1, -R5 ;  /* 0x00000001ef057824 */ /* 0x000fe200078e0a05 */
[----:B------:R-:W-:Y:S02]  /*15750*/  IABS R9, R8 ;  /* 0x0000000800097213 */ /* 0x000fe40000000000 */
[----:B------:R-:W-:Y:S02]  /*15760*/  FSEL R28, R28, -INF , !P3 ;  /* 0xff8000001c1c7808 */ /* 0x000fe40005800000 */
[----:B------:R-:W-:Y:S02]  /*15770*/  ISETP.GT.AND P3, PT, R101, R6, PT ;  /* 0x000000066500720c */ /* 0x000fe40003f64270 */
[----:B------:R-:W-:Y:S01]  /*15780*/  IABS R8, R5 ;  /* 0x0000000500087213 */ /* 0x000fe20000000000 */
[----:B------:R-:W-:Y:S01]  /*15790*/  IMAD.MOV.U32 R5, RZ, RZ, R9 ;  /* 0x000000ffff057224 */ /* 0x000fe200078e0009 */
[----:B------:R-:W-:Y:S02]  /*157a0*/  FSEL R29, R29, -INF , !P3 ;  /* 0xff8000001d1d7808 */ /* 0x000fe40005800000 */
[----:B------:R-:W-:Y:S02]  /*157b0*/  ISETP.GT.AND P3, PT, R103, R4, PT ;  /* 0x000000046700720c */ /* 0x000fe40003f64270 */
[----:B------:R-:W-:Y:S02]  /*157c0*/  I2FP.F32.S32 R5, R5 ;  /* 0x0000000500057245 */ /* 0x000fe40000201400 */
[----:B------:R-:W-:Y:S02]  /*157d0*/  FSEL R30, R30, -INF , !P3 ;  /* 0xff8000001e1e7808 */ /* 0x000fe40005800000 */
[----:B------:R-:W-:Y:S01]  /*157e0*/  I2FP.F32.S32 R7, R7 ;  /* 0x0000000700077245 */ /* 0x000fe20000201400 */
[----:B------:R-:W-:Y:S01]  /*157f0*/  FFMA.FTZ R33, R5, -UR6, R33 ;  /* 0x8000000605217c23 */ /* 0x000fe20008010021 */
[----:B------:R-:W-:Y:S01]  /*15800*/  ISETP.GT.AND P3, PT, R103, R6, PT ;  /* 0x000000066700720c */ /* 0x000fe20003f64270 */
[----:B------:R-:W-:Y:S01]  /*15810*/  VIADD R5, R104, 0xffffffe9 ;  /* 0xffffffe968057836 */ /* 0x000fe20000000000 */
[----:B------:R-:W-:Y:S01]  /*15820*/  FSEL R187, R24, -INF , !P6 ;  /* 0xff80000018bb7808 */ /* 0x000fe20007000000 */
[----:B------:R-:W-:Y:S01]  /*15830*/  FFMA.FTZ R34, R7, -UR6, R34 ;  /* 0x8000000607227c23 */ /* 0x000fe20008010022 */
[----:B------:R-:W-:Y:S01]  /*15840*/  FSEL R31, R31, -INF , !P3 ;  /* 0xff8000001f1f7808 */ /* 0x000fe20005800000 */
[----:B------:R-:W-:Y:S01]  /*15850*/  VIADD R7, R104, 0xffffffe8 ;  /* 0xffffffe868077836 */ /* 0x000fe20000000000 */
[----:B------:R-:W-:Y:S01]  /*15860*/  FSEL R191, R25, -INF , !P0 ;  /* 0xff80000019bf7808 */ /* 0x000fe20004000000 */
[C---:B------:R-:W-:Y:S01]  /*15870*/  IMAD.IADD R12, R239.reuse, 0x1, -R5 ;  /* 0x00000001ef0c7824 */ /* 0x040fe200078e0a05 */
[C---:B------:R-:W-:Y:S01]  /*15880*/  ISETP.GT.AND P3, PT, R2.reuse, R4, PT ;  /* 0x000000040200720c */ /* 0x040fe20003f64270 */
[----:B------:R-:W-:Y:S01]  /*15890*/  IMAD.IADD R10, R239, 0x1, -R7 ;  /* 0x00000001ef0a7824 */ /* 0x000fe200078e0a07 */
[----:B------:R-:W-:Y:S02]  /*158a0*/  ISETP.GT.AND P6, PT, R2, R6, PT ;  /* 0x000000060200720c */ /* 0x000fe40003fc4270 */
[----:B------:R-:W-:Y:S02]  /*158b0*/  ISETP.GT.AND P0, PT, R102, R4, PT ;  /* 0x000000046600720c */ /* 0x000fe40003f04270 */
[----:B------:R-:W-:Y:S02]  /*158c0*/  FSEL R196, R27, -INF , !P2 ;  /* 0xff8000001bc47808 */ /* 0x000fe40005000000 */
[----:B------:R-:W-:Y:S02]  /*158d0*/  FSEL R32, R32, -INF , !P3 ;  /* 0xff80000020207808 */ /* 0x000fe40005800000 */
[----:B------:R-:W-:Y:S02]  /*158e0*/  FSEL R33, R33, -INF , !P6 ;  /* 0xff80000021217808 */ /* 0x000fe40007000000 */
[----:B------:R-:W-:Y:S02]  /*158f0*/  FSEL R34, R34, -INF , !P0 ;  /* 0xff80000022227808 */ /* 0x000fe40004000000 */
[C---:B------:R-:W-:Y:S02]  /*15900*/  ISETP.GE.AND P2, PT, R4.reuse, R235, PT ;  /* 0x000000eb0400720c */ /* 0x040fe40003f46270 */
[C---:B------:R-:W-:Y:S02]  /*15910*/  ISETP.GE.AND P3, PT, R4.reuse, R237, PT ;  /* 0x000000ed0400720c */ /* 0x040fe40003f66270 */
[C---:B------:R-:W-:Y:S02]  /*15920*/  ISETP.GE.AND P0, PT, R4.reuse, R236, PT ;  /* 0x000000ec0400720c */ /* 0x040fe40003f06270 */
[----:B------:R-:W-:Y:S01]  /*15930*/  ISETP.GE.AND P6, PT, R4, R234, PT ;  /* 0x000000ea0400720c */ /* 0x000fe20003fc6270 */
[C---:B------:R-:W-:Y:S01]  /*15940*/  IMAD.IADD R4, R233.reuse, 0x1, -R5 ;  /* 0x00000001e9047824 */ /* 0x040fe200078e0a05 */
[----:B------:R-:W-:Y:S02]  /*15950*/  I2FP.F32.S32 R8, R8 ;  /* 0x0000000800087245 */ /* 0x000fe40000201400 */
[----:B------:R-:W-:Y:S02]  /*15960*/  FSEL R194, R26, -INF , !P1 ;  /* 0xff8000001ac27808 */ /* 0x000fe40004800000 */
[----:B------:R-:W-:Y:S01]  /*15970*/  IABS R9, R4 ;  /* 0x0000000400097213 */ /* 0x000fe20000000000 */
[----:B------:R-:W-:Y:S01]  /*15980*/  FFMA.FTZ R35, R8, -UR6, R35 ;  /* 0x8000000608237c23 */ /* 0x000fe20008010023 */
[----:B------:R-:W-:Y:S01]  /*15990*/  IABS R4, R10 ;  /* 0x0000000a00047213 */ /* 0x000fe20000000000 */
[----:B------:R-:W-:Y:S01]  /*159a0*/  IMAD.IADD R8, R233, 0x1, -R7 ;  /* 0x00000001e9087824 */ /* 0x000fe200078e0a07 */
[----:B------:R-:W-:Y:S02]  /*159b0*/  ISETP.GT.AND P1, PT, R102, R6, PT ;  /* 0x000000066600720c */ /* 0x000fe40003f24270 */
[----:B------:R-:W-:Y:S02]  /*159c0*/  I2FP.F32.S32 R4, R4 ;  /* 0x0000000400047245 */ /* 0x000fe40000201400 */
[----:B------:R-:W-:Y:S02]  /*159d0*/  IABS R11, R8 ;  /* 0x00000008000b7213 */ /* 0x000fe40000000000 */
[----:B------:R-:W-:Y:S01]  /*159e0*/  FSEL R35, R35, -INF , !P1 ;  /* 0xff80000023237808 */ /* 0x000fe20004800000 */
[----:B------:R-:W-:Y:S01]  /*159f0*/  FFMA.FTZ R38, R4, -UR6, R38 ;  /* 0x8000000604267c23 */ /* 0x000fe20008010026 */
[----:B------:R-:W-:Y:S01]  /*15a00*/  I2FP.F32.S32 R9, R9 ;  /* 0x0000000900097245 */ /* 0x000fe20000201400 */
[----:B------:R-:W-:Y:S01]  /*15a10*/  VIADD R4, R0, 0x20 ;  /* 0x0000002000047836 */ /* 0x000fe20000000000 */
[----:B------:R-:W-:Y:S02]  /*15a20*/  IABS R8, R12 ;  /* 0x0000000c00087213 */ /* 0x000fe40000000000 */
[----:B------:R-:W-:Y:S01]  /*15a30*/  FSEL R188, R28, -INF , !P2 ;  /* 0xff8000001cbc7808 */ /* 0x000fe20005000000 */
[----:B------:R-:W-:Y:S01]  /*15a40*/  FFMA.FTZ R37, R9, -UR6, R37 ;  /* 0x8000000609257c23 */ /* 0x000fe20008010025 */
[----:B------:R-:W-:Y:S01]  /*15a50*/  ISETP.GE.AND P1, PT, R6, R235, PT ;  /* 0x000000eb0600720c */ /* 0x000fe20003f26270 */
[----:B------:R-:W-:Y:S01]  /*15a60*/  IMAD.IADD R9, R238, 0x1, -R7 ;  /* 0x00000001ee097824 */ /* 0x000fe200078e0a07 */
[----:B------:R-:W-:Y:S02]  /*15a70*/  I2FP.F32.S32 R11, R11 ;  /* 0x0000000b000b7245 */ /* 0x000fe40000201400 */
[----:B------:R-:W-:Y:S02]  /*15a80*/  ISETP.GE.AND P2, PT, R6, R237, PT ;  /* 0x000000ed0600720c */ /* 0x000fe40003f46270 */
[----:B------:R-:W-:Y:S01]  /*15a90*/  I2FP.F32.S32 R8, R8 ;  /* 0x0000000800087245 */ /* 0x000fe20000201400 */
[----:B------:R-:W-:Y:S01]  /*15aa0*/  FFMA.FTZ R36, R11, -UR6, R36 ;  /* 0x800000060b247c23 */ /* 0x000fe20008010024 */
[----:B------:R-:W-:Y:S02]  /*15ab0*/  FSEL R190, R29, -INF , !P1 ;  /* 0xff8000001dbe7808 */ /* 0x000fe40004800000 */
[----:B------:R-:W-:Y:S01]  /*15ac0*/  FSEL R201, R30, -INF , !P3 ;  /* 0xff8000001ec97808 */ /* 0x000fe20005800000 */
[----:B------:R-:W-:Y:S01]  /*15ad0*/  FFMA.FTZ R39, R8, -UR6, R39 ;  /* 0x8000000608277c23 */ /* 0x000fe20008010027 */
[----:B------:R-:W-:Y:S01]  /*15ae0*/  FSEL R200, R31, -INF , !P2 ;  /* 0xff8000001fc87808 */ /* 0x000fe20005000000 */
[----:B------:R-:W-:Y:S01]  /*15af0*/  IMAD.IADD R8, R240, 0x1, -R7 ;  /* 0x00000001f0087824 */ /* 0x000fe200078e0a07 */
[----:B------:R-:W-:Y:S01]  /*15b00*/  ISETP.GE.AND P3, PT, R6, R236, PT ;  /* 0x000000ec0600720c */ /* 0x000fe20003f66270 */
[--C-:B------:R-:W-:Y:S01]  /*15b10*/  IMAD.IADD R7, R238, 0x1, -R5.reuse ;  /* 0x00000001ee077824 */ /* 0x100fe200078e0a05 */
[----:B------:R-:W-:Y:S01]  /*15b20*/  ISETP.GE.AND P1, PT, R6, R234, PT ;  /* 0x000000ea0600720c */ /* 0x000fe20003f26270 */
        /* <DEDUP_REMOVED lines=10> */
[----:B------:R-:W-:Y:S02]  /*15bd0*/  IABS R7, R7 ;  /* 0x0000000700077213 */ /* 0x000fe40000000000 */
[----:B------:R-:W-:Y:S02]  /*15be0*/  FSEL R38, R38, -INF , !P2 ;  /* 0xff80000026267808 */ /* 0x000fe40005000000 */
[----:B------:R-:W-:Y:S02]  /*15bf0*/  I2FP.F32.S32 R8, R8 ;  /* 0x0000000800087245 */ /* 0x000fe40000201400 */
[----:B------:R-:W-:Y:S02]  /*15c00*/  I2FP.F32.S32 R7, R7 ;  /* 0x0000000700077245 */ /* 0x000fe40000201400 */
[----:B------:R-:W-:Y:S01]  /*15c10*/  ISETP.GT.AND P2, PT, R102, R6, PT ;  /* 0x000000066600720c */ /* 0x000fe20003f44270 */
[----:B------:R-:W-:Y:S01]  /*15c20*/  FFMA.FTZ R40, R8, -UR6, R40 ;  /* 0x8000000608287c23 */ /* 0x000fe20008010028 */
[----:B------:R-:W-:Y:S01]  /*15c30*/  IABS R5, R5 ;  /* 0x0000000500057213 */ /* 0x000fe20000000000 */
[----:B------:R-:W-:Y:S01]  /*15c40*/  FFMA.FTZ R41, R7, -UR6, R41 ;  /* 0x8000000607297c23 */ /* 0x000fe20008010029 */
[----:B------:R-:W-:Y:S02]  /*15c50*/  FSEL R39, R39, -INF , !P2 ;  /* 0xff80000027277808 */ /* 0x000fe40005000000 */
[----:B------:R-:W-:Y:S02]  /*15c60*/  FSEL R189, R32, -INF , !P6 ;  /* 0xff80000020bd7808 */ /* 0x000fe40007000000 */
[C---:B------:R-:W-:Y:S02]  /*15c70*/  ISETP.GT.AND P2, PT, R101.reuse, R4, PT ;  /* 0x000000046500720c */ /* 0x040fe40003f44270 */
[----:B------:R-:W-:Y:S02]  /*15c80*/  ISETP.GT.AND P6, PT, R101, R6, PT ;  /* 0x000000066500720c */ /* 0x000fe40003fc4270 */
[----:B------:R-:W-:Y:S01]  /*15c90*/  I2FP.F32.S32 R8, R9 ;  /* 0x0000000900087245 */ /* 0x000fe20000201400 */
[----:B------:R-:W-:Y:S01]  /*15ca0*/  VIADD R9, R104, 0xfffffff1 ;  /* 0xfffffff168097836 */ /* 0x000fe20000000000 */
[----:B------:R-:W-:Y:S02]  /*15cb0*/  I2FP.F32.S32 R5, R5 ;  /* 0x0000000500057245 */ /* 0x000fe40000201400 */
[----:B------:R-:W-:Y:S01]  /*15cc0*/  FSEL R192, R33, -INF , !P1 ;  /* 0xff80000021c07808 */ /* 0x000fe20004800000 */
[----:B------:R-:W-:Y:S01]  /*15cd0*/  FFMA.FTZ R42, R8, -UR6, R42 ;  /* 0x80000006082a7c23 */ /* 0x000fe2000801002a */
[----:B------:R-:W-:Y:S01]  /*15ce0*/  FSEL R193, R34, -INF , !P0 ;  /* 0xff80000022c17808 */ /* 0x000fe20004000000 */
[----:B------:R-:W-:Y:S01]  /*15cf0*/  FFMA.FTZ R43, R5, -UR6, R43 ;  /* 0x80000006052b7c23 */ /* 0x000fe2000801002b */
[----:B------:R-:W-:Y:S01]  /*15d00*/  FSEL R195, R35, -INF , !P3 ;  /* 0xff80000023c37808 */ /* 0x000fe20005800000 */
[----:B------:R-:W-:Y:S01]  /*15d10*/  VIADD R5, R104, 0xfffffff0 ;  /* 0xfffffff068057836 */ /* 0x000fe20000000000 */
[----:B------:R-:W-:Y:S01]  /*15d20*/  FSEL R40, R40, -INF , !P2 ;  /* 0xff80000028287808 */ /* 0x000fe20005000000 */
[----:B------:R-:W-:Y:S01]  /*15d30*/  IMAD.IADD R11, R233, 0x1, -R9 ;  /* 0x00000001e90b7824 */ /* 0x000fe200078e0a09 */
[----:B------:R-:W-:Y:S01]  /*15d40*/  FSEL R41, R41, -INF , !P6 ;  /* 0xff80000029297808 */ /* 0x000fe20007000000 */
[--C-:B------:R-:W-:Y:S01]  /*15d50*/  IMAD.IADD R8, R238, 0x1, -R5.reuse ;  /* 0x00000001ee087824 */ /* 0x100fe200078e0a05 */
[----:B------:R-:W-:Y:S01]  /*15d60*/  ISETP.GE.AND P0, PT, R4, R234, PT ;  /* 0x000000ea0400720c */ /* 0x000fe20003f06270 */
[----:B------:R-:W-:Y:S01]  /*15d70*/  IMAD.IADD R7, R240, 0x1, -R5 ;  /* 0x00000001f0077824 */ /* 0x000fe200078e0a05 */
[C---:B------:R-:W-:Y:S02]  /*15d80*/  ISETP.GE.AND P3, PT, R4.reuse, R236, PT ;  /* 0x000000ec0400720c */ /* 0x040fe40003f66270 */
[C---:B------:R-:W-:Y:S02]  /*15d90*/  ISETP.GT.AND P1, PT, R103.reuse, R4, PT ;  /* 0x000000046700720c */ /* 0x040fe40003f24270 */
[C---:B------:R-:W-:Y:S02]  /*15da0*/  ISETP.GE.AND P2, PT, R4.reuse, R235, PT ;  /* 0x000000eb0400720c */ /* 0x040fe40003f46270 */
[----:B------:R-:W-:Y:S01]  /*15db0*/  ISETP.GE.AND P6, PT, R4, R237, PT ;  /* 0x000000ed0400720c */ /* 0x000fe20003fc6270 */
[----:B------:R-:W-:Y:S01]  /*15dc0*/  IMAD.IADD R4, R238, 0x1, -R9 ;  /* 0x00000001ee047824 */ /* 0x000fe200078e0a09 */
[----:B------:R-:W-:Y:S02]  /*15dd0*/  FSEL R42, R42, -INF , !P1 ;  /* 0xff8000002a2a7808 */ /* 0x000fe40004800000 */
[----:B------:R-:W-:Y:S02]  /*15de0*/  ISETP.GT.AND P1, PT, R103, R6, PT ;  /* 0x000000066700720c */ /* 0x000fe40003f24270 */
[----:B------:R-:W-:Y:S02]  /*15df0*/  IABS R4, R4 ;  /* 0x0000000400047213 */ /* 0x000fe40000000000 */
[----:B------:R-:W-:Y:S02]  /*15e00*/  IABS R8, R8 ;  /* 0x0000000800087213 */ /* 0x000fe40000000000 */
[----:B------:R-:W-:Y:S02]  /*15e10*/  I2FP.F32.S32 R4, R4 ;  /* 0x0000000400047245 */ /* 0x000fe40000201400 */
[----:B------:R-:W-:Y:S02]  /*15e20*/  FSEL R43, R43, -INF , !P1 ;  /* 0xff8000002b2b7808 */ /* 0x000fe40004800000 */
[----:B------:R-:W-:Y:S01]  /*15e30*/  FSEL R211, R36, -INF , !P0 ;  /* 0xff80000024d37808 */ /* 0x000fe20004000000 */
[----:B------:R-:W-:Y:S01]  /*15e40*/  FFMA.FTZ R45, R4, -UR6, R45 ;  /* 0x80000006042d7c23 */ /* 0x000fe2000801002d */
[----:B------:R-:W-:Y:S01]  /*15e50*/  ISETP.GE.AND P1, PT, R6, R234, PT ;  /* 0x000000ea0600720c */ /* 0x000fe20003f26270 */
[----:B------:R-:W-:Y:S01]  /*15e60*/  VIADD R4, R0, 0x28 ;  /* 0x0000002800047836 */ /* 0x000fe20000000000 */
[----:B------:R-:W-:Y:S02]  /*15e70*/  I2FP.F32.S32 R8, R8 ;  /* 0x0000000800087245 */ /* 0x000fe40000201400 */
[----:B------:R-:W-:Y:S02]  /*15e80*/  ISETP.GE.AND P0, PT, R6, R236, PT ;  /* 0x000000ec0600720c */ /* 0x000fe40003f06270 */
[----:B------:R-:W-:Y:S01]  /*15e90*/  IABS R7, R7 ;  /* 0x0000000700077213 */ /* 0x000fe20000000000 */
[----:B------:R-:W-:Y:S01]  /*15ea0*/  FFMA.FTZ R44, R8, -UR6, R44 ;  /* 0x80000006082c7c23 */ /* 0x000fe2000801002c */
[----:B------:R-:W-:Y:S01]  /*15eb0*/  FSEL R210, R37, -INF , !P1 ;  /* 0xff80000025d27808 */ /* 0x000fe20004800000 */
[----:B------:R-:W-:Y:S01]  /*15ec0*/  VIADD R8, R0, 0x29 ;  /* 0x0000002900087836 */ /* 0x000fe20000000000 */
[----:B------:R-:W-:Y:S02]  /*15ed0*/  FSEL R216, R38, -INF , !P3 ;  /* 0xff80000026d87808 */ /* 0x000fe40005800000 */
[----:B------:R-:W-:Y:S02]  /*15ee0*/  FSEL R217, R39, -INF , !P0 ;  /* 0xff80000027d97808 */ /* 0x000fe40004000000 */
[C---:B------:R-:W-:Y:S02]  /*15ef0*/  ISETP.GE.AND P1, PT, R6.reuse, R235, PT ;  /* 0x000000eb0600720c */ /* 0x040fe40003f26270 */
[----:B------:R-:W-:Y:S01]  /*15f00*/  ISETP.GE.AND P3, PT, R6, R237, PT ;  /* 0x000000ed0600720c */ /* 0x000fe20003f66270 */
[--C-:B------:R-:W-:Y:S01]  /*15f10*/  IMAD.IADD R6, R240, 0x1, -R9.reuse ;  /* 0x00000001f0067824 */ /* 0x100fe200078e0a09 */
[----:B------:R-:W-:Y:S01]  /*15f20*/  I2FP.F32.S32 R7, R7 ;  /* 0x0000000700077245 */ /* 0x000fe20000201400 */
[----:B------:R-:W-:Y:S01]  /*15f30*/  IMAD.IADD R9, R239, 0x1, -R9 ;  /* 0x00000001ef097824 */ /* 0x000fe200078e0a09 */
[----:B------:R-:W-:Y:S02]  /*15f40*/  ISETP.GT.AND P0, PT, R101, R4, PT ;  /* 0x000000046500720c */ /* 0x000fe40003f04270 */
[----:B------:R-:W-:Y:S01]  /*15f50*/  IABS R10, R6 ;  /* 0x00000006000a7213 */ /* 0x000fe20000000000 */
[----:B------:R-:W-:Y:S01]  /*15f60*/  FFMA.FTZ R46, R7, -UR6, R46 ;  /* 0x80000006072e7c23 */ /* 0x000fe2000801002e */
[----:B------:R-:W-:Y:S01]  /*15f70*/  FSEL R44, R44, -INF , !P0 ;  /* 0xff8000002c2c7808 */ /* 0x000fe20004000000 */
[--C-:B------:R-:W-:Y:S01]  /*15f80*/  IMAD.IADD R7, R233, 0x1, -R5.reuse ;  /* 0x00000001e9077824 */ /* 0x100fe200078e0a05 */
[----:B------:R-:W-:Y:S01]  /*15f90*/  ISETP.GT.AND P0, PT, R101, R8, PT ;  /* 0x000000086500720c */ /* 0x000fe20003f04270 */
[----:B------:R-:W-:Y:S01]  /*15fa0*/  IMAD.IADD R5, R239, 0x1, -R5 ;  /* 0x00000001ef057824 */ /* 0x000fe200078e0a05 */
[----:B------:R-:W-:Y:S02]  /*15fb0*/  I2FP.F32.S32 R10, R10 ;  /* 0x0000000a000a7245 */ /* 0x000fe40000201400 */
[----:B------:R-:W-:Y:S02]  /*15fc0*/  FSEL R45, R45, -INF , !P0 ;  /* 0xff8000002d2d7808 */ /* 0x000fe40004000000 */
[C---:B------:R-:W-:Y:S01]  /*15fd0*/  ISETP.GT.AND P0, PT, R103.reuse, R4, PT ;  /* 0x000000046700720c */ /* 0x040fe20003f04270 */
[----:B------:R-:W-:Y:S01]  /*15fe0*/  FFMA.FTZ R47, R10, -UR6, R47 ;  /* 0x800000060a2f7c23 */ /* 0x000fe2000801002f */
[----:B------:R-:W-:Y:S02]  /*15ff0*/  IABS R6, R11 ;  /* 0x0000000b00067213 */ /* 0x000fe40000000000 */
[----:B------:R-:W-:Y:S02]  /*16000*/  IABS R7, R7 ;  /* 0x0000000700077213 */ /* 0x000fe40000000000 */
[----:B------:R-:W-:Y:S02]  /*16010*/  FSEL R46, R46, -INF , !P0 ;  /* 0xff8000002e2e7808 */ /* 0x000fe40004000000 */
[----:B------:R-:W-:Y:S02]  /*16020*/  I2FP.F32.S32 R7, R7 ;  /* 0x0000000700077245 */ /* 0x000fe40000201400 */
[----:B------:R-:W-:Y:S02]  /*16030*/  I2FP.F32.S32 R6, R6 ;  /* 0x0000000600067245 */ /* 0x000fe40000201400 */
[----:B------:R-:W-:Y:S01]  /*16040*/  ISETP.GT.AND P0, PT, R103, R8, PT ;  /* 0x000000086700720c */ /* 0x000fe20003f04270 */
[----:B------:R-:W-:Y:S01]  /*16050*/  FFMA.FTZ R48, R7, -UR6, R48 ;  /* 0x8000000607307c23 */ /* 0x000fe20008010030 */
[----:B------:R-:W-:Y:S01]  /*16060*/  FSEL R206, R40, -INF , !P2 ;  /* 0xff80000028ce7808 */ /* 0x000fe20005000000 */
[----:B------:R-:W-:Y:S01]  /*16070*/  FFMA.FTZ R49, R6, -UR6, R49 ;  /* 0x8000000606317c23 */ /* 0x000fe20008010031 */
[----:B------:R-:W-:Y:S01]  /*16080*/  FSEL R47, R47, -INF , !P0 ;  /* 0xff8000002f2f7808 */ /* 0x000fe20004000000 */
[----:B------:R-:W-:Y:S01]  /*16090*/  VIADD R7, R104, 0xfffffff8 ;  /* 0xfffffff868077836 */ /* 0x000fe20000000000 */
[----:B------:R-:W-:Y:S01]  /*160a0*/  ISETP.GT.AND P0, PT, R2, R4, PT ;  /* 0x000000040200720c */ /* 0x000fe20003f04270 */
[----:B------:R-:W-:Y:S01]  /*160b0*/  VIADD R6, R104, 0xfffffff9 ;  /* 0xfffffff968067836 */ /* 0x000fe20000000000 */
[----:B------:R-:W-:Y:S01]  /*160c0*/  ISETP.GT.AND P2, PT, R2, R8, PT ;  /* 0x000000080200720c */ /* 0x000fe20003f44270 */
[C-C-:B------:R-:W-:Y:S01]  /*160d0*/  IMAD.IADD R11, R239.reuse, 0x1, -R7.reuse ;  /* 0x00000001ef0b7824 */ /* 0x140fe200078e0a07 */
[----:B------:R-:W-:Y:S01]  /*160e0*/  IABS R5, R5 ;  /* 0x0000000500057213 */ /* 0x000fe20000000000 */
[----:B------:R-:W-:Y:S01]  /*160f0*/  IMAD.IADD R12, R239, 0x1, -R6 ;  /* 0x00000001ef0c7824 */ /* 0x000fe200078e0a06 */
[----:B------:R-:W-:Y:S02]  /*16100*/  FSEL R204, R41, -INF , !P1 ;  /* 0xff80000029cc7808 */ /* 0x000fe40004800000 */
[----:B------:R-:W-:Y:S02]  /*16110*/  FSEL R214, R42, -INF , !P6 ;  /* 0xff8000002ad67808 */ /* 0x000fe40007000000 */
[----:B------:R-:W-:Y:S02]  /*16120*/  FSEL R223, R43, -INF , !P3 ;  /* 0xff8000002bdf7808 */ /* 0x000fe40005800000 */
[----:B------:R-:W-:Y:S02]  /*16130*/  FSEL R48, R48, -INF , !P0 ;  /* 0xff80000030307808 */ /* 0x000fe40004000000 */
[----:B------:R-:W-:Y:S02]  /*16140*/  FSEL R49, R49, -INF , !P2 ;  /* 0xff80000031317808 */ /* 0x000fe40005000000 */
[----:B------:R-:W-:Y:S02]  /*16150*/  I2FP.F32.S32 R5, R5 ;  /* 0x0000000500057245 */ /* 0x000fe40000201400 */
[C---:B------:R-:W-:Y:S02]  /*16160*/  ISETP.GE.AND P3, PT, R4.reuse, R237, PT ;  /* 0x000000ed0400720c */ /* 0x040fe40003f66270 */
[----:B------:R-:W-:Y:S01]  /*16170*/  ISETP.GE.AND P2, PT, R4, R236, PT ;  /* 0x000000ec0400720c */ /* 0x000fe20003f46270 */
[----:B------:R-:W-:Y:S01]  /*16180*/  FFMA.FTZ R50, R5, -UR6, R50 ;  /* 0x8000000605327c23 */ /* 0x000fe20008010032 */
[----:B------:R-:W-:Y:S01]  /*16190*/  ISETP.GT.AND P1, PT, R102, R4, PT ;  /* 0x000000046600720c */ /* 0x000fe20003f24270 */
[C---:B------:R-:W-:Y:S01]  /*161a0*/  IMAD.IADD R5, R233.reuse, 0x1, -R6 ;  /* 0x00000001e9057824 */ /* 0x040fe200078e0a06 */
[C---:B------:R-:W-:Y:S02]  /*161b0*/  ISETP.GE.AND P6, PT, R4.reuse, R235, PT ;  /* 0x000000eb0400720c */ /* 0x040fe40003fc6270 */
[----:B------:R-:W-:Y:S01]  /*161c0*/  ISETP.GE.AND P0, PT, R4, R234, PT ;  /* 0x000000ea0400720c */ /* 0x000fe20003f06270 */
[----:B------:R-:W-:Y:S01]  /*161d0*/  IMAD.IADD R4, R233, 0x1, -R7 ;  /* 0x00000001e9047824 */ /* 0x000fe200078e0a07 */
[----:B------:R-:W-:Y:S02]  /*161e0*/  IABS R13, R9 ;  /* 0x00000009000d7213 */ /* 0x000fe40000000000 */
[----:B------:R-:W-:Y:S02]  /*161f0*/  IABS R9, R11 ;  /* 0x0000000b00097213 */ /* 0x000fe40000000000 */
[----:B------:R-:W-:Y:S01]  /*16200*/  IABS R4, R4 ;  /* 0x0000000400047213 */ /* 0x000fe20000000000 */
[----:B------:R-:W-:Y:S01]  /*16210*/  IMAD.MOV.U32 R11, RZ, RZ, R13 ;  /* 0x000000ffff0b7224 */ /* 0x000fe200078e000d */
[----:B------:R-:W-:Y:S02]  /*16220*/  IABS R10, R5 ;  /* 0x00000005000a7213 */ /* 0x000fe40000000000 */
[----:B------:R-:W-:Y:S01]  /*16230*/  FSEL R197, R44, -INF , !P6 ;  /* 0xff8000002cc57808 */ /* 0x000fe20007000000 */
[----:B------:R-:W-:Y:S01]  /*16240*/  IMAD.MOV.U32 R5, RZ, RZ, R4 ;  /* 0x000000ffff057224 */ /* 0x000fe200078e0004 */
[----:B------:R-:W-:Y:S02]  /*16250*/  IABS R4, R12 ;  /* 0x0000000c00047213 */ /* 0x000fe40000000000 */
[----:B------:R-:W-:Y:S02]  /*16260*/  I2FP.F32.S32 R12, R11 ;  /* 0x0000000b000c7245 */ /* 0x000fe40000201400 */
[----:B------:R-:W-:Y:S01]  /*16270*/  I2FP.F32.S32 R11, R5 ;  /* 0x00000005000b7245 */ /* 0x000fe20000201400 */
[----:B------:R-:W-:Y:S01]  /*16280*/  IMAD.MOV.U32 R5, RZ, RZ, R9 ;  /* 0x000000ffff057224 */ /* 0x000fe200078e0009 */
[----:B------:R-:W-:Y:S01]  /*16290*/  I2FP.F32.S32 R4, R4 ;  /* 0x0000000400047245 */ /* 0x000fe20000201400 */
[----:B------:R-:W-:Y:S01]  /*162a0*/  FFMA.FTZ R51, R12, -UR6, R51 ;  /* 0x800000060c337c23 */ /* 0x000fe20008010033 */
[----:B------:R-:W-:Y:S01]  /*162b0*/  I2FP.F32.S32 R10, R10 ;  /* 0x0000000a000a7245 */ /* 0x000fe20000201400 */
[----:B------:R-:W-:Y:S01]  /*162c0*/  FFMA.FTZ R52, R11, -UR6, R52 ;  /* 0x800000060b347c23 */ /* 0x000fe20008010034 */
[----:B------:R-:W-:Y:S01]  /*162d0*/  I2FP.F32.S32 R5, R5 ;  /* 0x0000000500057245 */ /* 0x000fe20000201400 */
[----:B------:R-:W-:Y:S01]  /*162e0*/  FFMA.FTZ R55, R4, -UR6, R55 ;  /* 0x8000000604377c23 */ /* 0x000fe20008010037 */
[----:B------:R-:W-:Y:S01]  /*162f0*/  VIADD R4, R0, 0x31 ;  /* 0x0000003100047836 */ /* 0x000fe20000000000 */
[----:B------:R-:W-:Y:S01]  /*16300*/  ISETP.GE.AND P6, PT, R8, R237, PT ;  /* 0x000000ed0800720c */ /* 0x000fe20003fc6270 */
[----:B------:R-:W-:Y:S01]  /*16310*/  FFMA.FTZ R53, R10, -UR6, R53 ;  /* 0x800000060a357c23 */ /* 0x000fe20008010035 */
[----:B------:R-:W-:Y:S01]  /*16320*/  FFMA.FTZ R54, R5, -UR6, R54 ;  /* 0x8000000605367c23 */ /* 0x000fe20008010036 */
[----:B------:R-:W-:Y:S01]  /*16330*/  VIADD R5, R0, 0x30 ;  /* 0x0000003000057836 */ /* 0x000fe20000000000 */
[----:B------:R-:W-:Y:S01]  /*16340*/  FSEL R50, R50, -INF , !P1 ;  /* 0xff80000032327808 */ /* 0x000fe20004800000 */
[----:B------:R-:W-:Y:S01]  /*16350*/  VIADD R10, R0, 0x39 ;  /* 0x00000039000a7836 */ /* 0x000fe20000000000 */
[----:B------:R-:W-:Y:S01]  /*16360*/  FSEL R248, R46, -INF , !P3 ;  /* 0xff8000002ef87808 */ /* 0x000fe20005800000 */
[--C-:B------:R-:W-:Y:S01]  /*16370*/  IMAD.IADD R0, R238, 0x1, -R6.reuse ;  /* 0x00000001ee007824 */ /* 0x100fe200078e0a06 */
[----:B------:R-:W-:Y:S01]  /*16380*/  FSEL R249, R47, -INF , !P6 ;  /* 0xff8000002ff97808 */ /* 0x000fe20007000000 */
[----:B------:R-:W-:Y:S01]  /*16390*/  IMAD.IADD R6, R240, 0x1, -R6 ;  /* 0x00000001f0067824 */ /* 0x000fe200078e0a06 */
[----:B------:R-:W-:Y:S02]  /*163a0*/  ISETP.GT.AND P3, PT, R2, R4, PT ;  /* 0x000000040200720c */ /* 0x000fe40003f64270 */
[C---:B------:R-:W-:Y:S02]  /*163b0*/  ISETP.GT.AND P6, PT, R102.reuse, R5, PT ;  /* 0x000000056600720c */ /* 0x040fe40003fc4270 */
[----:B------:R-:W-:Y:S02]  /*163c0*/  ISETP.GT.AND P1, PT, R102, R8, PT ;  /* 0x000000086600720c */ /* 0x000fe40003f24270 */
[----:B------:R-:W-:Y:S02]  /*163d0*/  FSEL R53, R53, -INF , !P3 ;  /* 0xff80000035357808 */ /* 0x000fe40005800000 */
[----:B------:R-:W-:Y:S02]  /*163e0*/  FSEL R54, R54, -INF , !P6 ;  /* 0xff80000036367808 */ /* 0x000fe40007000000 */
[----:B------:R-:W-:Y:S02]  /*163f0*/  FSEL R51, R51, -INF , !P1 ;  /* 0xff80000033337808 */ /* 0x000fe40004800000 */
[C---:B------:R-:W-:Y:S02]  /*16400*/  ISETP.GE.AND P1, PT, R8.reuse, R235, PT ;  /* 0x000000eb0800720c */ /* 0x040fe40003f26270 */
[C---:B------:R-:W-:Y:S02]  /*16410*/  ISETP.GE.AND P3, PT, R8.reuse, R234, PT ;  /* 0x000000ea0800720c */ /* 0x040fe40003f66270 */
[----:B------:R-:W-:Y:S01]  /*16420*/  ISETP.GE.AND P6, PT, R8, R236, PT ;  /* 0x000000ec0800720c */ /* 0x000fe20003fc6270 */
[--C-:B------:R-:W-:Y:S01]  /*16430*/  IMAD.IADD R8, R238, 0x1, -R7.reuse ;  /* 0x00000001ee087824 */ /* 0x100fe200078e0a07 */
[----:B------:R-:W-:Y:S01]  /*16440*/  IABS R0, R0 ;  /* 0x0000000000007213 */ /* 0x000fe20000000000 */
[----:B------:R-:W-:Y:S01]  /*16450*/  IMAD.IADD R7, R240, 0x1, -R7 ;  /* 0x00000001f0077824 */ /* 0x000fe200078e0a07 */
[----:B------:R-:W-:Y:S02]  /*16460*/  IABS R9, R6 ;  /* 0x0000000600097213 */ /* 0x000fe40000000000 */
[----:B------:R-:W-:Y:S02]  /*16470*/  IABS R11, R8 ;  /* 0x00000008000b7213 */ /* 0x000fe40000000000 */
[----:B------:R-:W-:Y:S01]  /*16480*/  IABS R8, R7 ;  /* 0x0000000700087213 */ /* 0x000fe20000000000 */
[----:B------:R-:W-:Y:S01]  /*16490*/  IMAD.MOV.U32 R7, RZ, RZ, R0 ;  /* 0x000000ffff077224 */ /* 0x000fe200078e0000 */
[----:B------:R-:W-:Y:S01]  /*164a0*/  FSEL R198, R45, -INF , !P1 ;  /* 0xff8000002dc67808 */ /* 0x000fe20004800000 */
[----:B------:R-:W-:Y:S01]  /*164b0*/  IMAD.MOV.U32 R6, RZ, RZ, R11 ;  /* 0x000000ffff067224 */ /* 0x000fe200078e000b */
[----:B------:R-:W-:Y:S01]  /*164c0*/  ISETP.GT.AND P1, PT, R2, R5, PT ;  /* 0x000000050200720c */ /* 0x000fe20003f24270 */
[----:B------:R-:W-:Y:S01]  /*164d0*/  IMAD.IADD R0, R238, 0x1, -R104 ;  /* 0x00000001ee007824 */ /* 0x000fe200078e0a68 */
[----:B------:R-:W-:Y:S02]  /*164e0*/  I2FP.F32.S32 R9, R9 ;  /* 0x0000000900097245 */ /* 0x000fe40000201400 */
[----:B------:R-:W-:Y:S02]  /*164f0*/  I2FP.F32.S32 R6, R6 ;  /* 0x0000000600067245 */ /* 0x000fe40000201400 */
[----:B------:R-:W-:Y:S01]  /*16500*/  IABS R0, R0 ;  /* 0x0000000000007213 */ /* 0x000fe20000000000 */
[----:B------:R-:W-:Y:S01]  /*16510*/  FFMA.FTZ R59, R9, -UR6, R59 ;  /* 0x80000006093b7c23 */ /* 0x000fe2000801003b */
[----:B------:R-:W-:Y:S01]  /*16520*/  FSEL R52, R52, -INF , !P1 ;  /* 0xff80000034347808 */ /* 0x000fe20004800000 */
[----:B------:R-:W-:Y:S01]  /*16530*/  FFMA.FTZ R56, R6, -UR6, R56 ;  /* 0x8000000606387c23 */ /* 0x000fe20008010038 */
[----:B------:R-:W-:Y:S02]  /*16540*/  ISETP.GT.AND P1, PT, R102, R4, PT ;  /* 0x000000046600720c */ /* 0x000fe40003f24270 */
[----:B------:R-:W-:Y:S01]  /*16550*/  I2FP.F32.S32 R6, R0 ;  /* 0x0000000000067245 */ /* 0x000fe20000201400 */
[----:B------:R-:W-:Y:S01]  /*16560*/  VIADD R0, R104, 0x1 ;  /* 0x0000000168007836 */ /* 0x000fe20000000000 */
[----:B------:R-:W-:Y:S02]  /*16570*/  FSEL R55, R55, -INF , !P1 ;  /* 0xff80000037377808 */ /* 0x000fe40004800000 */
[----:B------:R-:W-:Y:S01]  /*16580*/  ISETP.GT.AND P1, PT, R101, R5, PT ;  /* 0x000000056500720c */ /* 0x000fe20003f24270 */
[----:B------:R-:W-:Y:S01]  /*16590*/  FFMA.FTZ R60, R6, -UR6, R60 ;  /* 0x80000006063c7c23 */ /* 0x000fe2000801003c */
[----:B------:R-:W-:Y:S01]  /*165a0*/  I2FP.F32.S32 R7, R7 ;  /* 0x0000000700077245 */ /* 0x000fe20000201400 */
[--C-:B------:R-:W-:Y:S01]  /*165b0*/  IMAD.IADD R6, R238, 0x1, -R0.reuse ;  /* 0x00000001ee067824 */ /* 0x100fe200078e0a00 */
[----:B------:R-:W-:Y:S01]  /*165c0*/  FSEL R56, R56, -INF , !P1 ;  /* 0xff80000038387808 */ /* 0x000fe20004800000 */
[C---:B------:R-:W-:Y:S01]  /*165d0*/  IMAD.IADD R9, R240.reuse, 0x1, -R0 ;  /* 0x00000001f0097824 */ /* 0x040fe200078e0a00 */
[----:B------:R-:W-:Y:S01]  /*165e0*/  ISETP.GT.AND P1, PT, R103, R4, PT ;  /* 0x000000046700720c */ /* 0x000fe20003f24270 */
[----:B------:R-:W-:Y:S01]  /*165f0*/  FFMA.FTZ R57, R7, -UR6, R57 ;  /* 0x8000000607397c23 */ /* 0x000fe20008010039 */
[----:B------:R-:W-:Y:S01]  /*16600*/  I2FP.F32.S32 R8, R8 ;  /* 0x0000000800087245 */ /* 0x000fe20000201400 */
[----:B------:R-:W-:Y:S01]  /*16610*/  IMAD.IADD R7, R240, 0x1, -R104 ;  /* 0x00000001f0077824 */ /* 0x000fe200078e0a68 */
[----:B------:R-:W-:Y:S02]  /*16620*/  IABS R6, R6 ;  /* 0x0000000600067213 */ /* 0x000fe40000000000 */
[----:B------:R-:W-:Y:S01]  /*16630*/  FSEL R59, R59, -INF , !P1 ;  /* 0xff8000003b3b7808 */ /* 0x000fe20004800000 */
[----:B------:R-:W-:Y:S01]  /*16640*/  FFMA.FTZ R58, R8, -UR6, R58 ;  /* 0x80000006083a7c23 */ /* 0x000fe2000801003a */
[-C--:B------:R-:W-:Y:S02]  /*16650*/  ISETP.GE.AND P1, PT, R5, R234.reuse, PT ;  /* 0x000000ea0500720c */ /* 0x080fe40003f26270 */
[----:B------:R-:W-:Y:S01]  /*16660*/  IABS R8, R7 ;  /* 0x0000000700087213 */ /* 0x000fe20000000000 */
[----:B------:R-:W-:Y:S01]  /*16670*/  IMAD.MOV.U32 R7, RZ, RZ, R6 ;  /* 0x000000ffff077224 */ /* 0x000fe200078e0006 */
[----:B------:R-:W-:Y:S02]  /*16680*/  FSEL R219, R52, -INF , !P1 ;  /* 0xff80000034db7808 */ /* 0x000fe40004800000 */
[----:B------:R-:W-:Y:S02]  /*16690*/  ISETP.GE.AND P1, PT, R4, R234, PT ;  /* 0x000000ea0400720c */ /* 0x000fe40003f26270 */
[----:B------:R-:W-:Y:S02]  /*166a0*/  IABS R6, R9 ;  /* 0x0000000900067213 */ /* 0x000fe40000000000 */
[----:B------:R-:W-:Y:S01]  /*166b0*/  I2FP.F32.S32 R9, R7 ;  /* 0x0000000700097245 */ /* 0x000fe20000201400 */
[----:B------:R-:W-:Y:S01]  /*166c0*/  IMAD.MOV.U32 R7, RZ, RZ, R8 ;  /* 0x000000ffff077224 */ /* 0x000fe200078e0008 */
[----:B------:R-:W-:Y:S02]  /*166d0*/  FSEL R212, R53, -INF , !P1 ;  /* 0xff80000035d47808 */ /* 0x000fe40004800000 */
[-C--:B------:R-:W-:Y:S01]  /*166e0*/  ISETP.GE.AND P1, PT, R5, R236.reuse, PT ;  /* 0x000000ec0500720c */ /* 0x080fe20003f26270 */
[----:B------:R-:W-:Y:S01]  /*166f0*/  FFMA.FTZ R61, R9, -UR6, R61 ;  /* 0x80000006093d7c23 */ /* 0x000fe2000801003d */
[----:B------:R-:W-:Y:S02]  /*16700*/  FSEL R203, R48, -INF , !P0 ;  /* 0xff80000030cb7808 */ /* 0x000fe40004000000 */
[----:B------:R-:W-:Y:S02]  /*16710*/  FSEL R185, R54, -INF , !P1 ;  /* 0xff80000036b97808 */ /* 0x000fe40004800000 */
[----:B------:R-:W-:Y:S02]  /*16720*/  FSEL R207, R49, -INF , !P3 ;  /* 0xff80000031cf7808 */ /* 0x000fe40005800000 */
[----:B------:R-:W-:Y:S02]  /*16730*/  I2FP.F32.S32 R7, R7 ;  /* 0x0000000700077245 */ /* 0x000fe40000201400 */
[----:B------:R-:W-:Y:S02]  /*16740*/  ISETP.GE.AND P1, PT, R4, R236, PT ;  /* 0x000000ec0400720c */ /* 0x000fe40003f26270 */
[----:B------:R-:W-:Y:S01]  /*16750*/  ISETP.GT.AND P3, PT, R101, R176, PT ;  /* 0x000000b06500720c */ /* 0x000fe20003f64270 */
[----:B------:R-:W-:Y:S01]  /*16760*/  FFMA.FTZ R62, R7, -UR6, R62 ;  /* 0x80000006073e7c23 */ /* 0x000fe2000801003e */
[----:B------:R-:W-:Y:S02]  /*16770*/  ISETP.GT.AND P0, PT, R101, R4, PT ;  /* 0x000000046500720c */ /* 0x000fe40003f04270 */
[----:B------:R-:W-:Y:S02]  /*16780*/  FSEL R243, R55, -INF , !P1 ;  /* 0xff80000037f37808 */ /* 0x000fe40004800000 */
[----:B------:R-:W-:Y:S02]  /*16790*/  FSEL R222, R50, -INF , !P2 ;  /* 0xff80000032de7808 */ /* 0x000fe40005000000 */
[----:B------:R-:W-:Y:S02]  /*167a0*/  FSEL R199, R51, -INF , !P6 ;  /* 0xff80000033c77808 */ /* 0x000fe40007000000 */
[----:B------:R-:W-:Y:S02]  /*167b0*/  FSEL R57, R57, -INF , !P0 ;  /* 0xff80000039397808 */ /* 0x000fe40004000000 */
[----:B------:R-:W-:Y:S02]  /*167c0*/  FSEL R60, R60, -INF , !P3 ;  /* 0xff8000003c3c7808 */ /* 0x000fe40005800000 */
[----:B------:R-:W-:Y:S02]  /*167d0*/  I2FP.F32.S32 R6, R6 ;  /* 0x0000000600067245 */ /* 0x000fe40000201400 */
[----:B------:R-:W-:Y:S02]  /*167e0*/  ISETP.GT.AND P2, PT, R101, R10, PT ;  /* 0x0000000a6500720c */ /* 0x000fe40003f44270 */
[C---:B------:R-:W-:Y:S01]  /*167f0*/  ISETP.GT.AND P6, PT, R103.reuse, R5, PT ;  /* 0x000000056700720c */ /* 0x040fe20003fc4270 */
[----:B------:R-:W-:Y:S01]  /*16800*/  FFMA.FTZ R63, R6, -UR6, R63 ;  /* 0x80000006063f7c23 */ /* 0x000fe2000801003f */
[----:B------:R-:W-:Y:S02]  /*16810*/  ISETP.GT.AND P0, PT, R103, R176, PT ;  /* 0x000000b06700720c */ /* 0x000fe40003f04270 */
[C---:B------:R-:W-:Y:S02]  /*16820*/  ISETP.GE.AND P1, PT, R5.reuse, R235, PT ;  /* 0x000000eb0500720c */ /* 0x040fe40003f26270 */
[----:B------:R-:W-:Y:S01]  /*16830*/  ISETP.GE.AND P3, PT, R5, R237, PT ;  /* 0x000000ed0500720c */ /* 0x000fe20003f66270 */
[--C-:B------:R-:W-:Y:S01]  /*16840*/  IMAD.IADD R5, R233, 0x1, -R104.reuse ;  /* 0x00000001e9057824 */ /* 0x100fe200078e0a68 */
[----:B------:R-:W-:Y:S01]  /*16850*/  FSEL R58, R58, -INF , !P6 ;  /* 0xff8000003a3a7808 */ /* 0x000fe20007000000 */
[----:B------:R-:W-:Y:S01]  /*16860*/  IMAD.IADD R104, R239, 0x1, -R104 ;  /* 0x00000001ef687824 */ /* 0x000fe200078e0a68 */
[----:B------:R-:W-:Y:S02]  /*16870*/  FSEL R61, R61, -INF , !P2 ;  /* 0xff8000003d3d7808 */ /* 0x000fe40005000000 */
[----:B------:R-:W-:Y:S02]  /*16880*/  FSEL R62, R62, -INF , !P0 ;  /* 0xff8000003e3e7808 */ /* 0x000fe40004000000 */
[-C--:B------:R-:W-:Y:S02]  /*16890*/  ISETP.GT.AND P6, PT, R103, R10.reuse, PT ;  /* 0x0000000a6700720c */ /* 0x080fe40003fc4270 */
[C---:B------:R-:W-:Y:S02]  /*168a0*/  ISETP.GE.AND P2, PT, R4.reuse, R235, PT ;  /* 0x000000eb0400720c */ /* 0x040fe40003f46270 */
[----:B------:R-:W-:Y:S02]  /*168b0*/  ISETP.GE.AND P0, PT, R4, R237, PT ;  /* 0x000000ed0400720c */ /* 0x000fe40003f06270 */
[----:B------:R-:W-:Y:S02]  /*168c0*/  IABS R4, R5 ;  /* 0x0000000500047213 */ /* 0x000fe40000000000 */
[----:B------:R-:W-:Y:S02]  /*168d0*/  FSEL R63, R63, -INF , !P6 ;  /* 0xff8000003f3f7808 */ /* 0x000fe40007000000 */
[----:B------:R-:W-:Y:S02]  /*168e0*/  FSEL R218, R56, -INF , !P1 ;  /* 0xff80000038da7808 */ /* 0x000fe40004800000 */
[C---:B------:R-:W-:Y:S02]  /*168f0*/  ISETP.GT.AND P1, PT, R2.reuse, R10, PT ;  /* 0x0000000a0200720c */ /* 0x040fe40003f24270 */
[----:B------:R-:W-:Y:S01]  /*16900*/  ISETP.GT.AND P6, PT, R2, R176, PT ;  /* 0x000000b00200720c */ /* 0x000fe20003fc4270 */
[----:B------:R-:W-:Y:S01]  /*16910*/  IMAD.MOV.U32 R2, RZ, RZ, R4 ;  /* 0x000000ffff027224 */ /* 0x000fe200078e0004 */
[----:B------:R-:W-:Y:S02]  /*16920*/  FSEL R241, R58, -INF , !P3 ;  /* 0xff8000003af17808 */ /* 0x000fe40005800000 */
[----:B------:R-:W-:Y:S02]  /*16930*/  FSEL R213, R57, -INF , !P2 ;  /* 0xff80000039d57808 */ /* 0x000fe40005000000 */
[----:B------:R-:W-:Y:S01]  /*16940*/  I2FP.F32.S32 R4, R2 ;  /* 0x0000000200047245 */ /* 0x000fe20000201400 */
[--C-:B------:R-:W-:Y:S01]  /*16950*/  IMAD.IADD R2, R233, 0x1, -R0.reuse ;  /* 0x00000001e9027824 */ /* 0x100fe200078e0a00 */
[-C--:B------:R-:W-:Y:S01]  /*16960*/  ISETP.GE.AND P3, PT, R10, R235.reuse, PT ;  /* 0x000000eb0a00720c */ /* 0x080fe20003f66270 */
[----:B------:R-:W-:Y:S01]  /*16970*/  IMAD.IADD R0, R239, 0x1, -R0 ;  /* 0x00000001ef007824 */ /* 0x000fe200078e0a00 */
[----:B------:R-:W-:Y:S01]  /*16980*/  ISETP.GE.AND P2, PT, R176, R235, PT ;  /* 0x000000ebb000720c */ /* 0x000fe20003f46270 */
[----:B------:R-:W-:Y:S01]  /*16990*/  FFMA.FTZ R64, R4, -UR6, R64 ;  /* 0x8000000604407c23 */ /* 0x000fe20008010040 */
[----:B------:R-:W-:Y:S02]  /*169a0*/  IABS R4, R104 ;  /* 0x0000006800047213 */ /* 0x000fe40000000000 */
[----:B------:R-:W-:Y:S02]  /*169b0*/  FMNMX3.FTZ R104, R105, R178, R177, !PT ;  /* 0x000000b269687276 */ /* 0x000fe400078100b1 */
[----:B------:R-:W-:Y:S02]  /*169c0*/  IABS R2, R2 ;  /* 0x0000000200027213 */ /* 0x000fe40000000000 */
[----:B------:R-:W-:Y:S02]  /*169d0*/  FMNMX3.FTZ R104, R104, R109, R111, !PT ;  /* 0x0000006d68687276 */ /* 0x000fe4000781006f */
[----:B------:R-:W-:Y:S02]  /*169e0*/  I2FP.F32.S32 R2, R2 ;  /* 0x0000000200027245 */ /* 0x000fe40000201400 */
[----:B------:R-:W-:Y:S02]  /*169f0*/  FMNMX3.FTZ R104, R104, R187, R191, !PT ;  /* 0x000000bb68687276 */ /* 0x000fe400078100bf */
[----:B------:R-:W-:Y:S01]  /*16a00*/  I2FP.F32.S32 R4, R4 ;  /* 0x0000000400047245 */ /* 0x000fe20000201400 */
[----:B------:R-:W-:Y:S01]  /*16a10*/  FFMA.FTZ R65, R2, -UR6, R65 ;  /* 0x8000000602417c23 */ /* 0x000fe20008010041 */
[----:B------:R-:W-:Y:S02]  /*16a20*/  FMNMX3.FTZ R104, R104, R188, R190, !PT ;  /* 0x000000bc68687276 */ /* 0x000fe400078100be */
[----:B------:R-:W-:Y:S01]  /*16a30*/  IABS R2, R0 ;  /* 0x0000000000027213 */ /* 0x000fe20000000000 */
[----:B------:R-:W-:Y:S01]  /*16a40*/  FFMA.FTZ R66, R4, -UR6, R66 ;  /* 0x8000000604427c23 */ /* 0x000fe20008010042 */
[----:B------:R-:W-:Y:S02]  /*16a50*/  FMNMX3.FTZ R0, R106, R179, R184, !PT ;  /* 0x000000b36a007276 */ /* 0x000fe400078100b8 */
[----:B------:R-:W-:Y:S01]  /*16a60*/  FMNMX3.FTZ R104, R104, R206, R204, !PT ;  /* 0x000000ce68687276 */ /* 0x000fe200078100cc */
[----:B------:R-:W-:Y:S01]  /*16a70*/  IMAD.MOV.U32 R7, RZ, RZ, R2 ;  /* 0x000000ffff077224 */ /* 0x000fe200078e0002 */
[----:B------:R-:W-:Y:S02]  /*16a80*/  FMNMX3.FTZ R0, R0, R14, R15, !PT ;  /* 0x0000000e00007276 */ /* 0x000fe4000781000f */
[----:B------:R-:W-:Y:S02]  /*16a90*/  FMNMX3.FTZ R104, R104, R197, R198, !PT ;  /* 0x000000c568687276 */ /* 0x000fe400078100c6 */
[----:B------:R-:W-:Y:S02]  /*16aa0*/  FMNMX3.FTZ R0, R0, R194, R196, !PT ;  /* 0x000000c200007276 */ /* 0x000fe400078100c4 */
[----:B------:R-:W-:Y:S02]  /*16ab0*/  FSEL R245, R60, -INF , !P2 ;  /* 0xff8000003cf57808 */ /* 0x000fe40005000000 */
[----:B------:R-:W-:Y:S02]  /*16ac0*/  FSEL R242, R61, -INF , !P3 ;  /* 0xff8000003df27808 */ /* 0x000fe40005800000 */
[----:B------:R-:W-:Y:S02]  /*16ad0*/  FMNMX3.FTZ R104, R104, R218, R213, !PT ;  /* 0x000000da68687276 */ /* 0x000fe400078100d5 */
[----:B------:R-:W-:Y:S02]  /*16ae0*/  FMNMX3.FTZ R4, R3, R183, R182, !PT ;  /* 0x000000b703047276 */ /* 0x000fe400078100b6 */
[----:B------:R-:W-:Y:S02]  /*16af0*/  FMNMX3.FTZ R0, R0, R201, R200, !PT ;  /* 0x000000c900007276 */ /* 0x000fe400078100c8 */
[----:B------:R-:W-:Y:S02]  /*16b00*/  FMNMX3.FTZ R2, R100, R181, R180, !PT ;  /* 0x000000b564027276 */ /* 0x000fe400078100b4 */
[----:B------:R-:W-:Y:S02]  /*16b10*/  FMNMX3.FTZ R104, R104, R245, R242, !PT ;  /* 0x000000f568687276 */ /* 0x000fe400078100f2 */
[----:B------:R-:W-:Y:S02]  /*16b20*/  FMNMX3.FTZ R4, R4, R16, R17, !PT ;  /* 0x0000001004047276 */ /* 0x000fe40007810011 */
[----:B------:R-:W-:Y:S01]  /*16b30*/  ISETP.GE.AND P3, PT, R176, R237, PT ;  /* 0x000000edb000720c */ /* 0x000fe20003f66270 */
[----:B------:R-:W1:Y:S01]  /*16b40*/  SHFL.BFLY PT, R6, R104, 0x2, 0x1f ;  /* 0x0c401f0068067f89 */ /* 0x000e6200000e0000 */
[----:B------:R-:W-:Y:S02]  /*16b50*/  FMNMX3.FTZ R0, R0, R214, R223, !PT ;  /* 0x000000d600007276 */ /* 0x000fe400078100df */
[----:B------:R-:W-:Y:S02]  /*16b60*/  FMNMX3.FTZ R2, R2, R18, R19, !PT ;  /* 0x0000001202027276 */ /* 0x000fe40007810013 */
[----:B------:R-:W-:Y:S02]  /*16b70*/  FSEL R108, R62, -INF , !P3 ;  /* 0xff8000003e6c7808 */ /* 0x000fe40005800000 */
[----:B------:R-:W-:Y:S02]  /*16b80*/  FMNMX3.FTZ R5, R4, R205, R208, !PT ;  /* 0x000000cd04057276 */ /* 0x000fe400078100d0 */
[----:B------:R-:W-:Y:S02]  /*16b90*/  ISETP.GE.AND P3, PT, R10, R237, PT ;  /* 0x000000ed0a00720c */ /* 0x000fe40003f66270 */
[----:B------:R-:W-:Y:S02]  /*16ba0*/  FSEL R186, R59, -INF , !P0 ;  /* 0xff8000003bba7808 */ /* 0x000fe40004000000 */
[----:B------:R-:W-:Y:S02]  /*16bb0*/  FMNMX3.FTZ R0, R0, R248, R249, !PT ;  /* 0x000000f800007276 */ /* 0x000fe400078100f9 */
[----:B------:R-:W-:Y:S02]  /*16bc0*/  FMNMX3.FTZ R4, R2, R209, R202, !PT ;  /* 0x000000d102047276 */ /* 0x000fe400078100ca */
[----:B------:R-:W-:Y:S02]  /*16bd0*/  FMNMX3.FTZ R2, R5, R189, R192, !PT ;  /* 0x000000bd05027276 */ /* 0x000fe400078100c0 */
[----:B------:R-:W-:Y:S02]  /*16be0*/  FSEL R107, R63, -INF , !P3 ;  /* 0xff8000003f6b7808 */ /* 0x000fe40005800000 */
[----:B------:R-:W-:Y:S02]  /*16bf0*/  FMNMX3.FTZ R0, R0, R241, R186, !PT ;  /* 0x000000f100007276 */ /* 0x000fe400078100ba */
[----:B------:R-:W-:Y:S02]  /*16c00*/  FMNMX3.FTZ R2, R2, R211, R210, !PT ;  /* 0x000000d302027276 */ /* 0x000fe400078100d2 */
[----:B------:R-:W-:Y:S02]  /*16c10*/  FMNMX3.FTZ R0, R0, R108, R107, !PT ;  /* 0x0000006c00007276 */ /* 0x000fe4000781006b */
[----:B------:R-:W-:Y:S02]  /*16c20*/  FMNMX3.FTZ R5, R2, R203, R207, !PT ;  /* 0x000000cb02057276 */ /* 0x000fe400078100cf */
[----:B-1----:R-:W-:Y:S01]  /*16c30*/  FMNMX.FTZ R104, R104, R6, !PT ;  /* 0x0000000668687209 */ /* 0x002fe20007810000 */
[----:B------:R-:W1:Y:S01]  /*16c40*/  SHFL.BFLY PT, R2, R0, 0x2, 0x1f ;  /* 0x0c401f0000027f89 */ /* 0x000e6200000e0000 */
[----:B------:R-:W-:Y:S02]  /*16c50*/  FSEL R65, R65, -INF , !P1 ;  /* 0xff80000041417808 */ /* 0x000fe40004800000 */
[-C--:B------:R-:W-:Y:S05]  /*16c60*/  ISETP.GE.AND P1, PT, R10, R234.reuse, PT ;  /* 0x000000ea0a00720c */ /* 0x080fea0003f26270 */
[----:B------:R-:W2:Y:S01]  /*16c70*/  SHFL.BFLY PT, R8, R104, 0x1, 0x1f ;  /* 0x0c201f0068087f89 */ /* 0x000ea200000e0000 */
[----:B------:R-:W-:Y:S02]  /*16c80*/  ISETP.GE.AND P3, PT, R176, R234, PT ;  /* 0x000000eab000720c */ /* 0x000fe40003f66270 */
[----:B------:R-:W-:Y:S02]  /*16c90*/  FSEL R64, R64, -INF , !P6 ;  /* 0xff80000040407808 */ /* 0x000fe40007000000 */
[----:B------:R-:W-:Y:S02]  /*16ca0*/  I2FP.F32.S32 R7, R7 ;  /* 0x0000000700077245 */ /* 0x000fe40000201400 */
[----:B------:R-:W-:Y:S02]  /*16cb0*/  FSEL R247, R64, -INF , !P3 ;  /* 0xff80000040f77808 */ /* 0x000fe40005800000 */
[----:B------:R-:W-:Y:S01]  /*16cc0*/  FSEL R250, R65, -INF , !P1 ;  /* 0xff80000041fa7808 */ /* 0x000fe20004800000 */
[----:B------:R-:W-:Y:S01]  /*16cd0*/  FFMA.FTZ R67, R7, -UR6, R67 ;  /* 0x8000000607437c23 */ /* 0x000fe20008010043 */
[----:B------:R-:W-:Y:S02]  /*16ce0*/  FMNMX3.FTZ R5, R5, R219, R212, !PT ;  /* 0x000000db05057276 */ /* 0x000fe400078100d4 */
[----:B------:R-:W-:Y:S02]  /*16cf0*/  FMNMX3.FTZ R4, R4, R193, R195, !PT ;  /* 0x000000c104047276 */ /* 0x000fe400078100c3 */
[----:B------:R-:W-:Y:S02]  /*16d00*/  FMNMX3.FTZ R5, R5, R247, R250, !PT ;  /* 0x000000f705057276 */ /* 0x000fe400078100fa */
[C---:B------:R-:W-:Y:S02]  /*16d10*/  ISETP.GT.AND P0, PT, R102.reuse, R176, PT ;  /* 0x000000b06600720c */ /* 0x040fe40003f04270 */
[----:B------:R-:W-:Y:S01]  /*16d20*/  ISETP.GT.AND P2, PT, R102, R10, PT ;  /* 0x0000000a6600720c */ /* 0x000fe20003f44270 */
[----:B------:R-:W3:Y:S01]  /*16d30*/  SHFL.BFLY PT, R6, R5, 0x2, 0x1f ;  /* 0x0c401f0005067f89 */ /* 0x000ee200000e0000 */
[----:B-1----:R-:W-:Y:S02]  /*16d40*/  FMNMX.FTZ R0, R0, R2, !PT ;  /* 0x0000000200007209 */ /* 0x002fe40007810000 */
[----:B------:R-:W-:Y:S02]  /*16d50*/  FMNMX3.FTZ R4, R4, R216, R217, !PT ;  /* 0x000000d804047276 */ /* 0x000fe400078100d9 */
[----:B------:R-:W-:Y:S03]  /*16d60*/  FSEL R66, R66, -INF , !P0 ;  /* 0xff80000042427808 */ /* 0x000fe60004000000 */
[----:B------:R-:W1:Y:S01]  /*16d70*/  SHFL.BFLY PT, R2, R0, 0x1, 0x1f ;  /* 0x0c201f0000027f89 */ /* 0x000e6200000e0000 */
[-C--:B------:R-:W-:Y:S02]  /*16d80*/  ISETP.GE.AND P0, PT, R10, R236.reuse, PT ;  /* 0x000000ec0a00720c */ /* 0x080fe40003f06270 */
[----:B------:R-:W-:Y:S02]  /*16d90*/  ISETP.GE.AND P6, PT, R176, R236, PT ;  /* 0x000000ecb000720c */ /* 0x000fe40003fc6270 */
[----:B------:R-:W-:Y:S02]  /*16da0*/  FSEL R67, R67, -INF , !P2 ;  /* 0xff80000043437808 */ /* 0x000fe40005000000 */
[----:B------:R-:W-:Y:S02]  /*16db0*/  FMNMX3.FTZ R4, R4, R222, R199, !PT ;  /* 0x000000de04047276 */ /* 0x000fe400078100c7 */
[----:B------:R-:W-:Y:S01]  /*16dc0*/  FSEL R220, R66, -INF , !P6 ;  /* 0xff80000042dc7808 */ /* 0x000fe20007000000 */
[----:B------:R-:W-:Y:S01]  /*16dd0*/  IMAD.MOV.U32 R66, RZ, RZ, R186 ;  /* 0x000000ffff427224 */ /* 0x000fe200078e00ba */
[----:B------:R-:W-:Y:S01]  /*16de0*/  FSEL R221, R67, -INF , !P0 ;  /* 0xff80000043dd7808 */ /* 0x000fe20004000000 */
[----:B------:R-:W-:Y:S01]  /*16df0*/  IMAD.MOV.U32 R67, RZ, RZ, R185 ;  /* 0x000000ffff437224 */ /* 0x000fe200078e00b9 */
[----:B------:R-:W-:Y:S02]  /*16e00*/  FMNMX3.FTZ R4, R4, R185, R243, !PT ;  /* 0x000000b904047276 */ /* 0x000fe400078100f3 */
[----:B--2---:R-:W-:Y:S02]  /*16e10*/  FMNMX.FTZ R104, R104, R8, !PT ;  /* 0x0000000868687209 */ /* 0x004fe40007810000 */
[----:B------:R-:W-:Y:S02]  /*16e20*/  FMNMX3.FTZ R4, R4, R220, R221, !PT ;  /* 0x000000dc04047276 */ /* 0x000fe400078100dd */
[C---:B------:R-:W-:Y:S01]  /*16e30*/  FSETP.NEU.FTZ.AND P1, PT, R104.reuse, -INF , PT ;  /* 0xff8000006800780b */ /* 0x040fe20003f3d000 */
[----:B------:R-:W-:Y:S01]  /*16e40*/  FMUL.FTZ R110, R104, UR4 ;  /* 0x00000004686e7c20 */ /* 0x000fe20008410000 */
[----:B---3--:R-:W-:Y:S01]  /*16e50*/  FMNMX.FTZ R5, R5, R6, !PT ;  /* 0x0000000605057209 */ /* 0x008fe20007810000 */
[----:B------:R-:W2:Y:S01]  /*16e60*/  SHFL.BFLY PT, R7, R4, 0x2, 0x1f ;  /* 0x0c401f0004077f89 */ /* 0x000ea200000e0000 */
[----:B-1----:R-:W-:Y:S02]  /*16e70*/  FMNMX.FTZ R101, R0, R2, !PT ;  /* 0x0000000200657209 */ /* 0x002fe40007810000 */
[----:B------:R-:W-:Y:S05]  /*16e80*/  FSEL R110, R110, RZ, P1 ;  /* 0x000000ff6e6e7208 */ /* 0x000fea0000800000 */
[----:B------:R-:W1:Y:S01]  /*16e90*/  SHFL.BFLY PT, R103, R5, 0x1, 0x1f ;  /* 0x0c201f0005677f89 */ /* 0x000e6200000e0000 */
[C---:B------:R-:W-:Y:S01]  /*16ea0*/  FSETP.NEU.FTZ.AND P0, PT, R101.reuse, -INF , PT ;  /* 0xff8000006500780b */ /* 0x040fe20003f1d000 */
[----:B------:R-:W-:Y:S01]  /*16eb0*/  FMUL.FTZ R186, R101, UR4 ;  /* 0x0000000465ba7c20 */ /* 0x000fe20008410000 */
[--C-:B------:R-:W-:Y:S01]  /*16ec0*/  FFMA.FTZ R0, R178, UR4, -R110.reuse ;  /* 0x00000004b2007c23 */ /* 0x100fe2000801086e */
[--C-:B------:R-:W-:Y:S01]  /*16ed0*/  FFMA.FTZ R2, R177, UR4, -R110.reuse ;  /* 0x00000004b1027c23 */ /* 0x100fe2000801086e */
[----:B------:R-:W-:Y:S02]  /*16ee0*/  FFMA.FTZ R6, R111, UR4, -R110 ;  /* 0x000000046f067c23 */ /* 0x000fe4000801086e */
[----:B------:R-:W-:Y:S01]  /*16ef0*/  FSEL R186, R186, RZ, P0 ;  /* 0x000000ffbaba7208 */ /* 0x000fe20000000000 */
[----:B------:R3:W-:Y:S10]  /*16f00*/  MUFU.EX2 R64, R0 ;  /* 0x0000000000407308 */ /* 0x0007f40000000800 */
[----:B------:R4:W-:Y:S01]  /*16f10*/  MUFU.EX2 R51, R2 ;  /* 0x0000000200337308 */ /* 0x0009e20000000800 */
[----:B------:R-:W-:Y:S09]  /*16f20*/  FFMA.FTZ R108, R108, UR4, -R186 ;  /* 0x000000046c6c7c23 */ /* 0x000ff200080108ba */
[----:B------:R-:W-:Y:S01]  /*16f30*/  MUFU.EX2 R61, R6 ;  /* 0x00000006003d7308 */ /* 0x000fe20000000800 */
[----:B--2---:R-:W-:Y:S01]  /*16f40*/  FMNMX.FTZ R4, R4, R7, !PT ;  /* 0x0000000704047209 */ /* 0x004fe20007810000 */
[----:B---3--:R-:W-:Y:S04]  /*16f50*/  FFMA.FTZ R0, R109, UR4, -R110 ;  /* 0x000000046d007c23 */ /* 0x008fe8000801086e */
[----:B------:R-:W2:Y:S01]  /*16f60*/  SHFL.BFLY PT, R102, R4, 0x1, 0x1f ;  /* 0x0c201f0004667f89 */ /* 0x000ea200000e0000 */
[----:B-1----:R-:W-:Y:S03]  /*16f70*/  FMNMX.FTZ R103, R5, R103, !PT ;  /* 0x0000006705677209 */ /* 0x002fe60007810000 */
[----:B------:R1:W3:Y:S01]  /*16f80*/  MUFU.EX2 R58, R0 ;  /* 0x00000000003a7308 */ /* 0x0002e20000000800 */
[--C-:B----4-:R-:W-:Y:S01]  /*16f90*/  FFMA.FTZ R2, R179, UR4, -R186.reuse ;  /* 0x00000004b3027c23 */ /* 0x110fe200080108ba */
[C---:B------:R-:W-:Y:S01]  /*16fa0*/  FSETP.NEU.FTZ.AND P3, PT, R103.reuse, -INF , PT ;  /* 0xff8000006700780b */ /* 0x040fe20003f7d000 */
[----:B------:R-:W-:Y:S07]  /*16fb0*/  FMUL.FTZ R111, R103, UR4 ;  /* 0x00000004676f7c20 */ /* 0x000fee0008410000 */
[----:B------:R4:W-:Y:S01]  /*16fc0*/  MUFU.EX2 R63, R2 ;  /* 0x00000002003f7308 */ /* 0x0009e20000000800 */
[----:B------:R-:W-:Y:S01]  /*16fd0*/  FSEL R111, R111, RZ, P3 ;  /* 0x000000ff6f6f7208 */ /* 0x000fe20001800000 */
[--C-:B-1----:R-:W-:Y:S04]  /*16fe0*/  FFMA.FTZ R0, R184, UR4, -R186.reuse ;  /* 0x00000004b8007c23 */ /* 0x102fe800080108ba */
[--C-:B------:R-:W-:Y:S04]  /*16ff0*/  FFMA.FTZ R5, R16, UR4, -R111.reuse ;  /* 0x0000000410057c23 */ /* 0x100fe8000801086f */
[----:B------:R1:W5:Y:S01]  /*17000*/  MUFU.EX2 R215, R0 ;  /* 0x0000000000d77308 */ /* 0x0003620000000800 */
[--C-:B----4-:R-:W-:Y:S01]  /*17010*/  FFMA.FTZ R2, R14, UR4, -R186.reuse ;  /* 0x000000040e027c23 */ /* 0x110fe200080108ba */
[----:B--2---:R-:W-:Y:S01]  /*17020*/  FMNMX.FTZ R102, R4, R102, !PT ;  /* 0x0000006604667209 */ /* 0x004fe20007810000 */
[--C-:B------:R-:W-:Y:S07]  /*17030*/  FFMA.FTZ R4, R183, UR4, -R111.reuse ;  /* 0x00000004b7047c23 */ /* 0x100fee000801086f */
[----:B------:R2:W-:Y:S01]  /*17040*/  MUFU.EX2 R244, R2 ;  /* 0x0000000200f47308 */ /* 0x0005e20000000800 */
[C---:B------:R-:W-:Y:S01]  /*17050*/  FSETP.NEU.FTZ.AND P2, PT, R102.reuse, -INF , PT ;  /* 0xff8000006600780b */ /* 0x040fe20003f5d000 */
[----:B------:R-:W-:Y:S08]  /*17060*/  FMUL.FTZ R185, R102, UR4 ;  /* 0x0000000466b97c20 */ /* 0x000ff00008410000 */
[----:B------:R4:W-:Y:S01]  /*17070*/  MUFU.EX2 R246, R4 ;  /* 0x0000000400f67308 */ /* 0x0009e20000000800 */
[----:B-1----:R-:W-:Y:S01]  /*17080*/  FFMA.FTZ R0, R15, UR4, -R186 ;  /* 0x000000040f007c23 */ /* 0x002fe200080108ba */
[----:B------:R-:W-:Y:S08]  /*17090*/  FSEL R185, R185, RZ, P2 ;  /* 0x000000ffb9b97208 */ /* 0x000ff00001000000 */
[----:B------:R-:W-:Y:S10]  /*170a0*/  MUFU.EX2 R57, R5 ;  /* 0x0000000500397308 */ /* 0x000ff40000000800 */
[----:B------:R1:W5:Y:S01]  /*170b0*/  MUFU.EX2 R62, R0 ;  /* 0x00000000003e7308 */ /* 0x0003620000000800 */
[----:B--2---:R-:W-:Y:S01]  /*170c0*/  FFMA.FTZ R2, R182, UR4, -R111 ;  /* 0x00000004b6027c23 */ /* 0x004fe2000801086f */
[----:B---3--:R-:W-:Y:S01]  /*170d0*/  F2FP.BF16.F32.PACK_AB R182, R61, R58 ;  /* 0x0000003a3db6723e */ /* 0x008fe200000010ff */
[--C-:B----4-:R-:W-:Y:S07]  /*170e0*/  FFMA.FTZ R4, R180, UR4, -R185.reuse ;  /* 0x00000004b4047c23 */ /* 0x110fee00080108b9 */
[----:B------:R2:W3:Y:S01]  /*170f0*/  MUFU.EX2 R60, R2 ;  /* 0x00000002003c7308 */ /* 0x0004e20000000800 */
[----:B------:R-:W-:Y:S09]  /*17100*/  F2FP.BF16.F32.PACK_AB R180, R51, R64 ;  /* 0x0000004033b4723e */ /* 0x000ff200000010ff */
[----:B------:R4:W-:Y:S01]  /*17110*/  MUFU.EX2 R59, R4 ;  /* 0x00000004003b7308 */ /* 0x0009e20000000800 */
[----:B-1----:R-:W-:Y:S01]  /*17120*/  FFMA.FTZ R0, R181, UR4, -R185 ;  /* 0x00000004b5007c23 */ /* 0x002fe200080108b9 */
[----:B-----5:R-:W-:Y:S02]  /*17130*/  F2FP.BF16.F32.PACK_AB R181, R215, R63 ;  /* 0x0000003fd7b5723e */ /* 0x020fe400000010ff */
[----:B------:R-:W-:Y:S06]  /*17140*/  F2FP.BF16.F32.PACK_AB R183, R62, R244 ;  /* 0x000000f43eb7723e */ /* 0x000fec00000010ff */
[----:B------:R1:W5:Y:S01]  /*17150*/  MUFU.EX2 R56, R0 ;  /* 0x0000000000387308 */ /* 0x0003620000000800 */
[----:B--2---:R-:W-:Y:S02]  /*17160*/  FSEL R2, R103, RZ, P3 ;  /* 0x000000ff67027208 */ /* 0x004fe40001800000 */
[----:B---3--:R-:W-:Y:S01]  /*17170*/  F2FP.BF16.F32.PACK_AB R176, R60, R246 ;  /* 0x000000f63cb0723e */ /* 0x008fe200000010ff */
[----:B----4-:R-:W-:Y:S02]  /*17180*/  FFMA.FTZ R4, R17, UR4, -R111 ;  /* 0x0000000411047c23 */ /* 0x010fe4000801086f */
[----:B------:R-:W-:Y:S01]  /*17190*/  FADD.FTZ R3, -R2, R3 ;  /* 0x0000000302037221 */ /* 0x000fe20000010100 */
[----:B------:R-:W-:Y:S03]  /*171a0*/  FFMA.FTZ R2, R18, UR4, -R185 ;  /* 0x0000000412027c23 */ /* 0x000fe600080108b9 */
[----:B------:R2:W3:Y:S01]  /*171b0*/  MUFU.EX2 R65, R4 ;  /* 0x0000000400417308 */ /* 0x0004e20000000800 */
[----:B------:R-:W-:Y:S09]  /*171c0*/  FMUL.FTZ R5, R3, UR4 ;  /* 0x0000000403057c20 */ /* 0x000ff20008410000 */
[----:B------:R4:W-:Y:S01]  /*171d0*/  MUFU.EX2 R251, R2 ;  /* 0x0000000200fb7308 */ /* 0x0009e20000000800 */
[----:B-1----:R-:W-:Y:S02]  /*171e0*/  LOP3.LUT R0, R224, 0x120, R229, 0xf8, !PT ;  /* 0x00000120e0007812 */ /* 0x002fe400078ef8e5 */
[----:B-----5:R-:W-:Y:S02]  /*171f0*/  F2FP.BF16.F32.PACK_AB R177, R59, R56 ;  /* 0x000000383bb1723e */ /* 0x020fe400000010ff */
[----:B------:R-:W-:Y:S02]  /*17200*/  LEA R109, R0, UR5, 0x1 ;  /* 0x00000005006d7c11 */ /* 0x000fe4000f8e08ff */
[----:B------:R-:W-:Y:S03]  /*17210*/  FSEL R0, R102, RZ, P2 ;  /* 0x000000ff66007208 */ /* 0x000fe60001000000 */
[----:B------:R-:W1:Y:S01]  /*17220*/  LDSM.16.MT88.4 R20, [R109+0x9000] ;  /* 0x009000006d14783b */ /* 0x000e620000004200 */
[----:B------:R-:W-:Y:S02]  /*17230*/  VIADD R6, R109, 0x9000 ;  /* 0x000090006d067836 */ /* 0x000fe40000000000 */
[----:B--2---:R-:W-:Y:S01]  /*17240*/  FADD.FTZ R4, -R0, R100 ;  /* 0x0000006400047221 */ /* 0x004fe20000010100 */
[----:B------:R-:W-:Y:S01]  /*17250*/  FFMA.FTZ R0, R19, UR4, -R185 ;  /* 0x0000000413007c23 */ /* 0x000fe200080108b9 */
[----:B----4-:R-:W-:Y:S01]  /*17260*/  FSEL R2, R104, RZ, P1 ;  /* 0x000000ff68027208 */ /* 0x010fe20000800000 */
[----:B------:R-:W2:Y:S01]  /*17270*/  MUFU.EX2 R100, R5 ;  /* 0x0000000500647308 */ /* 0x000ea20000000800 */
[----:B------:R-:W-:Y:S01]  /*17280*/  FMUL.FTZ R3, R4, UR4 ;  /* 0x0000000404037c20 */ /* 0x000fe20008410000 */
[----:B------:R-:W-:Y:S01]  /*17290*/  VIADD R184, R109, 0x9020 ;  /* 0x000090206db87836 */ /* 0x000fe20000000000 */
[----:B---3--:R-:W-:Y:S07]  /*172a0*/  F2FP.BF16.F32.PACK_AB R178, R65, R57 ;  /* 0x0000003941b2723e */ /* 0x008fee00000010ff */
[----:B------:R3:W4:Y:S01]  /*172b0*/  MUFU.EX2 R252, R0 ;  /* 0x0000000000fc7308 */ /* 0x0007220000000800 */
[----:B------:R-:W-:Y:S01]  /*172c0*/  FADD.FTZ R2, -R2, R105 ;  /* 0x0000006902027221 */ /* 0x000fe20000010100 */
[----:B------:R-:W-:Y:S01]  /*172d0*/  @P4 VIADD R184, R6, 0xffffffe0 ;  /* 0xffffffe006b84836 */ /* 0x000fe20000000000 */
[----:B------:R-:W-:Y:S07]  /*172e0*/  LDSM.16.MT88.4 R52, [R109+0xa000] ;  /* 0x00a000006d34783b */ /* 0x000fee0000004200 */
[----:B------:R-:W5:Y:S01]  /*172f0*/  MUFU.EX2 R3, R3 ;  /* 0x0000000300037308 */ /* 0x000f620000000800 */
[----:B------:R-:W-:Y:S01]  /*17300*/  FMUL.FTZ R2, R2, UR4 ;  /* 0x0000000402027c20 */ /* 0x000fe20008410000 */
[----:B------:R-:W-:Y:S01]  /*17310*/  FFMA.FTZ R105, R191, UR4, -R110 ;  /* 0x00000004bf697c23 */ /* 0x000fe2000801086e */
[C---:B--2---:R-:W-:Y:S07]  /*17320*/  FMUL.FTZ R4, R100.reuse, R112 ;  /* 0x0000007064047220 */ /* 0x044fee0000410000 */
[----:B------:R-:W2:Y:S01]  /*17330*/  MUFU.EX2 R2, R2 ;  /* 0x0000000200027308 */ /* 0x000ea20000000800 */
[----:B------:R-:W1:Y:S01]  /*17340*/  LDSM.16.MT88.4 R36, [R184] ;  /* 0x00000000b824783b */ /* 0x000e620000004200 */
[C---:B------:R-:W-:Y:S01]  /*17350*/  FMUL.FTZ R5, R100.reuse, R113 ;  /* 0x0000007164057220 */ /* 0x040fe20000410000 */
[----:B---3--:R-:W-:Y:S01]  /*17360*/  FSEL R0, R101, RZ, P0 ;  /* 0x000000ff65007208 */ /* 0x008fe20000000000 */
[----:B------:R-:W-:Y:S01]  /*17370*/  FMUL.FTZ R16, R100, R124 ;  /* 0x0000007c64107220 */ /* 0x000fe20000410000 */
[----:B----4-:R-:W-:Y:S01]  /*17380*/  F2FP.BF16.F32.PACK_AB R179, R252, R251 ;  /* 0x000000fbfcb3723e */ /* 0x010fe200000010ff */
[----:B------:R-:W-:Y:S01]  /*17390*/  FMUL.FTZ R17, R100, R125 ;  /* 0x0000007d64117220 */ /* 0x000fe20000410000 */
[C---:B-----5:R-:W-:Y:S01]  /*173a0*/  FMUL.FTZ R6, R3.reuse, R114 ;  /* 0x0000007203067220 */ /* 0x060fe20000410000 */
[----:B------:R-:W-:Y:S01]  /*173b0*/  FADD.FTZ R0, -R0, R106 ;  /* 0x0000006a00007221 */ /* 0x000fe20000010100 */
[C---:B------:R-:W-:Y:S01]  /*173c0*/  FMUL.FTZ R7, R3.reuse, R115 ;  /* 0x0000007303077220 */ /* 0x040fe20000410000 */
[C---:B------:R-:W-:Y:S01]  /*173d0*/  FMUL.FTZ R18, R3.reuse, R126 ;  /* 0x0000007e03127220 */ /* 0x040fe20000410000 */
[----:B------:R-:W3:Y:S01]  /*173e0*/  LDSM.16.MT88.4 R112, [R184+0x1000] ;  /* 0x00100000b870783b */ /* 0x000ee20000004200 */
[----:B------:R-:W-:Y:S01]  /*173f0*/  FMUL.FTZ R0, R0, UR4 ;  /* 0x0000000400007c20 */ /* 0x000fe20008410000 */
[C---:B------:R-:W-:Y:S01]  /*17400*/  FMUL.FTZ R19, R3.reuse, R127 ;  /* 0x0000007f03137220 */ /* 0x040fe20000410000 */
[C---:B--2---:R-:W-:Y:S01]  /*17410*/  FMUL.FTZ R8, R2.reuse, R116 ;  /* 0x0000007402087220 */ /* 0x044fe20000410000 */
[C---:B------:R-:W-:Y:S01]  /*17420*/  FMUL.FTZ R9, R2.reuse, R117 ;  /* 0x0000007502097220 */ /* 0x040fe20000410000 */
[C---:B------:R-:W-:Y:S01]  /*17430*/  FMUL.FTZ R24, R2.reuse, R132 ;  /* 0x0000008402187220 */ /* 0x040fe20000410000 */
[C---:B------:R-:W-:Y:S01]  /*17440*/  FMUL.FTZ R25, R2.reuse, R133 ;  /* 0x0000008502197220 */ /* 0x040fe20000410000 */
[----:B------:R-:W2:Y:S01]  /*17450*/  MUFU.EX2 R0, R0 ;  /* 0x0000000000007308 */ /* 0x000ea20000000800 */
[----:B------:R-:W-:Y:S01]  /*17460*/  LDSM.16.MT88.4 R124, [R184+0x400] ;  /* 0x00040000b87c783b */ /* 0x000fe20000004200 */
[-C--:B-1----:R-:W-:Y:S05]  /*17470*/  HMMA.16816.F32.BF16 R4, R176, R20.reuse, R4 ;  /* 0x00000014b004723c */ /* 0x082fea0000041804 */
[C---:B------:R-:W-:Y:S01]  /*17480*/  FMUL.FTZ R12, R2.reuse, R120 ;  /* 0x00000078020c7220 */ /* 0x040fe20000410000 */
[C---:B------:R-:W-:Y:S01]  /*17490*/  FMUL.FTZ R13, R2.reuse, R121 ;  /* 0x00000079020d7220 */ /* 0x040fe20000410000 */
[C---:B------:R-:W-:Y:S01]  /*174a0*/  FMUL.FTZ R28, R2.reuse, R136 ;  /* 0x00000088021c7220 */ /* 0x040fe20000410000 */
[----:B------:R-:W-:Y:S01]  /*174b0*/  FMUL.FTZ R29, R2, R137 ;  /* 0x00000089021d7220 */ /* 0x000fe20000410000 */
[C---:B------:R-:W-:Y:S01]  /*174c0*/  FMUL.FTZ R32, R100.reuse, R140 ;  /* 0x0000008c64207220 */ /* 0x040fe20000410000 */
[----:B------:R-:W-:Y:S01]  /*174d0*/  FMUL.FTZ R33, R100, R141 ;  /* 0x0000008d64217220 */ /* 0x000fe20000410000 */
[C---:B------:R-:W-:Y:S01]  /*174e0*/  FMUL.FTZ R34, R3.reuse, R142 ;  /* 0x0000008e03227220 */ /* 0x040fe20000410000 */
[C---:B--2---:R-:W-:Y:S01]  /*174f0*/  FMUL.FTZ R10, R0.reuse, R118 ;  /* 0x00000076000a7220 */ /* 0x044fe20000410000 */
[C---:B------:R-:W-:Y:S01]  /*17500*/  FMUL.FTZ R11, R0.reuse, R119 ;  /* 0x00000077000b7220 */ /* 0x040fe20000410000 */
[C---:B------:R-:W-:Y:S01]  /*17510*/  FMUL.FTZ R26, R0.reuse, R134 ;  /* 0x00000086001a7220 */ /* 0x040fe20000410000 */
[----:B------:R-:W1:Y:S01]  /*17520*/  LDSM.16.MT88.4 R116, [R109+0xb000] ;  /* 0x00b000006d74783b */ /* 0x000e620000004200 */
[C---:B------:R-:W-:Y:S01]  /*17530*/  FMUL.FTZ R27, R0.reuse, R135 ;  /* 0x00000087001b7220 */ /* 0x040fe20000410000 */
[C---:B------:R-:W-:Y:S01]  /*17540*/  FMUL.FTZ R30, R0.reuse, R138 ;  /* 0x0000008a001e7220 */ /* 0x040fe20000410000 */
[C---:B------:R-:W-:Y:S01]  /*17550*/  FMUL.FTZ R31, R0.reuse, R139 ;  /* 0x0000008b001f7220 */ /* 0x040fe20000410000 */
[----:B------:R-:W-:Y:S01]  /*17560*/  IMAD.MOV.U32 R141, RZ, RZ, R244 ;  /* 0x000000ffff8d7224 */ /* 0x000fe200078e00f4 */
[C---:B------:R-:W-:Y:S03]  /*17570*/  HMMA.16816.F32.BF16 R8, R180.reuse, R20, R8 ;  /* 0x00000014b408723c */ /* 0x040fe60000041808 */
[----:B------:R-:W-:Y:S01]  /*17580*/  LDSM.16.MT88.4 R132, [R184+0x1400] ;  /* 0x00140000b884783b */ /* 0x000fe20000004200 */
[C---:B------:R-:W-:Y:S01]  /*17590*/  FMUL.FTZ R14, R0.reuse, R122 ;  /* 0x0000007a000e7220 */ /* 0x040fe20000410000 */
[----:B------:R-:W-:Y:S01]  /*175a0*/  FMUL.FTZ R15, R0, R123 ;  /* 0x0000007b000f7220 */ /* 0x000fe20000410000 */
[C---:B------:R-:W-:Y:S01]  /*175b0*/  FMUL.FTZ R20, R100.reuse, R128 ;  /* 0x0000008064147220 */ /* 0x040fe20000410000 */
[----:B------:R-:W-:Y:S01]  /*175c0*/  FMUL.FTZ R21, R100, R129 ;  /* 0x0000008164157220 */ /* 0x000fe20000410000 */
[----:B------:R-:W-:Y:S02]  /*175d0*/  IMAD.MOV.U32 R142, RZ, RZ, R243 ;  /* 0x000000ffff8e7224 */ /* 0x000fe400078e00f3 */
[C---:B------:R-:W-:Y:S01]  /*175e0*/  FMUL.FTZ R35, R3.reuse, R143 ;  /* 0x0000008f03237220 */ /* 0x040fe20000410000 */
[----:B------:R-:W-:Y:S01]  /*175f0*/  IMAD.MOV.U32 R140, RZ, RZ, R220 ;  /* 0x000000ffff8c7224 */ /* 0x000fe200078e00dc */
[----:B------:R-:W-:Y:S01]  /*17600*/  LDSM.16.MT88.4 R136, [R109+0xb400] ;  /* 0x00b400006d88783b */ /* 0x000fe20000004200 */
[-C--:B------:R-:W-:Y:S03]  /*17610*/  HMMA.16816.F32.BF16 R12, R180, R22.reuse, R12 ;  /* 0x00000016b40c723c */ /* 0x080fe6000004180c */
[----:B------:R-:W-:Y:S02]  /*17620*/  IMAD.MOV.U32 R143, RZ, RZ, R215 ;  /* 0x000000ffff8f7224 */ /* 0x000fe400078e00d7 */
        /* <DEDUP_REMOVED lines=8> */
[----:B------:R-:W-:Y:S01]  /*176b0*/  LDSM.16.MT88.4 R128, [R109+0xa400] ;  /* 0x00a400006d80783b */ /* 0x000fe20000004200 */
[----:B------:R-:W-:Y:S01]  /*176c0*/  FMUL.FTZ R45, R2, R153 ;  /* 0x00000099022d7220 */ /* 0x000fe20000410000 */
[C---:B------:R-:W-:Y:S01]  /*176d0*/  FMUL.FTZ R46, R0.reuse, R154 ;  /* 0x0000009a002e7220 */ /* 0x040fe20000410000 */
[----:B------:R-:W-:Y:S01]  /*176e0*/  FMUL.FTZ R47, R0, R155 ;  /* 0x0000009b002f7220 */ /* 0x000fe20000410000 */
[C---:B------:R-:W-:Y:S01]  /*176f0*/  FMUL.FTZ R48, R100.reuse, R156 ;  /* 0x0000009c64307220 */ /* 0x040fe20000410000 */
[-C--:B------:R-:W-:Y:S03]  /*17700*/  HMMA.16816.F32.BF16 R20, R176, R36.reuse, R20 ;  /* 0x00000024b014723c */ /* 0x080fe60000041814 */
[----:B------:R-:W-:Y:S02]  /*17710*/  IMAD.MOV.U32 R156, RZ, RZ, R221 ;  /* 0x000000ffff9c7224 */ /* 0x000fe400078e00dd */
[----:B------:R-:W-:Y:S01]  /*17720*/  FMUL.FTZ R49, R100, R157 ;  /* 0x0000009d64317220 */ /* 0x000fe20000410000 */
[----:B------:R-:W-:Y:S02]  /*17730*/  IMAD.MOV.U32 R157, RZ, RZ, R66 ;  /* 0x000000ffff9d7224 */ /* 0x000fe400078e0042 */
[C---:B------:R-:W-:Y:S01]  /*17740*/  FMUL.FTZ R66, R3.reuse, R174 ;  /* 0x000000ae03427220 */ /* 0x040fe20000410000 */
[C---:B------:R-:W-:Y:S01]  /*17750*/  FMUL.FTZ R50, R3.reuse, R158 ;  /* 0x0000009e03327220 */ /* 0x040fe20000410000 */
[C---:B------:R-:W-:Y:S04]  /*17760*/  HMMA.16816.F32.BF16 R24, R180.reuse, R36, R24 ;  /* 0x00000024b418723c */ /* 0x040fe80000041818 */
[----:B------:R-:W-:Y:S02]  /*17770*/  IMAD.MOV.U32 R158, RZ, RZ, R67 ;  /* 0x000000ffff9e7224 */ /* 0x000fe400078e0043 */
[C---:B------:R-:W-:Y:S01]  /*17780*/  FMUL.FTZ R67, R3.reuse, R175 ;  /* 0x000000af03437220 */ /* 0x040fe20000410000 */
[----:B------:R-:W-:Y:S02]  /*17790*/  IMAD.MOV.U32 R151, RZ, RZ, R63 ;  /* 0x000000ffff977224 */ /* 0x000fe400078e003f */
[----:B------:R-:W-:Y:S01]  /*177a0*/  FMUL.FTZ R63, R0, R171 ;  /* 0x000000ab003f7220 */ /* 0x000fe20000410000 */
[-C--:B------:R-:W-:Y:S03]  /*177b0*/  HMMA.16816.F32.BF16 R28, R180, R38.reuse, R28 ;  /* 0x00000026b41c723c */ /* 0x080fe6000004181c */
[----:B------:R-:W-:Y:S02]  /*177c0*/  IMAD.MOV.U32 R153, RZ, RZ, R61 ;  /* 0x000000ffff997224 */ /* 0x000fe400078e003d */
[----:B------:R-:W-:Y:S01]  /*177d0*/  FMUL.FTZ R61, R2, R169 ;  /* 0x000000a9023d7220 */ /* 0x000fe20000410000 */
[----:B------:R-:W-:Y:S02]  /*177e0*/  IMAD.MOV.U32 R155, RZ, RZ, R65 ;  /* 0x000000ffff9b7224 */ /* 0x000fe400078e0041 */
[C---:B------:R-:W-:Y:S01]  /*177f0*/  FMUL.FTZ R65, R100.reuse, R173 ;  /* 0x000000ad64417220 */ /* 0x040fe20000410000 */
[----:B------:R-:W-:Y:S01]  /*17800*/  IMAD.MOV.U32 R152, RZ, RZ, R64 ;  /* 0x000000ffff987224 */ /* 0x000fe200078e0040 */
[C---:B------:R-:W-:Y:S04]  /*17810*/  HMMA.16816.F32.BF16 R32, R176.reuse, R38, R32 ;  /* 0x00000026b020723c */ /* 0x040fe80000041820 */
[C---:B------:R-:W-:Y:S01]  /*17820*/  FMUL.FTZ R36, R100.reuse, R144 ;  /* 0x0000009064247220 */ /* 0x040fe20000410000 */
[C---:B------:R-:W-:Y:S01]  /*17830*/  FMUL.FTZ R37, R100.reuse, R145 ;  /* 0x0000009164257220 */ /* 0x040fe20000410000 */
[C---:B------:R-:W-:Y:S01]  /*17840*/  FMUL.FTZ R38, R3.reuse, R146 ;  /* 0x0000009203267220 */ /* 0x040fe20000410000 */
[C---:B------:R-:W-:Y:S01]  /*17850*/  FMUL.FTZ R39, R3.reuse, R147 ;  /* 0x0000009303277220 */ /* 0x040fe20000410000 */
[C---:B------:R-:W-:Y:S01]  /*17860*/  FMUL.FTZ R64, R100.reuse, R172 ;  /* 0x000000ac64407220 */ /* 0x040fe20000410000 */
[----:B------:R-:W-:Y:S01]  /*17870*/  IMAD.MOV.U32 R145, RZ, RZ, R51 ;  /* 0x000000ffff917224 */ /* 0x000fe200078e0033 */
[----:B------:R-:W-:Y:S01]  /*17880*/  LDSM.16.MT88.4 R172, [R184+0x1c00] ;  /* 0x001c0000b8ac783b */ /* 0x000fe20000004200 */
[----:B------:R-:W-:Y:S01]  /*17890*/  FMUL.FTZ R51, R3, R159 ;  /* 0x0000009f03337220 */ /* 0x000fe20000410000 */
[----:B------:R-:W-:Y:S02]  /*178a0*/  IMAD.MOV.U32 R159, RZ, RZ, R212 ;  /* 0x000000ffff9f7224 */ /* 0x000fe400078e00d4 */
[C---:B------:R-:W-:Y:S01]  /*178b0*/  FMUL.FTZ R68, R100.reuse, R68 ;  /* 0x0000004464447220 */ /* 0x040fe20000410000 */
[-C--:B------:R-:W-:Y:S03]  /*178c0*/  HMMA.16816.F32.BF16 R36, R176, R52.reuse, R36 ;  /* 0x00000034b024723c */ /* 0x080fe60000041824 */
[----:B------:R-:W-:Y:S01]  /*178d0*/  FFMA.FTZ R106, R187, UR4, -R110 ;  /* 0x00000004bb6a7c23 */ /* 0x000fe2000801086e */
[C---:B------:R-:W-:Y:S01]  /*178e0*/  FMUL.FTZ R69, R100.reuse, R69 ;  /* 0x0000004564457220 */ /* 0x040fe20000410000 */
[C---:B------:R-:W-:Y:S01]  /*178f0*/  FMUL.FTZ R70, R3.reuse, R70 ;  /* 0x0000004603467220 */ /* 0x040fe20000410000 */
[C---:B------:R-:W-:Y:S01]  /*17900*/  FMUL.FTZ R71, R3.reuse, R71 ;  /* 0x0000004703477220 */ /* 0x040fe20000410000 */
[----:B------:R2:W-:Y:S01]  /*17910*/  MUFU.EX2 R244, R106 ;  /* 0x0000006a00f47308 */ /* 0x0005e20000000800 */
[C---:B------:R-:W-:Y:S04]  /*17920*/  HMMA.16816.F32.BF16 R40, R180.reuse, R52, R40 ;  /* 0x00000034b428723c */ /* 0x040fe80000041828 */
[----:B------:R-:W-:Y:S02]  /*17930*/  IMAD.MOV.U32 R144, RZ, RZ, R246 ;  /* 0x000000ffff907224 */ /* 0x000fe400078e00f6 */
[C---:B------:R-:W-:Y:S03]  /*17940*/  FMUL.FTZ R52, R100.reuse, R160 ;  /* 0x000000a064347220 */ /* 0x040fe60000410000 */
[----:B------:R4:W-:Y:S01]  /*17950*/  MUFU.EX2 R246, R105 ;  /* 0x0000006900f67308 */ /* 0x0009e20000000800 */
[----:B------:R-:W-:Y:S01]  /*17960*/  FMUL.FTZ R53, R100, R161 ;  /* 0x000000a164357220 */ /* 0x000fe20000410000 */
[-C--:B------:R-:W-:Y:S03]  /*17970*/  HMMA.16816.F32.BF16 R44, R180, R54.reuse, R44 ;  /* 0x00000036b42c723c */ /* 0x080fe6000004182c */
[C---:B------:R-:W-:Y:S01]  /*17980*/  FMUL.FTZ R72, R2.reuse, R72 ;  /* 0x0000004802487220 */ /* 0x040fe20000410000 */
[----:B------:R-:W-:Y:S01]  /*17990*/  FMUL.FTZ R73, R2, R73 ;  /* 0x0000004902497220 */ /* 0x000fe20000410000 */
[C---:B------:R-:W-:Y:S01]  /*179a0*/  FMUL.FTZ R74, R0.reuse, R74 ;  /* 0x0000004a004a7220 */ /* 0x040fe20000410000 */
[----:B------:R-:W-:Y:S01]  /*179b0*/  FMUL.FTZ R75, R0, R75 ;  /* 0x0000004b004b7220 */ /* 0x000fe20000410000 */
[----:B------:R-:W-:Y:S01]  /*179c0*/  FMUL.FTZ R76, R2, R76 ;  /* 0x0000004c024c7220 */ /* 0x000fe20000410000 */
[C---:B------:R-:W-:Y:S04]  /*179d0*/  HMMA.16816.F32.BF16 R48, R176.reuse, R54, R48 ;  /* 0x00000036b030723c */ /* 0x040fe80000041830 */
[--C-:B--2---:R-:W-:Y:S01]  /*179e0*/  FFMA.FTZ R106, R188, UR4, -R110.reuse ;  /* 0x00000004bc6a7c23 */ /* 0x104fe2000801086e */
[----:B----4-:R-:W-:Y:S01]  /*179f0*/  FFMA.FTZ R105, R190, UR4, -R110 ;  /* 0x00000004be697c23 */ /* 0x010fe2000801086e */
[C---:B------:R-:W-:Y:S01]  /*17a00*/  FMUL.FTZ R54, R3.reuse, R162 ;  /* 0x000000a203367220 */ /* 0x040fe20000410000 */
[----:B------:R-:W-:Y:S01]  /*17a10*/  FMUL.FTZ R55, R3, R163 ;  /* 0x000000a303377220 */ /* 0x000fe20000410000 */
[----:B------:R-:W-:Y:S01]  /*17a20*/  IMAD.MOV.U32 R163, RZ, RZ, R245 ;  /* 0x000000ffffa37224 */ /* 0x000fe200078e00f5 */
[----:B------:R-:W-:Y:S01]  /*17a30*/  MUFU.EX2 R243, R106 ;  /* 0x0000006a00f37308 */ /* 0x000fe20000000800 */
[----:B------:R-:W-:Y:S02]  /*17a40*/  IMAD.MOV.U32 R162, RZ, RZ, R242 ;  /* 0x000000ffffa27224 */ /* 0x000fe400078e00f2 */
[----:B------:R-:W-:Y:S01]  /*17a50*/  FMUL.FTZ R77, R2, R77 ;  /* 0x0000004d024d7220 */ /* 0x000fe20000410000 */
[C---:B------:R-:W-:Y:S06]  /*17a60*/  FMUL.FTZ R78, R0.reuse, R78 ;  /* 0x0000004e004e7220 */ /* 0x040fec0000410000 */
[----:B------:R-:W2:Y:S01]  /*17a70*/  MUFU.EX2 R245, R105 ;  /* 0x0000006900f57308 */ /* 0x000ea20000000800 */
[-C--:B---3--:R-:W-:Y:S03]  /*17a80*/  HMMA.16816.F32.BF16 R52, R176, R112.reuse, R52 ;  /* 0x00000070b034723c */ /* 0x088fe60000041834 */
[----:B------:R-:W-:Y:S02]  /*17a90*/  IMAD.MOV.U32 R149, RZ, RZ, R59 ;  /* 0x000000ffff957224 */ /* 0x000fe400078e003b */
[C---:B------:R-:W-:Y:S01]  /*17aa0*/  FMUL.FTZ R59, R0.reuse, R167 ;  /* 0x000000a7003b7220 */ /* 0x040fe20000410000 */
[----:B------:R-:W-:Y:S02]  /*17ab0*/  IMAD.MOV.U32 R148, RZ, RZ, R58 ;  /* 0x000000ffff947224 */ /* 0x000fe400078e003a */
[----:B------:R-:W-:Y:S01]  /*17ac0*/  FMUL.FTZ R58, R0, R166 ;  /* 0x000000a6003a7220 */ /* 0x000fe20000410000 */
[----:B------:R-:W-:Y:S02]  /*17ad0*/  IMAD.MOV.U32 R147, RZ, RZ, R57 ;  /* 0x000000ffff937224 */ /* 0x000fe400078e0039 */
[C---:B------:R-:W-:Y:S01]  /*17ae0*/  FMUL.FTZ R57, R2.reuse, R165 ;  /* 0x000000a502397220 */ /* 0x040fe20000410000 */
[----:B------:R-:W-:Y:S02]  /*17af0*/  IMAD.MOV.U32 R146, RZ, RZ, R56 ;  /* 0x000000ffff927224 */ /* 0x000fe400078e0038 */
[----:B------:R-:W-:Y:S01]  /*17b00*/  FMUL.FTZ R56, R2, R164 ;  /* 0x000000a402387220 */ /* 0x000fe20000410000 */
[----:B------:R-:W-:Y:S01]  /*17b10*/  FMUL.FTZ R79, R0, R79 ;  /* 0x0000004f004f7220 */ /* 0x000fe20000410000 */
[C---:B------:R-:W-:Y:S01]  /*17b20*/  FMUL.FTZ R80, R100.reuse, R80 ;  /* 0x0000005064507220 */ /* 0x040fe20000410000 */
[----:B--2---:R-:W-:Y:S01]  /*17b30*/  F2FP.BF16.F32.PACK_AB R122, R245, R243 ;  /* 0x000000f3f57a723e */ /* 0x004fe200000010ff */
[----:B------:R-:W-:Y:S01]  /*17b40*/  FMUL.FTZ R81, R100, R81 ;  /* 0x0000005164517220 */ /* 0x000fe20000410000 */
[C---:B------:R-:W-:Y:S01]  /*17b50*/  FMUL.FTZ R82, R3.reuse, R82 ;  /* 0x0000005203527220 */ /* 0x040fe20000410000 */
[----:B------:R-:W-:Y:S01]  /*17b60*/  FMUL.FTZ R83, R3, R83 ;  /* 0x0000005303537220 */ /* 0x000fe20000410000 */
[C---:B------:R-:W-:Y:S04]  /*17b70*/  HMMA.16816.F32.BF16 R56, R180.reuse, R112, R56 ;  /* 0x00000070b438723c */ /* 0x040fe80000041838 */
[----:B------:R-:W-:Y:S02]  /*17b80*/  IMAD.MOV.U32 R154, RZ, RZ, R62 ;  /* 0x000000ffff9a7224 */ /* 0x000fe400078e003e */
[----:B------:R-:W-:Y:S01]  /*17b90*/  FMUL.FTZ R62, R0, R170 ;  /* 0x000000aa003e7220 */ /* 0x000fe20000410000 */
[----:B------:R-:W-:Y:S02]  /*17ba0*/  IMAD.MOV.U32 R150, RZ, RZ, R60 ;  /* 0x000000ffff967224 */ /* 0x000fe400078e003c */
[----:B------:R-:W-:Y:S01]  /*17bb0*/  FMUL.FTZ R60, R2, R168 ;  /* 0x000000a8023c7220 */ /* 0x000fe20000410000 */
[--C-:B------:R-:W-:Y:S01]  /*17bc0*/  FFMA.FTZ R106, R194, UR4, -R186.reuse ;  /* 0x00000004c26a7c23 */ /* 0x100fe200080108ba */
[----:B------:R-:W-:Y:S01]  /*17bd0*/  FFMA.FTZ R105, R196, UR4, -R186 ;  /* 0x00000004c4697c23 */ /* 0x000fe200080108ba */
[----:B------:R-:W-:Y:S02]  /*17be0*/  IMAD.MOV.U32 R161, RZ, RZ, R241 ;  /* 0x000000ffffa17224 */ /* 0x000fe400078e00f1 */
[C---:B------:R-:W-:Y:S01]  /*17bf0*/  FMUL.FTZ R88, R2.reuse, R88 ;  /* 0x0000005802587220 */ /* 0x040fe20000410000 */
[----:B------:R2:W-:Y:S01]  /*17c00*/  MUFU.EX2 R241, R106 ;  /* 0x0000006a00f17308 */ /* 0x0005e20000000800 */
[----:B------:R-:W-:Y:S01]  /*17c10*/  FMUL.FTZ R89, R2, R89 ;  /* 0x0000005902597220 */ /* 0x000fe20000410000 */
[-C--:B------:R-:W-:Y:S08]  /*17c20*/  HMMA.16816.F32.BF16 R60, R180, R114.reuse, R60 ;  /* 0x00000072b43c723c */ /* 0x080ff0000004183c */
[----:B------:R3:W4:Y:S01]  /*17c30*/  MUFU.EX2 R242, R105 ;  /* 0x0000006900f27308 */ /* 0x0007220000000800 */
[C---:B------:R-:W-:Y:S01]  /*17c40*/  FMUL.FTZ R90, R0.reuse, R90 ;  /* 0x0000005a005a7220 */ /* 0x040fe20000410000 */
[----:B------:R-:W-:Y:S01]  /*17c50*/  FMUL.FTZ R91, R0, R91 ;  /* 0x0000005b005b7220 */ /* 0x000fe20000410000 */
[--C-:B------:R-:W-:Y:S01]  /*17c60*/  FFMA.FTZ R120, R189, UR4, -R111.reuse ;  /* 0x00000004bd787c23 */ /* 0x100fe2000801086f */
[C---:B------:R-:W-:Y:S01]  /*17c70*/  FMUL.FTZ R92, R2.reuse, R92 ;  /* 0x0000005c025c7220 */ /* 0x040fe20000410000 */
[----:B------:R-:W-:Y:S01]  /*17c80*/  FMUL.FTZ R93, R2, R93 ;  /* 0x0000005d025d7220 */ /* 0x000fe20000410000 */
[C---:B------:R-:W-:Y:S01]  /*17c90*/  HMMA.16816.F32.BF16 R64, R176.reuse, R114, R64 ;  /* 0x00000072b040723c */ /* 0x040fe20000041840 */
[----:B------:R-:W5:Y:S03]  /*17ca0*/  LDSM.16.MT88.4 R112, [R184+0x2000] ;  /* 0x00200000b870783b */ /* 0x000f660000004200 */
[----:B------:R4:W-:Y:S01]  /*17cb0*/  MUFU.EX2 R220, R120 ;  /* 0x0000007800dc7308 */ /* 0x0009e20000000800 */
[----:B--2---:R-:W-:Y:S01]  /*17cc0*/  FFMA.FTZ R106, R205, UR4, -R111 ;  /* 0x00000004cd6a7c23 */ /* 0x004fe2000801086f */
[----:B------:R-:W-:Y:S02]  /*17cd0*/  IMAD.MOV.U32 R166, RZ, RZ, R223 ;  /* 0x000000ffffa67224 */ /* 0x000fe400078e00df */
[C---:B------:R-:W-:Y:S01]  /*17ce0*/  FMUL.FTZ R94, R0.reuse, R94 ;  /* 0x0000005e005e7220 */ /* 0x040fe20000410000 */
[----:B------:R-:W-:Y:S01]  /*17cf0*/  FMUL.FTZ R95, R0, R95 ;  /* 0x0000005f005f7220 */ /* 0x000fe20000410000 */
[-C--:B-1----:R-:W-:Y:S04]  /*17d00*/  HMMA.16816.F32.BF16 R68, R176, R116.reuse, R68 ;  /* 0x00000074b044723c */ /* 0x082fe80000041844 */
[----:B------:R1:W-:Y:S01]  /*17d10*/  MUFU.EX2 R224, R106 ;  /* 0x0000006a00e07308 */ /* 0x0003e20000000800 */
[----:B---3--:R-:W-:Y:S01]  /*17d20*/  FFMA.FTZ R105, R208, UR4, -R111 ;  /* 0x00000004d0697c23 */ /* 0x008fe2000801086f */
[----:B----4-:R-:W-:Y:S01]  /*17d30*/  F2FP.BF16.F32.PACK_AB R121, R242, R241 ;  /* 0x000000f1f279723e */ /* 0x010fe200000010ff */
[----:B------:R-:W-:Y:S02]  /*17d40*/  IMAD.MOV.U32 R169, RZ, RZ, R216 ;  /* 0x000000ffffa97224 */ /* 0x000fe400078e00d8 */
[----:B------:R-:W-:Y:S05]  /*17d50*/  FMUL.FTZ R84, R100, R84 ;  /* 0x0000005464547220 */ /* 0x000fea0000410000 */
[----:B------:R2:W-:Y:S01]  /*17d60*/  MUFU.EX2 R223, R105 ;  /* 0x0000006900df7308 */ /* 0x0005e20000000800 */
[C---:B------:R-:W-:Y:S04]  /*17d70*/  HMMA.16816.F32.BF16 R72, R180.reuse, R116, R72 ;  /* 0x00000074b448723c */ /* 0x040fe80000041848 */
[----:B------:R-:W-:Y:S01]  /*17d80*/  IMAD.MOV.U32 R167, RZ, RZ, R222 ;  /* 0x000000ffffa77224 */ /* 0x000fe200078e00de */
[----:B------:R-:W-:Y:S01]  /*17d90*/  F2FP.BF16.F32.PACK_AB R120, R246, R244 ;  /* 0x000000f4f678723e */ /* 0x000fe200000010ff */
[----:B------:R-:W-:Y:S02]  /*17da0*/  IMAD.MOV.U32 R160, RZ, RZ, R219 ;  /* 0x000000ffffa07224 */ /* 0x000fe400078e00db */
[----:B-1----:R-:W-:Y:S01]  /*17db0*/  FFMA.FTZ R106, R209, UR4, -R185 ;  /* 0x00000004d16a7c23 */ /* 0x002fe200080108b9 */
[-C--:B------:R-:W-:Y:S03]  /*17dc0*/  HMMA.16816.F32.BF16 R76, R180, R118.reuse, R76 ;  /* 0x00000076b44c723c */ /* 0x080fe6000004184c */
[----:B------:R1:W-:Y:S01]  /*17dd0*/  MUFU.EX2 R219, R106 ;  /* 0x0000006a00db7308 */ /* 0x0003e20000000800 */
[----:B------:R-:W-:Y:S02]  /*17de0*/  IMAD.MOV.U32 R170, RZ, RZ, R211 ;  /* 0x000000ffffaa7224 */ /* 0x000fe400078e00d3 */
[----:B--2---:R-:W-:Y:S01]  /*17df0*/  FFMA.FTZ R105, R202, UR4, -R185 ;  /* 0x00000004ca697c23 */ /* 0x004fe200080108b9 */
[C---:B------:R-:W-:Y:S01]  /*17e00*/  FMUL.FTZ R85, R100.reuse, R85 ;  /* 0x0000005564557220 */ /* 0x040fe20000410000 */
[C---:B------:R-:W-:Y:S01]  /*17e10*/  FMUL.FTZ R86, R3.reuse, R86 ;  /* 0x0000005603567220 */ /* 0x040fe20000410000 */
[C---:B------:R-:W-:Y:S04]  /*17e20*/  HMMA.16816.F32.BF16 R80, R176.reuse, R118, R80 ;  /* 0x00000076b050723c */ /* 0x040fe80000041850 */
[----:B------:R2:W3:Y:S01]  /*17e30*/  MUFU.EX2 R222, R105 ;  /* 0x0000006900de7308 */ /* 0x0004e20000000800 */
[----:B------:R-:W4:Y:S01]  /*17e40*/  LDSM.16.MT88.4 R116, [R109+0x9400] ;  /* 0x009400006d74783b */ /* 0x000f220000004200 */
[C---:B------:R-:W-:Y:S01]  /*17e50*/  FMUL.FTZ R87, R3.reuse, R87 ;  /* 0x0000005703577220 */ /* 0x040fe20000410000 */
[----:B------:R-:W-:Y:S02]  /*17e60*/  IMAD.MOV.U32 R168, RZ, RZ, R217 ;  /* 0x000000ffffa87224 */ /* 0x000fe400078e00d9 */
[C---:B------:R-:W-:Y:S01]  /*17e70*/  FMUL.FTZ R96, R100.reuse, R96 ;  /* 0x0000006064607220 */ /* 0x040fe20000410000 */
[----:B------:R-:W-:Y:S01]  /*17e80*/  FMUL.FTZ R97, R100, R97 ;  /* 0x0000006164617220 */ /* 0x000fe20000410000 */
[C---:B------:R-:W-:Y:S01]  /*17e90*/  FMUL.FTZ R98, R3.reuse, R98 ;  /* 0x0000006203627220 */ /* 0x040fe20000410000 */
[----:B-1----:R-:W-:Y:S01]  /*17ea0*/  FFMA.FTZ R106, R192, UR4, -R111 ;  /* 0x00000004c06a7c23 */ /* 0x002fe2000801086f */
[----:B------:R-:W-:Y:S01]  /*17eb0*/  FMUL.FTZ R99, R3, R99 ;  /* 0x0000006303637220 */ /* 0x000fe20000410000 */
[-C--:B-----5:R-:W-:Y:S02]  /*17ec0*/  HMMA.16816.F32.BF16 R84, R176, R112.reuse, R84 ;  /* 0x00000070b054723c */ /* 0x0a0fe40000041854 */
[----:B------:R1:W5:Y:S01]  /*17ed0*/  MUFU.EX2 R221, R106 ;  /* 0x0000006a00dd7308 */ /* 0x0003620000000800 */
[----:B------:R-:W-:Y:S02]  /*17ee0*/  IMAD.MOV.U32 R165, RZ, RZ, R218 ;  /* 0x000000ffffa57224 */ /* 0x000fe400078e00da */
[----:B--2---:R-:W-:Y:S01]  /*17ef0*/  FFMA.FTZ R105, R193, UR4, -R185 ;  /* 0x00000004c1697c23 */ /* 0x004fe200080108b9 */
[----:B------:R-:W-:Y:S02]  /*17f00*/  IMAD.MOV.U32 R164, RZ, RZ, R213 ;  /* 0x000000ffffa47224 */ /* 0x000fe400078e00d5 */
[C---:B------:R-:W-:Y:S04]  /*17f10*/  HMMA.16816.F32.BF16 R88, R180.reuse, R112, R88 ;  /* 0x00000070b458723c */ /* 0x040fe80000041858 */
[----:B------:R2:W-:Y:S01]  /*17f20*/  MUFU.EX2 R218, R105 ;  /* 0x0000006900da7308 */ /* 0x0005e20000000800 */
[----:B------:R-:W-:Y:S01]  /*17f30*/  FFMA.FTZ R112, R195, UR4, -R185 ;  /* 0x00000004c3707c23 */ /* 0x000fe200080108b9 */
[----:B---3--:R-:W-:Y:S02]  /*17f40*/  F2FP.BF16.F32.PACK_AB R113, R222, R219 ;  /* 0x000000dbde71723e */ /* 0x008fe400000010ff */
[-C--:B------:R-:W-:Y:S06]  /*17f50*/  HMMA.16816.F32.BF16 R92, R180, R114.reuse, R92 ;  /* 0x00000072b45c723c */ /* 0x080fec000004185c */
[----:B------:R3:W4:Y:S01]  /*17f60*/  MUFU.EX2 R217, R112 ;  /* 0x0000007000d97308 */ /* 0x0007220000000800 */
[----:B------:R-:W-:Y:S01]  /*17f70*/  LDSM.16.MT88.4 R180, [R109+0xbc00] ;  /* 0x00bc00006db4783b */ /* 0x000fe20000004200 */
[--C-:B-1----:R-:W-:Y:S01]  /*17f80*/  FFMA.FTZ R106, R201, UR4, -R186.reuse ;  /* 0x00000004c96a7c23 */ /* 0x102fe200080108ba */
[----:B--2---:R-:W-:Y:S01]  /*17f90*/  FFMA.FTZ R105, R200, UR4, -R186 ;  /* 0x00000004c8697c23 */ /* 0x004fe200080108ba */
[----:B------:R-:W-:Y:S06]  /*17fa0*/  HMMA.16816.F32.BF16 R96, R176, R114, R96 ;  /* 0x00000072b060723c */ /* 0x000fec0000041860 */
[----:B------:R1:W-:Y:S01]  /*17fb0*/  MUFU.EX2 R215, R106 ;  /* 0x0000006a00d77308 */ /* 0x0003e20000000800 */
[----:B-----5:R-:W-:Y:S09]  /*17fc0*/  F2FP.BF16.F32.PACK_AB R114, R221, R220 ;  /* 0x000000dcdd72723e */ /* 0x020ff200000010ff */
[----:B------:R-:W2:Y:S01]  /*17fd0*/  MUFU.EX2 R216, R105 ;  /* 0x0000006900d87308 */ /* 0x000ea20000000800 */
[----:B---3--:R-:W-:Y:S02]  /*17fe0*/  F2FP.BF16.F32.PACK_AB R112, R223, R224 ;  /* 0x000000e0df70723e */ /* 0x008fe400000010ff */
[----:B----4-:R-:W-:Y:S01]  /*17ff0*/  F2FP.BF16.F32.PACK_AB R115, R217, R218 ;  /* 0x000000dad973723e */ /* 0x010fe200000010ff */
[--C-:B-1----:R-:W-:Y:S06]  /*18000*/  FFMA.FTZ R106, R197, UR4, -R110.reuse ;  /* 0x00000004c56a7c23 */ /* 0x102fec000801086e */
[-C--:B------:R-:W-:Y:S01]  /*18010*/  HMMA.16816.F32.BF16 R4, R112, R116.reuse, R4 ;  /* 0x000000747004723c */ /* 0x080fe20000041804 */
[----:B------:R1:W-:Y:S04]  /*18020*/  MUFU.EX2 R213, R106 ;  /* 0x0000006a00d57308 */ /* 0x0003e80000000800 */
[----:B--2---:R-:W-:Y:S01]  /*18030*/  F2FP.BF16.F32.PACK_AB R123, R216, R215 ;  /* 0x000000d7d87b723e */ /* 0x004fe200000010ff */
[----:B------:R-:W-:Y:S05]  /*18040*/  FFMA.FTZ R105, R206, UR4, -R110 ;  /* 0x00000004ce697c23 */ /* 0x000fea000801086e */
[----:B------:R2:W-:Y:S01]  /*18050*/  MUFU.EX2 R212, R105 ;  /* 0x0000006900d47308 */ /* 0x0005e20000000800 */
[C---:B------:R-:W-:Y:S04]  /*18060*/  HMMA.16816.F32.BF16 R8, R120.reuse, R116, R8 ;  /* 0x000000747808723c */ /* 0x040fe80000041808 */
[----:B-1----:R-:W-:Y:S04]  /*18070*/  FFMA.FTZ R106, R214, UR4, -R186 ;  /* 0x00000004d66a7c23 */ /* 0x002fe800080108ba */
[-C--:B------:R-:W-:Y:S03]  /*18080*/  HMMA.16816.F32.BF16 R12, R120, R118.reuse, R12 ;  /* 0x00000076780c723c */ /* 0x080fe6000004180c */
[--C-:B--2---:R-:W-:Y:S05]  /*18090*/  FFMA.FTZ R105, R198, UR4, -R110.reuse ;  /* 0x00000004c6697c23 */ /* 0x104fea000801086e */
[C---:B------:R-:W-:Y:S01]  /*180a0*/  HMMA.16816.F32.BF16 R16, R112.reuse, R118, R16 ;  /* 0x000000767010723c */ /* 0x040fe20000041810 */
[----:B------:R-:W1:Y:S01]  /*180b0*/  LDSM.16.MT88.4 R116, [R184+0x2400] ;  /* 0x00240000b874783b */ /* 0x000e620000004200 */
[----:B------:R2:W-:Y:S06]  /*180c0*/  MUFU.EX2 R214, R105 ;  /* 0x0000006900d67308 */ /* 0x0005ec0000000800 */
[-C--:B------:R-:W-:Y:S08]  /*180d0*/  HMMA.16816.F32.BF16 R20, R112, R124.reuse, R20 ;  /* 0x0000007c7014723c */ /* 0x080ff00000041814 */
[C---:B------:R-:W-:Y:S04]  /*180e0*/  HMMA.16816.F32.BF16 R24, R120.reuse, R124, R24 ;  /* 0x0000007c7818723c */ /* 0x040fe80000041818 */
[----:B------:R-:W-:Y:S01]  /*180f0*/  FFMA.FTZ R124, R204, UR4, -R110 ;  /* 0x00000004cc7c7c23 */ /* 0x000fe2000801086e */
[--C-:B--2---:R-:W-:Y:S01]  /*18100*/  FFMA.FTZ R105, R170, UR4, -R111.reuse ;  /* 0x00000004aa697c23 */ /* 0x104fe2000801086f */
[----:B------:R2:W-:Y:S02]  /*18110*/  MUFU.EX2 R204, R106 ;  /* 0x0000006a00cc7308 */ /* 0x0005e40000000800 */
[-C--:B------:R-:W-:Y:S08]  /*18120*/  HMMA.16816.F32.BF16 R28, R120, R126.reuse, R28 ;  /* 0x0000007e781c723c */ /* 0x080ff0000004181c */
[----:B------:R3:W4:Y:S10]  /*18130*/  MUFU.EX2 R211, R124 ;  /* 0x0000007c00d37308 */ /* 0x0007340000000800 */
[----:B------:R5:W-:Y:S01]  /*18140*/  MUFU.EX2 R205, R105 ;  /* 0x0000006900cd7308 */ /* 0x000be20000000800 */
[C---:B------:R-:W-:Y:S04]  /*18150*/  HMMA.16816.F32.BF16 R32, R112.reuse, R126, R32 ;  /* 0x0000007e7020723c */ /* 0x040fe80000041820 */
[----:B--2---:R-:W-:Y:S04]  /*18160*/  FFMA.FTZ R106, R210, UR4, -R111 ;  /* 0x00000004d26a7c23 */ /* 0x004fe8000801086f */
[-C--:B------:R-:W-:Y:S01]  /*18170*/  HMMA.16816.F32.BF16 R36, R112, R128.reuse, R36 ;  /* 0x000000807024723c */ /* 0x080fe20000041824 */
[----:B---3--:R-:W2:Y:S01]  /*18180*/  LDSM.16.MT88.4 R124, [R109+0x9800] ;  /* 0x009800006d7c783b */ /* 0x008ea20000004200 */
[----:B------:R3:W-:Y:S01]  /*18190*/  MUFU.EX2 R210, R106 ;  /* 0x0000006a00d27308 */ /* 0x0007e20000000800 */
[--C-:B-----5:R-:W-:Y:S05]  /*181a0*/  FFMA.FTZ R105, R168, UR4, -R185.reuse ;  /* 0x00000004a8697c23 */ /* 0x120fea00080108b9 */
[C---:B------:R-:W-:Y:S04]  /*181b0*/  HMMA.16816.F32.BF16 R40, R120.reuse, R128, R40 ;  /* 0x000000807828723c */ /* 0x040fe80000041828 */
[----:B------:R5:W-:Y:S01]  /*181c0*/  MUFU.EX2 R206, R105 ;  /* 0x0000006900ce7308 */ /* 0x000be20000000800 */
[----:B------:R-:W-:Y:S03]  /*181d0*/  FFMA.FTZ R128, R169, UR4, -R185 ;  /* 0x00000004a9807c23 */ /* 0x000fe600080108b9 */
[-C--:B------:R-:W-:Y:S06]  /*181e0*/  HMMA.16816.F32.BF16 R44, R120, R130.reuse, R44 ;  /* 0x00000082782c723c */ /* 0x080fec000004182c */
[----:B------:R1:W-:Y:S01]  /*181f0*/  MUFU.EX2 R202, R128 ;  /* 0x0000008000ca7308 */ /* 0x0003e20000000800 */
[--C-:B---3--:R-:W-:Y:S09]  /*18200*/  FFMA.FTZ R106, R203, UR4, -R111.reuse ;  /* 0x00000004cb6a7c23 */ /* 0x108ff2000801086f */
[----:B------:R3:W-:Y:S01]  /*18210*/  MUFU.EX2 R208, R106 ;  /* 0x0000006a00d07308 */ /* 0x0007e20000000800 */
[C---:B------:R-:W-:Y:S04]  /*18220*/  HMMA.16816.F32.BF16 R48, R112.reuse, R130, R48 ;  /* 0x000000827030723c */ /* 0x040fe80000041830 */
[----:B-----5:R-:W-:Y:S01]  /*18230*/  FFMA.FTZ R105, R207, UR4, -R111 ;  /* 0x00000004cf697c23 */ /* 0x020fe2000801086f */
[----:B-1----:R-:W1:Y:S03]  /*18240*/  LDSM.16.MT88.4 R128, [R184+0x800] ;  /* 0x00080000b880783b */ /* 0x002e660000004200 */
[-C--:B------:R-:W-:Y:S01]  /*18250*/  HMMA.16816.F32.BF16 R52, R112, R132.reuse, R52 ;  /* 0x000000847034723c */ /* 0x080fe20000041834 */
[----:B------:R5:W-:Y:S02]  /*18260*/  MUFU.EX2 R209, R105 ;  /* 0x0000006900d17308 */ /* 0x000be40000000800 */
[--C-:B---3--:R-:W-:Y:S05]  /*18270*/  FFMA.FTZ R106, R167, UR4, -R185.reuse ;  /* 0x00000004a76a7c23 */ /* 0x108fea00080108b9 */
[C---:B------:R-:W-:Y:S03]  /*18280*/  HMMA.16816.F32.BF16 R56, R120.reuse, R132, R56 ;  /* 0x000000847838723c */ /* 0x040fe60000041838 */
[----:B------:R3:W-:Y:S01]  /*18290*/  MUFU.EX2 R203, R106 ;  /* 0x0000006a00cb7308 */ /* 0x0007e20000000800 */
[----:B-----5:R-:W-:Y:S04]  /*182a0*/  FFMA.FTZ R105, R199, UR4, -R185 ;  /* 0x00000004c7697c23 */ /* 0x020fe800080108b9 */
[-C--:B------:R-:W-:Y:S05]  /*182b0*/  HMMA.16816.F32.BF16 R60, R120, R134.reuse, R60 ;  /* 0x00000086783c723c */ /* 0x080fea000004183c */
[----:B------:R5:W-:Y:S01]  /*182c0*/  MUFU.EX2 R207, R105 ;  /* 0x0000006900cf7308 */ /* 0x000be20000000800 */
[--C-:B---3--:R-:W-:Y:S02]  /*182d0*/  FFMA.FTZ R106, R166, UR4, -R186.reuse ;  /* 0x00000004a66a7c23 */ /* 0x108fe400080108ba */
[C---:B------:R-:W-:Y:S01]  /*182e0*/  HMMA.16816.F32.BF16 R64, R112.reuse, R134, R64 ;  /* 0x000000867040723c */ /* 0x040fe20000041840 */
[----:B------:R-:W3:Y:S06]  /*182f0*/  LDSM.16.MT88.4 R132, [R109+0xa800] ;  /* 0x00a800006d84783b */ /* 0x000eec0000004200 */
[----:B------:R4:W2:Y:S01]  /*18300*/  MUFU.EX2 R199, R106 ;  /* 0x0000006a00c77308 */ /* 0x0008a20000000800 */
[-C--:B------:R-:W-:Y:S03]  /*18310*/  HMMA.16816.F32.BF16 R68, R112, R136.reuse, R68 ;  /* 0x000000887044723c */ /* 0x080fe60000041844 */
[--C-:B-----5:R-:W-:Y:S06]  /*18320*/  FFMA.FTZ R105, R248, UR4, -R186.reuse ;  /* 0x00000004f8697c23 */ /* 0x120fec00080108ba */
[----:B------:R5:W-:Y:S01]  /*18330*/  MUFU.EX2 R200, R105 ;  /* 0x0000006900c87308 */ /* 0x000be20000000800 */
[C---:B------:R-:W-:Y:S04]  /*18340*/  HMMA.16816.F32.BF16 R72, R120.reuse, R136, R72 ;  /* 0x000000887848723c */ /* 0x040fe80000041848 */
[----:B----4-:R-:W-:Y:S04]  /*18350*/  FFMA.FTZ R106, R249, UR4, -R186 ;  /* 0x00000004f96a7c23 */ /* 0x010fe800080108ba */
[-C--:B------:R-:W-:Y:S01]  /*18360*/  HMMA.16816.F32.BF16 R76, R120, R138.reuse, R76 ;  /* 0x0000008a784c723c */ /* 0x080fe2000004184c */
[----:B------:R4:W-:Y:S02]  /*18370*/  MUFU.EX2 R201, R106 ;  /* 0x0000006a00c97308 */ /* 0x0009e40000000800 */
[--C-:B-----5:R-:W-:Y:S05]  /*18380*/  FFMA.FTZ R105, R165, UR4, -R110.reuse ;  /* 0x00000004a5697c23 */ /* 0x120fea000801086e */
[C---:B------:R-:W-:Y:S01]  /*18390*/  HMMA.16816.F32.BF16 R80, R112.reuse, R138, R80 ;  /* 0x0000008a7050723c */ /* 0x040fe20000041850 */
[----:B------:R-:W-:Y:S02]  /*183a0*/  LDSM.16.MT88.4 R136, [R109+0xb800] ;  /* 0x00b800006d88783b */ /* 0x000fe40000004200 */
[----:B------:R5:W-:Y:S01]  /*183b0*/  MUFU.EX2 R195, R105 ;  /* 0x0000006900c37308 */ /* 0x000be20000000800 */
[--C-:B----4-:R-:W-:Y:S04]  /*183c0*/  FFMA.FTZ R106, R164, UR4, -R110.reuse ;  /* 0x00000004a46a7c23 */ /* 0x110fe8000801086e */
[-C--:B------:R-:W-:Y:S05]  /*183d0*/  HMMA.16816.F32.BF16 R84, R112, R116.reuse, R84 ;  /* 0x000000747054723c */ /* 0x080fea0000041854 */
[----:B------:R4:W1:Y:S03]  /*183e0*/  MUFU.EX2 R196, R106 ;  /* 0x0000006a00c47308 */ /* 0x0008660000000800 */
[C---:B------:R-:W-:Y:S04]  /*183f0*/  HMMA.16816.F32.BF16 R88, R120.reuse, R116, R88 ;  /* 0x000000747858723c */ /* 0x040fe80000041858 */
[----:B------:R-:W-:Y:S01]  /*18400*/  F2FP.BF16.F32.PACK_AB R116, R211, R212 ;  /* 0x000000d4d374723e */ /* 0x000fe200000010ff */
[--C-:B-----5:R-:W-:Y:S01]  /*18410*/  FFMA.FTZ R105, R163, UR4, -R110.reuse ;  /* 0x00000004a3697c23 */ /* 0x120fe2000801086e */
[----:B--2---:R-:W-:Y:S01]  /*18420*/  F2FP.BF16.F32.PACK_AB R117, R199, R204 ;  /* 0x000000ccc775723e */ /* 0x004fe200000010ff */
[----:B------:R-:W-:Y:S01]  /*18430*/  FFMA.FTZ R110, R162, UR4, -R110 ;  /* 0x00000004a26e7c23 */ /* 0x000fe2000801086e */
[-C--:B------:R-:W-:Y:S01]  /*18440*/  HMMA.16816.F32.BF16 R92, R120, R118.reuse, R92 ;  /* 0x00000076785c723c */ /* 0x080fe2000004185c */
[----:B------:R-:W2:Y:S01]  /*18450*/  LDSM.16.MT88.4 R120, [R184+0x1800] ;  /* 0x00180000b878783b */ /* 0x000ea20000004200 */
[----:B------:R5:W-:Y:S01]  /*18460*/  MUFU.EX2 R197, R105 ;  /* 0x0000006900c57308 */ /* 0x000be20000000800 */
[----:B------:R-:W-:Y:S02]  /*18470*/  IMAD.MOV.U32 R162, RZ, RZ, R157 ;  /* 0x000000ffffa27224 */ /* 0x000fe400078e009d */
[----:B----4-:R-:W-:Y:S01]  /*18480*/  FFMA.FTZ R106, R160, UR4, -R111 ;  /* 0x00000004a06a7c23 */ /* 0x010fe2000801086f */
[----:B-1----:R-:W-:Y:S06]  /*18490*/  F2FP.BF16.F32.PACK_AB R176, R196, R195 ;  /* 0x000000c3c4b0723e */ /* 0x002fec00000010ff */
[----:B------:R-:W1:Y:S01]  /*184a0*/  MUFU.EX2 R198, R110 ;  /* 0x0000006e00c67308 */ /* 0x000e620000000800 */
[----:B------:R-:W-:Y:S01]  /*184b0*/  IMAD.MOV.U32 R160, RZ, RZ, R154 ;  /* 0x000000ffffa07224 */ /* 0x000fe200078e009a */
[----:B------:R-:W-:Y:S08]  /*184c0*/  HMMA.16816.F32.BF16 R96, R112, R118, R96 ;  /* 0x000000767060723c */ /* 0x000ff00000041860 */
[----:B------:R4:W-:Y:S01]  /*184d0*/  MUFU.EX2 R191, R106 ;  /* 0x0000006a00bf7308 */ /* 0x0009e20000000800 */
[----:B------:R-:W-:Y:S01]  /*184e0*/  F2FP.BF16.F32.PACK_AB R112, R210, R205 ;  /* 0x000000cdd270723e */ /* 0x000fe200000010ff */
[----:B------:R-:W-:Y:S01]  /*184f0*/  IMAD.MOV.U32 R154, RZ, RZ, R147 ;  /* 0x000000ffff9a7224 */ /* 0x000fe200078e0093 */
[----:B------:R-:W-:Y:S01]  /*18500*/  F2FP.BF16.F32.PACK_AB R113, R206, R202 ;  /* 0x000000cace71723e */ /* 0x000fe200000010ff */
[----:B------:R-:W-:Y:S01]  /*18510*/  IMAD.MOV.U32 R147, RZ, RZ, R146 ;  /* 0x000000ffff937224 */ /* 0x000fe200078e0092 */
[----:B------:R-:W-:Y:S01]  /*18520*/  F2FP.BF16.F32.PACK_AB R114, R209, R208 ;  /* 0x000000d0d172723e */ /* 0x000fe200000010ff */
[----:B-----5:R-:W-:Y:S01]  /*18530*/  FFMA.FTZ R105, R161, UR4, -R186 ;  /* 0x00000004a1697c23 */ /* 0x020fe200080108ba */
[----:B------:R-:W-:Y:S01]  /*18540*/  F2FP.BF16.F32.PACK_AB R115, R207, R203 ;  /* 0x000000cbcf73723e */ /* 0x000fe200000010ff */
[----:B------:R-:W-:Y:S01]  /*18550*/  IMAD.MOV.U32 R146, RZ, RZ, R145 ;  /* 0x000000ffff927224 */ /* 0x000fe200078e0091 */
[----:B------:R-:W-:Y:S01]  /*18560*/  F2FP.BF16.F32.PACK_AB R118, R214, R213 ;  /* 0x000000d5d676723e */ /* 0x000fe200000010ff */
[----:B------:R-:W-:Y:S01]  /*18570*/  IMAD.MOV.U32 R145, RZ, RZ, R143 ;  /* 0x000000ffff917224 */ /* 0x000fe200078e008f */
[----:B------:R-:W-:Y:S01]  /*18580*/  F2FP.BF16.F32.PACK_AB R119, R201, R200 ;  /* 0x000000c8c977723e */ /* 0x000fe200000010ff */
[----:B------:R5:W-:Y:S01]  /*18590*/  MUFU.EX2 R189, R105 ;  /* 0x0000006900bd7308 */ /* 0x000be20000000800 */
[----:B----4-:R-:W-:Y:S01]  /*185a0*/  FFMA.FTZ R106, R158, UR4, -R185 ;  /* 0x000000049e6a7c23 */ /* 0x010fe200080108b9 */
[-C--:B------:R-:W-:Y:S03]  /*185b0*/  HMMA.16816.F32.BF16 R4, R112, R124.reuse, R4 ;  /* 0x0000007c7004723c */ /* 0x080fe60000041804 */
[----:B-1----:R-:W-:Y:S05]  /*185c0*/  F2FP.BF16.F32.PACK_AB R178, R198, R197 ;  /* 0x000000c5c6b2723e */ /* 0x002fea00000010ff */
[----:B------:R1:W-:Y:S01]  /*185d0*/  MUFU.EX2 R188, R106 ;  /* 0x0000006a00bc7308 */ /* 0x0003e20000000800 */
[----:B------:R-:W-:Y:S02]  /*185e0*/  IMAD.MOV.U32 R161, RZ, RZ, R155 ;  /* 0x000000ffffa17224 */ /* 0x000fe400078e009b */
[----:B------:R-:W-:Y:S01]  /*185f0*/  IMAD.MOV.U32 R155, RZ, RZ, R153 ;  /* 0x000000ffff9b7224 */ /* 0x000fe200078e0099 */
[C---:B------:R-:W-:Y:S04]  /*18600*/  HMMA.16816.F32.BF16 R8, R116.reuse, R124, R8 ;  /* 0x0000007c7408723c */ /* 0x040fe80000041808 */
[----:B-----5:R-:W-:Y:S01]  /*18610*/  FFMA.FTZ R105, R159, UR4, -R111 ;  /* 0x000000049f697c23 */ /* 0x020fe2000801086f */
[----:B------:R-:W-:Y:S02]  /*18620*/  IMAD.MOV.U32 R153, RZ, RZ, R141 ;  /* 0x000000ffff997224 */ /* 0x000fe400078e008d */
[----:B------:R-:W-:Y:S01]  /*18630*/  IMAD.MOV.U32 R248, RZ, RZ, R161 ;  /* 0x000000fffff87224 */ /* 0x000fe200078e00a1 */
[-C--:B------:R-:W-:Y:S01]  /*18640*/  HMMA.16816.F32.BF16 R12, R116, R126.reuse, R12 ;  /* 0x0000007e740c723c */ /* 0x080fe2000004180c */
[----:B------:R4:W-:Y:S02]  /*18650*/  MUFU.EX2 R193, R105 ;  /* 0x0000006900c17308 */ /* 0x0009e40000000800 */
[--C-:B-1----:R-:W-:Y:S01]  /*18660*/  FFMA.FTZ R106, R247, UR4, -R111.reuse ;  /* 0x00000004f76a7c23 */ /* 0x102fe2000801086f */
[----:B------:R-:W-:Y:S01]  /*18670*/  FFMA.FTZ R111, R250, UR4, -R111 ;  /* 0x00000004fa6f7c23 */ /* 0x000fe2000801086f */
[----:B------:R-:W-:Y:S06]  /*18680*/  IMAD.MOV.U32 R247, RZ, RZ, R155 ;  /* 0x000000fffff77224 */ /* 0x000fec00078e009b */
[----:B------:R-:W-:Y:S01]  /*18690*/  MUFU.EX2 R192, R106 ;  /* 0x0000006a00c07308 */ /* 0x000fe20000000800 */
[C---:B------:R-:W-:Y:S01]  /*186a0*/  HMMA.16816.F32.BF16 R16, R112.reuse, R126, R16 ;  /* 0x0000007e7010723c */ /* 0x040fe20000041810 */
[----:B------:R-:W1:Y:S08]  /*186b0*/  LDSM.16.MT88.4 R124, [R184+0x2800] ;  /* 0x00280000b87c783b */ /* 0x000e700000004200 */
[----:B------:R-:W5:Y:S01]  /*186c0*/  MUFU.EX2 R194, R111 ;  /* 0x0000006f00c27308 */ /* 0x000f620000000800 */
[----:B------:R-:W-:Y:S02]  /*186d0*/  IMAD.MOV.U32 R249, RZ, RZ, R160 ;  /* 0x000000fffff97224 */ /* 0x000fe400078e00a0 */
[----:B------:R-:W-:Y:S02]  /*186e0*/  IMAD.MOV.U32 R250, RZ, RZ, R154 ;  /* 0x000000fffffa7224 */ /* 0x000fe400078e009a */
[--C-:B----4-:R-:W-:Y:S01]  /*186f0*/  FFMA.FTZ R105, R142, UR4, -R185.reuse ;  /* 0x000000048e697c23 */ /* 0x110fe200080108b9 */
[-C--:B------:R-:W-:Y:S04]  /*18700*/  HMMA.16816.F32.BF16 R20, R112, R128.reuse, R20 ;  /* 0x000000807014723c */ /* 0x080fe80000041814 */
[----:B------:R4:W-:Y:S10]  /*18710*/  MUFU.EX2 R106, R108 ;  /* 0x0000006c006a7308 */ /* 0x0009f40000000800 */
[----:B------:R3:W-:Y:S01]  /*18720*/  MUFU.EX2 R190, R105 ;  /* 0x0000006900be7308 */ /* 0x0007e20000000800 */
[C---:B------:R-:W-:Y:S04]  /*18730*/  HMMA.16816.F32.BF16 R24, R116.reuse, R128, R24 ;  /* 0x000000807418723c */ /* 0x040fe80000041818 */
[----:B-----5:R-:W-:Y:S02]  /*18740*/  F2FP.BF16.F32.PACK_AB R110, R194, R192 ;  /* 0x000000c0c26e723e */ /* 0x020fe400000010ff */
[----:B----4-:R-:W-:Y:S02]  /*18750*/  F2FP.BF16.F32.PACK_AB R108, R193, R191 ;  /* 0x000000bfc16c723e */ /* 0x010fe400000010ff */
[-C--:B------:R-:W-:Y:S03]  /*18760*/  HMMA.16816.F32.BF16 R28, R116, R130.reuse, R28 ;  /* 0x00000082741c723c */ /* 0x080fe6000004181c */
[--C-:B---3--:R-:W-:Y:S01]  /*18770*/  FFMA.FTZ R105, R140, UR4, -R185.reuse ;  /* 0x000000048c697c23 */ /* 0x108fe200080108b9 */
[----:B------:R-:W-:Y:S01]  /*18780*/  FFMA.FTZ R185, R156, UR4, -R185 ;  /* 0x000000049cb97c23 */ /* 0x000fe200080108b9 */
[----:B------:R-:W-:Y:S02]  /*18790*/  LDSM.16.MT88.4 R140, [R184+0xc00] ;  /* 0x000c0000b88c783b */ /* 0x000fe40000004200 */
[----:B------:R3:W-:Y:S01]  /*187a0*/  MUFU.EX2 R187, R105 ;  /* 0x0000006900bb7308 */ /* 0x0007e20000000800 */
[C---:B------:R-:W-:Y:S09]  /*187b0*/  HMMA.16816.F32.BF16 R32, R112.reuse, R130, R32 ;  /* 0x000000827020723c */ /* 0x040ff20000041820 */
[----:B------:R-:W4:Y:S01]  /*187c0*/  MUFU.EX2 R185, R185 ;  /* 0x000000b900b97308 */ /* 0x000f220000000800 */
[----:B------:R-:W5:Y:S01]  /*187d0*/  LDSM.16.MT88.4 R128, [R109+0x9c00] ;  /* 0x009c00006d80783b */ /* 0x000f620000004200 */
[-C--:B------:R-:W-:Y:S07]  /*187e0*/  HMMA.16816.F32.BF16 R36, R112, R132.reuse, R36 ;  /* 0x000000847024723c */ /* 0x080fee0000041824 */
[----:B------:R2:W5:Y:S01]  /*187f0*/  LDSM.16.MT88.4 R156, [R109+0xac00] ;  /* 0x00ac00006d9c783b */ /* 0x0005620000004200 */
[--C-:B---3--:R-:W-:Y:S01]  /*18800*/  FFMA.FTZ R105, R162, UR4, -R186.reuse ;  /* 0x00000004a2697c23 */ /* 0x108fe200080108ba */
[----:B------:R-:W-:Y:S01]  /*18810*/  FFMA.FTZ R186, R107, UR4, -R186 ;  /* 0x000000046bba7c23 */ /* 0x000fe200080108ba */
[C---:B------:R-:W-:Y:S04]  /*18820*/  HMMA.16816.F32.BF16 R40, R116.reuse, R132, R40 ;  /* 0x000000847428723c */ /* 0x040fe80000041828 */
[----:B----4-:R-:W-:Y:S01]  /*18830*/  F2FP.BF16.F32.PACK_AB R111, R185, R187 ;  /* 0x000000bbb96f723e */ /* 0x010fe200000010ff */
[----:B------:R-:W3:Y:S01]  /*18840*/  MUFU.EX2 R186, R186 ;  /* 0x000000ba00ba7308 */ /* 0x000ee20000000800 */
[----:B------:R-:W-:Y:S02]  /*18850*/  IMAD.MOV.U32 R107, RZ, RZ, R153 ;  /* 0x000000ffff6b7224 */ /* 0x000fe400078e0099 */
[-C--:B------:R-:W-:Y:S07]  /*18860*/  HMMA.16816.F32.BF16 R44, R116, R134.reuse, R44 ;  /* 0x00000086742c723c */ /* 0x080fee000004182c */
[----:B------:R-:W4:Y:S01]  /*18870*/  MUFU.EX2 R105, R105 ;  /* 0x0000006900697308 */ /* 0x000f220000000800 */
[C---:B------:R-:W-:Y:S04]  /*18880*/  HMMA.16816.F32.BF16 R48, R112.reuse, R134, R48 ;  /* 0x000000867030723c */ /* 0x040fe80000041830 */
[----:B--2---:R-:W-:Y:S02]  /*18890*/  F2FP.BF16.F32.PACK_AB R109, R190, R188 ;  /* 0x000000bcbe6d723e */ /* 0x004fe400000010ff */
[----:B---3--:R-:W-:Y:S02]  /*188a0*/  F2FP.BF16.F32.PACK_AB R179, R186, R106 ;  /* 0x0000006abab3723e */ /* 0x008fe400000010ff */
[-C--:B------:R-:W-:Y:S03]  /*188b0*/  HMMA.16816.F32.BF16 R52, R112, R120.reuse, R52 ;  /* 0x000000787034723c */ /* 0x080fe60000041834 */
[----:B----4-:R-:W-:Y:S05]  /*188c0*/  F2FP.BF16.F32.PACK_AB R177, R105, R189 ;  /* 0x000000bd69b1723e */ /* 0x010fea00000010ff */
        /* <DEDUP_REMOVED lines=13> */
[----:B------:R-:W3:Y:S01]  /*189a0*/  LDL.LU R4, [R1+0x30] ;  /* 0x0000300001047983 */ /* 0x000ee20000300800 */
[----:B------:R-:W-:Y:S02]  /*189b0*/  IMAD.MOV.U32 R7, RZ, RZ, R151 ;  /* 0x000000ffff077224 */ /* 0x000fe400078e0097 */
[C---:B------:R-:W-:Y:S04]  /*189c0*/  HMMA.16816.F32.BF16 R116, R176.reuse, R128, R8 ;  /* 0x00000080b074723c */ /* 0x040fe80000041808 */
[----:B------:R-:W-:Y:S02]  /*189d0*/  IMAD.MOV.U32 R6, RZ, RZ, R152 ;  /* 0x000000ffff067224 */ /* 0x000fe400078e0098 */
[----:B------:R-:W-:Y:S02]  /*189e0*/  IMAD.MOV.U32 R9, RZ, RZ, R150 ;  /* 0x000000ffff097224 */ /* 0x000fe400078e0096 */
[-C--:B------:R-:W-:Y:S01]  /*189f0*/  HMMA.16816.F32.BF16 R120, R176, R130.reuse, R12 ;  /* 0x00000082b078723c */ /* 0x080fe2000004180c */
[----:B------:R-:W4:Y:S02]  /*18a00*/  LDL.LU R12, [R1+0x3c] ;  /* 0x00003c00010c7983 */ /* 0x000f240000300800 */
[----:B------:R-:W-:Y:S02]  /*18a10*/  IMAD.MOV.U32 R10, RZ, RZ, R149 ;  /* 0x000000ffff0a7224 */ /* 0x000fe400078e0095 */
[----:B------:R-:W-:Y:S02]  /*18a20*/  IMAD.MOV.U32 R13, RZ, RZ, R147 ;  /* 0x000000ffff0d7224 */ /* 0x000fe400078e0093 */
[----:B------:R-:W-:Y:S01]  /*18a30*/  IMAD.MOV.U32 R15, RZ, RZ, R145 ;  /* 0x000000ffff0f7224 */ /* 0x000fe200078e0091 */
[C---:B------:R-:W-:Y:S01]  /*18a40*/  HMMA.16816.F32.BF16 R124, R108.reuse, R130, R16 ;  /* 0x000000826c7c723c */ /* 0x040fe20000041810 */
[----:B------:R-:W5:Y:S03]  /*18a50*/  LDL.LU R19, [R1+0x38] ;  /* 0x0000380001137983 */ /* 0x000f660000300800 */
[----:B------:R-:W-:Y:S02]  /*18a60*/  IMAD.MOV.U32 R11, RZ, RZ, R148 ;  /* 0x000000ffff0b7224 */ /* 0x000fe400078e0094 */
[----:B------:R-:W-:Y:S02]  /*18a70*/  IMAD.MOV.U32 R14, RZ, RZ, R146 ;  /* 0x000000ffff0e7224 */ /* 0x000fe400078e0092 */
[-C--:B------:R-:W-:Y:S03]  /*18a80*/  HMMA.16816.F32.BF16 R128, R108, R140.reuse, R20 ;  /* 0x0000008c6c80723c */ /* 0x080fe60000041814 */
[----:B------:R-:W-:Y:S05]  /*18a90*/  IMAD.MOV.U32 R18, RZ, RZ, R144 ;  /* 0x000000ffff127224 */ /* 0x000fea00078e0090 */
        /* <DEDUP_REMOVED lines=16> */
[----:B---3--:R-:W-:Y:S03]  /*18ba0*/  FFMA.FTZ R2, R0, R4, R7 ;  /* 0x0000000400027223 */ /* 0x008fe60000010007 */
[----:B------:R-:W-:Y:S01]  /*18bb0*/  FADD.FTZ R0, R14, R8 ;  /* 0x000000080e007221 */ /* 0x000fe20000010000 */
[----:B------:R-:W1:Y:S01]  /*18bc0*/  LDSM.16.MT88.4 R4, [R184+0x2c00] ;  /* 0x002c0000b804783b */ /* 0x000e620000004200 */
[----:B------:R-:W-:Y:S02]  /*18bd0*/  FADD.FTZ R2, R15, R2 ;  /* 0x000000020f027221 */ /* 0x000fe40000010000 */
[----:B------:R-:W-:Y:S02]  /*18be0*/  FADD.FTZ R8, R11, R0 ;  /* 0x000000000b087221 */ /* 0x000fe40000010000 */
[----:B------:R-:W-:Y:S02]  /*18bf0*/  FADD.FTZ R0, R107, R2 ;  /* 0x000000026b007221 */ /* 0x000fe40000010000 */
[----:B------:R-:W-:Y:S01]  /*18c00*/  FADD.FTZ R8, R247, R8 ;  /* 0x00000008f7087221 */ /* 0x000fe20000010000 */
[----:B----4-:R-:W-:Y:S01]  /*18c10*/  FFMA.FTZ R3, R3, R12, R13 ;  /* 0x0000000c03037223 */ /* 0x010fe2000001000d */
[----:B------:R-:W-:Y:S04]  /*18c20*/  FADD.FTZ R0, R249, R0 ;  /* 0x00000000f9007221 */ /* 0x000fe80000010000 */
[----:B------:R-:W-:Y:S01]  /*18c30*/  FADD.FTZ R0, R241, R0 ;  /* 0x00000000f1007221 */ /* 0x000fe20000010000 */
[----:B-----5:R-:W-:Y:S03]  /*18c40*/  FFMA.FTZ R100, R100, R19, R18 ;  /* 0x0000001364647223 */ /* 0x020fe60000010012 */
[----:B------:R-:W-:Y:S01]  /*18c50*/  FADD.FTZ R0, R242, R0 ;  /* 0x00000000f2007221 */ /* 0x000fe20000010000 */
[----:B------:R-:W-:Y:S03]  /*18c60*/  FADD.FTZ R100, R9, R100 ;  /* 0x0000006409647221 */ /* 0x000fe60000010000 */
[----:B------:R-:W-:Y:S01]  /*18c70*/  FADD.FTZ R0, R215, R0 ;  /* 0x00000000d7007221 */ /* 0x000fe20000010000 */
[----:B------:R-:W-:Y:S01]  /*18c80*/  FADD.FTZ R9, R10, R3 ;  /* 0x000000030a097221 */ /* 0x000fe20000010000 */
[----:B------:R-:W-:Y:S01]  /*18c90*/  FADD.FTZ R3, R250, R100 ;  /* 0x00000064fa037221 */ /* 0x000fe20000010000 */
[----:B------:R-:W-:Y:S02]  /*18ca0*/  IMAD.MOV.U32 R100, RZ, RZ, R102 ;  /* 0x000000ffff647224 */ /* 0x000fe400078e0066 */
        /* <DEDUP_REMOVED lines=8> */
[-C--:B-1----:R-:W-:Y:S03]  /*18d30*/  HMMA.16816.F32.BF16 R84, R108, R4.reuse, R84 ;  /* 0x000000046c54723c */ /* 0x082fe60000041854 */
        /* <DEDUP_REMOVED lines=39> */
[----:B------:R-:W-:Y:S01]  /*18fb0*/  FADD.FTZ R3, R186, R3 ;  /* 0x00000003ba037221 */ /* 0x000fe20000010000 */
[----:B------:R-:W-:Y:S01]  /*18fc0*/  FADD.FTZ R0, R187, R5 ;  /* 0x00000005bb007221 */ /* 0x000fe20000010000 */
[----:B------:R-:W-:Y:S01]  /*18fd0*/  FADD.FTZ R4, R198, R4 ;  /* 0x00000004c6047221 */ /* 0x000fe20000010000 */
[----:B------:R-:W-:Y:S01]  /*18fe0*/  FADD.FTZ R2, R194, R2 ;  /* 0x00000002c2027221 */ /* 0x000fe20000010000 */
[----:B------:R-:W-:Y:S02]  /*18ff0*/  IMAD.MOV.U32 R105, RZ, RZ, R104 ;  /* 0x000000ffff697224 */ /* 0x000fe400078e0068 */
[----:B------:R-:W-:Y:S01]  /*19000*/  FADD.FTZ R0, R185, R0 ;  /* 0x00000000b9007221 */ /* 0x000fe20000010000 */
[----:B------:R-:W-:Y:S04]  /*19010*/  STL [R1+0x34], R4 ;  /* 0x0000340401007387 */ /* 0x000fe80000100800 */
[----:B------:R1:W-:Y:S04]  /*19020*/  STL [R1+0x30], R3 ;  /* 0x0000300301007387 */ /* 0x0003e80000100800 */
[----:B------:R3:W-:Y:S04]  /*19030*/  STL [R1+0x38], R2 ;  /* 0x0000380201007387 */ /* 0x0007e80000100800 */
[----:B------:R3:W-:Y:S01]  /*19040*/  STL [R1+0x3c], R0 ;  /* 0x00003c0001007387 */ /* 0x0007e20000100800 */
[----:B-1----:R-:W-:Y:S01]  /*19050*/  IMAD.MOV.U32 R3, RZ, RZ, R103 ;  /* 0x000000ffff037224 */ /* 0x002fe200078e0067 */
[----:B------:R-:W-:Y:S06]  /*19060*/  BRA.U UP0, `(.L_x_348) ;  /* 0xffffffa900987547 */ /* 0x000fec000b83ffff */
.L_x_347:
[----:B------:R-:W3:Y:S04]  /*19070*/  LDL.LU R4, [R1+0x38] ;  /* 0x0000380001047983 */ /* 0x000ee80000300800 */
[----:B------:R-:W2:Y:S04]  /*19080*/  LDL.LU R9, [R1+0x3c] ;  /* 0x00003c0001097983 */ /* 0x000ea80000300800 */
[----:B------:R-:W4:Y:S04]  /*19090*/  LDL.LU R8, [R1+0x34] ;  /* 0x0000340001087983 */ /* 0x000f280000300800 */
[----:B------:R-:W5:Y:S04]  /*190a0*/  LDL.LU R5, [R1+0x30] ;  /* 0x0000300001057983 */ /* 0x000f680000300800 */
[----:B------:R-:W4:Y:S04]  /*190b0*/  LDL.LU R7, [R1+0x48] ;  /* 0x0000480001077983 */ /* 0x000f280000300800 */
[----:B------:R-:W4:Y:S01]  /*190c0*/  LDL.LU R6, [R1+0x54] ;  /* 0x0000540001067983 */ /* 0x000f220000300800 */
[----:B------:R-:W-:Y:S01]  /*190d0*/  UISETP.NE.AND UP3, UPT, UR19, -0x1, UPT ;  /* 0xffffffff1300788c */ /* 0x000fe2000bf65270 */
[----:B------:R-:W-:Y:S01]  /*190e0*/  LOP3.LUT P6, RZ, R231, 0x3, RZ, 0xc0, !PT ;  /* 0x00000003e7ff7812 */ /* 0x000fe200078cc0ff */
[----:B------:R-:W1:Y:S01]  /*190f0*/  LDCU.U8 UR12, c[0x0][0x549] ;  /* 0x0000a920ff0c77ac */ /* 0x000e620008000000 */
[----:B------:R-:W-:Y:S01]  /*19100*/  UISETP.NE.AND UP2, UPT, UR19, -0x1, UPT ;  /* 0xffffffff1300788c */ /* 0x000fe2000bf45270 */
[----:B------:R-:W4:Y:S07]  /*19110*/  LDCU UR16, c[0x0][0x434] ;  /* 0x00008680ff1077ac */ /* 0x000f2e0008000800 */
        /* <DEDUP_REMOVED lines=10> */
[----:B---3--:R-:W1:Y:S04]  /*191c0*/  SHFL.BFLY PT, R2, R4, 0x2, 0x1f ;  /* 0x0c401f0004027f89 */ /* 0x008e6800000e0000 */
[----:B--2---:R-:W2:Y:S04]  /*191d0*/  SHFL.BFLY PT, R0, R9, 0x2, 0x1f ;  /* 0x0c401f0009007f89 */ /* 0x004ea800000e0000 */
[----:B-----5:R-:W3:Y:S01]  /*191e0*/  SHFL.BFLY PT, R3, R5, 0x2, 0x1f ;  /* 0x0c401f0005037f89 */ /* 0x020ee200000e0000 */
[----:B----4-:R-:W-:-:S04]  /*191f0*/  LOP3.LUT R226, R7, R226, RZ, 0xfc, !PT ;  /* 0x000000e207e27212 */ /* 0x010fc800078efcff */
[----:B------:R-:W-:Y:S01]  /*19200*/  LOP3.LUT R226, R226, 0x20, R6, 0xf8, !PT ;  /* 0x00000020e2e27812 */ /* 0x000fe200078ef806 */
[----:B-1----:R-:W-:Y:S02]  /*19210*/  FADD.FTZ R2, R2, R4 ;  /* 0x0000000402027221 */ /* 0x002fe40000010000 */
[----:B------:R-:W1:Y:S01]  /*19220*/  SHFL.BFLY PT, R4, R8, 0x2, 0x1f ;  /* 0x0c401f0008047f89 */ /* 0x000e6200000e0000 */
[----:B--2---:R-:W-:-:S03]  /*19230*/  FADD.FTZ R0, R0, R9 ;  /* 0x0000000900007221 */ /* 0x004fc60000010000 */
[----:B------:R-:W2:Y:S04]  /*19240*/  SHFL.BFLY PT, R51, R2, 0x1, 0x1f ;  /* 0x0c201f0002337f89 */ /* 0x000ea800000e0000 */
[----:B------:R-:W4:Y:S01]  /*19250*/  SHFL.BFLY PT, R50, R0, 0x1, 0x1f ;  /* 0x0c201f0000327f89 */ /* 0x000f2200000e0000 */
[----:B---3--:R-:W-:-:S05]  /*19260*/  FADD.FTZ R3, R3, R5 ;  /* 0x0000000503037221 */ /* 0x008fca0000010000 */
[----:B------:R-:W3:Y:S01]  /*19270*/  SHFL.BFLY PT, R53, R3, 0x1, 0x1f ;  /* 0x0c201f0003357f89 */ /* 0x000ee200000e0000 */
[----:B-1----:R-:W-:Y:S01]  /*19280*/  FADD.FTZ R4, R4, R8 ;  /* 0x0000000804047221 */ /* 0x002fe20000010000 */
[----:B--2---:R-:W-:-:S04]  /*19290*/  FADD.FTZ R51, R2, R51 ;  /* 0x0000003302337221 */ /* 0x004fc80000010000 */
[----:B------:R-:W1:Y:S01]  /*192a0*/  SHFL.BFLY PT, R52, R4, 0x1, 0x1f ;  /* 0x0c201f0004347f89 */ /* 0x000e6200000e0000 */
[----:B------:R-:W2:Y:S01]  /*192b0*/  MUFU.RCP R2, R51 ;  /* 0x0000003300027308 */ /* 0x000ea20000001000 */
[----:B----4-:R-:W-:Y:S01]  /*192c0*/  FADD.FTZ R50, R0, R50 ;  /* 0x0000003200327221 */ /* 0x010fe20000010000 */
[----:B------:R-:W-:Y:S02]  /*192d0*/  LOP3.LUT R0, R6, 0xc0, RZ, 0xc0, !PT ;  /* 0x000000c006007812 */ /* 0x000fe400078ec0ff */
[----:B------:R-:W-:Y:S02]  /*192e0*/  FSETP.NE.FTZ.AND P0, PT, R51, RZ, PT ;  /* 0x000000ff3300720b */ /* 0x000fe40003f15000 */
[----:B------:R-:W-:Y:S01]  /*192f0*/  LOP3.LUT R6, R0, 0x18, R231, 0xf8, !PT ;  /* 0x0000001800067812 */ /* 0x000fe200078ef8e7 */
[----:B---3--:R-:W-:Y:S01]  /*19300*/  FADD.FTZ R53, R3, R53 ;  /* 0x0000003503357221 */ /* 0x008fe20000010000 */
[----:B------:R-:W3:Y:S01]  /*19310*/  MUFU.RCP R5, R50 ;  /* 0x0000003200057308 */ /* 0x000ee20000001000 */
[----:B------:R-:W-:-:S02]  /*19320*/  FSETP.NE.FTZ.AND P4, PT, R50, RZ, PT ;  /* 0x000000ff3200720b */ /* 0x000fc40003f95000 */
[----:B------:R-:W-:Y:S02]  /*19330*/  LOP3.LUT R226, R226, R6, RZ, 0xfc, !PT ;  /* 0x00000006e2e27212 */ /* 0x000fe400078efcff */
[----:B------:R-:W-:Y:S02]  /*19340*/  FSETP.NE.FTZ.AND P5, PT, R53, RZ, PT ;  /* 0x000000ff3500720b */ /* 0x000fe40003fb5000 */
[----:B--2---:R-:W-:Y:S01]  /*19350*/  FSEL R0, R2, 1, P0 ;  /* 0x3f80000002007808 */ /* 0x004fe20000000000 */
[----:B-1----:R-:W-:Y:S01]  /*19360*/  FADD.FTZ R52, R4, R52 ;  /* 0x0000003404347221 */ /* 0x002fe20000010000 */
[----:B------:R-:W-:-:S03]  /*19370*/  LEA R4, R226, UR5, 0x1 ;  /* 0x00000005e2047c11 */ /* 0x000fc6000f8e08ff */
        /* <DEDUP_REMOVED lines=24> */
[----:B------:R-:W-:Y:S01]  /*19500*/  MUFU.RCP R2, R52 ;  /* 0x0000003400027308 */ /* 0x000fe20000001000 */
[----:B---3--:R-:W-:Y:S01]  /*19510*/  FSEL R3, R5, 1, P4 ;  /* 0x3f80000005037808 */ /* 0x008fe20002000000 */
[----:B------:R-:W1:Y:S01]  /*19520*/  @UP3 LDCU.64 UR4, c[0x0][0x408] ;  /* 0x00008100ff0437ac */ /* 0x000e620008000a00 */
[----:B------:R-:W-:-:S02]  /*19530*/  FSETP.NE.FTZ.AND P3, PT, R52, RZ, PT ;  /* 0x000000ff3400720b */ /* 0x000fc40003f75000 */
[----:B------:R-:W-:Y:S01]  /*19540*/  F2FP.BF16.F32.PACK_AB R47, R47, R112 ;  /* 0x000000702f2f723e */ /* 0x000fe200000010ff */
        /* <DEDUP_REMOVED lines=20> */
[----:B--2---:R-:W-:Y:S01]  /*19690*/  FSEL R0, R0, 1, P5 ;  /* 0x3f80000000007808 */ /* 0x004fe20002800000 */
[C---:B------:R-:W-:Y:S01]  /*196a0*/  FMUL.FTZ R13, R3.reuse, R83 ;  /* 0x00000053030d7220 */ /* 0x040fe20000410000 */
[C---:B------:R-:W-:Y:S01]  /*196b0*/  FMUL.FTZ R86, R3.reuse, R86 ;  /* 0x0000005603567220 */ /* 0x040fe20000410000 */
[C---:B------:R-:W-:Y:S01]  /*196c0*/  FMUL.FTZ R9, R3.reuse, R87 ;  /* 0x0000005703097220 */ /* 0x040fe20000410000 */
[C---:B------:R-:W-:Y:S01]  /*196d0*/  FMUL.FTZ R98, R3.reuse, R98 ;  /* 0x0000006203627220 */ /* 0x040fe20000410000 */
[----:B------:R-:W-:Y:S01]  /*196e0*/  FMUL.FTZ R6, R3, R99 ;  /* 0x0000006303067220 */ /* 0x000fe20000410000 */
[----:B------:R-:W-:Y:S01]  /*196f0*/  LOP3.LUT R3, R227, 0x20, RZ, 0xc0, !PT ;  /* 0x00000020e3037812 */ /* 0x000fe200078ec0ff */
[----:B------:R-:W-:Y:S01]  /*19700*/  FMUL.FTZ R118, R0, R118 ;  /* 0x0000007600767220 */ /* 0x000fe20000410000 */
[----:B------:R-:W-:Y:S01]  /*19710*/  FSEL R2, R2, 1, P3 ;  /* 0x3f80000002027808 */ /* 0x000fe20001800000 */
        /* <DEDUP_REMOVED lines=53> */
[----:B-1----:R-:W-:Y:S01]  /*19a70*/  @UP3 UIMAD.WIDE.U32 UR22, UR19, UR4, URZ ;  /* 0x00000004131632a5 */ /* 0x002fe2000f8e00ff */
[----:B------:R-:W-:Y:S01]  /*19a80*/  F2FP.BF16.F32.PACK_AB R5, R5, R118 ;  /* 0x000000760505723e */ /* 0x000fe200000010ff */
[----:B------:R-:W-:Y:S01]  /*19a90*/  STS [R4+0x200], R46 ;  /* 0x0002002e04007388 */ /* 0x000fe20000000800 */
[----:B------:R-:W-:Y:S01]  /*19aa0*/  F2FP.BF16.F32.PACK_AB R48, R48, R120 ;  /* 0x000000783030723e */ /* 0x000fe200000010ff */
[----:B------:R-:W1:Y:S01]  /*19ab0*/  S2UR UR4, SR_CTAID.X ;  /* 0x00000000000479c3 */ /* 0x000e620000002500 */
[----:B------:R-:W-:Y:S01]  /*19ac0*/  F2FP.BF16.F32.PACK_AB R123, R123, R122 ;  /* 0x0000007a7b7b723e */ /* 0x000fe200000010ff */
[----:B------:R2:W-:Y:S01]  /*19ad0*/  STS [R3+0x10], R0 ;  /* 0x0000100003007388 */ /* 0x0005e20000000800 */
[----:B------:R-:W-:Y:S01]  /*19ae0*/  F2FP.BF16.F32.PACK_AB R42, R42, R128 ;  /* 0x000000802a2a723e */ /* 0x000fe200000010ff */
[----:B------:R-:W-:Y:S01]  /*19af0*/  @UP3 UIMAD UR7, UR19, UR5, UR23 ;  /* 0x00000005130732a4 */ /* 0x000fe2000f8e0217 */
[----:B------:R-:W-:Y:S01]  /*19b00*/  F2FP.BF16.F32.PACK_AB R41, R41, R130 ;  /* 0x000000822929723e */ /* 0x000fe200000010ff */
[----:B------:R3:W-:Y:S01]  /*19b10*/  STS [R3+0x210], R2 ;  /* 0x0002100203007388 */ /* 0x0007e20000000800 */
[----:B------:R-:W-:Y:S01]  /*19b20*/  F2FP.BF16.F32.PACK_AB R38, R38, R140 ;  /* 0x0000008c2626723e */ /* 0x000fe200000010ff */
[----:B------:R-:W4:Y:S01]  /*19b30*/  @UP1 LDCU UR5, c[0x0][0x430] ;  /* 0x00008600ff0517ac */ /* 0x000f220008000800 */
[----:B------:R-:W-:Y:S01]  /*19b40*/  F2FP.BF16.F32.PACK_AB R37, R37, R142 ;  /* 0x0000008e2525723e */ /* 0x000fe200000010ff */
[----:B------:R-:W-:Y:S01]  /*19b50*/  STS [R4+0x1000], R49 ;  /* 0x0010003104007388 */ /* 0x000fe20000000800 */
[----:B------:R-:W-:Y:S01]  /*19b60*/  F2FP.BF16.F32.PACK_AB R40, R40, R132 ;  /* 0x000000842828723e */ /* 0x000fe200000010ff */
[----:B------:R-:W-:Y:S01]  /*19b70*/  @!UP2 UIMAD UR19, UR20, UR6, URZ ;  /* 0x000000061413a2a4 */ /* 0x000fe2000f8e02ff */
[----:B------:R-:W-:Y:S01]  /*19b80*/  F2FP.BF16.F32.PACK_AB R39, R39, R134 ;  /* 0x000000862727723e */ /* 0x000fe200000010ff */
[----:B------:R5:W-:Y:S01]  /*19b90*/  STS [R4+0x1200], R5 ;  /* 0x0012000504007388 */ /* 0x000be20000000800 */
[----:B------:R-:W-:Y:S01]  /*19ba0*/  F2FP.BF16.F32.PACK_AB R36, R36, R136 ;  /* 0x000000882424723e */ /* 0x000fe200000010ff */
[----:B------:R-:W-:Y:S01]  /*19bb0*/  @UP3 UMOV UR10, UR22 ;  /* 0x00000016000a3c82 */ /* 0x000fe20008000000 */
[----:B------:R-:W-:Y:S01]  /*19bc0*/  F2FP.BF16.F32.PACK_AB R35, R35, R138 ;  /* 0x0000008a2323723e */ /* 0x000fe200000010ff */
[----:B------:R-:W-:Y:S01]  /*19bd0*/  STS [R3+0x1010], R48 ;  /* 0x0010103003007388 */ /* 0x000fe20000000800 */
[----:B------:R-:W-:-:S02]  /*19be0*/  F2FP.BF16.F32.PACK_AB R34, R34, R144 ;  /* 0x000000902222723e */ /* 0x000fc400000010ff */
[----:B------:R-:W-:Y:S01]  /*19bf0*/  F2FP.BF16.F32.PACK_AB R33, R33, R146 ;  /* 0x000000922121723e */ /* 0x000fe200000010ff */
[----:B------:R-:W-:Y:S01]  /*19c00*/  STS [R3+0x1210], R123 ;  /* 0x0012107b03007388 */ /* 0x000fe20000000800 */
[----:B------:R-:W-:Y:S02]  /*19c10*/  F2FP.BF16.F32.PACK_AB R30, R30, R156 ;  /* 0x0000009c1e1e723e */ /* 0x000fe400000010ff */
[----:B------:R-:W-:Y:S01]  /*19c20*/  F2FP.BF16.F32.PACK_AB R29, R29, R158 ;  /* 0x0000009e1d1d723e */ /* 0x000fe200000010ff */
[----:B----4-:R-:W-:Y:S01]  /*19c30*/  @UP1 UIMAD UR16, UR5, UR6, URZ ;  /* 0x00000006051012a4 */ /* 0x010fe2000f8e02ff */
[----:B--2---:R-:W-:Y:S01]  /*19c40*/  LOP3.LUT R0, R227, 0x40, RZ, 0xc0, !PT ;  /* 0x00000040e3007812 */ /* 0x004fe200078ec0ff */
[----:B------:R-:W-:Y:S01]  /*19c50*/  USHF.R.S32.HI UR5, URZ, 0x1f, UR19 ;  /* 0x0000001fff057899 */ /* 0x000fe20008011413 */
[----:B------:R-:W-:Y:S02]  /*19c60*/  F2FP.BF16.F32.PACK_AB R32, R32, R148 ;  /* 0x000000942020723e */ /* 0x000fe400000010ff */
[----:B---3--:R-:W-:-:S02]  /*19c70*/  IADD3 R2, PT, PT, R4, -R0, RZ ;  /* 0x8000000004027210 */ /* 0x008fc40007ffe0ff */
        /* <DEDUP_REMOVED lines=89> */
.L_x_351:
        /* <DEDUP_REMOVED lines=78> */
.L_x_353:
[----:B------:R-:W-:Y:S05]  /*1a6f0*/  BSYNC.RECONVERGENT B0 ;  /* 0x0000000000007941 */ /* 0x000fea0003800200 */
.L_x_352:
        /* <DEDUP_REMOVED lines=24> */
.L_x_355:
[----:B------:R-:W-:Y:S05]  /*1a880*/  BSYNC.RECONVERGENT B0 ;  /* 0x0000000000007941 */ /* 0x000fea0003800200 */
.L_x_354:
        /* <DEDUP_REMOVED lines=24> */
.L_x_357:
[----:B------:R-:W-:Y:S05]  /*1aa10*/  BSYNC.RECONVERGENT B0 ;  /* 0x0000000000007941 */ /* 0x000fea0003800200 */
.L_x_356:
        /* <DEDUP_REMOVED lines=24> */
.L_x_359:
[----:B------:R-:W-:Y:S05]  /*1aba0*/  BSYNC.RECONVERGENT B0 ;  /* 0x0000000000007941 */ /* 0x000fea0003800200 */
.L_x_358:
        /* <DEDUP_REMOVED lines=24> */
.L_x_360:
        /* <DEDUP_REMOVED lines=13> */
.L_x_1353:


//--------------------- .text._ZN5flash16flash_fwd_kernelI23Flash_fwd_kernel_traitsILi96ELi128ELi64ELi4ELb0ELb0EN7cutlass10bfloat16_tE19Flash_kernel_traitsILi96ELi128ELi64ELi4ES3_EELb1ELb0ELb0ELb0ELb0ELb1ELb0ELb0EEEvNS_16Flash_fwd_paramsE --------------------------
	.section	.text._ZN5flash16flash_fwd_kernelI23Flash_fwd_kernel_traitsILi96ELi128ELi64ELi4ELb0ELb0EN7cutlass10bfloat16_tE19Flash_kernel_traitsILi96ELi128ELi64ELi4ES3_EELb1ELb0ELb0ELb0ELb0ELb1ELb0ELb0EEEvNS_16Flash_fwd_paramsE,"ax",@progbits
	.align	128
        .global         _ZN5flash16flash_fwd_kernelI23Flash_fwd_kernel_traitsILi96ELi128ELi64ELi4ELb0ELb0EN7cutlass10bfloat16_tE19Flash_kernel_traitsILi96ELi128ELi64ELi4ES3_EELb1ELb0ELb0ELb0ELb0ELb1ELb0ELb0EEEvNS_16Flash_fwd_paramsE
        .type           _ZN5flash16flash_fwd_kernelI23Flash_fwd_kernel_traitsILi96ELi128ELi64ELi4ELb0ELb0EN7cutlass10bfloat16_tE19Flash_kernel_traitsILi96ELi128ELi64ELi4ES3_EELb1ELb0ELb0ELb0ELb0ELb1ELb0ELb0EEEvNS_16Flash_fwd_paramsE,@function
        .size           _ZN5flash16flash_fwd_kernelI23Flash_fwd_kernel_traitsILi96ELi128ELi64ELi4ELb0ELb0EN7cutlass10bfloat16_tE19Flash_kernel_traitsILi96ELi128ELi64ELi4ES3_EELb1ELb0ELb0ELb0ELb0ELb1ELb0ELb0EEEvNS_16Flash_fwd_paramsE,(.L_x_1354 - _ZN5flash16flash_fwd_kernelI23Flash_fwd_kernel_traitsILi96ELi128ELi64ELi4ELb0ELb0EN7cutlass10bfloat16_tE19Flash_kernel_traitsILi96ELi128ELi64ELi4ES3_EELb1ELb0ELb0ELb0ELb0ELb1ELb0ELb0EEEvNS_16Flash_fwd_paramsE)
        .other          _ZN5flash16flash_fwd_kernelI23Flash_fwd_kernel_traitsILi96ELi128ELi64ELi4ELb0ELb0EN7cutlass10bfloat16_tE19Flash_kernel_traitsILi96ELi128ELi64ELi4ES3_EELb1ELb0ELb0ELb0ELb0ELb1ELb0ELb0EEEvNS_16Flash_fwd_paramsE,@"STO_CUDA_ENTRY STV_DEFAULT"
_ZN5flash16flash_fwd_kernelI23Flash_fwd_kernel_traitsILi96ELi128ELi64ELi4ELb0ELb0EN7cutlass10bfloat16_tE19Flash_kernel_traitsILi96ELi128ELi64ELi4ES3_EELb1ELb0ELb0ELb0ELb0ELb1ELb0ELb0EEEvNS_16Flash_fwd_paramsE:
.text._ZN5flash16flash_fwd_kernelI23Flash_fwd_kernel_traitsILi96ELi128ELi64ELi4ELb0ELb0EN7cutlass10bfloat16_tE19Flash_kernel_traitsILi96ELi128ELi64ELi4ES3_EELb1ELb0ELb0ELb0ELb0ELb1ELb0ELb0EEEvNS_16Flash_fwd_paramsE:
[----:B------:R-:W1:Y:S01]  /*0000*/  LDC R1, c[0x0][0x37c] ;  /* 0x0000df00ff017b82 */ /* 0x000e620000000800 */
[----:B------:R-:W2:Y:S07]  /*0010*/  LDCU.U8 UR4, c[0x0][0x524] ;  /* 0x0000a480ff0477ac */ /* 0x000eae0008000000 */
[----:B------:R-:W3:Y:S01]  /*0020*/  LDC R39, c[0x0][0x518] ;  /* 0x00014600ff277b82 */ /* 0x000ee20000000800 */
[----:B-1----:R-:W-:Y:S01]  /*0030*/  VIADD R1, R1, 0xffffff90 ;  /* 0xffffff9001017836 */ /* 0x002fe20000000000 */
[----:B------:R-:W1:Y:S06]  /*0040*/  LDCU.64 UR16, c[0x0][0x358] ;  /* 0x00006b00ff1077ac */ /* 0x000e6c0008000a00 */
[----:B------:R-:W4:Y:S01]  /*0050*/  LDC R148, c[0x0][0x51c] ;  /* 0x00014700ff947b82 */ /* 0x000f220000000800 */
[----:B------:R-:W1:Y:S01]  /*0060*/  S2R R153, SR_CTAID.X ;  /* 0x0000000000997919 */ /* 0x000e620000002500 */
[----:B------:R-:W1:Y:S01]  /*0070*/  LDCU.64 UR8, c[0x0][0x460] ;  /* 0x00008c00ff0877ac */ /* 0x000e620008000a00 */
[----:B------:R-:W1:Y:S01]  /*0080*/  S2R R151, SR_CTAID.Y ;  /* 0x0000000000977919 */ /* 0x000e620000002600 */
[----:B------:R-:W1:Y:S04]  /*0090*/  LDCU.64 UR6, c[0x0][0x470] ;  /* 0x00008e00ff0677ac */ /* 0x000e680008000a00 */
[----:B------:R-:W1:Y:S01]  /*00a0*/  LDC.64 R8, c[0x0][0x460] ;  /* 0x00011800ff087b82 */ /* 0x000e620000000a00 */
[----:B--2---:R-:W-:Y:S01]  /*00b0*/  ISETP.NE.AND P5, PT, RZ, UR4, PT ;  /* 0x00000004ff007c0c */ /* 0x004fe2000bfa5270 */
[----:B------:R-:W2:-:S12]  /*00c0*/  LDCU.64 UR4, c[0x0][0x510] ;  /* 0x0000a200ff0477ac */ /* 0x000e980008000a00 */
[----:B---3--:R-:W-:Y:S01]  /*00d0*/  @P5 IMAD.MOV.U32 R2, RZ, RZ, R39 ;  /* 0x000000ffff025224 */ /* 0x008fe200078e0027 */
[----:B------:R-:W3:Y:S01]  /*00e0*/  S2R R152, SR_CTAID.Z ;  /* 0x0000000000987919 */ /* 0x000ee20000002700 */
[----:B----4-:R-:W-:Y:S01]  /*00f0*/  @P5 IMAD.MOV.U32 R3, RZ, RZ, R148 ;  /* 0x000000ffff035224 */ /* 0x010fe200078e0094 */
[----:B------:R-:W4:Y:S05]  /*0100*/  @P5 LDC R6, c[0x0][0x520] ;  /* 0x00014800ff065b82 */ /* 0x000f2a0000000800 */
[----:B-1----:R-:W4:Y:S01]  /*0110*/  @P5 LDG.E.64 R2, desc[UR16][R2.64] ;  /* 0x0000001002025981 */ /* 0x002f22000c1e1b00 */
[----:B--2---:R-:W-:Y:S02]  /*0120*/  IMAD.U32 R224, RZ, RZ, UR4 ;  /* 0x00000004ffe07e24 */ /* 0x004fe4000f8e00ff */
[----:B------:R-:W-:Y:S01]  /*0130*/  IMAD.U32 R225, RZ, RZ, UR5 ;  /* 0x00000005ffe17e24 */ /* 0x000fe2000f8e00ff */
[----:B------:R-:W1:Y:S01]  /*0140*/  S2R R185, SR_TID.X ;  /* 0x0000000000b97919 */ /* 0x000e620000002100 */
[----:B------:R-:W2:Y:S04]  /*0150*/  LDCU.64 UR4, c[0x0][0x478] ;  /* 0x00008f00ff0477ac */ /* 0x000ea80008000a00 */
[----:B------:R-:W4:Y:S01]  /*0160*/  @P5 LDG.E.64 R224, desc[UR16][R224.64] ;  /* 0x00000010e0e05981 */ /* 0x000f22000c1e1b00 */
[----:B------:R-:W-:Y:S01]  /*0170*/  ISETP.NE.U32.AND P3, PT, RZ, UR8, PT ;  /* 0x00000008ff007c0c */ /* 0x000fe2000bf65070 */
[----:B------:R-:W-:Y:S01]  /*0180*/  IMAD.MOV.U32 R22, RZ, RZ, -0x1 ;  /* 0xffffffffff167424 */ /* 0x000fe200078e00ff */
[----:B------:R-:W-:Y:S01]  /*0190*/  ISETP.NE.U32.AND P1, PT, RZ, UR6, PT ;  /* 0x00000006ff007c0c */ /* 0x000fe2000bf25070 */
[----:B------:R-:W-:Y:S01]  /*01a0*/  IMAD.SHL.U32 R11, R151, 0x4, RZ ;  /* 0x00000004970b7824 */ /* 0x000fe200078e00ff */
[----:B------:R-:W-:-:S02]  /*01b0*/  ISETP.NE.AND.EX P3, PT, RZ, UR9, PT, P3 ;  /* 0x00000009ff007c0c */ /* 0x000fc4000bf65330 */
[----:B------:R-:W-:Y:S01]  /*01c0*/  ISETP.NE.AND.EX P1, PT, RZ, UR7, PT, P1 ;  /* 0x00000007ff007c0c */ /* 0x000fe2000bf25310 */
[----:B------:R-:W-:Y:S01]  /*01d0*/  IMAD.MOV.U32 R10, RZ, RZ, RZ ;  /* 0x000000ffff0a7224 */ /* 0x000fe200078e00ff */
[----:B------:R-:W-:-:S04]  /*01e0*/  ISETP.NE.U32.AND P2, PT, RZ, UR8, PT ;  /* 0x00000008ff007c0c */ /* 0x000fc8000bf45070 */
[----:B------:R-:W-:Y:S02]  /*01f0*/  ISETP.NE.AND.EX P2, PT, RZ, UR9, PT, P2 ;  /* 0x00000009ff007c0c */ /* 0x000fe4000bf45320 */
[----:B--2---:R-:W-:Y:S02]  /*0200*/  ISETP.NE.U32.AND P0, PT, RZ, UR4, PT ;  /* 0x00000004ff007c0c */ /* 0x004fe4000bf05070 */
[----:B---3--:R-:W-:Y:S02]  /*0210*/  LOP3.LUT R0, R152, R153, R151, 0xfe, !PT ;  /* 0x0000009998007212 */ /* 0x008fe400078efe97 */
[----:B------:R-:W-:Y:S02]  /*0220*/  ISETP.NE.AND.EX P0, PT, RZ, UR5, PT, P0 ;  /* 0x00000005ff007c0c */ /* 0x000fe4000bf05300 */
[----:B-1----:R-:W-:-:S13]  /*0230*/  LOP3.LUT P6, RZ, R0, R185, RZ, 0xfc, !PT ;  /* 0x000000b900ff7212 */ /* 0x002fda00078cfcff */
[----:B------:R-:W1:Y:S01]  /*0240*/  @!P6 LDC.64 R4, c[0x0][0x528] ;  /* 0x00014a00ff04eb82 */ /* 0x000e620000000a00 */
[----:B----4-:R-:W-:Y:S01]  /*0250*/  @P5 IADD3 R39, P4, PT, R2, R6, RZ ;  /* 0x0000000602275210 */ /* 0x010fe20007f9e0ff */
[----:B------:R-:W-:Y:S01]  /*0260*/  IMAD.WIDE.U32 R6, R151, 0x4, R8 ;  /* 0x0000000497067825 */ /* 0x000fe200078e0008 */
[----:B------:R-:W-:-:S03]  /*0270*/  SHF.R.U32.HI R9, RZ, 0x1e, R151 ;  /* 0x0000001eff097819 */ /* 0x000fc60000011697 */
[----:B------:R-:W-:Y:S02]  /*0280*/  @P5 IMAD.X R148, RZ, RZ, R3, P4 ;  /* 0x000000ffff945224 */ /* 0x000fe400020e0603 */
[----:B------:R-:W-:Y:S02]  /*0290*/  @!P6 IMAD.MOV.U32 R2, RZ, RZ, R39 ;  /* 0x000000ffff02e224 */ /* 0x000fe400078e0027 */
[----:B------:R-:W-:Y:S01]  /*02a0*/  @!P6 IMAD.MOV.U32 R3, RZ, RZ, R148 ;  /* 0x000000ffff03e224 */ /* 0x000fe200078e0094 */
[----:B-1----:R-:W-:Y:S04]  /*02b0*/  @!P6 STG.E.64 desc[UR16][R4.64], R224 ;  /* 0x000000e00400e986 */ /* 0x002fe8000c101b10 */
[----:B------:R1:W-:Y:S04]  /*02c0*/  @!P6 STG.E.64 desc[UR16][R4.64+0x8], R2 ;  /* 0x000008020400e986 */ /* 0x0003e8000c101b10 */
[----:B------:R-:W2:Y:S04]  /*02d0*/  @P3 LDG.E R22, desc[UR16][R6.64] ;  /* 0x0000001006163981 */ /* 0x000ea8000c1e1900 */
[----:B------:R3:W4:Y:S01]  /*02e0*/  @P2 LDG.E R8, desc[UR16][R6.64+0x4] ;  /* 0x0000041006082981 */ /* 0x000722000c1e1900 */
[----:B-1----:R-:W-:-:S02]  /*02f0*/  @P1 IADD3 R4, P4, PT, R11, UR6, RZ ;  /* 0x000000060b041c10 */ /* 0x002fc4000ff9e0ff */
[----:B------:R-:W-:Y:S02]  /*0300*/  @P0 IADD3 R2, P3, PT, R11, UR4, RZ ;  /* 0x000000040b020c10 */ /* 0x000fe4000ff7e0ff */
[C---:B------:R-:W-:Y:S01]  /*0310*/  @P1 IADD3.X R5, PT, PT, R9.reuse, UR7, RZ, P4, !PT ;  /* 0x0000000709051c10 */ /* 0x040fe2000a7fe4ff */
[----:B---3--:R-:W1:Y:S01]  /*0320*/  LDC.64 R6, c[0x0][0x468] ;  /* 0x00011a00ff067b82 */ /* 0x008e620000000a00 */
[----:B------:R-:W-:-:S03]  /*0330*/  @P0 IADD3.X R3, PT, PT, R9, UR5, RZ, P3, !PT ;  /* 0x0000000509030c10 */ /* 0x000fc60009ffe4ff */
[----:B------:R3:W4:Y:S04]  /*0340*/  @P1 LDG.E R10, desc[UR16][R4.64] ;  /* 0x00000010040a1981 */ /* 0x000728000c1e1900 */
[----:B------:R1:W4:Y:S01]  /*0350*/  @P0 LDG.E R0, desc[UR16][R2.64] ;  /* 0x0000001002000981 */ /* 0x000322000c1e1900 */
[----:B------:R-:W1:Y:S01]  /*0360*/  LDCU.U8 UR4, c[0x0][0x532] ;  /* 0x0000a640ff0477ac */ /* 0x000e620008000000 */
[----:B------:R-:W4:Y:S08]  /*0370*/  @!P2 LDC R12, c[0x0][0x434] ;  /* 0x00010d00ff0cab82 */ /* 0x000f300000000800 */
[----:B---3--:R-:W3:Y:S01]  /*0380*/  @!P0 LDC.64 R4, c[0x0][0x488] ;  /* 0x00012200ff048b82 */ /* 0x008ee20000000a00 */
[----:B-1----:R-:W-:-:S05]  /*0390*/  IADD3 R2, P1, PT, R11, R6, RZ ;  /* 0x000000060b027210 */ /* 0x002fca0007f3e0ff */
[----:B------:R-:W-:Y:S01]  /*03a0*/  IMAD.X R3, R9, 0x1, R7, P1 ;  /* 0x0000000109037824 */ /* 0x000fe200008e0607 */
[C---:B------:R-:W-:Y:S01]  /*03b0*/  ISETP.NE.U32.AND P1, PT, R6.reuse, RZ, PT ;  /* 0x000000ff0600720c */ /* 0x040fe20003f25070 */
[----:B------:R-:W1:Y:S03]  /*03c0*/  @!P0 LDC R9, c[0x0][0x43c] ;  /* 0x00010f00ff098b82 */ /* 0x000e660000000800 */
[----:B------:R-:W-:Y:S02]  /*03d0*/  ISETP.NE.AND.EX P1, PT, R7, RZ, PT, P1 ;  /* 0x000000ff0700720c */ /* 0x000fe40003f25310 */
[----:B------:R-:W-:Y:S02]  /*03e0*/  ISETP.NE.AND P3, PT, RZ, UR4, PT ;  /* 0x00000004ff007c0c */ /* 0x000fe4000bf65270 */
[----:B------:R-:W-:-:S04]  /*03f0*/  ISETP.EQ.U32.AND P4, PT, R6, RZ, PT ;  /* 0x000000ff0600720c */ /* 0x000fc80003f82070 */
[----:B------:R-:W-:Y:S01]  /*0400*/  ISETP.EQ.OR.EX P4, PT, R7, RZ, !P3, P4 ;  /* 0x000000ff0700720c */ /* 0x000fe20005f82740 */
[----:B------:R-:W-:Y:S02]  /*0410*/  IMAD.MOV.U32 R11, RZ, RZ, -0x1 ;  /* 0xffffffffff0b7424 */ /* 0x000fe400078e00ff */
[----:B------:R-:W-:-:S10]  /*0420*/  IMAD.SHL.U32 R16, R153, 0x80, RZ ;  /* 0x0000008099107824 */ /* 0x000fd400078e00ff */
[----:B------:R1:W5:Y:S04]  /*0430*/  @!P4 LDG.E R11, desc[UR16][R2.64] ;  /* 0x00000010020bc981 */ /* 0x000368000c1e1900 */
[----:B--2---:R2:W-:Y:S01]  /*0440*/  STL [R1+0x44], R22 ;  /* 0x0000441601007387 */ /* 0x0045e20000100800 */
[----:B----4-:R-:W-:Y:S01]  /*0450*/  @P2 IMAD.IADD R12, R8, 0x1, -R22 ;  /* 0x00000001080c2824 */ /* 0x010fe200078e0a16 */
[----:B---3--:R-:W-:-:S04]  /*0460*/  @!P0 ISETP.NE.U32.AND P2, PT, R4, RZ, PT ;  /* 0x000000ff0400820c */ /* 0x008fc80003f45070 */
[----:B------:R-:W-:Y:S02]  /*0470*/  @!P0 ISETP.NE.AND.EX P2, PT, R5, RZ, PT, P2 ;  /* 0x000000ff0500820c */ /* 0x000fe40003f45320 */
[----:B------:R-:W-:Y:S02]  /*0480*/  ISETP.GT.AND P4, PT, R12, R16, PT ;  /* 0x000000100c00720c */ /* 0x000fe40003f84270 */
[----:B-1----:R-:W-:Y:S01]  /*0490*/  @!P0 SEL R4, R9, RZ, P2 ;  /* 0x000000ff09048207 */ /* 0x002fe20001000000 */
[----:B------:R-:W-:Y:S02]  /*04a0*/  @P0 IMAD.IADD R36, R0, 0x1, -R10 ;  /* 0x0000000100240824 */ /* 0x000fe400078e0a0a */
[----:B------:R-:W1:Y:S01]  /*04b0*/  @!P1 LDC R0, c[0x0][0x438] ;  /* 0x00010e00ff009b82 */ /* 0x000e620000000800 */
[----:B--2---:R-:W-:Y:S07]  /*04c0*/  @!P1 BRA `(.L_x_361) ;  /* 0x00000000000c9947 */ /* 0x004fee0003800000 */
[----:B-1----:R-:W2:Y:S02]  /*04d0*/  @P3 LDG.E R0, desc[UR16][R2.64+0x4] ;  /* 0x0000041002003981 */ /* 0x002ea4000c1e1900 */
[----:B--2--5:R-:W-:-:S06]  /*04e0*/  @P3 IADD3 R0, PT, PT, R0, -R11, RZ ;  /* 0x8000000b00003210 */ /* 0x024fcc0007ffe0ff */
[----:B------:R2:W5:Y:S02]  /*04f0*/  @!P3 LDG.E R0, desc[UR16][R2.64] ;  /* 0x000000100200b981 */ /* 0x000564000c1e1900 */
.L_x_361:
[----:B-1---5:R-:W-:Y:S01]  /*0500*/  @!P0 IADD3 R36, PT, PT, R4, R0, -R10 ;  /* 0x0000000004248210 */ /* 0x022fe20007ffe80a */
[----:B------:R-:W-:Y:S06]  /*0510*/  @!P4 EXIT ;  /* 0x000000000000c94d */ /* 0x000fec0003800000 */
[C---:B------:R-:W-:Y:S01]  /*0520*/  VIADD R0, R36.reuse, 0x3f ;  /* 0x0000003f24007836 */ /* 0x040fe20000000000 */
[----:B------:R-:W-:-:S04]  /*0530*/  ISETP.GT.AND P0, PT, R36, RZ, PT ;  /* 0x000000ff2400720c */ /* 0x000fc80003f04270 */
[----:B--2---:R-:W-:-:S04]  /*0540*/  SHF.R.S32.HI R2, RZ, 0x1f, R0 ;  /* 0x0000001fff027819 */ /* 0x004fc80000011400 */
[----:B------:R-:W-:-:S04]  /*0550*/  LEA.HI R0, R2, R0, RZ, 0x6 ;  /* 0x0000000002007211 */ /* 0x000fc800078f30ff */
[----:B------:R-:W-:-:S05]  /*0560*/  SHF.R.S32.HI R154, RZ, 0x6, R0 ;  /* 0x00000006ff9a7819 */ /* 0x000fca0000011400 */
[----:B------:R1:W-:Y:S01]  /*0570*/  STL [R1+0x4], R154 ;  /* 0x0000049a01007387 */ /* 0x0003e20000100800 */
[----:B------:R-:W-:Y:S05]  /*0580*/  @P0 BRA `(.L_x_362) ;  /* 0x0000000800c40947 */ /* 0x000fea0003800000 */
        /* <DEDUP_REMOVED lines=29> */
.L_x_363:
[----:B------:R-:W-:Y:S01]  /*0760*/  IMAD.IADD R2, R12, 0x1, -R16 ;  /* 0x000000010c027824 */ /* 0x000fe200078e0a10 */
[----:B------:R-:W-:Y:S01]  /*0770*/  SHF.R.U32.HI R12, RZ, 0x2, R185 ;  /* 0x00000002ff0c7819 */ /* 0x000fe200000116b9 */
[----:B------:R-:W-:Y:S01]  /*0780*/  IMAD.SHL.U32 R5, R185, 0x8, RZ ;  /* 0x00000008b9057824 */ /* 0x000fe200078e00ff */
[----:B------:R-:W2:Y:S01]  /*0790*/  LDCU.64 UR4, c[0x0][0x410] ;  /* 0x00008200ff0477ac */ /* 0x000ea20008000a00 */
[----:B------:R-:W-:Y:S01]  /*07a0*/  IMAD R4, R151, R13, RZ ;  /* 0x0000000d97047224 */ /* 0x000fe200078e02ff */
[----:B------:R-:W-:Y:S01]  /*07b0*/  ISETP.NE.AND P0, PT, R22, -0x1, PT ;  /* 0xffffffff1600780c */ /* 0x000fe20003f05270 */
[C---:B------:R-:W-:Y:S01]  /*07c0*/  VIADD R18, R12.reuse, 0x20 ;  /* 0x000000200c127836 */ /* 0x040fe20000000000 */
[----:B------:R-:W-:Y:S01]  /*07d0*/  LOP3.LUT P6, R185, R185, 0x3, RZ, 0xc0, !PT ;  /* 0x00000003b9b97812 */ /* 0x000fe200078cc0ff */
[C---:B------:R-:W-:Y:S01]  /*07e0*/  VIADD R19, R12.reuse, 0x40 ;  /* 0x000000400c137836 */ /* 0x040fe20000000000 */
[----:B------:R-:W-:Y:S01]  /*07f0*/  LOP3.LUT R5, R5, 0x18, RZ, 0xc0, !PT ;  /* 0x0000001805057812 */ /* 0x000fe200078ec0ff */
[----:B------:R-:W-:Y:S01]  /*0800*/  VIADD R20, R12, 0x60 ;  /* 0x000000600c147836 */ /* 0x000fe20000000000 */
[----:B------:R-:W-:Y:S01]  /*0810*/  SEL R4, R4, R22, !P0 ;  /* 0x0000001604047207 */ /* 0x000fe20004000000 */
[----:B----4-:R-:W-:Y:S01]  /*0820*/  IMAD R14, R152, R0, RZ ;  /* 0x00000000980e7224 */ /* 0x010fe200078e02ff */
[CC--:B------:R-:W-:Y:S01]  /*0830*/  ISETP.GE.AND P3, PT, R12.reuse, R2.reuse, PT ;  /* 0x000000020c00720c */ /* 0x0c0fe20003f66270 */
[----:B------:R-:W-:Y:S01]  /*0840*/  IMAD.MOV.U32 R13, RZ, RZ, RZ ;  /* 0x000000ffff0d7224 */ /* 0x000fe200078e00ff */
[-C--:B------:R-:W-:Y:S01]  /*0850*/  ISETP.GE.OR P6, PT, R12, R2.reuse, P6 ;  /* 0x000000020c00720c */ /* 0x080fe200037c6670 */
[----:B------:R-:W-:Y:S01]  /*0860*/  @!P5 IMAD R14, R151, R3, R14 ;  /* 0x00000003970ed224 */ /* 0x000fe200078e020e */
[-C--:B------:R-:W-:Y:S01]  /*0870*/  ISETP.GE.AND P1, PT, R18, R2.reuse, PT ;  /* 0x000000021200720c */ /* 0x080fe20003f26270 */
[----:B------:R-:W-:Y:S01]  /*0880*/  BSSY.RECONVERGENT B0, `(.L_x_364) ;  /* 0x000001a000007945 */ /* 0x000fe20003800200 */
[----:B------:R-:W-:-:S02]  /*0890*/  ISETP.GE.AND P2, PT, R19, R2, PT ;  /* 0x000000021300720c */ /* 0x000fc40003f46270 */
[----:B------:R-:W-:Y:S02]  /*08a0*/  ISETP.GE.AND P0, PT, R20, R2, PT ;  /* 0x000000021400720c */ /* 0x000fe40003f06270 */
[----:B------:R-:W-:Y:S02]  /*08b0*/  IADD3 R2, P4, PT, R5, R10, RZ ;  /* 0x0000000a05027210 */ /* 0x000fe40007f9e0ff */
[----:B------:R-:W-:Y:S02]  /*08c0*/  SHF.R.S32.HI R0, RZ, 0x1f, R4 ;  /* 0x0000001fff007819 */ /* 0x000fe40000011404 */
[----:B------:R-:W-:Y:S01]  /*08d0*/  SEL R17, R4, RZ, P5 ;  /* 0x000000ff04117207 */ /* 0x000fe20002800000 */
[----:B------:R-:W-:Y:S01]  /*08e0*/  IMAD.X R3, RZ, RZ, R11, P4 ;  /* 0x000000ffff037224 */ /* 0x000fe200020e060b */
[----:B------:R-:W-:Y:S01]  /*08f0*/  SEL R21, R0, RZ, P5 ;  /* 0x000000ff00157207 */ /* 0x000fe20002800000 */
[----:B------:R-:W-:Y:S01]  /*0900*/  IMAD.WIDE.U32 R4, R153, 0x80, R12 ;  /* 0x0000008099047825 */ /* 0x000fe200078e000c */
[----:B------:R-:W-:-:S02]  /*0910*/  ISETP.NE.OR P5, PT, R185, RZ, P1 ;  /* 0x000000ffb900720c */ /* 0x000fc40000fa5670 */
        /* <DEDUP_REMOVED lines=16> */
.L_x_365:
[----:B------:R-:W-:Y:S05]  /*0a20*/  BSYNC.RECONVERGENT B0 ;  /* 0x0000000000007941 */ /* 0x000fea0003800200 */
.L_x_364:
        /* <DEDUP_REMOVED lines=19> */
.L_x_367:
[----:B------:R-:W-:Y:S05]  /*0b60*/  BSYNC.RECONVERGENT B0 ;  /* 0x0000000000007941 */ /* 0x000fea0003800200 */
.L_x_366:
        /* <DEDUP_REMOVED lines=17> */
.L_x_369:
[----:B------:R-:W-:Y:S05]  /*0c80*/  BSYNC.RECONVERGENT B0 ;  /* 0x0000000000007941 */ /* 0x000fea0003800200 */
.L_x_368:
        /* <DEDUP_REMOVED lines=20> */
.L_x_371:
[----:B------:R-:W-:Y:S05]  /*0dd0*/  BSYNC.RECONVERGENT B0 ;  /* 0x0000000000007941 */ /* 0x000fea0003800200 */
.L_x_370:
        /* <DEDUP_REMOVED lines=11> */
.L_x_373:
[----:B------:R-:W-:Y:S05]  /*0e90*/  BSYNC.RECONVERGENT B0 ;  /* 0x0000000000007941 */ /* 0x000fea0003800200 */
.L_x_372:
        /* <DEDUP_REMOVED lines=10> */
.L_x_375:
[----:B------:R-:W-:Y:S05]  /*0f40*/  BSYNC.RECONVERGENT B0 ;  /* 0x0000000000007941 */ /* 0x000fea0003800200 */
.L_x_374:
        /* <DEDUP_REMOVED lines=10> */
.L_x_377:
[----:B------:R-:W-:Y:S05]  /*0ff0*/  BSYNC.RECONVERGENT B0 ;  /* 0x0000000000007941 */ /* 0x000fea0003800200 */
.L_x_376:
        /* <DEDUP_REMOVED lines=10> */
.L_x_362:
        /* <DEDUP_REMOVED lines=13> */
[----:B------:R-:W3:Y:S04]  /*1170*/  LDCU.64 UR4, c[0x0][0x3a0] ;  /* 0x00007400ff0477ac */ /* 0x000ee80008000a00 */
[----:B--2---:R-:W-:Y:S02]  /*1180*/  IMAD R0, R0, UR12, RZ ;  /* 0x0000000c00007c24 */ /* 0x004fe4000f8e02ff */
[----:B------:R-:W-:-:S04]  /*1190*/  IMAD.WIDE.U32 R2, R10, UR12, RZ ;  /* 0x0000000c0a027c25 */ /* 0x000fc8000f8e00ff */
[----:B------:R-:W-:-:S05]  /*11a0*/  IMAD R0, R10, UR13, R0 ;  /* 0x0000000d0a007c24 */ /* 0x000fca000f8e0200 */
[----:B------:R-:W-:-:S03]  /*11b0*/  IADD3 R3, PT, PT, R3, R0, RZ ;  /* 0x0000000003037210 */ /* 0x000fc60007ffe0ff */
[----:B---3--:R-:W-:-:S04]  /*11c0*/  IMAD.WIDE.U32 R2, R151, UR4, R2 ;  /* 0x0000000497027c25 */ /* 0x008fc8000f8e0002 */
[----:B------:R-:W-:Y:S01]  /*11d0*/  IMAD R9, R151, UR5, R3 ;  /* 0x0000000597097c24 */ /* 0x000fe2000f8e0203 */
[----:B------:R-:W-:Y:S01]  /*11e0*/  MOV R6, R2 ;  /* 0x0000000200067202 */ /* 0x000fe20000000f00 */
[----:B------:R-:W-:Y:S06]  /*11f0*/  BRA `(.L_x_379) ;  /* 0x0000000000187947 */ /* 0x000fec0003800000 */
.L_x_378:
[----:B------:R-:W2:Y:S01]  /*1200*/  LDCU.64 UR12, c[0x0][0x3b8] ;  /* 0x00007700ff0c77ac */ /* 0x000ea20008000a00 */
[----:B------:R-:W-:-:S05]  /*1210*/  IADD3 R2, PT, PT, R10, R11, RZ ;  /* 0x0000000b0a027210 */ /* 0x000fca0007ffe0ff */
[C---:B--2---:R-:W-:Y:S02]  /*1220*/  IMAD R0, R2.reuse, UR13, RZ ;  /* 0x0000000d02007c24 */ /* 0x044fe4000f8e02ff */
[----:B------:R-:W-:-:S05]  /*1230*/  IMAD.WIDE.U32 R2, R2, UR12, RZ ;  /* 0x0000000c02027c25 */ /* 0x000fca000f8e00ff */
[----:B------:R-:W-:Y:S02]  /*1240*/  IADD3 R9, PT, PT, R3, R0, RZ ;  /* 0x0000000003097210 */ /* 0x000fe40007ffe0ff */
[----:B------:R-:W-:-:S07]  /*1250*/  MOV R6, R2 ;  /* 0x0000000200067202 */ /* 0x000fce0000000f00 */
.L_x_379:
[----:B------:R-:W2:Y:S01]  /*1260*/  LDC R7, c[0x0][0x3e8] ;  /* 0x0000fa00ff077b82 */ /* 0x000ea20000000800 */
[----:B------:R-:W-:Y:S02]  /*1270*/  IABS R8, R152 ;  /* 0x0000009800087213 */ /* 0x000fe40000000000 */
[----:B--2---:R-:W-:-:S04]  /*1280*/  IABS R4, R7 ;  /* 0x0000000700047213 */ /* 0x004fc80000000000 */
        /* <DEDUP_REMOVED lines=35> */
[----:B------:R-:W-:Y:S01]  /*14c0*/  MOV R3, R2 ;  /* 0x0000000200037202 */ /* 0x000fe20000000f00 */
[----:B------:R-:W-:Y:S06]  /*14d0*/  BRA `(.L_x_381) ;  /* 0x0000000000187947 */ /* 0x000fec0003800000 */
.L_x_380:
[----:B------:R-:W2:Y:S01]  /*14e0*/  LDC.64 R22, c[0x0][0x3c0] ;  /* 0x0000f000ff167b82 */ /* 0x000ea20000000a00 */
[----:B------:R-:W-:-:S05]  /*14f0*/  IADD3 R0, PT, PT, R10, R11, RZ ;  /* 0x0000000b0a007210 */ /* 0x000fca0007ffe0ff */
[C---:B--2---:R-:W-:Y:S02]  /*1500*/  IMAD R4, R0.reuse, R23, RZ ;  /* 0x0000001700047224 */ /* 0x044fe400078e02ff */
[----:B------:R-:W-:-:S05]  /*1510*/  IMAD.WIDE.U32 R2, R0, R22, RZ ;  /* 0x0000001600027225 */ /* 0x000fca00078e00ff */
[----:B------:R-:W-:Y:S02]  /*1520*/  IADD3 R13, PT, PT, R3, R4, RZ ;  /* 0x00000004030d7210 */ /* 0x000fe40007ffe0ff */
[----:B------:R-:W-:-:S07]  /*1530*/  MOV R3, R2 ;  /* 0x0000000200037202 */ /* 0x000fce0000000f00 */
.L_x_381:
[----:B------:R-:W-:Y:S01]  /*1540*/  IMAD.IADD R10, R12, 0x1, -R16 ;  /* 0x000000010c0a7824 */ /* 0x000fe200078e0a10 */
[----:B------:R-:W-:Y:S01]  /*1550*/  SHF.R.U32.HI R2, RZ, 0x2, R185 ;  /* 0x00000002ff027819 */ /* 0x000fe200000116b9 */
[----:B------:R-:W-:Y:S01]  /*1560*/  IMAD.SHL.U32 R7, R185, 0x8, RZ ;  /* 0x00000008b9077824 */ /* 0x000fe200078e00ff */
[----:B------:R-:W2:Y:S01]  /*1570*/  LDCU.64 UR4, c[0x0][0x3c8] ;  /* 0x00007900ff0477ac */ /* 0x000ea20008000a00 */
[----:B------:R-:W3:Y:S01]  /*1580*/  S2UR UR18, SR_CgaCtaId ;  /* 0x00000000001279c3 */ /* 0x000ee20000008800 */
[CC--:B------:R-:W-:Y:S01]  /*1590*/  ISETP.GE.AND P6, PT, R2.reuse, R10.reuse, PT ;  /* 0x0000000a0200720c */ /* 0x0c0fe20003fc6270 */
[C---:B------:R-:W-:Y:S01]  /*15a0*/  VIADD R26, R2.reuse, 0x20 ;  /* 0x00000020021a7836 */ /* 0x040fe20000000000 */
[C---:B------:R-:W-:Y:S01]  /*15b0*/  LOP3.LUT R4, R7.reuse, 0x18, RZ, 0xc0, !PT ;  /* 0x0000001807047812 */ /* 0x040fe200078ec0ff */
[----:B------:R-:W-:Y:S01]  /*15c0*/  VIADD R0, R2, 0x60 ;  /* 0x0000006002007836 */ /* 0x000fe20000000000 */
[----:B------:R-:W-:Y:S01]  /*15d0*/  LOP3.LUT R8, R7, 0xd8, RZ, 0xc0, !PT ;  /* 0x000000d807087812 */ /* 0x000fe200078ec0ff */
[----:B------:R4:W-:Y:S01]  /*15e0*/  STL [R1+0x48], R10 ;  /* 0x0000480a01007387 */ /* 0x0009e20000100800 */
[----:B------:R-:W-:Y:S01]  /*15f0*/  ISETP.GE.AND P5, PT, R26, R10, PT ;  /* 0x0000000a1a00720c */ /* 0x000fe20003fa6270 */
[----:B------:R-:W-:Y:S01]  /*1600*/  VIADD R150, R154, 0xffffffff ;  /* 0xffffffff9a967836 */ /* 0x000fe20000000000 */
[----:B------:R-:W-:Y:S01]  /*1610*/  IADD3 R12, P0, PT, R4, R3, RZ ;  /* 0x00000003040c7210 */ /* 0x000fe20007f1e0ff */
[----:B------:R-:W-:Y:S01]  /*1620*/  VIADD R3, R2, 0x40 ;  /* 0x0000004002037836 */ /* 0x000fe20000000000 */
[----:B------:R-:W-:Y:S01]  /*1630*/  IADD3 R6, P1, PT, R4, R6, RZ ;  /* 0x0000000604067210 */ /* 0x000fe20007f3e0ff */
[----:B------:R-:W-:Y:S01]  /*1640*/  IMAD R31, R150, -0x40, R36 ;  /* 0xffffffc0961f7824 */ /* 0x000fe200078e0224 */
[----:B------:R-:W-:Y:S01]  /*1650*/  IADD3 R4, P2, PT, R4, R5, RZ ;  /* 0x0000000504047210 */ /* 0x000fe20007f5e0ff */
[----:B------:R-:W5:Y:S01]  /*1660*/  @!P6 LDC.64 R20, c[0x0][0x3b0] ;  /* 0x0000ec00ff14eb82 */ /* 0x000f620000000a00 */
[-C--:B------:R-:W-:Y:S01]  /*1670*/  ISETP.GE.AND P3, PT, R0, R10.reuse, PT ;  /* 0x0000000a0000720c */ /* 0x080fe20003f66270 */
[----:B------:R-:W-:Y:S01]  /*1680*/  IMAD.X R13, RZ, RZ, R13, P0 ;  /* 0x000000ffff0d7224 */ /* 0x000fe200000e060d */
[----:B------:R-:W-:Y:S01]  /*1690*/  ISETP.GE.AND P4, PT, R3, R10, PT ;  /* 0x0000000a0300720c */ /* 0x000fe20003f86270 */
[----:B------:R-:W-:Y:S01]  /*16a0*/  IMAD.X R5, RZ, RZ, R15, P2 ;  /* 0x000000ffff057224 */ /* 0x000fe200010e060f */
[----:B------:R-:W-:Y:S01]  /*16b0*/  LOP3.LUT R0, R8, 0x18, R185, 0x78, !PT ;  /* 0x0000001808007812 */ /* 0x000fe200078e78b9 */
[----:B------:R-:W-:Y:S01]  /*16c0*/  IMAD.MOV.U32 R3, RZ, RZ, RZ ;  /* 0x000000ffff037224 */ /* 0x000fe200078e00ff */
[----:B------:R-:W-:Y:S01]  /*16d0*/  UMOV UR20, 0x400 ;  /* 0x0000040000147882 */ /* 0x000fe20000000000 */
[----:B------:R-:W1:Y:S01]  /*16e0*/  @!P6 LDC.64 R24, c[0x0][0x380] ;  /* 0x0000e000ff18eb82 */ /* 0x000e620000000a00 */
[----:B------:R-:W-:Y:S01]  /*16f0*/  LOP3.LUT R220, R0, 0x1f20, R7, 0xf8, !PT ;  /* 0x00001f2000dc7812 */ /* 0x000fe200078ef807 */
[----:B--2---:R-:W-:Y:S01]  /*1700*/  IMAD.WIDE.U32 R4, R152, UR4, R4 ;  /* 0x0000000498047c25 */ /* 0x004fe2000f8e0004 */
[----:B---3--:R-:W-:Y:S01]  /*1710*/  ULEA UR19, UR18, UR20, 0x18 ;  /* 0x0000001412137291 */ /* 0x008fe2000f8ec0ff */
[----:B------:R-:W-:Y:S01]  /*1720*/  SHF.R.U32.HI R187, RZ, 0x1, R185 ;  /* 0x00000001ffbb7819 */ /* 0x000fe200000116b9 */
[----:B------:R-:W2:Y:S01]  /*1730*/  LDCU.64 UR10, c[0x0][0x388] ;  /* 0x00007100ff0a77ac */ /* 0x000ea20008000a00 */
[----:B------:R-:W-:-:S02]  /*1740*/  IMAD.X R7, RZ, RZ, R9, P1 ;  /* 0x000000ffff077224 */ /* 0x000fc400008e0609 */
[----:B------:R-:W3:Y:S01]  /*1750*/  @!P5 LDC.64 R18, c[0x0][0x3b0] ;  /* 0x0000ec00ff12db82 */ /* 0x000ee20000000a00 */
[----:B----4-:R-:W-:Y:S01]  /*1760*/  IMAD.WIDE.U32 R10, R153, 0x80, R2 ;  /* 0x00000080990a7825 */ /* 0x010fe200078e0002 */
[----:B------:R-:W-:Y:S01]  /*1770*/  LEA R220, R220, UR19, 0x1 ;  /* 0x00000013dcdc7c11 */ /* 0x000fe2000f8e08ff */
[----:B------:R-:W4:Y:S02]  /*1780*/  LDCU.64 UR8, c[0x0][0x390] ;  /* 0x00007200ff0877ac */ /* 0x000f240008000a00 */
[----:B------:R-:W-:Y:S01]  /*1790*/  IMAD R5, R152, UR5, R5 ;  /* 0x0000000598057c24 */ /* 0x000fe2000f8e0205 */
[----:B------:R-:W-:Y:S01]  /*17a0*/  @!P3 IADD3 R30, P0, PT, R10, 0x60, RZ ;  /* 0x000000600a1eb810 */ /* 0x000fe20007f1e0ff */
[----:B------:R-:W-:Y:S01]  /*17b0*/  IMAD.WIDE.U32 R6, R2, UR12, R6 ;  /* 0x0000000c02067c25 */ /* 0x000fe2000f8e0006 */
[C---:B------:R-:W-:Y:S01]  /*17c0*/  @!P4 IADD3 R27, P1, PT, R10.reuse, 0x40, RZ ;  /* 0x000000400a1bc810 */ /* 0x040fe20007f3e0ff */
[----:B------:R-:W2:Y:S01]  /*17d0*/  LDCU.128 UR4, c[0x0][0x3d0] ;  /* 0x00007a00ff0477ac */ /* 0x000ea20008000c00 */
[----:B------:R-:W-:Y:S01]  /*17e0*/  @!P5 IADD3 R15, P2, PT, R10, 0x20, RZ ;  /* 0x000000200a0fd810 */ /* 0x000fe20007f5e0ff */
[----:B-----5:R-:W-:Y:S01]  /*17f0*/  @!P6 IMAD R0, R11, R20, RZ ;  /* 0x000000140b00e224 */ /* 0x020fe200078e02ff */
[----:B------:R-:W5:Y:S01]  /*1800*/  @!P4 LDC.64 R28, c[0x0][0x380] ;  /* 0x0000e000ff1ccb82 */ /* 0x000f620000000a00 */
[----:B------:R-:W-:Y:S01]  /*1810*/  IMAD R9, R2, UR13, R7 ;  /* 0x0000000d02097c24 */ /* 0x000fe2000f8e0207 */
[----:B------:R-:W-:Y:S01]  /*1820*/  USHF.L.U64.HI UR14, UR12, 0x6, UR13 ;  /* 0x000000060c0e7899 */ /* 0x000fe2000801020d */
[----:B------:R-:W-:Y:S01]  /*1830*/  @!P5 IMAD.MOV.U32 R16, RZ, RZ, R4 ;  /* 0x000000ffff10d224 */ /* 0x000fe200078e0004 */
[----:B------:R-:W-:Y:S01]  /*1840*/  USHF.L.U32 UR15, UR12, 0x6, URZ ;  /* 0x000000060c0f7899 */ /* 0x000fe200080006ff */
[----:B------:R-:W-:-:S02]  /*1850*/  @!P5 IMAD.MOV.U32 R17, RZ, RZ, R5 ;  /* 0x000000ffff11d224 */ /* 0x000fc400078e0005 */
[--C-:B------:R-:W-:Y:S02]  /*1860*/  @!P4 IMAD.MOV.U32 R32, RZ, RZ, R4.reuse ;  /* 0x000000ffff20c224 */ /* 0x100fe400078e0004 */
[--C-:B------:R-:W-:Y:S02]  /*1870*/  @!P4 IMAD.MOV.U32 R33, RZ, RZ, R5.reuse ;  /* 0x000000ffff21c224 */ /* 0x100fe400078e0005 */
[----:B------:R-:W-:Y:S02]  /*1880*/  @!P3 IMAD.MOV.U32 R34, RZ, RZ, R4 ;  /* 0x000000ffff22b224 */ /* 0x000fe400078e0004 */
[----:B------:R-:W-:Y:S02]  /*1890*/  @!P3 IMAD.MOV.U32 R35, RZ, RZ, R5 ;  /* 0x000000ffff23b224 */ /* 0x000fe400078e0005 */
[----:B------:R-:W-:Y:S02]  /*18a0*/  IMAD.MOV.U32 R8, RZ, RZ, R6 ;  /* 0x000000ffff087224 */ /* 0x000fe400078e0006 */
[----:B------:R-:W-:-:S02]  /*18b0*/  @!P6 IMAD R0, R10, R21, R0 ;  /* 0x000000150a00e224 */ /* 0x000fc400078e0200 */
[----:B------:R-:W-:-:S04]  /*18c0*/  IMAD.WIDE.U32 R6, R2, R22, R12 ;  /* 0x0000001602067225 */ /* 0x000fc800078e000c */
[----:B------:R-:W-:-:S04]  /*18d0*/  @!P6 IMAD.WIDE.U32 R4, R10, R20, R4 ;  /* 0x000000140a04e225 */ /* 0x000fc800078e0004 */
[--C-:B------:R-:W-:Y:S01]  /*18e0*/  @!P3 IMAD.X R38, RZ, RZ, R11.reuse, P0 ;  /* 0x000000ffff26b224 */ /* 0x100fe200000e060b */
[C---:B------:R-:W-:Y:S01]  /*18f0*/  ISETP.GE.AND P0, PT, R2.reuse, R31, PT ;  /* 0x0000001f0200720c */ /* 0x040fe20003f06270 */
[----:B------:R-:W-:Y:S02]  /*1900*/  @!P4 IMAD.X R37, RZ, RZ, R11, P1 ;  /* 0x000000ffff25c224 */ /* 0x000fe400008e060b */
[----:B------:R-:W-:Y:S01]  /*1910*/  IMAD R7, R2, R23, R7 ;  /* 0x0000001702077224 */ /* 0x000fe200078e0207 */
[C---:B-1----:R-:W-:Y:S01]  /*1920*/  @!P6 LEA R2, P1, R4.reuse, R24, 0x1 ;  /* 0x000000180402e211 */ /* 0x042fe200078208ff */
[----:B------:R-:W-:Y:S02]  /*1930*/  @!P6 IMAD.IADD R0, R5, 0x1, R0 ;  /* 0x000000010500e824 */ /* 0x000fe400078e0200 */
[----:B------:R-:W-:Y:S02]  /*1940*/  @!P5 IMAD.X R21, RZ, RZ, R11, P2 ;  /* 0x000000ffff15d224 */ /* 0x000fe400010e060b */
[-C--:B---3--:R-:W-:Y:S01]  /*1950*/  @!P5 IMAD.WIDE.U32 R10, R15, R18.reuse, R16 ;  /* 0x000000120f0ad225 */ /* 0x088fe200078e0010 */
[----:B------:R-:W-:Y:S01]  /*1960*/  @!P6 LEA.HI.X R3, R4, R25, R0, 0x1, P1 ;  /* 0x000000190403e211 */ /* 0x000fe200008f0c00 */
[----:B------:R-:W1:Y:S01]  /*1970*/  @!P4 LDC.64 R16, c[0x0][0x3b0] ;  /* 0x0000ec00ff10cb82 */ /* 0x000e620000000a00 */
[----:B------:R-:W-:Y:S01]  /*1980*/  SHF.R.S32.HI R0, RZ, 0x1f, R14 ;  /* 0x0000001fff007819 */ /* 0x000fe2000001140e */
[----:B------:R-:W-:-:S02]  /*1990*/  @!P5 IMAD R4, R21, R18, RZ ;  /* 0x000000121504d224 */ /* 0x000fc400078e02ff */
[----:B------:R-:W-:Y:S01]  /*19a0*/  @!PT LDS RZ, [RZ] ;  /* 0x00000000fffff984 */ /* 0x000fe20000000800 */
[----:B------:R-:W-:Y:S01]  /*19b0*/  @!PT LDS RZ, [RZ] ;  /* 0x00000000fffff984 */ /* 0x000fe20000000800 */
[----:B------:R-:W-:Y:S01]  /*19c0*/  @!PT LDS RZ, [RZ] ;  /* 0x00000000fffff984 */ /* 0x000fe20000000800 */
[----:B------:R-:W-:Y:S01]  /*19d0*/  @!P6 LDGSTS.E.BYPASS.LTC128B.128 [R220], desc[UR16][R2.64] ;  /* 0x0000000002dcefae */ /* 0x000fe2000b981a10 */
[----:B--2---:R-:W-:-:S03]  /*19e0*/  IMAD.WIDE.U32 R8, R14, UR4, R8 ;  /* 0x000000040e087c25 */ /* 0x004fc6000f8e0008 */
[----:B------:R-:W2:Y:S01]  /*19f0*/  @!P5 LDC.64 R24, c[0x0][0x380] ;  /* 0x0000e000ff18db82 */ /* 0x000ea20000000a00 */
[----:B------:R-:W-:Y:S01]  /*1a00*/  @!P6 LDGSTS.E.BYPASS.LTC128B.128 [R220+0x2000], desc[UR16][R2.64+0x40] ;  /* 0x0200004002dcefae */ /* 0x000fe2000b981a10 */
[----:B------:R-:W-:Y:S01]  /*1a10*/  @!P5 IMAD R19, R15, R19, R4 ;  /* 0x000000130f13d224 */ /* 0x000fe200078e0204 */
[----:B------:R-:W-:Y:S01]  /*1a20*/  SHF.R.S32.HI R15, RZ, 0x1f, R150 ;  /* 0x0000001fff0f7819 */ /* 0x000fe20000011496 */
[----:B------:R-:W-:Y:S01]  /*1a30*/  IMAD R12, R150, UR14, RZ ;  /* 0x0000000e960c7c24 */ /* 0x000fe2000f8e02ff */
[----:B------:R3:W-:Y:S01]  /*1a40*/  @!P6 LDGSTS.E.BYPASS.LTC128B.128 [R220+0x4000], desc[UR16][R2.64+0x80] ;  /* 0x0400008002dcefae */ /* 0x0007e2000b981a10 */
[----:B------:R-:W-:Y:S01]  /*1a50*/  ISETP.GE.AND P6, PT, R26, R31, PT ;  /* 0x0000001f1a00720c */ /* 0x000fe20003fc6270 */
[----:B------:R-:W-:Y:S01]  /*1a60*/  IMAD.WIDE.U32 R4, R150, UR15, RZ ;  /* 0x0000000f96047c25 */ /* 0x000fe2000f8e00ff */
[----:B------:R-:W5:Y:S01]  /*1a70*/  @!P3 LDC.64 R20, c[0x0][0x3b0] ;  /* 0x0000ec00ff14bb82 */ /* 0x000f620000000a00 */
[----:B------:R-:W-:Y:S02]  /*1a80*/  LEA R156, P2, R8, UR10, 0x1 ;  /* 0x0000000a089c7c11 */ /* 0x000fe4000f8408ff */
[----:B------:R-:W-:-:S03]  /*1a90*/  IMAD.WIDE.U32 R6, R14, UR6, R6 ;  /* 0x000000060e067c25 */ /* 0x000fc6000f8e0006 */
[----:B------:R-:W-:Y:S01]  /*1aa0*/  STL [R1+0x38], R156 ;  /* 0x0000389c01007387 */ /* 0x000fe20000100800 */
[C---:B------:R-:W-:Y:S02]  /*1ab0*/  IMAD.SHL.U32 R186, R185.reuse, 0x4, RZ ;  /* 0x00000004b9ba7824 */ /* 0x040fe400078e00ff */
[C---:B------:R-:W-:Y:S02]  /*1ac0*/  IMAD.SHL.U32 R200, R185.reuse, 0x20, RZ ;  /* 0x00000020b9c87824 */ /* 0x040fe400078e00ff */
[----:B------:R-:W-:Y:S02]  /*1ad0*/  IMAD.SHL.U32 R42, R185, 0x10, RZ ;  /* 0x00000010b92a7824 */ /* 0x000fe400078e00ff */
[C---:B---3--:R-:W-:Y:S01]  /*1ae0*/  IMAD R2, R0.reuse, UR4, RZ ;  /* 0x0000000400027c24 */ /* 0x048fe2000f8e02ff */
[----:B------:R-:W-:Y:S01]  /*1af0*/  USHF.L.U32 UR4, UR12, 0x5, URZ ;  /* 0x000000050c047899 */ /* 0x000fe200080006ff */
[----:B------:R-:W-:Y:S01]  /*1b00*/  IMAD R0, R0, UR6, RZ ;  /* 0x0000000600007c24 */ /* 0x000fe2000f8e02ff */
[----:B------:R-:W-:Y:S01]  /*1b10*/  USHF.L.U64.HI UR12, UR12, 0x5, UR13 ;  /* 0x000000050c0c7899 */ /* 0x000fe2000801020d */
[C---:B------:R-:W-:Y:S01]  /*1b20*/  IMAD R2, R14.reuse, UR5, R2 ;  /* 0x000000050e027c24 */ /* 0x040fe2000f8e0202 */
[----:B------:R-:W3:Y:S01]  /*1b30*/  LDCU UR5, c[0x0][0x3e0] ;  /* 0x00007c00ff0577ac */ /* 0x000ee20008000800 */
[----:B------:R-:W-:-:S02]  /*1b40*/  IMAD R13, R14, UR7, R0 ;  /* 0x000000070e0d7c24 */ /* 0x000fc4000f8e0200 */
[----:B------:R-:W-:Y:S01]  /*1b50*/  IMAD.IADD R3, R9, 0x1, R2 ;  /* 0x0000000109037824 */ /* 0x000fe200078e0202 */
[----:B--2---:R-:W-:Y:S01]  /*1b60*/  @!P5 LEA R2, P1, R10, R24, 0x1 ;  /* 0x000000180a02d211 */ /* 0x004fe200078208ff */
[----:B------:R-:W-:Y:S02]  /*1b70*/  @!P5 IMAD.IADD R9, R11, 0x1, R19 ;  /* 0x000000010b09d824 */ /* 0x000fe400078e0213 */
[----:B------:R-:W-:Y:S01]  /*1b80*/  IMAD R0, R15, UR15, R12 ;  /* 0x0000000f0f007c24 */ /* 0x000fe2000f8e020c */
[----:B------:R-:W2:Y:S01]  /*1b90*/  @!P3 LDC.64 R18, c[0x0][0x380] ;  /* 0x0000e000ff12bb82 */ /* 0x000ea20000000a00 */
[----:B------:R-:W-:Y:S02]  /*1ba0*/  LEA.HI.X R155, R8, UR11, R3, 0x1, P2 ;  /* 0x0000000b089b7c11 */ /* 0x000fe400090f0c03 */
[----:B------:R-:W-:Y:S01]  /*1bb0*/  IMAD.IADD R12, R5, 0x1, R0 ;  /* 0x00000001050c7824 */ /* 0x000fe200078e0200 */
[----:B------:R-:W-:Y:S01]  /*1bc0*/  @!P5 LEA.HI.X R3, R10, R25, R9, 0x1, P1 ;  /* 0x000000190a03d211 */ /* 0x000fe200008f0c09 */
[----:B------:R-:W-:Y:S01]  /*1bd0*/  IMAD.IADD R5, R7, 0x1, R13 ;  /* 0x0000000107057824 */ /* 0x000fe200078e020d */
[----:B----4-:R-:W-:Y:S01]  /*1be0*/  LEA R41, P1, R6, UR8, 0x1 ;  /* 0x0000000806297c11 */ /* 0x010fe2000f8208ff */
[----:B-1----:R-:W-:Y:S01]  /*1bf0*/  @!P4 IMAD R0, R37, R16, RZ ;  /* 0x000000102500c224 */ /* 0x002fe200078e02ff */
[----:B------:R-:W-:Y:S01]  /*1c00*/  @!P0 LEA R10, P2, R4, R156, 0x1 ;  /* 0x0000009c040a8211 */ /* 0x000fe200078408ff */
[----:B------:R-:W-:Y:S01]  /*1c10*/  @!P5 LDGSTS.E.BYPASS.LTC128B.128 [R220+0x800], desc[UR16][R2.64] ;  /* 0x0080000002dcdfae */ /* 0x000fe2000b981a10 */
[----:B------:R-:W-:Y:S01]  /*1c20*/  LEA.HI.X R40, R6, UR9, R5, 0x1, P1 ;  /* 0x0000000906287c11 */ /* 0x000fe200088f0c05 */
[C---:B------:R-:W-:Y:S01]  /*1c30*/  @!P4 IMAD R6, R27.reuse, R17, R0 ;  /* 0x000000111b06c224 */ /* 0x040fe200078e0200 */
[C---:B------:R-:W-:Y:S01]  /*1c40*/  @!P6 IADD3 R14, P1, PT, R4.reuse, UR4, RZ ;  /* 0x00000004040eec10 */ /* 0x040fe2000ff3e0ff */
[----:B------:R-:W-:Y:S01]  /*1c50*/  @!P5 LDGSTS.E.BYPASS.LTC128B.128 [R220+0x2800], desc[UR16][R2.64+0x40] ;  /* 0x0280004002dcdfae */ /* 0x000fe2000b981a10 */
[----:B------:R-:W-:Y:S01]  /*1c60*/  @!P0 LEA.HI.X R11, R4, R155, R12, 0x1, P2 ;  /* 0x0000009b040b8211 */ /* 0x000fe200010f0c0c */
[----:B------:R-:W-:-:S02]  /*1c70*/  @!P4 IMAD.WIDE.U32 R4, R27, R16, R32 ;  /* 0x000000101b04c225 */ /* 0x000fc400078e0020 */
[----:B------:R1:W-:Y:S01]  /*1c80*/  @!P5 LDGSTS.E.BYPASS.LTC128B.128 [R220+0x4800], desc[UR16][R2.64+0x80] ;  /* 0x0480008002dcdfae */ /* 0x0003e2000b981a10 */
[----:B------:R-:W-:Y:S01]  /*1c90*/  ISETP.GE.AND P5, PT, R26, R31, PT ;  /* 0x0000001f1a00720c */ /* 0x000fe20003fa6270 */
[-C--:B-----5:R-:W-:Y:S02]  /*1ca0*/  @!P3 IMAD R0, R38, R20.reuse, RZ ;  /* 0x000000142600b224 */ /* 0x0a0fe400078e02ff */
[----:B------:R-:W-:Y:S01]  /*1cb0*/  @!P3 IMAD.WIDE.U32 R8, R30, R20, R34 ;  /* 0x000000141e08b225 */ /* 0x000fe200078e0022 */
[----:B------:R-:W-:Y:S04]  /*1cc0*/  STL [R1+0xc], R155 ;  /* 0x00000c9b01007387 */ /* 0x000fe80000100800 */
[----:B------:R-:W-:Y:S04]  /*1cd0*/  STL [R1+0x40], R41 ;  /* 0x0000402901007387 */ /* 0x000fe80000100800 */
[----:B------:R-:W-:Y:S04]  /*1ce0*/  STL [R1+0x3c], R40 ;  /* 0x00003c2801007387 */ /* 0x000fe80000100800 */
[----:B------:R-:W-:Y:S01]  /*1cf0*/  STL [R1], R42 ;  /* 0x0000002a01007387 */ /* 0x000fe20000100800 */
[----:B-1----:R-:W-:Y:S01]  /*1d00*/  @!P4 IMAD.IADD R3, R5, 0x1, R6 ;  /* 0x000000010503c824 */ /* 0x002fe200078e0206 */
[----:B------:R-:W-:Y:S01]  /*1d10*/  SHF.L.U64.HI R5, R22, 0x6, R23 ;  /* 0x0000000616057819 */ /* 0x000fe20000010217 */
[----:B------:R-:W-:Y:S01]  /*1d20*/  @!P3 IMAD R2, R30, R21, R0 ;  /* 0x000000151e02b224 */ /* 0x000fe200078e0200 */
[----:B------:R-:W-:Y:S01]  /*1d30*/  @!P4 LEA R6, P2, R4, R28, 0x1 ;  /* 0x0000001c0406c211 */ /* 0x000fe200078408ff */
[----:B------:R-:W-:-:S02]  /*1d40*/  IMAD.SHL.U32 R0, R22, 0x40, RZ ;  /* 0x0000004016007824 */ /* 0x000fc400078e00ff */
[----:B------:R-:W-:Y:S01]  /*1d50*/  IMAD R13, R5, R150, RZ ;  /* 0x00000096050d7224 */ /* 0x000fe200078e02ff */
[----:B------:R-:W-:Y:S01]  /*1d60*/  @!P4 LEA.HI.X R7, R4, R29, R3, 0x1, P2 ;  /* 0x0000001d0407c211 */ /* 0x000fe200010f0c03 */
[----:B------:R-:W-:Y:S01]  /*1d70*/  @!P3 IMAD.IADD R5, R9, 0x1, R2 ;  /* 0x000000010905b824 */ /* 0x000fe200078e0202 */
[----:B--2---:R-:W-:Y:S01]  /*1d80*/  @!P3 LEA R4, P2, R8, R18, 0x1 ;  /* 0x000000120804b211 */ /* 0x004fe200078408ff */
[----:B------:R-:W-:Y:S01]  /*1d90*/  IMAD R13, R15, R0, R13 ;  /* 0x000000000f0d7224 */ /* 0x000fe200078e020d */
[----:B------:R-:W-:Y:S01]  /*1da0*/  @!P6 IADD3.X R3, PT, PT, R12, UR12, RZ, P1, !PT ;  /* 0x0000000c0c03ec10 */ /* 0x000fe20008ffe4ff */
[----:B------:R-:W-:Y:S01]  /*1db0*/  @!P4 LDGSTS.E.BYPASS.LTC128B.128 [R220+0x1000], desc[UR16][R6.64] ;  /* 0x0100000006dccfae */ /* 0x000fe2000b981a10 */
[----:B------:R-:W-:Y:S02]  /*1dc0*/  @!P3 LEA.HI.X R5, R8, R19, R5, 0x1, P2 ;  /* 0x000000130805b211 */ /* 0x000fe400010f0c05 */
[C---:B------:R-:W-:Y:S01]  /*1dd0*/  @!P6 LEA R2, P1, R14.reuse, R156, 0x1 ;  /* 0x0000009c0e02e211 */ /* 0x040fe200078208ff */
[----:B------:R-:W-:Y:S03]  /*1de0*/  @!P4 LDGSTS.E.BYPASS.LTC128B.128 [R220+0x3000], desc[UR16][R6.64+0x40] ;  /* 0x0300004006dccfae */ /* 0x000fe6000b981a10 */
[----:B------:R-:W-:Y:S01]  /*1df0*/  @!P6 LEA.HI.X R3, R14, R155, R3, 0x1, P1 ;  /* 0x0000009b0e03e211 */ /* 0x000fe200008f0c03 */
[----:B------:R1:W-:Y:S04]  /*1e00*/  @!P4 LDGSTS.E.BYPASS.LTC128B.128 [R220+0x5000], desc[UR16][R6.64+0x80] ;  /* 0x0500008006dccfae */ /* 0x0003e8000b981a10 */
[----:B------:R-:W-:Y:S04]  /*1e10*/  @!P3 LDGSTS.E.BYPASS.LTC128B.128 [R220+0x1800], desc[UR16][R4.64] ;  /* 0x0180000004dcbfae */ /* 0x000fe8000b981a10 */
[----:B------:R-:W-:Y:S04]  /*1e20*/  @!P3 LDGSTS.E.BYPASS.LTC128B.128 [R220+0x3800], desc[UR16][R4.64+0x40] ;  /* 0x0380004004dcbfae */ /* 0x000fe8000b981a10 */
[----:B------:R2:W-:Y:S04]  /*1e30*/  @!P3 LDGSTS.E.BYPASS.LTC128B.128 [R220+0x5800], desc[UR16][R4.64+0x80] ;  /* 0x0580008004dcbfae */ /* 0x0005e8000b981a10 */
[----:B------:R-:W-:Y:S04]  /*1e40*/  @!P0 LDGSTS.E.BYPASS.LTC128B.128 [R220+0x6000], desc[UR16][R10.64] ;  /* 0x060000000adc8fae */ /* 0x000fe8000b981a10 */
[----:B------:R-:W-:Y:S04]  /*1e50*/  @!P0 LDGSTS.E.BYPASS.LTC128B.128 [R220+0x7000], desc[UR16][R10.64+0x40] ;  /* 0x070000400adc8fae */ /* 0x000fe8000b981a10 */
[----:B------:R-:W-:Y:S01]  /*1e60*/  @!P0 LDGSTS.E.BYPASS.LTC128B.128 [R220+0x8000], desc[UR16][R10.64+0x80] ;  /* 0x080000800adc8fae */ /* 0x000fe2000b981a10 */
[----:B-1----:R-:W-:-:S03]  /*1e70*/  LOP3.LUT R7, R185, 0x8, RZ, 0xc0, !PT ;  /* 0x00000008b9077812 */ /* 0x002fc600078ec0ff */
[----:B------:R-:W-:Y:S01]  /*1e80*/  @!P6 LDGSTS.E.BYPASS.LTC128B.128 [R220+0x6800], desc[UR16][R2.64] ;  /* 0x0680000002dcefae */ /* 0x000fe2000b981a10 */
[----:B------:R-:W-:-:S03]  /*1e90*/  LOP3.LUT R6, R187, 0x8, RZ, 0xc0, !PT ;  /* 0x00000008bb067812 */ /* 0x000fc600078ec0ff */
[----:B------:R-:W-:Y:S04]  /*1ea0*/  @!P6 LDGSTS.E.BYPASS.LTC128B.128 [R220+0x7800], desc[UR16][R2.64+0x40] ;  /* 0x0780004002dcefae */ /* 0x000fe8000b981a10 */
[----:B------:R1:W-:Y:S01]  /*1eb0*/  @!P6 LDGSTS.E.BYPASS.LTC128B.128 [R220+0x8800], desc[UR16][R2.64+0x80] ;  /* 0x0880008002dcefae */ /* 0x0003e2000b981a10 */
[----:B--2---:R-:W-:-:S03]  /*1ec0*/  LOP3.LUT R5, R186, 0x18, RZ, 0xc0, !PT ;  /* 0x00000018ba057812 */ /* 0x004fc600078ec0ff */
[----:B------:R-:W0:Y:S01]  /*1ed0*/  LDGDEPBAR ;  /* 0x00000000000079af */ /* 0x000e220000000000 */
[----:B------:R-:W-:-:S04]  /*1ee0*/  LOP3.LUT R5, R5, 0xc0, R200, 0xf8, !PT ;  /* 0x000000c005057812 */ /* 0x000fc800078ef8c8 */
[C---:B------:R-:W-:Y:S02]  /*1ef0*/  LOP3.LUT R20, R5.reuse, R7, RZ, 0x3c, !PT ;  /* 0x0000000705147212 */ /* 0x040fe400078e3cff */
[C---:B------:R-:W-:Y:S02]  /*1f00*/  LOP3.LUT R7, R42.reuse, 0x100, RZ, 0xc0, !PT ;  /* 0x000001002a077812 */ /* 0x040fe400078ec0ff */
[----:B------:R-:W-:Y:S02]  /*1f10*/  LOP3.LUT R149, R5, R6, RZ, 0x3c, !PT ;  /* 0x0000000605957212 */ /* 0x000fe400078e3cff */
[----:B------:R-:W-:Y:S02]  /*1f20*/  LOP3.LUT R7, R7, 0x20, R200, 0xf8, !PT ;  /* 0x0000002007077812 */ /* 0x000fe400078ef8c8 */
[----:B------:R-:W-:-:S03]  /*1f30*/  LOP3.LUT R6, R42, 0x3e00, RZ, 0xc0, !PT ;  /* 0x00003e002a067812 */ /* 0x000fc600078ec0ff */
[----:B------:R-:W-:Y:S01]  /*1f40*/  IMAD.IADD R20, R20, 0x1, R7 ;  /* 0x0000000114147824 */ /* 0x000fe200078e0207 */
[----:B------:R-:W-:Y:S01]  /*1f50*/  STL [R1+0x4c], R7 ;  /* 0x00004c0701007387 */ /* 0x000fe20000100800 */
[----:B-1----:R-:W-:Y:S01]  /*1f60*/  IMAD.WIDE.U32 R2, R0, R150, RZ ;  /* 0x0000009600027225 */ /* 0x002fe200078e00ff */
[----:B------:R-:W-:-:S04]  /*1f70*/  DEPBAR.LE SB0, 0x0 ;  /* 0x000080000000791a */ /* 0x000fc80000000000 */
[----:B------:R-:W-:Y:S01]  /*1f80*/  IMAD.IADD R0, R3, 0x1, R13 ;  /* 0x0000000103007824 */ /* 0x000fe200078e020d */
[----:B------:R-:W-:Y:S01]  /*1f90*/  BAR.SYNC.DEFER_BLOCKING 0x0 ;  /* 0x0000000000007b1d */ /* 0x000fe20000010000 */
[----:B------:R-:W-:Y:S02]  /*1fa0*/  @!P5 LEA R3, P1, R22, R2, 0x5 ;  /* 0x000000021603d211 */ /* 0x000fe400078228ff */
[----:B------:R-:W-:Y:S02]  /*1fb0*/  @!P0 LEA R4, P2, R2, R41, 0x1 ;  /* 0x0000002902048211 */ /* 0x000fe400078408ff */
[----:B------:R-:W-:Y:S02]  /*1fc0*/  @!P5 LEA.HI.X R8, R22, R0, R23, 0x5, P1 ;  /* 0x000000001608d211 */ /* 0x000fe400008f2c17 */
[----:B------:R-:W-:Y:S02]  /*1fd0*/  @!P0 LEA.HI.X R5, R2, R40, R0, 0x1, P2 ;  /* 0x0000002802058211 */ /* 0x000fe400010f0c00 */
[----:B------:R-:W-:-:S02]  /*1fe0*/  LOP3.LUT R0, R200, 0x120, RZ, 0xc0, !PT ;  /* 0x00000120c8007812 */ /* 0x000fc400078ec0ff */
[----:B------:R-:W-:Y:S02]  /*1ff0*/  @!P5 LEA R2, P1, R3, R41, 0x1 ;  /* 0x000000290302d211 */ /* 0x000fe400078208ff */
[----:B------:R-:W-:Y:S02]  /*2000*/  IADD3 R0, PT, PT, R149, R0, R6 ;  /* 0x0000000095007210 */ /* 0x000fe40007ffe006 */
[----:B------:R-:W-:Y:S02]  /*2010*/  @!P5 LEA.HI.X R3, R3, R40, R8, 0x1, P1 ;  /* 0x000000280303d211 */ /* 0x000fe400008f0c08 */
[----:B------:R-:W-:Y:S01]  /*2020*/  LEA R21, R0, UR19, 0x1 ;  /* 0x0000001300157c11 */ /* 0x000fe2000f8e08ff */
[----:B------:R-:W-:Y:S01]  /*2030*/  IMAD.MOV.U32 R0, RZ, RZ, 0x20 ;  /* 0x00000020ff007424 */ /* 0x000fe200078e00ff */
[----:B------:R-:W-:Y:S02]  /*2040*/  LEA R20, R20, UR19, 0x1 ;  /* 0x0000001314147c11 */ /* 0x000fe4000f8e08ff */
[----:B------:R-:W-:Y:S01]  /*2050*/  LOP3.LUT P1, RZ, R185, 0x4, RZ, 0xc0, !PT ;  /* 0x00000004b9ff7812 */ /* 0x000fe2000782c0ff */
[----:B------:R-:W-:Y:S01]  /*2060*/  @!PT LDS RZ, [RZ] ;  /* 0x00000000fffff984 */ /* 0x000fe20000000800 */
[----:B------:R-:W-:Y:S01]  /*2070*/  @!PT LDS RZ, [RZ] ;  /* 0x00000000fffff984 */ /* 0x000fe20000000800 */
[----:B------:R-:W-:Y:S01]  /*2080*/  @!PT LDS RZ, [RZ] ;  /* 0x00000000fffff984 */ /* 0x000fe20000000800 */
[----:B------:R-:W-:Y:S03]  /*2090*/  @!P0 LDGSTS.E.BYPASS.LTC128B.128 [R220+0x9000], desc[UR16][R4.64] ;  /* 0x0900000004dc8fae */ /* 0x000fe6000b981a10 */
[----:B------:R-:W-:Y:S01]  /*20a0*/  SEL R0, R0, 0xffffffe0, !P1 ;  /* 0xffffffe000007807 */ /* 0x000fe20004800000 */
        /* <DEDUP_REMOVED lines=13> */
[----:B------:R2:W-:Y:S04]  /*2180*/  @!P5 LDGSTS.E.BYPASS.LTC128B.128 [R220+0xb800], desc[UR16][R2.64+0x80] ;  /* 0x0b80008002dcdfae */ /* 0x0005e8000b981a10 */
[----:B------:R-:W-:Y:S04]  /*2190*/  LDSM.16.M88.4 R16, [R21] ;  /* 0x000000001510783b */ /* 0x000fe80000000200 */
[----:B------:R-:W4:Y:S04]  /*21a0*/  LDSM.16.M88.4 R8, [R20+0x6000] ;  /* 0x006000001408783b */ /* 0x000f280000000200 */
[----:B-1----:R-:W1:Y:S04]  /*21b0*/  LDSM.16.M88.4 R4, [R21+0x1000] ;  /* 0x001000001504783b */ /* 0x002e680000000200 */
[----:B------:R-:W5:Y:S04]  /*21c0*/  LDSM.16.M88.4 R24, [R20+0x6400] ;  /* 0x006400001418783b */ /* 0x000f680000000200 */
[----:B------:R-:W3:Y:S04]  /*21d0*/  LDSM.16.M88.4 R32, [R20+0x6800] ;  /* 0x006800001420783b */ /* 0x000ee80000000200 */
[----:B------:R-:W3:Y:S01]  /*21e0*/  LDSM.16.M88.4 R56, [R20+0x6c00] ;  /* 0x006c00001438783b */ /* 0x000ee20000000200 */
[----:B--2---:R-:W-:-:S03]  /*21f0*/  IMAD.IADD R2, R20, 0x1, R0 ;  /* 0x0000000114027824 */ /* 0x004fc600078e0200 */
[----:B------:R-:W-:Y:S01]  /*2200*/  LDSM.16.M88.4 R28, [R20+0x7000] ;  /* 0x00700000141c783b */ /* 0x000fe20000000200 */
[----:B------:R-:W-:-:S03]  /*2210*/  IMAD.IADD R3, R21, 0x1, R0 ;  /* 0x0000000115037824 */ /* 0x000fc600078e0200 */
[----:B------:R-:W-:Y:S04]  /*2220*/  LDSM.16.M88.4 R40, [R2+0x6000] ;  /* 0x006000000228783b */ /* 0x000fe80000000200 */
[----:B------:R-:W-:Y:S04]  /*2230*/  LDSM.16.M88.4 R52, [R2+0x6400] ;  /* 0x006400000234783b */ /* 0x000fe80000000200 */
[----:B------:R-:W-:Y:S04]  /*2240*/  LDSM.16.M88.4 R44, [R2+0x6c00] ;  /* 0x006c0000022c783b */ /* 0x000fe80000000200 */
[----:B------:R-:W-:Y:S01]  /*2250*/  LDSM.16.M88.4 R48, [R2+0x6800] ;  /* 0x006800000230783b */ /* 0x000fe20000000200 */
[-C--:B----4-:R-:W-:Y:S03]  /*2260*/  HMMA.16816.F32.BF16 R124, R16, R8.reuse, RZ ;  /* 0x00000008107c723c */ /* 0x090fe600000418ff */
[----:B------:R-:W-:Y:S04]  /*2270*/  LDSM.16.M88.4 R12, [R3] ;  /* 0x00000000030c783b */ /* 0x000fe80000000200 */
[----:B------:R-:W-:Y:S01]  /*2280*/  LDSM.16.M88.4 R60, [R20+0x7400] ;  /* 0x00740000143c783b */ /* 0x000fe20000000200 */
[C---:B-1----:R-:W-:Y:S03]  /*2290*/  HMMA.16816.F32.BF16 R76, R4.reuse, R8, RZ ;  /* 0x00000008044c723c */ /* 0x042fe600000418ff */
[----:B------:R-:W-:Y:S04]  /*22a0*/  LDSM.16.M88.4 R64, [R20+0x7800] ;  /* 0x007800001440783b */ /* 0x000fe80000000200 */
[----:B------:R-:W-:Y:S01]  /*22b0*/  LDSM.16.M88.4 R128, [R20+0x7c00] ;  /* 0x007c00001480783b */ /* 0x000fe20000000200 */
[-C--:B------:R-:W-:Y:S03]  /*22c0*/  HMMA.16816.F32.BF16 R84, R4, R10.reuse, RZ ;  /* 0x0000000a0454723c */ /* 0x080fe600000418ff */
[----:B------:R-:W0:Y:S05]  /*22d0*/  LDGDEPBAR ;  /* 0x00000000000079af */ /* 0x000e2a0000000000 */
[----:B------:R-:W-:Y:S01]  /*22e0*/  HMMA.16816.F32.BF16 R140, R16, R10, RZ ;  /* 0x0000000a108c723c */ /* 0x000fe200000418ff */
[----:B------:R-:W1:Y:S07]  /*22f0*/  LDSM.16.M88.4 R8, [R3+0x1000] ;  /* 0x001000000308783b */ /* 0x000e6e0000000200 */
[C---:B-----5:R-:W-:Y:S08]  /*2300*/  HMMA.16816.F32.BF16 R68, R4.reuse, R24, RZ ;  /* 0x000000180444723c */ /* 0x060ff000000418ff */
[C---:B---3--:R-:W-:Y:S08]  /*2310*/  HMMA.16816.F32.BF16 R72, R4.reuse, R32, RZ ;  /* 0x000000200448723c */ /* 0x048ff000000418ff */
[C---:B------:R-:W-:Y:S08]  /*2320*/  HMMA.16816.F32.BF16 R80, R4.reuse, R56, RZ ;  /* 0x000000380450723c */ /* 0x040ff000000418ff */
[C---:B------:R-:W-:Y:S08]  /*2330*/  HMMA.16816.F32.BF16 R88, R4.reuse, R26, RZ ;  /* 0x0000001a0458723c */ /* 0x040ff000000418ff */
[C---:B------:R-:W-:Y:S08]  /*2340*/  HMMA.16816.F32.BF16 R96, R4.reuse, R34, RZ ;  /* 0x000000220460723c */ /* 0x040ff000000418ff */
[----:B------:R-:W-:Y:S01]  /*2350*/  HMMA.16816.F32.BF16 R92, R4, R58, RZ ;  /* 0x0000003a045c723c */ /* 0x000fe200000418ff */
[----:B------:R-:W2:Y:S07]  /*2360*/  LDSM.16.M88.4 R4, [R21+0x3000] ;  /* 0x003000001504783b */ /* 0x000eae0000000200 */
[C---:B------:R-:W-:Y:S08]  /*2370*/  HMMA.16816.F32.BF16 R112, R16.reuse, R24, RZ ;  /* 0x000000181070723c */ /* 0x040ff000000418ff */
[C---:B------:R-:W-:Y:S01]  /*2380*/  HMMA.16816.F32.BF16 R136, R16.reuse, R26, RZ ;  /* 0x0000001a1088723c */ /* 0x040fe200000418ff */
[----:B------:R-:W3:Y:S07]  /*2390*/  LDSM.16.M88.4 R24, [R21+0x2000] ;  /* 0x002000001518783b */ /* 0x000eee0000000200 */
[C---:B------:R-:W-:Y:S08]  /*23a0*/  HMMA.16816.F32.BF16 R108, R16.reuse, R32, RZ ;  /* 0x00000020106c723c */ /* 0x040ff000000418ff */
[C---:B------:R-:W-:Y:S08]  /*23b0*/  HMMA.16816.F32.BF16 R104, R16.reuse, R56, RZ ;  /* 0x000000381068723c */ /* 0x040ff000000418ff */
[C---:B------:R-:W-:Y:S08]  /*23c0*/  HMMA.16816.F32.BF16 R120, R16.reuse, R58, RZ ;  /* 0x0000003a1078723c */ /* 0x040ff000000418ff */
        /* <DEDUP_REMOVED lines=18> */
[----:B------:R-:W-:Y:S04]  /*24f0*/  LDSM.16.M88.4 R44, [R2+0x7000] ;  /* 0x00700000022c783b */ /* 0x000fe80000000200 */
[----:B------:R-:W-:Y:S03]  /*2500*/  LDSM.16.M88.4 R12, [R21+0x5000] ;  /* 0x00500000150c783b */ /* 0x000fe60000000200 */
[C---:B--2---:R-:W-:Y:S08]  /*2510*/  HMMA.16816.F32.BF16 R116, R4.reuse, R28, R116 ;  /* 0x0000001c0474723c */ /* 0x044ff00000041874 */
[C---:B------:R-:W-:Y:S08]  /*2520*/  HMMA.16816.F32.BF16 R132, R4.reuse, R60, R100 ;  /* 0x0000003c0484723c */ /* 0x040ff00000041864 */
[C---:B------:R-:W-:Y:S08]  /*2530*/  HMMA.16816.F32.BF16 R136, R4.reuse, R64, R72 ;  /* 0x000000400488723c */ /* 0x040ff00000041848 */
[C---:B------:R-:W-:Y:S01]  /*2540*/  HMMA.16816.F32.BF16 R140, R4.reuse, R128, R56 ;  /* 0x00000080048c723c */ /* 0x040fe20000041838 */
[----:B------:R-:W-:Y:S07]  /*2550*/  LDSM.16.M88.4 R56, [R20+0x8c00] ;  /* 0x008c00001438783b */ /* 0x000fee0000000200 */
[C---:B------:R-:W-:Y:S08]  /*2560*/  HMMA.16816.F32.BF16 R96, R4.reuse, R30, R80 ;  /* 0x0000001e0460723c */ /* 0x040ff00000041850 */
[C---:B------:R-:W-:Y:S08]  /*2570*/  HMMA.16816.F32.BF16 R112, R4.reuse, R62, R76 ;  /* 0x0000003e0470723c */ /* 0x040ff0000004184c */
[C---:B------:R-:W-:Y:S08]  /*2580*/  HMMA.16816.F32.BF16 R124, R4.reuse, R66, R68 ;  /* 0x00000042047c723c */ /* 0x040ff00000041844 */
[----:B------:R-:W-:Y:S01]  /*2590*/  HMMA.16816.F32.BF16 R108, R4, R130, R32 ;  /* 0x00000082046c723c */ /* 0x000fe20000041820 */
[----:B------:R-:W1:Y:S04]  /*25a0*/  LDSM.16.M88.4 R4, [R3+0x3000] ;  /* 0x003000000304783b */ /* 0x000e680000000200 */
[----:B------:R-:W2:Y:S03]  /*25b0*/  LDSM.16.M88.4 R32, [R2+0x7800] ;  /* 0x007800000220783b */ /* 0x000ea60000000200 */
[C---:B---3--:R-:W-:Y:S01]  /*25c0*/  HMMA.16816.F32.BF16 R104, R24.reuse, R28, R16 ;  /* 0x0000001c1868723c */ /* 0x048fe20000041810 */
[----:B------:R-:W-:Y:S07]  /*25d0*/  LDSM.16.M88.4 R16, [R21+0x4000] ;  /* 0x004000001510783b */ /* 0x000fee0000000200 */
[C---:B------:R-:W-:Y:S01]  /*25e0*/  HMMA.16816.F32.BF16 R100, R24.reuse, R30, R8 ;  /* 0x0000001e1864723c */ /* 0x040fe20000041808 */
[----:B------:R-:W3:Y:S04]  /*25f0*/  LDSM.16.M88.4 R28, [R2+0x7c00] ;  /* 0x007c0000021c783b */ /* 0x000ee80000000200 */
[----:B------:R-:W4:Y:S03]  /*2600*/  LDSM.16.M88.4 R8, [R3+0x2000] ;  /* 0x002000000308783b */ /* 0x000f260000000200 */
[C---:B------:R-:W-:Y:S01]  /*2610*/  HMMA.16816.F32.BF16 R72, R24.reuse, R66, R48 ;  /* 0x000000421848723c */ /* 0x040fe20000041830 */
[----:B------:R-:W5:Y:S07]  /*2620*/  LDSM.16.M88.4 R48, [R20+0x8000] ;  /* 0x008000001430783b */ /* 0x000f6e0000000200 */
[C---:B------:R-:W-:Y:S08]  /*2630*/  HMMA.16816.F32.BF16 R88, R24.reuse, R60, R84 ;  /* 0x0000003c1858723c */ /* 0x040ff00000041854 */
[C---:B------:R-:W-:Y:S01]  /*2640*/  HMMA.16816.F32.BF16 R80, R24.reuse, R62, R52 ;  /* 0x0000003e1850723c */ /* 0x040fe20000041834 */
[----:B------:R-:W5:Y:S04]  /*2650*/  LDSM.16.M88.4 R52, [R20+0x8400] ;  /* 0x008400001434783b */ /* 0x000f680000000200 */
[----:B------:R-:W5:Y:S03]  /*2660*/  LDSM.16.M88.4 R60, [R20+0x8800] ;  /* 0x00880000143c783b */ /* 0x000f660000000200 */
[C---:B------:R-:W-:Y:S01]  /*2670*/  HMMA.16816.F32.BF16 R76, R24.reuse, R64, R92 ;  /* 0x00000040184c723c */ /* 0x040fe2000004185c */
[----:B------:R-:W-:Y:S07]  /*2680*/  LDSM.16.M88.4 R20, [R2+0x8000] ;  /* 0x008000000214783b */ /* 0x000fee0000000200 */
[C---:B------:R-:W-:Y:S08]  /*2690*/  HMMA.16816.F32.BF16 R68, R24.reuse, R128, R144 ;  /* 0x000000801844723c */ /* 0x040ff00000041890 */
[----:B------:R-:W-:Y:S08]  /*26a0*/  HMMA.16816.F32.BF16 R24, R24, R130, R120 ;  /* 0x000000821818723c */ /* 0x000ff00000041878 */
[C---:B-1----:R-:W-:Y:S08]  /*26b0*/  HMMA.16816.F32.BF16 R84, R4.reuse, R46, R96 ;  /* 0x0000002e0454723c */ /* 0x042ff00000041860 */
[C---:B------:R-:W-:Y:S08]  /*26c0*/  HMMA.16816.F32.BF16 R96, R4.reuse, R42, R112 ;  /* 0x0000002a0460723c */ /* 0x040ff00000041870 */
[C---:B------:R-:W-:Y:S08]  /*26d0*/  HMMA.16816.F32.BF16 R64, R4.reuse, R44, R116 ;  /* 0x0000002c0440723c */ /* 0x040ff00000041874 */
[C---:B------:R-:W-:Y:S08]  /*26e0*/  HMMA.16816.F32.BF16 R92, R4.reuse, R40, R132 ;  /* 0x00000028045c723c */ /* 0x040ff00000041884 */
[C---:B--2---:R-:W-:Y:S08]  /*26f0*/  HMMA.16816.F32.BF16 R112, R4.reuse, R32, R136 ;  /* 0x000000200470723c */ /* 0x044ff00000041888 */
[C---:B------:R-:W-:Y:S08]  /*2700*/  HMMA.16816.F32.BF16 R124, R4.reuse, R34, R124 ;  /* 0x00000022047c723c */ /* 0x040ff0000004187c */
[C---:B---3--:R-:W-:Y:S08]  /*2710*/  HMMA.16816.F32.BF16 R128, R4.reuse, R28, R140 ;  /* 0x0000001c0480723c */ /* 0x048ff0000004188c */
[----:B------:R-:W-:Y:S01]  /*2720*/  HMMA.16816.F32.BF16 R120, R4, R30, R108 ;  /* 0x0000001e0478723c */ /* 0x000fe2000004186c */
[----:B------:R-:W1:Y:S07]  /*2730*/  LDSM.16.M88.4 R4, [R3+0x5000] ;  /* 0x005000000304783b */ /* 0x000e6e0000000200 */
        /* <DEDUP_REMOVED lines=8> */
[----:B------:R2:W3:Y:S04]  /*27c0*/  LDSM.16.M88.4 R8, [R3+0x4000] ;  /* 0x004000000308783b */ /* 0x0004e80000000200 */
[----:B------:R-:W4:Y:S03]  /*27d0*/  LDSM.16.M88.4 R24, [R2+0x8400] ;  /* 0x008400000218783b */ /* 0x000f260000000200 */
[C---:B-----5:R-:W-:Y:S01]  /*27e0*/  HMMA.16816.F32.BF16 R32, R12.reuse, R48, R64 ;  /* 0x000000300c20723c */ /* 0x060fe20000041840 */
[----:B------:R-:W5:Y:S07]  /*27f0*/  LDSM.16.M88.4 R28, [R2+0x8800] ;  /* 0x00880000021c783b */ /* 0x000f6e0000000200 */
[C---:B------:R-:W-:Y:S08]  /*2800*/  HMMA.16816.F32.BF16 R64, R12.reuse, R50, R84 ;  /* 0x000000320c40723c */ /* 0x040ff00000041854 */
[----:B------:R-:W-:Y:S01]  /*2810*/  HMMA.16816.F32.BF16 R72, R12, R52, R92 ;  /* 0x000000340c48723c */ /* 0x000fe2000004185c */
[----:B--2---:R-:W-:Y:S01]  /*2820*/  IMAD R3, R151, UR5, R152 ;  /* 0x0000000597037c24 */ /* 0x004fe2000f8e0298 */
[----:B------:R-:W-:-:S03]  /*2830*/  ULEA UR5, UR18, UR20, 0x18 ;  /* 0x0000001412057291 */ /* 0x000fc6000f8ec0ff */
[----:B------:R-:W-:-:S03]  /*2840*/  IMAD.SHL.U32 R3, R3, 0x20, RZ ;  /* 0x0000002003037824 */ /* 0x000fc600078e00ff */
[C---:B------:R-:W-:Y:S08]  /*2850*/  HMMA.16816.F32.BF16 R76, R12.reuse, R54, R96 ;  /* 0x000000360c4c723c */ /* 0x040ff00000041860 */
[C---:B------:R-:W-:Y:S08]  /*2860*/  HMMA.16816.F32.BF16 R80, R12.reuse, R60, R112 ;  /* 0x0000003c0c50723c */ /* 0x040ff00000041870 */
[C---:B------:R-:W-:Y:S08]  /*2870*/  HMMA.16816.F32.BF16 R124, R12.reuse, R62, R124 ;  /* 0x0000003e0c7c723c */ /* 0x040ff0000004187c */
[C---:B------:R-:W-:Y:S08]  /*2880*/  HMMA.16816.F32.BF16 R128, R12.reuse, R56, R128 ;  /* 0x000000380c80723c */ /* 0x040ff00000041880 */
[----:B------:R-:W-:Y:S08]  /*2890*/  HMMA.16816.F32.BF16 R120, R12, R58, R120 ;  /* 0x0000003a0c78723c */ /* 0x000ff00000041878 */
[C---:B------:R-:W-:Y:S08]  /*28a0*/  HMMA.16816.F32.BF16 R12, R16.reuse, R48, R116 ;  /* 0x00000030100c723c */ /* 0x040ff00000041874 */
[----:B------:R-:W-:Y:S08]  /*28b0*/  HMMA.16816.F32.BF16 R96, R16, R62, R44 ;  /* 0x0000003e1060723c */ /* 0x000ff0000004182c */
[----:B-1----:R-:W-:Y:S01]  /*28c0*/  HMMA.16816.F32.BF16 R44, R4, R20, R32 ;  /* 0x00000014042c723c */ /* 0x002fe20000041820 */
[----:B------:R1:W2:Y:S01]  /*28d0*/  LDSM.16.M88.4 R32, [R2+0x8c00] ;  /* 0x008c00000220783b */ /* 0x0002a20000000200 */
[----:B------:R-:W-:-:S06]  /*28e0*/  DEPBAR.LE SB0, 0x0 ;  /* 0x000080000000791a */ /* 0x000fcc0000000000 */
[C---:B------:R-:W-:Y:S08]  /*28f0*/  HMMA.16816.F32.BF16 R48, R16.reuse, R50, R108 ;  /* 0x000000321030723c */ /* 0x040ff0000004186c */
[C---:B------:R-:W-:Y:S08]  /*2900*/  HMMA.16816.F32.BF16 R92, R16.reuse, R60, R88 ;  /* 0x0000003c105c723c */ /* 0x040ff00000041858 */
[----:B------:R-:W-:Y:S01]  /*2910*/  HMMA.16816.F32.BF16 R104, R16, R52, R104 ;  /* 0x000000341068723c */ /* 0x000fe20000041868 */
[----:B-1----:R-:W-:-:S05]  /*2920*/  IMAD.SHL.U32 R2, R185, 0x2, RZ ;  /* 0x00000002b9027824 */ /* 0x002fca00078e00ff */
[----:B------:R-:W-:Y:S02]  /*2930*/  LOP3.LUT R2, R2, 0x6, RZ, 0xc0, !PT ;  /* 0x0000000602027812 */ /* 0x000fe400078ec0ff */
[----:B------:R-:W-:Y:S03]  /*2940*/  HMMA.16816.F32.BF16 R100, R16, R54, R100 ;  /* 0x000000361064723c */ /* 0x000fe60000041864 */
[----:B------:R-:W-:-:S05]  /*2950*/  IMAD R2, R150, 0x40, R2 ;  /* 0x0000004096027824 */ /* 0x000fca00078e0202 */
[C---:B------:R-:W-:Y:S08]  /*2960*/  HMMA.16816.F32.BF16 R88, R16.reuse, R56, R68 ;  /* 0x000000381058723c */ /* 0x040ff00000041844 */
[----:B------:R-:W-:Y:S08]  /*2970*/  HMMA.16816.F32.BF16 R84, R16, R58, R40 ;  /* 0x0000003a1054723c */ /* 0x000ff00000041828 */
[----:B---3--:R-:W-:Y:S01]  /*2980*/  HMMA.16816.F32.BF16 R16, R8, R20, R12 ;  /* 0x000000140810723c */ /* 0x008fe2000004180c */
[----:B------:R-:W-:Y:S01]  /*2990*/  LOP3.LUT R12, R185, 0x1f, RZ, 0xc0, !PT ;  /* 0x0000001fb90c7812 */ /* 0x000fe200078ec0ff */
[----:B------:R-:W-:-:S02]  /*29a0*/  VIADD R13, R2, 0x1 ;  /* 0x00000001020d7836 */ /* 0x000fc40000000000 */
[----:B------:R-:W-:-:S03]  /*29b0*/  VIADD R14, R2, 0x9 ;  /* 0x00000009020e7836 */ /* 0x000fc60000000000 */
[-C--:B------:R-:W-:Y:S01]  /*29c0*/  ISETP.GE.AND P3, PT, R13, R36.reuse, PT ;  /* 0x000000240d00720c */ /* 0x080fe20003f66270 */
[----:B------:R-:W-:Y:S01]  /*29d0*/  HMMA.16816.F32.BF16 R40, R4, R22, R64 ;  /* 0x000000160428723c */ /* 0x000fe20000041840 */
[----:B------:R-:W-:Y:S01]  /*29e0*/  ISETP.GE.AND P0, PT, R14, R36, PT ;  /* 0x000000240e00720c */ /* 0x000fe20003f06270 */
[----:B------:R-:W-:Y:S01]  /*29f0*/  VIADD R13, R2, 0x10 ;  /* 0x00000010020d7836 */ /* 0x000fe20000000000 */
[----:B------:R-:W-:-:S04]  /*2a00*/  FSEL R47, R47, -INF , !P3 ;  /* 0xff8000002f2f7808 */ /* 0x000fc80005800000 */
[----:B------:R-:W-:Y:S01]  /*2a10*/  ISETP.GE.AND P6, PT, R13, R36, PT ;  /* 0x000000240d00720c */ /* 0x000fe20003fc6270 */
[----:B------:R-:W-:Y:S03]  /*2a20*/  HMMA.16816.F32.BF16 R20, R8, R22, R48 ;  /* 0x000000160814723c */ /* 0x000fe60000041830 */
[----:B------:R-:W-:-:S05]  /*2a30*/  FSEL R139, R19, -INF , !P3 ;  /* 0xff800000138b7808 */ /* 0x000fca0005800000 */
[----:B----4-:R-:W-:Y:S01]  /*2a40*/  HMMA.16816.F32.BF16 R48, R4, R24, R72 ;  /* 0x000000180430723c */ /* 0x010fe20000041848 */
[----:B------:R-:W-:Y:S01]  /*2a50*/  BAR.SYNC.DEFER_BLOCKING 0x0 ;  /* 0x0000000000007b1d */ /* 0x000fe20000010000 */
[----:B------:R-:W-:Y:S01]  /*2a60*/  IADD3 R73, P5, P4, R3, R39, R12 ;  /* 0x0000002703497210 */ /* 0x000fe20007cbe00c */
[----:B------:R-:W-:Y:S01]  /*2a70*/  VIADD R12, R2, 0x8 ;  /* 0x00000008020c7836 */ /* 0x000fe20000000000 */
[----:B------:R-:W-:-:S04]  /*2a80*/  SHF.R.S32.HI R3, RZ, 0x1f, R3 ;  /* 0x0000001fff037819 */ /* 0x000fc80000011403 */
[----:B------:R-:W-:Y:S01]  /*2a90*/  IADD3.X R72, PT, PT, R3, R148, RZ, P5, P4 ;  /* 0x0000009403487210 */ /* 0x000fe20002fe84ff */
[C---:B------:R-:W-:Y:S01]  /*2aa0*/  VIADD R3, R2.reuse, 0x18 ;  /* 0x0000001802037836 */ /* 0x040fe20000000000 */
[-C--:B------:R-:W-:Y:S01]  /*2ab0*/  ISETP.GE.AND P4, PT, R2, R36.reuse, PT ;  /* 0x000000240200720c */ /* 0x080fe20003f86270 */
[C---:B------:R-:W-:Y:S01]  /*2ac0*/  HMMA.16816.F32.BF16 R52, R4.reuse, R26, R76 ;  /* 0x0000001a0434723c */ /* 0x040fe2000004184c */
[----:B------:R-:W-:Y:S01]  /*2ad0*/  ISETP.GE.AND P2, PT, R12, R36, PT ;  /* 0x000000240c00720c */ /* 0x000fe20003f46270 */
[----:B------:R-:W-:Y:S01]  /*2ae0*/  VIADD R12, R2, 0x11 ;  /* 0x00000011020c7836 */ /* 0x000fe20000000000 */
[----:B------:R-:W-:Y:S02]  /*2af0*/  FSEL R39, R46, -INF , !P4 ;  /* 0xff8000002e277808 */ /* 0x000fe40006000000 */
[----:B------:R-:W-:Y:S02]  /*2b00*/  FSEL R37, R44, -INF , !P4 ;  /* 0xff8000002c257808 */ /* 0x000fe40006000000 */
[----:B------:R-:W-:Y:S01]  /*2b10*/  FSEL R140, R18, -INF , !P4 ;  /* 0xff800000128c7808 */ /* 0x000fe20006000000 */
[----:B-----5:R-:W-:Y:S01]  /*2b20*/  HMMA.16816.F32.BF16 R56, R4, R28, R80 ;  /* 0x0000001c0438723c */ /* 0x020fe20000041850 */
        /* <DEDUP_REMOVED lines=8> */
[----:B------:R-:W-:-:S02]  /*2bb0*/  ISETP.GE.AND P5, PT, R12, R36, PT ;  /* 0x000000240c00720c */ /* 0x000fc40003fa6270 */
[----:B------:R-:W-:Y:S01]  /*2bc0*/  FSEL R74, R54, -INF , !P4 ;  /* 0xff800000364a7808 */ /* 0x000fe20006000000 */
[C---:B--2---:R-:W-:Y:S01]  /*2bd0*/  HMMA.16816.F32.BF16 R68, R4.reuse, R32, R128 ;  /* 0x000000200444723c */ /* 0x044fe20000041880 */
[----:B------:R-:W-:Y:S02]  /*2be0*/  FSEL R128, R17, -INF , !P3 ;  /* 0xff80000011807808 */ /* 0x000fe40005800000 */
[----:B------:R-:W-:Y:S02]  /*2bf0*/  FSEL R130, R22, -INF , !P2 ;  /* 0xff80000016827808 */ /* 0x000fe40005000000 */
[----:B------:R-:W-:Y:S02]  /*2c00*/  FSEL R22, R41, -INF , !P0 ;  /* 0xff80000029167808 */ /* 0x000fe40004000000 */
[----:B------:R-:W-:Y:S01]  /*2c10*/  FSEL R131, R23, -INF , !P0 ;  /* 0xff80000017837808 */ /* 0x000fe20004000000 */
[----:B------:R-:W-:Y:S01]  /*2c20*/  HMMA.16816.F32.BF16 R60, R4, R34, R120 ;  /* 0x00000022043c723c */ /* 0x000fe20000041878 */
[----:B------:R-:W-:-:S02]  /*2c30*/  FSEL R75, R51, -INF , !P5 ;  /* 0xff800000334b7808 */ /* 0x000fc40006800000 */
[----:B------:R-:W-:-:S05]  /*2c40*/  FSEL R44, R52, -INF , !P4 ;  /* 0xff800000342c7808 */ /* 0x000fca0006000000 */
[C---:B------:R-:W-:Y:S01]  /*2c50*/  HMMA.16816.F32.BF16 R4, R8.reuse, R24, R104 ;  /* 0x000000180804723c */ /* 0x040fe20000041868 */
[----:B------:R-:W-:Y:S02]  /*2c60*/  FSEL R25, R45, -INF , !P3 ;  /* 0xff8000002d197808 */ /* 0x000fe40005800000 */
[-C--:B------:R-:W-:Y:S01]  /*2c70*/  ISETP.GE.AND P3, PT, R3, R36.reuse, PT ;  /* 0x000000240300720c */ /* 0x080fe20003f66270 */
[----:B------:R-:W-:Y:S01]  /*2c80*/  VIADD R3, R2, 0x20 ;  /* 0x0000002002037836 */ /* 0x000fe20000000000 */
[----:B------:R-:W-:Y:S02]  /*2c90*/  FSEL R24, R40, -INF , !P2 ;  /* 0xff80000028187808 */ /* 0x000fe40005000000 */
[----:B------:R-:W-:Y:S01]  /*2ca0*/  FSEL R45, R55, -INF , !P3 ;  /* 0xff800000372d7808 */ /* 0x000fe20005800000 */
[----:B------:R-:W-:Y:S01]  /*2cb0*/  HMMA.16816.F32.BF16 R16, R8, R26, R100 ;  /* 0x0000001a0810723c */ /* 0x000fe20000041864 */
[----:B------:R-:W-:Y:S01]  /*2cc0*/  ISETP.GE.AND P2, PT, R3, R36, PT ;  /* 0x000000240300720c */ /* 0x000fe20003f46270 */
[----:B------:R-:W-:Y:S01]  /*2cd0*/  VIADD R3, R2, 0x21 ;  /* 0x0000002102037836 */ /* 0x000fe20000000000 */
[----:B------:R-:W-:-:S02]  /*2ce0*/  FSEL R26, R43, -INF , !P0 ;  /* 0xff8000002b1a7808 */ /* 0x000fc40004000000 */
[----:B------:R-:W-:Y:S02]  /*2cf0*/  FSEL R100, R50, -INF , !P6 ;  /* 0xff80000032647808 */ /* 0x000fe40007000000 */
[-C--:B------:R-:W-:Y:S01]  /*2d00*/  ISETP.GE.AND P0, PT, R3, R36.reuse, PT ;  /* 0x000000240300720c */ /* 0x080fe20003f06270 */
[----:B------:R-:W-:Y:S01]  /*2d10*/  VIADD R3, R2, 0x28 ;  /* 0x0000002802037836 */ /* 0x000fe20000000000 */
[----:B------:R-:W-:Y:S01]  /*2d20*/  FSEL R43, R49, -INF , !P5 ;  /* 0xff800000312b7808 */ /* 0x000fe20006800000 */
[C---:B------:R-:W-:Y:S01]  /*2d30*/  HMMA.16816.F32.BF16 R12, R8.reuse, R28, R92 ;  /* 0x0000001c080c723c */ /* 0x040fe2000004185c */
[----:B------:R-:W-:Y:S02]  /*2d40*/  FSEL R148, R6, -INF , !P6 ;  /* 0xff80000006947808 */ /* 0x000fe40007000000 */
[----:B------:R-:W-:Y:S01]  /*2d50*/  FSEL R147, R4, -INF , !P6 ;  /* 0xff80000004937808 */ /* 0x000fe20007000000 */
[C---:B------:R-:W-:Y:S01]  /*2d60*/  VIADD R4, R2.reuse, 0x31 ;  /* 0x0000003102047836 */ /* 0x040fe20000000000 */
[----:B------:R-:W-:Y:S01]  /*2d70*/  ISETP.GE.AND P6, PT, R3, R36, PT ;  /* 0x000000240300720c */ /* 0x000fe20003fc6270 */
[----:B------:R-:W-:Y:S01]  /*2d80*/  VIADD R3, R2, 0x29 ;  /* 0x0000002902037836 */ /* 0x000fe20000000000 */
[----:B------:R-:W-:Y:S01]  /*2d90*/  FSEL R146, R7, -INF , !P5 ;  /* 0xff80000007927808 */ /* 0x000fe20006800000 */
[----:B------:R-:W-:Y:S01]  /*2da0*/  HMMA.16816.F32.BF16 R108, R8, R30, R96 ;  /* 0x0000001e086c723c */ /* 0x000fe20000041860 */
[----:B------:R-:W-:-:S02]  /*2db0*/  P2R R20, PR, RZ, 0x40 ;  /* 0x00000040ff147803 */ /* 0x000fc40000000000 */
[-C--:B------:R-:W-:Y:S01]  /*2dc0*/  ISETP.GE.AND P6, PT, R3, R36.reuse, PT ;  /* 0x000000240300720c */ /* 0x080fe20003fc6270 */
[----:B------:R-:W-:Y:S01]  /*2dd0*/  VIADD R3, R2, 0x30 ;  /* 0x0000003002037836 */ /* 0x000fe20000000000 */
[----:B------:R-:W-:Y:S02]  /*2de0*/  FSEL R145, R5, -INF , !P5 ;  /* 0xff80000005917808 */ /* 0x000fe40006800000 */
[----:B------:R-:W-:Y:S01]  /*2df0*/  FSEL R144, R18, -INF , !P4 ;  /* 0xff80000012907808 */ /* 0x000fe20006000000 */
[----:B------:R-:W-:Y:S01]  /*2e00*/  HMMA.16816.F32.BF16 R104, R8, R32, R88 ;  /* 0x000000200868723c */ /* 0x000fe20000041858 */
[----:B------:R-:W-:Y:S02]  /*2e10*/  ISETP.GE.AND P5, PT, R3, R36, PT ;  /* 0x000000240300720c */ /* 0x000fe40003fa6270 */
[----:B------:R-:W-:Y:S02]  /*2e20*/  LOP3.LUT R3, R149, 0x120, R200, 0xf8, !PT ;  /* 0x0000012095037812 */ /* 0x000fe400078ef8c8 */
[----:B------:R-:W-:-:S02]  /*2e30*/  FSEL R143, R16, -INF , !P4 ;  /* 0xff800000108f7808 */ /* 0x000fc40006000000 */
[----:B------:R-:W-:Y:S02]  /*2e40*/  LEA R41, R3, UR5, 0x1 ;  /* 0x0000000503297c11 */ /* 0x000fe4000f8e08ff */
[----:B------:R-:W-:Y:S02]  /*2e50*/  FSEL R18, R53, -INF , !P3 ;  /* 0xff80000035127808 */ /* 0x000fe40005800000 */
[----:B------:R-:W-:Y:S01]  /*2e60*/  ISETP.GE.AND P4, PT, R4, R36, PT ;  /* 0x000000240400720c */ /* 0x000fe20003f86270 */
[C---:B------:R-:W-:Y:S01]  /*2e70*/  VIADD R3, R41.reuse, 0x9000 ;  /* 0x0000900029037836 */ /* 0x040fe20000000000 */
[----:B------:R-:W-:Y:S01]  /*2e80*/  HMMA.16816.F32.BF16 R52, R8, R34, R84 ;  /* 0x000000220834723c */ /* 0x000fe20000041854 */
[----:B------:R-:W-:Y:S01]  /*2e90*/  VIADD R42, R41, 0x9020 ;  /* 0x00009020292a7836 */ /* 0x000fe20000000000 */
[----:B------:R-:W-:Y:S01]  /*2ea0*/  FSEL R162, R14, -INF , !P2 ;  /* 0xff8000000ea27808 */ /* 0x000fe20005000000 */
[----:B------:R-:W-:Y:S01]  /*2eb0*/  @P1 VIADD R42, R3, 0xffffffe0 ;  /* 0xffffffe0032a1836 */ /* 0x000fe20000000000 */
[----:B------:R-:W-:Y:S01]  /*2ec0*/  ISETP.GE.U32.AND P1, PT, R36, 0x41, PT ;  /* 0x000000412400780c */ /* 0x000fe20003f26070 */
[C---:B------:R-:W-:Y:S01]  /*2ed0*/  VIADD R4, R2.reuse, 0x38 ;  /* 0x0000003802047836 */ /* 0x040fe20000000000 */
[----:B------:R-:W-:Y:S01]  /*2ee0*/  FMNMX3.FTZ R3, R37, R25, R24, !PT ;  /* 0x0000001925037276 */ /* 0x000fe20007810018 */
[----:B------:R-:W-:Y:S01]  /*2ef0*/  VIADD R8, R2, 0x39 ;  /* 0x0000003902087836 */ /* 0x000fe20000000000 */
[----:B------:R-:W-:-:S02]  /*2f00*/  FSEL R184, R58, -INF , !P2 ;  /* 0xff8000003ab87808 */ /* 0x000fc40005000000 */
[----:B------:R-:W-:Y:S02]  /*2f10*/  FMNMX3.FTZ R2, R3, R22, R46, !PT ;  /* 0x0000001603027276 */ /* 0x000fe4000781002e */
[----:B------:R-:W-:Y:S02]  /*2f20*/  FSEL R170, R56, -INF , !P2 ;  /* 0xff80000038aa7808 */ /* 0x000fe40005000000 */
[----:B------:R-:W-:Y:S02]  /*2f30*/  FSEL R160, R12, -INF , !P2 ;  /* 0xff8000000ca07808 */ /* 0x000fe40005000000 */
[----:B------:R-:W-:Y:S02]  /*2f40*/  ISETP.NE.AND P2, PT, R20, RZ, PT ;  /* 0x000000ff1400720c */ /* 0x000fe40003f45270 */
[----:B------:R-:W-:Y:S02]  /*2f50*/  FMNMX3.FTZ R2, R2, R43, R44, !PT ;  /* 0x0000002b02027276 */ /* 0x000fe4000781002c */
[----:B------:R-:W-:-:S02]  /*2f60*/  FSEL R142, R19, -INF , !P3 ;  /* 0xff800000138e7808 */ /* 0x000fc40005800000 */
[----:B------:R-:W-:Y:S02]  /*2f70*/  FSEL R141, R17, -INF , !P3 ;  /* 0xff800000118d7808 */ /* 0x000fe40005800000 */
        /* <DEDUP_REMOVED lines=8> */
[----:B------:R-:W-:Y:S01]  /*3000*/  FMNMX3.FTZ R7, R2, R18, R170, !PT ;  /* 0x0000001202077276 */ /* 0x000fe200078100aa */
[----:B------:R-:W-:Y:S06]  /*3010*/  @!P1 BRA `(.L_x_382) ;  /* 0x0000000000509947 */ /* 0x000fec0003800000 */
[----:B------:R-:W-:-:S04]  /*3020*/  VIADD R2, R154, 0xfffffffe ;  /* 0xfffffffe9a027836 */ /* 0x000fc80000000000 */
        /* <DEDUP_REMOVED lines=19> */
.L_x_382:
[----:B-1----:R-:W-:Y:S01]  /*3160*/  FMNMX3.FTZ R2, R7, R168, R163, !PT ;  /* 0x000000a807027276 */ /* 0x002fe200078100a3 */
[----:B------:R-:W1:Y:S01]  /*3170*/  LDCU UR4, c[0x0][0x45c] ;  /* 0x00008b80ff0477ac */ /* 0x000e620008000800 */
[----:B------:R-:W-:Y:S01]  /*3180*/  ISETP.GE.AND P2, PT, R8, R36, PT ;  /* 0x000000240800720c */ /* 0x000fe20003f46270 */
[----:B------:R-:W-:Y:S01]  /*3190*/  IMAD.SHL.U32 R129, R154, 0x2, RZ ;  /* 0x000000029a817824 */ /* 0x000fe200078e00ff */
[----:B------:R-:W-:Y:S01]  /*31a0*/  FSEL R218, R69, -INF , !P4 ;  /* 0xff80000045da7808 */ /* 0x000fe20006000000 */
[----:B------:R-:W-:Y:S01]  /*31b0*/  IMAD.WIDE.U32 R176, R73, -0x2daee0ad, RZ ;  /* 0xd2511f5349b07825 */ /* 0x000fe200078e00ff */
[----:B------:R-:W-:Y:S01]  /*31c0*/  FSEL R222, R60, -INF , !P3 ;  /* 0xff8000003cde7808 */ /* 0x000fe20005800000 */
[----:B------:R-:W-:Y:S01]  /*31d0*/  STL [R1+0x60], R200 ;  /* 0x000060c801007387 */ /* 0x000fe20000100800 */
[----:B------:R-:W-:Y:S01]  /*31e0*/  FMNMX3.FTZ R2, R2, R169, R243, !PT ;  /* 0x000000a902027276 */ /* 0x000fe200078100f3 */
[----:B------:R-:W-:Y:S01]  /*31f0*/  VIADD R13, R225, 0xbb67ae85 ;  /* 0xbb67ae85e10d7836 */ /* 0x000fe20000000000 */
[----:B------:R-:W-:Y:S01]  /*3200*/  FSEL R241, R61, -INF , !P2 ;  /* 0xff8000003df17808 */ /* 0x000fe20005000000 */
[----:B------:R-:W-:Y:S01]  /*3210*/  STL [R1+0x5c], R220 ;  /* 0x00005cdc01007387 */ /* 0x000fe20000100800 */
[----:B------:R-:W-:Y:S01]  /*3220*/  FMNMX3.FTZ R2, R2, R218, R222, !PT ;  /* 0x000000da02027276 */ /* 0x000fe200078100de */
[----:B------:R-:W-:Y:S01]  /*3230*/  VIADD R15, R224, 0x9e3779b9 ;  /* 0x9e3779b9e00f7836 */ /* 0x000fe20000000000 */
[----:B------:R-:W-:Y:S01]  /*3240*/  FSEL R159, R67, -INF , !P6 ;  /* 0xff800000439f7808 */ /* 0x000fe20007000000 */
[----:B------:R-:W-:Y:S01]  /*3250*/  STL [R1+0x58], R187 ;  /* 0x000058bb01007387 */ /* 0x000fe20000100800 */
[----:B------:R-:W-:Y:S01]  /*3260*/  FMNMX.FTZ R2, R241, R2, !PT ;  /* 0x00000002f1027209 */ /* 0x000fe20007810000 */
[----:B------:R-:W-:Y:S01]  /*3270*/  VIADD R150, R225, 0x76cf5d0a ;  /* 0x76cf5d0ae1967836 */ /* 0x000fe20000000000 */
[----:B------:R-:W-:Y:S01]  /*3280*/  FSEL R217, R70, -INF , !P5 ;  /* 0xff80000046d97808 */ /* 0x000fe20006800000 */
[----:B------:R-:W-:Y:S01]  /*3290*/  STL [R1+0x54], R186 ;  /* 0x000054ba01007387 */ /* 0x000fe20000100800 */
[----:B------:R-:W-:Y:S01]  /*32a0*/  FSEL R231, R71, -INF , !P4 ;  /* 0xff80000047e77808 */ /* 0x000fe20006000000 */
[----:B------:R-:W-:Y:S01]  /*32b0*/  VIADD R149, R225, 0x32370b8f ;  /* 0x32370b8fe1957836 */ /* 0x000fe20000000000 */
[----:B------:R-:W-:Y:S01]  /*32c0*/  FSEL R242, R62, -INF , !P3 ;  /* 0xff8000003ef27808 */ /* 0x000fe20005800000 */
[----:B------:R-:W2:Y:S01]  /*32d0*/  SHFL.BFLY PT, R3, R2, 0x2, 0x1f ;  /* 0x0c401f0002037f89 */ /* 0x000ea200000e0000 */
[----:B------:R-:W-:Y:S01]  /*32e0*/  FSEL R230, R63, -INF , !P2 ;  /* 0xff8000003fe67808 */ /* 0x000fe20005000000 */
[C---:B------:R-:W-:Y:S01]  /*32f0*/  VIADD R227, R224.reuse, 0xdaa66d2b ;  /* 0xdaa66d2be0e37836 */ /* 0x040fe20000000000 */
[----:B------:R-:W-:Y:S01]  /*3300*/  FSEL R137, R109, -INF , !P6 ;  /* 0xff8000006d897808 */ /* 0x000fe20007000000 */
[----:B------:R3:W-:Y:S01]  /*3310*/  STL [R1+0x50], R0 ;  /* 0x0000500001007387 */ /* 0x0007e20000100800 */
[----:B------:R-:W-:Y:S01]  /*3320*/  VIADD R228, R224, 0x78dde6e4 ;  /* 0x78dde6e4e0e47836 */ /* 0x000fe20000000000 */
[----:B------:R-:W-:Y:S01]  /*3330*/  FSEL R240, R104, -INF , !P5 ;  /* 0xff80000068f07808 */ /* 0x000fe20006800000 */
[----:B------:R-:W-:Y:S01]  /*3340*/  VIADD R156, R225, 0xa9066899 ;  /* 0xa9066899e19c7836 */ /* 0x000fe20000000000 */
[----:B------:R-:W-:Y:S01]  /*3350*/  FSEL R229, R105, -INF , !P4 ;  /* 0xff80000069e57808 */ /* 0x000fe20006000000 */
[----:B------:R-:W-:Y:S01]  /*3360*/  VIADD R151, R225, 0xed9eba14 ;  /* 0xed9eba14e1977836 */ /* 0x000fe20000000000 */
[----:B------:R-:W-:Y:S01]  /*3370*/  FSEL R221, R52, -INF , !P3 ;  /* 0xff80000034dd7808 */ /* 0x000fe20005800000 */
[C---:B------:R-:W-:Y:S01]  /*3380*/  VIADD R223, R224.reuse, 0xb54cda56 ;  /* 0xb54cda56e0df7836 */ /* 0x040fe20000000000 */
[----:B------:R-:W-:Y:S01]  /*3390*/  FSEL R219, R53, -INF , !P2 ;  /* 0xff80000035db7808 */ /* 0x000fe20005000000 */
[----:B------:R-:W-:Y:S01]  /*33a0*/  VIADD R226, R224, 0x1715609d ;  /* 0x1715609de0e27836 */ /* 0x000fe20000000000 */
[----:B------:R-:W-:Y:S01]  /*33b0*/  LDSM.16.MT88.4 R76, [R41+0x9000] ;  /* 0x00900000294c783b */ /* 0x000fe20000004200 */
[----:B------:R-:W-:Y:S01]  /*33c0*/  VIADD R252, R225, 0x646e171e ;  /* 0x646e171ee1fc7836 */ /* 0x000fe20000000000 */
[----:B------:R-:W-:-:S02]  /*33d0*/  FSEL R125, R111, -INF , !P6 ;  /* 0xff8000006f7d7808 */ /* 0x000fc40007000000 */
[----:B------:R-:W-:Y:S01]  /*33e0*/  LDSM.16.MT88.4 R80, [R42] ;  /* 0x000000002a50783b */ /* 0x000fe20000004200 */
[----:B------:R-:W-:Y:S02]  /*33f0*/  FSEL R203, R106, -INF , !P5 ;  /* 0xff8000006acb7808 */ /* 0x000fe40006800000 */
[----:B------:R-:W-:Y:S01]  /*3400*/  FSEL R202, R107, -INF , !P4 ;  /* 0xff8000006bca7808 */ /* 0x000fe20006000000 */
[----:B------:R-:W-:Y:S01]  /*3410*/  LDSM.16.MT88.4 R84, [R41+0xa000] ;  /* 0x00a000002954783b */ /* 0x000fe20000004200 */
[----:B------:R-:W-:Y:S02]  /*3420*/  FSEL R216, R54, -INF , !P3 ;  /* 0xff80000036d87808 */ /* 0x000fe40005800000 */
[----:B--2---:R-:W-:Y:S01]  /*3430*/  FMNMX.FTZ R2, R2, R3, !PT ;  /* 0x0000000302027209 */ /* 0x004fe20007810000 */
[----:B------:R-:W-:Y:S01]  /*3440*/  LDSM.16.MT88.4 R92, [R42+0x1000] ;  /* 0x001000002a5c783b */ /* 0x000fe20000004200 */
[----:B------:R-:W-:Y:S01]  /*3450*/  FSEL R201, R55, -INF , !P2 ;  /* 0xff80000037c97808 */ /* 0x000fe20005000000 */
[----:B---3--:R-:W-:-:S02]  /*3460*/  VIADD R0, R224, 0x3c6ef372 ;  /* 0x3c6ef372e0007836 */ /* 0x008fc40000000000 */
[----:B------:R-:W2:Y:S04]  /*3470*/  SHFL.BFLY PT, R3, R2, 0x1, 0x1f ;  /* 0x0c201f0002037f89 */ /* 0x000ea800000e0000 */
[----:B------:R-:W-:Y:S04]  /*3480*/  LDSM.16.MT88.4 R88, [R41+0xb000] ;  /* 0x00b000002958783b */ /* 0x000fe80000004200 */
[----:B------:R-:W-:Y:S04]  /*3490*/  LDSM.16.MT88.4 R96, [R42+0x2000] ;  /* 0x002000002a60783b */ /* 0x000fe80000004200 */
[----:B------:R-:W-:Y:S04]  /*34a0*/  LDSM.16.MT88.4 R116, [R41+0x9400] ;  /* 0x009400002974783b */ /* 0x000fe80000004200 */
[----:B------:R-:W-:Y:S04]  /*34b0*/  LDSM.16.MT88.4 R104, [R41+0xa400] ;  /* 0x00a400002968783b */ /* 0x000fe80000004200 */
[----:B------:R-:W-:Y:S01]  /*34c0*/  LDSM.16.MT88.4 R112, [R41+0xb400] ;  /* 0x00b400002970783b */ /* 0x000fe20000004200 */
[----:B--2---:R-:W-:-:S03]  /*34d0*/  FMNMX.FTZ R134, R2, R3, !PT ;  /* 0x0000000302867209 */ /* 0x004fc60007810000 */
[----:B------:R-:W-:Y:S01]  /*34e0*/  LDSM.16.MT88.4 R120, [R42+0x2400] ;  /* 0x002400002a78783b */ /* 0x000fe20000004200 */
[C---:B------:R-:W-:Y:S01]  /*34f0*/  FSETP.NEU.FTZ.AND P0, PT, R134.reuse, -INF , PT ;  /* 0xff8000008600780b */ /* 0x040fe20003f1d000 */
[----:B-1----:R-:W-:Y:S02]  /*3500*/  FMUL.FTZ R2, R134, UR4 ;  /* 0x0000000486027c20 */ /* 0x002fe40008410000 */
[----:B------:R-:W-:Y:S03]  /*3510*/  STL [R1+0x64], R134 ;  /* 0x0000648601007387 */ /* 0x000fe60000100800 */
[----:B------:R-:W-:Y:S02]  /*3520*/  FSEL R40, R2, RZ, P0 ;  /* 0x000000ff02287208 */ /* 0x000fe40000000000 */
[----:B------:R-:W-:Y:S02]  /*3530*/  FMNMX3.FTZ R2, R39, R47, R38, !PT ;  /* 0x0000002f27027276 */ /* 0x000fe40007810026 */
[----:B------:R-:W-:-:S02]  /*3540*/  ISETP.NE.AND P0, PT, R20, RZ, PT ;  /* 0x000000ff1400720c */ /* 0x000fc40003f05270 */
[----:B------:R-:W-:Y:S02]  /*3550*/  FMNMX3.FTZ R2, R2, R26, R100, !PT ;  /* 0x0000001a02027276 */ /* 0x000fe40007810064 */
[----:B------:R-:W-:Y:S02]  /*3560*/  FSEL R158, R66, -INF , !P0 ;  /* 0xff800000429e7808 */ /* 0x000fe40004000000 */
[----:B------:R-:W-:-:S04]  /*3570*/  FMNMX3.FTZ R2, R2, R75, R74, !PT ;  /* 0x0000004b02027276 */ /* 0x000fc8000781004a */
[----:B------:R-:W-:-:S04]  /*3580*/  FMNMX3.FTZ R2, R2, R45, R184, !PT ;  /* 0x0000002d02027276 */ /* 0x000fc800078100b8 */
[----:B------:R-:W-:-:S04]  /*3590*/  FMNMX3.FTZ R2, R2, R171, R158, !PT ;  /* 0x000000ab02027276 */ /* 0x000fc8000781009e */
[----:B------:R-:W-:-:S04]  /*35a0*/  FMNMX3.FTZ R2, R2, R159, R217, !PT ;  /* 0x0000009f02027276 */ /* 0x000fc800078100d9 */
[----:B------:R-:W-:-:S04]  /*35b0*/  FMNMX3.FTZ R2, R2, R231, R242, !PT ;  /* 0x000000e702027276 */ /* 0x000fc800078100f2 */
[----:B------:R-:W-:-:S05]  /*35c0*/  FMNMX.FTZ R2, R230, R2, !PT ;  /* 0x00000002e6027209 */ /* 0x000fca0007810000 */
[----:B------:R-:W1:Y:S02]  /*35d0*/  SHFL.BFLY PT, R3, R2, 0x2, 0x1f ;  /* 0x0c401f0002037f89 */ /* 0x000e6400000e0000 */
[----:B-1----:R-:W-:-:S05]  /*35e0*/  FMNMX.FTZ R2, R2, R3, !PT ;  /* 0x0000000302027209 */ /* 0x002fca0007810000 */
[----:B------:R-:W1:Y:S02]  /*35f0*/  SHFL.BFLY PT, R3, R2, 0x1, 0x1f ;  /* 0x0c201f0002037f89 */ /* 0x000e6400000e0000 */
[----:B-1----:R-:W-:Y:S01]  /*3600*/  FMNMX.FTZ R132, R2, R3, !PT ;  /* 0x0000000302847209 */ /* 0x002fe20007810000 */
[----:B------:R-:W-:-:S03]  /*3610*/  VIADD R3, R129, 0xfffffffe ;  /* 0xfffffffe81037836 */ /* 0x000fc60000000000 */
[C---:B------:R-:W-:Y:S01]  /*3620*/  FSETP.NEU.FTZ.AND P0, PT, R132.reuse, -INF , PT ;  /* 0xff8000008400780b */ /* 0x040fe20003f1d000 */
[----:B------:R-:W-:Y:S01]  /*3630*/  FMUL.FTZ R2, R132, UR4 ;  /* 0x0000000484027c20 */ /* 0x000fe20008410000 */
[----:B------:R-:W-:Y:S01]  /*3640*/  LOP3.LUT R3, R225, R3, R177, 0x96, !PT ;  /* 0x00000003e1037212 */ /* 0x000fe200078e96b1 */
[----:B------:R-:W-:Y:S03]  /*3650*/  STL [R1+0x68], R132 ;  /* 0x0000688401007387 */ /* 0x000fe60000100800 */
[----:B------:R-:W-:Y:S01]  /*3660*/  FSEL R23, R2, RZ, P0 ;  /* 0x000000ff02177208 */ /* 0x000fe20000000000 */
[----:B------:R-:W-:Y:S01]  /*3670*/  IMAD.WIDE.U32 R16, R3, -0x326172a9, RZ ;  /* 0xcd9e8d5703107825 */ /* 0x000fe200078e00ff */
[----:B------:R-:W-:Y:S01]  /*3680*/  SHF.R.U32.HI R2, RZ, 0x5, R185 ;  /* 0x00000005ff027819 */ /* 0x000fe200000116b9 */
[----:B------:R-:W-:Y:S01]  /*3690*/  STL [R1+0x6c], R185 ;  /* 0x00006cb901007387 */ /* 0x000fe20000100800 */
[----:B------:R-:W-:-:S02]  /*36a0*/  ISETP.NE.AND P0, PT, R20, RZ, PT ;  /* 0x000000ff1400720c */ /* 0x000fc40003f05270 */
[----:B------:R-:W1:Y:S01]  /*36b0*/  LDC R20, c[0x0][0x4f8] ;  /* 0x00013e00ff147b82 */ /* 0x000e620000000800 */
[----:B------:R-:W-:Y:S01]  /*36c0*/  IMAD R12, R153, 0x8, R2 ;  /* 0x00000008990c7824 */ /* 0x000fe200078e0202 */
[----:B------:R-:W-:Y:S01]  /*36d0*/  FSEL R138, R108, -INF , !P0 ;  /* 0xff8000006c8a7808 */ /* 0x000fe20004000000 */
[----:B------:R-:W-:Y:S01]  /*36e0*/  STL.64 [R1+0x20], R176 ;  /* 0x000020b001007387 */ /* 0x000fe20000100a00 */
[----:B------:R-:W-:Y:S01]  /*36f0*/  FSEL R124, R110, -INF , !P0 ;  /* 0xff8000006e7c7808 */ /* 0x000fe20004000000 */
[C---:B------:R-:W-:Y:S02]  /*3700*/  VIADD R2, R12.reuse, 0x4 ;  /* 0x000000040c027836 */ /* 0x040fe40000000000 */
[----:B------:R-:W-:Y:S01]  /*3710*/  IMAD.WIDE.U32 R180, R12, -0x326172a9, RZ ;  /* 0xcd9e8d570cb47825 */ /* 0x000fe200078e00ff */
[----:B------:R-:W-:Y:S03]  /*3720*/  LDSM.16.MT88.4 R108, [R42+0x400] ;  /* 0x000400002a6c783b */ /* 0x000fe60000004200 */
[----:B------:R-:W-:-:S05]  /*3730*/  IMAD.WIDE.U32 R182, R2, -0x326172a9, RZ ;  /* 0xcd9e8d5702b67825 */ /* 0x000fca00078e00ff */
[----:B------:R-:W-:-:S05]  /*3740*/  LOP3.LUT R2, R224, R72, R183, 0x96, !PT ;  /* 0x00000048e0027212 */ /* 0x000fca00078e96b7 */
[----:B------:R-:W-:Y:S01]  /*3750*/  IMAD.WIDE.U32 R188, R2, -0x2daee0ad, RZ ;  /* 0xd2511f5302bc7825 */ /* 0x000fe200078e00ff */
[----:B-1----:R-:W-:-:S04]  /*3760*/  LOP3.LUT R20, R20, 0xff, RZ, 0xc0, !PT ;  /* 0x000000ff14147812 */ /* 0x002fc800078ec0ff */
[----:B------:R-:W-:Y:S01]  /*3770*/  LOP3.LUT R2, R13, R176, R189, 0x96, !PT ;  /* 0x000000b00d027212 */ /* 0x000fe200078e96bd */
[----:B------:R-:W-:Y:S01]  /*3780*/  STL.64 [R1+0x30], R188 ;  /* 0x000030bc01007387 */ /* 0x000fe20000100a00 */
[----:B------:R-:W-:-:S03]  /*3790*/  IMAD R20, R20, 0x10000, R20 ;  /* 0x0001000014147824 */ /* 0x000fc600078e0214 */
[----:B------:R-:W-:Y:S01]  /*37a0*/  IMAD.WIDE.U32 R172, R2, -0x326172a9, RZ ;  /* 0xcd9e8d5702ac7825 */ /* 0x000fe200078e00ff */
[C-C-:B------:R-:W-:Y:S02]  /*37b0*/  LOP3.LUT R2, R15.reuse, R182, R17.reuse, 0x96, !PT ;  /* 0x000000b60f027212 */ /* 0x140fe400078e9611 */
[----:B------:R-:W-:Y:S02]  /*37c0*/  LOP3.LUT R17, R15, R180, R17, 0x96, !PT ;  /* 0x000000b40f117212 */ /* 0x000fe400078e9611 */
[----:B------:R-:W-:Y:S01]  /*37d0*/  LOP3.LUT R3, R0, R16, R173, 0x96, !PT ;  /* 0x0000001000037212 */ /* 0x000fe200078e96ad */
[----:B------:R-:W-:Y:S01]  /*37e0*/  IMAD.WIDE.U32 R4, R2, -0x2daee0ad, RZ ;  /* 0xd2511f5302047825 */ /* 0x000fe200078e00ff */
[----:B------:R-:W-:Y:S03]  /*37f0*/  STL.64 [R1+0x18], R172 ;  /* 0x000018ac01007387 */ /* 0x000fe60000100a00 */
[----:B------:R-:W-:Y:S01]  /*3800*/  IMAD.WIDE.U32 R2, R3, -0x2daee0ad, RZ ;  /* 0xd2511f5303027825 */ /* 0x000fe200078e00ff */
[----:B------:R-:W-:-:S04]  /*3810*/  LOP3.LUT R5, R150, R188, R5, 0x96, !PT ;  /* 0x000000bc96057212 */ /* 0x000fc800078e9605 */
[----:B------:R-:W-:Y:S01]  /*3820*/  LOP3.LUT R3, R149, R4, R3, 0x96, !PT ;  /* 0x0000000495037212 */ /* 0x000fe200078e9603 */
[----:B------:R-:W-:-:S04]  /*3830*/  IMAD.WIDE.U32 R4, R5, -0x326172a9, RZ ;  /* 0xcd9e8d5705047825 */ /* 0x000fc800078e00ff */
[----:B------:R-:W-:Y:S01]  /*3840*/  IMAD.WIDE.U32 R6, R3, -0x326172a9, RZ ;  /* 0xcd9e8d5703067825 */ /* 0x000fe200078e00ff */
[----:B------:R-:W-:-:S04]  /*3850*/  LOP3.LUT R5, R227, R172, R5, 0x96, !PT ;  /* 0x000000ace3057212 */ /* 0x000fc800078e9605 */
[----:B------:R-:W-:Y:S01]  /*3860*/  LOP3.LUT R3, R228, R4, R7, 0x96, !PT ;  /* 0x00000004e4037212 */ /* 0x000fe200078e9607 */
[----:B------:R-:W-:-:S04]  /*3870*/  IMAD.WIDE.U32 R4, R5, -0x2daee0ad, RZ ;  /* 0xd2511f5305047825 */ /* 0x000fc800078e00ff */
[----:B------:R-:W-:-:S05]  /*3880*/  IMAD.WIDE.U32 R28, R3, -0x2daee0ad, RZ ;  /* 0xd2511f53031c7825 */ /* 0x000fca00078e00ff */
[----:B------:R-:W-:Y:S02]  /*3890*/  LOP3.LUT R3, R156, R4, R29, 0x96, !PT ;  /* 0x000000049c037212 */ /* 0x000fe400078e961d */
[----:B------:R-:W-:-:S03]  /*38a0*/  LOP3.LUT R4, R151, R2, R5, 0x96, !PT ;  /* 0x0000000297047212 */ /* 0x000fc600078e9605 */
[----:B------:R-:W-:-:S04]  /*38b0*/  IMAD.WIDE.U32 R2, R3, -0x326172a9, RZ ;  /* 0xcd9e8d5703027825 */ /* 0x000fc800078e00ff */
[----:B------:R-:W-:Y:S01]  /*38c0*/  IMAD.WIDE.U32 R4, R4, -0x326172a9, RZ ;  /* 0xcd9e8d5704047825 */ /* 0x000fe200078e00ff */
[C---:B------:R-:W-:Y:S02]  /*38d0*/  PRMT R10, R2.reuse, 0x7771, RZ ;  /* 0x00007771020a7816 */ /* 0x040fe400000000ff */
[C---:B------:R-:W-:Y:S01]  /*38e0*/  PRMT R9, R2.reuse, 0x7773, RZ ;  /* 0x0000777302097816 */ /* 0x040fe200000000ff */
[----:B------:R-:W-:Y:S01]  /*38f0*/  IMAD.MOV.U32 R7, RZ, RZ, R2 ;  /* 0x000000ffff077224 */ /* 0x000fe200078e0002 */
[----:B------:R-:W-:Y:S02]  /*3900*/  PRMT R8, R2, 0x7772, RZ ;  /* 0x0000777202087816 */ /* 0x000fe400000000ff */
[----:B------:R-:W-:Y:S01]  /*3910*/  LOP3.LUT R2, R223, R4, R3, 0x96, !PT ;  /* 0x00000004df027212 */ /* 0x000fe200078e9603 */
[--C-:B------:R-:W-:Y:S01]  /*3920*/  FFMA.FTZ R3, R37, UR4, -R40.reuse ;  /* 0x0000000425037c23 */ /* 0x100fe20008010828 */
[--C-:B------:R-:W-:Y:S01]  /*3930*/  FFMA.FTZ R4, R25, UR4, -R40.reuse ;  /* 0x0000000419047c23 */ /* 0x100fe20008010828 */
[----:B------:R-:W-:Y:S01]  /*3940*/  LOP3.LUT R14, R226, R6, R5, 0x96, !PT ;  /* 0x00000006e20e7212 */ /* 0x000fe200078e9605 */
[----:B------:R-:W-:Y:S01]  /*3950*/  FFMA.FTZ R6, R24, UR4, -R40 ;  /* 0x0000000418067c23 */ /* 0x000fe20008010828 */
[----:B------:R1:W-:Y:S01]  /*3960*/  MUFU.EX2 R220, R3 ;  /* 0x0000000300dc7308 */ /* 0x0003e20000000800 */
[----:B------:R-:W-:-:S02]  /*3970*/  LOP3.LUT R5, R2, 0xff, RZ, 0xc0, !PT ;  /* 0x000000ff02057812 */ /* 0x000fc400078ec0ff */
[----:B------:R-:W-:Y:S01]  /*3980*/  LOP3.LUT R7, R7, 0xff, RZ, 0xc0, !PT ;  /* 0x000000ff07077812 */ /* 0x000fe200078ec0ff */
[----:B------:R2:W-:Y:S01]  /*3990*/  MUFU.EX2 R200, R4 ;  /* 0x0000000400c87308 */ /* 0x0005e20000000800 */
[----:B------:R-:W-:Y:S02]  /*39a0*/  PRMT R11, R8, 0x5410, R9 ;  /* 0x00005410080b7816 */ /* 0x000fe40000000009 */
[----:B------:R-:W-:Y:S01]  /*39b0*/  PRMT R10, R7, 0x5410, R10 ;  /* 0x00005410070a7816 */ /* 0x000fe2000000000a */
[----:B------:R3:W-:Y:S01]  /*39c0*/  MUFU.EX2 R166, R6 ;  /* 0x0000000600a67308 */ /* 0x0007e20000000800 */
[----:B------:R-:W-:Y:S01]  /*39d0*/  FFMA.FTZ R7, R26, UR4, -R23 ;  /* 0x000000041a077c23 */ /* 0x000fe20008010817 */
[----:B------:R-:W-:-:S03]  /*39e0*/  LOP3.LUT R8, R224, R72, R181, 0x96, !PT ;  /* 0x00000048e0087212 */ /* 0x000fc600078e96b5 */
[----:B------:R-:W-:Y:S01]  /*39f0*/  MUFU.EX2 R178, R7 ;  /* 0x0000000700b27308 */ /* 0x000fe20000000800 */
[----:B-1----:R-:W-:Y:S01]  /*3a00*/  LOP3.LUT R3, R2, 0xffff, RZ, 0xc0, !PT ;  /* 0x0000ffff02037812 */ /* 0x002fe200078ec0ff */
[----:B------:R-:W-:-:S04]  /*3a10*/  IMAD.WIDE.U32 R134, R8, -0x2daee0ad, RZ ;  /* 0xd2511f5308867825 */ /* 0x000fc800078e00ff */
[----:B--2---:R-:W-:Y:S01]  /*3a20*/  FFMA.FTZ R4, R22, UR4, -R40 ;  /* 0x0000000416047c23 */ /* 0x004fe20008010828 */
[----:B------:R-:W-:Y:S01]  /*3a30*/  SHF.R.U32.HI R3, RZ, 0x8, R3 ;  /* 0x00000008ff037819 */ /* 0x000fe20000011603 */
[----:B------:R-:W-:Y:S02]  /*3a40*/  STL.64 [R1+0x28], R134 ;  /* 0x0000288601007387 */ /* 0x000fe40000100a00 */
[----:B------:R1:W2:Y:S01]  /*3a50*/  MUFU.EX2 R164, R4 ;  /* 0x0000000400a47308 */ /* 0x0002a20000000800 */
[----:B------:R-:W-:Y:S01]  /*3a60*/  PRMT R9, R5, 0x5410, R3 ;  /* 0x0000541005097816 */ /* 0x000fe20000000003 */
[--C-:B------:R-:W-:Y:S01]  /*3a70*/  FFMA.FTZ R3, R39, UR4, -R23.reuse ;  /* 0x0000000427037c23 */ /* 0x100fe20008010817 */
[----:B---3--:R-:W-:Y:S01]  /*3a80*/  SHF.R.U32.HI R6, RZ, 0x18, R2 ;  /* 0x00000018ff067819 */ /* 0x008fe20000011602 */
[--C-:B------:R-:W-:Y:S02]  /*3a90*/  FFMA.FTZ R5, R47, UR4, -R23.reuse ;  /* 0x000000042f057c23 */ /* 0x100fe40008010817 */
[----:B------:R3:W-:Y:S04]  /*3aa0*/  MUFU.EX2 R186, R3 ;  /* 0x0000000300ba7308 */ /* 0x0007e80000000800 */
[----:B------:R-:W-:Y:S01]  /*3ab0*/  MUFU.EX2 R187, R5 ;  /* 0x0000000500bb7308 */ /* 0x000fe20000000800 */
[----:B-1----:R-:W-:-:S04]  /*3ac0*/  FFMA.FTZ R4, R38, UR4, -R23 ;  /* 0x0000000426047c23 */ /* 0x002fc80008010817 */
[----:B------:R1:W4:Y:S01]  /*3ad0*/  MUFU.EX2 R165, R4 ;  /* 0x0000000400a57308 */ /* 0x0003220000000800 */
[----:B---3--:R-:W-:Y:S02]  /*3ae0*/  PRMT R3, R2, 0x7632, R3 ;  /* 0x0000763202037816 */ /* 0x008fe40000000003 */
[----:B------:R-:W-:Y:S02]  /*3af0*/  HSET2.LE.AND R2, R10, R20, PT ;  /* 0x000000140a027233 */ /* 0x000fe40003803000 */
[----:B-1----:R-:W-:Y:S02]  /*3b00*/  LOP3.LUT R4, R3, 0xff, RZ, 0xc0, !PT ;  /* 0x000000ff03047812 */ /* 0x002fe400078ec0ff */
[----:B--2---:R-:W-:Y:S02]  /*3b10*/  F2FP.BF16.F32.PACK_AB R3, R164, R166 ;  /* 0x000000a6a403723e */ /* 0x004fe400000010ff */
[----:B------:R-:W-:Y:S02]  /*3b20*/  PRMT R5, R4, 0x5410, R6 ;  /* 0x0000541004057816 */ /* 0x000fe40000000006 */
[----:B------:R-:W-:-:S02]  /*3b30*/  LOP3.LUT R4, R11, 0xff00ff, RZ, 0xc0, !PT ;  /* 0x00ff00ff0b047812 */ /* 0x000fc400078ec0ff */
[----:B------:R-:W-:Y:S02]  /*3b40*/  LOP3.LUT R6, R3, R2, RZ, 0xc0, !PT ;  /* 0x0000000203067212 */ /* 0x000fe400078ec0ff */
[----:B------:R-:W-:Y:S02]  /*3b50*/  FMNMX3.FTZ R3, R133, R128, R126, !PT ;  /* 0x0000008085037276 */ /* 0x000fe4000781007e */
[--C-:B------:R-:W-:Y:S02]  /*3b60*/  HSET2.LE.AND R2, R4, R20.reuse, PT ;  /* 0x0000001404027233 */ /* 0x100fe40003803000 */
[----:B------:R-:W-:Y:S02]  /*3b70*/  FMNMX3.FTZ R10, R3, R127, R147, !PT ;  /* 0x0000007f030a7276 */ /* 0x000fe40007810093 */
[----:B----4-:R-:W-:Y:S02]  /*3b80*/  F2FP.BF16.F32.PACK_AB R3, R178, R165 ;  /* 0x000000a5b203723e */ /* 0x010fe400000010ff */
[----:B------:R-:W-:-:S02]  /*3b90*/  HSET2.LE.AND R4, R9, R20, PT ;  /* 0x0000001409047233 */ /* 0x000fc40003803000 */
[----:B------:R-:W-:Y:S02]  /*3ba0*/  LOP3.LUT R7, R3, R2, RZ, 0xc0, !PT ;  /* 0x0000000203077212 */ /* 0x000fe400078ec0ff */
[----:B------:R-:W-:Y:S02]  /*3bb0*/  FMNMX3.FTZ R3, R10, R145, R143, !PT ;  /* 0x000000910a037276 */ /* 0x000fe4000781008f */
[----:B------:R-:W-:Y:S02]  /*3bc0*/  HSET2.LE.AND R8, R5, R20, PT ;  /* 0x0000001405087233 */ /* 0x000fe40003803000 */
[----:B------:R-:W-:Y:S02]  /*3bd0*/  FMNMX3.FTZ R3, R3, R141, R160, !PT ;  /* 0x0000008d03037276 */ /* 0x000fe400078100a0 */
[----:B------:R-:W-:Y:S02]  /*3be0*/  F2FP.BF16.F32.PACK_AB R5, R200, R220 ;  /* 0x000000dcc805723e */ /* 0x000fe400000010ff */
[----:B------:R-:W-:-:S02]  /*3bf0*/  FMNMX3.FTZ R3, R3, R157, R138, !PT ;  /* 0x0000009d03037276 */ /* 0x000fc4000781008a */
[----:B------:R-:W-:Y:S02]  /*3c00*/  F2FP.BF16.F32.PACK_AB R9, R187, R186 ;  /* 0x000000babb09723e */ /* 0x000fe400000010ff */
[----:B------:R-:W-:Y:S02]  /*3c10*/  FMNMX3.FTZ R3, R3, R137, R240, !PT ;  /* 0x0000008903037276 */ /* 0x000fe400078100f0 */
[----:B------:R-:W-:Y:S02]  /*3c20*/  LOP3.LUT R4, R5, R4, RZ, 0xc0, !PT ;  /* 0x0000000405047212 */ /* 0x000fe400078ec0ff */
[----:B------:R-:W-:Y:S02]  /*3c30*/  FMNMX3.FTZ R3, R3, R229, R221, !PT ;  /* 0x000000e503037276 */ /* 0x000fe400078100dd */
[----:B------:R-:W-:Y:S01]  /*3c40*/  LOP3.LUT R5, R9, R8, RZ, 0xc0, !PT ;  /* 0x0000000809057212 */ /* 0x000fe200078ec0ff */
[----:B------:R-:W-:Y:S01]  /*3c50*/  IMAD.WIDE.U32 R8, R14, -0x2daee0ad, RZ ;  /* 0xd2511f530e087825 */ /* 0x000fe200078e00ff */
[----:B------:R-:W-:-:S02]  /*3c60*/  FMNMX.FTZ R3, R219, R3, !PT ;  /* 0x00000003db037209 */ /* 0x000fc40007810000 */
[----:B------:R-:W-:Y:S02]  /*3c70*/  LOP3.LUT R2, R13, R176, R135, 0x96, !PT ;  /* 0x000000b00d027212 */ /* 0x000fe400078e9687 */
[C---:B------:R-:W-:Y:S01]  /*3c80*/  PRMT R15, R8.reuse, 0x7773, RZ ;  /* 0x00007773080f7816 */ /* 0x040fe200000000ff */
[----:B------:R-:W1:Y:S01]  /*3c90*/  SHFL.BFLY PT, R12, R3, 0x2, 0x1f ;  /* 0x0c401f00030c7f89 */ /* 0x000e6200000e0000 */
[----:B------:R-:W-:Y:S01]  /*3ca0*/  PRMT R14, R8, 0x7772, RZ ;  /* 0x00007772080e7816 */ /* 0x000fe200000000ff */
[----:B------:R-:W-:Y:S01]  /*3cb0*/  IMAD.WIDE.U32 R174, R2, -0x326172a9, RZ ;  /* 0xcd9e8d5702ae7825 */ /* 0x000fe200078e00ff */
[----:B------:R-:W-:Y:S01]  /*3cc0*/  LOP3.LUT R2, R252, R28, R9, 0x96, !PT ;  /* 0x0000001cfc027212 */ /* 0x000fe200078e9609 */
[----:B------:R-:W-:Y:S02]  /*3cd0*/  HMMA.16816.F32.BF16 R24, R4, R76, RZ ;  /* 0x0000004c0418723c */ /* 0x000fe400000418ff */
[----:B------:R-:W-:Y:S01]  /*3ce0*/  IMAD.MOV.U32 R9, RZ, RZ, R8 ;  /* 0x000000ffff097224 */ /* 0x000fe200078e0008 */
[----:B------:R-:W-:Y:S01]  /*3cf0*/  PRMT R10, R2, 0x7632, R10 ;  /* 0x00007632020a7816 */ /* 0x000fe2000000000a */
[----:B------:R-:W-:Y:S01]  /*3d00*/  STL.64 [R1+0x10], R174 ;  /* 0x000010ae01007387 */ /* 0x000fe20000100a00 */
[----:B------:R-:W-:-:S02]  /*3d10*/  LOP3.LUT R21, R0, R16, R175, 0x96, !PT ;  /* 0x0000001000157212 */ /* 0x000fc400078e96af */
[----:B------:R-:W-:Y:S01]  /*3d20*/  PRMT R16, R8, 0x7771, RZ ;  /* 0x0000777108107816 */ /* 0x000fe200000000ff */
[C---:B------:R-:W-:Y:S01]  /*3d30*/  HMMA.16816.F32.BF16 R36, R4.reuse, R80, RZ ;  /* 0x000000500424723c */ /* 0x040fe200000418ff */
[----:B------:R-:W-:Y:S02]  /*3d40*/  LOP3.LUT R13, R9, 0xff, RZ, 0xc0, !PT ;  /* 0x000000ff090d7812 */ /* 0x000fe400078ec0ff */
[C---:B------:R-:W-:Y:S02]  /*3d50*/  LOP3.LUT R8, R2.reuse, 0xffff, RZ, 0xc0, !PT ;  /* 0x0000ffff02087812 */ /* 0x040fe400078ec0ff */
[----:B------:R-:W-:Y:S02]  /*3d60*/  LOP3.LUT R11, R2, 0xff, RZ, 0xc0, !PT ;  /* 0x000000ff020b7812 */ /* 0x000fe400078ec0ff */
[----:B------:R-:W-:Y:S01]  /*3d70*/  SHF.R.U32.HI R9, RZ, 0x18, R2 ;  /* 0x00000018ff097819 */ /* 0x000fe20000011602 */
[----:B------:R-:W-:Y:S01]  /*3d80*/  HMMA.16816.F32.BF16 R48, R4, R84, RZ ;  /* 0x000000540430723c */ /* 0x000fe200000418ff */
[----:B------:R-:W-:-:S02]  /*3d90*/  LOP3.LUT R2, R10, 0xff, RZ, 0xc0, !PT ;  /* 0x000000ff0a027812 */ /* 0x000fc400078ec0ff */
[----:B------:R-:W-:Y:S02]  /*3da0*/  PRMT R10, R14, 0x5410, R15 ;  /* 0x000054100e0a7816 */ /* 0x000fe4000000000f */
[----:B------:R-:W-:Y:S02]  /*3db0*/  PRMT R15, R13, 0x5410, R16 ;  /* 0x000054100d0f7816 */ /* 0x000fe40000000010 */
[----:B------:R-:W-:Y:S01]  /*3dc0*/  PRMT R13, R2, 0x5410, R9 ;  /* 0x00005410020d7816 */ /* 0x000fe20000000009 */
[----:B------:R-:W-:Y:S01]  /*3dd0*/  FFMA.FTZ R2, R43, UR4, -R40 ;  /* 0x000000042b027c23 */ /* 0x000fe20008010828 */
[----:B-1----:R-:W-:Y:S01]  /*3de0*/  FMNMX.FTZ R19, R3, R12, !PT ;  /* 0x0000000c03137209 */ /* 0x002fe20007810000 */
[----:B------:R-:W-:Y:S01]  /*3df0*/  FFMA.FTZ R9, R74, UR4, -R23 ;  /* 0x000000044a097c23 */ /* 0x000fe20008010817 */
[----:B------:R-:W-:Y:S01]  /*3e00*/  FMNMX3.FTZ R3, R140, R139, R130, !PT ;  /* 0x0000008b8c037276 */ /* 0x000fe20007810082 */
[----:B------:R1:W-:Y:S01]  /*3e10*/  MUFU.EX2 R179, R2 ;  /* 0x0000000200b37308 */ /* 0x0003e20000000800 */
[----:B------:R-:W-:Y:S01]  /*3e20*/  SHF.R.U32.HI R8, RZ, 0x8, R8 ;  /* 0x00000008ff087819 */ /* 0x000fe20000011608 */
[----:B------:R-:W-:Y:S01]  /*3e30*/  HMMA.16816.F32.BF16 R32, R4, R92, RZ ;  /* 0x0000005c0420723c */ /* 0x000fe200000418ff */
[----:B------:R-:W-:Y:S01]  /*3e40*/  LOP3.LUT R10, R10, 0xff00ff, RZ, 0xc0, !PT ;  /* 0x00ff00ff0a0a7812 */ /* 0x000fe200078ec0ff */
[----:B------:R2:W-:Y:S01]  /*3e50*/  MUFU.EX2 R0, R9 ;  /* 0x0000000900007308 */ /* 0x0005e20000000800 */
[----:B------:R-:W-:Y:S01]  /*3e60*/  PRMT R14, R11, 0x5410, R8 ;  /* 0x000054100b0e7816 */ /* 0x000fe20000000008 */
[----:B------:R-:W-:-:S02]  /*3e70*/  FFMA.FTZ R8, R46, UR4, -R40 ;  /* 0x000000042e087c23 */ /* 0x000fc40008010828 */
[----:B------:R-:W-:Y:S02]  /*3e80*/  HSET2.LE.AND R11, R10, R20, PT ;  /* 0x000000140a0b7233 */ /* 0x000fe40003803000 */
[----:B------:R3:W-:Y:S01]  /*3e90*/  MUFU.EX2 R155, R8 ;  /* 0x00000008009b7308 */ /* 0x0007e20000000800 */
[----:B------:R-:W-:Y:S01]  /*3ea0*/  HMMA.16816.F32.BF16 R28, R4, R88, RZ ;  /* 0x00000058041c723c */ /* 0x000fe200000418ff */
[----:B-1----:R-:W-:Y:S01]  /*3eb0*/  FMNMX3.FTZ R2, R3, R131, R148, !PT ;  /* 0x0000008303027276 */ /* 0x002fe20007810094 */
[----:B------:R-:W-:-:S03]  /*3ec0*/  FFMA.FTZ R3, R18, UR4, -R40 ;  /* 0x0000000412037c23 */ /* 0x000fc60008010828 */
[----:B------:R-:W-:Y:S01]  /*3ed0*/  FMNMX3.FTZ R2, R2, R146, R144, !PT ;  /* 0x0000009202027276 */ /* 0x000fe20007810090 */
[----:B------:R1:W-:Y:S01]  /*3ee0*/  MUFU.EX2 R190, R3 ;  /* 0x0000000300be7308 */ /* 0x0003e20000000800 */
[--C-:B--2---:R-:W-:Y:S01]  /*3ef0*/  FFMA.FTZ R9, R75, UR4, -R23.reuse ;  /* 0x000000044b097c23 */ /* 0x104fe20008010817 */
[C---:B------:R-:W-:Y:S01]  /*3f00*/  HMMA.16816.F32.BF16 R52, R4.reuse, R96, RZ ;  /* 0x000000600434723c */ /* 0x040fe200000418ff */
[----:B------:R-:W-:Y:S01]  /*3f10*/  FMNMX3.FTZ R2, R2, R142, R162, !PT ;  /* 0x0000008e02027276 */ /* 0x000fe200078100a2 */
[----:B---3--:R-:W-:Y:S01]  /*3f20*/  FFMA.FTZ R8, R44, UR4, -R40 ;  /* 0x000000042c087c23 */ /* 0x008fe20008010828 */
[----:B------:R2:W-:Y:S04]  /*3f30*/  MUFU.EX2 R132, R9 ;  /* 0x0000000900847308 */ /* 0x0005e80000000800 */
[----:B------:R3:W4:Y:S01]  /*3f40*/  MUFU.EX2 R191, R8 ;  /* 0x0000000800bf7308 */ /* 0x0007220000000800 */
[----:B------:R-:W-:Y:S01]  /*3f50*/  HMMA.16816.F32.BF16 R56, R4, R78, RZ ;  /* 0x0000004e0438723c */ /* 0x000fe200000418ff */
[----:B-1----:R-:W-:Y:S01]  /*3f60*/  FMNMX3.FTZ R3, R2, R161, R124, !PT ;  /* 0x000000a102037276 */ /* 0x002fe2000781007c */
[----:B------:R-:W-:-:S02]  /*3f70*/  FFMA.FTZ R2, R100, UR4, -R23 ;  /* 0x0000000464027c23 */ /* 0x000fc40008010817 */
[----:B------:R-:W-:Y:S01]  /*3f80*/  LDSM.16.MT88.4 R100, [R42+0x1400] ;  /* 0x001400002a64783b */ /* 0x000fe20000004200 */
[----:B------:R-:W-:Y:S01]  /*3f90*/  FMNMX3.FTZ R3, R3, R125, R203, !PT ;  /* 0x0000007d03037276 */ /* 0x000fe200078100cb */
[----:B------:R1:W-:Y:S01]  /*3fa0*/  MUFU.EX2 R167, R2 ;  /* 0x0000000200a77308 */ /* 0x0003e20000000800 */
[----:B--2---:R-:W-:Y:S01]  /*3fb0*/  HSET2.LE.AND R9, R13, R20, PT ;  /* 0x000000140d097233 */ /* 0x004fe20003803000 */
[----:B------:R-:W-:Y:S01]  /*3fc0*/  IMAD.WIDE.U32 R12, R17, -0x2daee0ad, RZ ;  /* 0xd2511f53110c7825 */ /* 0x000fe200078e00ff */
[----:B------:R-:W-:Y:S03]  /*3fd0*/  HMMA.16816.F32.BF16 R60, R4, R82, RZ ;  /* 0x00000052043c723c */ /* 0x000fe600000418ff */
[----:B---3--:R-:W-:Y:S01]  /*3fe0*/  FFMA.FTZ R8, R45, UR4, -R23 ;  /* 0x000000042d087c23 */ /* 0x008fe20008010817 */
[----:B------:R-:W-:-:S03]  /*3ff0*/  IMAD.WIDE.U32 R16, R21, -0x2daee0ad, RZ ;  /* 0xd2511f5315107825 */ /* 0x000fc600078e00ff */
[----:B------:R2:W3:Y:S01]  /*4000*/  MUFU.EX2 R154, R8 ;  /* 0x00000008009a7308 */ /* 0x0004e20000000800 */
[----:B------:R-:W-:Y:S01]  /*4010*/  HMMA.16816.F32.BF16 R72, R4, R86, RZ ;  /* 0x000000560448723c */ /* 0x000fe200000418ff */
[----:B-1----:R-:W-:-:S07]  /*4020*/  HSET2.LE.AND R2, R15, R20, PT ;  /* 0x000000140f027233 */ /* 0x002fce0003803000 */
[----:B------:R-:W-:Y:S01]  /*4030*/  HMMA.16816.F32.BF16 R68, R4, R94, RZ ;  /* 0x0000005e0444723c */ /* 0x000fe200000418ff */
[----:B--2---:R-:W-:Y:S02]  /*4040*/  FMNMX3.FTZ R8, R3, R202, R216, !PT ;  /* 0x000000ca03087276 */ /* 0x004fe400078100d8 */
[----:B----4-:R-:W-:Y:S02]  /*4050*/  F2FP.BF16.F32.PACK_AB R3, R190, R191 ;  /* 0x000000bfbe03723e */ /* 0x010fe400000010ff */
[----:B------:R-:W-:-:S03]  /*4060*/  FMNMX.FTZ R15, R201, R8, !PT ;  /* 0x00000008c90f7209 */ /* 0x000fc60007810000 */
[C---:B------:R-:W-:Y:S01]  /*4070*/  HMMA.16816.F32.BF16 R64, R4.reuse, R90, RZ ;  /* 0x0000005a0440723c */ /* 0x040fe200000418ff */
[----:B------:R-:W-:Y:S02]  /*4080*/  LOP3.LUT R10, R3, R2, RZ, 0xc0, !PT ;  /* 0x00000002030a7212 */ /* 0x000fe400078ec0ff */
[----:B---3--:R-:W-:Y:S01]  /*4090*/  F2FP.BF16.F32.PACK_AB R8, R154, R0 ;  /* 0x000000009a08723e */ /* 0x008fe200000010ff */
[----:B------:R-:W1:Y:S01]  /*40a0*/  SHFL.BFLY PT, R18, R15, 0x2, 0x1f ;  /* 0x0c401f000f127f89 */ /* 0x000e6200000e0000 */
[----:B------:R-:W-:Y:S02]  /*40b0*/  HSET2.LE.AND R2, R14, R20, PT ;  /* 0x000000140e027233 */ /* 0x000fe40003803000 */
[----:B------:R-:W-:Y:S01]  /*40c0*/  F2FP.BF16.F32.PACK_AB R3, R179, R155 ;  /* 0x0000009bb303723e */ /* 0x000fe200000010ff */
[----:B------:R-:W-:Y:S01]  /*40d0*/  HMMA.16816.F32.BF16 R44, R4, R98, RZ ;  /* 0x00000062042c723c */ /* 0x000fe200000418ff */
[----:B------:R-:W-:Y:S02]  /*40e0*/  LOP3.LUT R11, R8, R11, RZ, 0xc0, !PT ;  /* 0x0000000b080b7212 */ /* 0x000fe400078ec0ff */
[----:B------:R-:W-:-:S02]  /*40f0*/  F2FP.BF16.F32.PACK_AB R14, R132, R167 ;  /* 0x000000a7840e723e */ /* 0x000fc400000010ff */
[----:B------:R-:W-:Y:S02]  /*4100*/  LOP3.LUT R8, R3, R2, RZ, 0xc0, !PT ;  /* 0x0000000203087212 */ /* 0x000fe400078ec0ff */
[----:B------:R-:W-:Y:S02]  /*4110*/  LOP3.LUT R2, R150, R134, R13, 0x96, !PT ;  /* 0x0000008696027212 */ /* 0x000fe400078e960d */
[----:B------:R-:W2:Y:S01]  /*4120*/  SHFL.BFLY PT, R13, R19, 0x1, 0x1f ;  /* 0x0c201f00130d7f89 */ /* 0x000ea200000e0000 */
[----:B------:R-:W-:Y:S02]  /*4130*/  LOP3.LUT R9, R14, R9, RZ, 0xc0, !PT ;  /* 0x000000090e097212 */ /* 0x000fe400078ec0ff */
[----:B------:R-:W-:Y:S01]  /*4140*/  LOP3.LUT R4, R149, R12, R17, 0x96, !PT ;  /* 0x0000000c95047212 */ /* 0x000fe200078e9611 */
[----:B------:R-:W-:-:S04]  /*4150*/  IMAD.WIDE.U32 R2, R2, -0x326172a9, RZ ;  /* 0xcd9e8d5702027825 */ /* 0x000fc800078e00ff */
[C---:B------:R-:W-:Y:S01]  /*4160*/  HMMA.16816.F32.BF16 R244, R8.reuse, R116, R24 ;  /* 0x0000007408f4723c */ /* 0x040fe20000041818 */
[----:B------:R-:W-:Y:S01]  /*4170*/  IMAD.WIDE.U32 R24, R4, -0x326172a9, RZ ;  /* 0xcd9e8d5704187825 */ /* 0x000fe200078e00ff */
[----:B------:R-:W-:Y:S02]  /*4180*/  LOP3.LUT R3, R227, R174, R3, 0x96, !PT ;  /* 0x000000aee3037212 */ /* 0x000fe400078e9603 */
[----:B-1----:R-:W-:Y:S01]  /*4190*/  FMNMX.FTZ R4, R15, R18, !PT ;  /* 0x000000120f047209 */ /* 0x002fe20007810000 */
[----:B------:R-:W-:Y:S01]  /*41a0*/  IMAD.MOV.U32 R27, RZ, RZ, R135 ;  /* 0x000000ffff1b7224 */ /* 0x000fe200078e0087 */
[----:B------:R-:W-:Y:S01]  /*41b0*/  LOP3.LUT R2, R228, R2, R25, 0x96, !PT ;  /* 0x00000002e4027212 */ /* 0x000fe200078e9619 */
[----:B------:R-:W-:Y:S01]  /*41c0*/  IMAD.WIDE.U32 R6, R3, -0x2daee0ad, RZ ;  /* 0xd2511f5303067825 */ /* 0x000fe200078e00ff */
[----:B------:R-:W-:Y:S01]  /*41d0*/  HMMA.16816.F32.BF16 R236, R8, R108, R36 ;  /* 0x0000006c08ec723c */ /* 0x000fe20000041824 */
[----:B------:R-:W1:Y:S02]  /*41e0*/  SHFL.BFLY PT, R14, R4, 0x1, 0x1f ;  /* 0x0c201f00040e7f89 */ /* 0x000e6400000e0000 */
[----:B------:R-:W-:Y:S01]  /*41f0*/  IMAD.WIDE.U32 R152, R2, -0x2daee0ad, RZ ;  /* 0xd2511f5302987825 */ /* 0x000fe200078e00ff */
[----:B------:R-:W-:-:S03]  /*4200*/  LOP3.LUT R5, R151, R16, R7, 0x96, !PT ;  /* 0x0000001097057212 */ /* 0x000fc600078e9607 */
[----:B------:R-:W-:Y:S01]  /*4210*/  IMAD.MOV.U32 R18, RZ, RZ, R0 ;  /* 0x000000ffff127224 */ /* 0x000fe200078e0000 */
[----:B--2---:R-:W-:Y:S01]  /*4220*/  FMNMX.FTZ R136, R19, R13, !PT ;  /* 0x0000000d13887209 */ /* 0x004fe20007810000 */
[----:B------:R-:W-:Y:S01]  /*4230*/  IMAD.WIDE.U32 R16, R5, -0x326172a9, RZ ;  /* 0xcd9e8d5705107825 */ /* 0x000fe200078e00ff */
[----:B------:R-:W-:Y:S01]  /*4240*/  LOP3.LUT R2, R156, R6, R153, 0x96, !PT ;  /* 0x000000069c027212 */ /* 0x000fe200078e9699 */
[C---:B------:R-:W-:Y:S01]  /*4250*/  HMMA.16816.F32.BF16 R232, R8.reuse, R104, R48 ;  /* 0x0000006808e8723c */ /* 0x040fe20000041830 */
[C---:B------:R-:W-:Y:S01]  /*4260*/  FSETP.NEU.FTZ.AND P0, PT, R136.reuse, -INF , PT ;  /* 0xff8000008800780b */ /* 0x040fe20003f1d000 */
[----:B------:R-:W-:Y:S01]  /*4270*/  FMUL.FTZ R5, R136, UR4 ;  /* 0x0000000488057c20 */ /* 0x000fe20008410000 */
[----:B------:R-:W-:Y:S02]  /*4280*/  IMAD.MOV.U32 R26, RZ, RZ, R134 ;  /* 0x000000ffff1a7224 */ /* 0x000fe400078e0086 */
[----:B------:R-:W-:Y:S02]  /*4290*/  IMAD.WIDE.U32 R2, R2, -0x326172a9, RZ ;  /* 0xcd9e8d5702027825 */ /* 0x000fe400078e00ff */
[----:B------:R-:W-:Y:S01]  /*42a0*/  FSEL R22, R5, RZ, P0 ;  /* 0x000000ff05167208 */ /* 0x000fe20000000000 */
[C---:B------:R-:W-:Y:S01]  /*42b0*/  HMMA.16816.F32.BF16 R204, R8.reuse, R118, R56 ;  /* 0x0000007608cc723c */ /* 0x040fe20000041838 */
[----:B------:R-:W-:Y:S01]  /*42c0*/  IMAD.MOV.U32 R6, RZ, RZ, R2 ;  /* 0x000000ffff067224 */ /* 0x000fe200078e0002 */
[C---:B------:R-:W-:Y:S01]  /*42d0*/  PRMT R13, R2.reuse, 0x7771, RZ ;  /* 0x00007771020d7816 */ /* 0x040fe200000000ff */
[----:B------:R-:W-:Y:S01]  /*42e0*/  IMAD.MOV.U32 R49, RZ, RZ, R132 ;  /* 0x000000ffff317224 */ /* 0x000fe200078e0084 */
[----:B------:R-:W-:Y:S01]  /*42f0*/  PRMT R12, R2, 0x7773, RZ ;  /* 0x00007773020c7816 */ /* 0x000fe200000000ff */
[--C-:B------:R-:W-:Y:S01]  /*4300*/  FFMA.FTZ R5, R128, UR4, -R22.reuse ;  /* 0x0000000480057c23 */ /* 0x100fe20008010816 */
[----:B------:R-:W-:Y:S01]  /*4310*/  PRMT R7, R2, 0x7772, RZ ;  /* 0x0000777202077816 */ /* 0x000fe200000000ff */
[--C-:B------:R-:W-:Y:S01]  /*4320*/  FFMA.FTZ R2, R133, UR4, -R22.reuse ;  /* 0x0000000485027c23 */ /* 0x100fe20008010816 */
[----:B-1----:R-:W-:Y:S01]  /*4330*/  FMNMX.FTZ R135, R4, R14, !PT ;  /* 0x0000000e04877209 */ /* 0x002fe20007810000 */
[----:B------:R-:W-:Y:S01]  /*4340*/  FFMA.FTZ R4, R126, UR4, -R22 ;  /* 0x000000047e047c23 */ /* 0x000fe20008010816 */
[----:B------:R-:W-:Y:S01]  /*4350*/  LOP3.LUT R3, R223, R16, R3, 0x96, !PT ;  /* 0x00000010df037212 */ /* 0x000fe200078e9603 */
[----:B------:R1:W-:Y:S01]  /*4360*/  MUFU.EX2 R185, R2 ;  /* 0x0000000200b97308 */ /* 0x0003e20000000800 */
[----:B------:R-:W-:Y:S01]  /*4370*/  FSETP.NEU.FTZ.AND P0, PT, R135, -INF , PT ;  /* 0xff8000008700780b */ /* 0x000fe20003f1d000 */
[----:B------:R-:W-:Y:S01]  /*4380*/  IMAD.MOV.U32 R58, RZ, RZ, R172 ;  /* 0x000000ffff3a7224 */ /* 0x000fe200078e00ac */
[----:B------:R-:W-:Y:S01]  /*4390*/  LOP3.LUT R6, R6, 0xff, RZ, 0xc0, !PT ;  /* 0x000000ff06067812 */ /* 0x000fe200078ec0ff */
[----:B------:R-:W-:Y:S01]  /*43a0*/  MUFU.EX2 R0, R4 ;  /* 0x0000000400007308 */ /* 0x000fe20000000800 */
[----:B------:R-:W-:Y:S01]  /*43b0*/  PRMT R7, R7, 0x5410, R12 ;  /* 0x0000541007077816 */ /* 0x000fe2000000000c */
[----:B------:R-:W-:Y:S01]  /*43c0*/  IMAD.MOV.U32 R59, RZ, RZ, R173 ;  /* 0x000000ffff3b7224 */ /* 0x000fe200078e00ad */
[----:B------:R-:W-:Y:S01]  /*43d0*/  PRMT R14, R6, 0x5410, R13 ;  /* 0x00005410060e7816 */ /* 0x000fe2000000000d */
[----:B------:R2:W-:Y:S01]  /*43e0*/  MUFU.EX2 R43, R5 ;  /* 0x00000005002b7308 */ /* 0x0005e20000000800 */
[C---:B------:R-:W-:Y:S01]  /*43f0*/  PRMT R6, R3.reuse, 0x7632, R6 ;  /* 0x0000763203067816 */ /* 0x040fe20000000006 */
[----:B------:R-:W-:Y:S01]  /*4400*/  HMMA.16816.F32.BF16 R192, R8, R106, R72 ;  /* 0x0000006a08c0723c */ /* 0x000fe20000041848 */
[----:B------:R-:W-:Y:S01]  /*4410*/  LOP3.LUT R15, R3, 0xff, RZ, 0xc0, !PT ;  /* 0x000000ff030f7812 */ /* 0x000fe200078ec0ff */
[----:B------:R-:W-:Y:S01]  /*4420*/  IMAD.MOV.U32 R50, RZ, RZ, R190 ;  /* 0x000000ffff327224 */ /* 0x000fe200078e00be */
[----:B------:R-:W-:Y:S01]  /*4430*/  SHF.R.U32.HI R13, RZ, 0x18, R3 ;  /* 0x00000018ff0d7819 */ /* 0x000fe20000011603 */
[----:B-1----:R-:W-:Y:S01]  /*4440*/  FMUL.FTZ R2, R135, UR4 ;  /* 0x0000000487027c20 */ /* 0x002fe20008410000 */
[----:B------:R-:W-:Y:S01]  /*4450*/  LOP3.LUT R12, R7, 0xff00ff, RZ, 0xc0, !PT ;  /* 0x00ff00ff070c7812 */ /* 0x000fe200078ec0ff */
[----:B------:R-:W-:-:S02]  /*4460*/  IMAD.MOV.U32 R51, RZ, RZ, R191 ;  /* 0x000000ffff337224 */ /* 0x000fc400078e00bf */
[----:B------:R-:W-:Y:S01]  /*4470*/  IMAD.MOV.U32 R74, RZ, RZ, R174 ;  /* 0x000000ffff4a7224 */ /* 0x000fe200078e00ae */
[----:B------:R-:W-:Y:S01]  /*4480*/  FSEL R21, R2, RZ, P0 ;  /* 0x000000ff02157208 */ /* 0x000fe20000000000 */
[----:B------:R-:W-:Y:S01]  /*4490*/  FFMA.FTZ R2, R127, UR4, -R22 ;  /* 0x000000047f027c23 */ /* 0x000fe20008010816 */
[----:B------:R-:W-:Y:S01]  /*44a0*/  IMAD.MOV.U32 R75, RZ, RZ, R175 ;  /* 0x000000ffff4b7224 */ /* 0x000fe200078e00af */
[----:B--2---:R-:W-:Y:S01]  /*44b0*/  LOP3.LUT R5, R3, 0xffff, RZ, 0xc0, !PT ;  /* 0x0000ffff03057812 */ /* 0x004fe200078ec0ff */
[----:B------:R-:W-:Y:S01]  /*44c0*/  IMAD.MOV.U32 R48, RZ, RZ, R50 ;  /* 0x000000ffff307224 */ /* 0x000fe200078e0032 */
[----:B------:R1:W2:Y:S01]  /*44d0*/  MUFU.EX2 R127, R2 ;  /* 0x00000002007f7308 */ /* 0x0002a20000000800 */
[----:B------:R-:W-:Y:S01]  /*44e0*/  FFMA.FTZ R4, R140, UR4, -R21 ;  /* 0x000000048c047c23 */ /* 0x000fe20008010815 */
[----:B------:R-:W-:Y:S01]  /*44f0*/  IMAD.MOV.U32 R50, RZ, RZ, R51 ;  /* 0x000000ffff327224 */ /* 0x000fe200078e0033 */
[----:B------:R-:W-:Y:S01]  /*4500*/  HMMA.16816.F32.BF16 R212, R8, R100, R32 ;  /* 0x0000006408d4723c */ /* 0x000fe20000041820 */
[----:B------:R-:W-:Y:S01]  /*4510*/  IMAD.MOV.U32 R51, RZ, RZ, R18 ;  /* 0x000000ffff337224 */ /* 0x000fe200078e0012 */
[----:B------:R3:W-:Y:S01]  /*4520*/  MUFU.EX2 R134, R4 ;  /* 0x0000000400867308 */ /* 0x0007e20000000800 */
[----:B------:R-:W-:-:S02]  /*4530*/  IMAD.MOV.U32 R128, RZ, RZ, R48 ;  /* 0x000000ffff807224 */ /* 0x000fc400078e0030 */
[----:B------:R-:W-:Y:S02]  /*4540*/  IMAD.MOV.U32 R73, RZ, RZ, R165 ;  /* 0x000000ffff497224 */ /* 0x000fe400078e00a5 */
[----:B------:R-:W-:Y:S01]  /*4550*/  IMAD.MOV.U32 R48, RZ, RZ, R155 ;  /* 0x000000ffff307224 */ /* 0x000fe200078e009b */
[C---:B------:R-:W-:Y:S01]  /*4560*/  HMMA.16816.F32.BF16 R208, R8.reuse, R112, R28 ;  /* 0x0000007008d0723c */ /* 0x040fe2000004181c */
[----:B------:R-:W-:Y:S02]  /*4570*/  IMAD.MOV.U32 R133, RZ, RZ, R166 ;  /* 0x000000ffff857224 */ /* 0x000fe400078e00a6 */
[--C-:B-1----:R-:W-:Y:S01]  /*4580*/  FFMA.FTZ R2, R130, UR4, -R21.reuse ;  /* 0x0000000482027c23 */ /* 0x102fe20008010815 */
[----:B--2---:R-:W-:Y:S01]  /*4590*/  F2FP.BF16.F32.PACK_AB R3, R127, R0 ;  /* 0x000000007f03723e */ /* 0x004fe200000010ff */
[----:B------:R-:W-:Y:S02]  /*45a0*/  IMAD.MOV.U32 R130, RZ, RZ, R188 ;  /* 0x000000ffff827224 */ /* 0x000fe400078e00bc */
[----:B------:R1:W2:Y:S01]  /*45b0*/  MUFU.EX2 R39, R2 ;  /* 0x0000000200277308 */ /* 0x0002a20000000800 */
[----:B---3--:R-:W-:Y:S01]  /*45c0*/  FFMA.FTZ R4, R131, UR4, -R21 ;  /* 0x0000000483047c23 */ /* 0x008fe20008010815 */
[----:B------:R-:W-:Y:S01]  /*45d0*/  HMMA.16816.F32.BF16 R248, R8, R120, R52 ;  /* 0x0000007808f8723c */ /* 0x000fe20000041834 */
[----:B------:R-:W-:-:S02]  /*45e0*/  IMAD.MOV.U32 R131, RZ, RZ, R189 ;  /* 0x000000ffff837224 */ /* 0x000fc400078e00bd */
[----:B------:R3:W-:Y:S01]  /*45f0*/  MUFU.EX2 R126, R4 ;  /* 0x00000004007e7308 */ /* 0x0007e20000000800 */
[----:B------:R-:W-:-:S04]  /*4600*/  IMAD.MOV.U32 R72, RZ, RZ, R167 ;  /* 0x000000ffff487224 */ /* 0x000fc800078e00a7 */
[----:B------:R-:W-:Y:S01]  /*4610*/  HMMA.16816.F32.BF16 R196, R8, R110, R60 ;  /* 0x0000006e08c4723c */ /* 0x000fe2000004183c */
[----:B-1----:R-:W-:Y:S01]  /*4620*/  FFMA.FTZ R2, R139, UR4, -R21 ;  /* 0x000000048b027c23 */ /* 0x002fe20008010815 */
[----:B--2---:R-:W-:-:S03]  /*4630*/  IMAD.MOV.U32 R139, RZ, RZ, R39 ;  /* 0x000000ffff8b7224 */ /* 0x004fc600078e0027 */
[----:B------:R1:W2:Y:S01]  /*4640*/  MUFU.EX2 R132, R2 ;  /* 0x0000000200847308 */ /* 0x0002a20000000800 */
[----:B---3--:R-:W-:Y:S02]  /*4650*/  SHF.R.U32.HI R4, RZ, 0x8, R5 ;  /* 0x00000008ff047819 */ /* 0x008fe40000011605 */
[C---:B------:R-:W-:Y:S01]  /*4660*/  HMMA.16816.F32.BF16 R172, R8.reuse, R122, R44 ;  /* 0x0000007a08ac723c */ /* 0x040fe2000004182c */
[----:B------:R-:W-:Y:S02]  /*4670*/  LOP3.LUT R5, R6, 0xff, RZ, 0xc0, !PT ;  /* 0x000000ff06057812 */ /* 0x000fe400078ec0ff */
[----:B------:R-:W-:Y:S02]  /*4680*/  PRMT R4, R15, 0x5410, R4 ;  /* 0x000054100f047816 */ /* 0x000fe40000000004 */
[----:B------:R-:W-:Y:S02]  /*4690*/  PRMT R7, R5, 0x5410, R13 ;  /* 0x0000541005077816 */ /* 0x000fe4000000000d */
[----:B------:R-:W-:Y:S01]  /*46a0*/  F2FP.BF16.F32.PACK_AB R5, R43, R185 ;  /* 0x000000b92b05723e */ /* 0x000fe200000010ff */
[----:B------:R-:W-:Y:S01]  /*46b0*/  HMMA.16816.F32.BF16 R68, R8, R102, R68 ;  /* 0x000000660844723c */ /* 0x000fe20000041844 */
[----:B------:R-:W-:-:S02]  /*46c0*/  HSET2.LE.AND R4, R4, R20, PT ;  /* 0x0000001404047233 */ /* 0x000fc40003803000 */
[--C-:B-1----:R-:W-:Y:S02]  /*46d0*/  HSET2.LE.AND R2, R14, R20.reuse, PT ;  /* 0x000000140e027233 */ /* 0x102fe40003803000 */
[----:B--2---:R-:W-:Y:S02]  /*46e0*/  F2FP.BF16.F32.PACK_AB R13, R132, R134 ;  /* 0x00000086840d723e */ /* 0x004fe400000010ff */
[----:B------:R-:W-:Y:S01]  /*46f0*/  LOP3.LUT R4, R5, R4, RZ, 0xc0, !PT ;  /* 0x0000000405047212 */ /* 0x000fe200078ec0ff */
[----:B------:R-:W-:Y:S01]  /*4700*/  HMMA.16816.F32.BF16 R188, R8, R114, R64 ;  /* 0x0000007208bc723c */ /* 0x000fe20000041840 */
[----:B------:R-:W-:Y:S01]  /*4710*/  LOP3.LUT R6, R3, R2, RZ, 0xc0, !PT ;  /* 0x0000000203067212 */ /* 0x000fe200078ec0ff */
[----:B------:R-:W-:Y:S01]  /*4720*/  IMAD.MOV.U32 R11, RZ, RZ, R49 ;  /* 0x000000ffff0b7224 */ /* 0x000fe200078e0031 */
[--C-:B------:R-:W-:Y:S01]  /*4730*/  HSET2.LE.AND R2, R12, R20.reuse, PT ;  /* 0x000000140c027233 */ /* 0x100fe20003803000 */
[----:B------:R-:W-:Y:S01]  /*4740*/  IMAD.MOV.U32 R49, RZ, RZ, R154 ;  /* 0x000000ffff317224 */ /* 0x000fe200078e009a */
[----:B------:R-:W-:-:S02]  /*4750*/  HSET2.LE.AND R12, R7, R20, PT ;  /* 0x00000014070c7233 */ /* 0x000fc40003803000 */
[----:B------:R-:W-:-:S03]  /*4760*/  F2FP.BF16.F32.PACK_AB R3, R126, R139 ;  /* 0x0000008b7e03723e */ /* 0x000fc600000010ff */
[----:B------:R-:W-:Y:S02]  /*4770*/  LOP3.LUT R5, R13, R12, RZ, 0xc0, !PT ;  /* 0x0000000c0d057212 */ /* 0x000fe400078ec0ff */
[----:B------:R-:W-:Y:S02]  /*4780*/  LOP3.LUT R7, R3, R2, RZ, 0xc0, !PT ;  /* 0x0000000203077212 */ /* 0x000fe400078ec0ff */
[----:B------:R-:W-:-:S05]  /*4790*/  LOP3.LUT R2, R226, R24, R17, 0x96, !PT ;  /* 0x00000018e2027212 */ /* 0x000fca00078e9611 */
[----:B------:R-:W-:Y:S01]  /*47a0*/  HMMA.16816.F32.BF16 R12, R4, R92, RZ ;  /* 0x0000005c040c723c */ /* 0x000fe200000418ff */
[----:B------:R-:W-:Y:S02]  /*47b0*/  IMAD.MOV.U32 R92, RZ, RZ, R58 ;  /* 0x000000ffff5c7224 */ /* 0x000fe400078e003a */
[----:B------:R-:W-:-:S05]  /*47c0*/  IMAD.MOV.U32 R93, RZ, RZ, R59 ;  /* 0x000000ffff5d7224 */ /* 0x000fca00078e003b */
[C---:B------:R-:W-:Y:S01]  /*47d0*/  HMMA.16816.F32.BF16 R56, R4.reuse, R94, RZ ;  /* 0x0000005e0438723c */ /* 0x040fe200000418ff */
[----:B------:R-:W-:Y:S02]  /*47e0*/  IMAD.MOV.U32 R94, RZ, RZ, R74 ;  /* 0x000000ffff5e7224 */ /* 0x000fe400078e004a */
[----:B------:R-:W-:Y:S02]  /*47f0*/  IMAD.MOV.U32 R95, RZ, RZ, R75 ;  /* 0x000000ffff5f7224 */ /* 0x000fe400078e004b */
[----:B------:R-:W-:Y:S02]  /*4800*/  IMAD.MOV.U32 R74, RZ, RZ, R26 ;  /* 0x000000ffff4a7224 */ /* 0x000fe400078e001a */
[----:B------:R-:W-:Y:S01]  /*4810*/  IMAD.MOV.U32 R75, RZ, RZ, R27 ;  /* 0x000000ffff4b7224 */ /* 0x000fe200078e001b */
[C---:B------:R-:W-:Y:S08]  /*4820*/  HMMA.16816.F32.BF16 R16, R4.reuse, R88, RZ ;  /* 0x000000580410723c */ /* 0x040ff000000418ff */
[C---:B------:R-:W-:Y:S08]  /*4830*/  HMMA.16816.F32.BF16 R24, R4.reuse, R96, RZ ;  /* 0x000000600418723c */ /* 0x040ff000000418ff */
[C---:B------:R-:W-:Y:S08]  /*4840*/  HMMA.16816.F32.BF16 R36, R4.reuse, R76, RZ ;  /* 0x0000004c0424723c */ /* 0x040ff000000418ff */
[C---:B------:R-:W-:Y:S08]  /*4850*/  HMMA.16816.F32.BF16 R44, R4.reuse, R78, RZ ;  /* 0x0000004e042c723c */ /* 0x040ff000000418ff */
[----:B------:R-:W-:Y:S01]  /*4860*/  HMMA.16816.F32.BF16 R32, R4, R80, RZ ;  /* 0x000000500420723c */ /* 0x000fe200000418ff */
[----:B------:R-:W-:-:S07]  /*4870*/  IMAD.MOV.U32 R81, RZ, RZ, R179 ;  /* 0x000000ffff517224 */ /* 0x000fce00078e00b3 */
[----:B------:R-:W-:Y:S01]  /*4880*/  HMMA.16816.F32.BF16 R52, R4, R82, RZ ;  /* 0x000000520434723c */ /* 0x000fe200000418ff */
[----:B------:R-:W-:Y:S02]  /*4890*/  IMAD.MOV.U32 R83, RZ, RZ, R177 ;  /* 0x000000ffff537224 */ /* 0x000fe400078e00b1 */
[----:B------:R-:W-:-:S05]  /*48a0*/  IMAD.MOV.U32 R82, RZ, RZ, R176 ;  /* 0x000000ffff527224 */ /* 0x000fca00078e00b0 */
[----:B------:R-:W-:Y:S01]  /*48b0*/  HMMA.16816.F32.BF16 R28, R4, R84, RZ ;  /* 0x00000054041c723c */ /* 0x000fe200000418ff */
[----:B------:R-:W-:Y:S02]  /*48c0*/  IMAD.MOV.U32 R84, RZ, RZ, R11 ;  /* 0x000000ffff547224 */ /* 0x000fe400078e000b */
[----:B------:R-:W-:-:S05]  /*48d0*/  IMAD.MOV.U32 R85, RZ, RZ, R81 ;  /* 0x000000ffff557224 */ /* 0x000fca00078e0051 */
[----:B------:R-:W-:Y:S01]  /*48e0*/  HMMA.16816.F32.BF16 R60, R4, R86, RZ ;  /* 0x00000056043c723c */ /* 0x000fe200000418ff */
[C---:B------:R-:W-:Y:S02]  /*48f0*/  VIADD R86, R224.reuse, 0x9e3779b9 ;  /* 0x9e3779b9e0567836 */ /* 0x040fe40000000000 */
[----:B------:R-:W-:Y:S02]  /*4900*/  IMAD.MOV.U32 R87, RZ, RZ, R128 ;  /* 0x000000ffff577224 */ /* 0x000fe400078e0080 */
[----:B------:R-:W-:-:S03]  /*4910*/  VIADD R128, R224, 0x3c6ef372 ;  /* 0x3c6ef372e0807836 */ /* 0x000fc60000000000 */
[C---:B------:R-:W-:Y:S08]  /*4920*/  HMMA.16816.F32.BF16 R88, R4.reuse, R90, RZ ;  /* 0x0000005a0458723c */ /* 0x040ff000000418ff */
[----:B------:R-:W-:Y:S01]  /*4930*/  HMMA.16816.F32.BF16 R96, R4, R98, RZ ;  /* 0x000000620460723c */ /* 0x000fe200000418ff */
[----:B------:R-:W-:-:S04]  /*4940*/  IMAD.WIDE.U32 R4, R2, -0x2daee0ad, RZ ;  /* 0xd2511f5302047825 */ /* 0x000fc800078e00ff */
[----:B------:R-:W-:Y:S01]  /*4950*/  IMAD.MOV.U32 R6, RZ, RZ, R4 ;  /* 0x000000ffff067224 */ /* 0x000fe200078e0004 */
[----:B------:R-:W-:Y:S02]  /*4960*/  LOP3.LUT R2, R252, R152, R5, 0x96, !PT ;  /* 0x00000098fc027212 */ /* 0x000fe400078e9605 */
[C---:B------:R-:W-:Y:S02]  /*4970*/  PRMT R5, R4.reuse, 0x7773, RZ ;  /* 0x0000777304057816 */ /* 0x040fe400000000ff */
[C---:B------:R-:W-:Y:S02]  /*4980*/  PRMT R3, R4.reuse, 0x7772, RZ ;  /* 0x0000777204037816 */ /* 0x040fe400000000ff */
[----:B------:R-:W-:Y:S02]  /*4990*/  PRMT R8, R4, 0x7771, RZ ;  /* 0x0000777104087816 */ /* 0x000fe400000000ff */
[--C-:B------:R-:W-:Y:S02]  /*49a0*/  PRMT R10, R3, 0x5410, R5.reuse ;  /* 0x00005410030a7816 */ /* 0x100fe40000000005 */
[----:B------:R-:W-:-:S02]  /*49b0*/  PRMT R5, R2, 0x7632, R5 ;  /* 0x0000763202057816 */ /* 0x000fc40000000005 */
[----:B------:R-:W-:Y:S02]  /*49c0*/  LOP3.LUT R7, R6, 0xff, RZ, 0xc0, !PT ;  /* 0x000000ff06077812 */ /* 0x000fe400078ec0ff */
[C---:B------:R-:W-:Y:S02]  /*49d0*/  LOP3.LUT R3, R2.reuse, 0xffff, RZ, 0xc0, !PT ;  /* 0x0000ffff02037812 */ /* 0x040fe400078ec0ff */
[----:B------:R-:W-:Y:S02]  /*49e0*/  LOP3.LUT R6, R2, 0xff, RZ, 0xc0, !PT ;  /* 0x000000ff02067812 */ /* 0x000fe400078ec0ff */
[----:B------:R-:W-:Y:S02]  /*49f0*/  SHF.R.U32.HI R4, RZ, 0x18, R2 ;  /* 0x00000018ff047819 */ /* 0x000fe40000011602 */
[----:B------:R-:W-:Y:S02]  /*4a00*/  LOP3.LUT R2, R5, 0xff, RZ, 0xc0, !PT ;  /* 0x000000ff05027812 */ /* 0x000fe400078ec0ff */
[----:B------:R-:W-:-:S02]  /*4a10*/  SHF.R.U32.HI R3, RZ, 0x8, R3 ;  /* 0x00000008ff037819 */ /* 0x000fc40000011603 */
[----:B------:R-:W-:Y:S01]  /*4a20*/  PRMT R9, R2, 0x5410, R4 ;  /* 0x0000541002097816 */ /* 0x000fe20000000004 */
[----:B------:R-:W-:Y:S01]  /*4a30*/  FFMA.FTZ R2, R147, UR4, -R22 ;  /* 0x0000000493027c23 */ /* 0x000fe20008010816 */
[----:B------:R-:W-:Y:S01]  /*4a40*/  PRMT R7, R7, 0x5410, R8 ;  /* 0x0000541007077816 */ /* 0x000fe20000000008 */
[--C-:B------:R-:W-:Y:S01]  /*4a50*/  FFMA.FTZ R4, R145, UR4, -R22.reuse ;  /* 0x0000000491047c23 */ /* 0x100fe20008010816 */
[----:B------:R-:W-:Y:S01]  /*4a60*/  PRMT R8, R6, 0x5410, R3 ;  /* 0x0000541006087816 */ /* 0x000fe20000000003 */
[----:B------:R1:W-:Y:S01]  /*4a70*/  MUFU.EX2 R65, R2 ;  /* 0x0000000200417308 */ /* 0x0003e20000000800 */
[----:B------:R-:W-:Y:S01]  /*4a80*/  FFMA.FTZ R3, R143, UR4, -R22 ;  /* 0x000000048f037c23 */ /* 0x000fe20008010816 */
[----:B------:R-:W-:Y:S01]  /*4a90*/  LOP3.LUT R5, R10, 0xff00ff, RZ, 0xc0, !PT ;  /* 0x00ff00ff0a057812 */ /* 0x000fe200078ec0ff */
[----:B------:R-:W-:Y:S01]  /*4aa0*/  IMAD.MOV.U32 R145, RZ, RZ, R75 ;  /* 0x000000ffff917224 */ /* 0x000fe200078e004b */
[----:B------:R2:W-:Y:S01]  /*4ab0*/  MUFU.EX2 R64, R4 ;  /* 0x0000000400407308 */ /* 0x0005e20000000800 */
[----:B------:R-:W-:-:S03]  /*4ac0*/  IMAD.MOV.U32 R75, RZ, RZ, R164 ;  /* 0x000000ffff4b7224 */ /* 0x000fc600078e00a4 */
[----:B------:R3:W-:Y:S01]  /*4ad0*/  MUFU.EX2 R76, R3 ;  /* 0x00000003004c7308 */ /* 0x0007e20000000800 */
[----:B-1----:R-:W-:-:S04]  /*4ae0*/  FFMA.FTZ R2, R141, UR4, -R22 ;  /* 0x000000048d027c23 */ /* 0x002fc80008010816 */
[----:B------:R1:W4:Y:S01]  /*4af0*/  MUFU.EX2 R67, R2 ;  /* 0x0000000200437308 */ /* 0x0003220000000800 */
[--C-:B--2---:R-:W-:Y:S01]  /*4b00*/  FFMA.FTZ R4, R146, UR4, -R21.reuse ;  /* 0x0000000492047c23 */ /* 0x104fe20008010815 */
[----:B---3--:R-:W-:-:S03]  /*4b10*/  FFMA.FTZ R3, R144, UR4, -R21 ;  /* 0x0000000490037c23 */ /* 0x008fc60008010815 */
[----:B------:R-:W-:Y:S01]  /*4b20*/  MUFU.EX2 R78, R4 ;  /* 0x00000004004e7308 */ /* 0x000fe20000000800 */
[----:B------:R-:W-:Y:S02]  /*4b30*/  IMAD.MOV.U32 R144, RZ, RZ, R74 ;  /* 0x000000ffff907224 */ /* 0x000fe400078e004a */
[----:B------:R-:W-:Y:S01]  /*4b40*/  IMAD.MOV.U32 R74, RZ, RZ, R178 ;  /* 0x000000ffff4a7224 */ /* 0x000fe200078e00b2 */
[----:B------:R2:W-:Y:S01]  /*4b50*/  MUFU.EX2 R79, R3 ;  /* 0x00000003004f7308 */ /* 0x0005e20000000800 */
[----:B-1----:R-:W-:-:S04]  /*4b60*/  FFMA.FTZ R2, R142, UR4, -R21 ;  /* 0x000000048e027c23 */ /* 0x002fc80008010815 */
[----:B------:R1:W3:Y:S01]  /*4b70*/  MUFU.EX2 R66, R2 ;  /* 0x0000000200427308 */ /* 0x0002e20000000800 */
[----:B--2---:R-:W-:-:S04]  /*4b80*/  FFMA.FTZ R3, R148, UR4, -R21 ;  /* 0x0000000494037c23 */ /* 0x004fc80008010815 */
[----:B------:R4:W2:Y:S01]  /*4b90*/  MUFU.EX2 R77, R3 ;  /* 0x00000003004d7308 */ /* 0x0008a20000000800 */
[----:B-1----:R-:W-:Y:S02]  /*4ba0*/  HSET2.LE.AND R2, R7, R20, PT ;  /* 0x0000001407027233 */ /* 0x002fe40003803000 */
[----:B----4-:R-:W-:-:S04]  /*4bb0*/  F2FP.BF16.F32.PACK_AB R3, R67, R76 ;  /* 0x0000004c4303723e */ /* 0x010fc800000010ff */
[----:B------:R-:W-:Y:S02]  /*4bc0*/  LOP3.LUT R6, R3, R2, RZ, 0xc0, !PT ;  /* 0x0000000203067212 */ /* 0x000fe400078ec0ff */
[----:B------:R-:W-:Y:S02]  /*4bd0*/  HSET2.LE.AND R2, R5, R20, PT ;  /* 0x0000001405027233 */ /* 0x000fe40003803000 */
[----:B---3--:R-:W-:-:S04]  /*4be0*/  F2FP.BF16.F32.PACK_AB R3, R66, R79 ;  /* 0x0000004f4203723e */ /* 0x008fc800000010ff */
[----:B------:R-:W-:Y:S02]  /*4bf0*/  LOP3.LUT R7, R3, R2, RZ, 0xc0, !PT ;  /* 0x0000000203077212 */ /* 0x000fe400078ec0ff */
[----:B------:R-:W-:Y:S02]  /*4c00*/  HSET2.LE.AND R2, R8, R20, PT ;  /* 0x0000001408027233 */ /* 0x000fe40003803000 */
[----:B------:R-:W-:-:S04]  /*4c10*/  F2FP.BF16.F32.PACK_AB R3, R64, R65 ;  /* 0x000000414003723e */ /* 0x000fc800000010ff */
[----:B------:R-:W-:Y:S02]  /*4c20*/  LOP3.LUT R4, R3, R2, RZ, 0xc0, !PT ;  /* 0x0000000203047212 */ /* 0x000fe400078ec0ff */
[----:B------:R-:W-:Y:S02]  /*4c30*/  HSET2.LE.AND R2, R9, R20, PT ;  /* 0x0000001409027233 */ /* 0x000fe40003803000 */
[----:B--2---:R-:W-:-:S04]  /*4c40*/  F2FP.BF16.F32.PACK_AB R3, R78, R77 ;  /* 0x0000004d4e03723e */ /* 0x004fc800000010ff */
[----:B------:R-:W-:Y:S01]  /*4c50*/  LOP3.LUT R5, R3, R2, RZ, 0xc0, !PT ;  /* 0x0000000203057212 */ /* 0x000fe200078ec0ff */
[----:B------:R-:W-:-:S05]  /*4c60*/  VIADD R2, R129, 0xffffffff ;  /* 0xffffffff81027836 */ /* 0x000fca0000000000 */
[----:B------:R-:W-:Y:S01]  /*4c70*/  LOP3.LUT R2, R225, R2, R83, 0x96, !PT ;  /* 0x00000002e1027212 */ /* 0x000fe200078e9653 */
[----:B------:R-:W-:Y:S04]  /*4c80*/  HMMA.16816.F32.BF16 R140, R4, R100, R12 ;  /* 0x00000064048c723c */ /* 0x000fe8000004180c */
[----:B------:R-:W-:-:S04]  /*4c90*/  IMAD.WIDE.U32 R10, R2, -0x326172a9, RZ ;  /* 0xcd9e8d57020a7825 */ /* 0x000fc800078e00ff */
[C---:B------:R-:W-:Y:S01]  /*4ca0*/  HMMA.16816.F32.BF16 R80, R4.reuse, R112, R16 ;  /* 0x000000700450723c */ /* 0x040fe20000041810 */
[----:B------:R-:W-:Y:S02]  /*4cb0*/  LOP3.LUT R2, R86, R180, R11, 0x96, !PT ;  /* 0x000000b456027212 */ /* 0x000fe400078e960b */
[----:B------:R-:W-:Y:S02]  /*4cc0*/  LOP3.LUT R9, R128, R10, R95, 0x96, !PT ;  /* 0x0000000a80097212 */ /* 0x000fe400078e965f */
[----:B------:R-:W-:Y:S01]  /*4cd0*/  LOP3.LUT R8, R86, R182, R11, 0x96, !PT ;  /* 0x000000b656087212 */ /* 0x000fe200078e960b */
[----:B------:R-:W-:Y:S01]  /*4ce0*/  IMAD.WIDE.U32 R2, R2, -0x2daee0ad, RZ ;  /* 0xd2511f5302027825 */ /* 0x000fe200078e00ff */
[----:B------:R-:W-:Y:S01]  /*4cf0*/  LOP3.LUT R10, R128, R10, R93, 0x96, !PT ;  /* 0x0000000a800a7212 */ /* 0x000fe200078e965d */
[----:B------:R-:W-:Y:S02]  /*4d00*/  HMMA.16816.F32.BF16 R176, R4, R116, R36 ;  /* 0x0000007404b0723c */ /* 0x000fe40000041824 */
[----:B------:R-:W-:Y:S01]  /*4d10*/  IMAD.WIDE.U32 R16, R9, -0x2daee0ad, RZ ;  /* 0xd2511f5309107825 */ /* 0x000fe200078e00ff */
[----:B------:R-:W-:-:S03]  /*4d20*/  LOP3.LUT R9, R150, R144, R3, 0x96, !PT ;  /* 0x0000009096097212 */ /* 0x000fc600078e9603 */
[----:B------:R-:W-:Y:S01]  /*4d30*/  IMAD.WIDE.U32 R14, R10, -0x2daee0ad, RZ ;  /* 0xd2511f530a0e7825 */ /* 0x000fe200078e00ff */
[----:B------:R-:W-:Y:S01]  /*4d40*/  LOP3.LUT R17, R149, R2, R17, 0x96, !PT ;  /* 0x0000000295117212 */ /* 0x000fe200078e9611 */
[----:B------:R-:W-:Y:S02]  /*4d50*/  HMMA.16816.F32.BF16 R116, R4, R118, R44 ;  /* 0x000000760474723c */ /* 0x000fe4000004182c */
[----:B------:R-:W-:-:S04]  /*4d60*/  IMAD.WIDE.U32 R2, R8, -0x2daee0ad, RZ ;  /* 0xd2511f5308027825 */ /* 0x000fc800078e00ff */
[----:B------:R-:W-:Y:S01]  /*4d70*/  IMAD.WIDE.U32 R12, R9, -0x326172a9, RZ ;  /* 0xcd9e8d57090c7825 */ /* 0x000fe200078e00ff */
[----:B------:R-:W-:Y:S01]  /*4d80*/  LOP3.LUT R3, R150, R130, R3, 0x96, !PT ;  /* 0x0000008296037212 */ /* 0x000fe200078e9603 */
[----:B------:R-:W-:Y:S01]  /*4d90*/  HMMA.16816.F32.BF16 R56, R4, R102, R56 ;  /* 0x000000660438723c */ /* 0x000fe20000041838 */
[----:B------:R-:W-:Y:S01]  /*4da0*/  LOP3.LUT R15, R149, R2, R15, 0x96, !PT ;  /* 0x00000002950f7212 */ /* 0x000fe200078e960f */
[----:B------:R-:W-:Y:S01]  /*4db0*/  IMAD.MOV.U32 R86, RZ, RZ, R50 ;  /* 0x000000ffff567224 */ /* 0x000fe200078e0032 */
[----:B------:R-:W-:Y:S01]  /*4dc0*/  LOP3.LUT R2, R227, R94, R13, 0x96, !PT ;  /* 0x0000005ee3027212 */ /* 0x000fe200078e960d */
[----:B------:R-:W-:-:S04]  /*4dd0*/  IMAD.WIDE.U32 R8, R3, -0x326172a9, RZ ;  /* 0xcd9e8d5703087825 */ /* 0x000fc800078e00ff */
[----:B------:R-:W-:Y:S01]  /*4de0*/  IMAD.MOV.U32 R93, RZ, RZ, R51 ;  /* 0x000000ffff5d7224 */ /* 0x000fe200078e0033 */
[----:B------:R-:W-:Y:S01]  /*4df0*/  LOP3.LUT R10, R227, R92, R9, 0x96, !PT ;  /* 0x0000005ce30a7212 */ /* 0x000fe200078e9609 */
[----:B------:R-:W-:Y:S01]  /*4e00*/  IMAD.WIDE.U32 R2, R2, -0x2daee0ad, RZ ;  /* 0xd2511f5302027825 */ /* 0x000fe200078e00ff */
[----:B------:R-:W-:Y:S01]  /*4e10*/  HMMA.16816.F32.BF16 R152, R4, R108, R32 ;  /* 0x0000006c0498723c */ /* 0x000fe20000041820 */
[----:B------:R-:W-:Y:S02]  /*4e20*/  LDSM.16.MT88.4 R32, [R41+0xb800] ;  /* 0x00b800002920783b */ /* 0x000fe40000004200 */
[----:B------:R-:W-:Y:S01]  /*4e30*/  IMAD.WIDE.U32 R50, R17, -0x326172a9, RZ ;  /* 0xcd9e8d5711327825 */ /* 0x000fe200078e00ff */
[----:B------:R-:W-:-:S03]  /*4e40*/  LOP3.LUT R13, R151, R16, R3, 0x96, !PT ;  /* 0x00000010970d7212 */ /* 0x000fc600078e9603 */
[----:B------:R-:W-:Y:S01]  /*4e50*/  IMAD.WIDE.U32 R46, R15, -0x326172a9, RZ ;  /* 0xcd9e8d570f2e7825 */ /* 0x000fe200078e00ff */
[----:B------:R-:W-:Y:S01]  /*4e60*/  LOP3.LUT R3, R228, R12, R51, 0x96, !PT ;  /* 0x0000000ce4037212 */ /* 0x000fe200078e9633 */
[----:B------:R-:W-:Y:S01]  /*4e70*/  HMMA.16816.F32.BF16 R164, R4, R104, R28 ;  /* 0x0000006804a4723c */ /* 0x000fe2000004181c */
[----:B------:R-:W-:Y:S01]  /*4e80*/  LDSM.16.MT88.4 R28, [R42+0x1800] ;  /* 0x001800002a1c783b */ /* 0x000fe20000004200 */
        /* <DEDUP_REMOVED lines=8> */
[----:B------:R-:W-:Y:S01]  /*4f10*/  IMAD.WIDE.U32 R8, R2, -0x326172a9, RZ ;  /* 0xcd9e8d5702087825 */ /* 0x000fe200078e00ff */
[----:B------:R-:W-:Y:S01]  /*4f20*/  LOP3.LUT R10, R156, R10, R113, 0x96, !PT ;  /* 0x0000000a9c0a7212 */ /* 0x000fe200078e9671 */
[C---:B------:R-:W-:Y:S02]  /*4f30*/  HMMA.16816.F32.BF16 R104, R4.reuse, R106, R60 ;  /* 0x0000006a0468723c */ /* 0x040fe4000004183c */
[----:B------:R-:W-:Y:S01]  /*4f40*/  IMAD.MOV.U32 R2, RZ, RZ, R8 ;  /* 0x000000ffff027224 */ /* 0x000fe200078e0008 */
[C---:B------:R-:W-:Y:S01]  /*4f50*/  PRMT R12, R8.reuse, 0x7773, RZ ;  /* 0x00007773080c7816 */ /* 0x040fe200000000ff */
[----:B------:R-:W-:Y:S01]  /*4f60*/  IMAD.MOV.U32 R103, RZ, RZ, R66 ;  /* 0x000000ffff677224 */ /* 0x000fe200078e0042 */
[----:B------:R-:W-:Y:S01]  /*4f70*/  PRMT R11, R8, 0x7772, RZ ;  /* 0x00007772080b7816 */ /* 0x000fe200000000ff */
[----:B------:R-:W-:Y:S01]  /*4f80*/  IMAD.MOV.U32 R67, RZ, RZ, R73 ;  /* 0x000000ffff437224 */ /* 0x000fe200078e0049 */
[----:B------:R-:W-:Y:S01]  /*4f90*/  LOP3.LUT R3, R2, 0xff, RZ, 0xc0, !PT ;  /* 0x000000ff02037812 */ /* 0x000fe200078ec0ff */
[----:B------:R-:W-:Y:S01]  /*4fa0*/  IMAD.MOV.U32 R66, RZ, RZ, R48 ;  /* 0x000000ffff427224 */ /* 0x000fe200078e0030 */
[----:B------:R-:W-:Y:S01]  /*4fb0*/  PRMT R2, R8, 0x7771, RZ ;  /* 0x0000777108027816 */ /* 0x000fe200000000ff */
[----:B------:R-:W-:Y:S01]  /*4fc0*/  IMAD.MOV.U32 R73, RZ, RZ, R49 ;  /* 0x000000ffff497224 */ /* 0x000fe200078e0031 */
[----:B------:R-:W-:Y:S01]  /*4fd0*/  PRMT R15, R11, 0x5410, R12 ;  /* 0x000054100b0f7816 */ /* 0x000fe2000000000c */
[----:B------:R-:W-:Y:S01]  /*4fe0*/  IMAD.WIDE.U32 R48, R13, -0x326172a9, RZ ;  /* 0xcd9e8d570d307825 */ /* 0x000fe200078e00ff */
[----:B------:R-:W-:Y:S01]  /*4ff0*/  PRMT R13, R3, 0x5410, R2 ;  /* 0x00005410030d7816 */ /* 0x000fe20000000002 */
[C---:B------:R-:W-:Y:S02]  /*5000*/  HMMA.16816.F32.BF16 R128, R4.reuse, R120, R24 ;  /* 0x000000780480723c */ /* 0x040fe40000041818 */
[----:B------:R-:W-:Y:S01]  /*5010*/  FFMA.FTZ R12, R160, UR4, -R22 ;  /* 0x00000004a00c7c23 */ /* 0x000fe20008010816 */
[----:B------:R-:W-:Y:S01]  /*5020*/  IMAD.WIDE.U32 R2, R10, -0x326172a9, RZ ;  /* 0xcd9e8d570a027825 */ /* 0x000fe200078e00ff */
[----:B------:R-:W-:Y:S01]  /*5030*/  LOP3.LUT R8, R223, R48, R9, 0x96, !PT ;  /* 0x00000030df087212 */ /* 0x000fe200078e9609 */
[----:B------:R-:W1:Y:S01]  /*5040*/  LDSM.16.MT88.4 R24, [R41+0x9800] ;  /* 0x009800002918783b */ /* 0x000e620000004200 */
[----:B------:R-:W-:Y:S01]  /*5050*/  MUFU.EX2 R38, R12 ;  /* 0x0000000c00267308 */ /* 0x000fe20000000800 */
[----:B------:R-:W-:Y:S01]  /*5060*/  IMAD.MOV.U32 R11, RZ, RZ, R2 ;  /* 0x000000ffff0b7224 */ /* 0x000fe200078e0002 */
[----:B------:R-:W-:Y:S01]  /*5070*/  PRMT R10, R2, 0x7773, RZ ;  /* 0x00007773020a7816 */ /* 0x000fe200000000ff */
[----:B------:R-:W-:Y:S01]  /*5080*/  IMAD.WIDE.U32 R44, R14, -0x326172a9, RZ ;  /* 0xcd9e8d570e2c7825 */ /* 0x000fe200078e00ff */
[C---:B------:R-:W-:Y:S01]  /*5090*/  PRMT R9, R2.reuse, 0x7772, RZ ;  /* 0x0000777202097816 */ /* 0x040fe200000000ff */
[C---:B------:R-:W-:Y:S01]  /*50a0*/  HMMA.16816.F32.BF16 R52, R4.reuse, R114, R88 ;  /* 0x000000720434723c */ /* 0x040fe20000041858 */
[----:B------:R-:W-:Y:S01]  /*50b0*/  PRMT R2, R2, 0x7771, RZ ;  /* 0x0000777102027816 */ /* 0x000fe200000000ff */
[----:B------:R-:W-:Y:S01]  /*50c0*/  IMAD.MOV.U32 R160, RZ, RZ, R79 ;  /* 0x000000ffffa07224 */ /* 0x000fe200078e004f */
[----:B------:R-:W-:Y:S01]  /*50d0*/  PRMT R17, R9, 0x5410, R10 ;  /* 0x0000541009117816 */ /* 0x000fe2000000000a */
[--C-:B------:R-:W-:Y:S01]  /*50e0*/  FFMA.FTZ R10, R157, UR4, -R22.reuse ;  /* 0x000000049d0a7c23 */ /* 0x100fe20008010816 */
[----:B------:R-:W-:Y:S01]  /*50f0*/  LOP3.LUT R9, R11, 0xff, RZ, 0xc0, !PT ;  /* 0x000000ff0b097812 */ /* 0x000fe200078ec0ff */
[----:B------:R-:W-:Y:S01]  /*5100*/  FFMA.FTZ R11, R138, UR4, -R22 ;  /* 0x000000048a0b7c23 */ /* 0x000fe20008010816 */
[----:B------:R-:W-:Y:S01]  /*5110*/  IMAD.MOV.U32 R79, RZ, RZ, R72 ;  /* 0x000000ffff4f7224 */ /* 0x000fe200078e0048 */
[----:B------:R-:W-:Y:S01]  /*5120*/  HMMA.16816.F32.BF16 R60, R4, R122, R96 ;  /* 0x0000007a043c723c */ /* 0x000fe20000041860 */
[----:B------:R-:W-:Y:S01]  /*5130*/  PRMT R16, R9, 0x5410, R2 ;  /* 0x0000541009107816 */ /* 0x000fe20000000002 */
[----:B------:R-:W-:Y:S01]  /*5140*/  FFMA.FTZ R2, R137, UR4, -R22 ;  /* 0x0000000489027c23 */ /* 0x000fe20008010816 */
[----:B------:R-:W-:Y:S01]  /*5150*/  FFMA.FTZ R9, R162, UR4, -R21 ;  /* 0x00000004a2097c23 */ /* 0x000fe20008010815 */
[----:B------:R-:W-:-:S02]  /*5160*/  IMAD.MOV.U32 R162, RZ, RZ, R76 ;  /* 0x000000ffffa27224 */ /* 0x000fc400078e004c */
[----:B------:R-:W-:Y:S01]  /*5170*/  FFMA.FTZ R4, R125, UR4, -R21 ;  /* 0x000000047d047c23 */ /* 0x000fe20008010815 */
[----:B------:R-:W-:Y:S01]  /*5180*/  IMAD.MOV.U32 R76, RZ, RZ, R66 ;  /* 0x000000ffff4c7224 */ /* 0x000fe200078e0042 */
[----:B------:R-:W-:Y:S01]  /*5190*/  LOP3.LUT R6, R8, 0xffff, RZ, 0xc0, !PT ;  /* 0x0000ffff08067812 */ /* 0x000fe200078ec0ff */
[----:B------:R-:W-:Y:S01]  /*51a0*/  IMAD.MOV.U32 R66, RZ, RZ, R133 ;  /* 0x000000ffff427224 */ /* 0x000fe200078e0085 */
[----:B------:R2:W-:Y:S01]  /*51b0*/  MUFU.EX2 R51, R11 ;  /* 0x0000000b00337308 */ /* 0x0005e20000000800 */
[----:B------:R-:W-:Y:S01]  /*51c0*/  FFMA.FTZ R5, R124, UR4, -R21 ;  /* 0x000000047c057c23 */ /* 0x000fe20008010815 */
[----:B------:R-:W-:Y:S01]  /*51d0*/  PRMT R7, R8, 0x7632, R7 ;  /* 0x0000763208077816 */ /* 0x000fe20000000007 */
[----:B------:R-:W-:Y:S01]  /*51e0*/  IMAD.MOV.U32 R115, RZ, RZ, R93 ;  /* 0x000000ffff737224 */ /* 0x000fe200078e005d */
[----:B------:R3:W4:Y:S01]  /*51f0*/  MUFU.EX2 R133, R2 ;  /* 0x0000000200857308 */ /* 0x0007220000000800 */
[----:B------:R-:W-:Y:S02]  /*5200*/  IMAD.MOV.U32 R114, RZ, RZ, R86 ;  /* 0x000000ffff727224 */ /* 0x000fe400078e0056 */
[----:B------:R-:W-:Y:S01]  /*5210*/  IMAD.MOV.U32 R99, RZ, RZ, R87 ;  /* 0x000000ffff637224 */ /* 0x000fe200078e0057 */
[----:B------:R1:W-:Y:S01]  /*5220*/  MUFU.EX2 R37, R9 ;  /* 0x0000000900257308 */ /* 0x0003e20000000800 */
[----:B------:R-:W-:-:S02]  /*5230*/  IMAD.MOV.U32 R98, RZ, RZ, R84 ;  /* 0x000000ffff627224 */ /* 0x000fc400078e0054 */
[----:B------:R-:W-:Y:S01]  /*5240*/  IMAD.MOV.U32 R97, RZ, RZ, R85 ;  /* 0x000000ffff617224 */ /* 0x000fe200078e0055 */
[----:B------:R4:W-:Y:S01]  /*5250*/  MUFU.EX2 R48, R4 ;  /* 0x0000000400307308 */ /* 0x0009e20000000800 */
[----:B------:R-:W-:Y:S01]  /*5260*/  IMAD.MOV.U32 R96, RZ, RZ, R78 ;  /* 0x000000ffff607224 */ /* 0x000fe200078e004e */
[----:B--2---:R-:W-:Y:S02]  /*5270*/  LOP3.LUT R11, R8, 0xff, RZ, 0xc0, !PT ;  /* 0x000000ff080b7812 */ /* 0x004fe400078ec0ff */
[----:B------:R2:W-:Y:S01]  /*5280*/  MUFU.EX2 R47, R5 ;  /* 0x00000005002f7308 */ /* 0x0005e20000000800 */
[----:B---3--:R-:W-:Y:S01]  /*5290*/  LOP3.LUT R2, R223, R44, R3, 0x96, !PT ;  /* 0x0000002cdf027212 */ /* 0x008fe200078e9603 */
[----:B------:R-:W-:Y:S01]  /*52a0*/  FFMA.FTZ R3, R161, UR4, -R21 ;  /* 0x00000004a1037c23 */ /* 0x000fe20008010815 */
[----:B------:R-:W-:Y:S01]  /*52b0*/  IMAD.MOV.U32 R161, RZ, RZ, R64 ;  /* 0x000000ffffa17224 */ /* 0x000fe200078e0040 */
[----:B------:R3:W-:Y:S01]  /*52c0*/  MUFU.EX2 R72, R10 ;  /* 0x0000000a00487308 */ /* 0x0007e20000000800 */
[----:B-1----:R-:W-:-:S03]  /*52d0*/  LOP3.LUT R9, R2, 0xff, RZ, 0xc0, !PT ;  /* 0x000000ff02097812 */ /* 0x002fc600078ec0ff */
[----:B------:R1:W1:Y:S01]  /*52e0*/  MUFU.EX2 R64, R3 ;  /* 0x0000000300407308 */ /* 0x0002620000000800 */
[----:B----4-:R-:W-:Y:S01]  /*52f0*/  SHF.R.U32.HI R4, RZ, 0x8, R6 ;  /* 0x00000008ff047819 */ /* 0x010fe20000011606 */
[----:B------:R-:W-:Y:S01]  /*5300*/  FFMA.FTZ R6, R168, UR4, -R40 ;  /* 0x00000004a8067c23 */ /* 0x000fe20008010828 */
[----:B------:R-:W-:Y:S01]  /*5310*/  IMAD.MOV.U32 R168, RZ, RZ, R76 ;  /* 0x000000ffffa87224 */ /* 0x000fe200078e004c */
[----:B--2---:R-:W-:Y:S02]  /*5320*/  LOP3.LUT R5, R7, 0xff, RZ, 0xc0, !PT ;  /* 0x000000ff07057812 */ /* 0x004fe400078ec0ff */
[----:B------:R2:W-:Y:S01]  /*5330*/  MUFU.EX2 R39, R6 ;  /* 0x0000000600277308 */ /* 0x0005e20000000800 */
[----:B------:R-:W-:Y:S01]  /*5340*/  PRMT R12, R11, 0x5410, R4 ;  /* 0x000054100b0c7816 */ /* 0x000fe20000000004 */
[----:B------:R-:W-:Y:S01]  /*5350*/  FFMA.FTZ R4, R163, UR4, -R40 ;  /* 0x00000004a3047c23 */ /* 0x000fe20008010828 */
[----:B------:R-:W-:Y:S01]  /*5360*/  SHF.R.U32.HI R7, RZ, 0x18, R2 ;  /* 0x00000018ff077819 */ /* 0x000fe20000011602 */
[----:B------:R-:W-:Y:S01]  /*5370*/  IMAD.MOV.U32 R163, RZ, RZ, R77 ;  /* 0x000000ffffa37224 */ /* 0x000fe200078e004d */
[----:B---3--:R-:W-:Y:S01]  /*5380*/  SHF.R.U32.HI R10, RZ, 0x18, R8 ;  /* 0x00000018ff0a7819 */ /* 0x008fe20000011608 */
[----:B------:R3:W-:Y:S01]  /*5390*/  MUFU.EX2 R18, R4 ;  /* 0x0000000400127308 */ /* 0x0007e20000000800 */
[----:B------:R-:W-:Y:S01]  /*53a0*/  FFMA.FTZ R8, R170, UR4, -R40 ;  /* 0x00000004aa087c23 */ /* 0x000fe20008010828 */
[----:B-1----:R-:W-:Y:S01]  /*53b0*/  LOP3.LUT R3, R2, 0xffff, RZ, 0xc0, !PT ;  /* 0x0000ffff02037812 */ /* 0x002fe200078ec0ff */
[----:B------:R-:W-:Y:S01]  /*53c0*/  IMAD.MOV.U32 R170, RZ, RZ, R79 ;  /* 0x000000ffffaa7224 */ /* 0x000fe200078e004f */
[----:B------:R-:W-:Y:S01]  /*53d0*/  PRMT R11, R5, 0x5410, R10 ;  /* 0x00005410050b7816 */ /* 0x000fe2000000000a */
[----:B------:R-:W-:Y:S01]  /*53e0*/  FFMA.FTZ R5, R169, UR4, -R40 ;  /* 0x00000004a9057c23 */ /* 0x000fe20008010828 */
[----:B------:R-:W-:Y:S01]  /*53f0*/  SHF.R.U32.HI R3, RZ, 0x8, R3 ;  /* 0x00000008ff037819 */ /* 0x000fe20000011603 */
[----:B------:R1:W4:Y:S01]  /*5400*/  MUFU.EX2 R36, R8 ;  /* 0x0000000800247308 */ /* 0x0003220000000800 */
[----:B--2---:R-:W-:Y:S01]  /*5410*/  FFMA.FTZ R6, R159, UR4, -R23 ;  /* 0x000000049f067c23 */ /* 0x004fe20008010817 */
[----:B------:R-:W-:Y:S01]  /*5420*/  IMAD.MOV.U32 R169, RZ, RZ, R139 ;  /* 0x000000ffffa97224 */ /* 0x000fe200078e008b */
[----:B------:R-:W-:-:S02]  /*5430*/  PRMT R14, R9, 0x5410, R3 ;  /* 0x00005410090e7816 */ /* 0x000fc40000000003 */
[----:B------:R-:W-:Y:S01]  /*5440*/  PRMT R3, R2, 0x7632, R3 ;  /* 0x0000763202037816 */ /* 0x000fe20000000003 */
[----:B------:R-:W-:Y:S01]  /*5450*/  FFMA.FTZ R2, R184, UR4, -R23 ;  /* 0x00000004b8027c23 */ /* 0x000fe20008010817 */
[----:B------:R2:W-:Y:S02]  /*5460*/  MUFU.EX2 R44, R6 ;  /* 0x00000006002c7308 */ /* 0x0005e40000000800 */
[----:B---3--:R-:W-:Y:S02]  /*5470*/  LOP3.LUT R4, R3, 0xff, RZ, 0xc0, !PT ;  /* 0x000000ff03047812 */ /* 0x008fe400078ec0ff */
[----:B------:R3:W-:Y:S01]  /*5480*/  MUFU.EX2 R138, R2 ;  /* 0x00000002008a7308 */ /* 0x0007e20000000800 */
[----:B------:R-:W-:Y:S02]  /*5490*/  F2FP.BF16.F32.PACK_AB R3, R133, R51 ;  /* 0x000000338503723e */ /* 0x000fe400000010ff */
[----:B-1----:R-:W-:Y:S01]  /*54a0*/  LOP3.LUT R8, R15, 0xff00ff, RZ, 0xc0, !PT ;  /* 0x00ff00ff0f087812 */ /* 0x002fe200078ec0ff */
[----:B------:R1:W4:Y:S01]  /*54b0*/  MUFU.EX2 R184, R5 ;  /* 0x0000000500b87308 */ /* 0x0003220000000800 */
[----:B--2---:R-:W-:-:S02]  /*54c0*/  HSET2.LE.AND R6, R11, R20, PT ;  /* 0x000000140b067233 */ /* 0x004fc40003803000 */
[--C-:B---3--:R-:W-:Y:S02]  /*54d0*/  HSET2.LE.AND R2, R13, R20.reuse, PT ;  /* 0x000000140d027233 */ /* 0x108fe40003803000 */
[----:B------:R-:W-:Y:S02]  /*54e0*/  PRMT R13, R4, 0x5410, R7 ;  /* 0x00005410040d7816 */ /* 0x000fe40000000007 */
[----:B------:R-:W-:Y:S01]  /*54f0*/  F2FP.BF16.F32.PACK_AB R7, R64, R37 ;  /* 0x000000254007723e */ /* 0x000fe200000010ff */
[--C-:B-1----:R-:W-:Y:S01]  /*5500*/  FFMA.FTZ R5, R158, UR4, -R23.reuse ;  /* 0x000000049e057c23 */ /* 0x102fe20008010817 */
[----:B------:R-:W-:Y:S01]  /*5510*/  LOP3.LUT R10, R3, R2, RZ, 0xc0, !PT ;  /* 0x00000002030a7212 */ /* 0x000fe200078ec0ff */
[----:B------:R-:W-:Y:S01]  /*5520*/  FFMA.FTZ R3, R171, UR4, -R23 ;  /* 0x00000004ab037c23 */ /* 0x000fe20008010817 */
[--C-:B------:R-:W-:Y:S01]  /*5530*/  HSET2.LE.AND R2, R8, R20.reuse, PT ;  /* 0x0000001408027233 */ /* 0x100fe20003803000 */
[----:B------:R1:W2:Y:S01]  /*5540*/  MUFU.EX2 R139, R5 ;  /* 0x00000005008b7308 */ /* 0x0002a20000000800 */
[----:B------:R-:W-:Y:S01]  /*5550*/  LOP3.LUT R9, R7, R6, RZ, 0xc0, !PT ;  /* 0x0000000607097212 */ /* 0x000fe200078ec0ff */
[----:B------:R-:W-:Y:S01]  /*5560*/  IMAD.MOV.U32 R171, RZ, RZ, R65 ;  /* 0x000000ffffab7224 */ /* 0x000fe200078e0041 */
[--C-:B------:R-:W-:Y:S01]  /*5570*/  HSET2.LE.AND R4, R12, R20.reuse, PT ;  /* 0x000000140c047233 */ /* 0x100fe20003803000 */
[----:B------:R3:W2:Y:S01]  /*5580*/  MUFU.EX2 R137, R3 ;  /* 0x0000000300897308 */ /* 0x0006a20000000800 */
[----:B------:R-:W-:Y:S01]  /*5590*/  LOP3.LUT R12, R17, 0xff00ff, RZ, 0xc0, !PT ;  /* 0x00ff00ff110c7812 */ /* 0x000fe200078ec0ff */
[----:B------:R-:W-:Y:S01]  /*55a0*/  IMAD.MOV.U32 R65, RZ, RZ, R73 ;  /* 0x000000ffff417224 */ /* 0x000fe200078e0049 */
[----:B------:R-:W-:-:S03]  /*55b0*/  HSET2.LE.AND R13, R13, R20, PT ;  /* 0x000000140d0d7233 */ /* 0x000fc60003803000 */
[----:B------:R-:W-:Y:S02]  /*55c0*/  HSET2.LE.AND R7, R12, R20, PT ;  /* 0x000000140c077233 */ /* 0x000fe40003803000 */
[----:B----4-:R-:W-:Y:S02]  /*55d0*/  F2FP.BF16.F32.PACK_AB R12, R39, R36 ;  /* 0x00000024270c723e */ /* 0x010fe400000010ff */
[----:B-1----:R-:W-:Y:S02]  /*55e0*/  F2FP.BF16.F32.PACK_AB R5, R72, R38 ;  /* 0x000000264805723e */ /* 0x002fe400000010ff */
[----:B---3--:R-:W-:Y:S02]  /*55f0*/  F2FP.BF16.F32.PACK_AB R3, R48, R47 ;  /* 0x0000002f3003723e */ /* 0x008fe400000010ff */
[----:B------:R-:W-:Y:S02]  /*5600*/  LOP3.LUT R8, R5, R4, RZ, 0xc0, !PT ;  /* 0x0000000405087212 */ /* 0x000fe400078ec0ff */
[----:B------:R-:W-:-:S02]  /*5610*/  LOP3.LUT R11, R3, R2, RZ, 0xc0, !PT ;  /* 0x00000002030b7212 */ /* 0x000fc400078ec0ff */
[--C-:B------:R-:W-:Y:S02]  /*5620*/  HSET2.LE.AND R2, R16, R20.reuse, PT ;  /* 0x0000001410027233 */ /* 0x100fe40003803000 */
[----:B------:R-:W-:Y:S02]  /*5630*/  F2FP.BF16.F32.PACK_AB R3, R184, R18 ;  /* 0x00000012b803723e */ /* 0x000fe400000010ff */
[----:B------:R-:W-:Y:S01]  /*5640*/  HSET2.LE.AND R5, R14, R20, PT ;  /* 0x000000140e057233 */ /* 0x000fe20003803000 */
[C---:B------:R-:W-:Y:S01]  /*5650*/  HMMA.16816.F32.BF16 R176, R8.reuse, R24, R176 ;  /* 0x0000001808b0723c */ /* 0x040fe200000418b0 */
[----:B------:R-:W-:Y:S01]  /*5660*/  LOP3.LUT R6, R3, R2, RZ, 0xc0, !PT ;  /* 0x0000000203067212 */ /* 0x000fe200078ec0ff */
[----:B------:R-:W-:Y:S01]  /*5670*/  IMAD.MOV.U32 R2, RZ, RZ, R18 ;  /* 0x000000ffff027224 */ /* 0x000fe200078e0012 */
[----:B--2---:R-:W-:Y:S01]  /*5680*/  F2FP.BF16.F32.PACK_AB R4, R44, R139 ;  /* 0x0000008b2c04723e */ /* 0x004fe200000010ff */
[----:B------:R-:W1:Y:S01]  /*5690*/  LDSM.16.MT88.4 R16, [R42+0x800] ;  /* 0x000800002a10783b */ /* 0x000e620000004200 */
[----:B------:R-:W-:Y:S01]  /*56a0*/  F2FP.BF16.F32.PACK_AB R14, R137, R138 ;  /* 0x0000008a890e723e */ /* 0x000fe200000010ff */
[----:B------:R-:W-:Y:S01]  /*56b0*/  IMAD.MOV.U32 R3, RZ, RZ, R74 ;  /* 0x000000ffff037224 */ /* 0x000fe200078e004a */
[----:B------:R-:W-:Y:S01]  /*56c0*/  LOP3.LUT R7, R4, R7, RZ, 0xc0, !PT ;  /* 0x0000000704077212 */ /* 0x000fe200078ec0ff */
[----:B------:R-:W-:Y:S01]  /*56d0*/  HMMA.16816.F32.BF16 R52, R8, R34, R52 ;  /* 0x000000220834723c */ /* 0x000fe20000041834 */
[----:B------:R-:W-:-:S02]  /*56e0*/  LOP3.LUT R4, R12, R5, RZ, 0xc0, !PT ;  /* 0x000000050c047212 */ /* 0x000fc400078ec0ff */
[----:B------:R-:W-:Y:S02]  /*56f0*/  LOP3.LUT R5, R14, R13, RZ, 0xc0, !PT ;  /* 0x0000000d0e057212 */ /* 0x000fe400078ec0ff */
[----:B------:R-:W2:Y:S03]  /*5700*/  LDSM.16.MT88.4 R12, [R41+0xa800] ;  /* 0x00a80000290c783b */ /* 0x000ea60000004200 */
[----:B------:R-:W-:Y:S08]  /*5710*/  HMMA.16816.F32.BF16 R56, R8, R30, R56 ;  /* 0x0000001e0838723c */ /* 0x000ff00000041838 */
[----:B------:R-:W-:Y:S01]  /*5720*/  HMMA.16816.F32.BF16 R144, R4, R24, R244 ;  /* 0x000000180490723c */ /* 0x000fe200000418f4 */
[----:B------:R-:W-:-:S02]  /*5730*/  IMAD.MOV.U32 R244, RZ, RZ, R72 ;  /* 0x000000fffff47224 */ /* 0x000fc400078e0048 */
[----:B------:R-:W-:Y:S02]  /*5740*/  IMAD.MOV.U32 R247, RZ, RZ, R75 ;  /* 0x000000fffff77224 */ /* 0x000fe400078e004b */
[----:B------:R-:W-:Y:S02]  /*5750*/  IMAD.MOV.U32 R246, RZ, RZ, R39 ;  /* 0x000000fffff67224 */ /* 0x000fe400078e0027 */
[----:B------:R-:W-:Y:S01]  /*5760*/  IMAD.MOV.U32 R245, RZ, RZ, R64 ;  /* 0x000000fffff57224 */ /* 0x000fe200078e0040 */
[----:B------:R-:W-:Y:S01]  /*5770*/  HMMA.16816.F32.BF16 R120, R4, R32, R208 ;  /* 0x000000200478723c */ /* 0x000fe200000418d0 */
[----:B------:R-:W-:Y:S02]  /*5780*/  IMAD.MOV.U32 R208, RZ, RZ, R170 ;  /* 0x000000ffffd07224 */ /* 0x000fe400078e00aa */
[----:B------:R-:W-:Y:S02]  /*5790*/  IMAD.MOV.U32 R209, RZ, RZ, R161 ;  /* 0x000000ffffd17224 */ /* 0x000fe400078e00a1 */
[----:B------:R-:W-:-:S02]  /*57a0*/  IMAD.MOV.U32 R210, RZ, RZ, R96 ;  /* 0x000000ffffd27224 */ /* 0x000fc400078e0060 */
[----:B------:R-:W-:Y:S01]  /*57b0*/  IMAD.MOV.U32 R211, RZ, RZ, R97 ;  /* 0x000000ffffd37224 */ /* 0x000fe200078e0061 */
[C---:B------:R-:W-:Y:S01]  /*57c0*/  HMMA.16816.F32.BF16 R148, R4.reuse, R26, R204 ;  /* 0x0000001a0494723c */ /* 0x040fe200000418cc */
[----:B------:R-:W-:Y:S02]  /*57d0*/  IMAD.MOV.U32 R204, RZ, RZ, R3 ;  /* 0x000000ffffcc7224 */ /* 0x000fe400078e0003 */
[----:B------:R-:W-:Y:S01]  /*57e0*/  FFMA.FTZ R3, R243, UR4, -R40 ;  /* 0x00000004f3037c23 */ /* 0x000fe20008010828 */
[----:B------:R-:W-:Y:S02]  /*57f0*/  IMAD.MOV.U32 R207, RZ, RZ, R168 ;  /* 0x000000ffffcf7224 */ /* 0x000fe400078e00a8 */
[----:B------:R-:W-:Y:S02]  /*5800*/  IMAD.MOV.U32 R205, RZ, RZ, R171 ;  /* 0x000000ffffcd7224 */ /* 0x000fe400078e00ab */
[----:B------:R-:W-:Y:S01]  /*5810*/  IMAD.MOV.U32 R206, RZ, RZ, R163 ;  /* 0x000000ffffce7224 */ /* 0x000fe200078e00a3 */
[----:B-1----:R-:W-:Y:S01]  /*5820*/  HMMA.16816.F32.BF16 R72, R4, R16, R236 ;  /* 0x000000100448723c */ /* 0x002fe200000418ec */
[----:B------:R-:W-:-:S02]  /*5830*/  IMAD.MOV.U32 R237, RZ, RZ, R38 ;  /* 0x000000ffffed7224 */ /* 0x000fc400078e0026 */
[----:B------:R-:W-:Y:S02]  /*5840*/  IMAD.MOV.U32 R238, RZ, RZ, R37 ;  /* 0x000000ffffee7224 */ /* 0x000fe400078e0025 */
[----:B------:R-:W-:Y:S02]  /*5850*/  IMAD.MOV.U32 R239, RZ, RZ, R36 ;  /* 0x000000ffffef7224 */ /* 0x000fe400078e0024 */
[----:B------:R-:W1:Y:S01]  /*5860*/  LDSM.16.MT88.4 R36, [R42+0x2800] ;  /* 0x002800002a24783b */ /* 0x000e620000004200 */
[----:B--2---:R-:W-:Y:S01]  /*5870*/  HMMA.16816.F32.BF16 R88, R4, R12, R232 ;  /* 0x0000000c0458723c */ /* 0x004fe200000418e8 */
[----:B------:R-:W-:Y:S02]  /*5880*/  IMAD.MOV.U32 R234, RZ, RZ, R127 ;  /* 0x000000ffffea7224 */ /* 0x000fe400078e007f */
[----:B------:R-:W-:Y:S02]  /*5890*/  IMAD.MOV.U32 R235, RZ, RZ, R126 ;  /* 0x000000ffffeb7224 */ /* 0x000fe400078e007e */
[----:B------:R-:W-:-:S02]  /*58a0*/  IMAD.MOV.U32 R236, RZ, RZ, R65 ;  /* 0x000000ffffec7224 */ /* 0x000fc400078e0041 */
[----:B------:R-:W-:Y:S01]  /*58b0*/  IMAD.MOV.U32 R232, RZ, RZ, R66 ;  /* 0x000000ffffe87224 */ /* 0x000fe200078e0042 */
[----:B------:R-:W-:Y:S01]  /*58c0*/  HMMA.16816.F32.BF16 R76, R4, R18, R196 ;  /* 0x00000012044c723c */ /* 0x000fe200000418c4 */
[----:B------:R-:W-:-:S07]  /*58d0*/  IMAD.MOV.U32 R233, RZ, RZ, R67 ;  /* 0x000000ffffe97224 */ /* 0x000fce00078e0043 */
[C---:B------:R-:W-:Y:S01]  /*58e0*/  HMMA.16816.F32.BF16 R64, R4.reuse, R28, R212 ;  /* 0x0000001c0440723c */ /* 0x040fe200000418d4 */
[----:B------:R-:W-:Y:S02]  /*58f0*/  IMAD.MOV.U32 R212, RZ, RZ, R98 ;  /* 0x000000ffffd47224 */ /* 0x000fe400078e0062 */
[----:B------:R-:W-:Y:S02]  /*5900*/  IMAD.MOV.U32 R213, RZ, RZ, R162 ;  /* 0x000000ffffd57224 */ /* 0x000fe400078e00a2 */
[----:B------:R-:W-:Y:S02]  /*5910*/  IMAD.MOV.U32 R214, RZ, RZ, R160 ;  /* 0x000000ffffd67224 */ /* 0x000fe400078e00a0 */
[----:B------:R-:W-:Y:S01]  /*5920*/  IMAD.MOV.U32 R215, RZ, RZ, R114 ;  /* 0x000000ffffd77224 */ /* 0x000fe200078e0072 */
[C---:B------:R-:W-:Y:S01]  /*5930*/  HMMA.16816.F32.BF16 R92, R4.reuse, R14, R192 ;  /* 0x0000000e045c723c */ /* 0x040fe200000418c0 */
[----:B------:R-:W-:Y:S07]  /*5940*/  LDSM.16.MT88.4 R160, [R41+0xbc00] ;  /* 0x00bc000029a0783b */ /* 0x000fee0000004200 */
[----:B------:R-:W-:Y:S01]  /*5950*/  HMMA.16816.F32.BF16 R68, R4, R30, R68 ;  /* 0x0000001e0444723c */ /* 0x000fe20000041844 */
[----:B------:R-:W-:-:S07]  /*5960*/  IMAD.MOV.U32 R31, RZ, RZ, R185 ;  /* 0x000000ffff1f7224 */ /* 0x000fce00078e00b9 */
[C---:B-1----:R-:W-:Y:S01]  /*5970*/  HMMA.16816.F32.BF16 R124, R4.reuse, R36, R248 ;  /* 0x00000024047c723c */ /* 0x042fe200000418f8 */
[----:B------:R-:W-:Y:S01]  /*5980*/  IMAD.MOV.U32 R251, RZ, RZ, R247 ;  /* 0x000000fffffb7224 */ /* 0x000fe200078e00f7 */
[----:B------:R1:W5:Y:S01]  /*5990*/  LDL.LU R185, [R1+0x6c] ;  /* 0x00006c0001b97983 */ /* 0x0003620000300800 */
[----:B------:R-:W-:Y:S01]  /*59a0*/  IMAD.MOV.U32 R247, RZ, RZ, R2 ;  /* 0x000000fffff77224 */ /* 0x000fe200078e0002 */
[----:B------:R-:W-:Y:S01]  /*59b0*/  LOP3.LUT R2, R226, R46, R45, 0x96, !PT ;  /* 0x0000002ee2027212 */ /* 0x000fe200078e962d */
[----:B------:R-:W-:Y:S02]  /*59c0*/  IMAD.MOV.U32 R248, RZ, RZ, R233 ;  /* 0x000000fffff87224 */ /* 0x000fe400078e00e9 */
[----:B------:R-:W-:Y:S01]  /*59d0*/  IMAD.MOV.U32 R249, RZ, RZ, R234 ;  /* 0x000000fffff97224 */ /* 0x000fe200078e00ea */
[----:B------:R-:W-:Y:S01]  /*59e0*/  HMMA.16816.F32.BF16 R156, R4, R34, R188 ;  /* 0x00000022049c723c */ /* 0x000fe200000418bc */
[----:B------:R-:W-:Y:S02]  /*59f0*/  IMAD.MOV.U32 R233, RZ, RZ, R102 ;  /* 0x000000ffffe97224 */ /* 0x000fe400078e0066 */
[----:B------:R-:W-:-:S05]  /*5a00*/  IMAD.MOV.U32 R234, RZ, RZ, R103 ;  /* 0x000000ffffea7224 */ /* 0x000fca00078e0067 */
[----:B------:R-:W-:Y:S01]  /*5a10*/  HMMA.16816.F32.BF16 R84, R4, R38, R172 ;  /* 0x000000260454723c */ /* 0x000fe200000418ac */
[----:B------:R-:W-:-:S04]  /*5a20*/  IMAD.WIDE.U32 R4, R2, -0x2daee0ad, RZ ;  /* 0xd2511f5302047825 */ /* 0x000fc800078e00ff */
[----:B------:R-:W-:Y:S01]  /*5a30*/  FFMA.FTZ R2, R218, UR4, -R40 ;  /* 0x00000004da027c23 */ /* 0x000fe20008010828 */
[----:B------:R-:W-:Y:S01]  /*5a40*/  IMAD.MOV.U32 R6, RZ, RZ, R4 ;  /* 0x000000ffff067224 */ /* 0x000fe200078e0004 */
[----:B------:R-:W-:Y:S01]  /*5a50*/  PRMT R7, R4, 0x7772, RZ ;  /* 0x0000777204077816 */ /* 0x000fe200000000ff */
[----:B------:R-:W-:Y:S01]  /*5a60*/  HMMA.16816.F32.BF16 R196, R8, R18, R108 ;  /* 0x0000001208c4723c */ /* 0x000fe2000004186c */
[----:B------:R-:W-:Y:S02]  /*5a70*/  IMAD.MOV.U32 R110, RZ, RZ, R100 ;  /* 0x000000ffff6e7224 */ /* 0x000fe400078e0064 */
[----:B------:R-:W-:Y:S01]  /*5a80*/  LOP3.LUT R6, R6, 0xff, RZ, 0xc0, !PT ;  /* 0x000000ff06067812 */ /* 0x000fe200078ec0ff */
[----:B------:R-:W-:-:S04]  /*5a90*/  IMAD.MOV.U32 R111, RZ, RZ, R101 ;  /* 0x000000ffff6f7224 */ /* 0x000fc800078e0065 */
[----:B------:R-:W-:Y:S01]  /*5aa0*/  HMMA.16816.F32.BF16 R164, R8, R12, R164 ;  /* 0x0000000c08a4723c */ /* 0x000fe200000418a4 */
[----:B------:R-:W-:-:S07]  /*5ab0*/  PRMT R13, R4, 0x7773, RZ ;  /* 0x00007773040d7816 */ /* 0x000fce00000000ff */
[C---:B------:R-:W-:Y:S01]  /*5ac0*/  HMMA.16816.F32.BF16 R192, R8.reuse, R16, R152 ;  /* 0x0000001008c0723c */ /* 0x040fe20000041898 */
[----:B------:R-:W-:Y:S01]  /*5ad0*/  PRMT R13, R7, 0x5410, R13 ;  /* 0x00005410070d7816 */ /* 0x000fe2000000000d */
[----:B------:R-:W-:Y:S01]  /*5ae0*/  IMAD.MOV.U32 R16, RZ, RZ, R169 ;  /* 0x000000ffff107224 */ /* 0x000fe200078e00a9 */
[----:B------:R-:W2:Y:S01]  /*5af0*/  LDSM.16.MT88.4 R152, [R41+0x9c00] ;  /* 0x009c00002998783b */ /* 0x000ea20000004200 */
[----:B------:R-:W-:Y:S02]  /*5b00*/  IMAD.MOV.U32 R17, RZ, RZ, R232 ;  /* 0x000000ffff117224 */ /* 0x000fe400078e00e8 */
[----:B------:R-:W-:Y:S02]  /*5b10*/  IMAD.MOV.U32 R46, RZ, RZ, R16 ;  /* 0x000000ffff2e7224 */ /* 0x000fe400078e0010 */
[----:B------:R-:W-:Y:S01]  /*5b20*/  HMMA.16816.F32.BF16 R100, R8, R14, R104 ;  /* 0x0000000e0864723c */ /* 0x000fe20000041868 */
[----:B------:R-:W-:Y:S01]  /*5b30*/  PRMT R14, R4, 0x7771, RZ ;  /* 0x00007771040e7816 */ /* 0x000fe200000000ff */
[----:B------:R-:W-:Y:S01]  /*5b40*/  FFMA.FTZ R4, R222, UR4, -R40 ;  /* 0x00000004de047c23 */ /* 0x000fe20008010828 */
[----:B------:R-:W-:-:S02]  /*5b50*/  IMAD.MOV.U32 R45, RZ, RZ, R17 ;  /* 0x000000ffff2d7224 */ /* 0x000fc400078e0011 */
[----:B------:R-:W-:Y:S01]  /*5b60*/  PRMT R14, R6, 0x5410, R14 ;  /* 0x00005410060e7816 */ /* 0x000fe2000000000e */
[----:B------:R-:W-:Y:S02]  /*5b70*/  FFMA.FTZ R6, R230, UR4, -R23 ;  /* 0x00000004e6067c23 */ /* 0x000fe40008010817 */
[C---:B------:R-:W-:Y:S01]  /*5b80*/  HMMA.16816.F32.BF16 R60, R8.reuse, R38, R60 ;  /* 0x00000026083c723c */ /* 0x040fe2000004183c */
[----:B------:R-:W-:Y:S01]  /*5b90*/  IMAD.MOV.U32 R30, RZ, RZ, R43 ;  /* 0x000000ffff1e7224 */ /* 0x000fe200078e002b */
[----:B------:R-:W-:Y:S01]  /*5ba0*/  MUFU.EX2 R25, R6 ;  /* 0x0000000600197308 */ /* 0x000fe20000000800 */
[----:B------:R-:W-:Y:S02]  /*5bb0*/  IMAD.MOV.U32 R250, RZ, RZ, R235 ;  /* 0x000000fffffa7224 */ /* 0x000fe400078e00eb */
[----:B------:R-:W-:Y:S02]  /*5bc0*/  IMAD.MOV.U32 R235, RZ, RZ, R99 ;  /* 0x000000ffffeb7224 */ /* 0x000fe400078e0063 */
[----:B------:R-:W-:Y:S01]  /*5bd0*/  IMAD.MOV.U32 R232, RZ, RZ, R115 ;  /* 0x000000ffffe87224 */ /* 0x000fe200078e0073 */
[C---:B------:R-:W-:Y:S01]  /*5be0*/  HMMA.16816.F32.BF16 R188, R8.reuse, R28, R140 ;  /* 0x0000001c08bc723c */ /* 0x040fe2000004188c */
[----:B------:R3:W-:Y:S01]  /*5bf0*/  MUFU.EX2 R29, R3 ;  /* 0x00000003001d7308 */ /* 0x0007e20000000800 */
[----:B------:R-:W-:Y:S03]  /*5c00*/  LDSM.16.MT88.4 R96, [R41+0xac00] ;  /* 0x00ac00002960783b */ /* 0x000fe60000004200 */
[----:B------:R4:W-:Y:S03]  /*5c10*/  MUFU.EX2 R28, R2 ;  /* 0x00000002001c7308 */ /* 0x0009e60000000800 */
[----:B------:R-:W-:Y:S01]  /*5c20*/  HMMA.16816.F32.BF16 R172, R8, R26, R116 ;  /* 0x0000001a08ac723c */ /* 0x000fe20000041874 */
[----:B------:R1:W-:Y:S01]  /*5c30*/  MUFU.EX2 R27, R4 ;  /* 0x00000004001b7308 */ /* 0x0003e20000000800 */
[----:B---3--:R-:W-:-:S06]  /*5c40*/  FFMA.FTZ R3, R241, UR4, -R40 ;  /* 0x00000004f1037c23 */ /* 0x008fcc0008010828 */
[C---:B------:R-:W-:Y:S01]  /*5c50*/  HMMA.16816.F32.BF16 R116, R8.reuse, R32, R80 ;  /* 0x000000200874723c */ /* 0x040fe20000041850 */
[----:B------:R-:W3:Y:S01]  /*5c60*/  LDSM.16.MT88.4 R80, [R42+0xc00] ;  /* 0x000c00002a50783b */ /* 0x000ee20000004200 */
[----:B----4-:R-:W-:Y:S01]  /*5c70*/  LOP3.LUT R2, R252, R112, R5, 0x96, !PT ;  /* 0x00000070fc027212 */ /* 0x010fe200078e9605 */
[--C-:B------:R-:W-:Y:S01]  /*5c80*/  FFMA.FTZ R5, R217, UR4, -R23.reuse ;  /* 0x00000004d9057c23 */ /* 0x100fe20008010817 */
[----:B------:R4:W2:Y:S01]  /*5c90*/  MUFU.EX2 R26, R3 ;  /* 0x00000003001a7308 */ /* 0x0008a20000000800 */
[----:B------:R-:W3:Y:S01]  /*5ca0*/  LDSM.16.MT88.4 R112, [R42+0x1c00] ;  /* 0x001c00002a70783b */ /* 0x000ee20000004200 */
[--C-:B-1----:R-:W-:Y:S01]  /*5cb0*/  FFMA.FTZ R4, R231, UR4, -R23.reuse ;  /* 0x00000004e7047c23 */ /* 0x102fe20008010817 */
[----:B------:R-:W-:Y:S01]  /*5cc0*/  LOP3.LUT R12, R2, 0xff, RZ, 0xc0, !PT ;  /* 0x000000ff020c7812 */ /* 0x000fe200078ec0ff */
[----:B------:R1:W-:Y:S01]  /*5cd0*/  MUFU.EX2 R19, R5 ;  /* 0x0000000500137308 */ /* 0x0003e20000000800 */
[----:B------:R-:W-:Y:S01]  /*5ce0*/  SHF.R.U32.HI R7, RZ, 0x18, R2 ;  /* 0x00000018ff077819 */ /* 0x000fe20000011602 */
[----:B------:R-:W-:Y:S01]  /*5cf0*/  HMMA.16816.F32.BF16 R32, R8, R36, R128 ;  /* 0x000000240820723c */ /* 0x000fe20000041880 */
[----:B------:R-:W-:Y:S01]  /*5d00*/  HSET2.LE.AND R8, R14, R20, PT ;  /* 0x000000140e087233 */ /* 0x000fe20003803000 */
[----:B------:R-:W3:Y:S01]  /*5d10*/  LDSM.16.MT88.4 R40, [R42+0x2c00] ;  /* 0x002c00002a28783b */ /* 0x000ee20000004200 */
[----:B----4-:R-:W-:Y:S01]  /*5d20*/  FFMA.FTZ R3, R242, UR4, -R23 ;  /* 0x00000004f2037c23 */ /* 0x010fe20008010817 */
[----:B--2---:R-:W-:Y:S01]  /*5d30*/  F2FP.BF16.F32.PACK_AB R6, R26, R27 ;  /* 0x0000001b1a06723e */ /* 0x004fe200000010ff */
[----:B------:R2:W4:Y:S01]  /*5d40*/  MUFU.EX2 R23, R4 ;  /* 0x0000000400177308 */ /* 0x0005220000000800 */
[----:B-1----:R-:W-:-:S03]  /*5d50*/  PRMT R5, R2, 0x7632, R5 ;  /* 0x0000763202057816 */ /* 0x002fc60000000005 */
[----:B------:R1:W4:Y:S01]  /*5d60*/  MUFU.EX2 R24, R3 ;  /* 0x0000000300187308 */ /* 0x0003220000000800 */
[----:B------:R-:W-:Y:S02]  /*5d70*/  LOP3.LUT R170, R6, R8, RZ, 0xc0, !PT ;  /* 0x0000000806aa7212 */ /* 0x000fe400078ec0ff */
[----:B--2---:R-:W-:Y:S02]  /*5d80*/  LOP3.LUT R4, R2, 0xffff, RZ, 0xc0, !PT ;  /* 0x0000ffff02047812 */ /* 0x004fe400078ec0ff */
[----:B------:R-:W-:Y:S02]  /*5d90*/  LOP3.LUT R2, R5, 0xff, RZ, 0xc0, !PT ;  /* 0x000000ff05027812 */ /* 0x000fe400078ec0ff */
[----:B-1----:R-:W-:Y:S02]  /*5da0*/  SHF.R.U32.HI R3, RZ, 0x8, R4 ;  /* 0x00000008ff037819 */ /* 0x002fe40000011604 */
[----:B------:R-:W-:Y:S02]  /*5db0*/  LOP3.LUT R4, R13, 0xff00ff, RZ, 0xc0, !PT ;  /* 0x00ff00ff0d047812 */ /* 0x000fe400078ec0ff */
[----:B------:R-:W-:-:S02]  /*5dc0*/  PRMT R2, R2, 0x5410, R7 ;  /* 0x0000541002027816 */ /* 0x000fc40000000007 */
[----:B------:R-:W-:Y:S02]  /*5dd0*/  PRMT R3, R12, 0x5410, R3 ;  /* 0x000054100c037816 */ /* 0x000fe40000000003 */
[--C-:B------:R-:W-:Y:S02]  /*5de0*/  HSET2.LE.AND R9, R4, R20.reuse, PT ;  /* 0x0000001404097233 */ /* 0x100fe40003803000 */
[--C-:B------:R-:W-:Y:S02]  /*5df0*/  HSET2.LE.AND R2, R2, R20.reuse, PT ;  /* 0x0000001402027233 */ /* 0x100fe40003803000 */
[----:B----4-:R-:W-:Y:S02]  /*5e00*/  F2FP.BF16.F32.PACK_AB R4, R23, R19 ;  /* 0x000000131704723e */ /* 0x010fe400000010ff */
[----:B------:R-:W-:Y:S02]  /*5e10*/  HSET2.LE.AND R3, R3, R20, PT ;  /* 0x0000001403037233 */ /* 0x000fe40003803000 */
[----:B------:R-:W-:-:S02]  /*5e20*/  LOP3.LUT R169, R4, R2, RZ, 0xc0, !PT ;  /* 0x0000000204a97212 */ /* 0x000fc400078ec0ff */
[----:B------:R-:W-:Y:S02]  /*5e30*/  F2FP.BF16.F32.PACK_AB R5, R28, R29 ;  /* 0x0000001d1c05723e */ /* 0x000fe400000010ff */
[----:B------:R-:W-:Y:S02]  /*5e40*/  LOP3.LUT R2, R226, R50, R49, 0x96, !PT ;  /* 0x00000032e2027212 */ /* 0x000fe400078e9631 */
[----:B------:R-:W-:Y:S02]  /*5e50*/  LOP3.LUT R168, R5, R3, RZ, 0xc0, !PT ;  /* 0x0000000305a87212 */ /* 0x000fe400078ec0ff */
[----:B------:R-:W-:Y:S01]  /*5e60*/  F2FP.BF16.F32.PACK_AB R7, R25, R24 ;  /* 0x000000181907723e */ /* 0x000fe200000010ff */
[----:B------:R-:W-:-:S03]  /*5e70*/  IMAD.WIDE.U32 R4, R2, -0x2daee0ad, RZ ;  /* 0xd2511f5302047825 */ /* 0x000fc600078e00ff */
[----:B------:R-:W-:Y:S01]  /*5e80*/  LOP3.LUT R171, R7, R9, RZ, 0xc0, !PT ;  /* 0x0000000907ab7212 */ /* 0x000fe200078ec0ff */
[----:B------:R-:W-:Y:S01]  /*5e90*/  IMAD.MOV.U32 R3, RZ, RZ, R4 ;  /* 0x000000ffff037224 */ /* 0x000fe200078e0004 */
[----:B------:R-:W-:Y:S02]  /*5ea0*/  PRMT R6, R4, 0x7771, RZ ;  /* 0x0000777104067816 */ /* 0x000fe400000000ff */
[----:B------:R-:W-:Y:S02]  /*5eb0*/  LOP3.LUT R2, R252, R110, R5, 0x96, !PT ;  /* 0x0000006efc027212 */ /* 0x000fe400078e9605 */
[----:B------:R-:W-:Y:S01]  /*5ec0*/  LOP3.LUT R3, R3, 0xff, RZ, 0xc0, !PT ;  /* 0x000000ff03037812 */ /* 0x000fe200078ec0ff */
[--C-:B------:R-:W-:Y:S01]  /*5ed0*/  FFMA.FTZ R7, R216, UR4, -R21.reuse ;  /* 0x00000004d8077c23 */ /* 0x100fe20008010815 */
[----:B------:R-:W-:Y:S01]  /*5ee0*/  PRMT R5, R4, 0x7773, RZ ;  /* 0x0000777304057816 */ /* 0x000fe200000000ff */
[----:B------:R-:W-:Y:S01]  /*5ef0*/  FFMA.FTZ R8, R202, UR4, -R21 ;  /* 0x00000004ca087c23 */ /* 0x000fe20008010815 */
[----:B------:R-:W-:Y:S01]  /*5f00*/  PRMT R4, R4, 0x7772, RZ ;  /* 0x0000777204047816 */ /* 0x000fe200000000ff */
[----:B------:R-:W-:Y:S01]  /*5f10*/  HMMA.16816.F32.BF16 R144, R168, R152, R144 ;  /* 0x00000098a890723c */ /* 0x000fe20000041890 */
[----:B------:R-:W-:Y:S01]  /*5f20*/  PRMT R9, R3, 0x5410, R6 ;  /* 0x0000541003097816 */ /* 0x000fe20000000006 */
[--C-:B------:R-:W-:Y:S01]  /*5f30*/  FFMA.FTZ R3, R229, UR4, -R22.reuse ;  /* 0x00000004e5037c23 */ /* 0x100fe20008010816 */
[----:B------:R-:W-:Y:S01]  /*5f40*/  PRMT R18, R4, 0x5410, R5 ;  /* 0x0000541004127816 */ /* 0x000fe20000000005 */
[----:B------:R-:W-:-:S02]  /*5f50*/  FFMA.FTZ R4, R240, UR4, -R22 ;  /* 0x00000004f0047c23 */ /* 0x000fc40008010816 */
[----:B------:R1:W-:Y:S01]  /*5f60*/  MUFU.EX2 R15, R3 ;  /* 0x00000003000f7308 */ /* 0x0003e20000000800 */
[--C-:B------:R-:W-:Y:S01]  /*5f70*/  FFMA.FTZ R6, R221, UR4, -R22.reuse ;  /* 0x00000004dd067c23 */ /* 0x100fe20008010816 */
[----:B------:R-:W-:Y:S01]  /*5f80*/  FFMA.FTZ R5, R219, UR4, -R22 ;  /* 0x00000004db057c23 */ /* 0x000fe20008010816 */
[C---:B------:R-:W-:Y:S01]  /*5f90*/  HMMA.16816.F32.BF16 R148, R168.reuse, R154, R148 ;  /* 0x0000009aa894723c */ /* 0x040fe20000041894 */
[----:B------:R2:W-:Y:S04]  /*5fa0*/  MUFU.EX2 R12, R4 ;  /* 0x00000004000c7308 */ /* 0x0005e80000000800 */
[----:B------:R4:W-:Y:S03]  /*5fb0*/  MUFU.EX2 R16, R6 ;  /* 0x0000000600107308 */ /* 0x0009e60000000800 */
[----:B---3--:R-:W-:Y:S01]  /*5fc0*/  HMMA.16816.F32.BF16 R72, R168, R80, R72 ;  /* 0x00000050a848723c */ /* 0x008fe20000041848 */
[--C-:B-1----:R-:W-:Y:S01]  /*5fd0*/  FFMA.FTZ R3, R201, UR4, -R21.reuse ;  /* 0x00000004c9037c23 */ /* 0x102fe20008010815 */
[----:B------:R1:W3:Y:S01]  /*5fe0*/  MUFU.EX2 R17, R5 ;  /* 0x0000000500117308 */ /* 0x0002e20000000800 */
[----:B--2---:R-:W-:-:S03]  /*5ff0*/  FFMA.FTZ R4, R203, UR4, -R21 ;  /* 0x00000004cb047c23 */ /* 0x004fc60008010815 */
[----:B------:R2:W-:Y:S02]  /*6000*/  MUFU.EX2 R14, R3 ;  /* 0x00000003000e7308 */ /* 0x0005e40000000800 */
[----:B------:R-:W-:Y:S01]  /*6010*/  HMMA.16816.F32.BF16 R76, R168, R82, R76 ;  /* 0x00000052a84c723c */ /* 0x000fe2000004184c */
[C---:B----4-:R-:W-:Y:S01]  /*6020*/  LOP3.LUT R6, R2.reuse, 0xffff, RZ, 0xc0, !PT ;  /* 0x0000ffff02067812 */ /* 0x050fe200078ec0ff */
[----:B------:R4:W-:Y:S04]  /*6030*/  MUFU.EX2 R11, R4 ;  /* 0x00000004000b7308 */ /* 0x0009e80000000800 */
[----:B------:R-:W3:Y:S01]  /*6040*/  MUFU.EX2 R13, R7 ;  /* 0x00000007000d7308 */ /* 0x000ee20000000800 */
[----:B-1----:R-:W-:Y:S02]  /*6050*/  SHF.R.U32.HI R5, RZ, 0x18, R2 ;  /* 0x00000018ff057819 */ /* 0x002fe40000011602 */
[C---:B--2---:R-:W-:Y:S01]  /*6060*/  PRMT R3, R2.reuse, 0x7632, R3 ;  /* 0x0000763202037816 */ /* 0x044fe20000000003 */
[----:B------:R1:W2:Y:S01]  /*6070*/  MUFU.EX2 R10, R8 ;  /* 0x00000008000a7308 */ /* 0x0002a20000000800 */
[----:B----4-:R-:W-:-:S02]  /*6080*/  LOP3.LUT R4, R2, 0xff, RZ, 0xc0, !PT ;  /* 0x000000ff02047812 */ /* 0x010fc400078ec0ff */
[----:B------:R-:W-:Y:S02]  /*6090*/  LOP3.LUT R2, R3, 0xff, RZ, 0xc0, !PT ;  /* 0x000000ff03027812 */ /* 0x000fe400078ec0ff */
[----:B------:R-:W-:Y:S02]  /*60a0*/  SHF.R.U32.HI R6, RZ, 0x8, R6 ;  /* 0x00000008ff067819 */ /* 0x000fe40000011606 */
[----:B------:R-:W-:Y:S02]  /*60b0*/  PRMT R2, R2, 0x5410, R5 ;  /* 0x0000541002027816 */ /* 0x000fe40000000005 */
[----:B------:R-:W-:Y:S02]  /*60c0*/  PRMT R4, R4, 0x5410, R6 ;  /* 0x0000541004047816 */ /* 0x000fe40000000006 */
[----:B------:R-:W-:Y:S02]  /*60d0*/  LOP3.LUT R3, R18, 0xff00ff, RZ, 0xc0, !PT ;  /* 0x00ff00ff12037812 */ /* 0x000fe400078ec0ff */
[----:B------:R-:W-:-:S02]  /*60e0*/  HSET2.LE.AND R6, R9, R20, PT ;  /* 0x0000001409067233 */ /* 0x000fc40003803000 */
[--C-:B-1----:R-:W-:Y:S02]  /*60f0*/  HSET2.LE.AND R8, R2, R20.reuse, PT ;  /* 0x0000001402087233 */ /* 0x102fe40003803000 */
[----:B---3--:R-:W-:Y:S02]  /*6100*/  F2FP.BF16.F32.PACK_AB R2, R17, R16 ;  /* 0x000000101102723e */ /* 0x008fe400000010ff */
[--C-:B------:R-:W-:Y:S02]  /*6110*/  HSET2.LE.AND R7, R3, R20.reuse, PT ;  /* 0x0000001403077233 */ /* 0x100fe40003803000 */
[----:B------:R-:W-:Y:S02]  /*6120*/  HSET2.LE.AND R9, R4, R20, PT ;  /* 0x0000001404097233 */ /* 0x000fe40003803000 */
[----:B------:R-:W-:Y:S02]  /*6130*/  F2FP.BF16.F32.PACK_AB R3, R14, R13 ;  /* 0x0000000d0e03723e */ /* 0x000fe400000010ff */
[----:B------:R-:W-:-:S02]  /*6140*/  F2FP.BF16.F32.PACK_AB R4, R15, R12 ;  /* 0x0000000c0f04723e */ /* 0x000fc400000010ff */
[----:B--2---:R-:W-:Y:S02]  /*6150*/  F2FP.BF16.F32.PACK_AB R5, R10, R11 ;  /* 0x0000000b0a05723e */ /* 0x004fe400000010ff */
[----:B------:R-:W-:Y:S01]  /*6160*/  LOP3.LUT R130, R2, R6, RZ, 0xc0, !PT ;  /* 0x0000000602827212 */ /* 0x000fe200078ec0ff */
[----:B------:R-:W-:Y:S01]  /*6170*/  FADD.FTZ R2, R134, R132 ;  /* 0x0000008486027221 */ /* 0x000fe20000010000 */
[----:B------:R-:W-:Y:S01]  /*6180*/  LOP3.LUT R131, R3, R7, RZ, 0xc0, !PT ;  /* 0x0000000703837212 */ /* 0x000fe200078ec0ff */
[----:B------:R1:W5:Y:S01]  /*6190*/  LDL.LU R132, [R1+0x68] ;  /* 0x0000680001847983 */ /* 0x0003620000300800 */
[----:B------:R-:W-:Y:S01]  /*61a0*/  LOP3.LUT R128, R4, R9, RZ, 0xc0, !PT ;  /* 0x0000000904807212 */ /* 0x000fe200078ec0ff */
[----:B------:R-:W-:Y:S01]  /*61b0*/  FADD.FTZ R3, R31, R30 ;  /* 0x0000001e1f037221 */ /* 0x000fe20000010000 */
[----:B------:R-:W-:Y:S01]  /*61c0*/  FADD.FTZ R4, R220, R200 ;  /* 0x000000c8dc047221 */ /* 0x000fe20000010000 */
[----:B------:R1:W5:Y:S01]  /*61d0*/  LDL.LU R134, [R1+0x64] ;  /* 0x0000640001867983 */ /* 0x0003620000300800 */
[----:B------:R-:W-:Y:S01]  /*61e0*/  LOP3.LUT R129, R5, R8, RZ, 0xc0, !PT ;  /* 0x0000000805817212 */ /* 0x000fe200078ec0ff */
[----:B------:R-:W-:-:S02]  /*61f0*/  FADD.FTZ R5, R186, R187 ;  /* 0x000000bbba057221 */ /* 0x000fc40000010000 */
[----:B------:R-:W2:Y:S01]  /*6200*/  LDL.LU R200, [R1+0x60] ;  /* 0x0000600001c87983 */ /* 0x000ea20000300800 */
[----:B------:R-:W-:-:S03]  /*6210*/  FADD.FTZ R3, R0, R3 ;  /* 0x0000000300037221 */ /* 0x000fc60000010000 */
[----:B------:R1:W5:Y:S04]  /*6220*/  LDL.LU R220, [R1+0x5c] ;  /* 0x00005c0001dc7983 */ /* 0x0003680000300800 */
[----:B------:R1:W5:Y:S04]  /*6230*/  LDL.LU R187, [R1+0x58] ;  /* 0x0000580001bb7983 */ /* 0x0003680000300800 */
[----:B------:R1:W5:Y:S04]  /*6240*/  LDL.LU R186, [R1+0x54] ;  /* 0x0000540001ba7983 */ /* 0x0003680000300800 */
[----:B------:R1:W5:Y:S01]  /*6250*/  LDL.LU R0, [R1+0x50] ;  /* 0x0000500001007983 */ /* 0x0003620000300800 */
        /* <DEDUP_REMOVED lines=46> */
[----:B------:R-:W-:Y:S01]  /*6540*/  FADD.FTZ R4, R10, R4 ;  /* 0x000000040a047221 */ /* 0x000fe20000010000 */
[----:B------:R-:W-:-:S04]  /*6550*/  FADD.FTZ R2, R23, R2 ;  /* 0x0000000217027221 */ /* 0x000fc80000010000 */
[----:B------:R-:W-:Y:S01]  /*6560*/  HMMA.16816.F32.BF16 R92, R168, R98, R92 ;  /* 0x00000062a85c723c */ /* 0x000fe2000004185c */
[----:B------:R-:W-:Y:S01]  /*6570*/  FADD.FTZ R3, R27, R3 ;  /* 0x000000031b037221 */ /* 0x000fe20000010000 */
[----:B------:R-:W-:Y:S01]  /*6580*/  FADD.FTZ R5, R16, R5 ;  /* 0x0000000510057221 */ /* 0x000fe20000010000 */
[----:B------:R-:W-:-:S05]  /*6590*/  FADD.FTZ R4, R13, R4 ;  /* 0x000000040d047221 */ /* 0x000fca0000010000 */
[----:B------:R-:W-:Y:S01]  /*65a0*/  HMMA.16816.F32.BF16 R104, R168, R112, R64 ;  /* 0x00000070a868723c */ /* 0x000fe20000041840 */
[----:B------:R-:W-:-:S07]  /*65b0*/  FADD.FTZ R2, R24, R2 ;  /* 0x0000000218027221 */ /* 0x000fce0000010000 */
[C---:B------:R-:W-:Y:S08]  /*65c0*/  HMMA.16816.F32.BF16 R108, R168.reuse, R114, R68 ;  /* 0x00000072a86c723c */ /* 0x040ff00000041844 */
[C---:B------:R-:W-:Y:S08]  /*65d0*/  HMMA.16816.F32.BF16 R120, R168.reuse, R160, R120 ;  /* 0x000000a0a878723c */ /* 0x040ff00000041878 */
[C---:B------:R-:W-:Y:S08]  /*65e0*/  HMMA.16816.F32.BF16 R156, R168.reuse, R162, R156 ;  /* 0x000000a2a89c723c */ /* 0x040ff0000004189c */
[----:B------:R-:W-:Y:S01]  /*65f0*/  HMMA.16816.F32.BF16 R124, R168, R40, R124 ;  /* 0x00000028a87c723c */ /* 0x000fe2000004187c */
[----:B------:R-:W-:-:S07]  /*6600*/  FADD.FTZ R239, R26, R3 ;  /* 0x000000031aef7221 */ /* 0x000fce0000010000 */
[----:B------:R-:W-:Y:S01]  /*6610*/  HMMA.16816.F32.BF16 R168, R168, R42, R84 ;  /* 0x0000002aa8a8723c */ /* 0x000fe20000041854 */
[----:B------:R-:W-:-:S07]  /*6620*/  FADD.FTZ R236, R17, R5 ;  /* 0x0000000511ec7221 */ /* 0x000fce0000010000 */
        /* <DEDUP_REMOVED lines=14> */
[----:B--2---:R-:W-:Y:S01]  /*6710*/  LOP3.LUT R3, R200, 0xc0, RZ, 0xc0, !PT ;  /* 0x000000c0c8037812 */ /* 0x004fe200078ec0ff */
[----:B------:R-:W-:-:S03]  /*6720*/  NOP ;  /* 0x0000000000007918 */ /* 0x000fc60000000000 */
[----:B-1----:R-:W-:-:S15]  /*6730*/  @!P1 BRA `(.L_x_383) ;  /* 0x00000044000c9947 */ /* 0x002fde0003800000 */
[----:B------:R-:W2:Y:S01]  /*6740*/  LDL.LU R232, [R1] ;  /* 0x0000000001e87983 */ /* 0x000ea20000300800 */
[----:B------:R-:W1:Y:S01]  /*6750*/  S2UR UR8, SR_CgaCtaId ;  /* 0x00000000000879c3 */ /* 0x000e620000008800 */
[----:B------:R-:W-:Y:S01]  /*6760*/  LOP3.LUT R2, R200, 0x120, RZ, 0xc0, !PT ;  /* 0x00000120c8027812 */ /* 0x000fe200078ec0ff */
[----:B------:R-:W3:Y:S01]  /*6770*/  LDCU.64 UR6, c[0x0][0x3c0] ;  /* 0x00007800ff0677ac */ /* 0x000ee20008000a00 */
[----:B------:R-:W4:Y:S01]  /*6780*/  LDL.LU R244, [R1+0x4c] ;  /* 0x00004c0001f47983 */ /* 0x000f220000300800 */
[----:B-----5:R-:W-:Y:S02]  /*6790*/  LOP3.LUT R186, R3, 0x18, R186, 0xf8, !PT ;  /* 0x0000001803ba7812 */ /* 0x020fe400078ef8ba */
[--C-:B------:R-:W-:Y:S01]  /*67a0*/  SHF.R.U32.HI R218, RZ, 0x1, R185.reuse ;  /* 0x00000001ffda7819 */ /* 0x100fe200000116b9 */
[----:B------:R-:W4:Y:S01]  /*67b0*/  LDL.LU R245, [R1+0x4] ;  /* 0x0000040001f57983 */ /* 0x000f220000300800 */
[----:B------:R-:W-:Y:S01]  /*67c0*/  VIADD R233, R224, 0x9e3779b9 ;  /* 0x9e3779b9e0e97836 */ /* 0x000fe20000000000 */
[----:B------:R-:W1:Y:S02]  /*67d0*/  LDCU UR4, c[0x0][0x45c] ;  /* 0x00008b80ff0477ac */ /* 0x000e640008000800 */
[----:B------:R-:W4:Y:S04]  /*67e0*/  LDL.64 R234, [R1+0x10] ;  /* 0x0000100001ea7983 */ /* 0x000f280000100a00 */
[----:B------:R-:W4:Y:S01]  /*67f0*/  LDL.64 R246, [R1+0x18] ;  /* 0x0000180001f67983 */ /* 0x000f220000100a00 */
[C---:B------:R-:W-:Y:S01]  /*6800*/  LOP3.LUT R216, R186.reuse, 0x8, R185, 0x78, !PT ;  /* 0x00000008bad87812 */ /* 0x040fe200078e78b9 */
[----:B------:R-:W-:Y:S01]  /*6810*/  IMAD.MOV.U32 R138, RZ, RZ, R132 ;  /* 0x000000ffff8a7224 */ /* 0x000fe200078e0084 */
[----:B------:R-:W-:Y:S01]  /*6820*/  LOP3.LUT R218, R186, 0x8, R218, 0x78, !PT ;  /* 0x00000008bada7812 */ /* 0x000fe200078e78da */
[----:B------:R-:W-:Y:S01]  /*6830*/  IMAD.MOV.U32 R137, RZ, RZ, R134 ;  /* 0x000000ffff897224 */ /* 0x000fe200078e0086 */
[-C--:B------:R-:W-:Y:S01]  /*6840*/  LOP3.LUT R4, R180, R233.reuse, RZ, 0x3c, !PT ;  /* 0x000000e9b4047212 */ /* 0x080fe200078e3cff */
[----:B------:R-:W-:Y:S01]  /*6850*/  IMAD.MOV.U32 R133, RZ, RZ, R135 ;  /* 0x000000ffff857224 */ /* 0x000fe200078e0087 */
[----:B------:R-:W-:Y:S01]  /*6860*/  LOP3.LUT R3, R182, R233, RZ, 0x3c, !PT ;  /* 0x000000e9b6037212 */ /* 0x000fe200078e3cff */
[----:B------:R-:W-:Y:S01]  /*6870*/  UMOV UR10, 0x400 ;  /* 0x00000400000a7882 */ /* 0x000fe20000000000 */
[----:B---3--:R-:W-:Y:S01]  /*6880*/  USHF.L.U64.HI UR9, UR6, 0x5, UR7 ;  /* 0x0000000506097899 */ /* 0x008fe20008010207 */
[----:B------:R-:W-:Y:S01]  /*6890*/  STL [R1+0x8], R4 ;  /* 0x0000080401007387 */ /* 0x000fe20000100800 */
[----:B------:R-:W-:Y:S01]  /*68a0*/  USHF.L.U32 UR11, UR6, 0x5, URZ ;  /* 0x00000005060b7899 */ /* 0x000fe200080006ff */
[----:B------:R-:W3:Y:S02]  /*68b0*/  LDCU.64 UR6, c[0x0][0x3c0] ;  /* 0x00007800ff0677ac */ /* 0x000ee40008000a00 */
[----:B------:R3:W-:Y:S01]  /*68c0*/  STL [R1], R3 ;  /* 0x0000000301007387 */ /* 0x0007e20000100800 */
[----:B-1----:R-:W-:Y:S01]  /*68d0*/  ULEA UR8, UR8, UR10, 0x18 ;  /* 0x0000000a08087291 */ /* 0x002fe2000f8ec0ff */
[----:B---3--:R-:W-:Y:S01]  /*68e0*/  IMAD.MOV.U32 R3, RZ, RZ, R136 ;  /* 0x000000ffff037224 */ /* 0x008fe200078e0088 */
[----:B--2---:R-:W-:-:S02]  /*68f0*/  LOP3.LUT R2, R2, 0x3e00, R232, 0xf8, !PT ;  /* 0x00003e0002027812 */ /* 0x004fc400078ef8e8 */
[----:B----4-:R-:W-:Y:S02]  /*6900*/  LOP3.LUT R216, R244, R216, RZ, 0xfc, !PT ;  /* 0x000000d8f4d87212 */ /* 0x010fe400078efcff */
[----:B------:R-:W-:Y:S01]  /*6910*/  LOP3.LUT R218, R2, R218, RZ, 0xfc, !PT ;  /* 0x000000da02da7212 */ /* 0x000fe200078efcff */
[----:B------:R-:W-:Y:S01]  /*6920*/  VIADD R221, R245, 0xfffffffe ;  /* 0xfffffffef5dd7836 */ /* 0x000fe20000000000 */
[----:B------:R-:W-:Y:S01]  /*6930*/  LEA R216, R216, UR5, 0x1 ;  /* 0x00000005d8d87c11 */ /* 0x000fe2000f8e08ff */
[----:B------:R-:W-:Y:S01]  /*6940*/  VIADD R245, R224, 0x3c6ef372 ;  /* 0x3c6ef372e0f57836 */ /* 0x000fe20000000000 */
[----:B------:R-:W-:-:S03]  /*6950*/  LEA R218, R218, UR5, 0x1 ;  /* 0x00000005dada7c11 */ /* 0x000fc6000f8e08ff */
[C---:B------:R-:W-:Y:S01]  /*6960*/  IMAD.IADD R217, R0.reuse, 0x1, R216 ;  /* 0x0000000100d97824 */ /* 0x040fe200078e02d8 */
[-C--:B------:R-:W-:Y:S01]  /*6970*/  LOP3.LUT R252, R235, R245.reuse, RZ, 0x3c, !PT ;  /* 0x000000f5ebfc7212 */ /* 0x080fe200078e3cff */
[----:B------:R-:W-:Y:S01]  /*6980*/  IMAD.IADD R219, R0, 0x1, R218 ;  /* 0x0000000100db7824 */ /* 0x000fe200078e02da */
[----:B------:R-:W-:Y:S01]  /*6990*/  LOP3.LUT R251, R247, R245, RZ, 0x3c, !PT ;  /* 0x000000f5f7fb7212 */ /* 0x000fe200078e3cff */
[----:B------:R-:W-:Y:S06]  /*69a0*/  BRA `(.L_x_384) ;  /* 0x0000000000647947 */ /* 0x000fec0003800000 */
.L_x_386:
[----:B------:R-:W2:Y:S01]  /*69b0*/  LDL R191, [R1+0x38] ;  /* 0x0000380001bf7983 */ /* 0x000ea20000100800 */
[----:B------:R-:W1:Y:S01]  /*69c0*/  LDC.64 R172, c[0x0][0x3b8] ;  /* 0x0000ee00ffac7b82 */ /* 0x000e620000000a00 */
[----:B------:R-:W-:Y:S02]  /*69d0*/  VIADD R0, R221, 0xffffffff ;  /* 0xffffffffdd007836 */ /* 0x000fe40000000000 */
[----:B------:R-:W3:Y:S02]  /*69e0*/  LDL R190, [R1+0xc] ;  /* 0x00000c0001be7983 */ /* 0x000ee40000100800 */
[C---:B-1----:R-:W-:Y:S04]  /*69f0*/  IMAD.WIDE.U32 R134, R0.reuse, R172, RZ ;  /* 0x000000ac00867225 */ /* 0x042fe800078e00ff */
[----:B------:R-:W-:Y:S02]  /*6a00*/  IMAD R135, R0, R173, R135 ;  /* 0x000000ad00877224 */ /* 0x000fe400078e0287 */
[C---:B------:R-:W-:Y:S03]  /*6a10*/  IMAD.SHL.U32 R0, R134.reuse, 0x40, RZ ;  /* 0x0000004086007824 */ /* 0x040fe600078e00ff */
[----:B------:R-:W-:Y:S02]  /*6a20*/  SHF.L.U64.HI R132, R134, 0x6, R135 ;  /* 0x0000000686847819 */ /* 0x000fe40000010287 */
[C---:B------:R-:W-:Y:S04]  /*6a30*/  LEA R0, P0, R172.reuse, R0, 0x5 ;  /* 0x00000000ac007211 */ /* 0x040fe800078028ff */
[----:B------:R-:W-:Y:S02]  /*6a40*/  LEA.HI.X R132, R172, R132, R173, 0x5, P0 ;  /* 0x00000084ac847211 */ /* 0x000fe400000f2cad */
[-C--:B--2---:R-:W-:Y:S02]  /*6a50*/  LEA R174, P1, R134, R191.reuse, 0x7 ;  /* 0x000000bf86ae7211 */ /* 0x084fe400078238ff */
[----:B------:R-:W-:Y:S02]  /*6a60*/  LEA R172, P0, R0, R191, 0x1 ;  /* 0x000000bf00ac7211 */ /* 0x000fe400078008ff */
[-C--:B---3--:R-:W-:Y:S02]  /*6a70*/  LEA.HI.X R175, R134, R190.reuse, R135, 0x7, P1 ;  /* 0x000000be86af7211 */ /* 0x088fe400008f3c87 */
[----:B------:R-:W-:Y:S03]  /*6a80*/  LEA.HI.X R173, R0, R190, R132, 0x1, P0 ;  /* 0x000000be00ad7211 */ /* 0x000fe600000f0c84 */
        /* <DEDUP_REMOVED lines=9> */
[----:B------:R-:W0:Y:S01]  /*6b20*/  LDGDEPBAR ;  /* 0x00000000000079af */ /* 0x000e220000000000 */
[----:B------:R-:W-:Y:S05]  /*6b30*/  BRA `(.L_x_385) ;  /* 0x0000000c00a47947 */ /* 0x000fea0003800000 */
.L_x_384:
[----:B------:R-:W2:Y:S01]  /*6b40*/  LDL R4, [R1+0x40] ;  /* 0x0000400001047983 */ /* 0x000ea20000100800 */
[----:B------:R-:W-:Y:S04]  /*6b50*/  DEPBAR.LE SB0, 0x0 ;  /* 0x000080000000791a */ /* 0x000fe80000000000 */
[----:B------:R-:W3:Y:S01]  /*6b60*/  LDL R10, [R1+0x3c] ;  /* 0x00003c00010a7983 */ /* 0x000ee20000100800 */
[C---:B------:R-:W-:Y:S01]  /*6b70*/  IMAD.WIDE.U32 R8, R221.reuse, UR6, RZ ;  /* 0x00000006dd087c25 */ /* 0x040fe2000f8e00ff */
[----:B------:R-:W-:Y:S01]  /*6b80*/  UMOV UR5, UR8 ;  /* 0x0000000800057c82 */ /* 0x000fe20008000000 */
[----:B------:R-:W-:Y:S02]  /*6b90*/  BAR.SYNC.DEFER_BLOCKING 0x0 ;  /* 0x0000000000007b1d */ /* 0x000fe40000010000 */
[C---:B------:R-:W-:Y:S01]  /*6ba0*/  IMAD R0, R221.reuse, UR7, R9 ;  /* 0x00000007dd007c24 */ /* 0x040fe2000f8e0209 */
[C---:B------:R-:W-:Y:S01]  /*6bb0*/  LEA R2, P0, R8.reuse, UR11, 0x6 ;  /* 0x0000000b08027c11 */ /* 0x040fe2000f8030ff */
[----:B------:R-:W-:Y:S03]  /*6bc0*/  IMAD.SHL.U32 R222, R221, 0x2, RZ ;  /* 0x00000002ddde7824 */ /* 0x000fe600078e00ff */
[C-C-:B------:R-:W-:Y:S01]  /*6bd0*/  LEA.HI.X R5, R8.reuse, UR9, R0.reuse, 0x6, P0 ;  /* 0x0000000908057c11 */ /* 0x140fe200080f3400 */
[----:B------:R-:W4:Y:S06]  /*6be0*/  LDL.64 R240, [R1+0x20] ;  /* 0x0000200001f07983 */ /* 0x000f2c0000100a00 */
[----:B------:R-:W5:Y:S04]  /*6bf0*/  LDL R231, [R1+0x8] ;  /* 0x0000080001e77983 */ /* 0x000f680000100800 */
[----:B------:R-:W5:Y:S04]  /*6c00*/  LDL R229, [R1] ;  /* 0x0000000001e57983 */ /* 0x000f680000100800 */
[----:B------:R-:W5:Y:S06]  /*6c10*/  LDL.64 R232, [R1+0x30] ;  /* 0x0000300001e87983 */ /* 0x000f6c0000100a00 */
[----:B------:R-:W5:Y:S06]  /*6c20*/  LDL.64 R242, [R1+0x28] ;  /* 0x0000280001f27983 */ /* 0x000f6c0000100a00 */
[----:B------:R-:W5:Y:S01]  /*6c30*/  LDL.64 R234, [R1+0x18] ;  /* 0x0000180001ea7983 */ /* 0x000f620000100a00 */
[-C--:B--2---:R-:W-:Y:S02]  /*6c40*/  LEA R6, P1, R8, R4.reuse, 0x7 ;  /* 0x0000000408067211 */ /* 0x084fe400078238ff */
[----:B------:R-:W-:Y:S02]  /*6c50*/  LEA R4, P0, R2, R4, 0x1 ;  /* 0x0000000402047211 */ /* 0x000fe400078008ff */
[-C--:B---3--:R-:W-:Y:S02]  /*6c60*/  LEA.HI.X R7, R8, R10.reuse, R0, 0x7, P1 ;  /* 0x0000000a08077211 */ /* 0x088fe400008f3c00 */
[----:B------:R-:W-:Y:S01]  /*6c70*/  LEA.HI.X R5, R2, R10, R5, 0x1, P0 ;  /* 0x0000000a02057211 */ /* 0x000fe200000f0c05 */
[----:B------:R-:W1:Y:S02]  /*6c80*/  S2R R0, SR_TID.X ;  /* 0x0000000000007919 */ /* 0x000e640000002100 */
[----:B------:R-:W-:Y:S01]  /*6c90*/  @!PT LDS RZ, [RZ] ;  /* 0x00000000fffff984 */ /* 0x000fe20000000800 */
[----:B------:R-:W-:Y:S01]  /*6ca0*/  @!PT LDS RZ, [RZ] ;  /* 0x00000000fffff984 */ /* 0x000fe20000000800 */
[----:B------:R-:W-:Y:S01]  /*6cb0*/  @!PT LDS RZ, [RZ] ;  /* 0x00000000fffff984 */ /* 0x000fe20000000800 */
[----:B------:R-:W-:Y:S01]  /*6cc0*/  LDGSTS.E.BYPASS.LTC128B.128 [R220+0x9000], desc[UR16][R6.64] ;  /* 0x0900000006dc7fae */ /* 0x000fe2000b981a10 */
[----:B----4-:R-:W-:Y:S07]  /*6cd0*/  LOP3.LUT R134, R222, R241, R225, 0x96, !PT ;  /* 0x000000f1de867212 */ /* 0x010fee00078e96e1 */
[----:B------:R-:W-:Y:S01]  /*6ce0*/  LDGSTS.E.BYPASS.LTC128B.128 [R220+0xa000], desc[UR16][R6.64+0x40] ;  /* 0x0a00004006dc7fae */ /* 0x000fe2000b981a10 */
[----:B------:R-:W-:Y:S07]  /*6cf0*/  IMAD.WIDE.U32 R134, R134, -0x326172a9, RZ ;  /* 0xcd9e8d5786867825 */ /* 0x000fee00078e00ff */
[----:B------:R-:W-:Y:S08]  /*6d00*/  LDGSTS.E.BYPASS.LTC128B.128 [R220+0xb000], desc[UR16][R6.64+0x80] ;  /* 0x0b00008006dc7fae */ /* 0x000ff0000b981a10 */
[----:B------:R-:W-:Y:S08]  /*6d10*/  LDGSTS.E.BYPASS.LTC128B.128 [R220+0x9800], desc[UR16][R4.64] ;  /* 0x0980000004dc7fae */ /* 0x000ff0000b981a10 */
[----:B------:R-:W-:Y:S08]  /*6d20*/  LDGSTS.E.BYPASS.LTC128B.128 [R220+0xa800], desc[UR16][R4.64+0x40] ;  /* 0x0a80004004dc7fae */ /* 0x000ff0000b981a10 */
[----:B------:R2:W-:Y:S08]  /*6d30*/  LDGSTS.E.BYPASS.LTC128B.128 [R220+0xb800], desc[UR16][R4.64+0x80] ;  /* 0x0b80008004dc7fae */ /* 0x0005f0000b981a10 */
[----:B------:R-:W-:Y:S08]  /*6d40*/  LDSM.16.M88.4 R64, [R218] ;  /* 0x00000000da40783b */ /* 0x000ff00000000200 */
[----:B------:R-:W2:Y:S08]  /*6d50*/  LDSM.16.M88.4 R16, [R216+0x6000] ;  /* 0x00600000d810783b */ /* 0x000eb00000000200 */
[----:B------:R-:W3:Y:S08]  /*6d60*/  LDSM.16.M88.4 R60, [R218+0x1000] ;  /* 0x00100000da3c783b */ /* 0x000ef00000000200 */
[----:B------:R-:W4:Y:S08]  /*6d70*/  LDSM.16.M88.4 R32, [R216+0x6400] ;  /* 0x00640000d820783b */ /* 0x000f300000000200 */
[----:B------:R-:W0:Y:S08]  /*6d80*/  LDGDEPBAR ;  /* 0x00000000000079af */ /* 0x000e300000000000 */
[----:B------:R-:W1:Y:S08]  /*6d90*/  LDSM.16.M88.4 R48, [R216+0x6800] ;  /* 0x00680000d830783b */ /* 0x000e700000000200 */
[----:B------:R-:W5:Y:S01]  /*6da0*/  LDSM.16.M88.4 R172, [R216+0x6c00] ;  /* 0x006c0000d8ac783b */ /* 0x000f620000000200 */
[-C--:B--2---:R-:W-:Y:S07]  /*6db0*/  HMMA.16816.F32.BF16 R4, R64, R16.reuse, RZ ;  /* 0x000000104004723c */ /* 0x084fee00000418ff */
[----:B------:R-:W-:Y:S01]  /*6dc0*/  LDSM.16.M88.4 R176, [R219] ;  /* 0x00000000dbb0783b */ /* 0x000fe20000000200 */
[C---:B---3--:R-:W-:Y:S07]  /*6dd0*/  HMMA.16816.F32.BF16 R8, R60.reuse, R16, RZ ;  /* 0x000000103c08723c */ /* 0x048fee00000418ff */
[----:B------:R-:W2:Y:S01]  /*6de0*/  LDSM.16.M88.4 R180, [R217+0x6000] ;  /* 0x00600000d9b4783b */ /* 0x000ea20000000200 */
[-C--:B------:R-:W-:Y:S07]  /*6df0*/  HMMA.16816.F32.BF16 R12, R60, R18.reuse, RZ ;  /* 0x000000123c0c723c */ /* 0x080fee00000418ff */
[----:B------:R-:W3:Y:S01]  /*6e00*/  LDSM.16.M88.4 R184, [R219+0x1000] ;  /* 0x00100000dbb8783b */ /* 0x000ee20000000200 */
[C---:B------:R-:W-:Y:S07]  /*6e10*/  HMMA.16816.F32.BF16 R16, R64.reuse, R18, RZ ;  /* 0x000000124010723c */ /* 0x040fee00000418ff */
[----:B------:R-:W3:Y:S01]  /*6e20*/  LDSM.16.M88.4 R188, [R217+0x6400] ;  /* 0x00640000d9bc783b */ /* 0x000ee20000000200 */
[-C--:B----4-:R-:W-:Y:S07]  /*6e30*/  HMMA.16816.F32.BF16 R20, R64, R32.reuse, RZ ;  /* 0x000000204014723c */ /* 0x090fee00000418ff */
[----:B------:R-:W4:Y:S01]  /*6e40*/  LDSM.16.M88.4 R192, [R217+0x6800] ;  /* 0x00680000d9c0783b */ /* 0x000f220000000200 */
[C---:B------:R-:W-:Y:S07]  /*6e50*/  HMMA.16816.F32.BF16 R24, R60.reuse, R32, RZ ;  /* 0x000000203c18723c */ /* 0x040fee00000418ff */
[----:B------:R-:W4:Y:S01]  /*6e60*/  LDSM.16.M88.4 R196, [R217+0x6c00] ;  /* 0x006c0000d9c4783b */ /* 0x000f220000000200 */
[-C--:B------:R-:W-:Y:S07]  /*6e70*/  HMMA.16816.F32.BF16 R28, R60, R34.reuse, RZ ;  /* 0x000000223c1c723c */ /* 0x080fee00000418ff */
[----:B------:R-:W-:Y:S01]  /*6e80*/  LDSM.16.M88.4 R200, [R216+0x7000] ;  /* 0x00700000d8c8783b */ /* 0x000fe20000000200 */
[C---:B------:R-:W-:Y:S07]  /*6e90*/  HMMA.16816.F32.BF16 R32, R64.reuse, R34, RZ ;  /* 0x000000224020723c */ /* 0x040fee00000418ff */
[----:B------:R-:W-:Y:S01]  /*6ea0*/  LDSM.16.M88.4 R204, [R218+0x3000] ;  /* 0x00300000dacc783b */ /* 0x000fe20000000200 */
[-C--:B-1----:R-:W-:Y:S07]  /*6eb0*/  HMMA.16816.F32.BF16 R36, R64, R48.reuse, RZ ;  /* 0x000000304024723c */ /* 0x082fee00000418ff */
        /* <DEDUP_REMOVED lines=9> */
[----:B------:R-:W1:Y:S07]  /*6f50*/  LDSM.16.M88.4 R172, [R218+0x2000] ;  /* 0x00200000daac783b */ /* 0x000e6e0000000200 */
[-C--:B--2---:R-:W-:Y:S08]  /*6f60*/  HMMA.16816.F32.BF16 R4, R176, R180.reuse, R4 ;  /* 0x000000b4b004723c */ /* 0x084ff00000041804 */
[C---:B---3--:R-:W-:Y:S08]  /*6f70*/  HMMA.16816.F32.BF16 R8, R184.reuse, R180, R8 ;  /* 0x000000b4b808723c */ /* 0x048ff00000041808 */
        /* <DEDUP_REMOVED lines=8> */
[-C--:B----4-:R-:W-:Y:S08]  /*7000*/  HMMA.16816.F32.BF16 R36, R176, R192.reuse, R36 ;  /* 0x000000c0b024723c */ /* 0x090ff00000041824 */
[C---:B------:R-:W-:Y:S08]  /*7010*/  HMMA.16816.F32.BF16 R40, R184.reuse, R192, R40 ;  /* 0x000000c0b828723c */ /* 0x040ff00000041828 */
[-C--:B------:R-:W-:Y:S08]  /*7020*/  HMMA.16816.F32.BF16 R44, R184, R194.reuse, R44 ;  /* 0x000000c2b82c723c */ /* 0x080ff0000004182c */
[C---:B------:R-:W-:Y:S01]  /*7030*/  HMMA.16816.F32.BF16 R48, R176.reuse, R194, R48 ;  /* 0x000000c2b030723c */ /* 0x040fe20000041830 */
[----:B------:R-:W-:Y:S07]  /*7040*/  LDSM.16.M88.4 R192, [R217+0x7000] ;  /* 0x00700000d9c0783b */ /* 0x000fee0000000200 */
[-C--:B------:R-:W-:Y:S08]  /*7050*/  HMMA.16816.F32.BF16 R52, R176, R196.reuse, R52 ;  /* 0x000000c4b034723c */ /* 0x080ff00000041834 */
[C---:B------:R-:W-:Y:S08]  /*7060*/  HMMA.16816.F32.BF16 R56, R184.reuse, R196, R56 ;  /* 0x000000c4b838723c */ /* 0x040ff00000041838 */
[-C--:B------:R-:W-:Y:S01]  /*7070*/  HMMA.16816.F32.BF16 R60, R184, R198.reuse, R60 ;  /* 0x000000c6b83c723c */ /* 0x080fe2000004183c */
[----:B------:R-:W3:Y:S07]  /*7080*/  LDSM.16.M88.4 R184, [R216+0x7800] ;  /* 0x00780000d8b8783b */ /* 0x000eee0000000200 */
[----:B------:R-:W-:Y:S01]  /*7090*/  HMMA.16816.F32.BF16 R64, R176, R198, R64 ;  /* 0x000000c6b040723c */ /* 0x000fe20000041840 */
[----:B------:R-:W4:Y:S07]  /*70a0*/  LDSM.16.M88.4 R176, [R219+0x2000] ;  /* 0x00200000dbb0783b */ /* 0x000f2e0000000200 */
[-C--:B-1----:R-:W-:Y:S01]  /*70b0*/  HMMA.16816.F32.BF16 R4, R172, R200.reuse, R4 ;  /* 0x000000c8ac04723c */ /* 0x082fe20000041804 */
[----:B------:R-:W1:Y:S07]  /*70c0*/  LDSM.16.M88.4 R196, [R219+0x3000] ;  /* 0x00300000dbc4783b */ /* 0x000e6e0000000200 */
[C---:B------:R-:W-:Y:S08]  /*70d0*/  HMMA.16816.F32.BF16 R8, R204.reuse, R200, R8 ;  /* 0x000000c8cc08723c */ /* 0x040ff00000041808 */
[-C--:B------:R-:W-:Y:S08]  /*70e0*/  HMMA.16816.F32.BF16 R12, R204, R202.reuse, R12 ;  /* 0x000000cacc0c723c */ /* 0x080ff0000004180c */
[C---:B------:R-:W-:Y:S01]  /*70f0*/  HMMA.16816.F32.BF16 R16, R172.reuse, R202, R16 ;  /* 0x000000caac10723c */ /* 0x040fe20000041810 */
[----:B------:R-:W5:Y:S07]  /*7100*/  LDSM.16.M88.4 R200, [R217+0x7400] ;  /* 0x00740000d9c8783b */ /* 0x000f6e0000000200 */
        /* <DEDUP_REMOVED lines=17> */
[----:B------:R-:W3:Y:S07]  /*7220*/  LDSM.16.M88.4 R188, [R216+0x8400] ;  /* 0x00840000d8bc783b */ /* 0x000eee0000000200 */
[C---:B-1----:R-:W-:Y:S08]  /*7230*/  HMMA.16816.F32.BF16 R8, R196.reuse, R192, R8 ;  /* 0x000000c0c408723c */ /* 0x042ff00000041808 */
[-C--:B------:R-:W-:Y:S08]  /*7240*/  HMMA.16816.F32.BF16 R12, R196, R194.reuse, R12 ;  /* 0x000000c2c40c723c */ /* 0x080ff0000004180c */
[C---:B------:R-:W-:Y:S01]  /*7250*/  HMMA.16816.F32.BF16 R16, R176.reuse, R194, R16 ;  /* 0x000000c2b010723c */ /* 0x040fe20000041810 */
[----:B------:R-:W1:Y:S07]  /*7260*/  LDSM.16.M88.4 R192, [R216+0x8800] ;  /* 0x00880000d8c0783b */ /* 0x000e6e0000000200 */
[-C--:B-----5:R-:W-:Y:S08]  /*7270*/  HMMA.16816.F32.BF16 R20, R176, R200.reuse, R20 ;  /* 0x000000c8b014723c */ /* 0x0a0ff00000041814 */
[C---:B------:R-:W-:Y:S08]  /*7280*/  HMMA.16816.F32.BF16 R24, R196.reuse, R200, R24 ;  /* 0x000000c8c418723c */ /* 0x040ff00000041818 */
[-C--:B------:R-:W-:Y:S08]  /*7290*/  HMMA.16816.F32.BF16 R28, R196, R202.reuse, R28 ;  /* 0x000000cac41c723c */ /* 0x080ff0000004181c */
[C---:B------:R-:W-:Y:S01]  /*72a0*/  HMMA.16816.F32.BF16 R32, R176.reuse, R202, R32 ;  /* 0x000000cab020723c */ /* 0x040fe20000041820 */
[----:B------:R-:W4:Y:S07]  /*72b0*/  LDSM.16.M88.4 R200, [R216+0x8c00] ;  /* 0x008c0000d8c8783b */ /* 0x000f2e0000000200 */
[-C--:B------:R-:W-:Y:S08]  /*72c0*/  HMMA.16816.F32.BF16 R36, R176, R208.reuse, R36 ;  /* 0x000000d0b024723c */ /* 0x080ff00000041824 */
[C---:B------:R-:W-:Y:S08]  /*72d0*/  HMMA.16816.F32.BF16 R40, R196.reuse, R208, R40 ;  /* 0x000000d0c428723c */ /* 0x040ff00000041828 */
[-C--:B------:R-:W-:Y:S08]  /*72e0*/  HMMA.16816.F32.BF16 R44, R196, R210.reuse, R44 ;  /* 0x000000d2c42c723c */ /* 0x080ff0000004182c */
[C---:B------:R-:W-:Y:S01]  /*72f0*/  HMMA.16816.F32.BF16 R48, R176.reuse, R210, R48 ;  /* 0x000000d2b030723c */ /* 0x040fe20000041830 */
[----:B------:R-:W-:Y:S07]  /*7300*/  LDSM.16.M88.4 R208, [R219+0x5000] ;  /* 0x00500000dbd0783b */ /* 0x000fee0000000200 */
[-C--:B------:R-:W-:Y:S08]  /*7310*/  HMMA.16816.F32.BF16 R52, R176, R212.reuse, R52 ;  /* 0x000000d4b034723c */ /* 0x080ff00000041834 */
[C---:B------:R-:W-:Y:S08]  /*7320*/  HMMA.16816.F32.BF16 R56, R196.reuse, R212, R56 ;  /* 0x000000d4c438723c */ /* 0x040ff00000041838 */
[-C--:B------:R-:W-:Y:S01]  /*7330*/  HMMA.16816.F32.BF16 R60, R196, R214.reuse, R60 ;  /* 0x000000d6c43c723c */ /* 0x080fe2000004183c */
[----:B------:R-:W5:Y:S07]  /*7340*/  LDSM.16.M88.4 R196, [R219+0x4000] ;  /* 0x00400000dbc4783b */ /* 0x000f6e0000000200 */
[----:B------:R-:W-:Y:S01]  /*7350*/  HMMA.16816.F32.BF16 R64, R176, R214, R64 ;  /* 0x000000d6b040723c */ /* 0x000fe20000041840 */
[----:B------:R-:W5:Y:S07]  /*7360*/  LDSM.16.M88.4 R176, [R217+0x8400] ;  /* 0x00840000d9b0783b */ /* 0x000f6e0000000200 */
[-C--:B--2---:R-:W-:Y:S01]  /*7370*/  HMMA.16816.F32.BF16 R4, R172, R180.reuse, R4 ;  /* 0x000000b4ac04723c */ /* 0x084fe20000041804 */
[----:B------:R-:W2:Y:S07]  /*7380*/  LDSM.16.M88.4 R212, [R217+0x8800] ;  /* 0x00880000d9d4783b */ /* 0x000eae0000000200 */
[C---:B------:R-:W-:Y:S04]  /*7390*/  HMMA.16816.F32.BF16 R8, R184.reuse, R180, R8 ;  /* 0x000000b4b808723c */ /* 0x040fe80000041808 */
[----:B------:R-:W-:Y:S04]  /*73a0*/  LOP3.LUT R180, R134, R251, RZ, 0x3c, !PT ;  /* 0x000000fb86b47212 */ /* 0x000fe800078e3cff */
[-C--:B------:R-:W-:Y:S03]  /*73b0*/  HMMA.16816.F32.BF16 R12, R184, R182.reuse, R12 ;  /* 0x000000b6b80c723c */ /* 0x080fe6000004180c */
[----:B------:R-:W-:Y:S05]  /*73c0*/  IMAD.WIDE.U32 R180, R180, -0x2daee0ad, RZ ;  /* 0xd2511f53b4b47825 */ /* 0x000fea00078e00ff */
[C---:B------:R-:W-:Y:S08]  /*73d0*/  HMMA.16816.F32.BF16 R16, R172.reuse, R182, R16 ;  /* 0x000000b6ac10723c */ /* 0x040ff00000041810 */
[-C--:B---3--:R-:W-:Y:S08]  /*73e0*/  HMMA.16816.F32.BF16 R20, R172, R188.reuse, R20 ;  /* 0x000000bcac14723c */ /* 0x088ff00000041814 */
        /* <DEDUP_REMOVED lines=9> */
[C---:B------:R-:W-:Y:S02]  /*7480*/  VIADD R201, R225.reuse, 0xed9eba14 ;  /* 0xed9eba14e1c97836 */ /* 0x040fe40000000000 */
[----:B------:R-:W-:Y:S02]  /*7490*/  VIADD R200, R225, 0xa9066899 ;  /* 0xa9066899e1c87836 */ /* 0x000fe40000000000 */
[-C--:B------:R-:W-:Y:S03]  /*74a0*/  HMMA.16816.F32.BF16 R60, R184, R202.reuse, R60 ;  /* 0x000000cab83c723c */ /* 0x080fe6000004183c */
[----:B------:R-:W-:Y:S04]  /*74b0*/  IMAD.MOV.U32 R185, RZ, RZ, R0 ;  /* 0x000000ffffb97224 */ /* 0x000fe800078e0000 */
[C---:B------:R-:W-:Y:S01]  /*74c0*/  IMAD.SHL.U32 R186, R185.reuse, 0x4, RZ ;  /* 0x00000004b9ba7824 */ /* 0x040fe200078e00ff */
[----:B------:R-:W-:Y:S01]  /*74d0*/  HMMA.16816.F32.BF16 R64, R172, R202, R64 ;  /* 0x000000caac40723c */ /* 0x000fe20000041840 */
[----:B------:R-:W1:Y:S01]  /*74e0*/  LDSM.16.M88.4 R172, [R217+0x8c00] ;  /* 0x008c0000d9ac783b */ /* 0x000e620000000200 */
[----:B------:R-:W-:Y:S04]  /*74f0*/  DEPBAR.LE SB0, 0x0 ;  /* 0x000080000000791a */ /* 0x000fe80000000000 */
[----:B------:R-:W-:Y:S01]  /*7500*/  IMAD.SHL.U32 R0, R185, 0x20, RZ ;  /* 0x00000020b9007824 */ /* 0x000fe200078e00ff */
[----:B------:R-:W-:Y:S01]  /*7510*/  SHF.R.U32.HI R187, RZ, 0x1, R185 ;  /* 0x00000001ffbb7819 */ /* 0x000fe200000116b9 */
[-C--:B-----5:R-:W-:Y:S01]  /*7520*/  HMMA.16816.F32.BF16 R4, R196, R204.reuse, R4 ;  /* 0x000000ccc404723c */ /* 0x0a0fe20000041804 */
[----:B------:R-:W-:Y:S04]  /*7530*/  BAR.SYNC.DEFER_BLOCKING 0x0 ;  /* 0x0000000000007b1d */ /* 0x000fe80000010000 */
[----:B------:R-:W-:Y:S01]  /*7540*/  LOP3.LUT R139, R186, 0x18, RZ, 0xc0, !PT ;  /* 0x00000018ba8b7812 */ /* 0x000fe200078ec0ff */
[----:B------:R-:W-:Y:S01]  /*7550*/  VIADD R202, R225, 0x76cf5d0a ;  /* 0x76cf5d0ae1ca7836 */ /* 0x000fe20000000000 */
[----:B------:R-:W-:Y:S01]  /*7560*/  LOP3.LUT R2, R187, 0x8, RZ, 0xc0, !PT ;  /* 0x00000008bb027812 */ /* 0x000fe200078ec0ff */
[C---:B------:R-:W-:Y:S04]  /*7570*/  HMMA.16816.F32.BF16 R8, R208.reuse, R204, R8 ;  /* 0x000000ccd008723c */ /* 0x040fe80000041808 */
[--C-:B------:R-:W-:Y:S01]  /*7580*/  LOP3.LUT R139, R139, 0xc0, R0.reuse, 0xf8, !PT ;  /* 0x000000c08b8b7812 */ /* 0x100fe200078ef800 */
[----:B------:R-:W-:Y:S01]  /*7590*/  VIADD R203, R225, 0x32370b8f ;  /* 0x32370b8fe1cb7836 */ /* 0x000fe20000000000 */
[----:B------:R-:W-:Y:S02]  /*75a0*/  LOP3.LUT P0, RZ, R185, 0x4, RZ, 0xc0, !PT ;  /* 0x00000004b9ff7812 */ /* 0x000fe4000780c0ff */
[-C--:B------:R-:W-:Y:S03]  /*75b0*/  HMMA.16816.F32.BF16 R12, R208, R206.reuse, R12 ;  /* 0x000000ced00c723c */ /* 0x080fe6000004180c */
[----:B------:R-:W-:Y:S04]  /*75c0*/  LOP3.LUT R139, R139, R2, RZ, 0x3c, !PT ;  /* 0x000000028b8b7212 */ /* 0x000fe800078e3cff */
[----:B------:R-:W-:Y:S01]  /*75d0*/  LOP3.LUT R139, R139, 0x120, R0, 0xf8, !PT ;  /* 0x000001208b8b7812 */ /* 0x000fe200078ef800 */
[C---:B------:R-:W-:Y:S04]  /*75e0*/  HMMA.16816.F32.BF16 R16, R196.reuse, R206, R16 ;  /* 0x000000cec410723c */ /* 0x040fe80000041810 */
[----:B------:R-:W-:Y:S04]  /*75f0*/  LEA R139, R139, UR5, 0x1 ;  /* 0x000000058b8b7c11 */ /* 0x000fe8000f8e08ff */
[-C--:B------:R-:W-:Y:S03]  /*7600*/  HMMA.16816.F32.BF16 R20, R196, R176.reuse, R20 ;  /* 0x000000b0c414723c */ /* 0x080fe60000041814 */
[----:B------:R-:W-:Y:S05]  /*7610*/  VIADD R184, R139, 0x9020 ;  /* 0x000090208bb87836 */ /* 0x000fea0000000000 */
[C---:B------:R-:W-:Y:S04]  /*7620*/  HMMA.16816.F32.BF16 R24, R208.reuse, R176, R24 ;  /* 0x000000b0d018723c */ /* 0x040fe80000041818 */
[C---:B------:R-:W-:Y:S02]  /*7630*/  LOP3.LUT R176, R135.reuse, R231, RZ, 0x3c, !PT ;  /* 0x000000e787b07212 */ /* 0x040fe400078e3cff */
[----:B------:R-:W-:Y:S02]  /*7640*/  LOP3.LUT R135, R135, R229, RZ, 0x3c, !PT ;  /* 0x000000e587877212 */ /* 0x000fe400078e3cff */
[-C--:B------:R-:W-:Y:S03]  /*7650*/  HMMA.16816.F32.BF16 R28, R208, R178.reuse, R28 ;  /* 0x000000b2d01c723c */ /* 0x080fe6000004181c */
[----:B------:R-:W-:Y:S05]  /*7660*/  IMAD.WIDE.U32 R176, R176, -0x2daee0ad, RZ ;  /* 0xd2511f53b0b07825 */ /* 0x000fea00078e00ff */
[C---:B------:R-:W-:Y:S04]  /*7670*/  HMMA.16816.F32.BF16 R32, R196.reuse, R178, R32 ;  /* 0x000000b2c420723c */ /* 0x040fe80000041820 */
[----:B------:R-:W-:Y:S01]  /*7680*/  LOP3.LUT R178, R134, R252, RZ, 0x3c, !PT ;  /* 0x000000fc86b27212 */ /* 0x000fe200078e3cff */
[----:B------:R-:W-:Y:S01]  /*7690*/  IMAD.WIDE.U32 R134, R135, -0x2daee0ad, RZ ;  /* 0xd2511f5387867825 */ /* 0x000fe200078e00ff */
[-C--:B------:R-:W-:Y:S02]  /*76a0*/  LOP3.LUT R2, R242, R202.reuse, R177, 0x96, !PT ;  /* 0x000000caf2027212 */ /* 0x080fe400078e96b1 */
[-C--:B--2---:R-:W-:Y:S03]  /*76b0*/  HMMA.16816.F32.BF16 R36, R196, R212.reuse, R36 ;  /* 0x000000d4c424723c */ /* 0x084fe60000041824 */
[----:B------:R-:W-:Y:S01]  /*76c0*/  LOP3.LUT R0, R232, R202, R135, 0x96, !PT ;  /* 0x000000cae8007212 */ /* 0x000fe200078e9687 */
[----:B------:R-:W-:Y:S01]  /*76d0*/  IMAD.WIDE.U32 R178, R178, -0x2daee0ad, RZ ;  /* 0xd2511f53b2b27825 */ /* 0x000fe200078e00ff */
[C---:B------:R-:W-:Y:S03]  /*76e0*/  LOP3.LUT R134, R203.reuse, R134, R181, 0x96, !PT ;  /* 0x00000086cb867212 */ /* 0x040fe600078e96b5 */
[C---:B------:R-:W-:Y:S04]  /*76f0*/  HMMA.16816.F32.BF16 R40, R208.reuse, R212, R40 ;  /* 0x000000d4d028723c */ /* 0x040fe80000041828 */
[----:B------:R-:W-:Y:S01]  /*7700*/  LOP3.LUT R176, R203, R176, R179, 0x96, !PT ;  /* 0x000000b0cbb07212 */ /* 0x000fe200078e96b3 */
[----:B------:R-:W-:Y:S03]  /*7710*/  IMAD.WIDE.U32 R188, R0, -0x326172a9, RZ ;  /* 0xcd9e8d5700bc7825 */ /* 0x000fe600078e00ff */
[-C--:B------:R-:W-:Y:S03]  /*7720*/  HMMA.16816.F32.BF16 R44, R208, R214.reuse, R44 ;  /* 0x000000d6d02c723c */ /* 0x080fe6000004182c */
[----:B------:R-:W-:Y:S02]  /*7730*/  VIADD R0, R139, 0x9000 ;  /* 0x000090008b007836 */ /* 0x000fe40000000000 */
[----:B------:R-:W-:Y:S01]  /*7740*/  IMAD.WIDE.U32 R206, R176, -0x326172a9, RZ ;  /* 0xcd9e8d57b0ce7825 */ /* 0x000fe200078e00ff */
[-C--:B------:R-:W-:Y:S02]  /*7750*/  LOP3.LUT R176, R234, R227.reuse, R189, 0x96, !PT ;  /* 0x000000e3eab07212 */ /* 0x080fe400078e96bd */
[C---:B------:R-:W-:Y:S01]  /*7760*/  HMMA.16816.F32.BF16 R48, R196.reuse, R214, R48 ;  /* 0x000000d6c430723c */ /* 0x040fe20000041830 */
[----:B------:R-:W2:Y:S03]  /*7770*/  LDL.64 R214, [R1+0x10] ;  /* 0x0000100001d67983 */ /* 0x000ea60000100a00 */
[----:B------:R-:W-:Y:S01]  /*7780*/  @P0 VIADD R184, R0, 0xffffffe0 ;  /* 0xffffffe000b80836 */ /* 0x000fe20000000000 */
[----:B------:R-:W-:Y:S01]  /*7790*/  FMNMX3.FTZ R0, R133, R6, R7, !PT ;  /* 0x0000000685007276 */ /* 0x000fe20007810007 */
[----:B------:R-:W-:Y:S01]  /*77a0*/  IMAD.WIDE.U32 R212, R134, -0x326172a9, RZ ;  /* 0xcd9e8d5786d47825 */ /* 0x000fe200078e00ff */
[----:B------:R-:W-:Y:S01]  /*77b0*/  ISETP.NE.AND P0, PT, R221, RZ, PT ;  /* 0x000000ffdd00720c */ /* 0x000fe20003f05270 */
[-C--:B-1----:R-:W-:Y:S03]  /*77c0*/  HMMA.16816.F32.BF16 R52, R196, R172.reuse, R52 ;  /* 0x000000acc434723c */ /* 0x082fe60000041834 */
[----:B------:R-:W-:Y:S01]  /*77d0*/  FMNMX3.FTZ R0, R0, R18, R19, !PT ;  /* 0x0000001200007276 */ /* 0x000fe20007810013 */
[----:B------:R-:W-:Y:S01]  /*77e0*/  IMAD.WIDE.U32 R176, R176, -0x2daee0ad, RZ ;  /* 0xd2511f53b0b07825 */ /* 0x000fe200078e00ff */
[----:B------:R-:W-:Y:S02]  /*77f0*/  LOP3.LUT R188, R228, R188, R213, 0x96, !PT ;  /* 0x000000bce4bc7212 */ /* 0x000fe400078e96d5 */
[----:B------:R-:W-:Y:S01]  /*7800*/  FMNMX3.FTZ R0, R0, R22, R23, !PT ;  /* 0x0000001600007276 */ /* 0x000fe20007810017 */
[C---:B------:R-:W-:Y:S04]  /*7810*/  HMMA.16816.F32.BF16 R56, R208.reuse, R172, R56 ;  /* 0x000000acd038723c */ /* 0x040fe80000041838 */
[----:B------:R-:W-:Y:S01]  /*7820*/  FMNMX3.FTZ R0, R0, R34, R35, !PT ;  /* 0x0000002200007276 */ /* 0x000fe20007810023 */
[----:B------:R-:W-:Y:S01]  /*7830*/  IMAD.WIDE.U32 R172, R2, -0x326172a9, RZ ;  /* 0xcd9e8d5702ac7825 */ /* 0x000fe200078e00ff */
[----:B------:R-:W-:Y:S02]  /*7840*/  FMNMX3.FTZ R2, R3, R4, R5, !PT ;  /* 0x0000000403027276 */ /* 0x000fe40007810005 */
[----:B------:R-:W-:Y:S01]  /*7850*/  FMNMX3.FTZ R0, R0, R38, R39, !PT ;  /* 0x0000002600007276 */ /* 0x000fe20007810027 */
[-C--:B------:R-:W-:Y:S03]  /*7860*/  HMMA.16816.F32.BF16 R60, R208, R174.reuse, R60 ;  /* 0x000000aed03c723c */ /* 0x080fe6000004183c */
[----:B------:R-:W-:Y:S02]  /*7870*/  FMNMX3.FTZ R2, R2, R16, R17, !PT ;  /* 0x0000001002027276 */ /* 0x000fe40007810011 */
[----:B------:R-:W-:Y:S02]  /*7880*/  LOP3.LUT R132, R228, R172, R207, 0x96, !PT ;  /* 0x000000ace4847212 */ /* 0x000fe400078e96cf */
[----:B------:R-:W-:Y:S01]  /*7890*/  FMNMX3.FTZ R2, R2, R20, R21, !PT ;  /* 0x0000001402027276 */ /* 0x000fe20007810015 */
[----:B------:R-:W-:Y:S04]  /*78a0*/  HMMA.16816.F32.BF16 R64, R196, R174, R64 ;  /* 0x000000aec440723c */ /* 0x000fe80000041840 */
[----:B------:R-:W-:Y:S01]  /*78b0*/  FMNMX3.FTZ R2, R2, R32, R33, !PT ;  /* 0x0000002002027276 */ /* 0x000fe20007810021 */
[----:B------:R-:W-:Y:S01]  /*78c0*/  IMAD.WIDE.U32 R204, R132, -0x2daee0ad, RZ ;  /* 0xd2511f5384cc7825 */ /* 0x000fe200078e00ff */
        /* <DEDUP_REMOVED lines=9> */
[----:B--2---:R-:W-:Y:S05]  /*7960*/  LOP3.LUT R134, R214, R227, R173, 0x96, !PT ;  /* 0x000000e3d6867212 */ /* 0x004fea00078e96ad */
[----:B------:R-:W-:Y:S05]  /*7970*/  IMAD.WIDE.U32 R134, R134, -0x2daee0ad, RZ ;  /* 0xd2511f5386867825 */ /* 0x000fea00078e00ff */
[----:B------:R-:W-:Y:S02]  /*7980*/  LOP3.LUT R183, R201, R178, R135, 0x96, !PT ;  /* 0x000000b2c9b77212 */ /* 0x000fe400078e9687 */
[----:B------:R-:W-:Y:S02]  /*7990*/  FMNMX3.FTZ R178, R2, R14, R15, !PT ;  /* 0x0000000e02b27276 */ /* 0x000fe4000781000f */
[----:B------:R-:W-:Y:S02]  /*79a0*/  LOP3.LUT R182, R200, R134, R205, 0x96, !PT ;  /* 0x00000086c8b67212 */ /* 0x000fe400078e96cd */
[----:B------:R-:W-:Y:S01]  /*79b0*/  FMNMX3.FTZ R2, R0, R66, R67, !PT ;  /* 0x0000004200027276 */ /* 0x000fe20007810043 */
[----:B------:R-:W-:Y:S06]  /*79c0*/  @P0 BRA `(.L_x_386) ;  /* 0xffffffec00f80947 */ /* 0x000fec000383ffff */
.L_x_385:
[----:B-1----:R-:W1:Y:S01]  /*79d0*/  SHFL.BFLY PT, R173, R136, 0x2, 0x1f ;  /* 0x0c401f0088ad7f89 */ /* 0x002e6200000e0000 */
[----:B------:R-:W-:Y:S01]  /*79e0*/  FMNMX3.FTZ R132, R179, R24, R25, !PT ;  /* 0x00000018b3847276 */ /* 0x000fe20007810019 */
[----:B------:R-:W-:Y:S01]  /*79f0*/  IMAD.WIDE.U32 R134, R182, -0x326172a9, RZ ;  /* 0xcd9e8d57b6867825 */ /* 0x000fe200078e00ff */
[----:B------:R-:W-:Y:S05]  /*7a00*/  FMNMX3.FTZ R0, R178, R26, R27, !PT ;  /* 0x0000001ab2007276 */ /* 0x000fea000781001b */
[----:B------:R-:W2:Y:S01]  /*7a10*/  SHFL.BFLY PT, R174, R2, 0x2, 0x1f ;  /* 0x0c401f0002ae7f89 */ /* 0x000ea200000e0000 */
[----:B------:R-:W-:Y:S01]  /*7a20*/  FMNMX3.FTZ R132, R132, R28, R29, !PT ;  /* 0x0000001c84847276 */ /* 0x000fe2000781001d */
[----:B------:R-:W-:Y:S01]  /*7a30*/  IMAD.WIDE.U32 R192, R183, -0x326172a9, RZ ;  /* 0xcd9e8d57b7c07825 */ /* 0x000fe200078e00ff */
[----:B------:R-:W-:Y:S02]  /*7a40*/  FMNMX3.FTZ R0, R0, R30, R31, !PT ;  /* 0x0000001e00007276 */ /* 0x000fe4000781001f */
[----:B------:R-:W-:Y:S01]  /*7a50*/  FMNMX3.FTZ R132, R132, R40, R41, !PT ;  /* 0x0000002884847276 */ /* 0x000fe20007810029 */
[----:B------:R-:W-:Y:S01]  /*7a60*/  IMAD.WIDE.U32 R194, R188, -0x2daee0ad, RZ ;  /* 0xd2511f53bcc27825 */ /* 0x000fe200078e00ff */
[----:B------:R-:W-:Y:S02]  /*7a70*/  FMNMX3.FTZ R0, R0, R42, R43, !PT ;  /* 0x0000002a00007276 */ /* 0x000fe4000781002b */
[----:B------:R-:W-:Y:S01]  /*7a80*/  FMNMX3.FTZ R132, R132, R44, R45, !PT ;  /* 0x0000002c84847276 */ /* 0x000fe2000781002d */
[----:B------:R-:W-:Y:S01]  /*7a90*/  IMAD.MOV.U32 R181, RZ, RZ, R134 ;  /* 0x000000ffffb57224 */ /* 0x000fe200078e0086 */
[----:B------:R-:W-:Y:S01]  /*7aa0*/  FMNMX3.FTZ R0, R0, R46, R47, !PT ;  /* 0x0000002e00007276 */ /* 0x000fe2000781002f */
[----:B------:R-:W-:Y:S01]  /*7ab0*/  IMAD.MOV.U32 R211, RZ, RZ, R243 ;  /* 0x000000ffffd37224 */ /* 0x000fe200078e00f3 */
[----:B------:R-:W-:Y:S01]  /*7ac0*/  FMNMX3.FTZ R172, R132, R56, R57, !PT ;  /* 0x0000003884ac7276 */ /* 0x000fe20007810039 */
[----:B------:R-:W-:Y:S01]  /*7ad0*/  IMAD.MOV.U32 R210, RZ, RZ, R242 ;  /* 0x000000ffffd27224 */ /* 0x000fe200078e00f2 */
[----:B------:R-:W-:Y:S01]  /*7ae0*/  FMNMX3.FTZ R0, R0, R58, R59, !PT ;  /* 0x0000003a00007276 */ /* 0x000fe2000781003b */
[----:B------:R-:W-:Y:S01]  /*7af0*/  IMAD.MOV.U32 R209, RZ, RZ, R241 ;  /* 0x000000ffffd17224 */ /* 0x000fe200078e00f1 */
[----:B------:R-:W-:Y:S02]  /*7b00*/  LOP3.LUT R132, R223, R192, R135, 0x96, !PT ;  /* 0x000000c0df847212 */ /* 0x000fe400078e9687 */
[----:B------:R-:W-:Y:S02]  /*7b10*/  FMNMX3.FTZ R135, R172, R60, R61, !PT ;  /* 0x0000003cac877276 */ /* 0x000fe4000781003d */
[----:B------:R-:W-:Y:S02]  /*7b20*/  FMNMX3.FTZ R0, R0, R62, R63, !PT ;  /* 0x0000003e00007276 */ /* 0x000fe4000781003f */
[----:B------:R-:W-:Y:S02]  /*7b30*/  LOP3.LUT R176, R200, R176, R195, 0x96, !PT ;  /* 0x000000b0c8b07212 */ /* 0x000fe400078e96c3 */
[----:B-1----:R-:W-:Y:S02]  /*7b40*/  FMNMX.FTZ R136, R136, R173, !PT ;  /* 0x000000ad88887209 */ /* 0x002fe40007810000 */
[----:B--2---:R-:W-:Y:S01]  /*7b50*/  FMNMX.FTZ R172, R2, R174, !PT ;  /* 0x000000ae02ac7209 */ /* 0x004fe20007810000 */
[----:B------:R-:W-:Y:S01]  /*7b60*/  SHFL.BFLY PT, R173, R135, 0x2, 0x1f ;  /* 0x0c401f0087ad7f89 */ /* 0x000fe200000e0000 */
[----:B------:R-:W-:Y:S01]  /*7b70*/  LOP3.LUT R180, R201, R180, R177, 0x96, !PT ;  /* 0x000000b4c9b47212 */ /* 0x000fe200078e96b1 */
[----:B------:R-:W-:Y:S01]  /*7b80*/  IMAD.WIDE.U32 R176, R176, -0x326172a9, RZ ;  /* 0xcd9e8d57b0b07825 */ /* 0x000fe200078e00ff */
[C---:B------:R-:W-:Y:S05]  /*7b90*/  PRMT R196, R134.reuse, 0x7773, RZ ;  /* 0x0000777386c47816 */ /* 0x040fea00000000ff */
[----:B------:R-:W1:Y:S01]  /*7ba0*/  SHFL.BFLY PT, R174, R136, 0x1, 0x1f ;  /* 0x0c201f0088ae7f89 */ /* 0x000e6200000e0000 */
[----:B------:R-:W-:Y:S01]  /*7bb0*/  PRMT R178, R134, 0x7772, RZ ;  /* 0x0000777286b27816 */ /* 0x000fe200000000ff */
[----:B------:R-:W-:Y:S01]  /*7bc0*/  IMAD.WIDE.U32 R198, R180, -0x326172a9, RZ ;  /* 0xcd9e8d57b4c67825 */ /* 0x000fe200078e00ff */
[----:B------:R-:W-:Y:S05]  /*7bd0*/  MOV R180, R176 ;  /* 0x000000b000b47202 */ /* 0x000fea0000000f00 */
[----:B------:R-:W2:Y:S01]  /*7be0*/  SHFL.BFLY PT, R175, R172, 0x1, 0x1f ;  /* 0x0c201f00acaf7f89 */ /* 0x000ea200000e0000 */
[C---:B------:R-:W-:Y:S02]  /*7bf0*/  PRMT R183, R176.reuse, 0x7773, RZ ;  /* 0x00007773b0b77816 */ /* 0x040fe400000000ff */
[----:B------:R-:W-:Y:S05]  /*7c00*/  PRMT R182, R176, 0x7772, RZ ;  /* 0x00007772b0b67816 */ /* 0x000fea00000000ff */
[----:B------:R-:W3:Y:S01]  /*7c10*/  SHFL.BFLY PT, R2, R0, 0x2, 0x1f ;  /* 0x0c401f0000027f89 */ /* 0x000ee200000e0000 */
[----:B------:R-:W-:Y:S02]  /*7c20*/  PRMT R196, R178, 0x5410, R196 ;  /* 0x00005410b2c47816 */ /* 0x000fe400000000c4 */
[----:B------:R-:W-:Y:S02]  /*7c30*/  PRMT R188, R176, 0x7771, RZ ;  /* 0x00007771b0bc7816 */ /* 0x000fe400000000ff */
[----:B------:R-:W-:Y:S02]  /*7c40*/  LOP3.LUT R180, R180, 0xff, RZ, 0xc0, !PT ;  /* 0x000000ffb4b47812 */ /* 0x000fe400078ec0ff */
[----:B------:R-:W-:Y:S02]  /*7c50*/  PRMT R178, R132, 0x7632, R178 ;  /* 0x0000763284b27816 */ /* 0x000fe400000000b2 */
[----:B------:R-:W-:Y:S02]  /*7c60*/  PRMT R189, R134, 0x7771, RZ ;  /* 0x0000777186bd7816 */ /* 0x000fe400000000ff */
[----:B------:R-:W-:Y:S02]  /*7c70*/  LOP3.LUT R134, R223, R198, R177, 0x96, !PT ;  /* 0x000000c6df867212 */ /* 0x000fe400078e96b1 */
[----:B------:R-:W-:Y:S02]  /*7c80*/  LOP3.LUT R179, R132, 0xff, RZ, 0xc0, !PT ;  /* 0x000000ff84b37812 */ /* 0x000fe400078ec0ff */
[----:B------:R-:W-:Y:S02]  /*7c90*/  SHF.R.U32.HI R177, RZ, 0x18, R132 ;  /* 0x00000018ffb17819 */ /* 0x000fe40000011684 */
[----:B-1----:R-:W-:Y:S02]  /*7ca0*/  FMNMX.FTZ R136, R136, R174, !PT ;  /* 0x000000ae88887209 */ /* 0x002fe40007810000 */
[----:B------:R-:W-:Y:S02]  /*7cb0*/  LOP3.LUT R181, R181, 0xff, RZ, 0xc0, !PT ;  /* 0x000000ffb5b57812 */ /* 0x000fe400078ec0ff */
[----:B------:R-:W-:Y:S01]  /*7cc0*/  PRMT R195, R182, 0x5410, R183 ;  /* 0x00005410b6c37816 */ /* 0x000fe200000000b7 */
[----:B------:R-:W-:Y:S01]  /*7cd0*/  FMUL.FTZ R192, R136, UR4 ;  /* 0x0000000488c07c20 */ /* 0x000fe20008410000 */
[----:B------:R-:W-:Y:S01]  /*7ce0*/  LOP3.LUT R176, R132, 0xffff, RZ, 0xc0, !PT ;  /* 0x0000ffff84b07812 */ /* 0x000fe200078ec0ff */
[----:B------:R-:W-:Y:S01]  /*7cf0*/  FADD.FTZ R3, -R136, R3 ;  /* 0x0000000388037221 */ /* 0x000fe20000010100 */
[----:B------:R-:W-:Y:S02]  /*7d00*/  PRMT R183, R180, 0x5410, R188 ;  /* 0x00005410b4b77816 */ /* 0x000fe400000000bc */
[----:B------:R-:W-:Y:S01]  /*7d10*/  LOP3.LUT R132, R178, 0xff, RZ, 0xc0, !PT ;  /* 0x000000ffb2847812 */ /* 0x000fe200078ec0ff */
[----:B------:R-:W1:Y:S01]  /*7d20*/  LDC R188, c[0x0][0x4f8] ;  /* 0x00013e00ffbc7b82 */ /* 0x000e620000000800 */
[----:B------:R-:W-:Y:S01]  /*7d30*/  FMNMX.FTZ R173, R135, R173, !PT ;  /* 0x000000ad87ad7209 */ /* 0x000fe20007810000 */
[----:B------:R-:W-:Y:S01]  /*7d40*/  FMUL.FTZ R3, R3, UR4 ;  /* 0x0000000403037c20 */ /* 0x000fe20008410000 */
[----:B--2---:R-:W-:Y:S02]  /*7d50*/  FMNMX.FTZ R135, R172, R175, !PT ;  /* 0x000000afac877209 */ /* 0x004fe40007810000 */
[----:B---3--:R-:W-:Y:S01]  /*7d60*/  FMNMX.FTZ R0, R0, R2, !PT ;  /* 0x0000000200007209 */ /* 0x008fe20007810000 */
[----:B------:R-:W2:Y:S01]  /*7d70*/  SHFL.BFLY PT, R172, R173, 0x1, 0x1f ;  /* 0x0c201f00adac7f89 */ /* 0x000ea200000e0000 */
[----:B------:R-:W-:Y:S01]  /*7d80*/  FSETP.NEU.FTZ.AND P0, PT, R136, -INF , PT ;  /* 0xff8000008800780b */ /* 0x000fe20003f1d000 */
[----:B------:R-:W-:Y:S01]  /*7d90*/  FMUL.FTZ R191, R135, UR4 ;  /* 0x0000000487bf7c20 */ /* 0x000fe20008410000 */
[----:B------:R-:W-:Y:S01]  /*7da0*/  PRMT R182, R181, 0x5410, R189 ;  /* 0x00005410b5b67816 */ /* 0x000fe200000000bd */
[C---:B------:R-:W-:Y:S01]  /*7db0*/  FADD.FTZ R2, -R135.reuse, R133 ;  /* 0x0000008587027221 */ /* 0x040fe20000010100 */
[----:B------:R-:W-:Y:S01]  /*7dc0*/  PRMT R181, R132, 0x5410, R177 ;  /* 0x0000541084b57816 */ /* 0x000fe200000000b1 */
[----:B------:R-:W-:Y:S01]  /*7dd0*/  MUFU.EX2 R3, R3 ;  /* 0x0000000300037308 */ /* 0x000fe20000000800 */
[----:B------:R-:W-:Y:S01]  /*7de0*/  FSEL R192, R192, RZ, P0 ;  /* 0x000000ffc0c07208 */ /* 0x000fe20000000000 */
[----:B------:R-:W3:Y:S01]  /*7df0*/  SHFL.BFLY PT, R132, R0, 0x1, 0x1f ;  /* 0x0c201f0000847f89 */ /* 0x000ee200000e0000 */
[----:B------:R-:W-:Y:S01]  /*7e00*/  FSETP.NEU.FTZ.AND P0, PT, R135, -INF , PT ;  /* 0xff8000008700780b */ /* 0x000fe20003f1d000 */
[----:B------:R-:W-:Y:S01]  /*7e10*/  FMUL.FTZ R2, R2, UR4 ;  /* 0x0000000402027c20 */ /* 0x000fe20008410000 */
[----:B------:R-:W-:Y:S01]  /*7e20*/  SHF.R.U32.HI R176, RZ, 0x8, R176 ;  /* 0x00000008ffb07819 */ /* 0x000fe200000116b0 */
[--C-:B------:R-:W-:Y:S01]  /*7e30*/  FFMA.FTZ R16, R16, UR4, -R192.reuse ;  /* 0x0000000410107c23 */ /* 0x100fe200080108c0 */
[----:B------:R-:W-:Y:S01]  /*7e40*/  FSEL R191, R191, RZ, P0 ;  /* 0x000000ffbfbf7208 */ /* 0x000fe20000000000 */
[----:B------:R-:W-:Y:S01]  /*7e50*/  FFMA.FTZ R17, R17, UR4, -R192 ;  /* 0x0000000411117c23 */ /* 0x000fe200080108c0 */
[C---:B------:R-:W-:Y:S01]  /*7e60*/  LOP3.LUT R174, R134.reuse, 0xffff, RZ, 0xc0, !PT ;  /* 0x0000ffff86ae7812 */ /* 0x040fe200078ec0ff */
[----:B------:R4:W5:Y:S01]  /*7e70*/  MUFU.EX2 R190, R16 ;  /* 0x0000001000be7308 */ /* 0x0009620000000800 */
[----:B------:R-:W-:Y:S01]  /*7e80*/  PRMT R178, R179, 0x5410, R176 ;  /* 0x00005410b3b27816 */ /* 0x000fe200000000b0 */
[----:B------:R-:W-:Y:S01]  /*7e90*/  FFMA.FTZ R19, R19, UR4, -R191 ;  /* 0x0000000413137c23 */ /* 0x000fe200080108bf */
[C---:B------:R-:W-:Y:S07]  /*7ea0*/  LOP3.LUT R176, R134.reuse, 0xff, RZ, 0xc0, !PT ;  /* 0x000000ff86b07812 */ /* 0x040fee00078ec0ff */
[----:B------:R-:W-:Y:S01]  /*7eb0*/  MUFU.EX2 R133, R2 ;  /* 0x0000000200857308 */ /* 0x000fe20000000800 */
[----:B------:R-:W-:Y:S01]  /*7ec0*/  PRMT R175, R134, 0x7632, R175 ;  /* 0x0000763286af7816 */ /* 0x000fe200000000af */
[--C-:B------:R-:W-:Y:S01]  /*7ed0*/  FFMA.FTZ R18, R18, UR4, -R191.reuse ;  /* 0x0000000412127c23 */ /* 0x100fe200080108bf */
[----:B------:R-:W-:Y:S07]  /*7ee0*/  SHF.R.U32.HI R180, RZ, 0x18, R134 ;  /* 0x00000018ffb47819 */ /* 0x000fee0000011686 */
[----:B------:R5:W-:Y:S01]  /*7ef0*/  MUFU.EX2 R230, R19 ;  /* 0x0000001300e67308 */ /* 0x000be20000000800 */
[----:B------:R-:W-:Y:S01]  /*7f00*/  SHF.R.U32.HI R134, RZ, 0x8, R174 ;  /* 0x00000008ff867819 */ /* 0x000fe200000116ae */
[--C-:B------:R-:W-:Y:S01]  /*7f10*/  FFMA.FTZ R4, R4, UR4, -R192.reuse ;  /* 0x0000000404047c23 */ /* 0x100fe200080108c0 */
[----:B-1----:R-:W-:Y:S07]  /*7f20*/  LOP3.LUT R188, R188, 0xff, RZ, 0xc0, !PT ;  /* 0x000000ffbcbc7812 */ /* 0x002fee00078ec0ff */
[----:B------:R-:W1:Y:S01]  /*7f30*/  MUFU.EX2 R17, R17 ;  /* 0x0000001100117308 */ /* 0x000e620000000800 */
[----:B------:R-:W-:Y:S01]  /*7f40*/  FFMA.FTZ R5, R5, UR4, -R192 ;  /* 0x0000000405057c23 */ /* 0x000fe200080108c0 */
[----:B----4-:R-:W-:Y:S01]  /*7f50*/  PRMT R16, R176, 0x5410, R134 ;  /* 0x00005410b0107816 */ /* 0x010fe20000000086 */
[--C-:B------:R-:W-:Y:S01]  /*7f60*/  FFMA.FTZ R6, R6, UR4, -R191.reuse ;  /* 0x0000000406067c23 */ /* 0x100fe200080108bf */
[----:B--2---:R-:W-:Y:S01]  /*7f70*/  FMNMX.FTZ R134, R173, R172, !PT ;  /* 0x000000acad867209 */ /* 0x004fe20007810000 */
[----:B------:R-:W-:Y:S01]  /*7f80*/  IMAD R188, R188, 0x10000, R188 ;  /* 0x00010000bcbc7824 */ /* 0x000fe200078e02bc */
[----:B---3--:R-:W-:Y:S04]  /*7f90*/  FMNMX.FTZ R132, R0, R132, !PT ;  /* 0x0000008400847209 */ /* 0x008fe80007810000 */
[----:B------:R-:W-:Y:S01]  /*7fa0*/  MUFU.EX2 R197, R5 ;  /* 0x0000000500c57308 */ /* 0x000fe20000000800 */
[C---:B------:R-:W-:Y:S01]  /*7fb0*/  FSETP.NEU.FTZ.AND P1, PT, R134.reuse, -INF , PT ;  /* 0xff8000008600780b */ /* 0x040fe20003f3d000 */
[----:B------:R-:W-:Y:S01]  /*7fc0*/  FMUL.FTZ R189, R134, UR4 ;  /* 0x0000000486bd7c20 */ /* 0x000fe20008410000 */
[----:B-----5:R-:W-:Y:S02]  /*7fd0*/  IMAD.MOV.U32 R19, RZ, RZ, R190 ;  /* 0x000000ffff137224 */ /* 0x020fe400078e00be */
[C---:B------:R-:W-:Y:S01]  /*7fe0*/  FMUL.FTZ R190, R132.reuse, UR4 ;  /* 0x0000000484be7c20 */ /* 0x040fe20008410000 */
[--C-:B------:R-:W-:Y:S04]  /*7ff0*/  HSET2.LE.AND R172, R178, R188.reuse, PT ;  /* 0x000000bcb2ac7233 */ /* 0x100fe80003803000 */
[----:B------:R-:W-:Y:S01]  /*8000*/  MUFU.EX2 R18, R18 ;  /* 0x0000001200127308 */ /* 0x000fe20000000800 */
[----:B------:R-:W-:Y:S01]  /*8010*/  FSETP.NEU.FTZ.AND P0, PT, R132, -INF , PT ;  /* 0xff8000008400780b */ /* 0x000fe20003f1d000 */
[----:B------:R-:W2:Y:S01]  /*8020*/  LDSM.16.MT88.4 R176, [R139+0x9000] ;  /* 0x009000008bb0783b */ /* 0x000ea20000004200 */
[----:B------:R-:W-:Y:S07]  /*8030*/  FFMA.FTZ R7, R7, UR4, -R191 ;  /* 0x0000000407077c23 */ /* 0x000fee00080108bf */
[----:B------:R-:W3:Y:S01]  /*8040*/  MUFU.EX2 R243, R4 ;  /* 0x0000000400f37308 */ /* 0x000ee20000000800 */
[----:B------:R-:W-:Y:S01]  /*8050*/  FSEL R189, R189, RZ, P1 ;  /* 0x000000ffbdbd7208 */ /* 0x000fe20000800000 */
[----:B------:R-:W-:Y:S01]  /*8060*/  FMUL.FTZ R68, R3, R68 ;  /* 0x0000004403447220 */ /* 0x000fe20000410000 */
[----:B------:R-:W-:Y:S07]  /*8070*/  FSEL R190, R190, RZ, P0 ;  /* 0x000000ffbebe7208 */ /* 0x000fee0000000000 */
[----:B------:R-:W-:Y:S01]  /*8080*/  MUFU.EX2 R242, R6 ;  /* 0x0000000600f27308 */ /* 0x000fe20000000800 */
[----:B------:R-:W-:Y:S01]  /*8090*/  LOP3.LUT R2, R175, 0xff, RZ, 0xc0, !PT ;  /* 0x000000ffaf027812 */ /* 0x000fe200078ec0ff */
[--C-:B------:R-:W-:Y:S01]  /*80a0*/  FFMA.FTZ R8, R8, UR4, -R189.reuse ;  /* 0x0000000408087c23 */ /* 0x100fe200080108bd */
[----:B------:R-:W-:Y:S07]  /*80b0*/  LOP3.LUT R175, R196, 0xff00ff, RZ, 0xc0, !PT ;  /* 0x00ff00ffc4af7812 */ /* 0x000fee00078ec0ff */
[----:B------:R-:W4:Y:S01]  /*80c0*/  MUFU.EX2 R250, R7 ;  /* 0x0000000700fa7308 */ /* 0x000f220000000800 */
[--C-:B------:R-:W-:Y:S01]  /*80d0*/  HSET2.LE.AND R0, R182, R188.reuse, PT ;  /* 0x000000bcb6007233 */ /* 0x100fe20003803000 */
[--C-:B------:R-:W-:Y:S01]  /*80e0*/  FFMA.FTZ R10, R10, UR4, -R190.reuse ;  /* 0x000000040a0a7c23 */ /* 0x100fe200080108be */
[----:B------:R-:W-:Y:S01]  /*80f0*/  FFMA.FTZ R11, R11, UR4, -R190 ;  /* 0x000000040b0b7c23 */ /* 0x000fe200080108be */
[----:B-1----:R-:W-:Y:S01]  /*8100*/  F2FP.BF16.F32.PACK_AB R174, R17, R19 ;  /* 0x0000001311ae723e */ /* 0x002fe200000010ff */
[--C-:B------:R-:W-:Y:S01]  /*8110*/  FFMA.FTZ R9, R9, UR4, -R189.reuse ;  /* 0x0000000409097c23 */ /* 0x100fe200080108bd */
[----:B------:R-:W-:Y:S04]  /*8120*/  MOV R208, R240 ;  /* 0x000000f000d07202 */ /* 0x000fe80000000f00 */
[----:B------:R-:W-:Y:S01]  /*8130*/  MUFU.EX2 R246, R11 ;  /* 0x0000000b00f67308 */ /* 0x000fe20000000800 */
[----:B------:R-:W-:Y:S01]  /*8140*/  LOP3.LUT R174, R174, R0, RZ, 0xc0, !PT ;  /* 0x00000000aeae7212 */ /* 0x000fe200078ec0ff */
[----:B------:R-:W-:Y:S01]  /*8150*/  FFMA.FTZ R13, R13, UR4, -R189 ;  /* 0x000000040d0d7c23 */ /* 0x000fe200080108bd */
[----:B------:R-:W-:Y:S07]  /*8160*/  PRMT R180, R2, 0x5410, R180 ;  /* 0x0000541002b47816 */ /* 0x000fee00000000b4 */
[----:B------:R-:W-:Y:S01]  /*8170*/  MUFU.EX2 R240, R10 ;  /* 0x0000000a00f07308 */ /* 0x000fe20000000800 */
[--C-:B------:R-:W-:Y:S01]  /*8180*/  HSET2.LE.AND R175, R175, R188.reuse, PT ;  /* 0x000000bcafaf7233 */ /* 0x100fe20003803000 */
[--C-:B------:R-:W-:Y:S01]  /*8190*/  FFMA.FTZ R14, R14, UR4, -R190.reuse ;  /* 0x000000040e0e7c23 */ /* 0x100fe200080108be */
[----:B---3--:R-:W-:Y:S07]  /*81a0*/  F2FP.BF16.F32.PACK_AB R2, R197, R243 ;  /* 0x000000f3c502723e */ /* 0x008fee00000010ff */
[----:B------:R-:W-:Y:S01]  /*81b0*/  MUFU.EX2 R241, R8 ;  /* 0x0000000800f17308 */ /* 0x000fe20000000800 */
[----:B------:R-:W-:Y:S01]  /*81c0*/  F2FP.BF16.F32.PACK_AB R0, R230, R18 ;  /* 0x00000012e600723e */ /* 0x000fe200000010ff */
[----:B------:R-:W-:Y:S01]  /*81d0*/  FFMA.FTZ R15, R15, UR4, -R190 ;  /* 0x000000040f0f7c23 */ /* 0x000fe200080108be */
[----:B------:R-:W-:Y:S07]  /*81e0*/  LOP3.LUT R172, R2, R172, RZ, 0xc0, !PT ;  /* 0x000000ac02ac7212 */ /* 0x000fee00078ec0ff */
[----:B------:R-:W1:Y:S01]  /*81f0*/  MUFU.EX2 R249, R9 ;  /* 0x0000000900f97308 */ /* 0x000e620000000800 */
[----:B------:R-:W-:Y:S01]  /*8200*/  LOP3.LUT R175, R0, R175, RZ, 0xc0, !PT ;  /* 0x000000af00af7212 */ /* 0x000fe200078ec0ff */
[----:B------:R-:W-:Y:S01]  /*8210*/  FADD.FTZ R2, -R134, R137 ;  /* 0x0000008986027221 */ /* 0x000fe20000010100 */
[----:B------:R-:W-:Y:S01]  /*8220*/  FADD.FTZ R0, -R132, R138 ;  /* 0x0000008a84007221 */ /* 0x000fe20000010100 */
[--C-:B------:R-:W-:Y:S01]  /*8230*/  HSET2.LE.AND R173, R181, R188.reuse, PT ;  /* 0x000000bcb5ad7233 */ /* 0x100fe20003803000 */
[----:B------:R-:W-:Y:S01]  /*8240*/  FFMA.FTZ R12, R12, UR4, -R189 ;  /* 0x000000040c0c7c23 */ /* 0x000fe200080108bd */
[----:B----4-:R-:W-:Y:S01]  /*8250*/  F2FP.BF16.F32.PACK_AB R4, R250, R242 ;  /* 0x000000f2fa04723e */ /* 0x010fe200000010ff */
[----:B------:R-:W-:Y:S01]  /*8260*/  FMUL.FTZ R2, R2, UR4 ;  /* 0x0000000402027c20 */ /* 0x000fe20008410000 */
[----:B------:R-:W-:Y:S02]  /*8270*/  FMUL.FTZ R0, R0, UR4 ;  /* 0x0000000400007c20 */ /* 0x000fe40008410000 */
[----:B------:R-:W-:Y:S01]  /*8280*/  MUFU.EX2 R247, R13 ;  /* 0x0000000d00f77308 */ /* 0x000fe20000000800 */
[----:B------:R-:W-:Y:S01]  /*8290*/  LOP3.LUT R173, R4, R173, RZ, 0xc0, !PT ;  /* 0x000000ad04ad7212 */ /* 0x000fe200078ec0ff */
[C---:B------:R-:W-:Y:S01]  /*82a0*/  FMUL.FTZ R6, R133.reuse, R142 ;  /* 0x0000008e85067220 */ /* 0x040fe20000410000 */
[--C-:B------:R-:W-:Y:S07]  /*82b0*/  HSET2.LE.AND R5, R16, R188.reuse, PT ;  /* 0x000000bc10057233 */ /* 0x100fee0003803000 */
[----:B------:R-:W-:Y:S01]  /*82c0*/  MUFU.EX2 R245, R14 ;  /* 0x0000000e00f57308 */ /* 0x000fe20000000800 */
[--C-:B------:R-:W-:Y:S01]  /*82d0*/  HSET2.LE.AND R4, R180, R188.reuse, PT ;  /* 0x000000bcb4047233 */ /* 0x100fe20003803000 */
[----:B------:R-:W-:Y:S01]  /*82e0*/  FMUL.FTZ R7, R133, R143 ;  /* 0x0000008f85077220 */ /* 0x000fe20000410000 */
[----:B-1----:R-:W-:Y:S07]  /*82f0*/  F2FP.BF16.F32.PACK_AB R180, R249, R241 ;  /* 0x000000f1f9b4723e */ /* 0x002fee00000010ff */
[----:B------:R-:W-:Y:S01]  /*8300*/  MUFU.EX2 R244, R15 ;  /* 0x0000000f00f47308 */ /* 0x000fe20000000800 */
[----:B------:R-:W-:Y:S01]  /*8310*/  F2FP.BF16.F32.PACK_AB R181, R246, R240 ;  /* 0x000000f0f6b5723e */ /* 0x000fe200000010ff */
[----:B------:R-:W-:Y:S01]  /*8320*/  FMUL.FTZ R16, R3, R152 ;  /* 0x0000009803107220 */ /* 0x000fe20000410000 */
[----:B------:R-:W-:Y:S07]  /*8330*/  LOP3.LUT R180, R180, R5, RZ, 0xc0, !PT ;  /* 0x00000005b4b47212 */ /* 0x000fee00078ec0ff */
[----:B------:R-:W1:Y:S01]  /*8340*/  MUFU.EX2 R248, R12 ;  /* 0x0000000c00f87308 */ /* 0x000e620000000800 */
[----:B------:R-:W-:Y:S01]  /*8350*/  LOP3.LUT R181, R181, R4, RZ, 0xc0, !PT ;  /* 0x00000004b5b57212 */ /* 0x000fe200078ec0ff */
[C---:B------:R-:W-:Y:S01]  /*8360*/  FMUL.FTZ R4, R3.reuse, R140 ;  /* 0x0000008c03047220 */ /* 0x040fe20000410000 */
[----:B------:R-:W-:Y:S07]  /*8370*/  FMUL.FTZ R5, R3, R141 ;  /* 0x0000008d03057220 */ /* 0x000fee0000410000 */
[----:B------:R-:W3:Y:S01]  /*8380*/  MUFU.EX2 R2, R2 ;  /* 0x0000000200027308 */ /* 0x000ee20000000800 */
[----:B------:R-:W-:Y:S01]  /*8390*/  LOP3.LUT R9, R195, 0xff00ff, RZ, 0xc0, !PT ;  /* 0x00ff00ffc3097812 */ /* 0x000fe200078ec0ff */
[----:B------:R-:W4:Y:S01]  /*83a0*/  LDSM.16.MT88.4 R140, [R184] ;  /* 0x00000000b88c783b */ /* 0x000f220000004200 */
[--C-:B------:R-:W-:Y:S07]  /*83b0*/  HSET2.LE.AND R8, R183, R188.reuse, PT ;  /* 0x000000bcb7087233 */ /* 0x100fee0003803000 */
[----:B------:R-:W5:Y:S01]  /*83c0*/  MUFU.EX2 R0, R0 ;  /* 0x0000000000007308 */ /* 0x000f620000000800 */
[--C-:B------:R-:W-:Y:S01]  /*83d0*/  FFMA.FTZ R50, R50, UR4, -R191.reuse ;  /* 0x0000000432327c23 */ /* 0x100fe200080108bf */
[-C--:B--2---:R-:W-:Y:S05]  /*83e0*/  HMMA.16816.F32.BF16 R4, R172, R176.reuse, R4 ;  /* 0x000000b0ac04723c */ /* 0x084fea0000041804 */
[--C-:B------:R-:W-:Y:S01]  /*83f0*/  HSET2.LE.AND R9, R9, R188.reuse, PT ;  /* 0x000000bc09097233 */ /* 0x100fe20003803000 */
[----:B------:R-:W-:Y:S01]  /*8400*/  FMUL.FTZ R69, R3, R69 ;  /* 0x0000004503457220 */ /* 0x000fe20000410000 */
[----:B-1----:R-:W-:Y:S01]  /*8410*/  F2FP.BF16.F32.PACK_AB R182, R247, R248 ;  /* 0x000000f8f7b6723e */ /* 0x002fe200000010ff */
[----:B---3--:R-:W-:Y:S01]  /*8420*/  FMUL.FTZ R13, R2, R149 ;  /* 0x00000095020d7220 */ /* 0x008fe20000410000 */
[----:B------:R-:W-:Y:S01]  /*8430*/  F2FP.BF16.F32.PACK_AB R183, R244, R245 ;  /* 0x000000f5f4b7723e */ /* 0x000fe200000010ff */
[----:B------:R-:W-:Y:S01]  /*8440*/  FMUL.FTZ R12, R2, R148 ;  /* 0x00000094020c7220 */ /* 0x000fe20000410000 */
[----:B------:R-:W-:Y:S01]  /*8450*/  LOP3.LUT R182, R182, R8, RZ, 0xc0, !PT ;  /* 0x00000008b6b67212 */ /* 0x000fe200078ec0ff */
[C---:B------:R-:W-:Y:S01]  /*8460*/  FMUL.FTZ R8, R2.reuse, R144 ;  /* 0x0000009002087220 */ /* 0x040fe20000410000 */
[----:B------:R-:W-:Y:S01]  /*8470*/  LOP3.LUT R183, R183, R9, RZ, 0xc0, !PT ;  /* 0x00000009b7b77212 */ /* 0x000fe200078ec0ff */
[----:B------:R-:W-:Y:S01]  /*8480*/  FMUL.FTZ R9, R2, R145 ;  /* 0x0000009102097220 */ /* 0x000fe20000410000 */
[C---:B-----5:R-:W-:Y:S01]  /*8490*/  FMUL.FTZ R10, R0.reuse, R146 ;  /* 0x00000092000a7220 */ /* 0x060fe20000410000 */
[----:B------:R-:W-:Y:S01]  /*84a0*/  FMUL.FTZ R11, R0, R147 ;  /* 0x00000093000b7220 */ /* 0x000fe20000410000 */
[----:B------:R-:W-:Y:S01]  /*84b0*/  FFMA.FTZ R51, R51, UR4, -R191 ;  /* 0x0000000433337c23 */ /* 0x000fe200080108bf */
[----:B------:R-:W1:Y:S01]  /*84c0*/  LDSM.16.MT88.4 R144, [R139+0xa000] ;  /* 0x00a000008b90783b */ /* 0x000e620000004200 */
[----:B------:R-:W-:Y:S01]  /*84d0*/  FFMA.FTZ R45, R45, UR4, -R189 ;  /* 0x000000042d2d7c23 */ /* 0x000fe200080108bd */
[--C-:B------:R-:W-:Y:S01]  /*84e0*/  FFMA.FTZ R46, R46, UR4, -R190.reuse ;  /* 0x000000042e2e7c23 */ /* 0x100fe200080108be */
[----:B------:R-:W-:Y:S01]  /*84f0*/  FFMA.FTZ R47, R47, UR4, -R190 ;  /* 0x000000042f2f7c23 */ /* 0x000fe200080108be */
[----:B------:R-:W-:Y:S01]  /*8500*/  FFMA.FTZ R52, R52, UR4, -R192 ;  /* 0x0000000434347c23 */ /* 0x000fe200080108c0 */
[C---:B------:R-:W-:Y:S04]  /*8510*/  HMMA.16816.F32.BF16 R8, R180.reuse, R176, R8 ;  /* 0x000000b0b408723c */ /* 0x040fe80000041808 */
[C---:B------:R-:W-:Y:S01]  /*8520*/  FMUL.FTZ R14, R0.reuse, R150 ;  /* 0x00000096000e7220 */ /* 0x040fe20000410000 */
[----:B------:R-:W-:Y:S01]  /*8530*/  FMUL.FTZ R15, R0, R151 ;  /* 0x00000097000f7220 */ /* 0x000fe20000410000 */
[----:B------:R-:W-:Y:S01]  /*8540*/  FFMA.FTZ R54, R54, UR4, -R191 ;  /* 0x0000000436367c23 */ /* 0x000fe200080108bf */
[----:B------:R-:W-:Y:S01]  /*8550*/  FFMA.FTZ R57, R57, UR4, -R189 ;  /* 0x0000000439397c23 */ /* 0x000fe200080108bd */
[--C-:B------:R-:W-:Y:S01]  /*8560*/  FFMA.FTZ R58, R58, UR4, -R190.reuse ;  /* 0x000000043a3a7c23 */ /* 0x100fe200080108be */
[----:B------:R-:W-:Y:S01]  /*8570*/  FFMA.FTZ R59, R59, UR4, -R190 ;  /* 0x000000043b3b7c23 */ /* 0x000fe200080108be */
[----:B------:R-:W-:Y:S01]  /*8580*/  MOV R148, R19 ;  /* 0x0000001300947202 */ /* 0x000fe20000000f00 */
[C---:B------:R-:W-:Y:S01]  /*8590*/  FMUL.FTZ R19, R133.reuse, R155 ;  /* 0x0000009b85137220 */ /* 0x040fe20000410000 */
[-C--:B------:R-:W-:Y:S03]  /*85a0*/  HMMA.16816.F32.BF16 R12, R180, R178.reuse, R12 ;  /* 0x000000b2b40c723c */ /* 0x080fe6000004180c */
[----:B------:R-:W-:Y:S02]  /*85b0*/  IMAD.MOV.U32 R177, RZ, RZ, R18 ;  /* 0x000000ffffb17224 */ /* 0x000fe400078e0012 */
[----:B------:R-:W-:Y:S01]  /*85c0*/  FMUL.FTZ R18, R133, R154 ;  /* 0x0000009a85127220 */ /* 0x000fe20000410000 */
[----:B------:R-:W-:Y:S02]  /*85d0*/  IMAD.MOV.U32 R176, RZ, RZ, R17 ;  /* 0x000000ffffb07224 */ /* 0x000fe400078e0011 */
[----:B------:R-:W-:Y:S01]  /*85e0*/  FMUL.FTZ R17, R3, R153 ;  /* 0x0000009903117220 */ /* 0x000fe20000410000 */
[C---:B------:R-:W-:Y:S01]  /*85f0*/  FMUL.FTZ R70, R133.reuse, R70 ;  /* 0x0000004685467220 */ /* 0x040fe20000410000 */
        /* <DEDUP_REMOVED lines=8> */
[C---:B------:R-:W-:Y:S01]  /*8680*/  FMUL.FTZ R78, R0.reuse, R78 ;  /* 0x0000004e004e7220 */ /* 0x040fe20000410000 */
[----:B------:R-:W-:Y:S01]  /*8690*/  FMUL.FTZ R79, R0, R79 ;  /* 0x0000004f004f7220 */ /* 0x000fe20000410000 */
[-C--:B----4-:R-:W-:Y:S03]  /*86a0*/  HMMA.16816.F32.BF16 R68, R172, R140.reuse, R68 ;  /* 0x0000008cac44723c */ /* 0x090fe60000041844 */
[C---:B------:R-:W-:Y:S01]  /*86b0*/  FMUL.FTZ R80, R3.reuse, R80 ;  /* 0x0000005003507220 */ /* 0x040fe20000410000 */
[----:B------:R-:W-:Y:S01]  /*86c0*/  FMUL.FTZ R81, R3, R81 ;  /* 0x0000005103517220 */ /* 0x000fe20000410000 */
[C---:B------:R-:W-:Y:S01]  /*86d0*/  FMUL.FTZ R82, R133.reuse, R82 ;  /* 0x0000005285527220 */ /* 0x040fe20000410000 */
[----:B------:R-:W-:Y:S01]  /*86e0*/  FMUL.FTZ R83, R133, R83 ;  /* 0x0000005385537220 */ /* 0x000fe20000410000 */
[C---:B------:R-:W-:Y:S01]  /*86f0*/  LOP3.LUT R137, R226.reuse, R206, R193, 0x96, !PT ;  /* 0x000000cee2897212 */ /* 0x040fe200078e96c1 */
[C---:B------:R-:W-:Y:S04]  /*8700*/  HMMA.16816.F32.BF16 R72, R180.reuse, R140, R72 ;  /* 0x0000008cb448723c */ /* 0x040fe80000041848 */
[----:B------:R-:W-:Y:S01]  /*8710*/  LOP3.LUT R138, R226, R212, R199, 0x96, !PT ;  /* 0x000000d4e28a7212 */ /* 0x000fe200078e96c7 */
[C---:B------:R-:W-:Y:S01]  /*8720*/  FMUL.FTZ R108, R2.reuse, R108 ;  /* 0x0000006c026c7220 */ /* 0x040fe20000410000 */
[----:B------:R-:W-:Y:S01]  /*8730*/  IADD3 R196, PT, PT, R225, 0x646e171e, RZ ;  /* 0x646e171ee1c47810 */ /* 0x000fe20007ffe0ff */
[----:B------:R-:W-:Y:S01]  /*8740*/  FMUL.FTZ R109, R2, R109 ;  /* 0x0000006d026d7220 */ /* 0x000fe20000410000 */
[-C--:B------:R-:W-:Y:S03]  /*8750*/  HMMA.16816.F32.BF16 R76, R180, R142.reuse, R76 ;  /* 0x0000008eb44c723c */ /* 0x080fe6000004184c */
[----:B------:R-:W-:Y:S01]  /*8760*/  MOV R206, R148 ;  /* 0x0000009400ce7202 */ /* 0x000fe20000000f00 */
[C---:B------:R-:W-:Y:S01]  /*8770*/  FMUL.FTZ R110, R0.reuse, R110 ;  /* 0x0000006e006e7220 */ /* 0x040fe20000410000 */
[----:B------:R-:W-:Y:S01]  /*8780*/  FMUL.FTZ R111, R0, R111 ;  /* 0x0000006f006f7220 */ /* 0x000fe20000410000 */
[C---:B------:R-:W-:Y:S01]  /*8790*/  FMUL.FTZ R112, R3.reuse, R112 ;  /* 0x0000007003707220 */ /* 0x040fe20000410000 */
[C---:B------:R-:W-:Y:S01]  /*87a0*/  FMUL.FTZ R113, R3.reuse, R113 ;  /* 0x0000007103717220 */ /* 0x040fe20000410000 */
[C---:B------:R-:W-:Y:S01]  /*87b0*/  HMMA.16816.F32.BF16 R80, R172.reuse, R142, R80 ;  /* 0x0000008eac50723c */ /* 0x040fe20000041850 */
[----:B------:R-:W2:Y:S03]  /*87c0*/  LDSM.16.MT88.4 R140, [R184+0x1000] ;  /* 0x00100000b88c783b */ /* 0x000ea60000004200 */
[C---:B------:R-:W-:Y:S01]  /*87d0*/  FMUL.FTZ R84, R3.reuse, R84 ;  /* 0x0000005403547220 */ /* 0x040fe20000410000 */
[----:B------:R-:W-:Y:S01]  /*87e0*/  FMUL.FTZ R85, R3, R85 ;  /* 0x0000005503557220 */ /* 0x000fe20000410000 */
[C---:B------:R-:W-:Y:S01]  /*87f0*/  FMUL.FTZ R86, R133.reuse, R86 ;  /* 0x0000005685567220 */ /* 0x040fe20000410000 */
[C---:B------:R-:W-:Y:S01]  /*8800*/  FMUL.FTZ R87, R133.reuse, R87 ;  /* 0x0000005785577220 */ /* 0x040fe20000410000 */
[C---:B------:R-:W-:Y:S01]  /*8810*/  FMUL.FTZ R114, R133.reuse, R114 ;  /* 0x0000007285727220 */ /* 0x040fe20000410000 */
[----:B------:R-:W-:Y:S01]  /*8820*/  FMUL.FTZ R115, R133, R115 ;  /* 0x0000007385737220 */ /* 0x000fe20000410000 */
[----:B------:R-:W-:Y:S01]  /*8830*/  IMAD.MOV.U32 R212, RZ, RZ, R210 ;  /* 0x000000ffffd47224 */ /* 0x000fe200078e00d2 */
[----:B------:R-:W-:Y:S01]  /*8840*/  MOV R213, R211 ;  /* 0x000000d300d57202 */ /* 0x000fe20000000f00 */
[C---:B------:R-:W-:Y:S01]  /*8850*/  FMUL.FTZ R124, R2.reuse, R124 ;  /* 0x0000007c027c7220 */ /* 0x040fe20000410000 */
[C---:B------:R-:W-:Y:S01]  /*8860*/  FMUL.FTZ R125, R2.reuse, R125 ;  /* 0x0000007d027d7220 */ /* 0x040fe20000410000 */
[-C--:B-1----:R-:W-:Y:S03]  /*8870*/  HMMA.16816.F32.BF16 R84, R172, R144.reuse, R84 ;  /* 0x00000090ac54723c */ /* 0x082fe60000041854 */
        /* <DEDUP_REMOVED lines=15> */
[----:B------:R-:W-:Y:S04]  /*8970*/  IMAD.WIDE.U32 R144, R137, -0x2daee0ad, RZ ;  /* 0xd2511f5389907825 */ /* 0x000fe800078e00ff */
[--C-:B------:R-:W-:Y:S01]  /*8980*/  FFMA.FTZ R48, R48, UR4, -R192.reuse ;  /* 0x0000000430307c23 */ /* 0x100fe200080108c0 */
[----:B------:R-:W-:Y:S01]  /*8990*/  ISETP.GT.AND P0, PT, R221, RZ, PT ;  /* 0x000000ffdd00720c */ /* 0x000fe20003f04270 */
[--C-:B------:R-:W-:Y:S01]  /*89a0*/  FFMA.FTZ R49, R49, UR4, -R192.reuse ;  /* 0x0000000431317c23 */ /* 0x100fe200080108c0 */
[--C-:B------:R-:W-:Y:S01]  /*89b0*/  FFMA.FTZ R37, R37, UR4, -R192.reuse ;  /* 0x0000000425257c23 */ /* 0x100fe200080108c0 */
[----:B------:R-:W-:Y:S01]  /*89c0*/  LOP3.LUT R137, R196, R204, R145, 0x96, !PT ;  /* 0x000000ccc4897212 */ /* 0x000fe200078e9691 */
[-C--:B------:R-:W-:Y:S03]  /*89d0*/  HMMA.16816.F32.BF16 R92, R180, R146.reuse, R92 ;  /* 0x00000092b45c723c */ /* 0x080fe6000004185c */
[C---:B------:R-:W-:Y:S01]  /*89e0*/  FMUL.FTZ R96, R3.reuse, R96 ;  /* 0x0000006003607220 */ /* 0x040fe20000410000 */
[----:B------:R-:W-:Y:S01]  /*89f0*/  FMUL.FTZ R97, R3, R97 ;  /* 0x0000006103617220 */ /* 0x000fe20000410000 */
[C---:B------:R-:W-:Y:S01]  /*8a00*/  FMUL.FTZ R98, R133.reuse, R98 ;  /* 0x0000006285627220 */ /* 0x040fe20000410000 */
[----:B------:R-:W-:Y:S01]  /*8a10*/  FMUL.FTZ R99, R133, R99 ;  /* 0x0000006385637220 */ /* 0x000fe20000410000 */
[----:B------:R-:W-:Y:S01]  /*8a20*/  PRMT R150, R144, 0x7773, RZ ;  /* 0x0000777390967816 */ /* 0x000fe200000000ff */
[----:B------:R-:W-:Y:S01]  /*8a30*/  FFMA.FTZ R36, R36, UR4, -R192 ;  /* 0x0000000424247c23 */ /* 0x000fe200080108c0 */
[----:B------:R-:W-:Y:S01]  /*8a40*/  PRMT R148, R144, 0x7772, RZ ;  /* 0x0000777290947816 */ /* 0x000fe200000000ff */
[--C-:B------:R-:W-:Y:S01]  /*8a50*/  FFMA.FTZ R39, R39, UR4, -R191.reuse ;  /* 0x0000000427277c23 */ /* 0x100fe200080108bf */
[----:B------:R-:W-:Y:S01]  /*8a60*/  MOV R151, R144 ;  /* 0x0000009000977202 */ /* 0x000fe20000000f00 */
[----:B------:R-:W-:Y:S01]  /*8a70*/  FFMA.FTZ R38, R38, UR4, -R191 ;  /* 0x0000000426267c23 */ /* 0x000fe200080108bf */
[C---:B------:R-:W-:Y:S04]  /*8a80*/  HMMA.16816.F32.BF16 R96, R172.reuse, R146, R96 ;  /* 0x00000092ac60723c */ /* 0x040fe80000041860 */
[----:B------:R-:W-:Y:S04]  /*8a90*/  IMAD.WIDE.U32 R146, R138, -0x2daee0ad, RZ ;  /* 0xd2511f538a927825 */ /* 0x000fe800078e00ff */
[C---:B------:R-:W-:Y:S01]  /*8aa0*/  FMUL.FTZ R100, R3.reuse, R100 ;  /* 0x0000006403647220 */ /* 0x040fe20000410000 */
[----:B------:R-:W-:Y:S01]  /*8ab0*/  FMUL.FTZ R101, R3, R101 ;  /* 0x0000006503657220 */ /* 0x000fe20000410000 */
[C---:B------:R-:W-:Y:S01]  /*8ac0*/  FMUL.FTZ R102, R133.reuse, R102 ;  /* 0x0000006685667220 */ /* 0x040fe20000410000 */
[----:B------:R-:W-:Y:S01]  /*8ad0*/  FMUL.FTZ R103, R133, R103 ;  /* 0x0000006785677220 */ /* 0x000fe20000410000 */
[----:B------:R-:W-:Y:S01]  /*8ae0*/  PRMT R155, R144, 0x7771, RZ ;  /* 0x00007771909b7816 */ /* 0x000fe200000000ff */
[----:B------:R-:W-:Y:S01]  /*8af0*/  IMAD.MOV.U32 R149, RZ, RZ, R146 ;  /* 0x000000ffff957224 */ /* 0x000fe200078e0092 */
[----:B------:R-:W-:Y:S01]  /*8b00*/  LOP3.LUT R138, R196, R194, R147, 0x96, !PT ;  /* 0x000000c2c48a7212 */ /* 0x000fe200078e9693 */
[--C-:B------:R-:W-:Y:S01]  /*8b10*/  FFMA.FTZ R40, R40, UR4, -R189.reuse ;  /* 0x0000000428287c23 */ /* 0x100fe200080108bd */
[----:B------:R-:W-:Y:S01]  /*8b20*/  PRMT R154, R146, 0x7773, RZ ;  /* 0x00007773929a7816 */ /* 0x000fe200000000ff */
[--C-:B------:R-:W-:Y:S01]  /*8b30*/  FFMA.FTZ R44, R44, UR4, -R189.reuse ;  /* 0x000000042c2c7c23 */ /* 0x100fe200080108bd */
[-C--:B--2---:R-:W-:Y:S03]  /*8b40*/  HMMA.16816.F32.BF16 R100, R172, R140.reuse, R100 ;  /* 0x0000008cac64723c */ /* 0x084fe60000041864 */
[----:B------:R-:W-:Y:S01]  /*8b50*/  PRMT R153, R146, 0x7772, RZ ;  /* 0x0000777292997816 */ /* 0x000fe200000000ff */
[----:B------:R-:W-:Y:S01]  /*8b60*/  FMUL.FTZ R104, R2, R104 ;  /* 0x0000006802687220 */ /* 0x000fe20000410000 */
[----:B------:R-:W-:Y:S01]  /*8b70*/  PRMT R152, R146, 0x7771, RZ ;  /* 0x0000777192987816 */ /* 0x000fe200000000ff */
[----:B------:R-:W-:Y:S01]  /*8b80*/  FMUL.FTZ R105, R2, R105 ;  /* 0x0000006902697220 */ /* 0x000fe20000410000 */
[----:B------:R-:W1:Y:S01]  /*8b90*/  LDSM.16.MT88.4 R144, [R139+0xb000] ;  /* 0x00b000008b90783b */ /* 0x000e620000004200 */
[C---:B------:R-:W-:Y:S01]  /*8ba0*/  FMUL.FTZ R106, R0.reuse, R106 ;  /* 0x0000006a006a7220 */ /* 0x040fe20000410000 */
[----:B------:R-:W-:Y:S01]  /*8bb0*/  FMUL.FTZ R107, R0, R107 ;  /* 0x0000006b006b7220 */ /* 0x000fe20000410000 */
[----:B------:R-:W-:Y:S01]  /*8bc0*/  LOP3.LUT R149, R149, 0xff, RZ, 0xc0, !PT ;  /* 0x000000ff95957812 */ /* 0x000fe200078ec0ff */
[----:B------:R-:W-:Y:S01]  /*8bd0*/  FFMA.FTZ R56, R56, UR4, -R189 ;  /* 0x0000000438387c23 */ /* 0x000fe200080108bd */
[--C-:B------:R-:W-:Y:S01]  /*8be0*/  FFMA.FTZ R64, R64, UR4, -R192.reuse ;  /* 0x0000000440407c23 */ /* 0x100fe200080108c0 */
[----:B------:R-:W-:Y:S01]  /*8bf0*/  FFMA.FTZ R65, R65, UR4, -R192 ;  /* 0x0000000441417c23 */ /* 0x000fe200080108c0 */
[----:B------:R-:W-:Y:S01]  /*8c00*/  PRMT R194, R149, 0x5410, R152 ;  /* 0x0000541095c27816 */ /* 0x000fe20000000098 */
[----:B------:R-:W-:Y:S01]  /*8c10*/  FFMA.FTZ R149, R34, UR4, -R191 ;  /* 0x0000000422957c23 */ /* 0x000fe200080108bf */
[C---:B------:R-:W-:Y:S04]  /*8c20*/  HMMA.16816.F32.BF16 R104, R180.reuse, R140, R104 ;  /* 0x0000008cb468723c */ /* 0x040fe80000041868 */
[C---:B------:R-:W-:Y:S01]  /*8c30*/  PRMT R141, R137.reuse, 0x7632, R141 ;  /* 0x00007632898d7816 */ /* 0x040fe2000000008d */
[----:B------:R-:W-:Y:S01]  /*8c40*/  FMUL.FTZ R34, R0, R158 ;  /* 0x0000009e00227220 */ /* 0x000fe20000410000 */
[----:B------:R-:W-:Y:S01]  /*8c50*/  PRMT R193, R148, 0x5410, R150 ;  /* 0x0000541094c17816 */ /* 0x000fe20000000096 */
[----:B------:R-:W-:Y:S01]  /*8c60*/  IMAD.MOV.U32 R158, RZ, RZ, R212 ;  /* 0x000000ffff9e7224 */ /* 0x000fe200078e00d4 */
[-C--:B------:R-:W-:Y:S03]  /*8c70*/  HMMA.16816.F32.BF16 R108, R180, R142.reuse, R108 ;  /* 0x0000008eb46c723c */ /* 0x080fe6000004186c */
[C---:B------:R-:W-:Y:S01]  /*8c80*/  LOP3.LUT R148, R137.reuse, 0xff, RZ, 0xc0, !PT ;  /* 0x000000ff89947812 */ /* 0x040fe200078ec0ff */
[----:B------:R-:W-:Y:S01]  /*8c90*/  IMAD.MOV.U32 R198, RZ, RZ, R176 ;  /* 0x000000ffffc67224 */ /* 0x000fe200078e00b0 */
[----:B------:R-:W-:Y:S01]  /*8ca0*/  LOP3.LUT R140, R137, 0xffff, RZ, 0xc0, !PT ;  /* 0x0000ffff898c7812 */ /* 0x000fe200078ec0ff */
[----:B------:R-:W-:Y:S01]  /*8cb0*/  FFMA.FTZ R152, R23, UR4, -R191 ;  /* 0x0000000417987c23 */ /* 0x000fe200080108bf */
[----:B------:R-:W-:Y:S01]  /*8cc0*/  LOP3.LUT R141, R141, 0xff, RZ, 0xc0, !PT ;  /* 0x000000ff8d8d7812 */ /* 0x000fe200078ec0ff */
[C---:B------:R-:W-:Y:S04]  /*8cd0*/  HMMA.16816.F32.BF16 R112, R172.reuse, R142, R112 ;  /* 0x0000008eac70723c */ /* 0x040fe80000041870 */
[----:B------:R-:W-:Y:S01]  /*8ce0*/  SHF.R.U32.HI R137, RZ, 0x18, R137 ;  /* 0x00000018ff897819 */ /* 0x000fe20000011689 */
[C---:B------:R-:W-:Y:S01]  /*8cf0*/  FMUL.FTZ R116, R3.reuse, R116 ;  /* 0x0000007403747220 */ /* 0x040fe20000410000 */
[----:B------:R-:W-:Y:S01]  /*8d00*/  SHF.R.U32.HI R140, RZ, 0x8, R140 ;  /* 0x00000008ff8c7819 */ /* 0x000fe2000001168c */
[----:B------:R-:W-:Y:S01]  /*8d10*/  FMUL.FTZ R117, R3, R117 ;  /* 0x0000007503757220 */ /* 0x000fe20000410000 */
[----:B------:R-:W-:Y:S01]  /*8d20*/  PRMT R178, R141, 0x5410, R137 ;  /* 0x000054108db27816 */ /* 0x000fe20000000089 */
[C---:B------:R-:W-:Y:S01]  /*8d30*/  FMUL.FTZ R118, R133.reuse, R118 ;  /* 0x0000007685767220 */ /* 0x040fe20000410000 */
[C---:B------:R-:W-:Y:S01]  /*8d40*/  LOP3.LUT R137, R138.reuse, 0xffff, RZ, 0xc0, !PT ;  /* 0x0000ffff8a897812 */ /* 0x040fe200078ec0ff */
[C---:B------:R-:W-:Y:S01]  /*8d50*/  FMUL.FTZ R119, R133.reuse, R119 ;  /* 0x0000007785777220 */ /* 0x040fe20000410000 */
[----:B------:R-:W-:Y:S01]  /*8d60*/  LOP3.LUT R141, R138, 0xff, RZ, 0xc0, !PT ;  /* 0x000000ff8a8d7812 */ /* 0x000fe200078ec0ff */
[----:B------:R-:W-:Y:S01]  /*8d70*/  IMAD.MOV.U32 R199, RZ, RZ, R177 ;  /* 0x000000ffffc77224 */ /* 0x000fe200078e00b1 */
[--C-:B------:R-:W-:Y:S01]  /*8d80*/  PRMT R176, R148, 0x5410, R140.reuse ;  /* 0x0000541094b07816 */ /* 0x100fe2000000008c */
[----:B------:R-:W-:Y:S01]  /*8d90*/  FMUL.FTZ R23, R133, R163 ;  /* 0x000000a385177220 */ /* 0x000fe20000410000 */
[----:B------:R-:W-:Y:S01]  /*8da0*/  SHF.R.U32.HI R137, RZ, 0x8, R137 ;  /* 0x00000008ff897819 */ /* 0x000fe20000011689 */
[----:B------:R-:W-:Y:S01]  /*8db0*/  FFMA.FTZ R148, R29, UR4, -R189 ;  /* 0x000000041d947c23 */ /* 0x000fe200080108bd */
[-C--:B-1----:R-:W-:Y:S03]  /*8dc0*/  HMMA.16816.F32.BF16 R116, R172, R144.reuse, R116 ;  /* 0x00000090ac74723c */ /* 0x082fe60000041874 */
[----:B------:R-:W-:Y:S01]  /*8dd0*/  PRMT R140, R138, 0x7632, R140 ;  /* 0x000076328a8c7816 */ /* 0x000fe2000000008c */
[----:B------:R-:W-:Y:S01]  /*8de0*/  IMAD.MOV.U32 R210, RZ, RZ, R234 ;  /* 0x000000ffffd27224 */ /* 0x000fe200078e00ea */
[----:B------:R-:W-:Y:S01]  /*8df0*/  PRMT R179, R141, 0x5410, R137 ;  /* 0x000054108db37816 */ /* 0x000fe20000000089 */
[----:B------:R-:W-:Y:S01]  /*8e00*/  FMUL.FTZ R120, R2, R120 ;  /* 0x0000007802787220 */ /* 0x000fe20000410000 */
[----:B------:R-:W-:Y:S01]  /*8e10*/  LOP3.LUT R137, R140, 0xff, RZ, 0xc0, !PT ;  /* 0x000000ff8c897812 */ /* 0x000fe200078ec0ff */
[----:B------:R-:W-:Y:S01]  /*8e20*/  FMUL.FTZ R121, R2, R121 ;  /* 0x0000007902797220 */ /* 0x000fe20000410000 */
[----:B------:R-:W1:Y:S01]  /*8e30*/  LDSM.16.MT88.4 R140, [R184+0x2000] ;  /* 0x00200000b88c783b */ /* 0x000e620000004200 */
[----:B------:R-:W-:Y:S01]  /*8e40*/  SHF.R.U32.HI R138, RZ, 0x18, R138 ;  /* 0x00000018ff8a7819 */ /* 0x000fe2000001168a */
[C---:B------:R-:W-:Y:S01]  /*8e50*/  FMUL.FTZ R122, R0.reuse, R122 ;  /* 0x0000007a007a7220 */ /* 0x040fe20000410000 */
[----:B------:R-:W-:Y:S01]  /*8e60*/  FMUL.FTZ R123, R0, R123 ;  /* 0x0000007b007b7220 */ /* 0x000fe20000410000 */
[----:B------:R-:W-:Y:S01]  /*8e70*/  LOP3.LUT R150, R151, 0xff, RZ, 0xc0, !PT ;  /* 0x000000ff97967812 */ /* 0x000fe200078ec0ff */
[----:B------:R-:W-:Y:S01]  /*8e80*/  FFMA.FTZ R151, R35, UR4, -R191 ;  /* 0x0000000423977c23 */ /* 0x000fe200080108bf */
[----:B------:R-:W-:Y:S01]  /*8e90*/  PRMT R177, R137, 0x5410, R138 ;  /* 0x0000541089b17816 */ /* 0x000fe2000000008a */
[--C-:B------:R-:W-:Y:S01]  /*8ea0*/  FFMA.FTZ R138, R33, UR4, -R192.reuse ;  /* 0x00000004218a7c23 */ /* 0x100fe200080108c0 */
[----:B------:R-:W-:Y:S01]  /*8eb0*/  FMUL.FTZ R33, R2, R157 ;  /* 0x0000009d02217220 */ /* 0x000fe20000410000 */
[----:B------:R-:W-:Y:S01]  /*8ec0*/  FFMA.FTZ R137, R32, UR4, -R192 ;  /* 0x0000000420897c23 */ /* 0x000fe200080108c0 */
[C---:B------:R-:W-:Y:S01]  /*8ed0*/  HMMA.16816.F32.BF16 R120, R180.reuse, R144, R120 ;  /* 0x00000090b478723c */ /* 0x040fe20000041878 */
[----:B------:R2:W-:Y:S03]  /*8ee0*/  MUFU.EX2 R234, R138 ;  /* 0x0000008a00ea7308 */ /* 0x0005e60000000800 */
[----:B------:R-:W-:Y:S01]  /*8ef0*/  FMUL.FTZ R32, R2, R156 ;  /* 0x0000009c02207220 */ /* 0x000fe20000410000 */
[----:B------:R-:W-:Y:S01]  /*8f00*/  FMUL.FTZ R35, R0, R159 ;  /* 0x0000009f00237220 */ /* 0x000fe20000410000 */
[----:B------:R-:W-:Y:S01]  /*8f10*/  PRMT R195, R153, 0x5410, R154 ;  /* 0x0000541099c37816 */ /* 0x000fe2000000009a */
[----:B------:R-:W-:Y:S01]  /*8f20*/  IMAD.MOV.U32 R159, RZ, RZ, R213 ;  /* 0x000000ffff9f7224 */ /* 0x000fe200078e00d5 */
[----:B------:R-:W-:Y:S01]  /*8f30*/  PRMT R153, R150, 0x5410, R155 ;  /* 0x0000541096997816 */ /* 0x000fe2000000009b */
[----:B------:R-:W-:Y:S02]  /*8f40*/  FFMA.FTZ R150, R21, UR4, -R192 ;  /* 0x0000000415967c23 */ /* 0x000fe400080108c0 */
[----:B------:R-:W-:Y:S01]  /*8f50*/  MUFU.EX2 R213, R148 ;  /* 0x0000009400d57308 */ /* 0x000fe20000000800 */
[----:B------:R-:W-:Y:S01]  /*8f60*/  FFMA.FTZ R156, R31, UR4, -R190 ;  /* 0x000000041f9c7c23 */ /* 0x000fe200080108be */
[-C--:B------:R-:W-:Y:S03]  /*8f70*/  HMMA.16816.F32.BF16 R32, R180, R146.reuse, R32 ;  /* 0x00000092b420723c */ /* 0x080fe60000041820 */
[----:B------:R-:W-:Y:S01]  /*8f80*/  FFMA.FTZ R145, R20, UR4, -R192 ;  /* 0x0000000414917c23 */ /* 0x000fe200080108c0 */
[----:B------:R-:W-:Y:S01]  /*8f90*/  FFMA.FTZ R144, R22, UR4, -R191 ;  /* 0x0000000416907c23 */ /* 0x000fe200080108bf */
[----:B------:R-:W-:Y:S01]  /*8fa0*/  FMUL.FTZ R22, R133, R162 ;  /* 0x000000a285167220 */ /* 0x000fe20000410000 */
[C---:B------:R-:W-:Y:S01]  /*8fb0*/  FMUL.FTZ R20, R3.reuse, R160 ;  /* 0x000000a003147220 */ /* 0x040fe20000410000 */
[C---:B------:R-:W-:Y:S01]  /*8fc0*/  FMUL.FTZ R21, R3.reuse, R161 ;  /* 0x000000a103157220 */ /* 0x040fe20000410000 */
[----:B--2---:R-:W-:Y:S01]  /*8fd0*/  FFMA.FTZ R138, R28, UR4, -R189 ;  /* 0x000000041c8a7c23 */ /* 0x004fe200080108bd */
[----:B------:R-:W-:Y:S01]  /*8fe0*/  FMUL.FTZ R28, R3, R164 ;  /* 0x000000a4031c7220 */ /* 0x000fe20000410000 */
[----:B------:R-:W-:Y:S01]  /*8ff0*/  IMAD.MOV.U32 R164, RZ, RZ, R210 ;  /* 0x000000ffffa47224 */ /* 0x000fe200078e00d2 */
[----:B------:R-:W-:Y:S01]  /*9000*/  MOV R161, R233 ;  /* 0x000000e900a17202 */ /* 0x000fe20000000f00 */
[----:B------:R-:W-:Y:S01]  /*9010*/  IMAD.MOV.U32 R160, RZ, RZ, R232 ;  /* 0x000000ffffa07224 */ /* 0x000fe200078e00e8 */
[----:B------:R-:W-:Y:S01]  /*9020*/  MOV R210, R231 ;  /* 0x000000e700d27202 */ /* 0x000fe20000000f00 */
[C---:B------:R-:W-:Y:S01]  /*9030*/  HMMA.16816.F32.BF16 R20, R172.reuse, R146, R20 ;  /* 0x00000092ac14723c */ /* 0x040fe20000041814 */
[----:B------:R-:W-:Y:S03]  /*9040*/  MUFU.EX2 R233, R149 ;  /* 0x0000009500e97308 */ /* 0x000fe60000000800 */
[----:B------:R-:W-:Y:S07]  /*9050*/  FFMA.FTZ R155, R30, UR4, -R190 ;  /* 0x000000041e9b7c23 */ /* 0x000fee00080108be */
[----:B------:R-:W-:Y:S01]  /*9060*/  MUFU.EX2 R232, R151 ;  /* 0x0000009700e87308 */ /* 0x000fe20000000800 */
[----:B------:R-:W-:Y:S01]  /*9070*/  FMUL.FTZ R30, R133, R166 ;  /* 0x000000a6851e7220 */ /* 0x000fe20000410000 */
[----:B------:R-:W-:Y:S02]  /*9080*/  IMAD.MOV.U32 R211, RZ, RZ, R235 ;  /* 0x000000ffffd37224 */ /* 0x000fe400078e00eb */
[----:B------:R-:W-:Y:S06]  /*9090*/  FMUL.FTZ R29, R3, R165 ;  /* 0x000000a5031d7220 */ /* 0x000fec0000410000 */
[----:B------:R2:W-:Y:S01]  /*90a0*/  MUFU.EX2 R231, R150 ;  /* 0x0000009600e77308 */ /* 0x0005e20000000800 */
[----:B------:R-:W-:Y:S02]  /*90b0*/  IMAD.MOV.U32 R205, RZ, RZ, R230 ;  /* 0x000000ffffcd7224 */ /* 0x000fe400078e00e6 */
[----:B------:R-:W-:Y:S01]  /*90c0*/  FMUL.FTZ R31, R133, R167 ;  /* 0x000000a7851f7220 */ /* 0x000fe20000410000 */
[----:B------:R-:W-:Y:S06]  /*90d0*/  IMAD.MOV.U32 R166, RZ, RZ, R214 ;  /* 0x000000ffffa67224 */ /* 0x000fec00078e00d6 */
[----:B------:R3:W4:Y:S01]  /*90e0*/  MUFU.EX2 R235, R137 ;  /* 0x0000008900eb7308 */ /* 0x0007220000000800 */
[----:B------:R-:W-:Y:S01]  /*90f0*/  FFMA.FTZ R192, R53, UR4, -R192 ;  /* 0x0000000435c07c23 */ /* 0x000fe200080108c0 */
[--C-:B------:R-:W-:Y:S01]  /*9100*/  FFMA.FTZ R66, R66, UR4, -R191.reuse ;  /* 0x0000000442427c23 */ /* 0x100fe200080108bf */
[--C-:B------:R-:W-:Y:S07]  /*9110*/  FFMA.FTZ R67, R67, UR4, -R191.reuse ;  /* 0x0000000443437c23 */ /* 0x100fee00080108bf */
[----:B------:R5:W4:Y:S01]  /*9120*/  MUFU.EX2 R230, R145 ;  /* 0x0000009100e67308 */ /* 0x000b220000000800 */
[-C--:B-1----:R-:W-:Y:S09]  /*9130*/  HMMA.16816.F32.BF16 R28, R172, R140.reuse, R28 ;  /* 0x0000008cac1c723c */ /* 0x082ff2000004181c */
[----:B------:R1:W-:Y:S01]  /*9140*/  MUFU.EX2 R214, R152 ;  /* 0x0000009800d67308 */ /* 0x0003e20000000800 */
[----:B------:R-:W-:Y:S01]  /*9150*/  FFMA.FTZ R191, R55, UR4, -R191 ;  /* 0x0000000437bf7c23 */ /* 0x000fe200080108bf */
[----:B--2---:R-:W2:Y:S01]  /*9160*/  LDSM.16.MT88.4 R148, [R139+0x9400] ;  /* 0x009400008b94783b */ /* 0x004ea20000004200 */
[--C-:B------:R-:W-:Y:S07]  /*9170*/  FFMA.FTZ R154, R24, UR4, -R189.reuse ;  /* 0x00000004189a7c23 */ /* 0x100fee00080108bd */
[----:B------:R4:W-:Y:S01]  /*9180*/  MUFU.EX2 R212, R156 ;  /* 0x0000009c00d47308 */ /* 0x0009e20000000800 */
[C---:B------:R-:W-:Y:S09]  /*9190*/  HMMA.16816.F32.BF16 R124, R180.reuse, R140, R124 ;  /* 0x0000008cb47c723c */ /* 0x040ff2000004187c */
[----:B------:R-:W-:Y:S01]  /*91a0*/  MUFU.EX2 R192, R192 ;  /* 0x000000c000c07308 */ /* 0x000fe20000000800 */
[--C-:B---3--:R-:W-:Y:S01]  /*91b0*/  HSET2.LE.AND R137, R153, R188.reuse, PT ;  /* 0x000000bc99897233 */ /* 0x108fe20003803000 */
[----:B------:R-:W-:Y:S01]  /*91c0*/  FFMA.FTZ R153, R25, UR4, -R189 ;  /* 0x0000000419997c23 */ /* 0x000fe200080108bd */
[--C-:B-----5:R-:W-:Y:S01]  /*91d0*/  FFMA.FTZ R145, R26, UR4, -R190.reuse ;  /* 0x000000041a917c23 */ /* 0x120fe200080108be */
[C---:B------:R-:W-:Y:S01]  /*91e0*/  FMUL.FTZ R24, R2.reuse, R168 ;  /* 0x000000a802187220 */ /* 0x040fe20000410000 */
[----:B------:R-:W-:Y:S01]  /*91f0*/  FMUL.FTZ R25, R2, R169 ;  /* 0x000000a902197220 */ /* 0x000fe20000410000 */
[----:B-1----:R-:W-:Y:S01]  /*9200*/  FFMA.FTZ R152, R27, UR4, -R190 ;  /* 0x000000041b987c23 */ /* 0x002fe200080108be */
[C---:B------:R-:W-:Y:S01]  /*9210*/  FMUL.FTZ R26, R0.reuse, R170 ;  /* 0x000000aa001a7220 */ /* 0x040fe20000410000 */
[----:B------:R-:W-:Y:S01]  /*9220*/  FMUL.FTZ R27, R0, R171 ;  /* 0x000000ab001b7220 */ /* 0x000fe20000410000 */
[----:B------:R-:W-:Y:S01]  /*9230*/  MOV R207, R229 ;  /* 0x000000e500cf7202 */ /* 0x000fe20000000f00 */
[----:B------:R-:W-:Y:S01]  /*9240*/  IMAD.MOV.U32 R167, RZ, RZ, R215 ;  /* 0x000000ffffa77224 */ /* 0x000fe200078e00d7 */
[----:B------:R1:W-:Y:S01]  /*9250*/  MUFU.EX2 R229, R138 ;  /* 0x0000008a00e57308 */ /* 0x0003e20000000800 */
[----:B------:R-:W-:Y:S01]  /*9260*/  IMAD.MOV.U32 R170, RZ, RZ, R158 ;  /* 0x000000ffffaa7224 */ /* 0x000fe200078e009e */
[----:B------:R-:W-:Y:S01]  /*9270*/  MOV R171, R159 ;  /* 0x0000009f00ab7202 */ /* 0x000fe20000000f00 */
[----:B------:R-:W-:Y:S01]  /*9280*/  IMAD.MOV.U32 R169, RZ, RZ, R161 ;  /* 0x000000ffffa97224 */ /* 0x000fe200078e00a1 */
[-C--:B------:R-:W-:Y:S06]  /*9290*/  HMMA.16816.F32.BF16 R24, R180, R142.reuse, R24 ;  /* 0x0000008eb418723c */ /* 0x080fec0000041818 */
[----:B------:R3:W5:Y:S01]  /*92a0*/  MUFU.EX2 R215, R144 ;  /* 0x0000009000d77308 */ /* 0x0007620000000800 */
[----:B----4-:R-:W4:Y:S01]  /*92b0*/  LDSM.16.MT88.4 R156, [R184+0x400] ;  /* 0x00040000b89c783b */ /* 0x010f220000004200 */
[----:B------:R-:W-:Y:S01]  /*92c0*/  MOV R182, R208 ;  /* 0x000000d000b67202 */ /* 0x000fe20000000f00 */
[----:B------:R-:W-:Y:S07]  /*92d0*/  IMAD.MOV.U32 R165, RZ, RZ, R211 ;  /* 0x000000ffffa57224 */ /* 0x000fee00078e00d3 */
[----:B------:R5:W-:Y:S01]  /*92e0*/  MUFU.EX2 R208, R145 ;  /* 0x0000009100d07308 */ /* 0x000be20000000800 */
[----:B------:R-:W-:Y:S01]  /*92f0*/  LOP3.LUT R147, R193, 0xff00ff, RZ, 0xc0, !PT ;  /* 0x00ff00ffc1937812 */ /* 0x000fe200078ec0ff */
[----:B------:R-:W-:Y:S01]  /*9300*/  IMAD.MOV.U32 R193, RZ, RZ, R210 ;  /* 0x000000ffffc17224 */ /* 0x000fe200078e00d2 */
[----:B------:R-:W-:Y:S07]  /*9310*/  HMMA.16816.F32.BF16 R128, R172, R142, R128 ;  /* 0x0000008eac80723c */ /* 0x000fee0000041880 */
[----:B------:R2:W-:Y:S01]  /*9320*/  MUFU.EX2 R211, R155 ;  /* 0x0000009b00d37308 */ /* 0x0005e20000000800 */
[----:B------:R-:W-:Y:S09]  /*9330*/  F2FP.BF16.F32.PACK_AB R146, R234, R235 ;  /* 0x000000ebea92723e */ /* 0x000ff200000010ff */
[----:B------:R4:W-:Y:S01]  /*9340*/  MUFU.EX2 R210, R154 ;  /* 0x0000009a00d27308 */ /* 0x0009e20000000800 */
[----:B------:R-:W-:Y:S01]  /*9350*/  IMAD.MOV.U32 R204, RZ, RZ, R207 ;  /* 0x000000ffffcc7224 */ /* 0x000fe200078e00cf */
[--C-:B-1----:R-:W-:Y:S01]  /*9360*/  HSET2.LE.AND R138, R176, R188.reuse, PT ;  /* 0x000000bcb08a7233 */ /* 0x102fe20003803000 */
[----:B------:R-:W-:Y:S01]  /*9370*/  IMAD.MOV.U32 R183, RZ, RZ, R209 ;  /* 0x000000ffffb77224 */ /* 0x000fe200078e00d1 */
[----:B------:R-:W-:Y:S06]  /*9380*/  LOP3.LUT R146, R146, R137, RZ, 0xc0, !PT ;  /* 0x0000008992927212 */ /* 0x000fec00078ec0ff */
[----:B------:R1:W1:Y:S01]  /*9390*/  MUFU.EX2 R207, R152 ;  /* 0x0000009800cf7308 */ /* 0x0002620000000800 */
[--C-:B------:R-:W-:Y:S01]  /*93a0*/  HSET2.LE.AND R137, R147, R188.reuse, PT ;  /* 0x000000bc93897233 */ /* 0x100fe20003803000 */
[--C-:B------:R-:W-:Y:S01]  /*93b0*/  FFMA.FTZ R42, R42, UR4, -R190.reuse ;  /* 0x000000042a2a7c23 */ /* 0x100fe200080108be */
[----:B------:R-:W-:Y:S07]  /*93c0*/  F2FP.BF16.F32.PACK_AB R147, R232, R233 ;  /* 0x000000e9e893723e */ /* 0x000fee00000010ff */
[----:B------:R1:W1:Y:S01]  /*93d0*/  MUFU.EX2 R209, R153 ;  /* 0x0000009900d17308 */ /* 0x0002620000000800 */
[----:B---3--:R-:W-:Y:S01]  /*93e0*/  F2FP.BF16.F32.PACK_AB R144, R231, R230 ;  /* 0x000000e6e790723e */ /* 0x008fe200000010ff */
[----:B------:R-:W-:Y:S01]  /*93f0*/  FFMA.FTZ R43, R43, UR4, -R190 ;  /* 0x000000042b2b7c23 */ /* 0x000fe200080108be */
[----:B------:R-:W-:Y:S07]  /*9400*/  LOP3.LUT R147, R147, R137, RZ, 0xc0, !PT ;  /* 0x0000008993937212 */ /* 0x000fee00078ec0ff */
[----:B------:R-:W-:Y:S01]  /*9410*/  MUFU.EX2 R176, R57 ;  /* 0x0000003900b07308 */ /* 0x000fe20000000800 */
[--C-:B------:R-:W-:Y:S01]  /*9420*/  HSET2.LE.AND R137, R178, R188.reuse, PT ;  /* 0x000000bcb2897233 */ /* 0x100fe20003803000 */
[--C-:B------:R-:W-:Y:S01]  /*9430*/  FFMA.FTZ R41, R41, UR4, -R189.reuse ;  /* 0x0000000429297c23 */ /* 0x100fe200080108bd */
[----:B-----5:R-:W-:Y:S07]  /*9440*/  F2FP.BF16.F32.PACK_AB R145, R214, R215 ;  /* 0x000000d7d691723e */ /* 0x020fee00000010ff */
[----:B------:R-:W-:Y:S01]  /*9450*/  MUFU.EX2 R178, R52 ;  /* 0x0000003400b27308 */ /* 0x000fe20000000800 */
[----:B------:R-:W-:Y:S01]  /*9460*/  LOP3.LUT R144, R144, R138, RZ, 0xc0, !PT ;  /* 0x0000008a90907212 */ /* 0x000fe200078ec0ff */
[--C-:B------:R-:W-:Y:S01]  /*9470*/  FFMA.FTZ R60, R60, UR4, -R189.reuse ;  /* 0x000000043c3c7c23 */ /* 0x100fe200080108bd */
[--C-:B------:R-:W-:Y:S07]  /*9480*/  HSET2.LE.AND R138, R194, R188.reuse, PT ;  /* 0x000000bcc28a7233 */ /* 0x100fee0003803000 */
[----:B------:R-:W-:Y:S01]  /*9490*/  MUFU.EX2 R174, R59 ;  /* 0x0000003b00ae7308 */ /* 0x000fe20000000800 */
[----:B--2---:R-:W-:Y:S01]  /*94a0*/  LOP3.LUT R155, R195, 0xff00ff, RZ, 0xc0, !PT ;  /* 0x00ff00ffc39b7812 */ /* 0x004fe200078ec0ff */
[----:B------:R-:W-:Y:S01]  /*94b0*/  FFMA.FTZ R189, R61, UR4, -R189 ;  /* 0x000000043dbd7c23 */ /* 0x000fe200080108bd */
[----:B----4-:R-:W-:Y:S07]  /*94c0*/  F2FP.BF16.F32.PACK_AB R154, R213, R229 ;  /* 0x000000e5d59a723e */ /* 0x010fee00000010ff */
[----:B------:R-:W-:Y:S01]  /*94d0*/  MUFU.EX2 R195, R43 ;  /* 0x0000002b00c37308 */ /* 0x000fe20000000800 */
[----:B------:R-:W-:Y:S01]  /*94e0*/  LOP3.LUT R145, R145, R137, RZ, 0xc0, !PT ;  /* 0x0000008991917212 */ /* 0x000fe200078ec0ff */
[----:B------:R-:W-:Y:S01]  /*94f0*/  FFMA.FTZ R133, R133, R237, R242 ;  /* 0x000000ed85857223 */ /* 0x000fe200000100f2 */
[----:B------:R-:W-:Y:S07]  /*9500*/  LOP3.LUT R154, R154, R138, RZ, 0xc0, !PT ;  /* 0x0000008a9a9a7212 */ /* 0x000fee00078ec0ff */
[----:B------:R-:W-:Y:S01]  /*9510*/  MUFU.EX2 R194, R44 ;  /* 0x0000002c00c27308 */ /* 0x000fe20000000800 */
[--C-:B------:R-:W-:Y:S02]  /*9520*/  HSET2.LE.AND R155, R155, R188.reuse, PT ;  /* 0x000000bc9b9b7233 */ /* 0x100fe40003803000 */
[--C-:B-1----:R-:W-:Y:S01]  /*9530*/  HSET2.LE.AND R152, R179, R188.reuse, PT ;  /* 0x000000bcb3987233 */ /* 0x102fe20003803000 */
[-C--:B------:R-:W-:Y:S06]  /*9540*/  HMMA.16816.F32.BF16 R4, R144, R148.reuse, R4 ;  /* 0x000000949004723c */ /* 0x080fec0000041804 */
[----:B------:R1:W-:Y:S01]  /*9550*/  MUFU.EX2 R175, R56 ;  /* 0x0000003800af7308 */ /* 0x0003e20000000800 */
[--C-:B------:R-:W-:Y:S09]  /*9560*/  HSET2.LE.AND R153, R177, R188.reuse, PT ;  /* 0x000000bcb1997233 */ /* 0x100ff20003803000 */
[----:B------:R-:W-:Y:S01]  /*9570*/  MUFU.EX2 R181, R64 ;  /* 0x0000004000b57308 */ /* 0x000fe20000000800 */
[----:B------:R-:W-:Y:S02]  /*9580*/  F2FP.BF16.F32.PACK_AB R140, R207, R208 ;  /* 0x000000d0cf8c723e */ /* 0x000fe400000010ff */
[----:B------:R-:W-:Y:S07]  /*9590*/  F2FP.BF16.F32.PACK_AB R137, R212, R211 ;  /* 0x000000d3d489723e */ /* 0x000fee00000010ff */
[----:B------:R2:W-:Y:S01]  /*95a0*/  MUFU.EX2 R177, R54 ;  /* 0x0000003600b17308 */ /* 0x0005e20000000800 */
[----:B------:R-:W-:Y:S02]  /*95b0*/  F2FP.BF16.F32.PACK_AB R138, R209, R210 ;  /* 0x000000d2d18a723e */ /* 0x000fe400000010ff */
[----:B------:R-:W-:Y:S07]  /*95c0*/  LOP3.LUT R155, R137, R155, RZ, 0xc0, !PT ;  /* 0x0000009b899b7212 */ /* 0x000fee00078ec0ff */
[----:B------:R-:W-:Y:S01]  /*95d0*/  MUFU.EX2 R182, R65 ;  /* 0x0000004100b67308 */ /* 0x000fe20000000800 */
[----:B------:R-:W-:Y:S01]  /*95e0*/  LOP3.LUT R152, R138, R152, RZ, 0xc0, !PT ;  /* 0x000000988a987212 */ /* 0x000fe200078ec0ff */
[--C-:B-1----:R-:W-:Y:S01]  /*95f0*/  FFMA.FTZ R56, R62, UR4, -R190.reuse ;  /* 0x000000043e387c23 */ /* 0x102fe200080108be */
[----:B------:R-:W-:Y:S07]  /*9600*/  LOP3.LUT R153, R140, R153, RZ, 0xc0, !PT ;  /* 0x000000998c997212 */ /* 0x000fee00078ec0ff */
[----:B------:R1:W-:Y:S01]  /*9610*/  MUFU.EX2 R179, R66 ;  /* 0x0000004200b37308 */ /* 0x0003e20000000800 */
[----:B------:R-:W-:Y:S01]  /*9620*/  LDSM.16.MT88.4 R140, [R184+0x1400] ;  /* 0x00140000b88c783b */ /* 0x000fe20000004200 */
[----:B------:R-:W-:Y:S01]  /*9630*/  MOV R168, R160 ;  /* 0x000000a000a87202 */ /* 0x000fe20000000f00 */
[----:B------:R-:W-:Y:S01]  /*9640*/  FFMA.FTZ R190, R63, UR4, -R190 ;  /* 0x000000043fbe7c23 */ /* 0x000fe200080108be */
[----:B------:R-:W-:Y:S01]  /*9650*/  IADD3 R137, PT, PT, R222, 0x1, RZ ;  /* 0x00000001de897810 */ /* 0x000fe20007ffe0ff */
[----:B------:R-:W-:Y:S01]  /*9660*/  IMAD.MOV.U32 R222, RZ, RZ, R205 ;  /* 0x000000ffffde7224 */ /* 0x000fe200078e00cd */
[C---:B------:R-:W-:Y:S04]  /*9670*/  HMMA.16816.F32.BF16 R8, R152.reuse, R148, R8 ;  /* 0x000000949808723c */ /* 0x040fe80000041808 */
[----:B------:R-:W-:Y:S01]  /*9680*/  MUFU.EX2 R205, R49 ;  /* 0x0000003100cd7308 */ /* 0x000fe20000000800 */
[----:B------:R-:W3:Y:S01]  /*9690*/  LDSM.16.MT88.4 R160, [R139+0xa400] ;  /* 0x00a400008ba0783b */ /* 0x000ee20000004200 */
[----:B------:R-:W-:Y:S08]  /*96a0*/  LOP3.LUT R137, R183, R225, R137, 0x96, !PT ;  /* 0x000000e1b7897212 */ /* 0x000ff000078e9689 */
[----:B------:R-:W4:Y:S01]  /*96b0*/  MUFU.EX2 R180, R67 ;  /* 0x0000004300b47308 */ /* 0x000f220000000800 */
[----:B------:R-:W-:Y:S01]  /*96c0*/  FFMA.FTZ R63, R0, R238, R240 ;  /* 0x000000ee003f7223 */ /* 0x000fe200000100f0 */
[-C--:B------:R-:W-:Y:S08]  /*96d0*/  HMMA.16816.F32.BF16 R12, R152, R150.reuse, R12 ;  /* 0x00000096980c723c */ /* 0x080ff0000004180c */
[----:B------:R-:W-:Y:S01]  /*96e0*/  MUFU.EX2 R183, R46 ;  /* 0x0000002e00b77308 */ /* 0x000fe20000000800 */
[----:B--2---:R-:W-:Y:S01]  /*96f0*/  LDSM.16.MT88.4 R52, [R139+0xac00] ;  /* 0x00ac00008b34783b */ /* 0x004fe20000004200 */
[----:B-1----:R-:W-:Y:S08]  /*9700*/  FFMA.FTZ R66, R2, R239, R241 ;  /* 0x000000ef02427223 */ /* 0x002ff000000100f1 */
[----:B------:R-:W-:Y:S01]  /*9710*/  MUFU.EX2 R191, R191 ;  /* 0x000000bf00bf7308 */ /* 0x000fe20000000800 */
[C---:B------:R-:W-:Y:S09]  /*9720*/  HMMA.16816.F32.BF16 R16, R144.reuse, R150, R16 ;  /* 0x000000969010723c */ /* 0x040ff20000041810 */
[----:B------:R-:W-:Y:S01]  /*9730*/  MUFU.EX2 R189, R189 ;  /* 0x000000bd00bd7308 */ /* 0x000fe20000000800 */
[----:B------:R-:W-:Y:S01]  /*9740*/  IMAD.WIDE.U32 R150, R137, -0x326172a9, RZ ;  /* 0xcd9e8d5789967825 */ /* 0x000fe200078e00ff */
[----:B----4-:R-:W-:Y:S08]  /*9750*/  F2FP.BF16.F32.PACK_AB R2, R180, R179 ;  /* 0x000000b3b402723e */ /* 0x010ff000000010ff */
[----:B------:R-:W-:Y:S01]  /*9760*/  MUFU.EX2 R190, R190 ;  /* 0x000000be00be7308 */ /* 0x000fe20000000800 */
[----:B------:R-:W-:Y:S01]  /*9770*/  FFMA.FTZ R67, R3, R236, R243 ;  /* 0x000000ec03437223 */ /* 0x000fe200000100f3 */
[-C--:B------:R-:W-:Y:S03]  /*9780*/  HMMA.16816.F32.BF16 R68, R144, R156.reuse, R68 ;  /* 0x0000009c9044723c */ /* 0x080fe60000041844 */
[C---:B------:R-:W-:Y:S05]  /*9790*/  LOP3.LUT R138, R151.reuse, R204, RZ, 0x3c, !PT ;  /* 0x000000cc978a7212 */ /* 0x040fea00078e3cff */
[----:B------:R-:W-:Y:S01]  /*97a0*/  MUFU.EX2 R204, R51 ;  /* 0x0000003300cc7308 */ /* 0x000fe20000000800 */
[----:B------:R-:W-:Y:S01]  /*97b0*/  LOP3.LUT R149, R151, R193, RZ, 0x3c, !PT ;  /* 0x000000c197957212 */ /* 0x000fe200078e3cff */
[C---:B------:R-:W-:Y:S04]  /*97c0*/  HMMA.16816.F32.BF16 R72, R152.reuse, R156, R72 ;  /* 0x0000009c9848723c */ /* 0x040fe80000041848 */
[----:B------:R-:W-:Y:S01]  /*97d0*/  MOV R193, R206 ;  /* 0x000000ce00c17202 */ /* 0x000fe20000000f00 */
[----:B------:R-:W-:Y:S01]  /*97e0*/  IMAD.WIDE.U32 R156, R149, -0x2daee0ad, RZ ;  /* 0xd2511f53959c7825 */ /* 0x000fe200078e00ff */
[C---:B------:R-:W-:Y:S02]  /*97f0*/  LOP3.LUT R148, R150.reuse, R252, RZ, 0x3c, !PT ;  /* 0x000000fc96947212 */ /* 0x040fe400078e3cff */
[----:B------:R-:W-:Y:S01]  /*9800*/  MUFU.EX2 R206, R48 ;  /* 0x0000003000ce7308 */ /* 0x000fe20000000800 */
[-C--:B------:R-:W-:Y:S03]  /*9810*/  HMMA.16816.F32.BF16 R76, R152, R158.reuse, R76 ;  /* 0x0000009e984c723c */ /* 0x080fe6000004184c */
[----:B------:R-:W-:Y:S01]  /*9820*/  LOP3.LUT R137, R150, R251, RZ, 0x3c, !PT ;  /* 0x000000fb96897212 */ /* 0x000fe200078e3cff */
[----:B------:R-:W-:Y:S01]  /*9830*/  IMAD.WIDE.U32 R150, R138, -0x2daee0ad, RZ ;  /* 0xd2511f538a967825 */ /* 0x000fe200078e00ff */
[----:B------:R-:W-:Y:S02]  /*9840*/  LOP3.LUT R149, R170, R202, R157, 0x96, !PT ;  /* 0x000000caaa957212 */ /* 0x000fe400078e969d */
[----:B------:R-:W-:Y:S01]  /*9850*/  F2FP.BF16.F32.PACK_AB R3, R192, R178 ;  /* 0x000000b2c003723e */ /* 0x000fe200000010ff */
[C---:B------:R-:W-:Y:S04]  /*9860*/  HMMA.16816.F32.BF16 R80, R144.reuse, R158, R80 ;  /* 0x0000009e9050723c */ /* 0x040fe80000041850 */
[----:B------:R-:W-:Y:S01]  /*9870*/  IMAD.WIDE.U32 R158, R148, -0x2daee0ad, RZ ;  /* 0xd2511f53949e7825 */ /* 0x000fe200078e00ff */
[----:B------:R-:W-:Y:S02]  /*9880*/  LOP3.LUT R138, R168, R202, R151, 0x96, !PT ;  /* 0x000000caa88a7212 */ /* 0x000fe400078e9697 */
[----:B------:R-:W-:Y:S01]  /*9890*/  MUFU.EX2 R202, R37 ;  /* 0x0000002500ca7308 */ /* 0x000fe20000000800 */
[-C--:B---3--:R-:W-:Y:S03]  /*98a0*/  HMMA.16816.F32.BF16 R84, R144, R160.reuse, R84 ;  /* 0x000000a09054723c */ /* 0x088fe60000041854 */
[----:B------:R-:W-:Y:S01]  /*98b0*/  LOP3.LUT R148, R203, R156, R159, 0x96, !PT ;  /* 0x0000009ccb947212 */ /* 0x000fe200078e969f */
[----:B------:R-:W-:Y:S04]  /*98c0*/  IMAD.WIDE.U32 R156, R138, -0x326172a9, RZ ;  /* 0xcd9e8d578a9c7825 */ /* 0x000fe800078e00ff */
[C---:B------:R-:W-:Y:S04]  /*98d0*/  HMMA.16816.F32.BF16 R88, R152.reuse, R160, R88 ;  /* 0x000000a09858723c */ /* 0x040fe80000041858 */
[----:B------:R-:W-:Y:S01]  /*98e0*/  IMAD.WIDE.U32 R160, R137, -0x2daee0ad, RZ ;  /* 0xd2511f5389a07825 */ /* 0x000fe200078e00ff */
[-C--:B------:R-:W-:Y:S03]  /*98f0*/  LOP3.LUT R138, R164, R227.reuse, R157, 0x96, !PT ;  /* 0x000000e3a48a7212 */ /* 0x080fe600078e969d */
[-C--:B------:R-:W-:Y:S03]  /*9900*/  HMMA.16816.F32.BF16 R92, R152, R162.reuse, R92 ;  /* 0x000000a2985c723c */ /* 0x080fe6000004185c */
[----:B------:R-:W-:Y:S01]  /*9910*/  LOP3.LUT R137, R203, R150, R161, 0x96, !PT ;  /* 0x00000096cb897212 */ /* 0x000fe200078e96a1 */
[----:B------:R-:W-:Y:S01]  /*9920*/  IMAD.WIDE.U32 R172, R148, -0x326172a9, RZ ;  /* 0xcd9e8d5794ac7825 */ /* 0x000fe200078e00ff */
[----:B------:R-:W-:Y:S03]  /*9930*/  MUFU.EX2 R203, R50 ;  /* 0x0000003200cb7308 */ /* 0x000fe60000000800 */
[C---:B------:R-:W-:Y:S04]  /*9940*/  HMMA.16816.F32.BF16 R96, R144.reuse, R162, R96 ;  /* 0x000000a29060723c */ /* 0x040fe80000041860 */
[----:B------:R-:W-:Y:S04]  /*9950*/  IMAD.WIDE.U32 R150, R149, -0x326172a9, RZ ;  /* 0xcd9e8d5795967825 */ /* 0x000fe800078e00ff */
[-C--:B------:R-:W-:Y:S03]  /*9960*/  HMMA.16816.F32.BF16 R100, R144, R140.reuse, R100 ;  /* 0x0000008c9064723c */ /* 0x080fe60000041864 */
[----:B------:R-:W-:Y:S01]  /*9970*/  IMAD.WIDE.U32 R170, R137, -0x326172a9, RZ ;  /* 0xcd9e8d5789aa7825 */ /* 0x000fe200078e00ff */
[----:B------:R-:W-:Y:S02]  /*9980*/  LOP3.LUT R149, R166, R227, R151, 0x96, !PT ;  /* 0x000000e3a6957212 */ /* 0x000fe400078e9697 */
[C---:B------:R-:W-:Y:S02]  /*9990*/  LOP3.LUT R148, R228.reuse, R150, R173, 0x96, !PT ;  /* 0x00000096e4947212 */ /* 0x040fe400078e96ad */
[C---:B------:R-:W-:Y:S01]  /*99a0*/  HMMA.16816.F32.BF16 R104, R152.reuse, R140, R104 ;  /* 0x0000008c9868723c */ /* 0x040fe20000041868 */
[----:B------:R-:W1:Y:S03]  /*99b0*/  MUFU.EX2 R173, R58 ;  /* 0x0000003a00ad7308 */ /* 0x000e660000000800 */
[----:B------:R-:W-:Y:S01]  /*99c0*/  LOP3.LUT R137, R228, R156, R171, 0x96, !PT ;  /* 0x0000009ce4897212 */ /* 0x000fe200078e96ab */
[----:B------:R-:W-:Y:S03]  /*99d0*/  IMAD.WIDE.U32 R150, R149, -0x2daee0ad, RZ ;  /* 0xd2511f5395967825 */ /* 0x000fe600078e00ff */
[-C--:B------:R-:W-:Y:S03]  /*99e0*/  HMMA.16816.F32.BF16 R108, R152, R142.reuse, R108 ;  /* 0x0000008e986c723c */ /* 0x080fe6000004186c */
[----:B------:R-:W-:Y:S01]  /*99f0*/  IMAD.WIDE.U32 R168, R148, -0x2daee0ad, RZ ;  /* 0xd2511f5394a87825 */ /* 0x000fe200078e00ff */
[----:B------:R-:W-:Y:S03]  /*9a00*/  LOP3.LUT R148, R201, R158, R151, 0x96, !PT ;  /* 0x0000009ec9947212 */ /* 0x000fe600078e9697 */
[----:B------:R-:W-:Y:S01]  /*9a10*/  IMAD.WIDE.U32 R166, R137, -0x2daee0ad, RZ ;  /* 0xd2511f5389a67825 */ /* 0x000fe200078e00ff */
[C---:B------:R-:W-:Y:S04]  /*9a20*/  HMMA.16816.F32.BF16 R112, R144.reuse, R142, R112 ;  /* 0x0000008e9070723c */ /* 0x040fe80000041870 */
[----:B------:R-:W-:Y:S01]  /*9a30*/  LOP3.LUT R137, R200, R150, R169, 0x96, !PT ;  /* 0x00000096c8897212 */ /* 0x000fe200078e96a9 */
[----:B------:R-:W-:Y:S01]  /*9a40*/  IMAD.WIDE.U32 R156, R138, -0x2daee0ad, RZ ;  /* 0xd2511f538a9c7825 */ /* 0x000fe200078e00ff */
[----:B-1----:R-:W-:Y:S03]  /*9a50*/  F2FP.BF16.F32.PACK_AB R169, R174, R173 ;  /* 0x000000adaea9723e */ /* 0x002fe600000010ff */
[----:B------:R-:W-:Y:S01]  /*9a60*/  IMAD.WIDE.U32 R150, R137, -0x326172a9, RZ ;  /* 0xcd9e8d5789967825 */ /* 0x000fe200078e00ff */
[----:B------:R-:W-:Y:S02]  /*9a70*/  LOP3.LUT R138, R200, R156, R167, 0x96, !PT ;  /* 0x0000009cc88a7212 */ /* 0x000fe400078e96a7 */
[----:B------:R-:W-:Y:S01]  /*9a80*/  LOP3.LUT R137, R201, R160, R157, 0x96, !PT ;  /* 0x000000a0c9897212 */ /* 0x000fe200078e969d */
[----:B------:R-:W-:Y:S01]  /*9a90*/  IMAD.WIDE.U32 R164, R148, -0x326172a9, RZ ;  /* 0xcd9e8d5794a47825 */ /* 0x000fe200078e00ff */
[C---:B------:R-:W-:Y:S01]  /*9aa0*/  PRMT R149, R150.reuse, 0x7773, RZ ;  /* 0x0000777396957816 */ /* 0x040fe200000000ff */
[----:B------:R-:W-:Y:S01]  /*9ab0*/  MUFU.EX2 R167, R40 ;  /* 0x0000002800a77308 */ /* 0x000fe20000000800 */
[----:B------:R-:W-:Y:S01]  /*9ac0*/  PRMT R148, R150, 0x7772, RZ ;  /* 0x0000777296947816 */ /* 0x000fe200000000ff */
[----:B------:R-:W-:Y:S01]  /*9ad0*/  IMAD.WIDE.U32 R140, R138, -0x326172a9, RZ ;  /* 0xcd9e8d578a8c7825 */ /* 0x000fe200078e00ff */
[----:B------:R-:W-:Y:S07]  /*9ae0*/  MOV R156, R150 ;  /* 0x00000096009c7202 */ /* 0x000fee0000000f00 */
[----:B------:R-:W-:Y:S01]  /*9af0*/  MUFU.EX2 R201, R36 ;  /* 0x0000002400c97308 */ /* 0x000fe20000000800 */
[----:B------:R-:W-:Y:S01]  /*9b00*/  PRMT R157, R150, 0x7771, RZ ;  /* 0x00007771969d7816 */ /* 0x000fe200000000ff */
[----:B------:R-:W-:Y:S01]  /*9b10*/  IMAD.WIDE.U32 R162, R137, -0x326172a9, RZ ;  /* 0xcd9e8d5789a27825 */ /* 0x000fe200078e00ff */
[C---:B------:R-:W-:Y:S07]  /*9b20*/  LOP3.LUT R138, R223.reuse, R164, R151, 0x96, !PT ;  /* 0x000000a4df8a7212 */ /* 0x040fee00078e9697 */
[----:B------:R-:W-:Y:S01]  /*9b30*/  MUFU.EX2 R200, R38 ;  /* 0x0000002600c87308 */ /* 0x000fe20000000800 */
[C---:B------:R-:W-:Y:S01]  /*9b40*/  PRMT R151, R140.reuse, 0x7773, RZ ;  /* 0x000077738c977816 */ /* 0x040fe200000000ff */
[----:B------:R-:W-:Y:S01]  /*9b50*/  IMAD.MOV.U32 R159, RZ, RZ, R140 ;  /* 0x000000ffff9f7224 */ /* 0x000fe200078e008c */
[C---:B------:R-:W-:Y:S07]  /*9b60*/  PRMT R150, R140.reuse, 0x7772, RZ ;  /* 0x000077728c967816 */ /* 0x040fee00000000ff */
[----:B------:R-:W1:Y:S01]  /*9b70*/  MUFU.EX2 R164, R42 ;  /* 0x0000002a00a47308 */ /* 0x000e620000000800 */
[----:B------:R-:W-:Y:S02]  /*9b80*/  PRMT R161, R140, 0x7771, RZ ;  /* 0x000077718ca17816 */ /* 0x000fe400000000ff */
[----:B------:R-:W-:Y:S02]  /*9b90*/  LOP3.LUT R137, R223, R162, R141, 0x96, !PT ;  /* 0x000000a2df897212 */ /* 0x000fe400078e968d */
[----:B------:R-:W2:Y:S01]  /*9ba0*/  LDSM.16.MT88.4 R140, [R139+0xb400] ;  /* 0x00b400008b8c783b */ /* 0x000ea20000004200 */
[----:B------:R-:W-:Y:S02]  /*9bb0*/  PRMT R158, R148, 0x5410, R149 ;  /* 0x00005410949e7816 */ /* 0x000fe40000000095 */
[----:B------:R-:W-:Y:S02]  /*9bc0*/  LOP3.LUT R148, R156, 0xff, RZ, 0xc0, !PT ;  /* 0x000000ff9c947812 */ /* 0x000fe400078ec0ff */
[----:B------:R-:W-:Y:S02]  /*9bd0*/  PRMT R160, R150, 0x5410, R151 ;  /* 0x0000541096a07816 */ /* 0x000fe40000000097 */
[----:B------:R-:W-:Y:S02]  /*9be0*/  PRMT R156, R148, 0x5410, R157 ;  /* 0x00005410949c7816 */ /* 0x000fe4000000009d */
[----:B------:R-:W3:Y:S01]  /*9bf0*/  LDSM.16.MT88.4 R148, [R184+0x2400] ;  /* 0x00240000b894783b */ /* 0x000ee20000004200 */
[----:B------:R-:W-:Y:S02]  /*9c00*/  PRMT R49, R137, 0x7632, R49 ;  /* 0x0000763289317816 */ /* 0x000fe40000000031 */
[----:B-1----:R-:W-:Y:S02]  /*9c10*/  F2FP.BF16.F32.PACK_AB R44, R195, R164 ;  /* 0x000000a4c32c723e */ /* 0x002fe400000010ff */
[----:B------:R-:W-:Y:S02]  /*9c20*/  LOP3.LUT R37, R49, 0xff, RZ, 0xc0, !PT ;  /* 0x000000ff31257812 */ /* 0x000fe400078ec0ff */
[----:B------:R-:W-:Y:S02]  /*9c30*/  PRMT R48, R138, 0x7632, R48 ;  /* 0x000076328a307816 */ /* 0x000fe40000000030 */
[--C-:B------:R-:W-:Y:S02]  /*9c40*/  HSET2.LE.AND R38, R156, R188.reuse, PT ;  /* 0x000000bc9c267233 */ /* 0x100fe40003803000 */
[----:B------:R-:W-:Y:S02]  /*9c50*/  LOP3.LUT R48, R48, 0xff, RZ, 0xc0, !PT ;  /* 0x000000ff30307812 */ /* 0x000fe400078ec0ff */
[----:B------:R-:W-:Y:S02]  /*9c60*/  MOV R156, R197 ;  /* 0x000000c5009c7202 */ /* 0x000fe40000000f00 */
[----:B------:R-:W-:Y:S01]  /*9c70*/  MUFU.EX2 R197, R45 ;  /* 0x0000002d00c57308 */ /* 0x000fe20000000800 */
[----:B------:R-:W-:Y:S02]  /*9c80*/  MOV R157, R198 ;  /* 0x000000c6009d7202 */ /* 0x000fe40000000f00 */
[----:B------:R-:W-:Y:S07]  /*9c90*/  LOP3.LUT R36, R137, 0xffff, RZ, 0xc0, !PT ;  /* 0x0000ffff89247812 */ /* 0x000fee00078ec0ff */
[----:B------:R-:W1:Y:S01]  /*9ca0*/  MUFU.EX2 R198, R41 ;  /* 0x0000002900c67308 */ /* 0x000e620000000800 */
[----:B------:R-:W-:Y:S01]  /*9cb0*/  SHF.R.U32.HI R36, RZ, 0x8, R36 ;  /* 0x00000008ff247819 */ /* 0x000fe20000011624 */
[-C--:B--2---:R-:W-:Y:S03]  /*9cc0*/  HMMA.16816.F32.BF16 R116, R144, R140.reuse, R116 ;  /* 0x0000008c9074723c */ /* 0x084fe60000041874 */
[----:B-1----:R-:W-:Y:S02]  /*9cd0*/  F2FP.BF16.F32.PACK_AB R42, R198, R167 ;  /* 0x000000a7c62a723e */ /* 0x002fe400000010ff */
[----:B------:R-:W-:Y:S03]  /*9ce0*/  F2FP.BF16.F32.PACK_AB R41, R202, R201 ;  /* 0x000000c9ca29723e */ /* 0x000fe600000010ff */
[C---:B------:R-:W-:Y:S04]  /*9cf0*/  HMMA.16816.F32.BF16 R120, R152.reuse, R140, R120 ;  /* 0x0000008c9878723c */ /* 0x040fe80000041878 */
[C---:B------:R-:W-:Y:S02]  /*9d00*/  LOP3.LUT R140, R138.reuse, 0xffff, RZ, 0xc0, !PT ;  /* 0x0000ffff8a8c7812 */ /* 0x040fe400078ec0ff */
[----:B------:R-:W-:Y:S02]  /*9d10*/  LOP3.LUT R141, R138, 0xff, RZ, 0xc0, !PT ;  /* 0x000000ff8a8d7812 */ /* 0x000fe400078ec0ff */
[-C--:B------:R-:W-:Y:S03]  /*9d20*/  HMMA.16816.F32.BF16 R32, R152, R142.reuse, R32 ;  /* 0x0000008e9820723c */ /* 0x080fe60000041820 */
[----:B------:R-:W-:Y:S04]  /*9d30*/  SHF.R.U32.HI R140, RZ, 0x8, R140 ;  /* 0x00000008ff8c7819 */ /* 0x000fe8000001168c */
[----:B------:R-:W-:Y:S01]  /*9d40*/  PRMT R141, R141, 0x5410, R140 ;  /* 0x000054108d8d7816 */ /* 0x000fe2000000008c */
[C---:B------:R-:W-:Y:S04]  /*9d50*/  HMMA.16816.F32.BF16 R20, R144.reuse, R142, R20 ;  /* 0x0000008e9014723c */ /* 0x040fe80000041814 */
[----:B------:R-:W-:Y:S02]  /*9d60*/  SHF.R.U32.HI R140, RZ, 0x18, R138 ;  /* 0x00000018ff8c7819 */ /* 0x000fe4000001168a */
[----:B------:R-:W-:Y:S01]  /*9d70*/  LOP3.LUT R142, R159, 0xff, RZ, 0xc0, !PT ;  /* 0x000000ff9f8e7812 */ /* 0x000fe200078ec0ff */
[----:B------:R-:W-:Y:S01]  /*9d80*/  IMAD.MOV.U32 R159, RZ, RZ, R199 ;  /* 0x000000ffff9f7224 */ /* 0x000fe200078e00c7 */
[-C--:B---3--:R-:W-:Y:S01]  /*9d90*/  HMMA.16816.F32.BF16 R28, R144, R148.reuse, R28 ;  /* 0x00000094901c723c */ /* 0x088fe2000004181c */
[----:B------:R1:W2:Y:S02]  /*9da0*/  MUFU.EX2 R199, R39 ;  /* 0x0000002700c77308 */ /* 0x0002a40000000800 */
[----:B------:R-:W-:Y:S02]  /*9db0*/  PRMT R140, R48, 0x5410, R140 ;  /* 0x00005410308c7816 */ /* 0x000fe4000000008c */
[----:B------:R-:W3:Y:S01]  /*9dc0*/  LDSM.16.MT88.4 R48, [R139+0x9800] ;  /* 0x009800008b30783b */ /* 0x000ee20000004200 */
[----:B------:R-:W-:Y:S02]  /*9dd0*/  LOP3.LUT R138, R137, 0xff, RZ, 0xc0, !PT ;  /* 0x000000ff898a7812 */ /* 0x000fe400078ec0ff */
[C---:B------:R-:W-:Y:S04]  /*9de0*/  HMMA.16816.F32.BF16 R124, R152.reuse, R148, R124 ;  /* 0x00000094987c723c */ /* 0x040fe8000004187c */
[----:B------:R-:W-:Y:S02]  /*9df0*/  SHF.R.U32.HI R137, RZ, 0x18, R137 ;  /* 0x00000018ff897819 */ /* 0x000fe40000011689 */
[----:B------:R-:W-:Y:S02]  /*9e00*/  PRMT R138, R138, 0x5410, R36 ;  /* 0x000054108a8a7816 */ /* 0x000fe40000000024 */
[-C--:B------:R-:W-:Y:S01]  /*9e10*/  HMMA.16816.F32.BF16 R24, R152, R150.reuse, R24 ;  /* 0x000000969818723c */ /* 0x080fe20000041818 */
[----:B------:R-:W-:Y:S02]  /*9e20*/  LDSM.16.MT88.4 R152, [R139+0x9c00] ;  /* 0x009c00008b98783b */ /* 0x000fe40000004200 */
[----:B-1----:R-:W-:Y:S01]  /*9e30*/  LOP3.LUT R39, R158, 0xff00ff, RZ, 0xc0, !PT ;  /* 0x00ff00ff9e277812 */ /* 0x002fe200078ec0ff */
[----:B------:R-:W-:Y:S01]  /*9e40*/  IMAD.MOV.U32 R158, RZ, RZ, R193 ;  /* 0x000000ffff9e7224 */ /* 0x000fe200078e00c1 */
[----:B------:R-:W-:Y:S01]  /*9e50*/  PRMT R137, R37, 0x5410, R137 ;  /* 0x0000541025897816 */ /* 0x000fe20000000089 */
[----:B------:R1:W4:Y:S01]  /*9e60*/  MUFU.EX2 R193, R47 ;  /* 0x0000002f00c17308 */ /* 0x0003220000000800 */
[--C-:B------:R-:W-:Y:S01]  /*9e70*/  HSET2.LE.AND R40, R141, R188.reuse, PT ;  /* 0x000000bc8d287233 */ /* 0x100fe20003803000 */
[----:B------:R-:W-:Y:S04]  /*9e80*/  HMMA.16816.F32.BF16 R128, R144, R150, R128 ;  /* 0x000000969080723c */ /* 0x000fe80000041880 */
[--C-:B------:R-:W-:Y:S02]  /*9e90*/  HSET2.LE.AND R39, R39, R188.reuse, PT ;  /* 0x000000bc27277233 */ /* 0x100fe40003803000 */
[----:B------:R-:W-:Y:S02]  /*9ea0*/  F2FP.BF16.F32.PACK_AB R37, R204, R203 ;  /* 0x000000cbcc25723e */ /* 0x000fe400000010ff */
[----:B------:R-:W-:Y:S02]  /*9eb0*/  F2FP.BF16.F32.PACK_AB R36, R205, R206 ;  /* 0x000000cecd24723e */ /* 0x000fe400000010ff */
[----:B------:R-:W-:Y:S02]  /*9ec0*/  LOP3.LUT R39, R37, R39, RZ, 0xc0, !PT ;  /* 0x0000002725277212 */ /* 0x000fe400078ec0ff */
[----:B------:R-:W-:Y:S02]  /*9ed0*/  LOP3.LUT R38, R36, R38, RZ, 0xc0, !PT ;  /* 0x0000002624267212 */ /* 0x000fe400078ec0ff */
[--C-:B------:R-:W-:Y:S02]  /*9ee0*/  HSET2.LE.AND R37, R140, R188.reuse, PT ;  /* 0x000000bc8c257233 */ /* 0x100fe40003803000 */
[----:B------:R-:W-:Y:S02]  /*9ef0*/  LOP3.LUT R36, R41, R40, RZ, 0xc0, !PT ;  /* 0x0000002829247212 */ /* 0x000fe400078ec0ff */
[--C-:B------:R-:W-:Y:S02]  /*9f00*/  HSET2.LE.AND R41, R138, R188.reuse, PT ;  /* 0x000000bc8a297233 */ /* 0x100fe40003803000 */
[----:B--2---:R-:W-:Y:S02]  /*9f10*/  F2FP.BF16.F32.PACK_AB R40, R199, R200 ;  /* 0x000000c8c728723e */ /* 0x004fe400000010ff */
[--C-:B------:R-:W-:Y:S02]  /*9f20*/  HSET2.LE.AND R43, R137, R188.reuse, PT ;  /* 0x000000bc892b7233 */ /* 0x100fe40003803000 */
[----:B------:R-:W-:Y:S02]  /*9f30*/  LOP3.LUT R37, R40, R37, RZ, 0xc0, !PT ;  /* 0x0000002528257212 */ /* 0x000fe400078ec0ff */
[----:B------:R-:W-:Y:S02]  /*9f40*/  LOP3.LUT R40, R42, R41, RZ, 0xc0, !PT ;  /* 0x000000292a287212 */ /* 0x000fe400078ec0ff */
[----:B------:R-:W-:Y:S02]  /*9f50*/  PRMT R142, R142, 0x5410, R161 ;  /* 0x000054108e8e7816 */ /* 0x000fe400000000a1 */
[----:B------:R-:W-:Y:S01]  /*9f60*/  LOP3.LUT R41, R44, R43, RZ, 0xc0, !PT ;  /* 0x0000002b2c297212 */ /* 0x000fe200078ec0ff */
[-C--:B---3--:R-:W-:Y:S01]  /*9f70*/  HMMA.16816.F32.BF16 R4, R36, R48.reuse, R4 ;  /* 0x000000302404723c */ /* 0x088fe20000041804 */
[----:B-1----:R-:W1:Y:S04]  /*9f80*/  LDSM.16.MT88.4 R44, [R184+0x800] ;  /* 0x00080000b82c783b */ /* 0x002e680000004200 */
[----:B------:R-:W-:Y:S02]  /*9f90*/  LOP3.LUT R137, R160, 0xff00ff, RZ, 0xc0, !PT ;  /* 0x00ff00ffa0897812 */ /* 0x000fe400078ec0ff */
[--C-:B------:R-:W-:Y:S02]  /*9fa0*/  HSET2.LE.AND R42, R142, R188.reuse, PT ;  /* 0x000000bc8e2a7233 */ /* 0x100fe40003803000 */
[----:B------:R-:W-:Y:S01]  /*9fb0*/  F2FP.BF16.F32.PACK_AB R43, R197, R194 ;  /* 0x000000c2c52b723e */ /* 0x000fe200000010ff */
[----:B------:R-:W2:Y:S01]  /*9fc0*/  LDSM.16.MT88.4 R140, [R139+0xa800] ;  /* 0x00a800008b8c783b */ /* 0x000ea20000004200 */
[--C-:B------:R-:W-:Y:S02]  /*9fd0*/  HSET2.LE.AND R137, R137, R188.reuse, PT ;  /* 0x000000bc89897233 */ /* 0x100fe40003803000 */
[----:B----4-:R-:W-:Y:S02]  /*9fe0*/  F2FP.BF16.F32.PACK_AB R138, R193, R183 ;  /* 0x000000b7c18a723e */ /* 0x010fe400000010ff */
[----:B------:R-:W-:Y:S02]  /*9ff0*/  LOP3.LUT R42, R43, R42, RZ, 0xc0, !PT ;  /* 0x0000002a2b2a7212 */ /* 0x000fe400078ec0ff */
[----:B------:R-:W-:Y:S02]  /*a000*/  LOP3.LUT R43, R138, R137, RZ, 0xc0, !PT ;  /* 0x000000898a2b7212 */ /* 0x000fe400078ec0ff */
[C---:B------:R-:W-:Y:S02]  /*a010*/  LOP3.LUT R137, R226.reuse, R170, R163, 0x96, !PT ;  /* 0x000000aae2897212 */ /* 0x040fe400078e96a3 */
[----:B------:R-:W-:Y:S01]  /*a020*/  LDSM.16.MT88.4 R160, [R139+0xbc00] ;  /* 0x00bc00008ba0783b */ /* 0x000fe20000004200 */
[----:B------:R-:W-:Y:S02]  /*a030*/  LOP3.LUT R138, R226, R172, R165, 0x96, !PT ;  /* 0x000000ace28a7212 */ /* 0x000fe400078e96a5 */
[C---:B------:R-:W-:Y:S01]  /*a040*/  HMMA.16816.F32.BF16 R8, R40.reuse, R48, R8 ;  /* 0x000000302808723c */ /* 0x040fe20000041808 */
[----:B------:R-:W3:Y:S07]  /*a050*/  MUFU.EX2 R172, R60 ;  /* 0x0000003c00ac7308 */ /* 0x000eee0000000800 */
[-C--:B------:R-:W-:Y:S03]  /*a060*/  HMMA.16816.F32.BF16 R12, R40, R50.reuse, R12 ;  /* 0x00000032280c723c */ /* 0x080fe6000004180c */
[----:B---3--:R-:W-:Y:S05]  /*a070*/  F2FP.BF16.F32.PACK_AB R170, R189, R172 ;  /* 0x000000acbdaa723e */ /* 0x008fea00000010ff */
[C---:B------:R-:W-:Y:S01]  /*a080*/  HMMA.16816.F32.BF16 R16, R36.reuse, R50, R16 ;  /* 0x000000322410723c */ /* 0x040fe20000041810 */
[----:B------:R-:W3:Y:S07]  /*a090*/  LDSM.16.MT88.4 R48, [R184+0x1800] ;  /* 0x00180000b830783b */ /* 0x000eee0000004200 */
[-C--:B-1----:R-:W-:Y:S08]  /*a0a0*/  HMMA.16816.F32.BF16 R68, R36, R44.reuse, R68 ;  /* 0x0000002c2444723c */ /* 0x082ff00000041844 */
[C---:B------:R-:W-:Y:S08]  /*a0b0*/  HMMA.16816.F32.BF16 R72, R40.reuse, R44, R72 ;  /* 0x0000002c2848723c */ /* 0x040ff00000041848 */
[-C--:B------:R-:W-:Y:S08]  /*a0c0*/  HMMA.16816.F32.BF16 R76, R40, R46.reuse, R76 ;  /* 0x0000002e284c723c */ /* 0x080ff0000004184c */
[C---:B------:R-:W-:Y:S01]  /*a0d0*/  HMMA.16816.F32.BF16 R80, R36.reuse, R46, R80 ;  /* 0x0000002e2450723c */ /* 0x040fe20000041850 */
[----:B------:R-:W1:Y:S07]  /*a0e0*/  LDSM.16.MT88.4 R44, [R139+0xb800] ;  /* 0x00b800008b2c783b */ /* 0x000e6e0000004200 */
[-C--:B--2---:R-:W-:Y:S08]  /*a0f0*/  HMMA.16816.F32.BF16 R84, R36, R140.reuse, R84 ;  /* 0x0000008c2454723c */ /* 0x084ff00000041854 */
[C---:B------:R-:W-:Y:S04]  /*a100*/  HMMA.16816.F32.BF16 R88, R40.reuse, R140, R88 ;  /* 0x0000008c2858723c */ /* 0x040fe80000041858 */
[----:B------:R-:W-:Y:S04]  /*a110*/  IMAD.WIDE.U32 R140, R138, -0x2daee0ad, RZ ;  /* 0xd2511f538a8c7825 */ /* 0x000fe800078e00ff */
[-C--:B------:R-:W-:Y:S03]  /*a120*/  HMMA.16816.F32.BF16 R92, R40, R142.reuse, R92 ;  /* 0x0000008e285c723c */ /* 0x080fe6000004185c */
[----:B------:R-:W-:Y:S01]  /*a130*/  LOP3.LUT R138, R196, R168, R141, 0x96, !PT ;  /* 0x000000a8c48a7212 */ /* 0x000fe200078e968d */
[----:B------:R-:W-:Y:S01]  /*a140*/  IMAD.MOV.U32 R144, RZ, RZ, R140 ;  /* 0x000000ffff907224 */ /* 0x000fe200078e008c */
[C---:B------:R-:W-:Y:S02]  /*a150*/  PRMT R141, R140.reuse, 0x7772, RZ ;  /* 0x000077728c8d7816 */ /* 0x040fe400000000ff */
[C---:B------:R-:W-:Y:S01]  /*a160*/  PRMT R146, R140.reuse, 0x7771, RZ ;  /* 0x000077718c927816 */ /* 0x040fe200000000ff */
[C---:B------:R-:W-:Y:S04]  /*a170*/  HMMA.16816.F32.BF16 R96, R36.reuse, R142, R96 ;  /* 0x0000008e2460723c */ /* 0x040fe80000041860 */
[----:B------:R-:W-:Y:S02]  /*a180*/  PRMT R143, R140, 0x7773, RZ ;  /* 0x000077738c8f7816 */ /* 0x000fe400000000ff */
[----:B------:R-:W-:Y:S02]  /*a190*/  F2FP.BF16.F32.PACK_AB R168, R176, R175 ;  /* 0x000000afb0a8723e */ /* 0x000fe400000010ff */
[-C--:B---3--:R-:W-:Y:S03]  /*a1a0*/  HMMA.16816.F32.BF16 R100, R36, R48.reuse, R100 ;  /* 0x000000302464723c */ /* 0x088fe60000041864 */
[----:B------:R-:W-:Y:S02]  /*a1b0*/  PRMT R148, R141, 0x5410, R143 ;  /* 0x000054108d947816 */ /* 0x000fe4000000008f */
[----:B------:R-:W-:Y:S02]  /*a1c0*/  LOP3.LUT R141, R138, 0xff, RZ, 0xc0, !PT ;  /* 0x000000ff8a8d7812 */ /* 0x000fe400078ec0ff */
[----:B------:R-:W-:Y:S01]  /*a1d0*/  LOP3.LUT R143, R144, 0xff, RZ, 0xc0, !PT ;  /* 0x000000ff908f7812 */ /* 0x000fe200078ec0ff */
[C---:B------:R-:W-:Y:S04]  /*a1e0*/  HMMA.16816.F32.BF16 R104, R40.reuse, R48, R104 ;  /* 0x000000302868723c */ /* 0x040fe80000041868 */
[----:B------:R-:W-:Y:S01]  /*a1f0*/  IMAD.WIDE.U32 R48, R137, -0x2daee0ad, RZ ;  /* 0xd2511f5389307825 */ /* 0x000fe200078e00ff */
[----:B------:R-:W-:Y:S02]  /*a200*/  PRMT R143, R143, 0x5410, R146 ;  /* 0x000054108f8f7816 */ /* 0x000fe40000000092 */
[----:B------:R-:W-:Y:S01]  /*a210*/  LOP3.LUT R0, R148, 0xff00ff, RZ, 0xc0, !PT ;  /* 0x00ff00ff94007812 */ /* 0x000fe200078ec0ff */
[-C--:B------:R-:W-:Y:S03]  /*a220*/  HMMA.16816.F32.BF16 R108, R40, R50.reuse, R108 ;  /* 0x00000032286c723c */ /* 0x080fe6000004186c */
[----:B------:R-:W-:Y:S02]  /*a230*/  LOP3.LUT R137, R196, R166, R49, 0x96, !PT ;  /* 0x000000a6c4897212 */ /* 0x000fe400078e9631 */
[C---:B------:R-:W-:Y:S02]  /*a240*/  PRMT R49, R48.reuse, 0x7772, RZ ;  /* 0x0000777230317816 */ /* 0x040fe400000000ff */
[C---:B------:R-:W-:Y:S01]  /*a250*/  PRMT R140, R48.reuse, 0x7773, RZ ;  /* 0x00007773308c7816 */ /* 0x040fe200000000ff */
[C---:B------:R-:W-:Y:S04]  /*a260*/  HMMA.16816.F32.BF16 R112, R36.reuse, R50, R112 ;  /* 0x000000322470723c */ /* 0x040fe80000041870 */
[----:B------:R-:W-:Y:S02]  /*a270*/  MOV R142, R48 ;  /* 0x00000030008e7202 */ /* 0x000fe40000000f00 */
[----:B------:R-:W-:Y:S02]  /*a280*/  PRMT R145, R48, 0x7771, RZ ;  /* 0x0000777130917816 */ /* 0x000fe400000000ff */
[-C--:B-1----:R-:W-:Y:S03]  /*a290*/  HMMA.16816.F32.BF16 R116, R36, R44.reuse, R116 ;  /* 0x0000002c2474723c */ /* 0x082fe60000041874 */
[C---:B------:R-:W-:Y:S02]  /*a2a0*/  LOP3.LUT R48, R138.reuse, 0xffff, RZ, 0xc0, !PT ;  /* 0x0000ffff8a307812 */ /* 0x040fe400078ec0ff */
[----:B------:R-:W-:Y:S02]  /*a2b0*/  PRMT R147, R49, 0x5410, R140 ;  /* 0x0000541031937816 */ /* 0x000fe4000000008c */
[----:B------:R-:W-:Y:S01]  /*a2c0*/  SHF.R.U32.HI R140, RZ, 0x8, R48 ;  /* 0x00000008ff8c7819 */ /* 0x000fe20000011630 */
[C---:B------:R-:W-:Y:S01]  /*a2d0*/  HMMA.16816.F32.BF16 R120, R40.reuse, R44, R120 ;  /* 0x0000002c2878723c */ /* 0x040fe20000041878 */
[----:B------:R-:W1:Y:S03]  /*a2e0*/  LDSM.16.MT88.4 R48, [R184+0x2800] ;  /* 0x00280000b830783b */ /* 0x000e660000004200 */
[--C-:B------:R-:W-:Y:S02]  /*a2f0*/  PRMT R141, R141, 0x5410, R140.reuse ;  /* 0x000054108d8d7816 */ /* 0x100fe4000000008c */
[----:B------:R-:W-:Y:S02]  /*a300*/  PRMT R140, R138, 0x7632, R140 ;  /* 0x000076328a8c7816 */ /* 0x000fe4000000008c */
[-C--:B------:R-:W-:Y:S03]  /*a310*/  HMMA.16816.F32.BF16 R32, R40, R46.reuse, R32 ;  /* 0x0000002e2820723c */ /* 0x080fe60000041820 */
[----:B------:R-:W-:Y:S02]  /*a320*/  SHF.R.U32.HI R138, RZ, 0x18, R138 ;  /* 0x00000018ff8a7819 */ /* 0x000fe4000001168a */
[----:B------:R-:W-:Y:S02]  /*a330*/  LOP3.LUT R64, R140, 0xff, RZ, 0xc0, !PT ;  /* 0x000000ff8c407812 */ /* 0x000fe400078ec0ff */
[C---:B------:R-:W-:Y:S01]  /*a340*/  LOP3.LUT R45, R137.reuse, 0xffff, RZ, 0xc0, !PT ;  /* 0x0000ffff892d7812 */ /* 0x040fe200078ec0ff */
[C---:B------:R-:W-:Y:S04]  /*a350*/  HMMA.16816.F32.BF16 R20, R36.reuse, R46, R20 ;  /* 0x0000002e2414723c */ /* 0x040fe80000041814 */
[----:B------:R-:W-:Y:S02]  /*a360*/  SHF.R.U32.HI R45, RZ, 0x8, R45 ;  /* 0x00000008ff2d7819 */ /* 0x000fe4000001162d */
[----:B------:R-:W-:Y:S02]  /*a370*/  PRMT R64, R64, 0x5410, R138 ;  /* 0x0000541040407816 */ /* 0x000fe4000000008a */
[----:B------:R2:W3:Y:S01]  /*a380*/  MUFU.EX2 R138, R56 ;  /* 0x00000038008a7308 */ /* 0x0004e20000000800 */
[C---:B------:R-:W-:Y:S02]  /*a390*/  PRMT R44, R137.reuse, 0x7632, R44 ;  /* 0x00007632892c7816 */ /* 0x040fe4000000002c */
[----:B------:R-:W-:Y:S02]  /*a3a0*/  LOP3.LUT R65, R137, 0xff, RZ, 0xc0, !PT ;  /* 0x000000ff89417812 */ /* 0x000fe400078ec0ff */
[----:B------:R-:W-:Y:S02]  /*a3b0*/  LOP3.LUT R44, R44, 0xff, RZ, 0xc0, !PT ;  /* 0x000000ff2c2c7812 */ /* 0x000fe400078ec0ff */
[----:B------:R-:W-:Y:S02]  /*a3c0*/  PRMT R65, R65, 0x5410, R45 ;  /* 0x0000541041417816 */ /* 0x000fe4000000002d */
[----:B------:R-:W-:Y:S02]  /*a3d0*/  SHF.R.U32.HI R137, RZ, 0x18, R137 ;  /* 0x00000018ff897819 */ /* 0x000fe40000011689 */
[----:B------:R-:W-:Y:S02]  /*a3e0*/  LOP3.LUT R142, R142, 0xff, RZ, 0xc0, !PT ;  /* 0x000000ff8e8e7812 */ /* 0x000fe400078ec0ff */
[----:B------:R-:W-:Y:S01]  /*a3f0*/  PRMT R137, R44, 0x5410, R137 ;  /* 0x000054102c897816 */ /* 0x000fe20000000089 */
[----:B--2---:R-:W-:Y:S01]  /*a400*/  LDSM.16.MT88.4 R56, [R184+0x1c00] ;  /* 0x001c0000b838783b */ /* 0x004fe20000004200 */
[----:B------:R-:W-:Y:S01]  /*a410*/  PRMT R142, R142, 0x5410, R145 ;  /* 0x000054108e8e7816 */ /* 0x000fe20000000091 */
[-C--:B-1----:R-:W-:Y:S04]  /*a420*/  HMMA.16816.F32.BF16 R28, R36, R48.reuse, R28 ;  /* 0x00000030241c723c */ /* 0x082fe8000004181c */
[--C-:B------:R-:W-:Y:S02]  /*a430*/  HSET2.LE.AND R61, R142, R188.reuse, PT ;  /* 0x000000bc8e3d7233 */ /* 0x100fe40003803000 */
[----:B------:R-:W1:Y:S01]  /*a440*/  LDSM.16.MT88.4 R44, [R184+0xc00] ;  /* 0x000c0000b82c783b */ /* 0x000e620000004200 */
[----:B------:R-:W-:Y:S01]  /*a450*/  LOP3.LUT R62, R147, 0xff00ff, RZ, 0xc0, !PT ;  /* 0x00ff00ff933e7812 */ /* 0x000fe200078ec0ff */
[C---:B------:R-:W-:Y:S04]  /*a460*/  HMMA.16816.F32.BF16 R124, R40.reuse, R48, R124 ;  /* 0x00000030287c723c */ /* 0x040fe8000004187c */
[--C-:B------:R-:W-:Y:S02]  /*a470*/  HSET2.LE.AND R48, R64, R188.reuse, PT ;  /* 0x000000bc40307233 */ /* 0x100fe40003803000 */
[--C-:B------:R-:W-:Y:S02]  /*a480*/  HSET2.LE.AND R62, R62, R188.reuse, PT ;  /* 0x000000bc3e3e7233 */ /* 0x100fe40003803000 */
[-C--:B------:R-:W-:Y:S03]  /*a490*/  HMMA.16816.F32.BF16 R24, R40, R50.reuse, R24 ;  /* 0x000000322818723c */ /* 0x080fe60000041818 */
[--C-:B------:R-:W-:Y:S02]  /*a4a0*/  HSET2.LE.AND R42, R143, R188.reuse, PT ;  /* 0x000000bc8f2a7233 */ /* 0x100fe40003803000 */
[--C-:B------:R-:W-:Y:S02]  /*a4b0*/  HSET2.LE.AND R40, R141, R188.reuse, PT ;  /* 0x000000bc8d287233 */ /* 0x100fe40003803000 */
[--C-:B------:R-:W-:Y:S01]  /*a4c0*/  HSET2.LE.AND R43, R0, R188.reuse, PT ;  /* 0x000000bc002b7233 */ /* 0x100fe20003803000 */
[----:B------:R-:W-:Y:S04]  /*a4d0*/  HMMA.16816.F32.BF16 R128, R36, R50, R128 ;  /* 0x000000322480723c */ /* 0x000fe80000041880 */
[----:B------:R-:W-:Y:S02]  /*a4e0*/  F2FP.BF16.F32.PACK_AB R0, R182, R181 ;  /* 0x000000b5b600723e */ /* 0x000fe400000010ff */
[----:B------:R-:W-:Y:S02]  /*a4f0*/  F2FP.BF16.F32.PACK_AB R41, R191, R177 ;  /* 0x000000b1bf29723e */ /* 0x000fe400000010ff */
[----:B------:R-:W-:Y:S01]  /*a500*/  LOP3.LUT R42, R0, R42, RZ, 0xc0, !PT ;  /* 0x0000002a002a7212 */ /* 0x000fe200078ec0ff */
[----:B------:R-:W-:Y:S01]  /*a510*/  FADD.FTZ R0, R246, R63 ;  /* 0x0000003ff6007221 */ /* 0x000fe20000010000 */
[----:B------:R-:W-:Y:S01]  /*a520*/  LOP3.LUT R43, R2, R43, RZ, 0xc0, !PT ;  /* 0x0000002b022b7212 */ /* 0x000fe200078ec0ff */
[----:B------:R-:W-:Y:S01]  /*a530*/  FADD.FTZ R2, R156, R67 ;  /* 0x000000439c027221 */ /* 0x000fe20000010000 */
[----:B------:R-:W-:Y:S01]  /*a540*/  LOP3.LUT R40, R3, R40, RZ, 0xc0, !PT ;  /* 0x0000002803287212 */ /* 0x000fe200078ec0ff */
[----:B------:R-:W-:Y:S01]  /*a550*/  FADD.FTZ R0, R245, R0 ;  /* 0x00000000f5007221 */ /* 0x000fe20000010000 */
[----:B------:R-:W-:Y:S01]  /*a560*/  LOP3.LUT R41, R41, R48, RZ, 0xc0, !PT ;  /* 0x0000003029297212 */ /* 0x000fe200078ec0ff */
[----:B------:R-:W-:Y:S01]  /*a570*/  FADD.FTZ R2, R158, R2 ;  /* 0x000000029e027221 */ /* 0x000fe20000010000 */
[--C-:B------:R-:W-:Y:S01]  /*a580*/  HSET2.LE.AND R49, R65, R188.reuse, PT ;  /* 0x000000bc41317233 */ /* 0x100fe20003803000 */
[----:B------:R-:W-:Y:S01]  /*a590*/  FADD.FTZ R3, R250, R133 ;  /* 0x00000085fa037221 */ /* 0x000fe20000010000 */
[----:B------:R-:W-:Y:S01]  /*a5a0*/  HSET2.LE.AND R60, R137, R188, PT ;  /* 0x000000bc893c7233 */ /* 0x000fe20003803000 */
[----:B------:R-:W-:Y:S01]  /*a5b0*/  IMAD.MOV.U32 R133, RZ, RZ, R135 ;  /* 0x000000ffff857224 */ /* 0x000fe200078e0087 */
[----:B---3--:R-:W-:Y:S01]  /*a5c0*/  F2FP.BF16.F32.PACK_AB R171, R190, R138 ;  /* 0x0000008abeab723e */ /* 0x008fe200000010ff */
[-C--:B------:R-:W-:Y:S01]  /*a5d0*/  HMMA.16816.F32.BF16 R140, R40, R152.reuse, R4 ;  /* 0x00000098288c723c */ /* 0x080fe20000041804 */
[----:B------:R-:W2:Y:S04]  /*a5e0*/  LDSM.16.MT88.4 R4, [R184+0x2c00] ;  /* 0x002c0000b804783b */ /* 0x000ea80000004200 */
        /* <DEDUP_REMOVED lines=8> */
[----:B------:R-:W-:Y:S01]  /*a670*/  MOV R137, R134 ;  /* 0x0000008600897202 */ /* 0x000fe20000000f00 */
[----:B------:R-:W-:Y:S04]  /*a680*/  FADD.FTZ R3, R222, R3 ;  /* 0x00000003de037221 */ /* 0x000fe80000010000 */
[C---:B------:R-:W-:Y:S04]  /*a690*/  HMMA.16816.F32.BF16 R144, R168.reuse, R152, R8 ;  /* 0x00000098a890723c */ /* 0x040fe80000041808 */
[----:B------:R-:W-:Y:S01]  /*a6a0*/  FADD.FTZ R8, R249, R66 ;  /* 0x00000042f9087221 */ /* 0x000fe20000010000 */
[----:B------:R-:W-:Y:S01]  /*a6b0*/  FADD.FTZ R11, R230, R2 ;  /* 0x00000002e60b7221 */ /* 0x000fe20000010000 */
[----:B------:R-:W-:Y:S02]  /*a6c0*/  FADD.FTZ R3, R215, R3 ;  /* 0x00000003d7037221 */ /* 0x000fe40000010000 */
        /* <DEDUP_REMOVED lines=8> */
[----:B------:R-:W-:Y:S02]  /*a750*/  FADD.FTZ R3, R235, R11 ;  /* 0x0000000beb037221 */ /* 0x000fe40000010000 */
        /* <DEDUP_REMOVED lines=15> */
[----:B------:R-:W-:Y:S02]  /*a850*/  FADD.FTZ R3, R202, R3 ;  /* 0x00000003ca037221 */ /* 0x000fe40000010000 */
        /* <DEDUP_REMOVED lines=14> */
[----:B------:R-:W-:Y:S02]  /*a940*/  FADD.FTZ R9, R178, R9 ;  /* 0x00000009b2097221 */ /* 0x000fe40000010000 */
[-C--:B------:R-:W-:Y:S03]  /*a950*/  HMMA.16816.F32.BF16 R92, R168, R54.reuse, R92 ;  /* 0x00000036a85c723c */ /* 0x080fe6000004185c */
[----:B------:R-:W-:Y:S01]  /*a960*/  FADD.FTZ R8, R177, R3 ;  /* 0x00000003b1087221 */ /* 0x000fe20000010000 */
[----:B------:R-:W-:Y:S04]  /*a970*/  FADD.FTZ R3, R192, R9 ;  /* 0x00000009c0037221 */ /* 0x000fe80000010000 */
        /* <DEDUP_REMOVED lines=22> */
[----:B------:R-:W-:Y:S02]  /*aae0*/  VIADD R0, R221, 0xffffffff ;  /* 0xffffffffdd007836 */ /* 0x000fe40000000000 */
[----:B------:R-:W-:Y:S01]  /*aaf0*/  FADD.FTZ R2, R138, R4 ;  /* 0x000000048a027221 */ /* 0x000fe20000010000 */
[----:B------:R-:W-:Y:S01]  /*ab00*/  FADD.FTZ R239, R189, R3 ;  /* 0x00000003bdef7221 */ /* 0x000fe20000010000 */
[----:B------:R-:W-:Y:S01]  /*ab10*/  MOV R3, R136 ;  /* 0x0000008800037202 */ /* 0x000fe20000000f00 */
[----:B------:R-:W-:Y:S01]  /*ab20*/  FADD.FTZ R237, R180, R5 ;  /* 0x00000005b4ed7221 */ /* 0x000fe20000010000 */
[----:B------:R-:W-:Y:S01]  /*ab30*/  MOV R221, R0 ;  /* 0x0000000000dd7202 */ /* 0x000fe20000000f00 */
[----:B------:R-:W-:Y:S02]  /*ab40*/  IMAD.MOV.U32 R138, RZ, RZ, R132 ;  /* 0x000000ffff8a7224 */ /* 0x000fe400078e0084 */
[----:B------:R-:W-:Y:S01]  /*ab50*/  FADD.FTZ R238, R190, R2 ;  /* 0x00000002beee7221 */ /* 0x000fe20000010000 */
[----:B------:R-:W-:Y:S06]  /*ab60*/  @P0 BRA `(.L_x_384) ;  /* 0xffffffbc00f40947 */ /* 0x000fec000383ffff */
.L_x_383:
[----:B------:R-:W2:Y:S01]  /*ab70*/  LDL R54, [R1+0x44] ;  /* 0x0000440001367983 */ /* 0x000ea20000100800 */
[----:B------:R-:W1:Y:S01]  /*ab80*/  LDCU UR4, c[0x0][0x4fc] ;  /* 0x00009f80ff0477ac */ /* 0x000e620008000800 */
[----:B-----5:R-:W-:Y:S02]  /*ab90*/  SHF.L.U32 R48, R185, 0x3, RZ ;  /* 0x00000003b9307819 */ /* 0x020fe400000006ff */
[----:B------:R-:W3:Y:S04]  /*aba0*/  SHFL.BFLY PT, R4, R236, 0x2, 0x1f ;  /* 0x0c401f00ec047f89 */ /* 0x000ee800000e0000 */
[----:B------:R-:W4:Y:S04]  /*abb0*/  SHFL.BFLY PT, R3, R237, 0x2, 0x1f ;  /* 0x0c401f00ed037f89 */ /* 0x000f2800000e0000 */
[----:B------:R-:W1:Y:S04]  /*abc0*/  SHFL.BFLY PT, R2, R239, 0x2, 0x1f ;  /* 0x0c401f00ef027f89 */ /* 0x000e6800000e0000 */
[----:B------:R-:W1:Y:S01]  /*abd0*/  SHFL.BFLY PT, R0, R238, 0x2, 0x1f ;  /* 0x0c401f00ee007f89 */ /* 0x000e6200000e0000 */
[----:B---3--:R-:W-:Y:S01]  /*abe0*/  FADD.FTZ R4, R4, R236 ;  /* 0x000000ec04047221 */ /* 0x008fe20000010000 */
[----:B----4-:R-:W-:-:S04]  /*abf0*/  FADD.FTZ R3, R3, R237 ;  /* 0x000000ed03037221 */ /* 0x010fc80000010000 */
[----:B------:R-:W3:Y:S01]  /*ac00*/  SHFL.BFLY PT, R49, R4, 0x1, 0x1f ;  /* 0x0c201f0004317f89 */ /* 0x000ee200000e0000 */
[----:B-1----:R-:W-:-:S03]  /*ac10*/  FADD.FTZ R2, R2, R239 ;  /* 0x000000ef02027221 */ /* 0x002fc60000010000 */
[----:B------:R-:W1:Y:S01]  /*ac20*/  SHFL.BFLY PT, R5, R3, 0x1, 0x1f ;  /* 0x0c201f0003057f89 */ /* 0x000e6200000e0000 */
[----:B------:R-:W-:-:S03]  /*ac30*/  FADD.FTZ R0, R0, R238 ;  /* 0x000000ee00007221 */ /* 0x000fc60000010000 */
[----:B------:R-:W4:Y:S04]  /*ac40*/  SHFL.BFLY PT, R52, R2, 0x1, 0x1f ;  /* 0x0c201f0002347f89 */ /* 0x000f2800000e0000 */
[----:B------:R-:W4:Y:S01]  /*ac50*/  SHFL.BFLY PT, R51, R0, 0x1, 0x1f ;  /* 0x0c201f0000337f89 */ /* 0x000f2200000e0000 */
[----:B---3--:R-:W-:Y:S01]  /*ac60*/  FADD.FTZ R49, R4, R49 ;  /* 0x0000003104317221 */ /* 0x008fe20000010000 */
[----:B------:R-:W-:-:S03]  /*ac70*/  SHF.L.U32 R4, R185, 0x4, RZ ;  /* 0x00000004b9047819 */ /* 0x000fc600000006ff */
[----:B------:R-:W3:Y:S01]  /*ac80*/  MUFU.RCP R6, R49 ;  /* 0x0000003100067308 */ /* 0x000ee20000001000 */
[----:B-1----:R-:W-:Y:S01]  /*ac90*/  FADD.FTZ R50, R3, R5 ;  /* 0x0000000503327221 */ /* 0x002fe20000010000 */
[----:B------:R-:W-:Y:S02]  /*aca0*/  SHF.L.U32 R3, R185, 0x1, RZ ;  /* 0x00000001b9037819 */ /* 0x000fe400000006ff */
[----:B------:R-:W-:Y:S01]  /*acb0*/  FSETP.NE.FTZ.AND P6, PT, R49, RZ, PT ;  /* 0x000000ff3100720b */ /* 0x000fe20003fd5000 */
[----:B----4-:R-:W-:Y:S01]  /*acc0*/  FADD.FTZ R52, R2, R52 ;  /* 0x0000003402347221 */ /* 0x010fe20000010000 */
[----:B------:R-:W-:Y:S01]  /*acd0*/  LOP3.LUT R3, R3, 0x6, RZ, 0xc0, !PT ;  /* 0x0000000603037812 */ /* 0x000fe200078ec0ff */
[----:B------:R-:W-:Y:S01]  /*ace0*/  FADD.FTZ R51, R0, R51 ;  /* 0x0000003300337221 */ /* 0x000fe20000010000 */
[----:B------:R-:W1:Y:S02]  /*acf0*/  MUFU.RCP R7, R50 ;  /* 0x0000003200077308 */ /* 0x000e640000001000 */
[----:B------:R-:W-:-:S02]  /*ad00*/  LOP3.LUT R3, R3, 0x3e00, R4, 0xf8, !PT ;  /* 0x00003e0003037812 */ /* 0x000fc400078ef804 */
[----:B------:R-:W-:Y:S02]  /*ad10*/  LOP3.LUT R4, R48, 0xc0, RZ, 0xc0, !PT ;  /* 0x000000c030047812 */ /* 0x000fe400078ec0ff */
[----:B------:R-:W-:Y:S02]  /*ad20*/  LOP3.LUT R2, R3, 0x20, R48, 0xf8, !PT ;  /* 0x0000002003027812 */ /* 0x000fe400078ef830 */
[----:B------:R-:W-:Y:S02]  /*ad30*/  LOP3.LUT R4, R4, 0x18, R185, 0xf8, !PT ;  /* 0x0000001804047812 */ /* 0x000fe400078ef8b9 */
[----:B---3--:R-:W-:Y:S02]  /*ad40*/  FSEL R5, R6, 1, P6 ;  /* 0x3f80000006057808 */ /* 0x008fe40003000000 */
[----:B------:R-:W-:Y:S02]  /*ad50*/  LOP3.LUT R53, R2, R4, RZ, 0xfc, !PT ;  /* 0x0000000402357212 */ /* 0x000fe400078efcff */
[----:B------:R-:W3:Y:S01]  /*ad60*/  MUFU.RCP R2, R52 ;  /* 0x0000003400027308 */ /* 0x000ee20000001000 */
[----:B------:R-:W-:Y:S01]  /*ad70*/  FMUL.FTZ R0, R5, UR4 ;  /* 0x0000000405007c20 */ /* 0x000fe20008410000 */
[----:B------:R-:W-:-:S02]  /*ad80*/  FSETP.NE.FTZ.AND P5, PT, R50, RZ, PT ;  /* 0x000000ff3200720b */ /* 0x000fc40003fb5000 */
[----:B------:R-:W-:Y:S01]  /*ad90*/  FSETP.NE.FTZ.AND P4, PT, R52, RZ, PT ;  /* 0x000000ff3400720b */ /* 0x000fe20003f95000 */
        /* <DEDUP_REMOVED lines=24> */
[----:B-1----:R-:W-:Y:S01]  /*af20*/  FSEL R3, R7, 1, P5 ;  /* 0x3f80000007037808 */ /* 0x002fe20002800000 */
[----:B------:R-:W1:Y:S01]  /*af30*/  MUFU.RCP R0, R51 ;  /* 0x0000003300007308 */ /* 0x000e620000001000 */
[----:B------:R-:W-:-:S02]  /*af40*/  FSETP.NE.FTZ.AND P3, PT, R51, RZ, PT ;  /* 0x000000ff3300720b */ /* 0x000fc40003f75000 */
[----:B---3--:R-:W-:Y:S01]  /*af50*/  FSEL R2, R2, 1, P4 ;  /* 0x3f80000002027808 */ /* 0x008fe20002000000 */
[----:B------:R-:W-:Y:S01]  /*af60*/  FMUL.FTZ R3, R3, UR4 ;  /* 0x0000000403037c20 */ /* 0x000fe20008410000 */
[----:B------:R-:W-:Y:S02]  /*af70*/  LOP3.LUT R4, R186, 0x20, RZ, 0xc0, !PT ;  /* 0x00000020ba047812 */ /* 0x000fe400078ec0ff */
[----:B------:R-:W-:Y:S01]  /*af80*/  F2FP.BF16.F32.PACK_AB R45, R45, R140 ;  /* 0x0000008c2d2d723e */ /* 0x000fe200000010ff */
[C---:B------:R-:W-:Y:S01]  /*af90*/  FMUL.FTZ R142, R3.reuse, R142 ;  /* 0x0000008e038e7220 */ /* 0x040fe20000410000 */
[C---:B------:R-:W-:Y:S01]  /*afa0*/  FMUL.FTZ R143, R3.reuse, R143 ;  /* 0x0000008f038f7220 */ /* 0x040fe20000410000 */
[----:B------:R-:W-:Y:S01]  /*afb0*/  FMUL.FTZ R2, R2, UR4 ;  /* 0x0000000402027c20 */ /* 0x000fe20008410000 */
[C---:B------:R-:W-:Y:S01]  /*afc0*/  FMUL.FTZ R154, R3.reuse, R154 ;  /* 0x0000009a039a7220 */ /* 0x040fe20000410000 */
[C---:B------:R-:W-:Y:S01]  /*afd0*/  FMUL.FTZ R155, R3.reuse, R155 ;  /* 0x0000009b039b7220 */ /* 0x040fe20000410000 */
[----:B------:R-:W-:Y:S01]  /*afe0*/  FMUL.FTZ R70, R3, R70 ;  /* 0x0000004603467220 */ /* 0x000fe20000410000 */
[C---:B------:R-:W-:Y:S01]  /*aff0*/  FMUL.FTZ R144, R2.reuse, R144 ;  /* 0x0000009002907220 */ /* 0x040fe20000410000 */
[C---:B------:R-:W-:Y:S01]  /*b000*/  FMUL.FTZ R47, R2.reuse, R145 ;  /* 0x00000091022f7220 */ /* 0x040fe20000410000 */
[C---:B------:R-:W-:Y:S01]  /*b010*/  FMUL.FTZ R148, R2.reuse, R148 ;  /* 0x0000009402947220 */ /* 0x040fe20000410000 */
[----:B------:R-:W-:Y:S01]  /*b020*/  FMUL.FTZ R46, R2, R149 ;  /* 0x00000095022e7220 */ /* 0x000fe20000410000 */
[----:B-1----:R-:W-:Y:S01]  /*b030*/  FSEL R0, R0, 1, P3 ;  /* 0x3f80000000007808 */ /* 0x002fe20001800000 */
[C---:B------:R-:W-:Y:S01]  /*b040*/  FMUL.FTZ R72, R2.reuse, R72 ;  /* 0x0000004802487220 */ /* 0x040fe20000410000 */
[C---:B------:R-:W-:Y:S01]  /*b050*/  FMUL.FTZ R41, R2.reuse, R73 ;  /* 0x0000004902297220 */ /* 0x040fe20000410000 */
[C---:B------:R-:W-:Y:S01]  /*b060*/  FMUL.FTZ R76, R2.reuse, R76 ;  /* 0x0000004c024c7220 */ /* 0x040fe20000410000 */
[----:B------:R-:W-:Y:S01]  /*b070*/  FMUL.FTZ R36, R2, R77 ;  /* 0x0000004d02247220 */ /* 0x000fe20000410000 */
[----:B------:R-:W-:Y:S01]  /*b080*/  FMUL.FTZ R0, R0, UR4 ;  /* 0x0000000400007c20 */ /* 0x000fe20008410000 */
        /* <DEDUP_REMOVED lines=62> */
[----:B------:R1:W-:Y:S01]  /*b470*/  STS [R0+0x200], R2 ;  /* 0x0002000200007388 */ /* 0x0003e20000000800 */
[----:B------:R-:W-:-:S02]  /*b480*/  IADD3 R4, PT, PT, R0, -R4, RZ ;  /* 0x8000000400047210 */ /* 0x000fc40007ffe0ff */
[----:B------:R-:W-:Y:S01]  /*b490*/  F2FP.BF16.F32.PACK_AB R44, R44, R152 ;  /* 0x000000982c2c723e */ /* 0x000fe200000010ff */
[----:B------:R-:W-:Y:S01]  /*b4a0*/  STS [R0], R45 ;  /* 0x0000002d00007388 */ /* 0x000fe20000000800 */
        /* <DEDUP_REMOVED lines=15> */
[----:B-1----:R-:W-:-:S02]  /*b5a0*/  LOP3.LUT R2, R186, 0x40, RZ, 0xc0, !PT ;  /* 0x00000040ba027812 */ /* 0x002fc400078ec0ff */
[----:B------:R-:W-:Y:S01]  /*b5b0*/  F2FP.BF16.F32.PACK_AB R36, R36, R76 ;  /* 0x0000004c2424723e */ /* 0x000fe200000010ff */
[----:B------:R-:W-:Y:S01]  /*b5c0*/  STS [R4+0x1210], R150 ;  /* 0x0012109604007388 */ /* 0x000fe20000000800 */
[----:B------:R-:W-:Y:S02]  /*b5d0*/  F2FP.BF16.F32.PACK_AB R35, R35, R78 ;  /* 0x0000004e2323723e */ /* 0x000fe400000010ff */
[----:B------:R-:W-:Y:S02]  /*b5e0*/  F2FP.BF16.F32.PACK_AB R34, R34, R84 ;  /* 0x000000542222723e */ /* 0x000fe400000010ff */
[-C--:B---3--:R-:W-:Y:S02]  /*b5f0*/  IADD3 R3, PT, PT, R0, -R2.reuse, RZ ;  /* 0x8000000200037210 */ /* 0x088fe40007ffe0ff */
[----:B------:R-:W-:Y:S02]  /*b600*/  IADD3 R2, PT, PT, R4, -R2, RZ ;  /* 0x8000000204027210 */ /* 0x000fe40007ffe0ff */
        /* <DEDUP_REMOVED lines=38> */
[----:B-1----:R-:W1:Y:S01]  /*b870*/  LDC.U8 R36, c[0x0][0x549] ;  /* 0x00015240ff247b82 */ /* 0x002e620000000000 */
[----:B------:R-:W-:-:S02]  /*b880*/  F2FP.BF16.F32.PACK_AB R6, R6, R128 ;  /* 0x000000800606723e */ /* 0x000fc400000010ff */
[----:B------:R-:W-:Y:S01]  /*b890*/  STS [R0+0x3200], R31 ;  /* 0x0032001f00007388 */ /* 0x000fe20000000800 */
[----:B------:R-:W-:Y:S02]  /*b8a0*/  F2FP.BF16.F32.PACK_AB R5, R5, R130 ;  /* 0x000000820505723e */ /* 0x000fe400000010ff */
[----:B------:R-:W-:Y:S01]  /*b8b0*/  F2FP.BF16.F32.PACK_AB R8, R8, R124 ;  /* 0x0000007c0808723e */ /* 0x000fe200000010ff */
[----:B------:R-:W-:Y:S01]  /*b8c0*/  STS [R4+0x3010], R28 ;  /* 0x0030101c04007388 */ /* 0x000fe20000000800 */
[----:B------:R-:W-:Y:S02]  /*b8d0*/  F2FP.BF16.F32.PACK_AB R7, R7, R126 ;  /* 0x0000007e0707723e */ /* 0x000fe400000010ff */
[----:B------:R-:W-:Y:S01]  /*b8e0*/  F2FP.BF16.F32.PACK_AB R40, R40, R168 ;  /* 0x000000a82828723e */ /* 0x000fe200000010ff */
[----:B------:R-:W-:Y:S01]  /*b8f0*/  STS [R4+0x3210], R27 ;  /* 0x0032101b04007388 */ /* 0x000fe20000000800 */
[----:B------:R-:W-:Y:S02]  /*b900*/  F2FP.BF16.F32.PACK_AB R39, R39, R170 ;  /* 0x000000aa2727723e */ /* 0x000fe400000010ff */
[----:B--2---:R-:W-:Y:S01]  /*b910*/  ISETP.NE.AND P0, PT, R54, -0x1, PT ;  /* 0xffffffff3600780c */ /* 0x004fe20003f05270 */
[----:B------:R-:W-:Y:S04]  /*b920*/  STS [R3+0x2020], R26 ;  /* 0x0020201a03007388 */ /* 0x000fe80000000800 */
[----:B------:R-:W-:Y:S04]  /*b930*/  STS [R3+0x2220], R25 ;  /* 0x0022201903007388 */ /* 0x000fe80000000800 */
[----:B------:R-:W-:Y:S01]  /*b940*/  STS [R2+0x2030], R22 ;  /* 0x0020301602007388 */ /* 0x000fe20000000800 */
[----:B-1----:R-:W-:-:S03]  /*b950*/  ISETP.NE.AND P2, PT, R36, RZ, PT ;  /* 0x000000ff2400720c */ /* 0x002fc60003f45270 */
[----:B------:R-:W-:Y:S04]  /*b960*/  STS [R2+0x2230], R21 ;  /* 0x0022301502007388 */ /* 0x000fe80000000800 */
[----:B------:R-:W-:Y:S04]  /*b970*/  STS [R3+0x3020], R24 ;  /* 0x0030201803007388 */ /* 0x000fe80000000800 */
[----:B------:R-:W-:Y:S04]  /*b980*/  STS [R3+0x3220], R23 ;  /* 0x0032201703007388 */ /* 0x000fe80000000800 */
[----:B------:R-:W-:Y:S04]  /*b990*/  STS [R2+0x3030], R20 ;  /* 0x0030301402007388 */ /* 0x000fe80000000800 */
[----:B------:R-:W-:Y:S04]  /*b9a0*/  STS [R2+0x3230], R19 ;  /* 0x0032301302007388 */ /* 0x000fe80000000800 */
[----:B------:R1:W-:Y:S04]  /*b9b0*/  STS [R0+0x4000], R18 ;  /* 0x0040001200007388 */ /* 0x0003e80000000800 */
[----:B------:R2:W-:Y:S04]  /*b9c0*/  STS [R0+0x4200], R17 ;  /* 0x0042001100007388 */ /* 0x0005e80000000800 */
[----:B------:R-:W-:Y:S04]  /*b9d0*/  STS [R4+0x4010], R14 ;  /* 0x0040100e04007388 */ /* 0x000fe80000000800 */
[----:B------:R-:W-:Y:S04]  /*b9e0*/  STS [R4+0x4210], R13 ;  /* 0x0042100d04007388 */ /* 0x000fe80000000800 */
[----:B------:R3:W-:Y:S04]  /*b9f0*/  STS [R0+0x5000], R16 ;  /* 0x0050001000007388 */ /* 0x0007e80000000800 */
[----:B------:R4:W-:Y:S04]  /*ba00*/  STS [R0+0x5200], R15 ;  /* 0x0052000f00007388 */ /* 0x0009e80000000800 */
[----:B------:R4:W-:Y:S01]  /*ba10*/  STS [R4+0x5010], R12 ;  /* 0x0050100c04007388 */ /* 0x0009e20000000800 */
[----:B-1----:R-:W1:Y:S03]  /*ba20*/  @P0 LDC.64 R18, c[0x0][0x408] ;  /* 0x00010200ff120b82 */ /* 0x002e660000000a00 */
[----:B------:R4:W-:Y:S04]  /*ba30*/  STS [R4+0x5210], R11 ;  /* 0x0052100b04007388 */ /* 0x0009e80000000800 */
[----:B------:R-:W-:Y:S01]  /*ba40*/  STS [R3+0x4020], R10 ;  /* 0x0040200a03007388 */ /* 0x000fe20000000800 */
[----:B--2---:R-:W2:Y:S03]  /*ba50*/  @P5 LDC R17, c[0x0][0x458] ;  /* 0x00011600ff115b82 */ /* 0x004ea60000000800 */
[----:B------:R1:W-:Y:S04]  /*ba60*/  STS [R3+0x4220], R9 ;  /* 0x0042200903007388 */ /* 0x0003e80000000800 */
[----:B------:R-:W-:Y:S01]  /*ba70*/  STS [R2+0x4030], R6 ;  /* 0x0040300602007388 */ /* 0x000fe20000000800 */
[----:B---3--:R3:W1:Y:S03]  /*ba80*/  @P5 MUFU.LG2 R16, R50 ;  /* 0x0000003200105308 */ /* 0x0086660000000c00 */
[----:B------:R3:W-:Y:S01]  /*ba90*/  STS [R2+0x4230], R5 ;  /* 0x0042300502007388 */ /* 0x0007e20000000800 */
[----:B----4-:R-:W-:-:S03]  /*baa0*/  LOP3.LUT R0, R185, 0x18, RZ, 0xc0, !PT ;  /* 0x00000018b9007812 */ /* 0x010fc600078ec0ff */
[----:B------:R-:W-:Y:S01]  /*bab0*/  STS [R3+0x5020], R8 ;  /* 0x0050200803007388 */ /* 0x000fe20000000800 */
[----:B------:R-:W-:Y:S01]  /*bac0*/  LOP3.LUT R0, R0, 0xd8, R48, 0x78, !PT ;  /* 0x000000d800007812 */ /* 0x000fe200078e7830 */
[----:B------:R-:W4:Y:S02]  /*bad0*/  @!P0 LDC.64 R12, c[0x0][0x400] ;  /* 0x00010000ff0c8b82 */ /* 0x000f240000000a00 */
[----:B------:R2:W-:Y:S01]  /*bae0*/  STS [R3+0x5220], R7 ;  /* 0x0052200703007388 */ /* 0x0005e20000000800 */
[----:B------:R-:W-:-:S03]  /*baf0*/  SHF.R.U32.HI R4, RZ, 0x2, R185 ;  /* 0x00000002ff047819 */ /* 0x000fc600000116b9 */
[----:B------:R-:W-:Y:S04]  /*bb00*/  STS [R2+0x5030], R40 ;  /* 0x0050302802007388 */ /* 0x000fe80000000800 */
[----:B------:R2:W-:Y:S01]  /*bb10*/  STS [R2+0x5230], R39 ;  /* 0x0052302702007388 */ /* 0x0005e20000000800 */
[----:B-1----:R-:W1:Y:S01]  /*bb20*/  LDC.U8 R9, c[0x0][0x548] ;  /* 0x00015200ff097b82 */ /* 0x002e620000000000 */
[----:B------:R-:W1:Y:S01]  /*bb30*/  S2R R31, SR_CTAID.X ;  /* 0x00000000001f7919 */ /* 0x000e620000002500 */
[----:B------:R-:W1:Y:S06]  /*bb40*/  S2R R20, SR_CTAID.Y ;  /* 0x0000000000147919 */ /* 0x000e6c0000002600 */
[----:B---3--:R-:W3:Y:S01]  /*bb50*/  LDC R5, c[0x0][0x434] ;  /* 0x00010d00ff057b82 */ /* 0x008ee20000000800 */
[----:B------:R-:W1:Y:S07]  /*bb60*/  S2R R30, SR_CTAID.Z ;  /* 0x00000000001e7919 */ /* 0x000e6e0000002700 */
[----:B------:R-:W3:Y:S01]  /*bb70*/  LDC R6, c[0x0][0x434] ;  /* 0x00010d00ff067b82 */ /* 0x000ee20000000800 */
[----:B--2---:R2:W1:Y:S01]  /*bb80*/  @P6 MUFU.LG2 R7, R49 ;  /* 0x0000003100076308 */ /* 0x0044620000000c00 */
[----:B------:R-:W-:-:S06]  /*bb90*/  SHF.L.U32 R2, R4, 0x5, RZ ;  /* 0x0000000504027819 */ /* 0x000fcc00000006ff */
[----:B------:R-:W3:Y:S01]  /*bba0*/  @P2 LDC R3, c[0x0][0x430] ;  /* 0x00010c00ff032b82 */ /* 0x000ee20000000800 */
[----:B------:R-:W-:-:S04]  /*bbb0*/  LOP3.LUT R2, R2, 0x20, RZ, 0xc0, !PT ;  /* 0x0000002002027812 */ /* 0x000fc800078ec0ff */
[----:B------:R-:W-:-:S03]  /*bbc0*/  LOP3.LUT R2, R2, 0x1f00, R48, 0xf8, !PT ;  /* 0x00001f0002027812 */ /* 0x000fc600078ef830 */
[----:B------:R-:W1:Y:S01]  /*bbd0*/  @P6 LDC R8, c[0x0][0x458] ;  /* 0x00011600ff086b82 */ /* 0x000e620000000800 */
[----:B------:R-:W-:-:S07]  /*bbe0*/  LOP3.LUT R2, R2, R0, RZ, 0xfc, !PT ;  /* 0x0000000002027212 */ /* 0x000fce00078efcff */
[----:B------:R-:W1:Y:S01]  /*bbf0*/  @P2 LDC R0, c[0x0][0x430] ;  /* 0x00010c00ff002b82 */ /* 0x000e620000000800 */
[----:B---3--:R-:W-:Y:S01]  /*bc00*/  @P2 IMAD R6, R3, R5, RZ ;  /* 0x0000000503062224 */ /* 0x008fe200078e02ff */
[----:B------:R-:W-:Y:S01]  /*bc10*/  @P2 MOV R3, 0x1 ;  /* 0x0000000100032802 */ /* 0x000fe20000000f00 */
[----:B--2-4-:R-:W-:Y:S06]  /*bc20*/  @P2 BRA `(.L_x_387) ;  /* 0x0000000000202947 */ /* 0x014fec0003800000 */
[----:B-1----:R-:W-:Y:S01]  /*bc30*/  ISETP.NE.AND P1, PT, R9, RZ, PT ;  /* 0x000000ff0900720c */ /* 0x002fe20003f25270 */
[----:B------:R-:W1:-:S12]  /*bc40*/  LDC R10, c[0x0][0x3e0] ;  /* 0x0000f800ff0a7b82 */ /* 0x000e580000000800 */
[----:B------:R-:W1:Y:S01]  /*bc50*/  @P1 LDC R3, c[0x0][0x454] ;  /* 0x00011500ff031b82 */ /* 0x000e620000000800 */
[----:B------:R-:W-:Y:S02]  /*bc60*/  @P1 MOV R0, 0x1 ;  /* 0x0000000100001802 */ /* 0x000fe40000000f00 */
[----:B------:R-:W-:-:S05]  /*bc70*/  @!P1 MOV R0, 0x1 ;  /* 0x0000000100009802 */ /* 0x000fca0000000f00 */
[----:B------:R-:W2:Y:S01]  /*bc80*/  @P1 LDC R6, c[0x0][0x454] ;  /* 0x00011500ff061b82 */ /* 0x000ea20000000800 */
[-C--:B-1----:R-:W-:Y:S02]  /*bc90*/  @P1 IMAD R3, R3, R10.reuse, RZ ;  /* 0x0000000a03031224 */ /* 0x082fe400078e02ff */
[----:B------:R-:W-:-:S07]  /*bca0*/  @!P1 IMAD R3, R5, R10, RZ ;  /* 0x0000000a05039224 */ /* 0x000fce00078e02ff */
.L_x_387:
[----:B------:R-:W-:Y:S01]  /*bcb0*/  BAR.SYNC.DEFER_BLOCKING 0x0 ;  /* 0x0000000000007b1d */ /* 0x000fe20000010000 */
[----:B------:R-:W-:Y:S02]  /*bcc0*/  LEA R24, R2, UR5, 0x1 ;  /* 0x0000000502187c11 */ /* 0x000fe4000f8e08ff */
[----:B-1----:R-:W-:Y:S02]  /*bcd0*/  ISETP.NE.AND P2, PT, R9, RZ, !P2 ;  /* 0x000000ff0900720c */ /* 0x002fe40005745270 */
[----:B------:R-:W-:Y:S01]  /*bce0*/  ISETP.NE.AND P1, PT, R54, -0x1, PT ;  /* 0xffffffff3600780c */ /* 0x000fe20003f25270 */
[----:B------:R-:W-:Y:S02]  /*bcf0*/  @P6 FMUL.FTZ R2, R7, 0.69314718246459960938 ;  /* 0x3f31721807026820 */ /* 0x000fe40000410000 */
[----:B------:R-:W1:Y:S01]  /*bd00*/  @P4 LDC R15, c[0x0][0x458] ;  /* 0x00011600ff0f4b82 */ /* 0x000e620000000800 */
[----:B------:R-:W-:Y:S01]  /*bd10*/  MOV R29, 0x7f800000 ;  /* 0x7f800000001d7802 */ /* 0x000fe20000000f00 */
[----:B------:R-:W3:Y:S01]  /*bd20*/  @P4 MUFU.LG2 R10, R52 ;  /* 0x00000034000a4308 */ /* 0x000ee20000000c00 */
[----:B------:R-:W-:Y:S01]  /*bd30*/  @P6 FFMA.FTZ R29, R136, R8, R2 ;  /* 0x00000008881d6223 */ /* 0x000fe20000010002 */
[----:B------:R4:W5:Y:S01]  /*bd40*/  LDL R36, [R1+0x48] ;  /* 0x0000480001247983 */ /* 0x0009620000100800 */
[----:B------:R-:W-:Y:S01]  /*bd50*/  @!P0 IMAD.WIDE.U32 R8, R20, R12, RZ ;  /* 0x0000000c14088225 */ /* 0x000fe200078e00ff */
[----:B------:R-:W-:-:S03]  /*bd60*/  LOP3.LUT P6, RZ, R185, 0x3, RZ, 0xc0, !PT ;  /* 0x00000003b9ff7812 */ /* 0x000fc600078cc0ff */
[----:B------:R-:W-:Y:S01]  /*bd70*/  @P5 FMUL.FTZ R7, R16, 0.69314718246459960938 ;  /* 0x3f31721810075820 */ /* 0x000fe20000410000 */
[----:B------:R-:W4:Y:S01]  /*bd80*/  @P3 LDC R14, c[0x0][0x458] ;  /* 0x00011600ff0e3b82 */ /* 0x000f220000000800 */
[----:B------:R-:W-:Y:S01]  /*bd90*/  @P0 IMAD.WIDE.U32 R22, R54, R18, RZ ;  /* 0x0000001236160225 */ /* 0x000fe200078e00ff */
[----:B------:R-:W3:Y:S01]  /*bda0*/  @P3 MUFU.LG2 R11, R51 ;  /* 0x00000033000b3308 */ /* 0x000ee20000000c00 */
[----:B------:R-:W-:Y:S02]  /*bdb0*/  MOV R27, 0x7f800000 ;  /* 0x7f800000001b7802 */ /* 0x000fe40000000f00 */
[----:B------:R-:W-:Y:S01]  /*bdc0*/  @P5 FFMA.FTZ R27, R135, R17, R7 ;  /* 0x00000011871b5223 */ /* 0x000fe20000010007 */
[----:B--2---:R-:W-:Y:S01]  /*bdd0*/  IMAD R2, R30, R6, RZ ;  /* 0x000000061e027224 */ /* 0x004fe200078e02ff */
[----:B------:R-:W-:Y:S01]  /*bde0*/  BSSY.RECONVERGENT B0, `(.L_x_388) ;  /* 0x000003d000007945 */ /* 0x000fe20003800200 */
[----:B------:R-:W-:Y:S01]  /*bdf0*/  @!P0 IMAD R28, R20, R13, R9 ;  /* 0x0000000d141c8224 */ /* 0x000fe200078e0209 */
[----:B------:R-:W-:Y:S01]  /*be00*/  MOV R26, 0x7f800000 ;  /* 0x7f800000001a7802 */ /* 0x000fe20000000f00 */
[----:B------:R2:W2:Y:S01]  /*be10*/  LDS.128 R32, [R24+0x1800] ;  /* 0x0018000018207984 */ /* 0x0004a20000000c00 */
[----:B------:R-:W-:Y:S01]  /*be20*/  @P0 IMAD R28, R54, R19, R23 ;  /* 0x00000013361c0224 */ /* 0x000fe200078e0217 */
[----:B------:R-:W-:Y:S01]  /*be30*/  MOV R25, 0x7f800000 ;  /* 0x7f80000000197802 */ /* 0x000fe20000000f00 */
[----:B------:R-:W-:-:S02]  /*be40*/  @!P1 IMAD R54, R20, R5, RZ ;  /* 0x0000000514369224 */ /* 0x000fc400078e02ff */
[----:B---3--:R-:W-:Y:S01]  /*be50*/  @P4 FMUL.FTZ R10, R10, 0.69314718246459960938 ;  /* 0x3f3172180a0a4820 */ /* 0x008fe20000410000 */
[----:B------:R-:W-:Y:S02]  /*be60*/  @!P2 IMAD R2, R20, R3, R2 ;  /* 0x000000031402a224 */ /* 0x000fe400078e0202 */
[----:B------:R-:W-:Y:S01]  /*be70*/  IMAD R3, R31, R0, RZ ;  /* 0x000000001f037224 */ /* 0x000fe200078e02ff */
[----:B------:R-:W-:Y:S01]  /*be80*/  SHF.R.S32.HI R6, RZ, 0x1f, R54 ;  /* 0x0000001fff067819 */ /* 0x000fe20000011436 */
[----:B------:R3:W-:Y:S01]  /*be90*/  @!P1 STL [R1+0x44], R54 ;  /* 0x0000443601009387 */ /* 0x0007e20000100800 */
[----:B------:R-:W-:Y:S01]  /*bea0*/  SEL R7, R54, RZ, P2 ;  /* 0x000000ff36077207 */ /* 0x000fe20001000000 */
[----:B------:R-:W-:Y:S01]  /*beb0*/  @P3 FMUL.FTZ R9, R11, 0.69314718246459960938 ;  /* 0x3f3172180b093820 */ /* 0x000fe20000410000 */
[----:B------:R-:W-:Y:S01]  /*bec0*/  SHF.L.U32 R3, R3, 0x7, RZ ;  /* 0x0000000703037819 */ /* 0x000fe200000006ff */
[----:B-1----:R-:W-:Y:S01]  /*bed0*/  @P4 FFMA.FTZ R26, R134, R15, R10 ;  /* 0x0000000f861a4223 */ /* 0x002fe2000001000a */
[----:B------:R-:W-:Y:S01]  /*bee0*/  SEL R6, R6, RZ, P2 ;  /* 0x000000ff06067207 */ /* 0x000fe20001000000 */
[----:B----4-:R-:W-:Y:S01]  /*bef0*/  @P3 FFMA.FTZ R25, R132, R14, R9 ;  /* 0x0000000e84193223 */ /* 0x010fe20000010009 */
[----:B------:R-:W-:-:S02]  /*bf00*/  IADD3 R12, P2, P1, R3, R7, R2 ;  /* 0x00000007030c7210 */ /* 0x000fc4000795e002 */
[----:B------:R-:W-:Y:S02]  /*bf10*/  SHF.R.S32.HI R2, RZ, 0x1f, R2 ;  /* 0x0000001fff027819 */ /* 0x000fe40000011402 */
[----:B------:R-:W-:Y:S02]  /*bf20*/  SHF.R.S32.HI R3, RZ, 0x1f, R3 ;  /* 0x0000001fff037819 */ /* 0x000fe40000011403 */
[----:B------:R-:W-:Y:S02]  /*bf30*/  @!P0 MOV R15, R8 ;  /* 0x00000008000f8202 */ /* 0x000fe40000000f00 */
[----:B------:R-:W-:Y:S01]  /*bf40*/  IADD3.X R7, PT, PT, R3, R6, R2, P2, P1 ;  /* 0x0000000603077210 */ /* 0x000fe200017e2402 */
[----:B--23--:R-:W-:Y:S06]  /*bf50*/  @P6 BRA `(.L_x_389) ;  /* 0x0000000000946947 */ /* 0x00cfec0003800000 */
[----:B------:R-:W-:-:S04]  /*bf60*/  LOP3.LUT R2, R187, 0x30, RZ, 0xc0, !PT ;  /* 0x00000030bb027812 */ /* 0x000fc800078ec0ff */
[----:B------:R-:W-:-:S04]  /*bf70*/  LOP3.LUT R2, R2, 0x7, R4, 0xf8, !PT ;  /* 0x0000000702027812 */ /* 0x000fc800078ef804 */
[C---:B-----5:R-:W-:Y:S01]  /*bf80*/  ISETP.GE.AND P6, PT, R2.reuse, R36, PT ;  /* 0x000000240200720c */ /* 0x060fe20003fc6270 */
[C---:B------:R-:W-:Y:S01]  /*bf90*/  VIADD R6, R2.reuse, 0x8 ;  /* 0x0000000802067836 */ /* 0x040fe20000000000 */
[C---:B------:R-:W-:Y:S01]  /*bfa0*/  LOP3.LUT R9, R2.reuse, 0x40, RZ, 0xfc, !PT ;  /* 0x0000004002097812 */ /* 0x040fe200078efcff */
[----:B------:R-:W-:-:S03]  /*bfb0*/  VIADD R14, R2, 0x48 ;  /* 0x00000048020e7836 */ /* 0x000fc60000000000 */
[-C--:B------:R-:W-:Y:S02]  /*bfc0*/  ISETP.GE.AND P5, PT, R6, R36.reuse, PT ;  /* 0x000000240600720c */ /* 0x080fe40003fa6270 */
[-C--:B------:R-:W-:Y:S02]  /*bfd0*/  ISETP.GE.AND P4, PT, R9, R36.reuse, PT ;  /* 0x000000240900720c */ /* 0x080fe40003f86270 */
[----:B------:R-:W-:-:S03]  /*bfe0*/  ISETP.GE.AND P3, PT, R14, R36, PT ;  /* 0x000000240e00720c */ /* 0x000fc60003f66270 */
[----:B------:R-:W1:Y:S01]  /*bff0*/  @!P6 LDC.64 R10, c[0x0][0x420] ;  /* 0x00010800ff0aeb82 */ /* 0x000e620000000a00 */
[----:B------:R-:W-:-:S05]  /*c000*/  @!P6 IMAD R2, R2, R0, RZ ;  /* 0x000000000202e224 */ /* 0x000fca00078e02ff */
[----:B------:R-:W-:Y:S01]  /*c010*/  @!P6 IADD3 R3, P1, PT, R2, R12, RZ ;  /* 0x0000000c0203e210 */ /* 0x000fe20007f3e0ff */
[-C--:B------:R-:W-:Y:S01]  /*c020*/  @!P5 IMAD R6, R6, R0.reuse, RZ ;  /* 0x000000000606d224 */ /* 0x080fe200078e02ff */
[----:B------:R-:W2:Y:S01]  /*c030*/  @!P5 LDC.64 R16, c[0x0][0x420] ;  /* 0x00010800ff10db82 */ /* 0x000ea20000000a00 */
[-C--:B------:R-:W-:Y:S01]  /*c040*/  @!P4 IMAD R13, R9, R0.reuse, RZ ;  /* 0x00000000090dc224 */ /* 0x080fe200078e02ff */
[----:B------:R-:W-:Y:S01]  /*c050*/  @!P6 LEA.HI.X.SX32 R8, R2, R7, 0x1, P1 ;  /* 0x000000070208e211 */ /* 0x000fe200008f0eff */
[----:B------:R-:W-:Y:S01]  /*c060*/  @!P3 IMAD R14, R14, R0, RZ ;  /* 0x000000000e0eb224 */ /* 0x000fe200078e02ff */
[----:B------:R-:W-:-:S04]  /*c070*/  @!P5 IADD3 R2, P1, PT, R6, R12, RZ ;  /* 0x0000000c0602d210 */ /* 0x000fc80007f3e0ff */
[----:B------:R-:W3:Y:S08]  /*c080*/  @!P4 LDC.64 R18, c[0x0][0x420] ;  /* 0x00010800ff12cb82 */ /* 0x000ef00000000a00 */
[----:B------:R-:W4:Y:S01]  /*c090*/  @!P3 LDC.64 R20, c[0x0][0x420] ;  /* 0x00010800ff14bb82 */ /* 0x000f220000000a00 */
[----:B-1----:R-:W-:-:S04]  /*c0a0*/  @!P6 LEA R10, P2, R3, R10, 0x2 ;  /* 0x0000000a030ae211 */ /* 0x002fc800078410ff */
[----:B------:R-:W-:Y:S02]  /*c0b0*/  @!P6 LEA.HI.X R11, R3, R11, R8, 0x2, P2 ;  /* 0x0000000b030be211 */ /* 0x000fe400010f1408 */
[----:B------:R-:W-:Y:S02]  /*c0c0*/  @!P5 LEA.HI.X.SX32 R3, R6, R7, 0x1, P1 ;  /* 0x000000070603d211 */ /* 0x000fe400008f0eff */
[C---:B--2---:R-:W-:Y:S01]  /*c0d0*/  @!P5 LEA R8, P1, R2.reuse, R16, 0x2 ;  /* 0x000000100208d211 */ /* 0x044fe200078210ff */
[----:B------:R1:W-:Y:S01]  /*c0e0*/  @!P6 STG.E desc[UR16][R10.64], R29 ;  /* 0x0000001d0a00e986 */ /* 0x0003e2000c101910 */
[-C--:B------:R-:W-:Y:S02]  /*c0f0*/  @!P4 IADD3 R0, P2, PT, R13, R12.reuse, RZ ;  /* 0x0000000c0d00c210 */ /* 0x080fe40007f5e0ff */
[----:B------:R-:W-:Y:S02]  /*c100*/  @!P5 LEA.HI.X R9, R2, R17, R3, 0x2, P1 ;  /* 0x000000110209d211 */ /* 0x000fe400008f1403 */
[----:B------:R-:W-:-:S02]  /*c110*/  @!P3 IADD3 R3, P1, PT, R14, R12, RZ ;  /* 0x0000000c0e03b210 */ /* 0x000fc40007f3e0ff */
[-C--:B------:R-:W-:Y:S01]  /*c120*/  @!P4 LEA.HI.X.SX32 R2, R13, R7.reuse, 0x1, P2 ;  /* 0x000000070d02c211 */ /* 0x080fe200010f0eff */
[----:B------:R1:W-:Y:S01]  /*c130*/  @!P5 STG.E desc[UR16][R8.64], R27 ;  /* 0x0000001b0800d986 */ /* 0x0003e2000c101910 */
[----:B---3--:R-:W-:Y:S02]  /*c140*/  @!P4 LEA R6, P2, R0, R18, 0x2 ;  /* 0x000000120006c211 */ /* 0x008fe400078410ff */
[----:B------:R-:W-:Y:S02]  /*c150*/  @!P3 LEA.HI.X.SX32 R14, R14, R7, 0x1, P1 ;  /* 0x000000070e0eb211 */ /* 0x000fe400008f0eff */
[----:B------:R-:W-:Y:S02]  /*c160*/  @!P4 LEA.HI.X R7, R0, R19, R2, 0x2, P2 ;  /* 0x000000130007c211 */ /* 0x000fe400010f1402 */
[----:B----4-:R-:W-:-:S03]  /*c170*/  @!P3 LEA R2, P1, R3, R20, 0x2 ;  /* 0x000000140302b211 */ /* 0x010fc600078210ff */
[----:B------:R1:W-:Y:S01]  /*c180*/  @!P4 STG.E desc[UR16][R6.64], R26 ;  /* 0x0000001a0600c986 */ /* 0x0003e2000c101910 */
[----:B------:R-:W-:-:S05]  /*c190*/  @!P3 LEA.HI.X R3, R3, R21, R14, 0x2, P1 ;  /* 0x000000150303b211 */ /* 0x000fca00008f140e */
[----:B------:R1:W-:Y:S04]  /*c1a0*/  @!P3 STG.E desc[UR16][R2.64], R25 ;  /* 0x000000190200b986 */ /* 0x0003e8000c101910 */
.L_x_389:
[----:B------:R-:W-:Y:S05]  /*c1b0*/  BSYNC.RECONVERGENT B0 ;  /* 0x0000000000007941 */ /* 0x000fea0003800200 */
.L_x_388:
[----:B------:R-:W-:Y:S01]  /*c1c0*/  @P0 IMAD.MOV.U32 R15, RZ, RZ, R22 ;  /* 0x000000ffff0f0224 */ /* 0x000fe200078e0016 */
[----:B-1----:R-:W-:Y:S01]  /*c1d0*/  LOP3.LUT R2, R48, 0x18, RZ, 0xc0, !PT ;  /* 0x0000001830027812 */ /* 0x002fe200078ec0ff */
[----:B------:R1:W2:Y:S01]  /*c1e0*/  LDS.128 R20, [R24] ;  /* 0x0000000018147984 */ /* 0x0002a20000000c00 */
[----:B------:R-:W3:Y:S01]  /*c1f0*/  LDCU.64 UR4, c[0x0][0x410] ;  /* 0x00008200ff0477ac */ /* 0x000ee20008000a00 */
[C---:B-----5:R-:W-:Y:S01]  /*c200*/  ISETP.GE.AND P3, PT, R4.reuse, R36, PT ;  /* 0x000000240400720c */ /* 0x060fe20003f66270 */
[----:B------:R-:W-:Y:S01]  /*c210*/  VIADD R6, R4, 0x20 ;  /* 0x0000002004067836 */ /* 0x000fe20000000000 */
[----:B------:R-:W-:Y:S01]  /*c220*/  IADD3 R2, P0, PT, R2, R15, RZ ;  /* 0x0000000f02027210 */ /* 0x000fe20007f1e0ff */
[----:B------:R1:W4:Y:S01]  /*c230*/  LDS.128 R16, [R24+0x2000] ;  /* 0x0020000018107984 */ /* 0x0003220000000c00 */
[C---:B------:R-:W-:Y:S01]  /*c240*/  IADD3 R5, PT, PT, R4.reuse, 0x40, RZ ;  /* 0x0000004004057810 */ /* 0x040fe20007ffe0ff */
[----:B------:R-:W-:Y:S01]  /*c250*/  VIADD R0, R4, 0x60 ;  /* 0x0000006004007836 */ /* 0x000fe20000000000 */
[----:B------:R-:W-:Y:S01]  /*c260*/  IADD3.X R3, PT, PT, RZ, R28, RZ, P0, !PT ;  /* 0x0000001cff037210 */ /* 0x000fe200007fe4ff */
[----:B------:R1:W1:Y:S01]  /*c270*/  LDS.128 R12, [R24+0x4000] ;  /* 0x00400000180c7984 */ /* 0x0002620000000c00 */
[-C--:B------:R-:W-:Y:S01]  /*c280*/  ISETP.GE.AND P1, PT, R5, R36.reuse, PT ;  /* 0x000000240500720c */ /* 0x080fe20003f26270 */
[----:B------:R-:W-:Y:S01]  /*c290*/  IMAD.MOV.U32 R5, RZ, RZ, RZ ;  /* 0x000000ffff057224 */ /* 0x000fe200078e00ff */
[----:B------:R-:W-:Y:S01]  /*c2a0*/  BSSY.RECONVERGENT B0, `(.L_x_390) ;  /* 0x0000013000007945 */ /* 0x000fe20003800200 */
[----:B------:R-:W-:-:S02]  /*c2b0*/  ISETP.GE.AND P2, PT, R6, R36, PT ;  /* 0x000000240600720c */ /* 0x000fc40003f46270 */
[----:B------:R-:W-:Y:S01]  /*c2c0*/  ISETP.GE.AND P0, PT, R0, R36, PT ;  /* 0x000000240000720c */ /* 0x000fe20003f06270 */
[----:B---3--:R-:W-:-:S04]  /*c2d0*/  IMAD.WIDE.U32 R10, R30, UR4, R2 ;  /* 0x000000041e0a7c25 */ /* 0x008fc8000f8e0002 */
[----:B------:R-:W-:Y:S02]  /*c2e0*/  IMAD R9, R30, UR5, R11 ;  /* 0x000000051e097c24 */ /* 0x000fe4000f8e020b */
[----:B------:R-:W-:Y:S01]  /*c2f0*/  IMAD.WIDE.U32 R2, R31, 0x80, R4 ;  /* 0x000000801f027825 */ /* 0x000fe200078e0004 */
[----:B------:R-:W-:Y:S06]  /*c300*/  @P3 BRA `(.L_x_391) ;  /* 0x0000000000303947 */ /* 0x000fec0003800000 */
[----:B------:R-:W3:Y:S01]  /*c310*/  LDCU.64 UR6, c[0x0][0x408] ;  /* 0x00008100ff0677ac */ /* 0x000ee20008000a00 */
[----:B------:R-:W-:Y:S01]  /*c320*/  MOV R8, R10 ;  /* 0x0000000a00087202 */ /* 0x000fe20000000f00 */
[----:B------:R-:W5:Y:S01]  /*c330*/  LDCU.64 UR4, c[0x0][0x3f0] ;  /* 0x00007e00ff0477ac */ /* 0x000f620008000a00 */
[----:B---3--:R-:W-:-:S03]  /*c340*/  IMAD R0, R3, UR6, RZ ;  /* 0x0000000603007c24 */ /* 0x008fc6000f8e02ff */
[----:B------:R-:W-:-:S04]  /*c350*/  IMAD.WIDE.U32 R6, R2, UR6, R8 ;  /* 0x0000000602067c25 */ /* 0x000fc8000f8e0008 */
[----:B------:R-:W-:Y:S01]  /*c360*/  IMAD R0, R2, UR7, R0 ;  /* 0x0000000702007c24 */ /* 0x000fe2000f8e0200 */
[----:B-----5:R-:W-:-:S04]  /*c370*/  LEA R4, P3, R6, UR4, 0x1 ;  /* 0x0000000406047c11 */ /* 0x020fc8000f8608ff */
[----:B------:R-:W-:-:S04]  /*c380*/  IADD3 R0, PT, PT, R0, R7, RZ ;  /* 0x0000000700007210 */ /* 0x000fc80007ffe0ff */
[----:B------:R-:W-:-:S05]  /*c390*/  LEA.HI.X R5, R6, UR5, R0, 0x1, P3 ;  /* 0x0000000506057c11 */ /* 0x000fca00098f0c00 */
[----:B--2---:R3:W-:Y:S04]  /*c3a0*/  STG.E.128 desc[UR16][R4.64], R20 ;  /* 0x0000001404007986 */ /* 0x0047e8000c101d10 */
[----:B----4-:R3:W-:Y:S04]  /*c3b0*/  STG.E.128 desc[UR16][R4.64+0x40], R16 ;  /* 0x0000401004007986 */ /* 0x0107e8000c101d10 */
[----:B-1----:R3:W-:Y:S02]  /*c3c0*/  STG.E.128 desc[UR16][R4.64+0x80], R12 ;  /* 0x0000800c04007986 */ /* 0x0027e4000c101d10 */
.L_x_391:
[----:B------:R-:W-:Y:S05]  /*c3d0*/  BSYNC.RECONVERGENT B0 ;  /* 0x0000000000007941 */ /* 0x000fea0003800200 */
.L_x_390:
[----:B--23--:R2:W3:Y:S01]  /*c3e0*/  LDS.128 R20, [R24+0x800] ;  /* 0x0008000018147984 */ /* 0x00c4e20000000c00 */
[----:B------:R-:W-:Y:S03]  /*c3f0*/  BSSY.RECONVERGENT B0, `(.L_x_392) ;  /* 0x0000013000007945 */ /* 0x000fe60003800200 */
[----:B----4-:R2:W4:Y:S04]  /*c400*/  LDS.128 R16, [R24+0x2800] ;  /* 0x0028000018107984 */ /* 0x0105280000000c00 */
[----:B-1----:R2:W1:Y:S01]  /*c410*/  LDS.128 R12, [R24+0x4800] ;  /* 0x00480000180c7984 */ /* 0x0024620000000c00 */
[----:B------:R-:W-:Y:S05]  /*c420*/  @P2 BRA `(.L_x_393) ;  /* 0x00000000003c2947 */ /* 0x000fea0003800000 */
[----:B------:R-:W5:Y:S01]  /*c430*/  LDCU.64 UR6, c[0x0][0x408] ;  /* 0x00008100ff0677ac */ /* 0x000f620008000a00 */
[----:B------:R-:W-:Y:S01]  /*c440*/  IADD3 R0, P2, PT, R2, 0x20, RZ ;  /* 0x0000002002007810 */ /* 0x000fe20007f5e0ff */
[----:B------:R-:W-:Y:S01]  /*c450*/  IMAD.MOV.U32 R6, RZ, RZ, R10 ;  /* 0x000000ffff067224 */ /* 0x000fe200078e000a */
[----:B------:R-:W-:Y:S01]  /*c460*/  MOV R7, R9 ;  /* 0x0000000900077202 */ /* 0x000fe20000000f00 */
[----:B------:R-:W2:Y:S02]  /*c470*/  LDCU.64 UR4, c[0x0][0x3f0] ;  /* 0x00007e00ff0477ac */ /* 0x000ea40008000a00 */
[----:B------:R-:W-:-:S04]  /*c480*/  IMAD.X R4, RZ, RZ, R3, P2 ;  /* 0x000000ffff047224 */ /* 0x000fc800010e0603 */
[----:B-----5:R-:W-:Y:S02]  /*c490*/  IMAD R4, R4, UR6, RZ ;  /* 0x0000000604047c24 */ /* 0x020fe4000f8e02ff */
[----:B------:R-:W-:-:S04]  /*c4a0*/  IMAD.WIDE.U32 R6, R0, UR6, R6 ;  /* 0x0000000600067c25 */ /* 0x000fc8000f8e0006 */
[----:B------:R-:W-:Y:S01]  /*c4b0*/  IMAD R0, R0, UR7, R4 ;  /* 0x0000000700007c24 */ /* 0x000fe2000f8e0204 */
[----:B--2---:R-:W-:-:S04]  /*c4c0*/  LEA R4, P2, R6, UR4, 0x1 ;  /* 0x0000000406047c11 */ /* 0x004fc8000f8408ff */
[----:B------:R-:W-:-:S04]  /*c4d0*/  IADD3 R0, PT, PT, R0, R7, RZ ;  /* 0x0000000700007210 */ /* 0x000fc80007ffe0ff */
[----:B------:R-:W-:-:S05]  /*c4e0*/  LEA.HI.X R5, R6, UR5, R0, 0x1, P2 ;  /* 0x0000000506057c11 */ /* 0x000fca00090f0c00 */
[----:B---3--:R2:W-:Y:S04]  /*c4f0*/  STG.E.128 desc[UR16][R4.64], R20 ;  /* 0x0000001404007986 */ /* 0x0085e8000c101d10 */
[----:B----4-:R2:W-:Y:S04]  /*c500*/  STG.E.128 desc[UR16][R4.64+0x40], R16 ;  /* 0x0000401004007986 */ /* 0x0105e8000c101d10 */
[----:B-1----:R2:W-:Y:S02]  /*c510*/  STG.E.128 desc[UR16][R4.64+0x80], R12 ;  /* 0x0000800c04007986 */ /* 0x0025e4000c101d10 */
.L_x_393:
[----:B------:R-:W-:Y:S05]  /*c520*/  BSYNC.RECONVERGENT B0 ;  /* 0x0000000000007941 */ /* 0x000fea0003800200 */
.L_x_392:
        /* <DEDUP_REMOVED lines=20> */
.L_x_395:
[----:B------:R-:W-:Y:S05]  /*c670*/  BSYNC.RECONVERGENT B0 ;  /* 0x0000000000007941 */ /* 0x000fea0003800200 */
.L_x_394:
[----:B--2-4-:R2:W4:Y:S04]  /*c680*/  LDS.128 R16, [R24+0x3800] ;  /* 0x0038000018107984 */ /* 0x0145280000000c00 */
[----:B-1----:R2:W1:Y:S01]  /*c690*/  LDS.128 R12, [R24+0x5800] ;  /* 0x00580000180c7984 */ /* 0x0024620000000c00 */
[----:B------:R-:W-:Y:S05]  /*c6a0*/  @P0 EXIT ;  /* 0x000000000000094d */ /* 0x000fea0003800000 */
[----:B------:R-:W5:Y:S01]  /*c6b0*/  LDCU.64 UR6, c[0x0][0x408] ;  /* 0x00008100ff0677ac */ /* 0x000f620008000a00 */
[----:B------:R-:W-:Y:S01]  /*c6c0*/  IADD3 R0, P0, PT, R2, 0x60, RZ ;  /* 0x0000006002007810 */ /* 0x000fe20007f1e0ff */
[----:B------:R-:W2:Y:S04]  /*c6d0*/  LDCU.64 UR4, c[0x0][0x3f0] ;  /* 0x00007e00ff0477ac */ /* 0x000ea80008000a00 */
[----:B------:R-:W-:Y:S01]  /*c6e0*/  IMAD.X R2, RZ, RZ, R3, P0 ;  /* 0x000000ffff027224 */ /* 0x000fe200000e0603 */
[----:B------:R-:W-:-:S03]  /*c6f0*/  MOV R3, R9 ;  /* 0x0000000900037202 */ /* 0x000fc60000000f00 */
[----:B-----5:R-:W-:Y:S02]  /*c700*/  IMAD R6, R2, UR6, RZ ;  /* 0x0000000602067c24 */ /* 0x020fe4000f8e02ff */
[----:B------:R-:W-:-:S04]  /*c710*/  IMAD.MOV.U32 R2, RZ, RZ, R10 ;  /* 0x000000ffff027224 */ /* 0x000fc800078e000a */
[----:B------:R-:W-:-:S04]  /*c720*/  IMAD.WIDE.U32 R4, R0, UR6, R2 ;  /* 0x0000000600047c25 */ /* 0x000fc8000f8e0002 */
[----:B------:R-:W-:Y:S01]  /*c730*/  IMAD R0, R0, UR7, R6 ;  /* 0x0000000700007c24 */ /* 0x000fe2000f8e0206 */
[----:B--2---:R-:W-:-:S04]  /*c740*/  LEA R2, P0, R4, UR4, 0x1 ;  /* 0x0000000404027c11 */ /* 0x004fc8000f8008ff */
[----:B------:R-:W-:-:S04]  /*c750*/  IADD3 R0, PT, PT, R0, R5, RZ ;  /* 0x0000000500007210 */ /* 0x000fc80007ffe0ff */
[----:B------:R-:W-:-:S05]  /*c760*/  LEA.HI.X R3, R4, UR5, R0, 0x1, P0 ;  /* 0x0000000504037c11 */ /* 0x000fca00080f0c00 */
[----:B------:R-:W-:Y:S04]  /*c770*/  STG.E.128 desc[UR16][R2.64], R32 ;  /* 0x0000002002007986 */ /* 0x000fe8000c101d10 */
[----:B----4-:R-:W-:Y:S04]  /*c780*/  STG.E.128 desc[UR16][R2.64+0x40], R16 ;  /* 0x0000401002007986 */ /* 0x010fe8000c101d10 */
[----:B-1----:R-:W-:Y:S01]  /*c790*/  STG.E.128 desc[UR16][R2.64+0x80], R12 ;  /* 0x0000800c02007986 */ /* 0x002fe2000c101d10 */
[----:B------:R-:W-:Y:S05]  /*c7a0*/  EXIT ;  /* 0x000000000000794d */ /* 0x000fea0003800000 */
.L_x_396:
        /* <DEDUP_REMOVED lines=13> */
.L_x_1354:


//--------------------- .text._ZN5flash16flash_fwd_kernelI23Flash_fwd_kernel_traitsILi96ELi128ELi64ELi4ELb0ELb0EN7cutlass10bfloat16_tE19Flash_kernel_traitsILi96ELi128ELi64ELi4ES3_EELb0ELb0ELb0ELb0ELb0ELb1ELb1ELb0EEEvNS_16Flash_fwd_paramsE --------------------------
	.section	.text._ZN5flash16flash_fwd_kernelI23Flash_fwd_kernel_traitsILi96ELi128ELi64ELi4ELb0ELb0EN7cutlass10bfloat16_tE19Flash_kernel_traitsILi96ELi128ELi64ELi4ES3_EELb0ELb0ELb0ELb0ELb0ELb1ELb1ELb0EEEvNS_16Flash_fwd_paramsE,"ax",@progbits
	.align	128
        .global         _ZN5flash16flash_fwd_kernelI23Flash_fwd_kernel_traitsILi96ELi128ELi64ELi4ELb0ELb0EN7cutlass10bfloat16_tE19Flash_kernel_traitsILi96ELi128ELi64ELi4ES3_EELb0ELb0ELb0ELb0ELb0ELb1ELb1ELb0EEEvNS_16Flash_fwd_paramsE
        .type           _ZN5flash16flash_fwd_kernelI23Flash_fwd_kernel_traitsILi96ELi128ELi64ELi4ELb0ELb0EN7cutlass10bfloat16_tE19Flash_kernel_traitsILi96ELi128ELi64ELi4ES3_EELb0ELb0ELb0ELb0ELb0ELb1ELb1ELb0EEEvNS_16Flash_fwd_paramsE,@function
        .size           _ZN5flash16flash_fwd_kernelI23Flash_fwd_kernel_traitsILi96ELi128ELi64ELi4ELb0ELb0EN7cutlass10bfloat16_tE19Flash_kernel_traitsILi96ELi128ELi64ELi4ES3_EELb0ELb0ELb0ELb0ELb0ELb1ELb1ELb0EEEvNS_16Flash_fwd_paramsE,(.L_x_1355 - _ZN5flash16flash_fwd_kernelI23Flash_fwd_kernel_traitsILi96ELi128ELi64ELi4ELb0ELb0EN7cutlass10bfloat16_tE19Flash_kernel_traitsILi96ELi128ELi64ELi4ES3_EELb0ELb0ELb0ELb0ELb0ELb1ELb1ELb0EEEvNS_16Flash_fwd_paramsE)
        .other          _ZN5flash16flash_fwd_kernelI23Flash_fwd_kernel_traitsILi96ELi128ELi64ELi4ELb0ELb0EN7cutlass10bfloat16_tE19Flash_kernel_traitsILi96ELi128ELi64ELi4ES3_EELb0ELb0ELb0ELb0ELb0ELb1ELb1ELb0EEEvNS_16Flash_fwd_paramsE,@"STO_CUDA_ENTRY STV_DEFAULT"
_ZN5flash16flash_fwd_kernelI23Flash_fwd_kernel_traitsILi96ELi128ELi64ELi4ELb0ELb0EN7cutlass10bfloat16_tE19Flash_kernel_traitsILi96ELi128ELi64ELi4ES3_EELb0ELb0ELb0ELb0ELb0ELb1ELb1ELb0EEEvNS_16Flash_fwd_paramsE:
.text._ZN5flash16flash_fwd_kernelI23Flash_fwd_kernel_traitsILi96ELi128ELi64ELi4ELb0ELb0EN7cutlass10bfloat16_tE19Flash_kernel_traitsILi96ELi128ELi64ELi4ES3_EELb0ELb0ELb0ELb0ELb0ELb1ELb1ELb0EEEvNS_16Flash_fwd_paramsE:
        /* <DEDUP_REMOVED lines=18> */
[----:B------:R-:W-:-:S03]  /*0120*/  ISETP.NE.AND.EX P2, PT, RZ, UR5, PT, P2 ;  /* 0x00000005ff007c0c */ /* 0x000fc6000bf45320 */
[----:B------:R-:W-:Y:S01]  /*0130*/  IMAD.SHL.U32 R11, R25, 0x4, RZ ;  /* 0x00000004190b7824 */ /* 0x000fe200078e00ff */
[----:B------:R-:W-:Y:S01]  /*0140*/  SHF.R.U32.HI R9, RZ, 0x1e, R25 ;  /* 0x0000001eff097819 */ /* 0x000fe20000011619 */
[----:B------:R-:W2:Y:S04]  /*0150*/  @P1 LDG.E R26, desc[UR14][R2.64] ;  /* 0x0000000e021a1981 */ /* 0x000ea8000c1e1900 */
[----:B------:R1:W3:Y:S01]  /*0160*/  @P0 LDG.E R8, desc[UR14][R2.64+0x4] ;  /* 0x0000040e02080981 */ /* 0x0002e2000c1e1900 */
[----:B------:R-:W-:Y:S01]  /*0170*/  IMAD.MOV.U32 R10, RZ, RZ, RZ ;  /* 0x000000ffff0a7224 */ /* 0x000fe200078e00ff */
[----:B------:R-:W-:-:S04]  /*0180*/  @P4 IADD3 R4, P3, PT, R11, UR6, RZ ;  /* 0x000000060b044c10 */ /* 0x000fc8000ff7e0ff */
[----:B------:R-:W-:-:S05]  /*0190*/  @P4 IADD3.X R5, PT, PT, R9, UR7, RZ, P3, !PT ;  /* 0x0000000709054c10 */ /* 0x000fca0009ffe4ff */
[----:B------:R4:W3:Y:S01]  /*01a0*/  @P4 LDG.E R10, desc[UR14][R4.64] ;  /* 0x0000000e040a4981 */ /* 0x0008e2000c1e1900 */
[----:B-1----:R-:W-:Y:S01]  /*01b0*/  @P2 IADD3 R2, P1, PT, R11, UR4, RZ ;  /* 0x000000040b022c10 */ /* 0x002fe2000ff3e0ff */
[----:B------:R-:W1:Y:S03]  /*01c0*/  LDCU.U8 UR4, c[0x0][0x532] ;  /* 0x0000a640ff0477ac */ /* 0x000e660008000000 */
[----:B------:R-:W-:-:S05]  /*01d0*/  @P2 IADD3.X R3, PT, PT, R9, UR5, RZ, P1, !PT ;  /* 0x0000000509032c10 */ /* 0x000fca0008ffe4ff */
[----:B------:R4:W3:Y:S01]  /*01e0*/  @P2 LDG.E R0, desc[UR14][R2.64] ;  /* 0x0000000e02002981 */ /* 0x0008e2000c1e1900 */
[----:B------:R-:W-:Y:S01]  /*01f0*/  ISETP.EQ.U32.AND P3, PT, R6, RZ, PT ;  /* 0x000000ff0600720c */ /* 0x000fe20003f62070 */
[----:B------:R-:W4:Y:S01]  /*0200*/  S2R R23, SR_CTAID.X ;  /* 0x0000000000177919 */ /* 0x000f220000002500 */
[----:B------:R-:W3:Y:S01]  /*0210*/  @!P0 LDC R12, c[0x0][0x434] ;  /* 0x00010d00ff0c8b82 */ /* 0x000ee20000000800 */
[----:B-1----:R-:W-:-:S07]  /*0220*/  ISETP.NE.AND P4, PT, RZ, UR4, PT ;  /* 0x00000004ff007c0c */ /* 0x002fce000bf85270 */
[----:B----4-:R-:W1:Y:S01]  /*0230*/  @!P2 LDC.64 R4, c[0x0][0x488] ;  /* 0x00012200ff04ab82 */ /* 0x010e620000000a00 */
[----:B------:R-:W-:Y:S02]  /*0240*/  ISETP.EQ.OR.EX P3, PT, R7, RZ, !P4, P3 ;  /* 0x000000ff0700720c */ /* 0x000fe40006762730 */
[----:B------:R-:W-:Y:S01]  /*0250*/  IADD3 R2, P1, PT, R11, R6, RZ ;  /* 0x000000060b027210 */ /* 0x000fe20007f3e0ff */
[----:B------:R-:W-:-:S04]  /*0260*/  IMAD.MOV.U32 R11, RZ, RZ, -0x1 ;  /* 0xffffffffff0b7424 */ /* 0x000fc800078e00ff */
[----:B------:R-:W-:Y:S02]  /*0270*/  IMAD.X R3, R9, 0x1, R7, P1 ;  /* 0x0000000109037824 */ /* 0x000fe400008e0607 */
[----:B------:R-:W4:Y:S04]  /*0280*/  @!P2 LDC R9, c[0x0][0x43c] ;  /* 0x00010f00ff09ab82 */ /* 0x000f280000000800 */
[----:B------:R1:W5:Y:S01]  /*0290*/  @!P3 LDG.E R11, desc[UR14][R2.64] ;  /* 0x0000000e020bb981 */ /* 0x000362000c1e1900 */
[----:B------:R-:W-:-:S04]  /*02a0*/  ISETP.NE.U32.AND P3, PT, R6, RZ, PT ;  /* 0x000000ff0600720c */ /* 0x000fc80003f65070 */
[----:B------:R-:W-:Y:S01]  /*02b0*/  ISETP.NE.AND.EX P3, PT, R7, RZ, PT, P3 ;  /* 0x000000ff0700720c */ /* 0x000fe20003f65330 */
[----:B------:R-:W1:Y:S01]  /*02c0*/  S2R R22, SR_CTAID.Z ;  /* 0x0000000000167919 */ /* 0x000e620000002700 */
[----:B------:R-:W1:Y:S01]  /*02d0*/  S2R R154, SR_TID.X ;  /* 0x00000000009a7919 */ /* 0x000e620000002100 */
[----:B------:R-:W-:Y:S01]  /*02e0*/  IMAD.SHL.U32 R24, R23, 0x80, RZ ;  /* 0x0000008017187824 */ /* 0x000fe200078e00ff */
[----:B--2---:R2:W-:Y:S01]  /*02f0*/  STL [R1+0x28], R26 ;  /* 0x0000281a01007387 */ /* 0x0045e20000100800 */
[----:B---3--:R-:W-:Y:S01]  /*0300*/  @P0 IMAD.IADD R12, R8, 0x1, -R26 ;  /* 0x00000001080c0824 */ /* 0x008fe200078e0a1a */
[----:B-1----:R-:W-:-:S04]  /*0310*/  @!P2 ISETP.NE.U32.AND P0, PT, R4, RZ, PT ;  /* 0x000000ff0400a20c */ /* 0x002fc80003f05070 */
[----:B------:R-:W-:Y:S02]  /*0320*/  @!P2 ISETP.NE.AND.EX P0, PT, R5, RZ, PT, P0 ;  /* 0x000000ff0500a20c */ /* 0x000fe40003f05300 */
[----:B------:R-:W-:Y:S02]  /*0330*/  ISETP.GT.AND P1, PT, R12, R24, PT ;  /* 0x000000180c00720c */ /* 0x000fe40003f24270 */
[----:B----4-:R-:W-:Y:S01]  /*0340*/  @!P2 SEL R4, R9, RZ, P0 ;  /* 0x000000ff0904a207 */ /* 0x010fe20000000000 */
[----:B------:R-:W-:Y:S02]  /*0350*/  @P2 IMAD.IADD R40, R0, 0x1, -R10 ;  /* 0x0000000100282824 */ /* 0x000fe400078e0a0a */
[----:B------:R-:W1:Y:S01]  /*0360*/  @!P3 LDC R0, c[0x0][0x438] ;  /* 0x00010e00ff00bb82 */ /* 0x000e620000000800 */
[----:B--2---:R-:W-:Y:S07]  /*0370*/  @!P3 BRA `(.L_x_397) ;  /* 0x00000000000cb947 */ /* 0x004fee0003800000 */
[----:B-1----:R-:W2:Y:S02]  /*0380*/  @P4 LDG.E R0, desc[UR14][R2.64+0x4] ;  /* 0x0000040e02004981 */ /* 0x002ea4000c1e1900 */
[----:B--2--5:R-:W-:-:S06]  /*0390*/  @P4 IADD3 R0, PT, PT, R0, -R11, RZ ;  /* 0x8000000b00004210 */ /* 0x024fcc0007ffe0ff */
[----:B------:R2:W5:Y:S02]  /*03a0*/  @!P4 LDG.E R0, desc[UR14][R2.64] ;  /* 0x0000000e0200c981 */ /* 0x000564000c1e1900 */
.L_x_397:
        /* <DEDUP_REMOVED lines=8> */
[----:B------:R-:W-:-:S07]  /*0430*/  ISETP.NE.AND P1, PT, R26, -0x1, PT ;  /* 0xffffffff1a00780c */ /* 0x000fce0003f25270 */
[----:B------:R-:W2:Y:S08]  /*0440*/  LDC.U8 R13, c[0x0][0x548] ;  /* 0x00015200ff0d7b82 */ /* 0x000eb00000000000 */
[----:B------:R-:W3:Y:S01]  /*0450*/  @!P1 LDC.64 R4, c[0x0][0x400] ;  /* 0x00010000ff049b82 */ /* 0x000ee20000000a00 */
[----:B-1----:R-:W-:-:S07]  /*0460*/  ISETP.NE.AND P0, PT, R0, RZ, PT ;  /* 0x000000ff0000720c */ /* 0x002fce0003f05270 */
[----:B------:R-:W1:Y:S01]  /*0470*/  @P1 LDC.64 R6, c[0x0][0x408] ;  /* 0x00010200ff061b82 */ /* 0x000e620000000a00 */
[----:B--2---:R-:W-:-:S07]  /*0480*/  ISETP.NE.AND P5, PT, R13, RZ, !P0 ;  /* 0x000000ff0d00720c */ /* 0x004fce00047a5270 */
[----:B------:R-:W2:Y:S01]  /*0490*/  LDC R10, c[0x0][0x434] ;  /* 0x00010d00ff0a7b82 */ /* 0x000ea20000000800 */
[----:B---3--:R-:W-:-:S07]  /*04a0*/  @!P1 IMAD.WIDE.U32 R2, R25, R4, RZ ;  /* 0x0000000419029225 */ /* 0x008fce00078e00ff */
[----:B------:R-:W3:Y:S01]  /*04b0*/  @P0 LDC.64 R8, c[0x0][0x430] ;  /* 0x00010c00ff080b82 */ /* 0x000ee20000000a00 */
[----:B------:R-:W-:Y:S01]  /*04c0*/  @!P1 IMAD R11, R25, R5, R3 ;  /* 0x00000005190b9224 */ /* 0x000fe200078e0203 */
[----:B------:R-:W-:-:S06]  /*04d0*/  @!P1 MOV R5, R2 ;  /* 0x0000000200059202 */ /* 0x000fcc0000000f00 */
[----:B------:R-:W4:Y:S01]  /*04e0*/  @P0 LDC R16, c[0x0][0x430] ;  /* 0x00010c00ff100b82 */ /* 0x000f220000000800 */
[----:B-1----:R-:W-:-:S04]  /*04f0*/  @P1 IMAD.WIDE.U32 R2, R26, R6, RZ ;  /* 0x000000061a021225 */ /* 0x002fc800078e00ff */
[----:B------:R-:W-:Y:S01]  /*0500*/  @P1 IMAD R11, R26, R7, R3 ;  /* 0x000000071a0b1224 */ /* 0x000fe200078e0203 */
[----:B------:R-:W-:Y:S02]  /*0510*/  @P1 MOV R5, R2 ;  /* 0x0000000200051202 */ /* 0x000fe40000000f00 */
[----:B------:R-:W-:Y:S01]  /*0520*/  @P0 MOV R3, 0x1 ;  /* 0x0000000100030802 */ /* 0x000fe20000000f00 */
[----:B---3--:R-:W-:Y:S01]  /*0530*/  @P0 IMAD R0, R8, R9, RZ ;  /* 0x0000000908000224 */ /* 0x008fe200078e02ff */
[----:B--2---:R-:W-:Y:S06]  /*0540*/  @P0 BRA `(.L_x_399) ;  /* 0x0000000000280947 */ /* 0x004fec0003800000 */
        /* <DEDUP_REMOVED lines=10> */
.L_x_399:
[C---:B------:R-:W-:Y:S01]  /*05f0*/  IMAD R4, R25.reuse, R10, RZ ;  /* 0x0000000a19047224 */ /* 0x040fe200078e02ff */
[----:B------:R-:W-:Y:S01]  /*0600*/  SHF.R.U32.HI R10, RZ, 0x2, R154 ;  /* 0x00000002ff0a7819 */ /* 0x000fe2000001169a */
[----:B------:R-:W-:Y:S01]  /*0610*/  IMAD.SHL.U32 R6, R154, 0x8, RZ ;  /* 0x000000089a067824 */ /* 0x000fe200078e00ff */
[----:B------:R-:W1:Y:S01]  /*0620*/  LDCU.64 UR4, c[0x0][0x410] ;  /* 0x00008200ff0477ac */ /* 0x000e620008000a00 */
[----:B------:R-:W-:Y:S01]  /*0630*/  ISETP.NE.AND P0, PT, R26, -0x1, PT ;  /* 0xffffffff1a00780c */ /* 0x000fe20003f05270 */
[----:B------:R-:W-:Y:S01]  /*0640*/  IMAD.IADD R2, R12, 0x1, -R24 ;  /* 0x000000010c027824 */ /* 0x000fe200078e0a18 */
[----:B------:R-:W-:Y:S01]  /*0650*/  LOP3.LUT P6, R14, R154, 0x3, RZ, 0xc0, !PT ;  /* 0x000000039a0e7812 */ /* 0x000fe200078cc0ff */
[----:B------:R-:W-:Y:S01]  /*0660*/  VIADD R18, R10, 0x20 ;  /* 0x000000200a127836 */ /* 0x000fe20000000000 */
[----:B------:R-:W-:Y:S01]  /*0670*/  LOP3.LUT R6, R6, 0x18, RZ, 0xc0, !PT ;  /* 0x0000001806067812 */ /* 0x000fe200078ec0ff */
[----:B------:R-:W-:Y:S01]  /*0680*/  VIADD R19, R10, 0x40 ;  /* 0x000000400a137836 */ /* 0x000fe20000000000 */
[----:B------:R-:W-:Y:S01]  /*0690*/  SEL R4, R4, R26, !P0 ;  /* 0x0000001a04047207 */ /* 0x000fe20004000000 */
[C---:B------:R-:W-:Y:S01]  /*06a0*/  VIADD R20, R10.reuse, 0x60 ;  /* 0x000000600a147836 */ /* 0x040fe20000000000 */
[----:B------:R-:W-:Y:S01]  /*06b0*/  ISETP.GE.AND P3, PT, R10, R2, PT ;  /* 0x000000020a00720c */ /* 0x000fe20003f66270 */
[----:B----4-:R-:W-:Y:S01]  /*06c0*/  IMAD R15, R22, R0, RZ ;  /* 0x00000000160f7224 */ /* 0x010fe200078e02ff */
[-C--:B------:R-:W-:Y:S01]  /*06d0*/  ISETP.GE.OR P6, PT, R10, R2.reuse, P6 ;  /* 0x000000020a00720c */ /* 0x080fe200037c6670 */
[----:B------:R-:W-:Y:S01]  /*06e0*/  BSSY.RECONVERGENT B0, `(.L_x_400) ;  /* 0x000001d000007945 */ /* 0x000fe20003800200 */
[-C--:B------:R-:W-:Y:S01]  /*06f0*/  ISETP.GE.AND P1, PT, R18, R2.reuse, PT ;  /* 0x000000021200720c */ /* 0x080fe20003f26270 */
[----:B------:R-:W-:Y:S01]  /*0700*/  @!P5 IMAD R15, R25, R3, R15 ;  /* 0x00000003190fd224 */ /* 0x000fe200078e020f */
[----:B------:R-:W-:-:S02]  /*0710*/  ISETP.GE.AND P2, PT, R19, R2, PT ;  /* 0x000000021300720c */ /* 0x000fc40003f46270 */
[----:B------:R-:W-:Y:S02]  /*0720*/  ISETP.GE.AND P0, PT, R20, R2, PT ;  /* 0x000000021400720c */ /* 0x000fe40003f06270 */
[----:B------:R-:W-:Y:S02]  /*0730*/  IADD3 R2, P4, PT, R6, R5, RZ ;  /* 0x0000000506027210 */ /* 0x000fe40007f9e0ff */
[----:B------:R-:W-:Y:S02]  /*0740*/  SHF.R.S32.HI R0, RZ, 0x1f, R4 ;  /* 0x0000001fff007819 */ /* 0x000fe40000011404 */
[----:B------:R-:W-:Y:S01]  /*0750*/  SEL R17, R4, RZ, P5 ;  /* 0x000000ff04117207 */ /* 0x000fe20002800000 */
[----:B------:R-:W-:Y:S01]  /*0760*/  IMAD.X R3, RZ, RZ, R11, P4 ;  /* 0x000000ffff037224 */ /* 0x000fe200020e060b */
[----:B------:R-:W-:Y:S01]  /*0770*/  SEL R21, R0, RZ, P5 ;  /* 0x000000ff00157207 */ /* 0x000fe20002800000 */
[----:B------:R-:W-:Y:S01]  /*0780*/  IMAD.MOV.U32 R11, RZ, RZ, RZ ;  /* 0x000000ffff0b7224 */ /* 0x000fe200078e00ff */
[----:B------:R-:W-:Y:S01]  /*0790*/  ISETP.NE.OR P5, PT, R14, RZ, P1 ;  /* 0x000000ff0e00720c */ /* 0x000fe20000fa5670 */
[----:B-1----:R-:W-:Y:S01]  /*07a0*/  IMAD.WIDE.U32 R12, R22, UR4, R2 ;  /* 0x00000004160c7c25 */ /* 0x002fe2000f8e0002 */
[----:B------:R-:W-:-:S03]  /*07b0*/  ISETP.NE.OR P4, PT, R14, RZ, P2 ;  /* 0x000000ff0e00720c */ /* 0x000fc60001785670 */
[----:B------:R-:W-:Y:S02]  /*07c0*/  IMAD R9, R22, UR5, R13 ;  /* 0x0000000516097c24 */ /* 0x000fe4000f8e020d */
[----:B------:R-:W-:Y:S01]  /*07d0*/  IMAD.WIDE.U32 R4, R23, 0x80, R10 ;  /* 0x0000008017047825 */ /* 0x000fe200078e000a */
[----:B------:R-:W-:Y:S07]  /*07e0*/  @P3 BRA `(.L_x_401) ;  /* 0x0000000000303947 */ /* 0x000fee0003800000 */
        /* <DEDUP_REMOVED lines=12> */
.L_x_401:
[----:B------:R-:W-:Y:S05]  /*08b0*/  BSYNC.RECONVERGENT B0 ;  /* 0x0000000000007941 */ /* 0x000fea0003800200 */
.L_x_400:
[----:B------:R-:W-:Y:S01]  /*08c0*/  BSSY.RECONVERGENT B0, `(.L_x_402) ;  /* 0x0000013000007945 */ /* 0x000fe20003800200 */
[----:B------:R-:W-:Y:S01]  /*08d0*/  ISETP.NE.OR P3, PT, R14, RZ, P0 ;  /* 0x000000ff0e00720c */ /* 0x000fe20000765670 */
[----:B------:R-:W-:Y:S02]  /*08e0*/  IMAD R14, R24, R16, RZ ;  /* 0x00000010180e7224 */ /* 0x000fe400078e02ff */
[----:B------:R-:W-:Y:S10]  /*08f0*/  @P1 BRA `(.L_x_403) ;  /* 0x00000000003c1947 */ /* 0x000ff40003800000 */
[----:B------:R-:W2:Y:S01]  /*0900*/  LDCU.64 UR6, c[0x0][0x408] ;  /* 0x00008100ff0677ac */ /* 0x000ea20008000a00 */
[----:B------:R-:W-:Y:S01]  /*0910*/  IADD3 R0, P1, PT, R4, 0x20, RZ ;  /* 0x0000002004007810 */ /* 0x000fe20007f3e0ff */
[----:B------:R-:W-:Y:S01]  /*0920*/  IMAD.MOV.U32 R6, RZ, RZ, R12 ;  /* 0x000000ffff067224 */ /* 0x000fe200078e000c */
[----:B------:R-:W-:Y:S01]  /*0930*/  MOV R7, R9 ;  /* 0x0000000900077202 */ /* 0x000fe20000000f00 */
[----:B------:R-:W3:Y:S02]  /*0940*/  LDCU.64 UR4, c[0x0][0x3f0] ;  /* 0x00007e00ff0477ac */ /* 0x000ee40008000a00 */
[----:B-1----:R-:W-:-:S04]  /*0950*/  IMAD.X R2, RZ, RZ, R5, P1 ;  /* 0x000000ffff027224 */ /* 0x002fc800008e0605 */
[----:B--2---:R-:W-:Y:S02]  /*0960*/  IMAD R2, R2, UR6, RZ ;  /* 0x0000000602027c24 */ /* 0x004fe4000f8e02ff */
        /* <DEDUP_REMOVED lines=8> */
.L_x_403:
[----:B------:R-:W-:Y:S05]  /*09f0*/  BSYNC.RECONVERGENT B0 ;  /* 0x0000000000007941 */ /* 0x000fea0003800200 */
.L_x_402:
        /* <DEDUP_REMOVED lines=17> */
.L_x_405:
[----:B------:R-:W-:Y:S05]  /*0b10*/  BSYNC.RECONVERGENT B0 ;  /* 0x0000000000007941 */ /* 0x000fea0003800200 */
.L_x_404:
[----:B------:R-:W-:Y:S01]  /*0b20*/  BSSY.RECONVERGENT B0, `(.L_x_406) ;  /* 0x0000014000007945 */ /* 0x000fe20003800200 */
[--C-:B------:R-:W-:Y:S02]  /*0b30*/  IADD3 R6, P2, P1, R14, R17, R15.reuse ;  /* 0x000000110e067210 */ /* 0x100fe4000795e00f */
        /* <DEDUP_REMOVED lines=18> */
.L_x_407:
[----:B------:R-:W-:Y:S05]  /*0c60*/  BSYNC.RECONVERGENT B0 ;  /* 0x0000000000007941 */ /* 0x000fea0003800200 */
.L_x_406:
        /* <DEDUP_REMOVED lines=11> */
.L_x_409:
[----:B------:R-:W-:Y:S05]  /*0d20*/  BSYNC.RECONVERGENT B0 ;  /* 0x0000000000007941 */ /* 0x000fea0003800200 */
.L_x_408:
        /* <DEDUP_REMOVED lines=10> */
.L_x_411:
[----:B------:R-:W-:Y:S05]  /*0dd0*/  BSYNC.RECONVERGENT B0 ;  /* 0x0000000000007941 */ /* 0x000fea0003800200 */
.L_x_410:
        /* <DEDUP_REMOVED lines=10> */
.L_x_413:
[----:B------:R-:W-:Y:S05]  /*0e80*/  BSYNC.RECONVERGENT B0 ;  /* 0x0000000000007941 */ /* 0x000fea0003800200 */
.L_x_412:
        /* <DEDUP_REMOVED lines=10> */
.L_x_398:
        /* <DEDUP_REMOVED lines=22> */
.L_x_414:
[----:B------:R-:W1:Y:S01]  /*1090*/  LDCU.64 UR10, c[0x0][0x3b8] ;  /* 0x00007700ff0a77ac */ /* 0x000e620008000a00 */
[----:B------:R-:W-:-:S05]  /*10a0*/  IADD3 R2, PT, PT, R10, R11, RZ ;  /* 0x0000000b0a027210 */ /* 0x000fca0007ffe0ff */
[C---:B-1----:R-:W-:Y:S02]  /*10b0*/  IMAD R0, R2.reuse, UR11, RZ ;  /* 0x0000000b02007c24 */ /* 0x042fe4000f8e02ff */
[----:B------:R-:W-:-:S05]  /*10c0*/  IMAD.WIDE.U32 R2, R2, UR10, RZ ;  /* 0x0000000a02027c25 */ /* 0x000fca000f8e00ff */
[----:B------:R-:W-:Y:S02]  /*10d0*/  IADD3 R7, PT, PT, R3, R0, RZ ;  /* 0x0000000003077210 */ /* 0x000fe40007ffe0ff */
[----:B------:R-:W-:-:S07]  /*10e0*/  MOV R6, R2 ;  /* 0x0000000200067202 */ /* 0x000fce0000000f00 */
.L_x_415:
        /* <DEDUP_REMOVED lines=38> */
[----:B------:R-:W-:Y:S01]  /*1350*/  MOV R0, R2 ;  /* 0x0000000200007202 */ /* 0x000fe20000000f00 */
[----:B------:R-:W-:Y:S06]  /*1360*/  BRA `(.L_x_417) ;  /* 0x0000000000187947 */ /* 0x000fec0003800000 */
.L_x_416:
[----:B------:R-:W1:Y:S01]  /*1370*/  LDC.64 R176, c[0x0][0x3c0] ;  /* 0x0000f000ffb07b82 */ /* 0x000e620000000a00 */
[----:B------:R-:W-:-:S05]  /*1380*/  IADD3 R0, PT, PT, R10, R11, RZ ;  /* 0x0000000b0a007210 */ /* 0x000fca0007ffe0ff */
[C---:B-1----:R-:W-:Y:S02]  /*1390*/  IMAD R4, R0.reuse, R177, RZ ;  /* 0x000000b100047224 */ /* 0x042fe400078e02ff */
[----:B------:R-:W-:-:S05]  /*13a0*/  IMAD.WIDE.U32 R2, R0, R176, RZ ;  /* 0x000000b000027225 */ /* 0x000fca00078e00ff */
[----:B------:R-:W-:Y:S02]  /*13b0*/  IADD3 R5, PT, PT, R3, R4, RZ ;  /* 0x0000000403057210 */ /* 0x000fe40007ffe0ff */
[----:B------:R-:W-:-:S07]  /*13c0*/  MOV R0, R2 ;  /* 0x0000000200007202 */ /* 0x000fce0000000f00 */
.L_x_417:
[----:B------:R-:W-:Y:S01]  /*13d0*/  IMAD.IADD R24, R12, 0x1, -R24 ;  /* 0x000000010c187824 */ /* 0x000fe200078e0a18 */
[----:B------:R-:W-:Y:S01]  /*13e0*/  SHF.R.U32.HI R20, RZ, 0x2, R154 ;  /* 0x00000002ff147819 */ /* 0x000fe2000001169a */
[----:B------:R-:W-:Y:S01]  /*13f0*/  IMAD.SHL.U32 R225, R154, 0x8, RZ ;  /* 0x000000089ae17824 */ /* 0x000fe200078e00ff */
[----:B------:R-:W1:Y:S01]  /*1400*/  LDCU.64 UR8, c[0x0][0x3c8] ;  /* 0x00007900ff0877ac */ /* 0x000e620008000a00 */
[----:B------:R-:W2:Y:S01]  /*1410*/  S2UR UR16, SR_CgaCtaId ;  /* 0x00000000001079c3 */ /* 0x000ea20000008800 */
[C---:B------:R-:W-:Y:S01]  /*1420*/  ISETP.GE.AND P0, PT, R20.reuse, R24, PT ;  /* 0x000000181400720c */ /* 0x040fe20003f06270 */
[C---:B------:R-:W-:Y:S01]  /*1430*/  VIADD R29, R20.reuse, 0x20 ;  /* 0x00000020141d7836 */ /* 0x040fe20000000000 */
[----:B------:R-:W-:Y:S01]  /*1440*/  LOP3.LUT R10, R225, 0x18, RZ, 0xc0, !PT ;  /* 0x00000018e10a7812 */ /* 0x000fe200078ec0ff */
[----:B------:R-:W3:Y:S01]  /*1450*/  LDCU.128 UR4, c[0x0][0x3d0] ;  /* 0x00007a00ff0477ac */ /* 0x000ee20008000c00 */
[----:B------:R-:W-:Y:S01]  /*1460*/  VIADD R21, R20, 0x40 ;  /* 0x0000004014157836 */ /* 0x000fe20000000000 */
[----:B------:R-:W-:Y:S01]  /*1470*/  LEA.HI.SX32 R43, R226, 0xffffffff, 0x1a ;  /* 0xffffffffe22b7811 */ /* 0x000fe200078fd2ff */
[----:B------:R4:W-:Y:S01]  /*1480*/  STL [R1+0x2c], R24 ;  /* 0x00002c1801007387 */ /* 0x0009e20000100800 */
[C---:B------:R-:W-:Y:S01]  /*1490*/  IADD3 R2, P1, PT, R10.reuse, R6, RZ ;  /* 0x000000060a027210 */ /* 0x040fe20007f3e0ff */
[----:B------:R-:W5:Y:S01]  /*14a0*/  LDCU.64 UR12, c[0x0][0x388] ;  /* 0x00007100ff0c77ac */ /* 0x000f620008000a00 */
[----:B------:R-:W-:Y:S01]  /*14b0*/  IADD3 R4, P2, PT, R10, R0, RZ ;  /* 0x000000000a047210 */ /* 0x000fe20007f5e0ff */
[----:B------:R-:W-:Y:S01]  /*14c0*/  VIADD R0, R20, 0x60 ;  /* 0x0000006014007836 */ /* 0x000fe20000000000 */
[----:B------:R-:W-:Y:S01]  /*14d0*/  ISETP.GE.AND P6, PT, R29, R24, PT ;  /* 0x000000181d00720c */ /* 0x000fe20003fc6270 */
[----:B------:R-:W-:Y:S01]  /*14e0*/  IMAD.X R3, RZ, RZ, R7, P1 ;  /* 0x000000ffff037224 */ /* 0x000fe200008e0607 */
[----:B------:R-:W2:Y:S01]  /*14f0*/  @!P0 LDC.64 R12, c[0x0][0x3b0] ;  /* 0x0000ec00ff0c8b82 */ /* 0x000ea20000000a00 */
[----:B------:R-:W-:Y:S01]  /*1500*/  IADD3 R10, P1, PT, R10, R8, RZ ;  /* 0x000000080a0a7210 */ /* 0x000fe20007f3e0ff */
[----:B------:R-:W-:Y:S01]  /*1510*/  IMAD.X R5, RZ, RZ, R5, P2 ;  /* 0x000000ffff057224 */ /* 0x000fe200010e0605 */
[----:B------:R-:W-:Y:S01]  /*1520*/  LOP3.LUT R6, R225, 0xd8, RZ, 0xc0, !PT ;  /* 0x000000d8e1067812 */ /* 0x000fe200078ec0ff */
[----:B------:R-:W-:Y:S01]  /*1530*/  IMAD.WIDE.U32 R2, R20, UR10, R2 ;  /* 0x0000000a14027c25 */ /* 0x000fe2000f8e0002 */
[----:B------:R-:W-:-:S02]  /*1540*/  IADD3.X R11, PT, PT, RZ, R15, RZ, P1, !PT ;  /* 0x0000000fff0b7210 */ /* 0x000fc40000ffe4ff */
[C---:B------:R-:W-:Y:S01]  /*1550*/  LEA R31, P1, R23.reuse, R20, 0x7 ;  /* 0x00000014171f7211 */ /* 0x040fe200078238ff */
[----:B------:R-:W4:Y:S01]  /*1560*/  @!P0 LDC.64 R16, c[0x0][0x380] ;  /* 0x0000e000ff108b82 */ /* 0x000f220000000a00 */
[----:B------:R-:W-:Y:S01]  /*1570*/  ISETP.GE.AND P4, PT, R0, R24, PT ;  /* 0x000000180000720c */ /* 0x000fe20003f86270 */
[----:B------:R-:W-:Y:S01]  /*1580*/  IMAD R7, R20, UR11, R3 ;  /* 0x0000000b14077c24 */ /* 0x000fe2000f8e0203 */
[----:B------:R-:W-:Y:S01]  /*1590*/  LOP3.LUT R0, R6, 0x18, R154, 0x78, !PT ;  /* 0x0000001806007812 */ /* 0x000fe200078e789a */
[----:B------:R-:W-:Y:S01]  /*15a0*/  IMAD.MOV.U32 R6, RZ, RZ, R2 ;  /* 0x000000ffff067224 */ /* 0x000fe200078e0002 */
[----:B------:R-:W-:Y:S01]  /*15b0*/  SHF.R.S32.HI R8, RZ, 0x1f, R14 ;  /* 0x0000001fff087819 */ /* 0x000fe2000001140e */
[----:B------:R-:W-:Y:S01]  /*15c0*/  IMAD.WIDE.U32 R2, R20, R176, R4 ;  /* 0x000000b014027225 */ /* 0x000fe200078e0004 */
[----:B------:R-:W-:Y:S01]  /*15d0*/  LEA.HI.X R30, R23, RZ, RZ, 0x7, P1 ;  /* 0x000000ff171e7211 */ /* 0x000fe200008f3cff */
[----:B------:R-:W4:Y:S01]  /*15e0*/  @!P6 LDC.64 R18, c[0x0][0x3b0] ;  /* 0x0000ec00ff12eb82 */ /* 0x000f220000000a00 */
[----:B------:R-:W-:Y:S01]  /*15f0*/  LOP3.LUT R225, R0, 0x1f20, R225, 0xf8, !PT ;  /* 0x00001f2000e17812 */ /* 0x000fe200078ef8e1 */
[----:B-1----:R-:W-:Y:S01]  /*1600*/  IMAD.WIDE.U32 R10, R22, UR8, R10 ;  /* 0x00000008160a7c25 */ /* 0x002fe2000f8e000a */
[----:B------:R-:W-:Y:S01]  /*1610*/  ISETP.GE.AND P5, PT, R21, R24, PT ;  /* 0x000000181500720c */ /* 0x000fe20003fa6270 */
[----:B------:R-:W-:Y:S01]  /*1620*/  STL [R1+0x30], R31 ;  /* 0x0000301f01007387 */ /* 0x000fe20000100800 */
[----:B------:R-:W-:Y:S01]  /*1630*/  SHF.R.S32.HI R26, RZ, 0x1f, R43 ;  /* 0x0000001fff1a7819 */ /* 0x000fe2000001142b */
[----:B------:R-:W-:Y:S01]  /*1640*/  IMAD R5, R20, R177, R3 ;  /* 0x000000b114057224 */ /* 0x000fe200078e0203 */
[----:B------:R-:W-:Y:S01]  /*1650*/  SHF.R.U32.HI R152, RZ, 0x1, R154 ;  /* 0x00000001ff987819 */ /* 0x000fe2000001169a */
[----:B------:R-:W-:Y:S01]  /*1660*/  IMAD.MOV.U32 R4, RZ, RZ, R2 ;  /* 0x000000ffff047224 */ /* 0x000fe200078e0002 */
[----:B------:R-:W-:Y:S01]  /*1670*/  STL [R1+0x34], R30 ;  /* 0x0000341e01007387 */ /* 0x000fe20000100800 */
[----:B---3--:R-:W-:-:S02]  /*1680*/  IMAD R0, R8, UR4, RZ ;  /* 0x0000000408007c24 */ /* 0x008fc4000f8e02ff */
[----:B------:R-:W-:Y:S01]  /*1690*/  IMAD R3, R22, UR9, R11 ;  /* 0x0000000916037c24 */ /* 0x000fe2000f8e020b */
[----:B------:R-:W1:Y:S01]  /*16a0*/  LDCU.64 UR8, c[0x0][0x390] ;  /* 0x00007200ff0877ac */ /* 0x000e620008000a00 */
[-C--:B--2---:R-:W-:Y:S01]  /*16b0*/  @!P0 IMAD R2, R30, R12.reuse, RZ ;  /* 0x0000000c1e028224 */ /* 0x084fe200078e02ff */
[----:B------:R-:W2:Y:S01]  /*16c0*/  @!P6 LDC.64 R22, c[0x0][0x380] ;  /* 0x0000e000ff16eb82 */ /* 0x000ea20000000a00 */
[----:B------:R-:W-:Y:S02]  /*16d0*/  IMAD R15, R8, UR6, RZ ;  /* 0x00000006080f7c24 */ /* 0x000fe4000f8e02ff */
[C---:B------:R-:W-:Y:S01]  /*16e0*/  IMAD R11, R14.reuse, UR5, R0 ;  /* 0x000000050e0b7c24 */ /* 0x040fe2000f8e0200 */
[----:B------:R-:W-:Y:S01]  /*16f0*/  USHF.L.U64.HI UR5, UR10, 0x6, UR11 ;  /* 0x000000060a057899 */ /* 0x000fe2000801020b */
[----:B------:R-:W-:Y:S01]  /*1700*/  IMAD.WIDE.U32 R8, R14, UR4, R6 ;  /* 0x000000040e087c25 */ /* 0x000fe2000f8e0006 */
[----:B------:R-:W-:Y:S02]  /*1710*/  UMOV UR4, 0x400 ;  /* 0x0000040000047882 */ /* 0x000fe40000000000 */
[----:B------:R-:W-:Y:S01]  /*1720*/  ULEA UR4, UR16, UR4, 0x18 ;  /* 0x0000000410047291 */ /* 0x000fe2000f8ec0ff */
[----:B------:R-:W-:Y:S01]  /*1730*/  @!P0 IMAD R0, R31, R13, R2 ;  /* 0x0000000d1f008224 */ /* 0x000fe200078e0202 */
[C---:B-----5:R-:W-:Y:S01]  /*1740*/  LEA R156, P1, R8.reuse, UR12, 0x1 ;  /* 0x0000000c089c7c11 */ /* 0x060fe2000f8208ff */
[----:B------:R-:W-:Y:S01]  /*1750*/  @!P0 IMAD.MOV.U32 R2, RZ, RZ, R10 ;  /* 0x000000ffff028224 */ /* 0x000fe200078e000a */
[----:B----4-:R-:W3:Y:S01]  /*1760*/  @!P5 LDC.64 R24, c[0x0][0x380] ;  /* 0x0000e000ff18db82 */ /* 0x010ee20000000a00 */
[----:B------:R-:W-:Y:S01]  /*1770*/  IMAD.IADD R11, R9, 0x1, R11 ;  /* 0x00000001090b7824 */ /* 0x000fe200078e020b */
[----:B------:R-:W-:Y:S01]  /*1780*/  LEA R225, R225, UR4, 0x1 ;  /* 0x00000004e1e17c11 */ /* 0x000fe2000f8e08ff */
[C---:B------:R-:W-:Y:S01]  /*1790*/  @!P0 IMAD.WIDE.U32 R12, R31.reuse, R12, R2 ;  /* 0x0000000c1f0c8225 */ /* 0x040fe200078e0002 */
[----:B------:R-:W-:Y:S02]  /*17a0*/  STL [R1+0x14], R156 ;  /* 0x0000149c01007387 */ /* 0x000fe40000100800 */
[----:B------:R-:W-:Y:S01]  /*17b0*/  LEA.HI.X R155, R8, UR13, R11, 0x1, P1 ;  /* 0x0000000d089b7c11 */ /* 0x000fe200088f0c0b */
[----:B------:R-:W-:Y:S01]  /*17c0*/  IMAD.WIDE.U32 R6, R14, UR6, R4 ;  /* 0x000000060e067c25 */ /* 0x000fe2000f8e0004 */
[----:B------:R-:W-:Y:S01]  /*17d0*/  @!P6 IADD3 R8, P1, PT, R31, 0x20, RZ ;  /* 0x000000201f08e810 */ /* 0x000fe20007f3e0ff */
[----:B------:R-:W-:Y:S01]  /*17e0*/  USHF.L.U32 UR6, UR10, 0x6, URZ ;  /* 0x000000060a067899 */ /* 0x000fe200080006ff */
[----:B------:R-:W-:Y:S01]  /*17f0*/  @!P0 LEA R4, P2, R12, R16, 0x1 ;  /* 0x000000100c048211 */ /* 0x000fe200078408ff */
[----:B------:R-:W-:Y:S01]  /*1800*/  @!P0 IMAD.IADD R0, R13, 0x1, R0 ;  /* 0x000000010d008824 */ /* 0x000fe200078e0200 */
[----:B------:R-:W-:Y:S01]  /*1810*/  STL [R1+0x10], R155 ;  /* 0x0000109b01007387 */ /* 0x000fe20000100800 */
[----:B------:R-:W-:Y:S01]  /*1820*/  IMAD R15, R14, UR7, R15 ;  /* 0x000000070e0f7c24 */ /* 0x000fe2000f8e020f */
[----:B------:R-:W-:Y:S01]  /*1830*/  USHF.L.U32 UR7, UR10, 0x5, URZ ;  /* 0x000000050a077899 */ /* 0x000fe200080006ff */
[----:B------:R-:W-:Y:S01]  /*1840*/  @!P6 IMAD.X R2, RZ, RZ, R30, P1 ;  /* 0x000000ffff02e224 */ /* 0x000fe200008e061e */
[----:B------:R-:W-:Y:S01]  /*1850*/  @!P0 LEA.HI.X R5, R12, R17, R0, 0x1, P2 ;  /* 0x000000110c058211 */ /* 0x000fe200010f0c00 */
[--C-:B------:R-:W-:Y:S01]  /*1860*/  @!P5 IMAD.MOV.U32 R11, RZ, RZ, R3.reuse ;  /* 0x000000ffff0bd224 */ /* 0x100fe200078e0003 */
[----:B------:R-:W-:Y:S01]  /*1870*/  IADD3 R0, PT, PT, R7, R15, RZ ;  /* 0x0000000f07007210 */ /* 0x000fe20007ffe0ff */
[----:B------:R-:W4:Y:S01]  /*1880*/  @!P5 LDC.64 R16, c[0x0][0x3b0] ;  /* 0x0000ec00ff10db82 */ /* 0x000f220000000a00 */
[C---:B-1----:R-:W-:Y:S01]  /*1890*/  LEA R28, P1, R6.reuse, UR8, 0x1 ;  /* 0x00000008061c7c11 */ /* 0x042fe2000f8208ff */
[----:B------:R-:W-:Y:S01]  /*18a0*/  @!PT LDS RZ, [RZ] ;  /* 0x00000000fffff984 */ /* 0x000fe20000000800 */
[----:B------:R-:W-:Y:S01]  /*18b0*/  @!PT LDS RZ, [RZ] ;  /* 0x00000000fffff984 */ /* 0x000fe20000000800 */
[----:B------:R-:W-:Y:S01]  /*18c0*/  @!PT LDS RZ, [RZ] ;  /* 0x00000000fffff984 */ /* 0x000fe20000000800 */
[----:B------:R-:W-:Y:S01]  /*18d0*/  @!P0 LDGSTS.E.BYPASS.LTC128B.128 [R225], desc[UR14][R4.64] ;  /* 0x0000000004e18fae */ /* 0x000fe2000b981a0e */
[----:B------:R-:W-:Y:S01]  /*18e0*/  @!P4 IMAD.MOV.U32 R15, RZ, RZ, R3 ;  /* 0x000000ffff0fc224 */ /* 0x000fe200078e0003 */
[----:B------:R-:W-:Y:S01]  /*18f0*/  USHF.L.U64.HI UR10, UR10, 0x5, UR11 ;  /* 0x000000050a0a7899 */ /* 0x000fe2000801020b */
[----:B------:R-:W-:Y:S01]  /*1900*/  LEA.HI.X R27, R6, UR9, R0, 0x1, P1 ;  /* 0x00000009061b7c11 */ /* 0x000fe200088f0c00 */
[----:B------:R-:W-:Y:S01]  /*1910*/  @!P6 IMAD R0, R2, R18, RZ ;  /* 0x000000120200e224 */ /* 0x000fe200078e02ff */
[----:B------:R-:W-:Y:S01]  /*1920*/  @!P0 LDGSTS.E.BYPASS.LTC128B.128 [R225+0x2000], desc[UR14][R4.64+0x40] ;  /* 0x0200004004e18fae */ /* 0x000fe2000b981a0e */
[----:B------:R-:W-:Y:S01]  /*1930*/  @!P6 IMAD.MOV.U32 R2, RZ, RZ, R10 ;  /* 0x000000ffff02e224 */ /* 0x000fe200078e000a */
[----:B------:R-:W1:Y:S01]  /*1940*/  LDCU UR8, c[0x0][0x50c] ;  /* 0x0000a180ff0877ac */ /* 0x000e620008000800 */
[----:B------:R-:W-:Y:S01]  /*1950*/  @!P6 IMAD R9, R8, R19, R0 ;  /* 0x000000130809e224 */ /* 0x000fe200078e0200 */
[----:B------:R5:W-:Y:S01]  /*1960*/  @!P0 LDGSTS.E.BYPASS.LTC128B.128 [R225+0x4000], desc[UR14][R4.64+0x80] ;  /* 0x0400008004e18fae */ /* 0x000be2000b981a0e */
[----:B------:R-:W-:-:S02]  /*1970*/  IMAD R19, R43, -0x40, R40 ;  /* 0xffffffc02b137824 */ /* 0x000fc400078e0228 */
[----:B------:R-:W-:Y:S01]  /*1980*/  @!P6 IMAD.WIDE.U32 R6, R8, R18, R2 ;  /* 0x000000120806e225 */ /* 0x000fe200078e0002 */
[----:B------:R-:W-:Y:S02]  /*1990*/  STL [R1+0x1c], R28 ;  /* 0x00001c1c01007387 */ /* 0x000fe40000100800 */
[-C--:B------:R-:W-:Y:S01]  /*19a0*/  ISETP.GE.AND P3, PT, R20, R19.reuse, PT ;  /* 0x000000131400720c */ /* 0x080fe20003f66270 */
[----:B------:R-:W-:Y:S01]  /*19b0*/  @!P6 IMAD.IADD R9, R7, 0x1, R9 ;  /* 0x000000010709e824 */ /* 0x000fe200078e0209 */
[----:B------:R-:W1:Y:S01]  /*19c0*/  @!P4 LDC.64 R20, c[0x0][0x3b0] ;  /* 0x0000ec00ff14cb82 */ /* 0x000e620000000a00 */
[----:B------:R-:W-:Y:S01]  /*19d0*/  IMAD R0, R43, UR5, RZ ;  /* 0x000000052b007c24 */ /* 0x000fe2000f8e02ff */
[----:B--2---:R-:W-:Y:S01]  /*19e0*/  @!P6 LEA R2, P1, R6, R22, 0x1 ;  /* 0x000000160602e211 */ /* 0x004fe200078208ff */
[----:B------:R-:W-:Y:S01]  /*19f0*/  @!P4 IMAD.MOV.U32 R14, RZ, RZ, R10 ;  /* 0x000000ffff0ec224 */ /* 0x000fe200078e000a */
[----:B------:R-:W-:Y:S01]  /*1a00*/  ISETP.GE.AND P2, PT, R29, R19, PT ;  /* 0x000000131d00720c */ /* 0x000fe20003f46270 */
[----:B------:R-:W-:Y:S01]  /*1a10*/  IMAD R12, R26, UR6, R0 ;  /* 0x000000061a0c7c24 */ /* 0x000fe2000f8e0200 */
[----:B------:R-:W-:Y:S01]  /*1a20*/  @!P5 IADD3 R7, P0, PT, R31, 0x40, RZ ;  /* 0x000000401f07d810 */ /* 0x000fe20007f1e0ff */
[----:B------:R-:W-:Y:S01]  /*1a30*/  IMAD.SHL.U32 R153, R154, 0x20, RZ ;  /* 0x000000209a997824 */ /* 0x000fe200078e00ff */
[----:B------:R-:W-:Y:S01]  /*1a40*/  @!P6 LEA.HI.X R3, R6, R23, R9, 0x1, P1 ;  /* 0x000000170603e211 */ /* 0x000fe200008f0c09 */
[----:B------:R-:W-:Y:S01]  /*1a50*/  STL [R1+0x18], R27 ;  /* 0x0000181b01007387 */ /* 0x000fe20000100800 */
[----:B------:R-:W2:Y:S01]  /*1a60*/  @!P4 LDC.64 R22, c[0x0][0x380] ;  /* 0x0000e000ff16cb82 */ /* 0x000ea20000000a00 */
[----:B------:R-:W-:-:S02]  /*1a70*/  @!P5 IMAD.X R0, RZ, RZ, R30, P0 ;  /* 0x000000ffff00d224 */ /* 0x000fc400000e061e */
[----:B------:R-:W-:Y:S02]  /*1a80*/  @!P6 LDGSTS.E.BYPASS.LTC128B.128 [R225+0x800], desc[UR14][R2.64] ;  /* 0x0080000002e1efae */ /* 0x000fe4000b981a0e */
[----:B----4-:R-:W-:Y:S02]  /*1a90*/  @!P5 IMAD R0, R0, R16, RZ ;  /* 0x000000100000d224 */ /* 0x010fe400078e02ff */
[----:B------:R-:W-:Y:S01]  /*1aa0*/  @!P6 LDGSTS.E.BYPASS.LTC128B.128 [R225+0x2800], desc[UR14][R2.64+0x40] ;  /* 0x0280004002e1efae */ /* 0x000fe2000b981a0e */
[----:B-----5:R-:W-:-:S03]  /*1ab0*/  IMAD.WIDE.U32 R4, R43, UR6, RZ ;  /* 0x000000062b047c25 */ /* 0x020fc6000f8e00ff */
[----:B------:R4:W-:Y:S01]  /*1ac0*/  @!P6 LDGSTS.E.BYPASS.LTC128B.128 [R225+0x4800], desc[UR14][R2.64+0x80] ;  /* 0x0480008002e1efae */ /* 0x0009e2000b981a0e */
[----:B------:R-:W-:Y:S02]  /*1ad0*/  ISETP.GE.AND P6, PT, R29, R19, PT ;  /* 0x000000131d00720c */ /* 0x000fe40003fc6270 */
[----:B------:R-:W-:Y:S02]  /*1ae0*/  IADD3 R12, PT, PT, R5, R12, RZ ;  /* 0x0000000c050c7210 */ /* 0x000fe40007ffe0ff */
[----:B------:R-:W-:Y:S02]  /*1af0*/  @!P4 IADD3 R5, P0, PT, R31, 0x60, RZ ;  /* 0x000000601f05c810 */ /* 0x000fe40007f1e0ff */
[----:B------:R-:W-:-:S03]  /*1b00*/  @!P3 LEA R8, P1, R4, R156, 0x1 ;  /* 0x0000009c0408b211 */ /* 0x000fc600078208ff */
[----:B------:R-:W-:Y:S01]  /*1b10*/  @!P4 IMAD.X R18, RZ, RZ, R30, P0 ;  /* 0x000000ffff12c224 */ /* 0x000fe200000e061e */
[C---:B------:R-:W-:Y:S02]  /*1b20*/  @!P2 IADD3 R13, P0, PT, R4.reuse, UR7, RZ ;  /* 0x00000007040dac10 */ /* 0x040fe4000ff1e0ff */
[----:B------:R-:W-:Y:S01]  /*1b30*/  @!P3 LEA.HI.X R9, R4, R155, R12, 0x1, P1 ;  /* 0x0000009b0409b211 */ /* 0x000fe200008f0c0c */
[C---:B------:R-:W-:Y:S01]  /*1b40*/  @!P5 IMAD R4, R7.reuse, R17, R0 ;  /* 0x000000110704d224 */ /* 0x040fe200078e0200 */
[----:B------:R-:W-:Y:S01]  /*1b50*/  @!P2 IADD3.X R12, PT, PT, R12, UR10, RZ, P0, !PT ;  /* 0x0000000a0c0cac10 */ /* 0x000fe200087fe4ff */
[----:B------:R-:W-:-:S04]  /*1b60*/  @!P5 IMAD.WIDE.U32 R6, R7, R16, R10 ;  /* 0x000000100706d225 */ /* 0x000fc800078e000a */
[-C--:B-1----:R-:W-:Y:S02]  /*1b70*/  @!P4 IMAD R0, R18, R20.reuse, RZ ;  /* 0x000000141200c224 */ /* 0x082fe400078e02ff */
[----:B------:R-:W-:-:S04]  /*1b80*/  @!P4 IMAD.WIDE.U32 R10, R5, R20, R14 ;  /* 0x00000014050ac225 */ /* 0x000fc800078e000e */
[----:B----4-:R-:W-:Y:S01]  /*1b90*/  @!P5 IMAD.IADD R3, R7, 0x1, R4 ;  /* 0x000000010703d824 */ /* 0x010fe200078e0204 */
[----:B---3--:R-:W-:Y:S01]  /*1ba0*/  @!P5 LEA R4, P1, R6, R24, 0x1 ;  /* 0x000000180604d211 */ /* 0x008fe200078208ff */
[----:B------:R-:W-:Y:S01]  /*1bb0*/  @!P4 IMAD R2, R5, R21, R0 ;  /* 0x000000150502c224 */ /* 0x000fe200078e0200 */
[C---:B------:R-:W-:Y:S01]  /*1bc0*/  SHF.L.U64.HI R7, R176.reuse, 0x6, R177 ;  /* 0x00000006b0077819 */ /* 0x040fe200000102b1 */
[----:B------:R-:W-:Y:S01]  /*1bd0*/  IMAD.SHL.U32 R0, R176, 0x40, RZ ;  /* 0x00000040b0007824 */ /* 0x000fe200078e00ff */
[----:B------:R-:W-:Y:S01]  /*1be0*/  @!P5 LEA.HI.X R5, R6, R25, R3, 0x1, P1 ;  /* 0x000000190605d211 */ /* 0x000fe200008f0c03 */
[----:B------:R-:W-:Y:S01]  /*1bf0*/  @!P4 IMAD.IADD R3, R11, 0x1, R2 ;  /* 0x000000010b03c824 */ /* 0x000fe200078e0202 */
[C---:B--2---:R-:W-:Y:S01]  /*1c00*/  @!P4 LEA R2, P1, R10.reuse, R22, 0x1 ;  /* 0x000000160a02c211 */ /* 0x044fe200078208ff */
[----:B------:R-:W-:Y:S01]  /*1c10*/  IMAD R7, R7, R43, RZ ;  /* 0x0000002b07077224 */ /* 0x000fe200078e02ff */
[C---:B------:R-:W-:Y:S01]  /*1c20*/  @!P2 LEA R6, P0, R13.reuse, R156, 0x1 ;  /* 0x0000009c0d06a211 */ /* 0x040fe200078008ff */
[----:B------:R-:W-:Y:S01]  /*1c30*/  @!P5 LDGSTS.E.BYPASS.LTC128B.128 [R225+0x1000], desc[UR14][R4.64] ;  /* 0x0100000004e1dfae */ /* 0x000fe2000b981a0e */
[----:B------:R-:W-:Y:S01]  /*1c40*/  @!P4 LEA.HI.X R3, R10, R23, R3, 0x1, P1 ;  /* 0x000000170a03c211 */ /* 0x000fe200008f0c03 */
[----:B------:R-:W-:Y:S01]  /*1c50*/  IMAD R11, R26, R0, R7 ;  /* 0x000000001a0b7224 */ /* 0x000fe200078e0207 */
[----:B------:R-:W-:Y:S01]  /*1c60*/  @!P2 LEA.HI.X R7, R13, R155, R12, 0x1, P0 ;  /* 0x0000009b0d07a211 */ /* 0x000fe200000f0c0c */
[----:B------:R-:W-:Y:S04]  /*1c70*/  @!P5 LDGSTS.E.BYPASS.LTC128B.128 [R225+0x3000], desc[UR14][R4.64+0x40] ;  /* 0x0300004004e1dfae */ /* 0x000fe8000b981a0e */
        /* <DEDUP_REMOVED lines=8> */
[----:B------:R-:W-:Y:S04]  /*1d00*/  @!P2 LDGSTS.E.BYPASS.LTC128B.128 [R225+0x6800], desc[UR14][R6.64] ;  /* 0x0680000006e1afae */ /* 0x000fe8000b981a0e */
[----:B------:R-:W-:Y:S04]  /*1d10*/  @!P2 LDGSTS.E.BYPASS.LTC128B.128 [R225+0x7800], desc[UR14][R6.64+0x40] ;  /* 0x0780004006e1afae */ /* 0x000fe8000b981a0e */
[----:B------:R1:W-:Y:S01]  /*1d20*/  @!P2 LDGSTS.E.BYPASS.LTC128B.128 [R225+0x8800], desc[UR14][R6.64+0x80] ;  /* 0x0880008006e1afae */ /* 0x0003e2000b981a0e */
[----:B--2---:R-:W-:-:S03]  /*1d30*/  IMAD.WIDE.U32 R2, R0, R43, RZ ;  /* 0x0000002b00027225 */ /* 0x004fc600078e00ff */
[----:B------:R-:W0:Y:S02]  /*1d40*/  LDGDEPBAR ;  /* 0x00000000000079af */ /* 0x000e240000000000 */
[----:B------:R-:W-:Y:S02]  /*1d50*/  IADD3 R0, PT, PT, R3, R11, RZ ;  /* 0x0000000b03007210 */ /* 0x000fe40007ffe0ff */
[----:B------:R-:W-:Y:S01]  /*1d60*/  @!P3 LEA R4, P1, R2, R28, 0x1 ;  /* 0x0000001c0204b211 */ /* 0x000fe200078208ff */
[----:B-1----:R-:W-:Y:S01]  /*1d70*/  IMAD.SHL.U32 R7, R154, 0x4, RZ ;  /* 0x000000049a077824 */ /* 0x002fe200078e00ff */
[----:B------:R-:W-:-:S04]  /*1d80*/  DEPBAR.LE SB0, 0x0 ;  /* 0x000080000000791a */ /* 0x000fc80000000000 */
[----:B------:R-:W-:Y:S01]  /*1d90*/  IMAD.SHL.U32 R6, R154, 0x10, RZ ;  /* 0x000000109a067824 */ /* 0x000fe200078e00ff */
[----:B------:R-:W-:Y:S01]  /*1da0*/  LOP3.LUT R3, R5, 0x18, R7, 0xf8, !PT ;  /* 0x0000001805037812 */ /* 0x000fe200078ef807 */
[----:B------:R-:W-:Y:S01]  /*1db0*/  BAR.SYNC.DEFER_BLOCKING 0x0 ;  /* 0x0000000000007b1d */ /* 0x000fe20000010000 */
[----:B------:R-:W-:Y:S02]  /*1dc0*/  @!P6 LEA R7, P0, R176, R2, 0x5 ;  /* 0x00000002b007e211 */ /* 0x000fe400078028ff */
[----:B------:R-:W-:Y:S02]  /*1dd0*/  LOP3.LUT R9, R6, 0x100, RZ, 0xc0, !PT ;  /* 0x0000010006097812 */ /* 0x000fe400078ec0ff */
[----:B------:R-:W-:Y:S02]  /*1de0*/  LOP3.LUT R8, R3, 0x8, R154, 0x78, !PT ;  /* 0x0000000803087812 */ /* 0x000fe400078e789a */
[----:B------:R-:W-:Y:S02]  /*1df0*/  LOP3.LUT R9, R9, 0x20, R153, 0xf8, !PT ;  /* 0x0000002009097812 */ /* 0x000fe400078ef899 */
[----:B------:R-:W-:-:S02]  /*1e00*/  @!P3 LEA.HI.X R5, R2, R27, R0, 0x1, P1 ;  /* 0x0000001b0205b211 */ /* 0x000fc400008f0c00 */
[----:B------:R-:W-:Y:S02]  /*1e10*/  LOP3.LUT R152, R3, 0x8, R152, 0x78, !PT ;  /* 0x0000000803987812 */ /* 0x000fe400078e7898 */
[----:B------:R-:W-:Y:S02]  /*1e20*/  LOP3.LUT R10, R6, 0x3e00, RZ, 0xc0, !PT ;  /* 0x00003e00060a7812 */ /* 0x000fe400078ec0ff */
[----:B------:R-:W-:Y:S02]  /*1e30*/  LOP3.LUT R2, R153, 0x120, RZ, 0xc0, !PT ;  /* 0x0000012099027812 */ /* 0x000fe400078ec0ff */
[----:B------:R-:W-:Y:S01]  /*1e40*/  @!P6 LEA.HI.X R3, R176, R0, R177, 0x5, P0 ;  /* 0x00000000b003e211 */ /* 0x000fe200000f2cb1 */
[----:B------:R-:W-:Y:S01]  /*1e50*/  IMAD.IADD R0, R8, 0x1, R9 ;  /* 0x0000000108007824 */ /* 0x000fe200078e0209 */
[----:B------:R-:W-:Y:S02]  /*1e60*/  @!P6 LEA R6, P0, R7, R28, 0x1 ;  /* 0x0000001c0706e211 */ /* 0x000fe400078008ff */
[----:B------:R-:W-:-:S02]  /*1e70*/  IADD3 R2, PT, PT, R152, R2, R10 ;  /* 0x0000000298027210 */ /* 0x000fc40007ffe00a */
[----:B------:R-:W-:Y:S01]  /*1e80*/  @!P6 LEA.HI.X R7, R7, R27, R3, 0x1, P0 ;  /* 0x0000001b0707e211 */ /* 0x000fe200000f0c03 */
[----:B------:R-:W-:Y:S01]  /*1e90*/  @!PT LDS RZ, [RZ] ;  /* 0x00000000fffff984 */ /* 0x000fe20000000800 */
[----:B------:R-:W-:Y:S01]  /*1ea0*/  @!PT LDS RZ, [RZ] ;  /* 0x00000000fffff984 */ /* 0x000fe20000000800 */
[----:B------:R-:W-:Y:S01]  /*1eb0*/  @!PT LDS RZ, [RZ] ;  /* 0x00000000fffff984 */ /* 0x000fe20000000800 */
[----:B------:R-:W-:Y:S01]  /*1ec0*/  @!P3 LDGSTS.E.BYPASS.LTC128B.128 [R225+0x9000], desc[UR14][R4.64] ;  /* 0x0900000004e1bfae */ /* 0x000fe2000b981a0e */
[----:B------:R-:W-:Y:S02]  /*1ed0*/  LEA R223, R2, UR4, 0x1 ;  /* 0x0000000402df7c11 */ /* 0x000fe4000f8e08ff */
[----:B------:R-:W-:Y:S01]  /*1ee0*/  LEA R221, R0, UR4, 0x1 ;  /* 0x0000000400dd7c11 */ /* 0x000fe2000f8e08ff */
[----:B------:R-:W-:Y:S01]  /*1ef0*/  @!P3 LDGSTS.E.BYPASS.LTC128B.128 [R225+0xa000], desc[UR14][R4.64+0x40] ;  /* 0x0a00004004e1bfae */ /* 0x000fe2000b981a0e */
[----:B------:R-:W-:-:S03]  /*1f00*/  IMAD.MOV.U32 R0, RZ, RZ, 0x20 ;  /* 0x00000020ff007424 */ /* 0x000fc600078e00ff */
[----:B------:R-:W-:Y:S04]  /*1f10*/  @!P3 LDGSTS.E.BYPASS.LTC128B.128 [R225+0xb000], desc[UR14][R4.64+0x80] ;  /* 0x0b00008004e1bfae */ /* 0x000fe8000b981a0e */
        /* <DEDUP_REMOVED lines=12> */
[----:B------:R-:W-:-:S02]  /*1fe0*/  LOP3.LUT P6, RZ, R154, 0x4, RZ, 0xc0, !PT ;  /* 0x000000049aff7812 */ /* 0x000fc400078cc0ff */
[----:B------:R-:W-:Y:S01]  /*1ff0*/  SHF.L.U32 R154, R154, 0x1, RZ ;  /* 0x000000019a9a7819 */ /* 0x000fe200000006ff */
[----:B------:R-:W-:Y:S01]  /*2000*/  LDSM.16.M88.4 R16, [R221+0x6000] ;  /* 0x00600000dd10783b */ /* 0x000fe20000000200 */
[----:B------:R-:W-:-:S03]  /*2010*/  SEL R0, R0, 0xffffffe0, !P6 ;  /* 0xffffffe000007807 */ /* 0x000fc60007000000 */
[----:B------:R-:W2:Y:S02]  /*2020*/  LDSM.16.M88.4 R8, [R223+0x1000] ;  /* 0x00100000df08783b */ /* 0x000ea40000000200 */
[--C-:B------:R-:W-:Y:S02]  /*2030*/  IMAD.IADD R224, R223, 0x1, R0.reuse ;  /* 0x00000001dfe07824 */ /* 0x100fe400078e0200 */
[----:B------:R-:W3:Y:S01]  /*2040*/  LDSM.16.M88.4 R28, [R221+0x6800] ;  /* 0x00680000dd1c783b */ /* 0x000ee20000000200 */
[----:B------:R-:W-:-:S03]  /*2050*/  IMAD.IADD R222, R221, 0x1, R0 ;  /* 0x00000001ddde7824 */ /* 0x000fc600078e0200 */
[----:B------:R-:W4:Y:S04]  /*2060*/  LDSM.16.M88.4 R12, [R223] ;  /* 0x00000000df0c783b */ /* 0x000f280000000200 */
[----:B------:R-:W5:Y:S04]  /*2070*/  LDSM.16.M88.4 R20, [R221+0x6400] ;  /* 0x00640000dd14783b */ /* 0x000f680000000200 */
[----:B------:R-:W5:Y:S04]  /*2080*/  LDSM.16.M88.4 R24, [R221+0x6c00] ;  /* 0x006c0000dd18783b */ /* 0x000f680000000200 */
[----:B------:R-:W-:Y:S04]  /*2090*/  LDSM.16.M88.4 R44, [R222+0x6000] ;  /* 0x00600000de2c783b */ /* 0x000fe80000000200 */
[----:B-1----:R-:W1:Y:S04]  /*20a0*/  LDSM.16.M88.4 R4, [R224+0x1000] ;  /* 0x00100000e004783b */ /* 0x002e680000000200 */
[----:B------:R-:W1:Y:S04]  /*20b0*/  LDSM.16.M88.4 R60, [R222+0x6800] ;  /* 0x00680000de3c783b */ /* 0x000e680000000200 */
[----:B------:R-:W1:Y:S04]  /*20c0*/  LDSM.16.M88.4 R36, [R224] ;  /* 0x00000000e024783b */ /* 0x000e680000000200 */
[----:B------:R-:W1:Y:S04]  /*20d0*/  LDSM.16.M88.4 R52, [R222+0x6400] ;  /* 0x00640000de34783b */ /* 0x000e680000000200 */
[----:B------:R-:W1:Y:S01]  /*20e0*/  LDSM.16.M88.4 R56, [R222+0x6c00] ;  /* 0x006c0000de38783b */ /* 0x000e620000000200 */
[C---:B--2---:R-:W-:Y:S03]  /*20f0*/  HMMA.16816.F32.BF16 R88, R8.reuse, R16, RZ ;  /* 0x000000100858723c */ /* 0x044fe600000418ff */
[----:B------:R-:W-:Y:S04]  /*2100*/  LDSM.16.M88.4 R80, [R221+0x7000] ;  /* 0x00700000dd50783b */ /* 0x000fe80000000200 */
[----:B------:R-:W2:Y:S01]  /*2110*/  LDSM.16.M88.4 R32, [R223+0x2000] ;  /* 0x00200000df20783b */ /* 0x000ea20000000200 */
[----:B---3--:R-:W-:Y:S03]  /*2120*/  HMMA.16816.F32.BF16 R64, R8, R28, RZ ;  /* 0x0000001c0840723c */ /* 0x008fe600000418ff */
[----:B------:R-:W0:Y:S05]  /*2130*/  LDGDEPBAR ;  /* 0x00000000000079af */ /* 0x000e2a0000000000 */
[----:B----4-:R-:W-:Y:S08]  /*2140*/  HMMA.16816.F32.BF16 R76, R12, R16, RZ ;  /* 0x000000100c4c723c */ /* 0x010ff000000418ff */
[C---:B------:R-:W-:Y:S08]  /*2150*/  HMMA.16816.F32.BF16 R84, R8.reuse, R18, RZ ;  /* 0x000000120854723c */ /* 0x040ff000000418ff */
        /* <DEDUP_REMOVED lines=8> */
[----:B------:R-:W-:Y:S01]  /*21e0*/  HMMA.16816.F32.BF16 R124, R12, R30, RZ ;  /* 0x0000001e0c7c723c */ /* 0x000fe200000418ff */
[----:B------:R-:W-:Y:S07]  /*21f0*/  LDSM.16.M88.4 R28, [R224+0x2000] ;  /* 0x00200000e01c783b */ /* 0x000fee0000000200 */
[C---:B-1----:R-:W-:Y:S08]  /*2200*/  HMMA.16816.F32.BF16 R104, R4.reuse, R44, R88 ;  /* 0x0000002c0468723c */ /* 0x042ff00000041858 */
[----:B------:R-:W-:Y:S01]  /*2210*/  HMMA.16816.F32.BF16 R136, R4, R60, R64 ;  /* 0x0000003c0488723c */ /* 0x000fe20000041840 */
[----:B------:R-:W1:Y:S07]  /*2220*/  LDSM.16.M88.4 R64, [R222+0x7000] ;  /* 0x00700000de40783b */ /* 0x000e6e0000000200 */
[----:B------:R-:W-:Y:S08]  /*2230*/  HMMA.16816.F32.BF16 R8, R36, R44, R76 ;  /* 0x0000002c2408723c */ /* 0x000ff0000004184c */
[C---:B------:R-:W-:Y:S01]  /*2240*/  HMMA.16816.F32.BF16 R128, R4.reuse, R52, R72 ;  /* 0x000000340480723c */ /* 0x040fe20000041848 */
[----:B------:R-:W-:Y:S07]  /*2250*/  LDSM.16.M88.4 R72, [R222+0x8000] ;  /* 0x00800000de48783b */ /* 0x000fee0000000200 */
[C---:B------:R-:W-:Y:S01]  /*2260*/  HMMA.16816.F32.BF16 R144, R4.reuse, R56, R48 ;  /* 0x000000380490723c */ /* 0x040fe20000041830 */
[----:B------:R-:W-:Y:S07]  /*2270*/  LDSM.16.M88.4 R48, [R221+0x8000] ;  /* 0x00800000dd30783b */ /* 0x000fee0000000200 */
[C---:B------:R-:W-:Y:S08]  /*2280*/  HMMA.16816.F32.BF16 R88, R4.reuse, R46, R84 ;  /* 0x0000002e0458723c */ /* 0x040ff00000041854 */
[C---:B------:R-:W-:Y:S08]  /*2290*/  HMMA.16816.F32.BF16 R116, R4.reuse, R54, R68 ;  /* 0x000000360474723c */ /* 0x040ff00000041844 */
[C---:B------:R-:W-:Y:S08]  /*22a0*/  HMMA.16816.F32.BF16 R132, R4.reuse, R62, R96 ;  /* 0x0000003e0484723c */ /* 0x040ff00000041860 */
[----:B------:R-:W-:Y:S01]  /*22b0*/  HMMA.16816.F32.BF16 R140, R4, R58, R92 ;  /* 0x0000003a048c723c */ /* 0x000fe2000004185c */
[----:B------:R-:W3:Y:S07]  /*22c0*/  LDSM.16.M88.4 R4, [R223+0x3000] ;  /* 0x00300000df04783b */ /* 0x000eee0000000200 */
[----:B------:R-:W-:Y:S08]  /*22d0*/  HMMA.16816.F32.BF16 R84, R36, R52, R100 ;  /* 0x000000342454723c */ /* 0x000ff00000041864 */
[----:B------:R-:W-:Y:S08]  /*22e0*/  HMMA.16816.F32.BF16 R112, R12, R18, RZ ;  /* 0x000000120c70723c */ /* 0x000ff000000418ff */
[----:B------:R-:W-:Y:S01]  /*22f0*/  HMMA.16816.F32.BF16 R100, R36, R60, R20 ;  /* 0x0000003c2464723c */ /* 0x000fe20000041814 */
[----:B------:R-:W4:Y:S07]  /*2300*/  LDSM.16.M88.4 R20, [R223+0x4000] ;  /* 0x00400000df14783b */ /* 0x000f2e0000000200 */
[C---:B------:R-:W-:Y:S08]  /*2310*/  HMMA.16816.F32.BF16 R16, R12.reuse, R24, RZ ;  /* 0x000000180c10723c */ /* 0x040ff000000418ff */
[----:B------:R-:W-:Y:S01]  /*2320*/  HMMA.16816.F32.BF16 R120, R12, R26, RZ ;  /* 0x0000001a0c78723c */ /* 0x000fe200000418ff */
[----:B------:R-:W5:Y:S04]  /*2330*/  LDSM.16.M88.4 R24, [R224+0x3000] ;  /* 0x00300000e018783b */ /* 0x000f680000000200 */
[----:B------:R-:W-:Y:S03]  /*2340*/  LDSM.16.M88.4 R12, [R224+0x4000] ;  /* 0x00400000e00c783b */ /* 0x000fe60000000200 */
[----:B--2---:R-:W-:Y:S08]  /*2350*/  HMMA.16816.F32.BF16 R8, R32, R80, R8 ;  /* 0x000000502008723c */ /* 0x004ff00000041808 */
[C---:B------:R-:W-:Y:S01]  /*2360*/  HMMA.16816.F32.BF16 R68, R36.reuse, R46, R112 ;  /* 0x0000002e2444723c */ /* 0x040fe20000041870 */
[----:B------:R-:W2:Y:S07]  /*2370*/  LDSM.16.M88.4 R44, [R221+0x7400] ;  /* 0x00740000dd2c783b */ /* 0x000eae0000000200 */
[C---:B------:R-:W-:Y:S01]  /*2380*/  HMMA.16816.F32.BF16 R148, R36.reuse, R56, R16 ;  /* 0x000000382494723c */ /* 0x040fe20000041810 */
[----:B------:R-:W2:Y:S07]  /*2390*/  LDSM.16.M88.4 R16, [R223+0x5000] ;  /* 0x00500000df10783b */ /* 0x000eae0000000200 */
[----:B------:R-:W-:Y:S08]  /*23a0*/  HMMA.16816.F32.BF16 R76, R36, R54, R108 ;  /* 0x00000036244c723c */ /* 0x000ff0000004186c */
[----:B-1----:R-:W-:Y:S08]  /*23b0*/  HMMA.16816.F32.BF16 R8, R28, R64, R8 ;  /* 0x000000401c08723c */ /* 0x002ff00000041808 */
[----:B---3--:R-:W-:Y:S08]  /*23c0*/  HMMA.16816.F32.BF16 R52, R4, R80, R104 ;  /* 0x000000500434723c */ /* 0x008ff00000041868 */
[C---:B------:R-:W-:Y:S08]  /*23d0*/  HMMA.16816.F32.BF16 R124, R36.reuse, R62, R124 ;  /* 0x0000003e247c723c */ /* 0x040ff0000004187c */
[----:B------:R-:W-:Y:S08]  /*23e0*/  HMMA.16816.F32.BF16 R120, R36, R58, R120 ;  /* 0x0000003a2478723c */ /* 0x000ff00000041878 */
[----:B----4-:R-:W-:Y:S01]  /*23f0*/  HMMA.16816.F32.BF16 R36, R20, R48, R8 ;  /* 0x000000301424723c */ /* 0x010fe20000041808 */
[----:B------:R-:W1:Y:S07]  /*2400*/  LDSM.16.M88.4 R8, [R224+0x5000] ;  /* 0x00500000e008783b */ /* 0x000e6e0000000200 */
[----:B-----5:R-:W-:Y:S08]  /*2410*/  HMMA.16816.F32.BF16 R52, R24, R64, R52 ;  /* 0x000000401834723c */ /* 0x020ff00000041834 */
[C---:B------:R-:W-:Y:S08]  /*2420*/  HMMA.16816.F32.BF16 R56, R32.reuse, R82, R68 ;  /* 0x000000522038723c */ /* 0x040ff00000041844 */
[-C--:B--2---:R-:W-:Y:S08]  /*2430*/  HMMA.16816.F32.BF16 R84, R32, R44.reuse, R84 ;  /* 0x0000002c2054723c */ /* 0x084ff00000041854 */
[C---:B------:R-:W-:Y:S08]  /*2440*/  HMMA.16816.F32.BF16 R92, R4.reuse, R44, R128 ;  /* 0x0000002c045c723c */ /* 0x040ff00000041880 */
[-C--:B------:R-:W-:Y:S08]  /*2450*/  HMMA.16816.F32.BF16 R116, R4, R46.reuse, R116 ;  /* 0x0000002e0474723c */ /* 0x080ff00000041874 */
[----:B------:R-:W-:Y:S01]  /*2460*/  HMMA.16816.F32.BF16 R96, R32, R46, R76 ;  /* 0x0000002e2060723c */ /* 0x000fe2000004184c */
[----:B------:R-:W-:Y:S07]  /*2470*/  LDSM.16.M88.4 R76, [R221+0x7800] ;  /* 0x00780000dd4c783b */ /* 0x000fee0000000200 */
[----:B------:R-:W-:Y:S01]  /*2480*/  HMMA.16816.F32.BF16 R44, R16, R48, R52 ;  /* 0x00000030102c723c */ /* 0x000fe20000041834 */
[----:B------:R-:W-:Y:S07]  /*2490*/  LDSM.16.M88.4 R52, [R221+0x8400] ;  /* 0x00840000dd34783b */ /* 0x000fee0000000200 */
[----:B------:R-:W-:Y:S01]  /*24a0*/  HMMA.16816.F32.BF16 R60, R12, R72, R36 ;  /* 0x000000480c3c723c */ /* 0x000fe20000041824 */
[----:B------:R-:W2:Y:S07]  /*24b0*/  LDSM.16.M88.4 R36, [R222+0x7400] ;  /* 0x00740000de24783b */ /* 0x000eae0000000200 */
[----:B------:R-:W-:Y:S08]  /*24c0*/  HMMA.16816.F32.BF16 R56, R28, R66, R56 ;  /* 0x000000421c38723c */ /* 0x000ff00000041838 */
[----:B------:R-:W-:Y:S03]  /*24d0*/  HMMA.16816.F32.BF16 R88, R4, R82, R88 ;  /* 0x000000520458723c */ /* 0x000fe60000041858 */
[----:B------:R-:W-:-:S04]  /*24e0*/  FMUL.FTZ R2, R60, UR8 ;  /* 0x000000083c027c20 */ /* 0x000fc80008410000 */
[----:B------:R3:W-:Y:S01]  /*24f0*/  MUFU.TANH R129, R2 ;  /* 0x0000000200817308 */ /* 0x0007e20000002400 */
[----:B-1----:R-:W-:Y:S08]  /*2500*/  HMMA.16816.F32.BF16 R68, R8, R72, R44 ;  /* 0x000000480844723c */ /* 0x002ff0000004182c */
[----:B------:R-:W-:Y:S08]  /*2510*/  HMMA.16816.F32.BF16 R44, R20, R50, R56 ;  /* 0x00000032142c723c */ /* 0x000ff00000041838 */
[----:B------:R-:W-:Y:S01]  /*2520*/  HMMA.16816.F32.BF16 R80, R24, R66, R88 ;  /* 0x000000421850723c */ /* 0x000fe20000041858 */
[----:B---3--:R-:W-:-:S04]  /*2530*/  FMUL.FTZ R2, R61, UR8 ;  /* 0x000000083d027c20 */ /* 0x008fc80008410000 */
[----:B------:R1:W-:Y:S03]  /*2540*/  MUFU.TANH R130, R2 ;  /* 0x0000000200827308 */ /* 0x0003e60000002400 */
[-C--:B--2---:R-:W-:Y:S01]  /*2550*/  HMMA.16816.F32.BF16 R56, R28, R36.reuse, R84 ;  /* 0x000000241c38723c */ /* 0x084fe20000041854 */
[----:B------:R-:W2:Y:S07]  /*2560*/  LDSM.16.M88.4 R84, [R221+0x7c00] ;  /* 0x007c0000dd54783b */ /* 0x000eae0000000200 */
[----:B------:R-:W-:Y:S01]  /*2570*/  HMMA.16816.F32.BF16 R64, R24, R36, R92 ;  /* 0x000000241840723c */ /* 0x000fe2000004185c */
[----:B-1----:R-:W-:-:S07]  /*2580*/  FMUL.FTZ R2, R62, UR8 ;  /* 0x000000083e027c20 */ /* 0x002fce0008410000 */
[----:B------:R-:W-:Y:S01]  /*2590*/  HMMA.16816.F32.BF16 R48, R16, R50, R80 ;  /* 0x000000321030723c */ /* 0x000fe20000041850 */
[----:B------:R1:W-:Y:S07]  /*25a0*/  MUFU.TANH R115, R2 ;  /* 0x0000000200737308 */ /* 0x0003ee0000002400 */
[-C--:B------:R-:W-:Y:S08]  /*25b0*/  HMMA.16816.F32.BF16 R56, R20, R52.reuse, R56 ;  /* 0x000000341438723c */ /* 0x080ff00000041838 */
[----:B------:R-:W-:Y:S01]  /*25c0*/  HMMA.16816.F32.BF16 R64, R16, R52, R64 ;  /* 0x000000341040723c */ /* 0x000fe20000041840 */
[----:B-1----:R-:W-:-:S07]  /*25d0*/  FMUL.FTZ R2, R63, UR8 ;  /* 0x000000083f027c20 */ /* 0x002fce0008410000 */
[-C--:B------:R-:W-:Y:S01]  /*25e0*/  HMMA.16816.F32.BF16 R60, R12, R74.reuse, R44 ;  /* 0x0000004a0c3c723c */ /* 0x080fe2000004182c */
[----:B------:R1:W-:Y:S01]  /*25f0*/  MUFU.TANH R128, R2 ;  /* 0x0000000200807308 */ /* 0x0003e20000002400 */
[----:B------:R-:W3:Y:S06]  /*2600*/  LDSM.16.M88.4 R44, [R222+0x8400] ;  /* 0x00840000de2c783b */ /* 0x000eec0000000200 */
[----:B------:R-:W-:Y:S08]  /*2610*/  HMMA.16816.F32.BF16 R48, R8, R74, R48 ;  /* 0x0000004a0830723c */ /* 0x000ff00000041830 */
[----:B------:R-:W-:Y:S01]  /*2620*/  HMMA.16816.F32.BF16 R72, R4, R76, R136 ;  /* 0x0000004c0448723c */ /* 0x000fe20000041888 */
[----:B-1----:R-:W-:-:S04]  /*2630*/  FMUL.FTZ R2, R68, UR8 ;  /* 0x0000000844027c20 */ /* 0x002fc80008410000 */
[----:B------:R1:W-:Y:S03]  /*2640*/  MUFU.TANH R113, R2 ;  /* 0x0000000200717308 */ /* 0x0003e60000002400 */
[C---:B--2---:R-:W-:Y:S08]  /*2650*/  HMMA.16816.F32.BF16 R88, R4.reuse, R84, R144 ;  /* 0x000000540458723c */ /* 0x044ff00000041890 */
[C---:B------:R-:W-:Y:S08]  /*2660*/  HMMA.16816.F32.BF16 R80, R4.reuse, R78, R132 ;  /* 0x0000004e0450723c */ /* 0x040ff00000041884 */
[----:B------:R-:W-:Y:S01]  /*2670*/  HMMA.16816.F32.BF16 R92, R4, R86, R140 ;  /* 0x00000056045c723c */ /* 0x000fe2000004188c */
[----:B-1----:R-:W-:-:S04]  /*2680*/  FMUL.FTZ R2, R69, UR8 ;  /* 0x0000000845027c20 */ /* 0x002fc80008410000 */
[----:B------:R1:W-:Y:S03]  /*2690*/  MUFU.TANH R114, R2 ;  /* 0x0000000200727308 */ /* 0x0003e60000002400 */
[----:B------:R-:W-:Y:S08]  /*26a0*/  HMMA.16816.F32.BF16 R4, R24, R38, R116 ;  /* 0x000000261804723c */ /* 0x000ff00000041874 */
[----:B---3--:R-:W-:Y:S01]  /*26b0*/  HMMA.16816.F32.BF16 R64, R8, R44, R64 ;  /* 0x0000002c0840723c */ /* 0x008fe20000041840 */
[----:B-1----:R-:W-:-:S04]  /*26c0*/  FMUL.FTZ R2, R70, UR8 ;  /* 0x0000000846027c20 */ /* 0x002fc80008410000 */
[----:B------:R1:W2:Y:S02]  /*26d0*/  MUFU.TANH R109, R2 ;  /* 0x00000002006d7308 */ /* 0x0002a40000002400 */
[----:B-1----:R-:W-:-:S06]  /*26e0*/  FMUL.FTZ R2, R71, UR8 ;  /* 0x0000000847027c20 */ /* 0x002fcc0008410000 */
[----:B------:R1:W3:Y:S02]  /*26f0*/  MUFU.TANH R110, R2 ;  /* 0x00000002006e7308 */ /* 0x0002e40000002400 */
[----:B-1----:R-:W-:-:S06]  /*2700*/  FMUL.FTZ R2, R60, UR8 ;  /* 0x000000083c027c20 */ /* 0x002fcc0008410000 */
[----:B------:R1:W-:Y:S02]  /*2710*/  MUFU.TANH R111, R2 ;  /* 0x00000002006f7308 */ /* 0x0003e40000002400 */
[----:B-1----:R-:W-:-:S06]  /*2720*/  FMUL.FTZ R2, R61, UR8 ;  /* 0x000000083d027c20 */ /* 0x002fcc0008410000 */
[----:B------:R1:W-:Y:S02]  /*2730*/  MUFU.TANH R112, R2 ;  /* 0x0000000200707308 */ /* 0x0003e40000002400 */
[----:B-1----:R-:W-:-:S06]  /*2740*/  FMUL.FTZ R2, R62, UR8 ;  /* 0x000000083e027c20 */ /* 0x002fcc0008410000 */
[----:B------:R1:W-:Y:S02]  /*2750*/  MUFU.TANH R106, R2 ;  /* 0x00000002006a7308 */ /* 0x0003e40000002400 */
[----:B-1----:R-:W-:Y:S02]  /*2760*/  FMUL.FTZ R2, R63, UR8 ;  /* 0x000000083f027c20 */ /* 0x002fe40008410000 */
[----:B------:R-:W-:Y:S04]  /*2770*/  HMMA.16816.F32.BF16 R60, R12, R44, R56 ;  /* 0x0000002c0c3c723c */ /* 0x000fe80000041838 */
[----:B------:R1:W-:Y:S04]  /*2780*/  MUFU.TANH R108, R2 ;  /* 0x00000002006c7308 */ /* 0x0003e80000002400 */
[----:B------:R-:W-:Y:S01]  /*2790*/  HMMA.16816.F32.BF16 R56, R28, R38, R96 ;  /* 0x000000261c38723c */ /* 0x000fe20000041860 */
[----:B------:R-:W-:Y:S01]  /*27a0*/  LDSM.16.M88.4 R36, [R221+0x8800] ;  /* 0x00880000dd24783b */ /* 0x000fe20000000200 */
[----:B-1----:R-:W-:-:S04]  /*27b0*/  FMUL.FTZ R2, R48, UR8 ;  /* 0x0000000830027c20 */ /* 0x002fc80008410000 */
[----:B------:R1:W-:-:S14]  /*27c0*/  MUFU.TANH R104, R2 ;  /* 0x0000000200687308 */ /* 0x0003dc0000002400 */
[-C--:B------:R-:W-:Y:S08]  /*27d0*/  HMMA.16816.F32.BF16 R56, R20, R54.reuse, R56 ;  /* 0x000000361438723c */ /* 0x080ff00000041838 */
[----:B------:R-:W-:Y:S01]  /*27e0*/  HMMA.16816.F32.BF16 R52, R16, R54, R4 ;  /* 0x000000361034723c */ /* 0x000fe20000041804 */
[----:B------:R-:W-:Y:S01]  /*27f0*/  LDSM.16.M88.4 R4, [R222+0x8800] ;  /* 0x00880000de04783b */ /* 0x000fe20000000200 */
[----:B-1----:R-:W-:-:S04]  /*2800*/  FMUL.FTZ R2, R49, UR8 ;  /* 0x0000000831027c20 */ /* 0x002fc80008410000 */
[----:B------:R1:W-:Y:S06]  /*2810*/  MUFU.TANH R105, R2 ;  /* 0x0000000200697308 */ /* 0x0003ec0000002400 */
[----:B------:R-:W-:Y:S01]  /*2820*/  HMMA.16816.F32.BF16 R68, R12, R46, R56 ;  /* 0x0000002e0c44723c */ /* 0x000fe20000041838 */
[----:B-1----:R-:W-:-:S04]  /*2830*/  FMUL.FTZ R2, R50, UR8 ;  /* 0x0000000832027c20 */ /* 0x002fc80008410000 */
[----:B------:R1:W4:Y:S02]  /*2840*/  MUFU.TANH R42, R2 ;  /* 0x00000002002a7308 */ /* 0x0003240000002400 */
[----:B-1----:R-:W-:Y:S02]  /*2850*/  FMUL.FTZ R2, R51, UR8 ;  /* 0x0000000833027c20 */ /* 0x002fe40008410000 */
[----:B------:R-:W1:Y:S04]  /*2860*/  LDSM.16.M88.4 R48, [R222+0x7800] ;  /* 0x00780000de30783b */ /* 0x000e680000000200 */
[----:B------:R5:W4:Y:S02]  /*2870*/  MUFU.TANH R41, R2 ;  /* 0x0000000200297308 */ /* 0x000b240000002400 */
[----:B-----5:R-:W-:-:S06]  /*2880*/  FMUL.FTZ R2, R60, UR8 ;  /* 0x000000083c027c20 */ /* 0x020fcc0008410000 */
[----:B------:R5:W-:Y:S02]  /*2890*/  MUFU.TANH R138, R2 ;  /* 0x00000002008a7308 */ /* 0x000be40000002400 */
[----:B-----5:R-:W-:-:S06]  /*28a0*/  FMUL.FTZ R2, R61, UR8 ;  /* 0x000000083d027c20 */ /* 0x020fcc0008410000 */
[----:B------:R5:W-:Y:S02]  /*28b0*/  MUFU.TANH R137, R2 ;  /* 0x0000000200897308 */ /* 0x000be40000002400 */
[----:B-----5:R-:W-:-:S06]  /*28c0*/  FMUL.FTZ R2, R62, UR8 ;  /* 0x000000083e027c20 */ /* 0x020fcc0008410000 */
[----:B------:R5:W-:Y:S02]  /*28d0*/  MUFU.TANH R144, R2 ;  /* 0x0000000200907308 */ /* 0x000be40000002400 */
[----:B-----5:R-:W-:Y:S02]  /*28e0*/  FMUL.FTZ R2, R63, UR8 ;  /* 0x000000083f027c20 */ /* 0x020fe40008410000 */
[----:B------:R-:W-:Y:S04]  /*28f0*/  HMMA.16816.F32.BF16 R60, R32, R76, R100 ;  /* 0x0000004c203c723c */ /* 0x000fe80000041864 */
[----:B------:R5:W-:Y:S02]  /*2900*/  MUFU.TANH R139, R2 ;  /* 0x00000002008b7308 */ /* 0x000be40000002400 */
[----:B-----5:R-:W-:-:S14]  /*2910*/  FMUL.FTZ R2, R64, UR8 ;  /* 0x0000000840027c20 */ /* 0x020fdc0008410000 */
[----:B-1----:R-:W-:Y:S01]  /*2920*/  HMMA.16816.F32.BF16 R56, R28, R48, R60 ;  /* 0x000000301c38723c */ /* 0x002fe2000004183c */
[----:B------:R1:W-:Y:S07]  /*2930*/  MUFU.TANH R101, R2 ;  /* 0x0000000200657308 */ /* 0x0003ee0000002400 */
[----:B------:R-:W-:Y:S08]  /*2940*/  HMMA.16816.F32.BF16 R60, R8, R46, R52 ;  /* 0x0000002e083c723c */ /* 0x000ff00000041834 */
[----:B------:R-:W-:Y:S01]  /*2950*/  HMMA.16816.F32.BF16 R52, R32, R78, R124 ;  /* 0x0000004e2034723c */ /* 0x000fe2000004187c */
[----:B-1----:R-:W-:-:S07]  /*2960*/  FMUL.FTZ R2, R65, UR8 ;  /* 0x0000000841027c20 */ /* 0x002fce0008410000 */
[----:B------:R-:W-:Y:S01]  /*2970*/  HMMA.16816.F32.BF16 R44, R20, R36, R56 ;  /* 0x00000024142c723c */ /* 0x000fe20000041838 */
[----:B------:R1:W-:Y:S01]  /*2980*/  MUFU.TANH R102, R2 ;  /* 0x0000000200667308 */ /* 0x0003e20000002400 */
[----:B------:R-:W5:Y:S01]  /*2990*/  LDSM.16.M88.4 R56, [R222+0x7c00] ;  /* 0x007c0000de38783b */ /* 0x000f620000000200 */
[----:B-1----:R-:W-:-:S06]  /*29a0*/  FMUL.FTZ R2, R66, UR8 ;  /* 0x0000000842027c20 */ /* 0x002fcc0008410000 */
[----:B------:R1:W4:Y:S02]  /*29b0*/  MUFU.TANH R132, R2 ;  /* 0x0000000200847308 */ /* 0x0003240000002400 */
[----:B-1----:R-:W-:Y:S02]  /*29c0*/  FMUL.FTZ R2, R67, UR8 ;  /* 0x0000000843027c20 */ /* 0x002fe40008410000 */
[----:B------:R-:W-:Y:S04]  /*29d0*/  HMMA.16816.F32.BF16 R64, R24, R48, R72 ;  /* 0x000000301840723c */ /* 0x000fe80000041848 */
[----:B------:R1:W4:Y:S02]  /*29e0*/  MUFU.TANH R107, R2 ;  /* 0x00000002006b7308 */ /* 0x0003240000002400 */
        /* <DEDUP_REMOVED lines=9> */
[----:B------:R-:W-:Y:S08]  /*2a80*/  HMMA.16816.F32.BF16 R64, R12, R4, R44 ;  /* 0x000000040c40723c */ /* 0x000ff0000004182c */
[----:B------:R-:W-:Y:S01]  /*2a90*/  HMMA.16816.F32.BF16 R44, R28, R50, R52 ;  /* 0x000000321c2c723c */ /* 0x000fe20000041834 */
[----:B-1----:R-:W-:-:S04]  /*2aa0*/  FMUL.FTZ R2, R60, UR8 ;  /* 0x000000083c027c20 */ /* 0x002fc80008410000 */
[----:B------:R1:W-:Y:S03]  /*2ab0*/  MUFU.TANH R100, R2 ;  /* 0x0000000200647308 */ /* 0x0003e60000002400 */
[----:B------:R-:W-:Y:S08]  /*2ac0*/  HMMA.16816.F32.BF16 R48, R24, R50, R80 ;  /* 0x000000321830723c */ /* 0x000ff00000041850 */
[----:B------:R-:W-:Y:S08]  /*2ad0*/  HMMA.16816.F32.BF16 R52, R8, R4, R68 ;  /* 0x000000040834723c */ /* 0x000ff00000041844 */
[----:B------:R-:W-:Y:S01]  /*2ae0*/  HMMA.16816.F32.BF16 R44, R20, R38, R44 ;  /* 0x00000026142c723c */ /* 0x000fe2000004182c */
[----:B-1----:R-:W-:-:S04]  /*2af0*/  FMUL.FTZ R2, R61, UR8 ;  /* 0x000000083d027c20 */ /* 0x002fc80008410000 */
[----:B------:R1:W-:Y:S03]  /*2b00*/  MUFU.TANH R99, R2 ;  /* 0x0000000200637308 */ /* 0x0003e60000002400 */
[----:B------:R-:W-:Y:S08]  /*2b10*/  HMMA.16816.F32.BF16 R48, R16, R38, R48 ;  /* 0x000000261030723c */ /* 0x000ff00000041830 */
[----:B------:R-:W-:Y:S01]  /*2b20*/  HMMA.16816.F32.BF16 R68, R32, R84, R148 ;  /* 0x000000542044723c */ /* 0x000fe20000041894 */
[----:B-1----:R-:W-:-:S07]  /*2b30*/  FMUL.FTZ R2, R62, UR8 ;  /* 0x000000083e027c20 */ /* 0x002fce0008410000 */
[----:B-----5:R-:W-:Y:S01]  /*2b40*/  HMMA.16816.F32.BF16 R36, R24, R56, R88 ;  /* 0x000000381824723c */ /* 0x020fe20000041858 */
[----:B------:R1:W-:Y:S07]  /*2b50*/  MUFU.TANH R96, R2 ;  /* 0x0000000200607308 */ /* 0x0003ee0000002400 */
[-C--:B------:R-:W-:Y:S08]  /*2b60*/  HMMA.16816.F32.BF16 R72, R12, R6.reuse, R44 ;  /* 0x000000060c48723c */ /* 0x080ff0000004182c */
[----:B------:R-:W-:Y:S01]  /*2b70*/  HMMA.16816.F32.BF16 R48, R8, R6, R48 ;  /* 0x000000060830723c */ /* 0x000fe20000041830 */
[----:B-1----:R-:W-:-:S02]  /*2b80*/  FMUL.FTZ R2, R63, UR8 ;  /* 0x000000083f027c20 */ /* 0x002fc40008410000 */
[----:B------:R-:W1:Y:S05]  /*2b90*/  LDSM.16.M88.4 R60, [R221+0x8c00] ;  /* 0x008c0000dd3c783b */ /* 0x000e6a0000000200 */
[----:B------:R-:W-:Y:S01]  /*2ba0*/  HMMA.16816.F32.BF16 R44, R32, R86, R120 ;  /* 0x00000056202c723c */ /* 0x000fe20000041878 */
[----:B------:R5:W-:Y:S02]  /*2bb0*/  MUFU.TANH R83, R2 ;  /* 0x0000000200537308 */ /* 0x000be40000002400 */
[----:B------:R-:W-:Y:S01]  /*2bc0*/  FMUL.FTZ R33, R74, UR8 ;  /* 0x000000084a217c20 */ /* 0x000fe20008410000 */
[----:B------:R-:W-:-:S04]  /*2bd0*/  FMUL.FTZ R3, R72, UR8 ;  /* 0x0000000848037c20 */ /* 0x000fc80008410000 */
[----:B------:R-:W-:Y:S01]  /*2be0*/  HMMA.16816.F32.BF16 R24, R24, R58, R92 ;  /* 0x0000003a1818723c */ /* 0x000fe2000004185c */
[----:B------:R-:W-:Y:S02]  /*2bf0*/  MUFU.TANH R76, R33 ;  /* 0x00000021004c7308 */ /* 0x000fe40000002400 */
[----:B------:R-:W-:-:S06]  /*2c00*/  FMUL.FTZ R34, R48, UR8 ;  /* 0x0000000830227c20 */ /* 0x000fcc0008410000 */
[----:B------:R-:W-:Y:S01]  /*2c10*/  MUFU.TANH R77, R3 ;  /* 0x00000003004d7308 */ /* 0x000fe20000002400 */
[----:B-----5:R-:W-:-:S07]  /*2c20*/  FMUL.FTZ R2, R64, UR8 ;  /* 0x0000000840027c20 */ /* 0x020fce0008410000 */
[----:B------:R5:W-:Y:S08]  /*2c30*/  MUFU.TANH R97, R2 ;  /* 0x0000000200617308 */ /* 0x000bf00000002400 */
[----:B------:R-:W-:Y:S01]  /*2c40*/  MUFU.TANH R74, R34 ;  /* 0x00000022004a7308 */ /* 0x000fe20000002400 */
[----:B-1----:R-:W-:Y:S01]  /*2c50*/  HMMA.16816.F32.BF16 R4, R16, R60, R36 ;  /* 0x0000003c1004723c */ /* 0x002fe20000041824 */
[----:B------:R-:W-:Y:S01]  /*2c60*/  FMUL.FTZ R36, R49, UR8 ;  /* 0x0000000831247c20 */ /* 0x000fe20008410000 */
[----:B-----5:R-:W-:-:S05]  /*2c70*/  FMUL.FTZ R2, R65, UR8 ;  /* 0x0000000841027c20 */ /* 0x020fca0008410000 */
[----:B------:R-:W-:Y:S01]  /*2c80*/  MUFU.TANH R49, R36 ;  /* 0x0000002400317308 */ /* 0x000fe20000002400 */
[----:B------:R-:W-:Y:S01]  /*2c90*/  HMMA.16816.F32.BF16 R16, R16, R62, R24 ;  /* 0x0000003e1010723c */ /* 0x000fe20000041818 */
[----:B------:R-:W-:-:S06]  /*2ca0*/  FMUL.FTZ R24, R51, UR8 ;  /* 0x0000000833187c20 */ /* 0x000fcc0008410000 */
[----:B------:R1:W-:Y:S08]  /*2cb0*/  MUFU.TANH R98, R2 ;  /* 0x0000000200627308 */ /* 0x0003f00000002400 */
[----:B------:R-:W-:Y:S01]  /*2cc0*/  MUFU.TANH R27, R24 ;  /* 0x00000018001b7308 */ /* 0x000fe20000002400 */
[----:B-1----:R-:W-:-:S07]  /*2cd0*/  FMUL.FTZ R2, R66, UR8 ;  /* 0x0000000842027c20 */ /* 0x002fce0008410000 */
[----:B------:R1:W-:Y:S02]  /*2ce0*/  MUFU.TANH R82, R2 ;  /* 0x0000000200527308 */ /* 0x0003e40000002400 */
[----:B-1----:R-:W-:Y:S02]  /*2cf0*/  FMUL.FTZ R2, R67, UR8 ;  /* 0x0000000843027c20 */ /* 0x002fe40008410000 */
[----:B------:R-:W1:Y:S01]  /*2d00*/  LDSM.16.M88.4 R64, [R222+0x8c00] ;  /* 0x008c0000de40783b */ /* 0x000e620000000200 */
[----:B------:R-:W-:-:S04]  /*2d10*/  DEPBAR.LE SB0, 0x0 ;  /* 0x000080000000791a */ /* 0x000fc80000000000 */
[----:B------:R5:W-:Y:S02]  /*2d20*/  MUFU.TANH R84, R2 ;  /* 0x0000000200547308 */ /* 0x000be40000002400 */
[----:B-----5:R-:W-:-:S06]  /*2d30*/  FMUL.FTZ R2, R52, UR8 ;  /* 0x0000000834027c20 */ /* 0x020fcc0008410000 */
[----:B------:R5:W-:Y:S01]  /*2d40*/  MUFU.TANH R80, R2 ;  /* 0x0000000200507308 */ /* 0x000be20000002400 */
[----:B-1----:R-:W-:Y:S01]  /*2d50*/  HMMA.16816.F32.BF16 R16, R8, R66, R16 ;  /* 0x000000420810723c */ /* 0x002fe20000041810 */
[----:B-----5:R-:W-:-:S06]  /*2d60*/  FMUL.FTZ R2, R53, UR8 ;  /* 0x0000000835027c20 */ /* 0x020fcc0008410000 */
[----:B------:R1:W-:Y:S02]  /*2d70*/  MUFU.TANH R81, R2 ;  /* 0x0000000200517308 */ /* 0x0003e40000002400 */
[----:B-1----:R-:W-:-:S06]  /*2d80*/  FMUL.FTZ R2, R54, UR8 ;  /* 0x0000000836027c20 */ /* 0x002fcc0008410000 */
[----:B------:R1:W-:Y:S02]  /*2d90*/  MUFU.TANH R79, R2 ;  /* 0x00000002004f7308 */ /* 0x0003e40000002400 */
[----:B-1----:R-:W-:-:S06]  /*2da0*/  FMUL.FTZ R2, R55, UR8 ;  /* 0x0000000837027c20 */ /* 0x002fcc0008410000 */
[----:B------:R1:W5:Y:S02]  /*2db0*/  MUFU.TANH R78, R2 ;  /* 0x00000002004e7308 */ /* 0x0003640000002400 */
[----:B-1----:R-:W-:-:S05]  /*2dc0*/  LOP3.LUT R2, R154, 0x6, RZ, 0xc0, !PT ;  /* 0x000000069a027812 */ /* 0x002fca00078ec0ff */
[----:B------:R-:W-:-:S04]  /*2dd0*/  IMAD R2, R43, 0x40, R2 ;  /* 0x000000402b027824 */ /* 0x000fc800078e0202 */
[C---:B------:R-:W-:Y:S01]  /*2de0*/  VIADD R32, R2.reuse, 0x1 ;  /* 0x0000000102207836 */ /* 0x040fe20000000000 */
[----:B------:R-:W-:Y:S01]  /*2df0*/  BAR.SYNC.DEFER_BLOCKING 0x0 ;  /* 0x0000000000007b1d */ /* 0x000fe20000010000 */
[C---:B------:R-:W-:Y:S01]  /*2e00*/  VIADD R33, R2.reuse, 0x9 ;  /* 0x0000000902217836 */ /* 0x040fe20000000000 */
[CC--:B------:R-:W-:Y:S01]  /*2e10*/  ISETP.GE.AND P4, PT, R2.reuse, R40.reuse, PT ;  /* 0x000000280200720c */ /* 0x0c0fe20003f86270 */
[----:B------:R-:W-:Y:S01]  /*2e20*/  VIADD R3, R2, 0x8 ;  /* 0x0000000802037836 */ /* 0x000fe20000000000 */
[-C--:B------:R-:W-:Y:S01]  /*2e30*/  ISETP.GE.AND P3, PT, R32, R40.reuse, PT ;  /* 0x000000282000720c */ /* 0x080fe20003f66270 */
[----:B------:R-:W-:Y:S01]  /*2e40*/  VIADD R32, R2, 0x10 ;  /* 0x0000001002207836 */ /* 0x000fe20000000000 */
[-C--:B------:R-:W-:Y:S02]  /*2e50*/  ISETP.GE.AND P1, PT, R33, R40.reuse, PT ;  /* 0x000000282100720c */ /* 0x080fe40003f26270 */
[-C--:B------:R-:W-:Y:S02]  /*2e60*/  ISETP.GE.AND P2, PT, R3, R40.reuse, PT ;  /* 0x000000280300720c */ /* 0x080fe40003f46270 */
[----:B------:R-:W-:-:S02]  /*2e70*/  ISETP.GE.AND P0, PT, R32, R40, PT ;  /* 0x000000282000720c */ /* 0x000fc40003f06270 */
[----:B------:R-:W-:Y:S01]  /*2e80*/  HMMA.16816.F32.BF16 R32, R8, R64, R4 ;  /* 0x000000400820723c */ /* 0x000fe20000041804 */
[----:B------:R-:W-:Y:S01]  /*2e90*/  FMUL.FTZ R4, R50, UR8 ;  /* 0x0000000832047c20 */ /* 0x000fe20008410000 */
[C---:B------:R-:W-:Y:S02]  /*2ea0*/  IADD3 R3, PT, PT, R2.reuse, 0x11, RZ ;  /* 0x0000001102037810 */ /* 0x040fe40007ffe0ff */
[----:B--2---:R-:W-:Y:S01]  /*2eb0*/  FSEL R48, R109, -INF , !P4 ;  /* 0xff8000006d307808 */ /* 0x004fe20006000000 */
[----:B------:R1:W2:Y:S01]  /*2ec0*/  MUFU.TANH R72, R4 ;  /* 0x0000000400487308 */ /* 0x0002a20000002400 */
[----:B------:R-:W-:Y:S01]  /*2ed0*/  ISETP.GE.AND P5, PT, R3, R40, PT ;  /* 0x000000280300720c */ /* 0x000fe20003fa6270 */
[----:B------:R-:W-:Y:S01]  /*2ee0*/  VIADD R3, R2, 0x18 ;  /* 0x0000001802037836 */ /* 0x000fe20000000000 */
[----:B------:R-:W-:Y:S02]  /*2ef0*/  FSEL R39, R113, -INF , !P4 ;  /* 0xff80000071277808 */ /* 0x000fe40006000000 */
[----:B------:R-:W-:-:S02]  /*2f00*/  FSEL R55, R115, -INF , !P4 ;  /* 0xff80000073377808 */ /* 0x000fc40006000000 */
[----:B------:R-:W-:Y:S02]  /*2f10*/  FSEL R53, R129, -INF , !P4 ;  /* 0xff80000081357808 */ /* 0x000fe40006000000 */
[-C--:B------:R-:W-:Y:S01]  /*2f20*/  ISETP.GE.AND P4, PT, R3, R40.reuse, PT ;  /* 0x000000280300720c */ /* 0x080fe20003f86270 */
[----:B------:R-:W-:Y:S01]  /*2f30*/  VIADD R3, R2, 0x19 ;  /* 0x0000001902037836 */ /* 0x000fe20000000000 */
[----:B---3--:R-:W-:Y:S02]  /*2f40*/  FSEL R43, R110, -INF , !P3 ;  /* 0xff8000006e2b7808 */ /* 0x008fe40005800000 */
[----:B------:R-:W-:Y:S01]  /*2f50*/  FSEL R38, R114, -INF , !P3 ;  /* 0xff80000072267808 */ /* 0x000fe20005800000 */
[----:B------:R-:W-:Y:S01]  /*2f60*/  FMUL.FTZ R32, R32, UR8 ;  /* 0x0000000820207c20 */ /* 0x000fe20008410000 */
[----:B------:R-:W-:Y:S01]  /*2f70*/  FSEL R54, R128, -INF , !P3 ;  /* 0xff80000080367808 */ /* 0x000fe20005800000 */
[----:B------:R-:W-:Y:S01]  /*2f80*/  FMUL.FTZ R8, R33, UR8 ;  /* 0x0000000821087c20 */ /* 0x000fe20008410000 */
[----:B------:R-:W-:Y:S01]  /*2f90*/  FSEL R52, R130, -INF , !P3 ;  /* 0xff80000082347808 */ /* 0x000fe20005800000 */
[C---:B-1----:R-:W-:Y:S01]  /*2fa0*/  HMMA.16816.F32.BF16 R4, R28.reuse, R56, R68 ;  /* 0x000000381c04723c */ /* 0x042fe20000041844 */
[-C--:B------:R-:W-:Y:S01]  /*2fb0*/  ISETP.GE.AND P3, PT, R3, R40.reuse, PT ;  /* 0x000000280300720c */ /* 0x080fe20003f66270 */
[----:B------:R-:W-:Y:S01]  /*2fc0*/  VIADD R3, R2, 0x20 ;  /* 0x0000002002037836 */ /* 0x000fe20000000000 */
[----:B----4-:R-:W-:Y:S01]  /*2fd0*/  FSEL R42, R42, -INF , !P2 ;  /* 0xff8000002a2a7808 */ /* 0x010fe20005000000 */
[----:B------:R-:W1:Y:S01]  /*2fe0*/  MUFU.TANH R32, R32 ;  /* 0x0000002000207308 */ /* 0x000e620000002400 */
[----:B------:R-:W-:Y:S01]  /*2ff0*/  FSEL R37, R104, -INF , !P2 ;  /* 0xff80000068257808 */ /* 0x000fe20005000000 */
[----:B------:R-:W-:Y:S01]  /*3000*/  FMUL.FTZ R24, R34, UR8 ;  /* 0x0000000822187c20 */ /* 0x000fe20008410000 */
[----:B------:R-:W-:Y:S01]  /*3010*/  FSEL R51, R106, -INF , !P2 ;  /* 0xff8000006a337808 */ /* 0x000fe20005000000 */
[----:B------:R-:W-:Y:S01]  /*3020*/  HMMA.16816.F32.BF16 R28, R28, R58, R44 ;  /* 0x0000003a1c1c723c */ /* 0x000fe2000004182c */
[----:B------:R-:W-:Y:S01]  /*3030*/  FSEL R50, R111, -INF , !P2 ;  /* 0xff8000006f327808 */ /* 0x000fe20005000000 */
[----:B------:R-:W-:Y:S01]  /*3040*/  FMUL.FTZ R9, R35, UR8 ;  /* 0x0000000823097c20 */ /* 0x000fe20008410000 */
[----:B------:R-:W-:Y:S01]  /*3050*/  ISETP.GE.AND P2, PT, R3, R40, PT ;  /* 0x000000280300720c */ /* 0x000fe20003f46270 */
[----:B------:R-:W-:Y:S01]  /*3060*/  VIADD R3, R2, 0x21 ;  /* 0x0000002102037836 */ /* 0x000fe20000000000 */
[----:B------:R-:W-:Y:S01]  /*3070*/  FSEL R41, R41, -INF , !P1 ;  /* 0xff80000029297808 */ /* 0x000fe20004800000 */
[----:B------:R3:W4:Y:S01]  /*3080*/  MUFU.TANH R25, R8 ;  /* 0x0000000800197308 */ /* 0x0007220000002400 */
[----:B------:R-:W-:-:S02]  /*3090*/  FSEL R36, R105, -INF , !P1 ;  /* 0xff80000069247808 */ /* 0x000fc40004800000 */
[----:B------:R-:W-:Y:S02]  /*30a0*/  FSEL R45, R108, -INF , !P1 ;  /* 0xff8000006c2d7808 */ /* 0x000fe40004800000 */
[----:B------:R-:W-:Y:S01]  /*30b0*/  FSEL R44, R112, -INF , !P1 ;  /* 0xff800000702c7808 */ /* 0x000fe20004800000 */
[C---:B------:R-:W-:Y:S01]  /*30c0*/  HMMA.16816.F32.BF16 R4, R20.reuse, R60, R4 ;  /* 0x0000003c1404723c */ /* 0x040fe20000041804 */
[----:B------:R-:W-:Y:S01]  /*30d0*/  ISETP.GE.AND P1, PT, R3, R40, PT ;  /* 0x000000280300720c */ /* 0x000fe20003f26270 */
[----:B------:R-:W-:Y:S01]  /*30e0*/  VIADD R3, R2, 0x28 ;  /* 0x0000002802037836 */ /* 0x000fe20000000000 */
[----:B------:R-:W-:Y:S01]  /*30f0*/  FSEL R132, R132, -INF , !P0 ;  /* 0xff80000084847808 */ /* 0x000fe20004000000 */
[----:B------:R-:W1:Y:S01]  /*3100*/  MUFU.TANH R26, R24 ;  /* 0x00000018001a7308 */ /* 0x000e620000002400 */
[----:B------:R-:W-:Y:S02]  /*3110*/  FSEL R47, R101, -INF , !P0 ;  /* 0xff800000652f7808 */ /* 0x000fe40004000000 */
[----:B------:R-:W-:Y:S01]  /*3120*/  FSEL R144, R144, -INF , !P0 ;  /* 0xff80000090907808 */ /* 0x000fe20004000000 */
[----:B------:R-:W-:Y:S01]  /*3130*/  HMMA.16816.F32.BF16 R20, R20, R62, R28 ;  /* 0x0000003e1414723c */ /* 0x000fe2000004181c */
[----:B------:R-:W-:-:S02]  /*3140*/  FSEL R138, R138, -INF , !P0 ;  /* 0xff8000008a8a7808 */ /* 0x000fc40004000000 */
[-C--:B------:R-:W-:Y:S01]  /*3150*/  ISETP.GE.AND P0, PT, R3, R40.reuse, PT ;  /* 0x000000280300720c */ /* 0x080fe20003f06270 */
[----:B---3--:R-:W-:Y:S01]  /*3160*/  FMUL.FTZ R8, R16, UR8 ;  /* 0x0000000810087c20 */ /* 0x008fe20008410000 */
[----:B------:R-:W-:Y:S01]  /*3170*/  IADD3 R3, PT, PT, R2, 0x29, RZ ;  /* 0x0000002902037810 */ /* 0x000fe20007ffe0ff */
[----:B------:R3:W1:Y:S01]  /*3180*/  MUFU.TANH R24, R9 ;  /* 0x0000000900187308 */ /* 0x0006620000002400 */
[----:B------:R-:W-:Y:S02]  /*3190*/  FSEL R107, R107, -INF , !P5 ;  /* 0xff8000006b6b7808 */ /* 0x000fe40006800000 */
[----:B------:R-:W-:Y:S02]  /*31a0*/  FSEL R56, R102, -INF , !P5 ;  /* 0xff80000066387808 */ /* 0x000fe40006800000 */
[----:B------:R-:W-:Y:S01]  /*31b0*/  FSEL R139, R139, -INF , !P5 ;  /* 0xff8000008b8b7808 */ /* 0x000fe20006800000 */
[C---:B------:R-:W-:Y:S01]  /*31c0*/  HMMA.16816.F32.BF16 R28, R12.reuse, R64, R4 ;  /* 0x000000400c1c723c */ /* 0x040fe20000041804 */
[----:B------:R-:W-:Y:S01]  /*31d0*/  FSEL R137, R137, -INF , !P5 ;  /* 0xff80000089897808 */ /* 0x000fe20006800000 */
[----:B------:R-:W-:Y:S01]  /*31e0*/  FMUL.FTZ R4, R17, UR8 ;  /* 0x0000000811047c20 */ /* 0x000fe20008410000 */
[----:B------:R-:W-:Y:S01]  /*31f0*/  ISETP.GE.AND P5, PT, R3, R40, PT ;  /* 0x000000280300720c */ /* 0x000fe20003fa6270 */
[----:B------:R-:W-:Y:S01]  /*3200*/  VIADD R3, R2, 0x30 ;  /* 0x0000003002037836 */ /* 0x000fe20000000000 */
[----:B-----5:R-:W-:Y:S01]  /*3210*/  FSEL R171, R78, -INF , !P1 ;  /* 0xff8000004eab7808 */ /* 0x020fe20004800000 */
[----:B------:R-:W1:Y:S01]  /*3220*/  MUFU.TANH R10, R4 ;  /* 0x00000004000a7308 */ /* 0x000e620000002400 */
[----:B------:R-:W-:Y:S01]  /*3230*/  FSEL R147, R81, -INF , !P1 ;  /* 0xff80000051937808 */ /* 0x000fe20004800000 */
[----:B------:R-:W-:Y:S01]  /*3240*/  HMMA.16816.F32.BF16 R20, R12, R66, R20 ;  /* 0x000000420c14723c */ /* 0x000fe20000041814 */
[----:B------:R-:W-:-:S02]  /*3250*/  FSEL R194, R84, -INF , !P1 ;  /* 0xff80000054c27808 */ /* 0x000fc40004800000 */
[----:B------:R-:W-:Y:S01]  /*3260*/  FSEL R193, R98, -INF , !P1 ;  /* 0xff80000062c17808 */ /* 0x000fe20004800000 */
[----:B---3--:R-:W-:Y:S01]  /*3270*/  FMUL.FTZ R9, R19, UR8 ;  /* 0x0000000813097c20 */ /* 0x008fe20008410000 */
[----:B------:R-:W-:Y:S01]  /*3280*/  ISETP.GE.U32.AND P1, PT, R40, 0x41, PT ;  /* 0x000000412800780c */ /* 0x000fe20003f26070 */
[----:B------:R3:W1:Y:S01]  /*3290*/  MUFU.TANH R16, R8 ;  /* 0x0000000800107308 */ /* 0x0006620000002400 */
[----:B------:R-:W-:Y:S02]  /*32a0*/  FSEL R106, R96, -INF , !P4 ;  /* 0xff800000606a7808 */ /* 0x000fe40006000000 */
[----:B------:R-:W-:Y:S02]  /*32b0*/  FSEL R46, R100, -INF , !P4 ;  /* 0xff800000642e7808 */ /* 0x000fe40006000000 */
[----:B------:R-:W-:Y:S02]  /*32c0*/  FSEL R136, R136, -INF , !P4 ;  /* 0xff80000088887808 */ /* 0x000fe40006000000 */
[----:B------:R-:W-:-:S02]  /*32d0*/  FSEL R133, R133, -INF , !P4 ;  /* 0xff80000085857808 */ /* 0x000fc40006000000 */
[-C--:B------:R-:W-:Y:S01]  /*32e0*/  ISETP.GE.AND P4, PT, R3, R40.reuse, PT ;  /* 0x000000280300720c */ /* 0x080fe20003f86270 */
[----:B------:R-:W-:Y:S01]  /*32f0*/  VIADD R3, R2, 0x31 ;  /* 0x0000003102037836 */ /* 0x000fe20000000000 */
[----:B------:R-:W-:Y:S02]  /*3300*/  FSEL R105, R83, -INF , !P3 ;  /* 0xff80000053697808 */ /* 0x000fe40005800000 */
[----:B------:R-:W-:Y:S02]  /*3310*/  FSEL R100, R99, -INF , !P3 ;  /* 0xff80000063647808 */ /* 0x000fe40005800000 */
[----:B------:R-:W-:Y:S02]  /*3320*/  FSEL R135, R135, -INF , !P3 ;  /* 0xff80000087877808 */ /* 0x000fe40005800000 */
[----:B------:R-:W-:Y:S01]  /*3330*/  FSEL R134, R134, -INF , !P3 ;  /* 0xff80000086867808 */ /* 0x000fe20005800000 */
[----:B---3--:R-:W-:Y:S01]  /*3340*/  FMUL.FTZ R8, R18, UR8 ;  /* 0x0000000812087c20 */ /* 0x008fe20008410000 */
[----:B------:R-:W-:Y:S01]  /*3350*/  ISETP.GE.AND P3, PT, R3, R40, PT ;  /* 0x000000280300720c */ /* 0x000fe20003f66270 */
[----:B------:R-:W-:Y:S01]  /*3360*/  VIADD R3, R2, 0x38 ;  /* 0x0000003802037836 */ /* 0x000fe20000000000 */
[----:B------:R-:W-:Y:S01]  /*3370*/  FSEL R179, R79, -INF , !P2 ;  /* 0xff8000004fb37808 */ /* 0x000fe20005000000 */
[----:B------:R3:W1:Y:S01]  /*3380*/  MUFU.TANH R11, R8 ;  /* 0x00000008000b7308 */ /* 0x0006620000002400 */
[----:B------:R-:W-:-:S02]  /*3390*/  FSEL R168, R80, -INF , !P2 ;  /* 0xff80000050a87808 */ /* 0x000fc40005000000 */
[----:B------:R-:W-:Y:S02]  /*33a0*/  FSEL R197, R82, -INF , !P2 ;  /* 0xff80000052c57808 */ /* 0x000fe40005000000 */
[----:B------:R-:W-:Y:S02]  /*33b0*/  FSEL R196, R97, -INF , !P2 ;  /* 0xff80000061c47808 */ /* 0x000fe40005000000 */
[----:B------:R-:W-:Y:S02]  /*33c0*/  ISETP.GE.AND P2, PT, R3, R40, PT ;  /* 0x000000280300720c */ /* 0x000fe40003f46270 */
[----:B--2---:R-:W-:Y:S02]  /*33d0*/  FSEL R178, R72, -INF , !P0 ;  /* 0xff80000048b27808 */ /* 0x004fe40004000000 */
[----:B------:R-:W-:Y:S02]  /*33e0*/  FSEL R170, R74, -INF , !P0 ;  /* 0xff8000004aaa7808 */ /* 0x000fe40004000000 */
[----:B------:R-:W-:-:S02]  /*33f0*/  FSEL R195, R76, -INF , !P0 ;  /* 0xff8000004cc37808 */ /* 0x000fc40004000000 */
[----:B------:R-:W-:Y:S02]  /*3400*/  FSEL R192, R77, -INF , !P0 ;  /* 0xff8000004dc07808 */ /* 0x000fe40004000000 */
[----:B------:R-:W-:Y:S01]  /*3410*/  FMNMX3.FTZ R7, R39, R38, R37, !PT ;  /* 0x0000002627077276 */ /* 0x000fe20007810025 */
[----:B---3--:R-:W-:Y:S01]  /*3420*/  VIADD R8, R2, 0x39 ;  /* 0x0000003902087836 */ /* 0x008fe20000000000 */
[----:B-1--4-:R-:W-:Y:S06]  /*3430*/  @!P1 BRA `(.L_x_418) ;  /* 0x0000000000509947 */ /* 0x012fec0003800000 */
        /* <DEDUP_REMOVED lines=20> */
.L_x_418:
[----:B-1----:R-:W-:Y:S01]  /*3580*/  FMNMX3.FTZ R2, R48, R43, R42, !PT ;  /* 0x0000002b30027276 */ /* 0x002fe2000781002a */
[----:B------:R-:W1:Y:S01]  /*3590*/  MUFU.TANH R4, R9 ;  /* 0x0000000900047308 */ /* 0x000e620000002400 */
[----:B------:R-:W-:Y:S01]  /*35a0*/  FMNMX3.FTZ R3, R7, R36, R47, !PT ;  /* 0x0000002407037276 */ /* 0x000fe2000781002f */
[----:B------:R-:W2:Y:S01]  /*35b0*/  LDCU UR5, c[0x0][0x45c] ;  /* 0x00008b80ff0577ac */ /* 0x000ea20008000800 */
[----:B------:R-:W-:Y:S02]  /*35c0*/  FMNMX3.FTZ R2, R2, R41, R132, !PT ;  /* 0x0000002902027276 */ /* 0x000fe40007810084 */
[----:B------:R-:W-:Y:S02]  /*35d0*/  FMNMX3.FTZ R3, R3, R56, R46, !PT ;  /* 0x0000003803037276 */ /* 0x000fe4000781002e */
[----:B------:R-:W-:Y:S02]  /*35e0*/  FMNMX3.FTZ R2, R2, R107, R106, !PT ;  /* 0x0000006b02027276 */ /* 0x000fe4000781006a */
[----:B------:R-:W-:-:S02]  /*35f0*/  FSEL R169, R27, -INF , !P5 ;  /* 0xff8000001ba97808 */ /* 0x000fc40006800000 */
[----:B------:R-:W-:Y:S02]  /*3600*/  FMNMX3.FTZ R2, R2, R105, R179, !PT ;  /* 0x0000006902027276 */ /* 0x000fe400078100b3 */
[----:B------:R-:W-:Y:S02]  /*3610*/  FSEL R202, R26, -INF , !P4 ;  /* 0xff8000001aca7808 */ /* 0x000fe40006000000 */
[----:B------:R-:W-:Y:S02]  /*3620*/  FMNMX3.FTZ R3, R3, R100, R168, !PT ;  /* 0x0000006403037276 */ /* 0x000fe400078100a8 */
[----:B------:R-:W-:Y:S02]  /*3630*/  FMNMX3.FTZ R2, R2, R171, R178, !PT ;  /* 0x000000ab02027276 */ /* 0x000fe400078100b2 */
[----:B------:R-:W-:Y:S01]  /*3640*/  ISETP.GE.AND P0, PT, R8, R40, PT ;  /* 0x000000280800720c */ /* 0x000fe20003f06270 */
[----:B------:R-:W-:Y:S01]  /*3650*/  FMUL.FTZ R8, R23, UR8 ;  /* 0x0000000817087c20 */ /* 0x000fe20008410000 */
[----:B------:R-:W-:-:S02]  /*3660*/  FSEL R145, R49, -INF , !P5 ;  /* 0xff80000031917808 */ /* 0x000fc40006800000 */
[----:B------:R-:W-:Y:S02]  /*3670*/  FSEL R199, R32, -INF , !P4 ;  /* 0xff80000020c77808 */ /* 0x000fe40006000000 */
[----:B------:R-:W-:Y:S01]  /*3680*/  FSEL R204, R24, -INF , !P3 ;  /* 0xff80000018cc7808 */ /* 0x000fe20005800000 */
[----:B------:R-:W3:Y:S01]  /*3690*/  MUFU.TANH R8, R8 ;  /* 0x0000000800087308 */ /* 0x000ee20000002400 */
[----:B------:R-:W-:Y:S02]  /*36a0*/  FMNMX3.FTZ R3, R3, R147, R170, !PT ;  /* 0x0000009303037276 */ /* 0x000fe400078100aa */
[----:B------:R-:W-:Y:S02]  /*36b0*/  FSEL R203, R11, -INF , !P2 ;  /* 0xff8000000bcb7808 */ /* 0x000fe40005000000 */
[----:B------:R-:W-:Y:S02]  /*36c0*/  FMNMX3.FTZ R2, R2, R169, R202, !PT ;  /* 0x000000a902027276 */ /* 0x000fe400078100ca */
[----:B------:R-:W-:-:S02]  /*36d0*/  FSEL R198, R25, -INF , !P3 ;  /* 0xff80000019c67808 */ /* 0x000fc40005800000 */
[----:B------:R-:W-:Y:S02]  /*36e0*/  FSEL R200, R16, -INF , !P2 ;  /* 0xff80000010c87808 */ /* 0x000fe40005000000 */
[----:B------:R-:W-:Y:S02]  /*36f0*/  FMNMX3.FTZ R3, R3, R145, R199, !PT ;  /* 0x0000009103037276 */ /* 0x000fe400078100c7 */
[----:B-1----:R-:W-:Y:S01]  /*3700*/  FSEL R218, R4, -INF , !P0 ;  /* 0xff80000004da7808 */ /* 0x002fe20004000000 */
[----:B------:R-:W-:Y:S01]  /*3710*/  FMUL.FTZ R4, R73, UR8 ;  /* 0x0000000849047c20 */ /* 0x000fe20008410000 */
[----:B------:R-:W-:Y:S02]  /*3720*/  FMNMX3.FTZ R2, R2, R204, R203, !PT ;  /* 0x000000cc02027276 */ /* 0x000fe400078100cb */
[----:B------:R-:W-:Y:S01]  /*3730*/  FSEL R201, R10, -INF , !P0 ;  /* 0xff8000000ac97808 */ /* 0x000fe20004000000 */
[----:B------:R1:W-:Y:S01]  /*3740*/  MUFU.TANH R17, R4 ;  /* 0x0000000400117308 */ /* 0x0003e20000002400 */
[----:B------:R-:W-:-:S02]  /*3750*/  FMNMX3.FTZ R3, R3, R198, R200, !PT ;  /* 0x000000c603037276 */ /* 0x000fc400078100c8 */
[----:B------:R-:W-:Y:S02]  /*3760*/  FMNMX.FTZ R2, R218, R2, !PT ;  /* 0x00000002da027209 */ /* 0x000fe40007810000 */
[----:B------:R-:W-:Y:S02]  /*3770*/  FMNMX.FTZ R3, R201, R3, !PT ;  /* 0x00000003c9037209 */ /* 0x000fe40007810000 */
[----:B---3--:R-:W-:Y:S01]  /*3780*/  FSEL R214, R8, -INF , !P0 ;  /* 0xff80000008d67808 */ /* 0x008fe20004000000 */
[----:B------:R-:W-:Y:S04]  /*3790*/  SHFL.BFLY PT, R6, R2, 0x2, 0x1f ;  /* 0x0c401f0002067f89 */ /* 0x000fe800000e0000 */
[----:B------:R-:W3:Y:S01]  /*37a0*/  SHFL.BFLY PT, R5, R3, 0x2, 0x1f ;  /* 0x0c401f0003057f89 */ /* 0x000ee200000e0000 */
[----:B-1----:R-:W-:-:S04]  /*37b0*/  FMUL.FTZ R4, R75, UR8 ;  /* 0x000000084b047c20 */ /* 0x002fc80008410000 */
[----:B------:R1:W4:Y:S01]  /*37c0*/  MUFU.TANH R15, R4 ;  /* 0x00000004000f7308 */ /* 0x0003220000002400 */
[----:B---3--:R-:W-:Y:S01]  /*37d0*/  FMNMX.FTZ R5, R3, R5, !PT ;  /* 0x0000000503057209 */ /* 0x008fe20007810000 */
[----:B------:R-:W-:Y:S01]  /*37e0*/  FMUL.FTZ R3, R29, UR8 ;  /* 0x000000081d037c20 */ /* 0x000fe20008410000 */
[----:B-1----:R-:W-:-:S05]  /*37f0*/  FMUL.FTZ R4, R28, UR8 ;  /* 0x000000081c047c20 */ /* 0x002fca0008410000 */
[----:B------:R1:W-:Y:S01]  /*3800*/  MUFU.TANH R13, R3 ;  /* 0x00000003000d7308 */ /* 0x0003e20000002400 */
[----:B----4-:R-:W-:Y:S02]  /*3810*/  FSEL R146, R15, -INF , !P5 ;  /* 0xff8000000f927808 */ /* 0x010fe40006800000 */
[----:B------:R-:W-:-:S05]  /*3820*/  FSEL R15, R17, -INF , !P5 ;  /* 0xff800000110f7808 */ /* 0x000fca0006800000 */
[----:B------:R3:W4:Y:S01]  /*3830*/  MUFU.TANH R16, R4 ;  /* 0x0000000400107308 */ /* 0x0007220000002400 */
[----:B-1----:R-:W-:-:S07]  /*3840*/  FMUL.FTZ R3, R21, UR8 ;  /* 0x0000000815037c20 */ /* 0x002fce0008410000 */
[----:B------:R1:W5:Y:S01]  /*3850*/  MUFU.TANH R10, R3 ;  /* 0x00000003000a7308 */ /* 0x0003620000002400 */
[----:B---3--:R-:W-:Y:S01]  /*3860*/  FMUL.FTZ R4, R30, UR8 ;  /* 0x000000081e047c20 */ /* 0x008fe20008410000 */
[----:B----4-:R-:W-:-:S06]  /*3870*/  FSEL R206, R16, -INF , !P4 ;  /* 0xff80000010ce7808 */ /* 0x010fcc0006000000 */
[----:B------:R3:W4:Y:S01]  /*3880*/  MUFU.TANH R14, R4 ;  /* 0x00000004000e7308 */ /* 0x0007220000002400 */
[----:B-1----:R-:W-:Y:S02]  /*3890*/  FMNMX3.FTZ R3, R53, R52, R50, !PT ;  /* 0x0000003435037276 */ /* 0x002fe40007810032 */
[----:B-----5:R-:W-:Y:S02]  /*38a0*/  FSEL R210, R10, -INF , !P0 ;  /* 0xff8000000ad27808 */ /* 0x020fe40004000000 */
[----:B------:R-:W-:Y:S02]  /*38b0*/  FMNMX3.FTZ R3, R3, R44, R138, !PT ;  /* 0x0000002c03037276 */ /* 0x000fe4000781008a */
[----:B---3--:R-:W-:Y:S01]  /*38c0*/  FMNMX.FTZ R4, R2, R6, !PT ;  /* 0x0000000602047209 */ /* 0x008fe20007810000 */
[----:B------:R-:W-:Y:S01]  /*38d0*/  FMUL.FTZ R2, R31, UR8 ;  /* 0x000000081f027c20 */ /* 0x000fe20008410000 */
[----:B------:R-:W-:Y:S01]  /*38e0*/  FMNMX3.FTZ R3, R3, R137, R133, !PT ;  /* 0x0000008903037276 */ /* 0x000fe20007810085 */
[----:B------:R-:W1:Y:S01]  /*38f0*/  SHFL.BFLY PT, R6, R5, 0x1, 0x1f ;  /* 0x0c201f0005067f89 */ /* 0x000e6200000e0000 */
[----:B----4-:R-:W-:Y:S01]  /*3900*/  FSEL R209, R14, -INF , !P4 ;  /* 0xff8000000ed17808 */ /* 0x010fe20006000000 */
[----:B------:R3:W4:Y:S01]  /*3910*/  MUFU.TANH R9, R2 ;  /* 0x0000000200097308 */ /* 0x0007220000002400 */
[----:B------:R-:W-:Y:S01]  /*3920*/  FMNMX3.FTZ R3, R3, R134, R196, !PT ;  /* 0x0000008603037276 */ /* 0x000fe200078100c4 */
[----:B------:R-:W5:Y:S01]  /*3930*/  SHFL.BFLY PT, R7, R4, 0x1, 0x1f ;  /* 0x0c201f0004077f89 */ /* 0x000f6200000e0000 */
[----:B------:R-:W-:-:S02]  /*3940*/  FSEL R14, R13, -INF , !P3 ;  /* 0xff8000000d0e7808 */ /* 0x000fc40005800000 */
[----:B------:R-:W-:-:S04]  /*3950*/  FMNMX3.FTZ R3, R3, R193, R192, !PT ;  /* 0x000000c103037276 */ /* 0x000fc800078100c0 */
[----:B------:R-:W-:Y:S01]  /*3960*/  FMNMX3.FTZ R3, R3, R15, R206, !PT ;  /* 0x0000000f03037276 */ /* 0x000fe200078100ce */
[----:B---3--:R-:W-:Y:S01]  /*3970*/  FMUL.FTZ R2, R20, UR8 ;  /* 0x0000000814027c20 */ /* 0x008fe20008410000 */
[----:B----4-:R-:W-:-:S03]  /*3980*/  FSEL R208, R9, -INF , !P3 ;  /* 0xff80000009d07808 */ /* 0x010fc60005800000 */
[----:B------:R3:W4:Y:S01]  /*3990*/  MUFU.TANH R11, R2 ;  /* 0x00000002000b7308 */ /* 0x0007220000002400 */
[----:B-1----:R-:W-:Y:S02]  /*39a0*/  FMNMX.FTZ R102, R5, R6, !PT ;  /* 0x0000000605667209 */ /* 0x002fe40007810000 */
[----:B-----5:R-:W-:-:S04]  /*39b0*/  FMNMX.FTZ R101, R4, R7, !PT ;  /* 0x0000000704657209 */ /* 0x020fc80007810000 */
[----:B------:R-:W-:Y:S01]  /*39c0*/  FSETP.NEU.FTZ.AND P0, PT, R101, -INF , PT ;  /* 0xff8000006500780b */ /* 0x000fe20003f1d000 */
[----:B---3--:R-:W-:Y:S01]  /*39d0*/  FMUL.FTZ R2, R22, UR8 ;  /* 0x0000000816027c20 */ /* 0x008fe20008410000 */
[----:B----4-:R-:W-:-:S03]  /*39e0*/  FSEL R205, R11, -INF , !P2 ;  /* 0xff8000000bcd7808 */ /* 0x010fc60005000000 */
[----:B------:R1:W3:Y:S01]  /*39f0*/  MUFU.TANH R12, R2 ;  /* 0x00000002000c7308 */ /* 0x0002e20000002400 */
[----:B------:R-:W-:-:S04]  /*3a00*/  FMNMX3.FTZ R3, R3, R14, R205, !PT ;  /* 0x0000000e03037276 */ /* 0x000fc800078100cd */
[----:B------:R-:W-:-:S05]  /*3a10*/  FMNMX.FTZ R7, R210, R3, !PT ;  /* 0x00000003d2077209 */ /* 0x000fca0007810000 */
[----:B------:R-:W4:Y:S01]  /*3a20*/  SHFL.BFLY PT, R8, R7, 0x2, 0x1f ;  /* 0x0c401f0007087f89 */ /* 0x000f2200000e0000 */
[----:B-1----:R-:W-:Y:S02]  /*3a30*/  LOP3.LUT R2, R152, 0x120, R153, 0xf8, !PT ;  /* 0x0000012098027812 */ /* 0x002fe400078ef899 */
[----:B---3--:R-:W-:Y:S02]  /*3a40*/  FSEL R207, R12, -INF , !P2 ;  /* 0xff8000000ccf7808 */ /* 0x008fe40005000000 */
[----:B------:R-:W-:Y:S02]  /*3a50*/  LEA R220, R2, UR4, 0x1 ;  /* 0x0000000402dc7c11 */ /* 0x000fe4000f8e08ff */
[----:B------:R-:W-:Y:S02]  /*3a60*/  FMNMX3.FTZ R2, R55, R54, R51, !PT ;  /* 0x0000003637027276 */ /* 0x000fe40007810033 */
[----:B------:R-:W-:Y:S01]  /*3a70*/  FSETP.NEU.FTZ.AND P2, PT, R102, -INF , PT ;  /* 0xff8000006600780b */ /* 0x000fe20003f5d000 */
[----:B------:R-:W-:Y:S01]  /*3a80*/  LDSM.16.MT88.4 R24, [R220+0x9000] ;  /* 0x00900000dc18783b */ /* 0x000fe20000004200 */
[----:B------:R-:W-:-:S02]  /*3a90*/  FMNMX3.FTZ R2, R2, R45, R144, !PT ;  /* 0x0000002d02027276 */ /* 0x000fc40007810090 */
[----:B------:R-:W-:Y:S01]  /*3aa0*/  IADD3 R13, PT, PT, R0, R220, RZ ;  /* 0x000000dc000d7210 */ /* 0x000fe20007ffe0ff */
[----:B--2---:R-:W-:Y:S01]  /*3ab0*/  FMUL.FTZ R0, R101, UR5 ;  /* 0x0000000565007c20 */ /* 0x004fe20008410000 */
[----:B------:R-:W-:Y:S01]  /*3ac0*/  FMNMX3.FTZ R2, R2, R139, R136, !PT ;  /* 0x0000008b02027276 */ /* 0x000fe20007810088 */
[----:B------:R-:W-:Y:S01]  /*3ad0*/  LDSM.16.MT88.4 R20, [R220+0xa000] ;  /* 0x00a00000dc14783b */ /* 0x000fe20000004200 */
[----:B----4-:R-:W-:Y:S02]  /*3ae0*/  FMNMX.FTZ R8, R7, R8, !PT ;  /* 0x0000000807087209 */ /* 0x010fe40007810000 */
[----:B------:R-:W-:Y:S01]  /*3af0*/  FMNMX3.FTZ R2, R2, R135, R197, !PT ;  /* 0x0000008702027276 */ /* 0x000fe200078100c5 */
[----:B------:R-:W-:Y:S01]  /*3b00*/  LDSM.16.MT88.4 R16, [R13+0x9000] ;  /* 0x009000000d10783b */ /* 0x000fe20000004200 */
[----:B------:R-:W-:Y:S02]  /*3b10*/  FSEL R0, R0, RZ, P0 ;  /* 0x000000ff00007208 */ /* 0x000fe40000000000 */
[----:B------:R-:W-:Y:S01]  /*3b20*/  FMNMX3.FTZ R2, R2, R194, R195, !PT ;  /* 0x000000c202027276 */ /* 0x000fe200078100c3 */
[----:B------:R-:W1:Y:S03]  /*3b30*/  SHFL.BFLY PT, R10, R8, 0x1, 0x1f ;  /* 0x0c201f00080a7f89 */ /* 0x000e6600000e0000 */
[----:B------:R-:W-:Y:S01]  /*3b40*/  FMNMX3.FTZ R4, R2, R146, R209, !PT ;  /* 0x0000009202047276 */ /* 0x000fe200078100d1 */
[----:B------:R-:W-:Y:S01]  /*3b50*/  FMUL.FTZ R2, R102, UR5 ;  /* 0x0000000566027c20 */ /* 0x000fe20008410000 */
[----:B------:R-:W-:Y:S02]  /*3b60*/  LDSM.16.MT88.4 R32, [R220+0xb000] ;  /* 0x00b00000dc20783b */ /* 0x000fe40000004200 */
[----:B------:R-:W-:-:S02]  /*3b70*/  FMNMX3.FTZ R3, R4, R208, R207, !PT ;  /* 0x000000d004037276 */ /* 0x000fc400078100cf */
[----:B------:R-:W-:Y:S01]  /*3b80*/  FSEL R2, R2, RZ, P2 ;  /* 0x000000ff02027208 */ /* 0x000fe20001000000 */
[----:B------:R-:W-:Y:S01]  /*3b90*/  LDSM.16.MT88.4 R28, [R13+0xb000] ;  /* 0x00b000000d1c783b */ /* 0x000fe20000004200 */
[----:B------:R-:W-:-:S03]  /*3ba0*/  FMNMX.FTZ R3, R214, R3, !PT ;  /* 0x00000003d6037209 */ /* 0x000fc60007810000 */
[--C-:B------:R-:W-:Y:S01]  /*3bb0*/  FFMA.FTZ R4, R39, UR5, -R2.reuse ;  /* 0x0000000527047c23 */ /* 0x100fe20008010802 */
[--C-:B------:R-:W-:Y:S01]  /*3bc0*/  FFMA.FTZ R5, R38, UR5, -R2.reuse ;  /* 0x0000000526057c23 */ /* 0x100fe20008010802 */
[----:B------:R-:W2:Y:S01]  /*3bd0*/  SHFL.BFLY PT, R9, R3, 0x2, 0x1f ;  /* 0x0c401f0003097f89 */ /* 0x000ea200000e0000 */
[----:B------:R-:W-:Y:S01]  /*3be0*/  FFMA.FTZ R6, R36, UR5, -R2 ;  /* 0x0000000524067c23 */ /* 0x000fe20008010802 */
[----:B------:R3:W-:Y:S04]  /*3bf0*/  MUFU.EX2 R140, R4 ;  /* 0x00000004008c7308 */ /* 0x0007e80000000800 */
[----:B------:R4:W-:Y:S01]  /*3c00*/  MUFU.EX2 R141, R5 ;  /* 0x00000005008d7308 */ /* 0x0009e20000000800 */
[----:B-1----:R-:W-:-:S03]  /*3c10*/  FMNMX.FTZ R104, R8, R10, !PT ;  /* 0x0000000a08687209 */ /* 0x002fc60007810000 */
[----:B------:R-:W-:Y:S01]  /*3c20*/  MUFU.EX2 R155, R6 ;  /* 0x00000006009b7308 */ /* 0x000fe20000000800 */
[C---:B------:R-:W-:Y:S01]  /*3c30*/  FSETP.NEU.FTZ.AND P0, PT, R104.reuse, -INF , PT ;  /* 0xff8000006800780b */ /* 0x040fe20003f1d000 */
[----:B------:R-:W-:Y:S01]  /*3c40*/  FMUL.FTZ R8, R104, UR5 ;  /* 0x0000000568087c20 */ /* 0x000fe20008410000 */
[----:B---3--:R-:W-:Y:S02]  /*3c50*/  FFMA.FTZ R4, R37, UR5, -R2 ;  /* 0x0000000525047c23 */ /* 0x008fe40008010802 */
[----:B------:R-:W-:Y:S02]  /*3c60*/  LDSM.16.MT88.4 R36, [R13+0xa000] ;  /* 0x00a000000d24783b */ /* 0x000fe40000004200 */
[----:B------:R1:W3:Y:S01]  /*3c70*/  MUFU.EX2 R148, R4 ;  /* 0x0000000400947308 */ /* 0x0002e20000000800 */
[----:B----4-:R-:W-:Y:S01]  /*3c80*/  FFMA.FTZ R5, R48, UR5, -R0 ;  /* 0x0000000530057c23 */ /* 0x010fe20008010800 */
[----:B--2---:R-:W-:-:S03]  /*3c90*/  FMNMX.FTZ R3, R3, R9, !PT ;  /* 0x0000000903037209 */ /* 0x004fc60007810000 */
[----:B------:R2:W-:Y:S02]  /*3ca0*/  MUFU.EX2 R252, R5 ;  /* 0x0000000500fc7308 */ /* 0x0005e40000000800 */
[----:B------:R-:W4:Y:S01]  /*3cb0*/  SHFL.BFLY PT, R9, R3, 0x1, 0x1f ;  /* 0x0c201f0003097f89 */ /* 0x000f2200000e0000 */
[----:B-1----:R-:W-:Y:S01]  /*3cc0*/  FFMA.FTZ R4, R43, UR5, -R0 ;  /* 0x000000052b047c23 */ /* 0x002fe20008010800 */
[----:B---3--:R-:W-:-:S03]  /*3cd0*/  F2FP.BF16.F32.PACK_AB R6, R155, R148 ;  /* 0x000000949b06723e */ /* 0x008fc600000010ff */
[----:B------:R1:W3:Y:S01]  /*3ce0*/  MUFU.EX2 R251, R4 ;  /* 0x0000000400fb7308 */ /* 0x0002e20000000800 */
[----:B--2---:R-:W-:-:S04]  /*3cf0*/  FFMA.FTZ R5, R42, UR5, -R0 ;  /* 0x000000052a057c23 */ /* 0x004fc80008010800 */
[----:B------:R3:W-:Y:S01]  /*3d00*/  MUFU.EX2 R250, R5 ;  /* 0x0000000500fa7308 */ /* 0x0007e20000000800 */
[----:B-1----:R-:W-:Y:S01]  /*3d10*/  FFMA.FTZ R4, R41, UR5, -R0 ;  /* 0x0000000529047c23 */ /* 0x002fe20008010800 */
[----:B----4-:R-:W-:Y:S02]  /*3d20*/  FMNMX.FTZ R103, R3, R9, !PT ;  /* 0x0000000903677209 */ /* 0x010fe40007810000 */
[----:B------:R-:W-:Y:S01]  /*3d30*/  FSEL R3, R8, RZ, P0 ;  /* 0x000000ff08037208 */ /* 0x000fe20000000000 */
[----:B------:R1:W2:Y:S01]  /*3d40*/  MUFU.EX2 R154, R4 ;  /* 0x00000004009a7308 */ /* 0x0002a20000000800 */
[C---:B------:R-:W-:Y:S01]  /*3d50*/  FSETP.NEU.FTZ.AND P0, PT, R103.reuse, -INF , PT ;  /* 0xff8000006700780b */ /* 0x040fe20003f1d000 */
[----:B------:R-:W-:Y:S01]  /*3d60*/  FMUL.FTZ R8, R103, UR5 ;  /* 0x0000000567087c20 */ /* 0x000fe20008410000 */
[----:B---3--:R-:W-:Y:S01]  /*3d70*/  F2FP.BF16.F32.PACK_AB R5, R251, R252 ;  /* 0x000000fcfb05723e */ /* 0x008fe200000010ff */
[--C-:B------:R-:W-:Y:S01]  /*3d80*/  FFMA.FTZ R9, R53, UR5, -R3.reuse ;  /* 0x0000000535097c23 */ /* 0x100fe20008010803 */
[----:B------:R-:W-:-:S02]  /*3d90*/  FFMA.FTZ R10, R52, UR5, -R3 ;  /* 0x00000005340a7c23 */ /* 0x000fc40008010803 */
[----:B------:R-:W-:Y:S01]  /*3da0*/  FSEL R12, R8, RZ, P0 ;  /* 0x000000ff080c7208 */ /* 0x000fe20000000000 */
[--C-:B------:R-:W-:Y:S01]  /*3db0*/  FFMA.FTZ R8, R50, UR5, -R3.reuse ;  /* 0x0000000532087c23 */ /* 0x100fe20008010803 */
[----:B------:R3:W-:Y:S04]  /*3dc0*/  MUFU.EX2 R246, R9 ;  /* 0x0000000900f67308 */ /* 0x0007e80000000800 */
[----:B------:R4:W-:Y:S01]  /*3dd0*/  MUFU.EX2 R248, R8 ;  /* 0x0000000800f87308 */ /* 0x0009e20000000800 */
[----:B-1----:R-:W-:Y:S02]  /*3de0*/  F2FP.BF16.F32.PACK_AB R4, R141, R140 ;  /* 0x0000008c8d04723e */ /* 0x002fe400000010ff */
[----:B--2---:R-:W-:Y:S01]  /*3df0*/  F2FP.BF16.F32.PACK_AB R7, R154, R250 ;  /* 0x000000fa9a07723e */ /* 0x004fe200000010ff */
[----:B------:R1:W-:Y:S01]  /*3e00*/  MUFU.EX2 R244, R10 ;  /* 0x0000000a00f47308 */ /* 0x0003e20000000800 */
[----:B---3--:R-:W-:-:S05]  /*3e10*/  FFMA.FTZ R9, R44, UR5, -R3 ;  /* 0x000000052c097c23 */ /* 0x008fca0008010803 */
[----:B------:R-:W-:Y:S01]  /*3e20*/  HMMA.16816.F32.BF16 R124, R4, R24, RZ ;  /* 0x00000018047c723c */ /* 0x000fe200000418ff */
[--C-:B----4-:R-:W-:Y:S01]  /*3e30*/  FFMA.FTZ R8, R55, UR5, -R12.reuse ;  /* 0x0000000537087c23 */ /* 0x110fe2000801080c */
[----:B------:R2:W3:Y:S01]  /*3e40*/  MUFU.EX2 R249, R9 ;  /* 0x0000000900f97308 */ /* 0x0004e20000000800 */
[----:B-1----:R-:W-:-:S03]  /*3e50*/  FFMA.FTZ R10, R54, UR5, -R12 ;  /* 0x00000005360a7c23 */ /* 0x002fc6000801080c */
[----:B------:R1:W-:Y:S02]  /*3e60*/  MUFU.EX2 R240, R8 ;  /* 0x0000000800f07308 */ /* 0x0003e40000000800 */
[C---:B------:R-:W-:Y:S01]  /*3e70*/  HMMA.16816.F32.BF16 R120, R4.reuse, R16, RZ ;  /* 0x000000100478723c */ /* 0x040fe200000418ff */
[----:B------:R-:W-:Y:S01]  /*3e80*/  LDSM.16.MT88.4 R52, [R13+0xa400] ;  /* 0x00a400000d34783b */ /* 0x000fe20000004200 */
[----:B------:R3:W4:Y:S06]  /*3e90*/  MUFU.EX2 R238, R10 ;  /* 0x0000000a00ee7308 */ /* 0x00072c0000000800 */
[----:B------:R-:W-:Y:S01]  /*3ea0*/  HMMA.16816.F32.BF16 R116, R4, R20, RZ ;  /* 0x000000140474723c */ /* 0x000fe200000418ff */
[----:B--2---:R-:W-:-:S02]  /*3eb0*/  FFMA.FTZ R9, R51, UR5, -R12 ;  /* 0x0000000533097c23 */ /* 0x004fc4000801080c */
[----:B------:R-:W-:Y:S01]  /*3ec0*/  LDSM.16.MT88.4 R48, [R13+0x9400] ;  /* 0x009400000d30783b */ /* 0x000fe20000004200 */
[----:B-1----:R-:W-:Y:S01]  /*3ed0*/  FFMA.FTZ R8, R45, UR5, -R12 ;  /* 0x000000052d087c23 */ /* 0x002fe2000801080c */
[----:B------:R4:W-:Y:S03]  /*3ee0*/  MUFU.EX2 R241, R9 ;  /* 0x0000000900f17308 */ /* 0x0009e60000000800 */
[C---:B------:R-:W-:Y:S01]  /*3ef0*/  HMMA.16816.F32.BF16 R112, R4.reuse, R36, RZ ;  /* 0x000000240470723c */ /* 0x040fe200000418ff */
[----:B---3--:R-:W-:Y:S01]  /*3f00*/  F2FP.BF16.F32.PACK_AB R10, R249, R248 ;  /* 0x000000f8f90a723e */ /* 0x008fe200000010ff */
[----:B------:R1:W2:Y:S06]  /*3f10*/  MUFU.EX2 R247, R8 ;  /* 0x0000000800f77308 */ /* 0x0002ac0000000800 */
[----:B------:R-:W-:Y:S01]  /*3f20*/  HMMA.16816.F32.BF16 R92, R4, R32, RZ ;  /* 0x00000020045c723c */ /* 0x000fe200000418ff */
[----:B----4-:R-:W-:-:S02]  /*3f30*/  F2FP.BF16.F32.PACK_AB R9, R238, R240 ;  /* 0x000000f0ee09723e */ /* 0x010fc400000010ff */
[----:B-1----:R-:W-:-:S05]  /*3f40*/  F2FP.BF16.F32.PACK_AB R8, R244, R246 ;  /* 0x000000f6f408723e */ /* 0x002fca00000010ff */
[----:B------:R-:W-:Y:S01]  /*3f50*/  HMMA.16816.F32.BF16 R88, R4, R28, RZ ;  /* 0x0000001c0458723c */ /* 0x000fe200000418ff */
        /* <DEDUP_REMOVED lines=21> */
[----:B--2---:R-:W-:Y:S01]  /*40b0*/  FFMA.FTZ R5, R100, UR5, -R2 ;  /* 0x0000000564057c23 */ /* 0x004fe20008010802 */
[----:B------:R-:W-:-:S03]  /*40c0*/  MOV R100, R141 ;  /* 0x0000008d00647202 */ /* 0x000fc60000000f00 */
[----:B------:R2:W5:Y:S03]  /*40d0*/  MUFU.EX2 R245, R5 ;  /* 0x0000000500f57308 */ /* 0x0005660000000800 */
[----:B------:R-:W-:Y:S01]  /*40e0*/  HMMA.16816.F32.BF16 R128, R8, R26, RZ ;  /* 0x0000001a0880723c */ /* 0x000fe200000418ff */
[----:B------:R-:W1:Y:S01]  /*40f0*/  LDSM.16.MT88.4 R24, [R13+0xb400] ;  /* 0x00b400000d18783b */ /* 0x000e620000004200 */
[----:B----4-:R-:W-:-:S06]  /*4100*/  FFMA.FTZ R4, R132, UR5, -R0 ;  /* 0x0000000584047c23 */ /* 0x010fcc0008010800 */
[----:B------:R-:W-:Y:S01]  /*4110*/  HMMA.16816.F32.BF16 R60, R8, R20, RZ ;  /* 0x00000014083c723c */ /* 0x000fe200000418ff */
[----:B------:R4:W3:Y:S01]  /*4120*/  MUFU.EX2 R234, R4 ;  /* 0x0000000400ea7308 */ /* 0x0008e20000000800 */
[----:B--2---:R-:W-:Y:S01]  /*4130*/  FFMA.FTZ R5, R106, UR5, -R0 ;  /* 0x000000056a057c23 */ /* 0x004fe20008010800 */
[----:B-----5:R-:W-:-:S03]  /*4140*/  F2FP.BF16.F32.PACK_AB R6, R245, R242 ;  /* 0x000000f2f506723e */ /* 0x020fc600000010ff */
[----:B------:R3:W-:Y:S02]  /*4150*/  MUFU.EX2 R236, R5 ;  /* 0x0000000500ec7308 */ /* 0x0007e40000000800 */
[----:B------:R-:W-:Y:S01]  /*4160*/  HMMA.16816.F32.BF16 R184, R8, R22, RZ ;  /* 0x0000001608b8723c */ /* 0x000fe200000418ff */
[----:B----4-:R-:W-:-:S07]  /*4170*/  FFMA.FTZ R4, R105, UR5, -R0 ;  /* 0x0000000569047c23 */ /* 0x010fce0008010800 */
[----:B------:R-:W-:Y:S01]  /*4180*/  HMMA.16816.F32.BF16 R40, R8, R36, RZ ;  /* 0x000000240828723c */ /* 0x000fe200000418ff */
[----:B------:R-:W-:Y:S01]  /*4190*/  MOV R105, R140 ;  /* 0x0000008c00697202 */ /* 0x000fe20000000f00 */
[----:B------:R2:W4:Y:S01]  /*41a0*/  MUFU.EX2 R237, R4 ;  /* 0x0000000400ed7308 */ /* 0x0005220000000800 */
[----:B---3--:R-:W-:-:S05]  /*41b0*/  F2FP.BF16.F32.PACK_AB R5, R235, R234 ;  /* 0x000000eaeb05723e */ /* 0x008fca00000010ff */
[C---:B------:R-:W-:Y:S08]  /*41c0*/  HMMA.16816.F32.BF16 R164, R8.reuse, R38, RZ ;  /* 0x0000002608a4723c */ /* 0x040ff000000418ff */
[----:B------:R-:W-:Y:S01]  /*41d0*/  HMMA.16816.F32.BF16 R36, R8, R32, RZ ;  /* 0x000000200824723c */ /* 0x000fe200000418ff */
[----:B--2---:R-:W-:Y:S02]  /*41e0*/  F2FP.BF16.F32.PACK_AB R4, R243, R239 ;  /* 0x000000eff304723e */ /* 0x004fe400000010ff */
[----:B----4-:R-:W-:-:S05]  /*41f0*/  F2FP.BF16.F32.PACK_AB R7, R237, R236 ;  /* 0x000000eced07723e */ /* 0x010fca00000010ff */
[C---:B------:R-:W-:Y:S01]  /*4200*/  HMMA.16816.F32.BF16 R160, R8.reuse, R34, RZ ;  /* 0x0000002208a0723c */ /* 0x040fe200000418ff */
[----:B------:R-:W-:Y:S07]  /*4210*/  LDSM.16.MT88.4 R32, [R220+0x9800] ;  /* 0x00980000dc20783b */ /* 0x000fee0000004200 */
[C---:B------:R-:W-:Y:S08]  /*4220*/  HMMA.16816.F32.BF16 R20, R8.reuse, R28, RZ ;  /* 0x0000001c0814723c */ /* 0x040ff000000418ff */
[----:B------:R-:W-:Y:S01]  /*4230*/  HMMA.16816.F32.BF16 R140, R8, R30, RZ ;  /* 0x0000001e088c723c */ /* 0x000fe200000418ff */
[--C-:B------:R-:W-:Y:S01]  /*4240*/  FFMA.FTZ R8, R138, UR5, -R3.reuse ;  /* 0x000000058a087c23 */ /* 0x100fe20008010803 */
[----:B------:R-:W-:Y:S01]  /*4250*/  FFMA.FTZ R9, R137, UR5, -R3 ;  /* 0x0000000589097c23 */ /* 0x000fe20008010803 */
[----:B------:R-:W-:Y:S01]  /*4260*/  FFMA.FTZ R10, R139, UR5, -R12 ;  /* 0x000000058b0a7c23 */ /* 0x000fe2000801080c */
[----:B------:R-:W-:Y:S01]  /*4270*/  MOV R11, R148 ;  /* 0x00000094000b7202 */ /* 0x000fe20000000f00 */
[----:B------:R2:W-:Y:S01]  /*4280*/  MUFU.EX2 R230, R8 ;  /* 0x0000000800e67308 */ /* 0x0005e20000000800 */
[----:B------:R-:W-:Y:S01]  /*4290*/  MOV R138, R155 ;  /* 0x0000009b008a7202 */ /* 0x000fe20000000f00 */
[----:B------:R-:W-:Y:S01]  /*42a0*/  LDSM.16.MT88.4 R28, [R13+0x9800] ;  /* 0x009800000d1c783b */ /* 0x000fe20000004200 */
[----:B------:R-:W-:Y:S01]  /*42b0*/  HMMA.16816.F32.BF16 R156, R4, R16, R124 ;  /* 0x00000010049c723c */ /* 0x000fe2000004187c */
[----:B------:R3:W4:Y:S01]  /*42c0*/  MUFU.EX2 R233, R9 ;  /* 0x0000000900e97308 */ /* 0x0007220000000800 */
[----:B------:R-:W-:-:S03]  /*42d0*/  MOV R137, R154 ;  /* 0x0000009a00897202 */ /* 0x000fc60000000f00 */
[----:B------:R5:W-:Y:S03]  /*42e0*/  MUFU.EX2 R227, R10 ;  /* 0x0000000a00e37308 */ /* 0x000be60000000800 */
[----:B------:R-:W-:Y:S01]  /*42f0*/  HMMA.16816.F32.BF16 R124, R4, R56, R116 ;  /* 0x00000038047c723c */ /* 0x000fe20000041874 */
[----:B--2---:R-:W-:-:S04]  /*4300*/  FFMA.FTZ R8, R133, UR5, -R3 ;  /* 0x0000000585087c23 */ /* 0x004fc80008010803 */
[----:B------:R2:W-:Y:S01]  /*4310*/  MUFU.EX2 R231, R8 ;  /* 0x0000000800e77308 */ /* 0x0005e20000000800 */
[----:B---3--:R-:W-:Y:S02]  /*4320*/  FFMA.FTZ R9, R134, UR5, -R3 ;  /* 0x0000000586097c23 */ /* 0x008fe40008010803 */
[C---:B-1----:R-:W-:Y:S01]  /*4330*/  HMMA.16816.F32.BF16 R116, R4.reuse, R44, R92 ;  /* 0x0000002c0474723c */ /* 0x042fe2000004185c */
[----:B-----5:R-:W-:Y:S01]  /*4340*/  FFMA.FTZ R10, R171, UR5, -R0 ;  /* 0x00000005ab0a7c23 */ /* 0x020fe20008010800 */
[----:B------:R1:W-:Y:S04]  /*4350*/  MUFU.EX2 R232, R9 ;  /* 0x0000000900e87308 */ /* 0x0003e80000000800 */
[----:B------:R3:W-:Y:S02]  /*4360*/  MUFU.EX2 R212, R10 ;  /* 0x0000000a00d47308 */ /* 0x0007e40000000800 */
[----:B------:R-:W-:Y:S01]  /*4370*/  HMMA.16816.F32.BF16 R92, R4, R24, R88 ;  /* 0x00000018045c723c */ /* 0x000fe20000041858 */
[----:B--2---:R-:W-:-:S04]  /*4380*/  FFMA.FTZ R8, R144, UR5, -R12 ;  /* 0x0000000590087c23 */ /* 0x004fc8000801080c */
[----:B------:R2:W5:Y:S01]  /*4390*/  MUFU.EX2 R219, R8 ;  /* 0x0000000800db7308 */ /* 0x0005620000000800 */
[--C-:B-1----:R-:W-:Y:S02]  /*43a0*/  FFMA.FTZ R9, R136, UR5, -R12.reuse ;  /* 0x0000000588097c23 */ /* 0x102fe4000801080c */
[----:B------:R-:W-:Y:S02]  /*43b0*/  HMMA.16816.F32.BF16 R148, R4, R48, R120 ;  /* 0x000000300494723c */ /* 0x000fe40000041878 */
[----:B------:R1:W-:Y:S01]  /*43c0*/  MUFU.EX2 R229, R9 ;  /* 0x0000000900e57308 */ /* 0x0003e20000000800 */
[----:B---3--:R-:W-:Y:S01]  /*43d0*/  FFMA.FTZ R10, R194, UR5, -R12 ;  /* 0x00000005c20a7c23 */ /* 0x008fe2000801080c */
[----:B------:R-:W-:-:S04]  /*43e0*/  MOV R194, R100 ;  /* 0x0000006400c27202 */ /* 0x000fc80000000f00 */
[----:B------:R-:W-:Y:S01]  /*43f0*/  HMMA.16816.F32.BF16 R152, R4, R58, R84 ;  /* 0x0000003a0498723c */ /* 0x000fe20000041854 */
[----:B--2---:R-:W-:-:S04]  /*4400*/  FFMA.FTZ R8, R135, UR5, -R12 ;  /* 0x0000000587087c23 */ /* 0x004fc8000801080c */
[----:B------:R2:W3:Y:S03]  /*4410*/  MUFU.EX2 R228, R8 ;  /* 0x0000000800e47308 */ /* 0x0004e60000000800 */
[----:B------:R-:W-:Y:S01]  /*4420*/  HMMA.16816.F32.BF16 R88, R4, R54, R80 ;  /* 0x000000360458723c */ /* 0x000fe20000041850 */
[----:B-1----:R-:W-:-:S04]  /*4430*/  FFMA.FTZ R9, R147, UR5, -R2 ;  /* 0x0000000593097c23 */ /* 0x002fc80008010802 */
[----:B------:R1:W-:Y:S03]  /*4440*/  MUFU.EX2 R216, R9 ;  /* 0x0000000900d87308 */ /* 0x0003e60000000800 */
[----:B------:R-:W-:Y:S01]  /*4450*/  HMMA.16816.F32.BF16 R120, R4, R52, R112 ;  /* 0x000000340478723c */ /* 0x000fe20000041870 */
[----:B--2---:R-:W-:-:S07]  /*4460*/  FFMA.FTZ R8, R168, UR5, -R2 ;  /* 0x00000005a8087c23 */ /* 0x004fce0008010802 */
[----:B------:R-:W-:Y:S01]  /*4470*/  HMMA.16816.F32.BF16 R108, R4, R18, R108 ;  /* 0x00000012046c723c */ /* 0x000fe2000004186c */
[----:B------:R2:W3:Y:S01]  /*4480*/  MUFU.EX2 R215, R8 ;  /* 0x0000000800d77308 */ /* 0x0004e20000000800 */
[----:B-1----:R-:W-:-:S04]  /*4490*/  FFMA.FTZ R9, R145, UR5, -R2 ;  /* 0x0000000591097c23 */ /* 0x002fc80008010802 */
[----:B------:R1:W-:Y:S02]  /*44a0*/  MUFU.EX2 R107, R9 ;  /* 0x00000009006b7308 */ /* 0x0003e40000000800 */
[----:B------:R-:W-:Y:S01]  /*44b0*/  HMMA.16816.F32.BF16 R96, R4, R50, R96 ;  /* 0x000000320460723c */ /* 0x000fe20000041860 */
[----:B--2---:R-:W-:-:S07]  /*44c0*/  FFMA.FTZ R8, R170, UR5, -R2 ;  /* 0x00000005aa087c23 */ /* 0x004fce0008010802 */
[----:B------:R-:W-:Y:S01]  /*44d0*/  HMMA.16816.F32.BF16 R84, R4, R46, R76 ;  /* 0x0000002e0454723c */ /* 0x000fe2000004184c */
[----:B------:R2:W-:Y:S01]  /*44e0*/  MUFU.EX2 R217, R8 ;  /* 0x0000000800d97308 */ /* 0x0005e20000000800 */
[----:B-1----:R-:W-:-:S03]  /*44f0*/  FFMA.FTZ R9, R178, UR5, -R0 ;  /* 0x00000005b2097c23 */ /* 0x002fc60008010800 */
[----:B------:R-:W-:Y:S03]  /*4500*/  MUFU.EX2 R178, R10 ;  /* 0x0000000a00b27308 */ /* 0x000fe60000000800 */
[----:B------:R-:W-:Y:S01]  /*4510*/  HMMA.16816.F32.BF16 R80, R4, R26, R68 ;  /* 0x0000001a0450723c */ /* 0x000fe20000041844 */
[----:B----4-:R-:W-:Y:S02]  /*4520*/  F2FP.BF16.F32.PACK_AB R4, R233, R230 ;  /* 0x000000e6e904723e */ /* 0x010fe400000010ff */
[----:B-----5:R-:W-:Y:S01]  /*4530*/  F2FP.BF16.F32.PACK_AB R5, R227, R219 ;  /* 0x000000dbe305723e */ /* 0x020fe200000010ff */
[----:B------:R1:W-:Y:S01]  /*4540*/  MUFU.EX2 R213, R9 ;  /* 0x0000000900d57308 */ /* 0x0003e20000000800 */
[----:B------:R-:W-:Y:S02]  /*4550*/  F2FP.BF16.F32.PACK_AB R6, R232, R231 ;  /* 0x000000e7e806723e */ /* 0x000fe400000010ff */
[----:B---3--:R-:W-:Y:S01]  /*4560*/  F2FP.BF16.F32.PACK_AB R7, R228, R229 ;  /* 0x000000e5e407723e */ /* 0x008fe200000010ff */
[----:B--2---:R-:W-:-:S04]  /*4570*/  FFMA.FTZ R8, R179, UR5, -R0 ;  /* 0x00000005b3087c23 */ /* 0x004fc80008010800 */
[----:B------:R2:W3:Y:S02]  /*4580*/  MUFU.EX2 R211, R8 ;  /* 0x0000000800d37308 */ /* 0x0004e40000000800 */
[----:B------:R-:W-:Y:S01]  /*4590*/  HMMA.16816.F32.BF16 R76, R4, R16, R72 ;  /* 0x00000010044c723c */ /* 0x000fe20000041848 */
[----:B-1----:R-:W-:Y:S01]  /*45a0*/  FFMA.FTZ R9, R193, UR5, -R3 ;  /* 0x00000005c1097c23 */ /* 0x002fe20008010803 */
[----:B------:R-:W-:-:S06]  /*45b0*/  MOV R193, R138 ;  /* 0x0000008a00c17202 */ /* 0x000fcc0000000f00 */
[----:B------:R-:W-:Y:S01]  /*45c0*/  HMMA.16816.F32.BF16 R188, R4, R24, R20 ;  /* 0x0000001804bc723c */ /* 0x000fe20000041814 */
[----:B------:R-:W1:Y:S01]  /*45d0*/  LDSM.16.MT88.4 R20, [R13+0xa800] ;  /* 0x00a800000d14783b */ /* 0x000e620000004200 */
[----:B--2---:R-:W-:-:S06]  /*45e0*/  FFMA.FTZ R8, R169, UR5, -R0 ;  /* 0x00000005a9087c23 */ /* 0x004fcc0008010800 */
[C---:B------:R-:W-:Y:S01]  /*45f0*/  HMMA.16816.F32.BF16 R72, R4.reuse, R48, R64 ;  /* 0x000000300448723c */ /* 0x040fe20000041840 */
[----:B------:R2:W4:Y:S07]  /*4600*/  MUFU.EX2 R106, R8 ;  /* 0x00000008006a7308 */ /* 0x00052e0000000800 */
[----:B------:R-:W-:Y:S01]  /*4610*/  HMMA.16816.F32.BF16 R68, R4, R56, R60 ;  /* 0x000000380444723c */ /* 0x000fe2000004183c */
[----:B--2---:R-:W-:-:S07]  /*4620*/  FFMA.FTZ R8, R196, UR5, -R3 ;  /* 0x00000005c4087c23 */ /* 0x004fce0008010803 */
[----:B------:R-:W-:Y:S01]  /*4630*/  HMMA.16816.F32.BF16 R64, R4, R52, R40 ;  /* 0x000000340440723c */ /* 0x000fe20000041828 */
[----:B------:R-:W-:Y:S01]  /*4640*/  LDSM.16.MT88.4 R40, [R220+0xb800] ;  /* 0x00b80000dc28783b */ /* 0x000fe20000004200 */
[----:B------:R-:W-:-:S06]  /*4650*/  MOV R196, R137 ;  /* 0x0000008900c47202 */ /* 0x000fcc0000000f00 */
[C---:B------:R-:W-:Y:S01]  /*4660*/  HMMA.16816.F32.BF16 R172, R4.reuse, R44, R36 ;  /* 0x0000002c04ac723c */ /* 0x040fe20000041824 */
[----:B------:R-:W-:Y:S07]  /*4670*/  LDSM.16.MT88.4 R36, [R13+0xb800] ;  /* 0x00b800000d24783b */ /* 0x000fee0000004200 */
[C---:B------:R-:W-:Y:S01]  /*4680*/  HMMA.16816.F32.BF16 R60, R4.reuse, R18, R128 ;  /* 0x00000012043c723c */ /* 0x040fe20000041880 */
[----:B------:R-:W2:Y:S07]  /*4690*/  LDSM.16.MT88.4 R16, [R220+0xa800] ;  /* 0x00a80000dc10783b */ /* 0x000eae0000004200 */
[C---:B------:R-:W-:Y:S01]  /*46a0*/  HMMA.16816.F32.BF16 R56, R4.reuse, R58, R184 ;  /* 0x0000003a0438723c */ /* 0x040fe200000418b8 */
[----:B------:R5:W-:Y:S04]  /*46b0*/  MUFU.EX2 R186, R8 ;  /* 0x0000000800ba7308 */ /* 0x000be80000000800 */
[----:B------:R3:W2:Y:S03]  /*46c0*/  MUFU.EX2 R187, R9 ;  /* 0x0000000900bb7308 */ /* 0x0006a60000000800 */
[----:B------:R-:W-:Y:S01]  /*46d0*/  HMMA.16816.F32.BF16 R48, R4, R50, R180 ;  /* 0x000000320430723c */ /* 0x000fe200000418b4 */
[----:B-----5:R-:W-:-:S07]  /*46e0*/  FFMA.FTZ R8, R192, UR5, -R3 ;  /* 0x00000005c0087c23 */ /* 0x020fce0008010803 */
[----:B------:R-:W-:Y:S01]  /*46f0*/  HMMA.16816.F32.BF16 R52, R4, R54, R164 ;  /* 0x000000360434723c */ /* 0x000fe200000418a4 */
[----:B------:R-:W-:Y:S01]  /*4700*/  MOV R192, R11 ;  /* 0x0000000b00c07202 */ /* 0x000fe20000000f00 */
[----:B------:R5:W-:Y:S01]  /*4710*/  MUFU.EX2 R185, R8 ;  /* 0x0000000800b97308 */ /* 0x000be20000000800 */
[----:B---3--:R-:W-:-:S05]  /*4720*/  FFMA.FTZ R9, R15, UR5, -R3 ;  /* 0x000000050f097c23 */ /* 0x008fca0008010803 */
[C---:B------:R-:W-:Y:S08]  /*4730*/  HMMA.16816.F32.BF16 R44, R4.reuse, R46, R160 ;  /* 0x0000002e042c723c */ /* 0x040ff000000418a0 */
[----:B------:R-:W-:Y:S01]  /*4740*/  HMMA.16816.F32.BF16 R24, R4, R26, R140 ;  /* 0x0000001a0418723c */ /* 0x000fe2000004188c */
[----:B-----5:R-:W-:Y:S01]  /*4750*/  FFMA.FTZ R8, R197, UR5, -R12 ;  /* 0x00000005c5087c23 */ /* 0x020fe2000801080c */
[----:B------:R-:W-:Y:S01]  /*4760*/  MOV R197, R105 ;  /* 0x0000006900c57202 */ /* 0x000fe20000000f00 */
[----:B------:R-:W-:Y:S01]  /*4770*/  LDSM.16.MT88.4 R140, [R13+0x9c00] ;  /* 0x009c00000d8c783b */ /* 0x000fe20000004200 */
[----:B------:R3:W-:Y:S01]  /*4780*/  MUFU.EX2 R105, R9 ;  /* 0x0000000900697308 */ /* 0x0007e20000000800 */
[----:B------:R-:W-:-:S02]  /*4790*/  F2FP.BF16.F32.PACK_AB R4, R216, R215 ;  /* 0x000000d7d804723e */ /* 0x000fc400000010ff */
[----:B------:R-:W-:Y:S01]  /*47a0*/  F2FP.BF16.F32.PACK_AB R5, R212, R211 ;  /* 0x000000d3d405723e */ /* 0x000fe200000010ff */
[----:B------:R5:W2:Y:S01]  /*47b0*/  MUFU.EX2 R184, R8 ;  /* 0x0000000800b87308 */ /* 0x000aa20000000800 */
[----:B------:R-:W-:Y:S02]  /*47c0*/  F2FP.BF16.F32.PACK_AB R6, R107, R217 ;  /* 0x000000d96b06723e */ /* 0x000fe400000010ff */
[----:B----4-:R-:W-:Y:S01]  /*47d0*/  F2FP.BF16.F32.PACK_AB R7, R106, R213 ;  /* 0x000000d56a07723e */ /* 0x010fe200000010ff */
[----:B---3--:R-:W-:-:S06]  /*47e0*/  FFMA.FTZ R9, R195, UR5, -R12 ;  /* 0x00000005c3097c23 */ /* 0x008fcc000801080c */
[C---:B-1----:R-:W-:Y:S01]  /*47f0*/  HMMA.16816.F32.BF16 R164, R4.reuse, R20, R120 ;  /* 0x0000001404a4723c */ /* 0x042fe20000041878 */
[----:B-----5:R-:W-:Y:S01]  /*4800*/  FFMA.FTZ R8, R146, UR5, -R12 ;  /* 0x0000000592087c23 */ /* 0x020fe2000801080c */
[----:B------:R1:W-:Y:S04]  /*4810*/  MUFU.EX2 R179, R9 ;  /* 0x0000000900b37308 */ /* 0x0003e80000000800 */
[----:B------:R3:W4:Y:S02]  /*4820*/  MUFU.EX2 R100, R8 ;  /* 0x0000000800647308 */ /* 0x0007240000000800 */
[C---:B------:R-:W-:Y:S08]  /*4830*/  HMMA.16816.F32.BF16 R132, R4.reuse, R28, R148 ;  /* 0x0000001c0484723c */ /* 0x040ff00000041894 */
[----:B------:R-:W-:Y:S01]  /*4840*/  HMMA.16816.F32.BF16 R120, R4, R34, R108 ;  /* 0x000000220478723c */ /* 0x000fe2000004186c */
[--C-:B-1----:R-:W-:Y:S01]  /*4850*/  FFMA.FTZ R9, R198, UR5, -R2.reuse ;  /* 0x00000005c6097c23 */ /* 0x102fe20008010802 */
[----:B---3--:R-:W-:-:S06]  /*4860*/  FFMA.FTZ R8, R199, UR5, -R2 ;  /* 0x00000005c7087c23 */ /* 0x008fcc0008010802 */
[C---:B------:R-:W-:Y:S08]  /*4870*/  HMMA.16816.F32.BF16 R136, R4.reuse, R30, R96 ;  /* 0x0000001e0488723c */ /* 0x040ff00000041860 */
[C---:B------:R-:W-:Y:S01]  /*4880*/  HMMA.16816.F32.BF16 R112, R4.reuse, R32, R156 ;  /* 0x000000200470723c */ /* 0x040fe2000004189c */
[----:B------:R-:W-:Y:S07]  /*4890*/  LDSM.16.MT88.4 R156, [R220+0xac00] ;  /* 0x00ac0000dc9c783b */ /* 0x000fee0000004200 */
[C---:B--2---:R-:W-:Y:S01]  /*48a0*/  HMMA.16816.F32.BF16 R148, R4.reuse, R16, R124 ;  /* 0x000000100494723c */ /* 0x044fe2000004187c */
[----:B------:R-:W-:Y:S07]  /*48b0*/  LDSM.16.MT88.4 R124, [R220+0x9c00] ;  /* 0x009c0000dc7c783b */ /* 0x000fee0000004200 */
[C---:B------:R-:W-:Y:S08]  /*48c0*/  HMMA.16816.F32.BF16 R160, R4.reuse, R40, R116 ;  /* 0x0000002804a0723c */ /* 0x040ff00000041874 */
[C---:B------:R-:W-:Y:S08]  /*48d0*/  HMMA.16816.F32.BF16 R180, R4.reuse, R36, R92 ;  /* 0x0000002404b4723c */ /* 0x040ff0000004185c */
[C---:B------:R-:W-:Y:S08]  /*48e0*/  HMMA.16816.F32.BF16 R152, R4.reuse, R18, R152 ;  /* 0x000000120498723c */ /* 0x040ff00000041898 */
[C---:B------:R-:W-:Y:S08]  /*48f0*/  HMMA.16816.F32.BF16 R88, R4.reuse, R22, R88 ;  /* 0x000000160458723c */ /* 0x040ff00000041858 */
[C---:B------:R-:W-:Y:S08]  /*4900*/  HMMA.16816.F32.BF16 R108, R4.reuse, R42, R84 ;  /* 0x0000002a046c723c */ /* 0x040ff00000041854 */
[----:B------:R-:W-:Y:S01]  /*4910*/  HMMA.16816.F32.BF16 R96, R4, R38, R80 ;  /* 0x000000260460723c */ /* 0x000fe20000041850 */
[----:B------:R-:W-:Y:S01]  /*4920*/  F2FP.BF16.F32.PACK_AB R4, R187, R186 ;  /* 0x000000babb04723e */ /* 0x000fe200000010ff */
[----:B------:R-:W-:Y:S01]  /*4930*/  LDSM.16.MT88.4 R80, [R220+0xbc00] ;  /* 0x00bc0000dc50783b */ /* 0x000fe20000004200 */
[----:B------:R-:W-:-:S02]  /*4940*/  F2FP.BF16.F32.PACK_AB R5, R178, R184 ;  /* 0x000000b8b205723e */ /* 0x000fc400000010ff */
[----:B------:R-:W-:Y:S02]  /*4950*/  F2FP.BF16.F32.PACK_AB R6, R105, R185 ;  /* 0x000000b96906723e */ /* 0x000fe400000010ff */
[----:B----4-:R-:W-:-:S07]  /*4960*/  F2FP.BF16.F32.PACK_AB R7, R100, R179 ;  /* 0x000000b36407723e */ /* 0x010fce00000010ff */
[C---:B------:R-:W-:Y:S01]  /*4970*/  HMMA.16816.F32.BF16 R128, R4.reuse, R28, R72 ;  /* 0x0000001c0480723c */ /* 0x040fe20000041848 */
[----:B------:R1:W-:Y:S07]  /*4980*/  MUFU.EX2 R28, R8 ;  /* 0x00000008001c7308 */ /* 0x0003ee0000000800 */
[----:B------:R-:W-:Y:S01]  /*4990*/  HMMA.16816.F32.BF16 R144, R4, R16, R68 ;  /* 0x000000100490723c */ /* 0x000fe20000041844 */
[----:B-1----:R-:W-:-:S07]  /*49a0*/  FFMA.FTZ R8, R200, UR5, -R2 ;  /* 0x00000005c8087c23 */ /* 0x002fce0008010802 */
[C---:B------:R-:W-:Y:S01]  /*49b0*/  HMMA.16816.F32.BF16 R68, R4.reuse, R40, R172 ;  /* 0x000000280444723c */ /* 0x040fe200000418ac */
[----:B------:R-:W-:Y:S01]  /*49c0*/  FFMA.FTZ R2, R201, UR5, -R2 ;  /* 0x00000005c9027c23 */ /* 0x000fe20008010802 */
[----:B------:R-:W1:Y:S06]  /*49d0*/  LDSM.16.MT88.4 R172, [R13+0xac00] ;  /* 0x00ac00000dac783b */ /* 0x000e6c0000004200 */
[C---:B------:R-:W-:Y:S08]  /*49e0*/  HMMA.16816.F32.BF16 R116, R4.reuse, R32, R76 ;  /* 0x000000200474723c */ /* 0x040ff0000004184c */
[C---:B------:R-:W-:Y:S08]  /*49f0*/  HMMA.16816.F32.BF16 R60, R4.reuse, R34, R60 ;  /* 0x00000022043c723c */ /* 0x040ff0000004183c */
[C---:B------:R-:W-:Y:S08]  /*4a00*/  HMMA.16816.F32.BF16 R48, R4.reuse, R30, R48 ;  /* 0x0000001e0430723c */ /* 0x040ff00000041830 */
[C---:B------:R-:W-:Y:S08]  /*4a10*/  HMMA.16816.F32.BF16 R56, R4.reuse, R18, R56 ;  /* 0x000000120438723c */ /* 0x040ff00000041838 */
[C---:B------:R-:W-:Y:S01]  /*4a20*/  HMMA.16816.F32.BF16 R64, R4.reuse, R20, R64 ;  /* 0x000000140440723c */ /* 0x040fe20000041840 */
[----:B------:R2:W-:Y:S04]  /*4a30*/  MUFU.EX2 R21, R8 ;  /* 0x0000000800157308 */ /* 0x0005e80000000800 */
[----:B------:R-:W3:Y:S03]  /*4a40*/  MUFU.EX2 R20, R9 ;  /* 0x0000000900147308 */ /* 0x000ee60000000800 */
[----:B------:R-:W-:Y:S01]  /*4a50*/  HMMA.16816.F32.BF16 R52, R4, R22, R52 ;  /* 0x000000160434723c */ /* 0x000fe20000041834 */
[----:B------:R4:W5:Y:S01]  /*4a60*/  MUFU.EX2 R22, R2 ;  /* 0x0000000200167308 */ /* 0x0009620000000800 */
[----:B------:R-:W-:-:S04]  /*4a70*/  FADD.FTZ R23, R252, R251 ;  /* 0x000000fbfc177221 */ /* 0x000fc80000010000 */
[----:B------:R-:W-:Y:S01]  /*4a80*/  FADD.FTZ R23, R250, R23 ;  /* 0x00000017fa177221 */ /* 0x000fe20000010000 */
[--C-:B--2---:R-:W-:Y:S01]  /*4a90*/  FFMA.FTZ R8, R202, UR5, -R0.reuse ;  /* 0x00000005ca087c23 */ /* 0x104fe20008010800 */
[----:B------:R-:W-:Y:S03]  /*4aa0*/  HMMA.16816.F32.BF16 R44, R4, R42, R44 ;  /* 0x0000002a042c723c */ /* 0x000fe6000004182c */
[----:B------:R2:W-:Y:S01]  /*4ab0*/  MUFU.EX2 R16, R8 ;  /* 0x0000000800107308 */ /* 0x0005e20000000800 */
[----:B---3--:R-:W-:Y:S01]  /*4ac0*/  F2FP.BF16.F32.PACK_AB R92, R20, R28 ;  /* 0x0000001c145c723e */ /* 0x008fe200000010ff */
[----:B----4-:R-:W-:-:S03]  /*4ad0*/  FFMA.FTZ R2, R204, UR5, -R0 ;  /* 0x00000005cc027c23 */ /* 0x010fc60008010800 */
[C---:B------:R-:W-:Y:S01]  /*4ae0*/  HMMA.16816.F32.BF16 R84, R4.reuse, R36, R188 ;  /* 0x000000240454723c */ /* 0x040fe200000418bc */
[----:B-----5:R-:W-:Y:S01]  /*4af0*/  F2FP.BF16.F32.PACK_AB R94, R22, R21 ;  /* 0x00000015165e723e */ /* 0x020fe200000010ff */
[----:B------:R3:W4:Y:S06]  /*4b00*/  MUFU.EX2 R18, R2 ;  /* 0x0000000200127308 */ /* 0x00072c0000000800 */
[----:B------:R-:W-:Y:S01]  /*4b10*/  HMMA.16816.F32.BF16 R24, R4, R38, R24 ;  /* 0x000000260418723c */ /* 0x000fe20000041818 */
[----:B------:R5:W1:Y:S01]  /*4b20*/  LDSM.16.MT88.4 R4, [R13+0xbc00] ;  /* 0x00bc00000d04783b */ /* 0x000a620000004200 */
[--C-:B--2---:R-:W-:Y:S01]  /*4b30*/  FFMA.FTZ R8, R203, UR5, -R0.reuse ;  /* 0x00000005cb087c23 */ /* 0x104fe20008010800 */
[----:B------:R-:W-:-:S03]  /*4b40*/  FFMA.FTZ R0, R218, UR5, -R0 ;  /* 0x00000005da007c23 */ /* 0x000fc60008010800 */
[----:B------:R-:W-:Y:S01]  /*4b50*/  MUFU.EX2 R19, R8 ;  /* 0x0000000800137308 */ /* 0x000fe20000000800 */
[----:B---3--:R-:W-:-:S03]  /*4b60*/  FFMA.FTZ R2, R206, UR5, -R3 ;  /* 0x00000005ce027c23 */ /* 0x008fc60008010803 */
[----:B------:R2:W3:Y:S01]  /*4b70*/  MUFU.EX2 R17, R0 ;  /* 0x0000000000117308 */ /* 0x0004e20000000800 */
[----:B----4-:R-:W-:-:S03]  /*4b80*/  F2FP.BF16.F32.PACK_AB R93, R18, R16 ;  /* 0x00000010125d723e */ /* 0x010fc600000010ff */
[----:B------:R4:W-:Y:S01]  /*4b90*/  MUFU.EX2 R10, R2 ;  /* 0x00000002000a7308 */ /* 0x0009e20000000800 */
[--C-:B--2---:R-:W-:Y:S01]  /*4ba0*/  FFMA.FTZ R0, R14, UR5, -R3.reuse ;  /* 0x000000050e007c23 */ /* 0x104fe20008010803 */
[----:B---3--:R-:W-:Y:S01]  /*4bb0*/  F2FP.BF16.F32.PACK_AB R95, R17, R19 ;  /* 0x00000013115f723e */ /* 0x008fe200000010ff */
[--C-:B----4-:R-:W-:Y:S02]  /*4bc0*/  FFMA.FTZ R2, R205, UR5, -R3.reuse ;  /* 0x00000005cd027c23 */ /* 0x110fe40008010803 */
[----:B-----5:R2:W3:Y:S01]  /*4bd0*/  MUFU.EX2 R13, R0 ;  /* 0x00000000000d7308 */ /* 0x0204e20000000800 */
[----:B------:R-:W-:-:S03]  /*4be0*/  FFMA.FTZ R3, R210, UR5, -R3 ;  /* 0x00000005d2037c23 */ /* 0x000fc60008010803 */
[C---:B-1----:R-:W-:Y:S01]  /*4bf0*/  HMMA.16816.F32.BF16 R168, R92.reuse, R174, R88 ;  /* 0x000000ae5ca8723c */ /* 0x042fe20000041858 */
[----:B------:R1:W-:Y:S04]  /*4c00*/  MUFU.EX2 R14, R2 ;  /* 0x00000002000e7308 */ /* 0x0003e80000000800 */
[----:B------:R4:W-:Y:S03]  /*4c10*/  MUFU.EX2 R15, R3 ;  /* 0x00000003000f7308 */ /* 0x0009e60000000800 */
[----:B------:R-:W-:Y:S01]  /*4c20*/  HMMA.16816.F32.BF16 R112, R92, R124, R112 ;  /* 0x0000007c5c70723c */ /* 0x000fe20000041870 */
[--C-:B--2---:R-:W-:Y:S01]  /*4c30*/  FFMA.FTZ R0, R209, UR5, -R12.reuse ;  /* 0x00000005d1007c23 */ /* 0x104fe2000801080c */
[----:B-1----:R-:W-:-:S03]  /*4c40*/  FFMA.FTZ R2, R208, UR5, -R12 ;  /* 0x00000005d0027c23 */ /* 0x002fc6000801080c */
[----:B------:R1:W-:Y:S03]  /*4c50*/  MUFU.EX2 R8, R0 ;  /* 0x0000000000087308 */ /* 0x0003e60000000800 */
[----:B------:R-:W-:Y:S01]  /*4c60*/  HMMA.16816.F32.BF16 R120, R92, R126, R120 ;  /* 0x0000007e5c78723c */ /* 0x000fe20000041878 */
[----:B----4-:R-:W-:Y:S01]  /*4c70*/  FADD.FTZ R3, R246, R244 ;  /* 0x000000f4f6037221 */ /* 0x010fe20000010000 */
[----:B------:R2:W4:Y:S03]  /*4c80*/  MUFU.EX2 R9, R2 ;  /* 0x0000000200097308 */ /* 0x0005260000000800 */
[----:B------:R-:W-:-:S03]  /*4c90*/  FADD.FTZ R3, R248, R3 ;  /* 0x00000003f8037221 */ /* 0x000fc60000010000 */
[----:B------:R-:W-:Y:S01]  /*4ca0*/  HMMA.16816.F32.BF16 R132, R92, R140, R132 ;  /* 0x0000008c5c84723c */ /* 0x000fe20000041884 */
[----:B------:R-:W-:Y:S01]  /*4cb0*/  FADD.FTZ R3, R249, R3 ;  /* 0x00000003f9037221 */ /* 0x000fe20000010000 */
[----:B-1----:R-:W-:-:S03]  /*4cc0*/  FFMA.FTZ R0, R207, UR5, -R12 ;  /* 0x00000005cf007c23 */ /* 0x002fc6000801080c */
[----:B------:R-:W-:-:S03]  /*4cd0*/  FADD.FTZ R3, R230, R3 ;  /* 0x00000003e6037221 */ /* 0x000fc60000010000 */
[----:B------:R-:W-:Y:S01]  /*4ce0*/  HMMA.16816.F32.BF16 R136, R92, R142, R136 ;  /* 0x0000008e5c88723c */ /* 0x000fe20000041888 */
[----:B--2---:R-:W-:Y:S01]  /*4cf0*/  FFMA.FTZ R2, R214, UR5, -R12 ;  /* 0x00000005d6027c23 */ /* 0x004fe2000801080c */
[----:B------:R1:W-:Y:S01]  /*4d00*/  MUFU.EX2 R11, R0 ;  /* 0x00000000000b7308 */ /* 0x0003e20000000800 */
[----:B------:R-:W-:-:S03]  /*4d10*/  FADD.FTZ R3, R233, R3 ;  /* 0x00000003e9037221 */ /* 0x000fc60000010000 */
[----:B------:R2:W5:Y:S02]  /*4d20*/  MUFU.EX2 R12, R2 ;  /* 0x00000002000c7308 */ /* 0x0005640000000800 */
[C---:B------:R-:W-:Y:S08]  /*4d30*/  HMMA.16816.F32.BF16 R148, R92.reuse, R156, R148 ;  /* 0x0000009c5c94723c */ /* 0x040ff00000041894 */
[----:B------:R-:W-:Y:S01]  /*4d40*/  HMMA.16816.F32.BF16 R152, R92, R158, R152 ;  /* 0x0000009e5c98723c */ /* 0x000fe20000041898 */
[----:B-1----:R-:W-:Y:S01]  /*4d50*/  FADD.FTZ R0, R197, R194 ;  /* 0x000000c2c5007221 */ /* 0x002fe20000010000 */
[----:B--2---:R-:W-:-:S03]  /*4d60*/  FADD.FTZ R2, R240, R238 ;  /* 0x000000eef0027221 */ /* 0x004fc60000010000 */
[----:B------:R-:W-:-:S03]  /*4d70*/  FADD.FTZ R0, R192, R0 ;  /* 0x00000000c0007221 */ /* 0x000fc60000010000 */
        /* <DEDUP_REMOVED lines=8> */
[----:B------:R-:W-:-:S03]  /*4e00*/  FADD.FTZ R2, R227, R2 ;  /* 0x00000002e3027221 */ /* 0x000fc60000010000 */
[C---:B------:R-:W-:Y:S08]  /*4e10*/  HMMA.16816.F32.BF16 R76, R92.reuse, R82, R108 ;  /* 0x000000525c4c723c */ /* 0x040ff0000004186c */
[C---:B------:R-:W-:Y:S08]  /*4e20*/  HMMA.16816.F32.BF16 R88, R92.reuse, R4, R180 ;  /* 0x000000045c58723c */ /* 0x040ff000000418b4 */
[----:B------:R-:W-:Y:S01]  /*4e30*/  HMMA.16816.F32.BF16 R92, R92, R6, R96 ;  /* 0x000000065c5c723c */ /* 0x000fe20000041860 */
[----:B---3--:R-:W-:-:S02]  /*4e40*/  F2FP.BF16.F32.PACK_AB R96, R13, R10 ;  /* 0x0000000a0d60723e */ /* 0x008fc400000010ff */
[----:B----4-:R-:W-:Y:S02]  /*4e50*/  F2FP.BF16.F32.PACK_AB R97, R9, R8 ;  /* 0x000000080961723e */ /* 0x010fe400000010ff */
[----:B------:R-:W-:Y:S02]  /*4e60*/  F2FP.BF16.F32.PACK_AB R98, R15, R14 ;  /* 0x0000000e0f62723e */ /* 0x000fe400000010ff */
[----:B-----5:R-:W-:-:S07]  /*4e70*/  F2FP.BF16.F32.PACK_AB R99, R12, R11 ;  /* 0x0000000b0c63723e */ /* 0x020fce00000010ff */
[C---:B------:R-:W-:Y:S01]  /*4e80*/  HMMA.16816.F32.BF16 R84, R96.reuse, R4, R84 ;  /* 0x000000046054723c */ /* 0x040fe20000041854 */
[----:B------:R-:W-:Y:S01]  /*4e90*/  FADD.FTZ R4, R196, R23 ;  /* 0x00000017c4047221 */ /* 0x000fe20000010000 */
[----:B------:R-:W-:Y:S01]  /*4ea0*/  FADD.FTZ R5, R231, R3 ;  /* 0x00000003e7057221 */ /* 0x000fe20000010000 */
[----:B------:R-:W-:Y:S01]  /*4eb0*/  FADD.FTZ R3, R229, R2 ;  /* 0x00000002e5037221 */ /* 0x000fe20000010000 */
[----:B------:R-:W-:Y:S01]  /*4ec0*/  FADD.FTZ R2, R242, R0 ;  /* 0x00000000f2027221 */ /* 0x000fe20000010000 */
        /* <DEDUP_REMOVED lines=40> */
[----:B------:R-:W-:Y:S02]  /*5150*/  FADD.FTZ R0, R17, R0 ;  /* 0x0000000011007221 */ /* 0x000fe40000010000 */
[----:B------:R1:W-:Y:S01]  /*5160*/  STL [R1], R4 ;  /* 0x0000000401007387 */ /* 0x0003e20000100800 */
[C---:B------:R-:W-:Y:S03]  /*5170*/  HMMA.16816.F32.BF16 R144, R96.reuse, R156, R144 ;  /* 0x0000009c6090723c */ /* 0x040fe60000041890 */
[----:B------:R1:W-:Y:S04]  /*5180*/  STL [R1+0x4], R3 ;  /* 0x0000040301007387 */ /* 0x0003e80000100800 */
[----:B------:R1:W-:Y:S01]  /*5190*/  STL [R1+0xc], R0 ;  /* 0x00000c0001007387 */ /* 0x0003e20000100800 */
[C---:B------:R-:W-:Y:S03]  /*51a0*/  HMMA.16816.F32.BF16 R160, R96.reuse, R172, R64 ;  /* 0x000000ac60a0723c */ /* 0x040fe60000041840 */
[----:B------:R1:W-:Y:S05]  /*51b0*/  STL [R1+0x8], R2 ;  /* 0x0000080201007387 */ /* 0x0003ea0000100800 */
        /* <DEDUP_REMOVED lines=9> */
[C---:B------:R-:W-:Y:S01]  /*5250*/  SHF.L.U64.HI R2, R176.reuse, 0x5, R177 ;  /* 0x00000005b0027819 */ /* 0x040fe200000102b1 */
[----:B------:R-:W-:Y:S01]  /*5260*/  IMAD.SHL.U32 R0, R176, 0x20, RZ ;  /* 0x00000020b0007824 */ /* 0x000fe200078e00ff */
[----:B------:R-:W-:Y:S01]  /*5270*/  LEA.HI.SX32 R226, R226, 0xfffffffe, 0x1a ;  /* 0xfffffffee2e27811 */ /* 0x000fe200078fd2ff */
[----:B------:R-:W-:Y:S01]  /*5280*/  IMAD.MOV.U32 R105, RZ, RZ, R102 ;  /* 0x000000ffff697224 */ /* 0x000fe200078e0066 */
[----:B------:R-:W-:Y:S01]  /*5290*/  MOV R106, R101 ;  /* 0x00000065006a7202 */ /* 0x000fe20000000f00 */
[----:B------:R1:W-:Y:S01]  /*52a0*/  STL [R1+0x20], R2 ;  /* 0x0000200201007387 */ /* 0x0003e20000100800 */
[----:B------:R-:W-:Y:S01]  /*52b0*/  MOV R100, R103 ;  /* 0x0000006700647202 */ /* 0x000fe20000000f00 */
[----:B------:R-:W-:Y:S01]  /*52c0*/  IMAD.MOV.U32 R3, RZ, RZ, R104 ;  /* 0x000000ffff037224 */ /* 0x000fe200078e0068 */
[----:B------:R-:W2:Y:S01]  /*52d0*/  LDCU UR5, c[0x0][0x50c] ;  /* 0x0000a180ff0577ac */ /* 0x000ea20008000800 */
[----:B------:R3:W-:Y:S01]  /*52e0*/  STL [R1+0x24], R0 ;  /* 0x0000240001007387 */ /* 0x0007e20000100800 */
[----:B------:R-:W4:Y:S01]  /*52f0*/  LDCU UR4, c[0x0][0x45c] ;  /* 0x00008b80ff0477ac */ /* 0x000f220008000800 */
[----:B------:R-:W1:Y:S02]  /*5300*/  LDCU.64 UR6, c[0x0][0x3c0] ;  /* 0x00007800ff0677ac */ /* 0x000e640008000a00 */
[C---:B-1----:R-:W-:Y:S01]  /*5310*/  IADD3 R2, PT, PT, R220.reuse, 0x9000, RZ ;  /* 0x00009000dc027810 */ /* 0x042fe20007ffe0ff */
[----:B---3--:R-:W-:Y:S01]  /*5320*/  VIADD R0, R220, 0x9020 ;  /* 0x00009020dc007836 */ /* 0x008fe20000000000 */
[----:B--2-4-:R-:W-:Y:S06]  /*5330*/  BRA `(.L_x_420) ;  /* 0x0000000000647947 */ /* 0x014fec0003800000 */
.L_x_422:
        /* <DEDUP_REMOVED lines=25> */
.L_x_420:
[----:B--2---:R-:W2:Y:S01]  /*54d0*/  LDL R4, [R1+0x1c] ;  /* 0x00001c0001047983 */ /* 0x004ea20000100800 */
[----:B------:R-:W-:Y:S04]  /*54e0*/  DEPBAR.LE SB0, 0x0 ;  /* 0x000080000000791a */ /* 0x000fe80000000000 */
[----:B------:R-:W3:Y:S01]  /*54f0*/  LDL R10, [R1+0x18] ;  /* 0x00001800010a7983 */ /* 0x000ee20000100800 */
[C---:B------:R-:W-:Y:S03]  /*5500*/  IMAD.WIDE.U32 R8, R226.reuse, UR6, RZ ;  /* 0x00000006e2087c25 */ /* 0x040fe6000f8e00ff */
[----:B------:R-:W4:Y:S01]  /*5510*/  LDL R2, [R1+0x24] ;  /* 0x0000240001027983 */ /* 0x000f220000100800 */
[----:B------:R-:W-:Y:S03]  /*5520*/  IMAD R0, R226, UR7, R9 ;  /* 0x00000007e2007c24 */ /* 0x000fe6000f8e0209 */
[----:B------:R-:W5:Y:S01]  /*5530*/  LDL R5, [R1+0x20] ;  /* 0x0000200001057983 */ /* 0x000f620000100800 */
[----:B------:R-:W-:Y:S01]  /*5540*/  BAR.SYNC.DEFER_BLOCKING 0x0 ;  /* 0x0000000000007b1d */ /* 0x000fe20000010000 */
[C---:B--2---:R-:W-:Y:S04]  /*5550*/  LEA R6, P1, R8.reuse, R4, 0x7 ;  /* 0x0000000408067211 */ /* 0x044fe800078238ff */
[C-C-:B---3--:R-:W-:Y:S02]  /*5560*/  LEA.HI.X R7, R8.reuse, R10, R0.reuse, 0x7, P1 ;  /* 0x0000000a08077211 */ /* 0x148fe400008f3c00 */
[C---:B----4-:R-:W-:Y:S03]  /*5570*/  LEA R2, P0, R8.reuse, R2, 0x6 ;  /* 0x0000000208027211 */ /* 0x050fe600078030ff */
[----:B------:R-:W-:Y:S01]  /*5580*/  @!PT LDS RZ, [RZ] ;  /* 0x00000000fffff984 */ /* 0x000fe20000000800 */
[----:B------:R-:W-:Y:S01]  /*5590*/  @!PT LDS RZ, [RZ] ;  /* 0x00000000fffff984 */ /* 0x000fe20000000800 */
[----:B------:R-:W-:Y:S01]  /*55a0*/  @!PT LDS RZ, [RZ] ;  /* 0x00000000fffff984 */ /* 0x000fe20000000800 */
[----:B------:R-:W-:Y:S01]  /*55b0*/  LDGSTS.E.BYPASS.LTC128B.128 [R225+0x9000], desc[UR14][R6.64] ;  /* 0x0900000006e17fae */ /* 0x000fe2000b981a0e */
[----:B-----5:R-:W-:Y:S02]  /*55c0*/  LEA.HI.X R5, R8, R5, R0, 0x6, P0 ;  /* 0x0000000508057211 */ /* 0x020fe400000f3400 */
[C---:B------:R-:W-:Y:S05]  /*55d0*/  LEA R4, P0, R2.reuse, R4, 0x1 ;  /* 0x0000000402047211 */ /* 0x040fea00078008ff */
[----:B------:R-:W-:Y:S01]  /*55e0*/  LDGSTS.E.BYPASS.LTC128B.128 [R225+0xa000], desc[UR14][R6.64+0x40] ;  /* 0x0a00004006e17fae */ /* 0x000fe2000b981a0e */
[----:B------:R-:W-:Y:S02]  /*55f0*/  LEA.HI.X R5, R2, R10, R5, 0x1, P0 ;  /* 0x0000000a02057211 */ /* 0x000fe400000f0c05 */
[----:B------:R-:W-:Y:S05]  /*5600*/  ISETP.NE.AND P0, PT, R226, RZ, PT ;  /* 0x000000ffe200720c */ /* 0x000fea0003f05270 */
[----:B------:R-:W-:Y:S08]  /*5610*/  LDGSTS.E.BYPASS.LTC128B.128 [R225+0xb000], desc[UR14][R6.64+0x80] ;  /* 0x0b00008006e17fae */ /* 0x000ff0000b981a0e */
[----:B------:R-:W-:Y:S08]  /*5620*/  LDGSTS.E.BYPASS.LTC128B.128 [R225+0x9800], desc[UR14][R4.64] ;  /* 0x0980000004e17fae */ /* 0x000ff0000b981a0e */
        /* <DEDUP_REMOVED lines=30> */
[----:B------:R-:W-:Y:S01]  /*5810*/  LDSM.16.M88.4 R216, [R222+0x8000] ;  /* 0x00800000ded8783b */ /* 0x000fe20000000200 */
[C---:B------:R-:W-:Y:S08]  /*5820*/  HMMA.16816.F32.BF16 R48, R64.reuse, R50, RZ ;  /* 0x000000324030723c */ /* 0x040ff000000418ff */
[-C--:B-----5:R-:W-:Y:S08]  /*5830*/  HMMA.16816.F32.BF16 R52, R64, R108.reuse, RZ ;  /* 0x0000006c4034723c */ /* 0x0a0ff000000418ff */
[C---:B------:R-:W-:Y:S08]  /*5840*/  HMMA.16816.F32.BF16 R56, R60.reuse, R108, RZ ;  /* 0x0000006c3c38723c */ /* 0x040ff000000418ff */
[-C--:B------:R-:W-:Y:S08]  /*5850*/  HMMA.16816.F32.BF16 R60, R60, R110.reuse, RZ ;  /* 0x0000006e3c3c723c */ /* 0x080ff000000418ff */
[----:B------:R-:W-:Y:S01]  /*5860*/  HMMA.16816.F32.BF16 R64, R64, R110, RZ ;  /* 0x0000006e4040723c */ /* 0x000fe200000418ff */
[----:B------:R-:W4:Y:S07]  /*5870*/  LDSM.16.M88.4 R108, [R223+0x2000] ;  /* 0x00200000df6c783b */ /* 0x000f2e0000000200 */
        /* <DEDUP_REMOVED lines=18> */
[----:B------:R-:W2:Y:S07]  /*59a0*/  LDSM.16.M88.4 R184, [R221+0x7400] ;  /* 0x00740000ddb8783b */ /* 0x000eae0000000200 */
[----:B------:R-:W-:Y:S01]  /*59b0*/  HMMA.16816.F32.BF16 R64, R176, R198, R64 ;  /* 0x000000c6b040723c */ /* 0x000fe20000041840 */
[----:B------:R-:W3:Y:S07]  /*59c0*/  LDSM.16.M88.4 R176, [R221+0x7c00] ;  /* 0x007c0000ddb0783b */ /* 0x000eee0000000200 */
[-C--:B----4-:R-:W-:Y:S01]  /*59d0*/  HMMA.16816.F32.BF16 R4, R108, R200.reuse, R4 ;  /* 0x000000c86c04723c */ /* 0x090fe20000041804 */
[----:B------:R-:W4:Y:S07]  /*59e0*/  LDSM.16.M88.4 R196, [R222+0x7000] ;  /* 0x00700000dec4783b */ /* 0x000f2e0000000200 */
[C---:B-1----:R-:W-:Y:S08]  /*59f0*/  HMMA.16816.F32.BF16 R8, R180.reuse, R200, R8 ;  /* 0x000000c8b408723c */ /* 0x042ff00000041808 */
[-C--:B------:R-:W-:Y:S08]  /*5a00*/  HMMA.16816.F32.BF16 R12, R180, R202.reuse, R12 ;  /* 0x000000cab40c723c */ /* 0x080ff0000004180c */
[C---:B------:R-:W-:Y:S01]  /*5a10*/  HMMA.16816.F32.BF16 R16, R108.reuse, R202, R16 ;  /* 0x000000ca6c10723c */ /* 0x040fe20000041810 */
[----:B------:R-:W1:Y:S07]  /*5a20*/  LDSM.16.M88.4 R200, [R222+0x7400] ;  /* 0x00740000dec8783b */ /* 0x000e6e0000000200 */
[-C--:B--2---:R-:W-:Y:S08]  /*5a30*/  HMMA.16816.F32.BF16 R20, R108, R184.reuse, R20 ;  /* 0x000000b86c14723c */ /* 0x084ff00000041814 */
        /* <DEDUP_REMOVED lines=16> */
[----:B------:R-:W3:Y:S07]  /*5b40*/  LDSM.16.M88.4 R176, [R222+0x7c00] ;  /* 0x007c0000deb0783b */ /* 0x000eee0000000200 */
[C---:B------:R-:W-:Y:S08]  /*5b50*/  HMMA.16816.F32.BF16 R8, R204.reuse, R196, R8 ;  /* 0x000000c4cc08723c */ /* 0x040ff00000041808 */
[-C--:B------:R-:W-:Y:S08]  /*5b60*/  HMMA.16816.F32.BF16 R12, R204, R198.reuse, R12 ;  /* 0x000000c6cc0c723c */ /* 0x080ff0000004180c */
[C---:B------:R-:W-:Y:S01]  /*5b70*/  HMMA.16816.F32.BF16 R16, R192.reuse, R198, R16 ;  /* 0x000000c6c010723c */ /* 0x040fe20000041810 */
[----:B------:R-:W4:Y:S07]  /*5b80*/  LDSM.16.M88.4 R196, [R221+0x8800] ;  /* 0x00880000ddc4783b */ /* 0x000f2e0000000200 */
        /* <DEDUP_REMOVED lines=10> */
[-C--:B---3--:R-:W-:Y:S08]  /*5c30*/  HMMA.16816.F32.BF16 R52, R192, R176.reuse, R52 ;  /* 0x000000b0c034723c */ /* 0x088ff00000041834 */
[C---:B------:R-:W-:Y:S08]  /*5c40*/  HMMA.16816.F32.BF16 R56, R204.reuse, R176, R56 ;  /* 0x000000b0cc38723c */ /* 0x040ff00000041838 */
[-C--:B------:R-:W-:Y:S08]  /*5c50*/  HMMA.16816.F32.BF16 R60, R204, R178.reuse, R60 ;  /* 0x000000b2cc3c723c */ /* 0x080ff0000004183c */
[----:B------:R-:W-:Y:S08]  /*5c60*/  HMMA.16816.F32.BF16 R64, R192, R178, R64 ;  /* 0x000000b2c040723c */ /* 0x000ff00000041840 */
        /* <DEDUP_REMOVED lines=15> */
[----:B------:R-:W-:Y:S08]  /*5d60*/  HMMA.16816.F32.BF16 R64, R180, R214, R64 ;  /* 0x000000d6b440723c */ /* 0x000ff00000041840 */
[-C--:B-1----:R-:W-:Y:S08]  /*5d70*/  HMMA.16816.F32.BF16 R4, R200, R216.reuse, R4 ;  /* 0x000000d8c804723c */ /* 0x082ff00000041804 */
[C---:B--2---:R-:W-:Y:S08]  /*5d80*/  HMMA.16816.F32.BF16 R8, R108.reuse, R216, R8 ;  /* 0x000000d86c08723c */ /* 0x044ff00000041808 */
[-C--:B------:R-:W-:Y:S03]  /*5d90*/  HMMA.16816.F32.BF16 R12, R108, R218.reuse, R12 ;  /* 0x000000da6c0c723c */ /* 0x080fe6000004180c */
[----:B------:R-:W-:Y:S01]  /*5da0*/  FMUL.FTZ R4, R4, UR5 ;  /* 0x0000000504047c20 */ /* 0x000fe20008410000 */
[----:B------:R-:W-:Y:S01]  /*5db0*/  FMUL.FTZ R5, R5, UR5 ;  /* 0x0000000505057c20 */ /* 0x000fe20008410000 */
[----:B------:R-:W-:Y:S01]  /*5dc0*/  FMUL.FTZ R6, R6, UR5 ;  /* 0x0000000506067c20 */ /* 0x000fe20008410000 */
[----:B------:R-:W-:Y:S01]  /*5dd0*/  FMUL.FTZ R7, R7, UR5 ;  /* 0x0000000507077c20 */ /* 0x000fe20008410000 */
[----:B------:R-:W-:Y:S01]  /*5de0*/  MUFU.TANH R179, R4 ;  /* 0x0000000400b37308 */ /* 0x000fe20000002400 */
[C---:B------:R-:W-:Y:S04]  /*5df0*/  HMMA.16816.F32.BF16 R16, R200.reuse, R218, R16 ;  /* 0x000000dac810723c */ /* 0x040fe80000041810 */
[----:B------:R-:W-:Y:S01]  /*5e00*/  FMUL.FTZ R8, R8, UR5 ;  /* 0x0000000508087c20 */ /* 0x000fe20008410000 */
[----:B------:R-:W-:Y:S01]  /*5e10*/  FMUL.FTZ R9, R9, UR5 ;  /* 0x0000000509097c20 */ /* 0x000fe20008410000 */
[----:B------:R-:W-:Y:S03]  /*5e20*/  FMUL.FTZ R10, R10, UR5 ;  /* 0x000000050a0a7c20 */ /* 0x000fe60008410000 */
[----:B------:R-:W-:Y:S01]  /*5e30*/  MUFU.TANH R178, R5 ;  /* 0x0000000500b27308 */ /* 0x000fe20000002400 */
[----:B------:R-:W-:Y:S01]  /*5e40*/  FMUL.FTZ R11, R11, UR5 ;  /* 0x000000050b0b7c20 */ /* 0x000fe20008410000 */
[----:B------:R-:W-:Y:S01]  /*5e50*/  FMUL.FTZ R12, R12, UR5 ;  /* 0x000000050c0c7c20 */ /* 0x000fe20008410000 */
[----:B------:R-:W-:Y:S01]  /*5e60*/  FMUL.FTZ R13, R13, UR5 ;  /* 0x000000050d0d7c20 */ /* 0x000fe20008410000 */
[----:B------:R-:W-:Y:S01]  /*5e70*/  FMUL.FTZ R14, R14, UR5 ;  /* 0x000000050e0e7c20 */ /* 0x000fe20008410000 */
[----:B------:R-:W-:Y:S05]  /*5e80*/  FMUL.FTZ R15, R15, UR5 ;  /* 0x000000050f0f7c20 */ /* 0x000fea0008410000 */
[----:B------:R-:W-:Y:S10]  /*5e90*/  MUFU.TANH R177, R6 ;  /* 0x0000000600b17308 */ /* 0x000ff40000002400 */
[----:B------:R1:W-:Y:S10]  /*5ea0*/  MUFU.TANH R176, R7 ;  /* 0x0000000700b07308 */ /* 0x0003f40000002400 */
[----:B------:R-:W-:Y:S10]  /*5eb0*/  MUFU.TANH R183, R8 ;  /* 0x0000000800b77308 */ /* 0x000ff40000002400 */
[----:B------:R-:W2:Y:S01]  /*5ec0*/  MUFU.TANH R182, R9 ;  /* 0x0000000900b67308 */ /* 0x000ea20000002400 */
[----:B-1----:R-:W1:Y:S09]  /*5ed0*/  LDSM.16.M88.4 R4, [R222+0x8400] ;  /* 0x00840000de04783b */ /* 0x002e720000000200 */
[----:B------:R-:W-:Y:S10]  /*5ee0*/  MUFU.TANH R181, R10 ;  /* 0x0000000a00b57308 */ /* 0x000ff40000002400 */
[----:B------:R3:W-:Y:S01]  /*5ef0*/  MUFU.TANH R180, R11 ;  /* 0x0000000b00b47308 */ /* 0x0007e20000002400 */
[----:B--2---:R-:W-:Y:S09]  /*5f00*/  FMNMX3.FTZ R2, R105, R183, R182, !PT ;  /* 0x000000b769027276 */ /* 0x004ff200078100b6 */
[----:B------:R2:W-:Y:S10]  /*5f10*/  MUFU.TANH R186, R12 ;  /* 0x0000000c00ba7308 */ /* 0x0005f40000002400 */
[----:B------:R4:W5:Y:S01]  /*5f20*/  MUFU.TANH R185, R13 ;  /* 0x0000000d00b97308 */ /* 0x0009620000002400 */
[----:B---3--:R-:W3:Y:S09]  /*5f30*/  LDSM.16.M88.4 R8, [R222+0x8800] ;  /* 0x00880000de08783b */ /* 0x008ef20000000200 */
[----:B------:R5:W-:Y:S01]  /*5f40*/  MUFU.TANH R184, R14 ;  /* 0x0000000e00b87308 */ /* 0x000be20000002400 */
[-C--:B-1----:R-:W-:Y:S03]  /*5f50*/  HMMA.16816.F32.BF16 R20, R200, R4.reuse, R20 ;  /* 0x00000004c814723c */ /* 0x082fe60000041814 */
[----:B--2---:R-:W-:Y:S06]  /*5f60*/  FMUL.FTZ R12, R16, UR5 ;  /* 0x00000005100c7c20 */ /* 0x004fec0008410000 */
[----:B------:R1:W-:Y:S01]  /*5f70*/  MUFU.TANH R187, R15 ;  /* 0x0000000f00bb7308 */ /* 0x0003e20000002400 */
[C---:B------:R-:W-:Y:S04]  /*5f80*/  HMMA.16816.F32.BF16 R24, R108.reuse, R4, R24 ;  /* 0x000000046c18723c */ /* 0x040fe80000041818 */
[----:B----4-:R-:W-:Y:S01]  /*5f90*/  FMUL.FTZ R13, R17, UR5 ;  /* 0x00000005110d7c20 */ /* 0x010fe20008410000 */
[----:B-----5:R-:W-:Y:S04]  /*5fa0*/  FMNMX3.FTZ R2, R2, R186, R185, !PT ;  /* 0x000000ba02027276 */ /* 0x020fe800078100b9 */
[----:B------:R-:W-:Y:S01]  /*5fb0*/  MUFU.TANH R12, R12 ;  /* 0x0000000c000c7308 */ /* 0x000fe20000002400 */
[-C--:B------:R-:W-:Y:S03]  /*5fc0*/  HMMA.16816.F32.BF16 R28, R108, R6.reuse, R28 ;  /* 0x000000066c1c723c */ /* 0x080fe6000004181c */
[----:B------:R-:W-:Y:S01]  /*5fd0*/  FMUL.FTZ R14, R18, UR5 ;  /* 0x00000005120e7c20 */ /* 0x000fe20008410000 */
[----:B------:R-:W-:Y:S01]  /*5fe0*/  FMUL.FTZ R20, R20, UR5 ;  /* 0x0000000514147c20 */ /* 0x000fe20008410000 */
[----:B------:R-:W-:Y:S04]  /*5ff0*/  FMUL.FTZ R21, R21, UR5 ;  /* 0x0000000515157c20 */ /* 0x000fe80008410000 */
[----:B------:R-:W2:Y:S01]  /*6000*/  MUFU.TANH R13, R13 ;  /* 0x0000000d000d7308 */ /* 0x000ea20000002400 */
[----:B------:R-:W-:Y:S01]  /*6010*/  FMUL.FTZ R22, R22, UR5 ;  /* 0x0000000516167c20 */ /* 0x000fe20008410000 */
[C---:B------:R-:W-:Y:S01]  /*6020*/  HMMA.16816.F32.BF16 R32, R200.reuse, R6, R32 ;  /* 0x00000006c820723c */ /* 0x040fe20000041820 */
[----:B------:R-:W4:Y:S01]  /*6030*/  LDSM.16.M88.4 R4, [R222+0x8c00] ;  /* 0x008c0000de04783b */ /* 0x000f220000000200 */
[----:B------:R-:W-:Y:S06]  /*6040*/  DEPBAR.LE SB0, 0x0 ;  /* 0x000080000000791a */ /* 0x000fec0000000000 */
[----:B------:R-:W-:Y:S01]  /*6050*/  MUFU.TANH R14, R14 ;  /* 0x0000000e000e7308 */ /* 0x000fe20000002400 */
[----:B-1----:R-:W-:Y:S01]  /*6060*/  FMUL.FTZ R15, R19, UR5 ;  /* 0x00000005130f7c20 */ /* 0x002fe20008410000 */
[-C--:B---3--:R-:W-:Y:S05]  /*6070*/  HMMA.16816.F32.BF16 R36, R200, R8.reuse, R36 ;  /* 0x00000008c824723c */ /* 0x088fea0000041824 */
[----:B------:R-:W-:Y:S03]  /*6080*/  FMUL.FTZ R24, R24, UR5 ;  /* 0x0000000518187c20 */ /* 0x000fe60008410000 */
[----:B------:R-:W1:Y:S01]  /*6090*/  MUFU.TANH R15, R15 ;  /* 0x0000000f000f7308 */ /* 0x000e620000002400 */
[----:B------:R-:W-:Y:S01]  /*60a0*/  BAR.SYNC.DEFER_BLOCKING 0x0 ;  /* 0x0000000000007b1d */ /* 0x000fe20000010000 */
[C---:B------:R-:W-:Y:S04]  /*60b0*/  HMMA.16816.F32.BF16 R40, R108.reuse, R8, R40 ;  /* 0x000000086c28723c */ /* 0x040fe80000041828 */
[----:B------:R-:W-:Y:S01]  /*60c0*/  FMUL.FTZ R25, R25, UR5 ;  /* 0x0000000519197c20 */ /* 0x000fe20008410000 */
[----:B------:R-:W-:Y:S03]  /*60d0*/  FMUL.FTZ R23, R23, UR5 ;  /* 0x0000000517177c20 */ /* 0x000fe60008410000 */
[----:B------:R-:W-:Y:S01]  /*60e0*/  MUFU.TANH R198, R24 ;  /* 0x0000001800c67308 */ /* 0x000fe20000002400 */
[----:B------:R-:W-:Y:S01]  /*60f0*/  FMUL.FTZ R26, R26, UR5 ;  /* 0x000000051a1a7c20 */ /* 0x000fe20008410000 */
[-C--:B------:R-:W-:Y:S03]  /*6100*/  HMMA.16816.F32.BF16 R44, R108, R10.reuse, R44 ;  /* 0x0000000a6c2c723c */ /* 0x080fe6000004182c */
[----:B------:R-:W-:Y:S01]  /*6110*/  FMUL.FTZ R27, R27, UR5 ;  /* 0x000000051b1b7c20 */ /* 0x000fe20008410000 */
[----:B------:R-:W-:Y:S01]  /*6120*/  FMUL.FTZ R28, R28, UR5 ;  /* 0x000000051c1c7c20 */ /* 0x000fe20008410000 */
[----:B------:R-:W-:Y:S03]  /*6130*/  FMUL.FTZ R29, R29, UR5 ;  /* 0x000000051d1d7c20 */ /* 0x000fe60008410000 */
[----:B------:R-:W3:Y:S01]  /*6140*/  MUFU.TANH R196, R25 ;  /* 0x0000001900c47308 */ /* 0x000ee20000002400 */
[----:B------:R-:W-:Y:S01]  /*6150*/  FMUL.FTZ R30, R30, UR5 ;  /* 0x000000051e1e7c20 */ /* 0x000fe20008410000 */
[C---:B------:R-:W-:Y:S04]  /*6160*/  HMMA.16816.F32.BF16 R48, R200.reuse, R10, R48 ;  /* 0x0000000ac830723c */ /* 0x040fe80000041830 */
[----:B------:R-:W-:Y:S01]  /*6170*/  FMUL.FTZ R31, R31, UR5 ;  /* 0x000000051f1f7c20 */ /* 0x000fe20008410000 */
[----:B------:R-:W-:Y:S03]  /*6180*/  FMUL.FTZ R32, R32, UR5 ;  /* 0x0000000520207c20 */ /* 0x000fe60008410000 */
[----:B------:R-:W-:Y:S01]  /*6190*/  MUFU.TANH R195, R20 ;  /* 0x0000001400c37308 */ /* 0x000fe20000002400 */
[----:B------:R-:W-:Y:S01]  /*61a0*/  FMUL.FTZ R33, R33, UR5 ;  /* 0x0000000521217c20 */ /* 0x000fe20008410000 */
[----:B------:R-:W-:Y:S01]  /*61b0*/  FMUL.FTZ R34, R34, UR5 ;  /* 0x0000000522227c20 */ /* 0x000fe20008410000 */
[-C--:B----4-:R-:W-:Y:S03]  /*61c0*/  HMMA.16816.F32.BF16 R52, R200, R4.reuse, R52 ;  /* 0x00000004c834723c */ /* 0x090fe60000041834 */
[----:B------:R-:W-:Y:S01]  /*61d0*/  FMUL.FTZ R35, R35, UR5 ;  /* 0x0000000523237c20 */ /* 0x000fe20008410000 */
[----:B------:R-:W-:Y:S03]  /*61e0*/  FMUL.FTZ R36, R36, UR5 ;  /* 0x0000000524247c20 */ /* 0x000fe60008410000 */
[----:B------:R-:W4:Y:S01]  /*61f0*/  MUFU.TANH R194, R21 ;  /* 0x0000001500c27308 */ /* 0x000f220000002400 */
[----:B------:R-:W-:Y:S01]  /*6200*/  FMUL.FTZ R37, R37, UR5 ;  /* 0x0000000525257c20 */ /* 0x000fe20008410000 */
[----:B------:R-:W-:Y:S01]  /*6210*/  FMUL.FTZ R38, R38, UR5 ;  /* 0x0000000526267c20 */ /* 0x000fe20008410000 */
[C---:B------:R-:W-:Y:S04]  /*6220*/  HMMA.16816.F32.BF16 R56, R108.reuse, R4, R56 ;  /* 0x000000046c38723c */ /* 0x040fe80000041838 */
[----:B------:R-:W-:Y:S03]  /*6230*/  FMUL.FTZ R39, R39, UR5 ;  /* 0x0000000527277c20 */ /* 0x000fe60008410000 */
[----:B------:R-:W-:Y:S01]  /*6240*/  MUFU.TANH R193, R22 ;  /* 0x0000001600c17308 */ /* 0x000fe20000002400 */
[----:B------:R-:W-:Y:S01]  /*6250*/  FMUL.FTZ R40, R40, UR5 ;  /* 0x0000000528287c20 */ /* 0x000fe20008410000 */
[----:B------:R-:W-:Y:S01]  /*6260*/  FMUL.FTZ R41, R41, UR5 ;  /* 0x0000000529297c20 */ /* 0x000fe20008410000 */
[-C--:B------:R-:W-:Y:S03]  /*6270*/  HMMA.16816.F32.BF16 R60, R108, R6.reuse, R60 ;  /* 0x000000066c3c723c */ /* 0x080fe6000004183c */
[----:B------:R-:W-:Y:S01]  /*6280*/  FMUL.FTZ R42, R42, UR5 ;  /* 0x000000052a2a7c20 */ /* 0x000fe20008410000 */
[----:B------:R-:W-:Y:S03]  /*6290*/  FMUL.FTZ R43, R43, UR5 ;  /* 0x000000052b2b7c20 */ /* 0x000fe60008410000 */
[----:B------:R-:W5:Y:S01]  /*62a0*/  MUFU.TANH R192, R23 ;  /* 0x0000001700c07308 */ /* 0x000f620000002400 */
[----:B------:R-:W-:Y:S01]  /*62b0*/  FMUL.FTZ R44, R44, UR5 ;  /* 0x000000052c2c7c20 */ /* 0x000fe20008410000 */
[----:B------:R-:W-:Y:S01]  /*62c0*/  FMUL.FTZ R45, R45, UR5 ;  /* 0x000000052d2d7c20 */ /* 0x000fe20008410000 */
[----:B------:R-:W-:Y:S04]  /*62d0*/  HMMA.16816.F32.BF16 R64, R200, R6, R64 ;  /* 0x00000006c840723c */ /* 0x000fe80000041840 */
[----:B------:R-:W-:Y:S03]  /*62e0*/  FMUL.FTZ R46, R46, UR5 ;  /* 0x000000052e2e7c20 */ /* 0x000fe60008410000 */
[----:B------:R-:W-:Y:S01]  /*62f0*/  MUFU.TANH R206, R26 ;  /* 0x0000001a00ce7308 */ /* 0x000fe20000002400 */
[----:B------:R-:W-:Y:S01]  /*6300*/  FMUL.FTZ R47, R47, UR5 ;  /* 0x000000052f2f7c20 */ /* 0x000fe20008410000 */
[----:B------:R-:W-:Y:S01]  /*6310*/  FMUL.FTZ R48, R48, UR5 ;  /* 0x0000000530307c20 */ /* 0x000fe20008410000 */
[----:B------:R-:W-:Y:S01]  /*6320*/  FMUL.FTZ R49, R49, UR5 ;  /* 0x0000000531317c20 */ /* 0x000fe20008410000 */
[----:B------:R-:W-:Y:S01]  /*6330*/  FMUL.FTZ R50, R50, UR5 ;  /* 0x0000000532327c20 */ /* 0x000fe20008410000 */
[----:B------:R-:W-:Y:S01]  /*6340*/  FMUL.FTZ R51, R51, UR5 ;  /* 0x0000000533337c20 */ /* 0x000fe20008410000 */
[----:B------:R-:W-:Y:S01]  /*6350*/  FMUL.FTZ R0, R62, UR5 ;  /* 0x000000053e007c20 */ /* 0x000fe20008410000 */
[----:B------:R-:W-:Y:S03]  /*6360*/  FMNMX3.FTZ R5, R3, R179, R178, !PT ;  /* 0x000000b303057276 */ /* 0x000fe600078100b2 */
[----:B------:R-:W-:Y:S01]  /*6370*/  MUFU.TANH R204, R27 ;  /* 0x0000001b00cc7308 */ /* 0x000fe20000002400 */
[----:B------:R-:W-:Y:S01]  /*6380*/  FMNMX3.FTZ R4, R100, R177, R176, !PT ;  /* 0x000000b164047276 */ /* 0x000fe200078100b0 */
[----:B------:R-:W-:Y:S01]  /*6390*/  FMUL.FTZ R52, R52, UR5 ;  /* 0x0000000534347c20 */ /* 0x000fe20008410000 */
[----:B------:R-:W-:Y:S01]  /*63a0*/  FMUL.FTZ R53, R53, UR5 ;  /* 0x0000000535357c20 */ /* 0x000fe20008410000 */
[----:B------:R-:W-:Y:S01]  /*63b0*/  FMUL.FTZ R54, R54, UR5 ;  /* 0x0000000536367c20 */ /* 0x000fe20008410000 */
[----:B------:R-:W-:Y:S01]  /*63c0*/  FMUL.FTZ R55, R55, UR5 ;  /* 0x0000000537377c20 */ /* 0x000fe20008410000 */
[----:B------:R-:W-:Y:S01]  /*63d0*/  FMUL.FTZ R56, R56, UR5 ;  /* 0x0000000538387c20 */ /* 0x000fe20008410000 */
[----:B------:R-:W-:Y:S03]  /*63e0*/  FMUL.FTZ R57, R57, UR5 ;  /* 0x0000000539397c20 */ /* 0x000fe60008410000 */
[----:B------:R5:W-:Y:S01]  /*63f0*/  MUFU.TANH R110, R0 ;  /* 0x00000000006e7308 */ /* 0x000be20000002400 */
[----:B------:R-:W-:Y:S01]  /*6400*/  FMUL.FTZ R58, R58, UR5 ;  /* 0x000000053a3a7c20 */ /* 0x000fe20008410000 */
[----:B------:R-:W-:Y:S01]  /*6410*/  FMUL.FTZ R59, R59, UR5 ;  /* 0x000000053b3b7c20 */ /* 0x000fe20008410000 */
[----:B------:R-:W-:Y:S01]  /*6420*/  FMUL.FTZ R60, R60, UR5 ;  /* 0x000000053c3c7c20 */ /* 0x000fe20008410000 */
[----:B------:R-:W-:Y:S01]  /*6430*/  FMUL.FTZ R61, R61, UR5 ;  /* 0x000000053d3d7c20 */ /* 0x000fe20008410000 */
[----:B------:R-:W-:Y:S01]  /*6440*/  FMUL.FTZ R64, R64, UR5 ;  /* 0x0000000540407c20 */ /* 0x000fe20008410000 */
[----:B------:R-:W-:Y:S01]  /*6450*/  FMUL.FTZ R65, R65, UR5 ;  /* 0x0000000541417c20 */ /* 0x000fe20008410000 */
[----:B------:R-:W-:Y:S03]  /*6460*/  FMUL.FTZ R66, R66, UR5 ;  /* 0x0000000542427c20 */ /* 0x000fe60008410000 */
[----:B------:R-:W-:Y:S01]  /*6470*/  MUFU.TANH R205, R28 ;  /* 0x0000001c00cd7308 */ /* 0x000fe20000002400 */
[----:B------:R-:W-:Y:S01]  /*6480*/  FMUL.FTZ R67, R67, UR5 ;  /* 0x0000000543437c20 */ /* 0x000fe20008410000 */
[----:B--2---:R-:W-:Y:S02]  /*6490*/  FMNMX3.FTZ R5, R5, R12, R13, !PT ;  /* 0x0000000c05057276 */ /* 0x004fe4000781000d */
[----:B-1----:R-:W-:Y:S02]  /*64a0*/  FMNMX3.FTZ R4, R4, R14, R15, !PT ;  /* 0x0000000e04047276 */ /* 0x002fe4000781000f */
[----:B---3--:R-:W-:Y:S04]  /*64b0*/  FMNMX3.FTZ R102, R2, R198, R196, !PT ;  /* 0x000000c602667276 */ /* 0x008fe800078100c4 */
[----:B------:R-:W1:Y:S01]  /*64c0*/  MUFU.TANH R199, R29 ;  /* 0x0000001d00c77308 */ /* 0x000e620000002400 */
[----:B----4-:R-:W-:Y:S01]  /*64d0*/  FMNMX3.FTZ R104, R5, R195, R194, !PT ;  /* 0x000000c305687276 */ /* 0x010fe200078100c2 */
[----:B-----5:R-:W-:Y:S01]  /*64e0*/  FMUL.FTZ R0, R63, UR5 ;  /* 0x000000053f007c20 */ /* 0x020fe20008410000 */
[----:B------:R-:W-:Y:S07]  /*64f0*/  FMNMX3.FTZ R2, R4, R193, R192, !PT ;  /* 0x000000c104027276 */ /* 0x000fee00078100c0 */
[----:B------:R2:W-:Y:S10]  /*6500*/  MUFU.TANH R109, R0 ;  /* 0x00000000006d7308 */ /* 0x0005f40000002400 */
[----:B------:R-:W-:Y:S01]  /*6510*/  MUFU.TANH R197, R30 ;  /* 0x0000001e00c57308 */ /* 0x000fe20000002400 */
[----:B-1----:R-:W-:Y:S09]  /*6520*/  FMNMX3.FTZ R102, R102, R205, R199, !PT ;  /* 0x000000cd66667276 */ /* 0x002ff200078100c7 */
[----:B------:R-:W1:Y:S01]  /*6530*/  MUFU.TANH R207, R31 ;  /* 0x0000001f00cf7308 */ /* 0x000e620000002400 */
[----:B--2---:R-:W-:Y:S04]  /*6540*/  FMNMX3.FTZ R0, R106, R181, R180, !PT ;  /* 0x000000b56a007276 */ /* 0x004fe800078100b4 */
[----:B------:R-:W-:Y:S05]  /*6550*/  FMNMX3.FTZ R0, R0, R184, R187, !PT ;  /* 0x000000b800007276 */ /* 0x000fea00078100bb */
[----:B------:R-:W-:Y:S01]  /*6560*/  MUFU.TANH R188, R32 ;  /* 0x0000002000bc7308 */ /* 0x000fe20000002400 */
[----:B------:R-:W-:Y:S09]  /*6570*/  FMNMX3.FTZ R0, R0, R206, R204, !PT ;  /* 0x000000ce00007276 */ /* 0x000ff200078100cc */
[----:B------:R-:W2:Y:S01]  /*6580*/  MUFU.TANH R190, R33 ;  /* 0x0000002100be7308 */ /* 0x000ea20000002400 */
[----:B-1----:R-:W-:Y:S09]  /*6590*/  FMNMX3.FTZ R0, R0, R197, R207, !PT ;  /* 0x000000c500007276 */ /* 0x002ff200078100cf */
[----:B------:R-:W-:Y:S10]  /*65a0*/  MUFU.TANH R189, R34 ;  /* 0x0000002200bd7308 */ /* 0x000ff40000002400 */
[----:B------:R-:W1:Y:S01]  /*65b0*/  MUFU.TANH R191, R35 ;  /* 0x0000002300bf7308 */ /* 0x000e620000002400 */
[----:B--2---:R-:W-:Y:S09]  /*65c0*/  FMNMX3.FTZ R104, R104, R188, R190, !PT ;  /* 0x000000bc68687276 */ /* 0x004ff200078100be */
[----:B------:R-:W-:Y:S10]  /*65d0*/  MUFU.TANH R215, R36 ;  /* 0x0000002400d77308 */ /* 0x000ff40000002400 */
        /* <DEDUP_REMOVED lines=37> */
[----:B-1----:R-:W-:Y:S04]  /*6830*/  FMNMX3.FTZ R0, R0, R108, R107, !PT ;  /* 0x0000006c00007276 */ /* 0x002fe8000781006b */
[----:B------:R-:W-:Y:S05]  /*6840*/  FMNMX3.FTZ R0, R0, R110, R109, !PT ;  /* 0x0000006e00007276 */ /* 0x000fea000781006d */
[----:B------:R-:W-:Y:S10]  /*6850*/  MUFU.TANH R202, R64 ;  /* 0x0000004000ca7308 */ /* 0x000ff40000002400 */
[----:B------:R-:W1:Y:S01]  /*6860*/  MUFU.TANH R203, R65 ;  /* 0x0000004100cb7308 */ /* 0x000e620000002400 */
[----:B--2---:R-:W-:Y:S09]  /*6870*/  FMNMX3.FTZ R102, R102, R238, R237, !PT ;  /* 0x000000ee66667276 */ /* 0x004ff200078100ed */
[----:B------:R-:W-:Y:S10]  /*6880*/  MUFU.TANH R201, R66 ;  /* 0x0000004200c97308 */ /* 0x000ff40000002400 */
[----:B------:R-:W2:Y:S01]  /*6890*/  MUFU.TANH R200, R67 ;  /* 0x0000004300c87308 */ /* 0x000ea20000002400 */
[----:B-1----:R-:W-:Y:S02]  /*68a0*/  FMNMX3.FTZ R104, R104, R202, R203, !PT ;  /* 0x000000ca68687276 */ /* 0x002fe400078100cb */
[----:B--2---:R-:W-:Y:S01]  /*68b0*/  FMNMX3.FTZ R103, R2, R201, R200, !PT ;  /* 0x000000c902677276 */ /* 0x004fe200078100c8 */
[----:B------:R-:W-:Y:S06]  /*68c0*/  @P0 BRA `(.L_x_422) ;  /* 0xffffffe8009c0947 */ /* 0x000fec000383ffff */
.L_x_421:
[----:B------:R-:W2:Y:S08]  /*68d0*/  SHFL.BFLY PT, R4, R104, 0x2, 0x1f ;  /* 0x0c401f0068047f89 */ /* 0x000eb000000e0000 */
[----:B------:R-:W3:Y:S08]  /*68e0*/  SHFL.BFLY PT, R2, R0, 0x2, 0x1f ;  /* 0x0c401f0000027f89 */ /* 0x000ef000000e0000 */
[----:B------:R-:W4:Y:S08]  /*68f0*/  SHFL.BFLY PT, R5, R103, 0x2, 0x1f ;  /* 0x0c401f0067057f89 */ /* 0x000f3000000e0000 */
[----:B-1----:R-:W1:Y:S08]  /*6900*/  SHFL.BFLY PT, R6, R102, 0x2, 0x1f ;  /* 0x0c401f0066067f89 */ /* 0x002e7000000e0000 */
[----:B------:R-:W-:Y:S08]  /*6910*/  LDSM.16.MT88.4 R20, [R220+0x9000] ;  /* 0x00900000dc14783b */ /* 0x000ff00000004200 */
[----:B------:R-:W-:Y:S01]  /*6920*/  LDSM.16.MT88.4 R52, [R220+0xa000] ;  /* 0x00a00000dc34783b */ /* 0x000fe20000004200 */
[----:B--2---:R-:W-:Y:S02]  /*6930*/  FMNMX.FTZ R104, R104, R4, !PT ;  /* 0x0000000468687209 */ /* 0x004fe40007810000 */
[----:B---3--:R-:W-:Y:S05]  /*6940*/  FMNMX.FTZ R0, R0, R2, !PT ;  /* 0x0000000200007209 */ /* 0x008fea0007810000 */
[----:B------:R-:W2:Y:S01]  /*6950*/  SHFL.BFLY PT, R4, R104, 0x1, 0x1f ;  /* 0x0c201f0068047f89 */ /* 0x000ea200000e0000 */
[----:B----4-:R-:W-:Y:S07]  /*6960*/  FMNMX.FTZ R103, R103, R5, !PT ;  /* 0x0000000567677209 */ /* 0x010fee0007810000 */
[----:B------:R-:W3:Y:S01]  /*6970*/  SHFL.BFLY PT, R2, R0, 0x1, 0x1f ;  /* 0x0c201f0000027f89 */ /* 0x000ee200000e0000 */
[----:B-1----:R-:W-:Y:S07]  /*6980*/  FMNMX.FTZ R102, R102, R6, !PT ;  /* 0x0000000666667209 */ /* 0x002fee0007810000 */
[----:B------:R-:W1:Y:S08]  /*6990*/  SHFL.BFLY PT, R5, R103, 0x1, 0x1f ;  /* 0x0c201f0067057f89 */ /* 0x000e7000000e0000 */
[----:B------:R-:W4:Y:S01]  /*69a0*/  SHFL.BFLY PT, R6, R102, 0x1, 0x1f ;  /* 0x0c201f0066067f89 */ /* 0x000f2200000e0000 */
[----:B--2---:R-:W-:Y:S02]  /*69b0*/  FMNMX.FTZ R104, R104, R4, !PT ;  /* 0x0000000468687209 */ /* 0x004fe40007810000 */
[----:B---3--:R-:W-:Y:S03]  /*69c0*/  FMNMX.FTZ R101, R0, R2, !PT ;  /* 0x0000000200657209 */ /* 0x008fe60007810000 */
[C---:B------:R-:W-:Y:S01]  /*69d0*/  FADD.FTZ R0, -R104.reuse, R3 ;  /* 0x0000000368007221 */ /* 0x040fe20000010100 */
[C---:B------:R-:W-:Y:S01]  /*69e0*/  FMUL.FTZ R111, R104.reuse, UR4 ;  /* 0x00000004686f7c20 */ /* 0x040fe20008410000 */
[----:B------:R-:W-:Y:S02]  /*69f0*/  FSETP.NEU.FTZ.AND P1, PT, R104, -INF , PT ;  /* 0xff8000006800780b */ /* 0x000fe40003f3d000 */
[----:B-1----:R-:W-:Y:S01]  /*6a00*/  FMNMX.FTZ R103, R103, R5, !PT ;  /* 0x0000000567677209 */ /* 0x002fe20007810000 */
[----:B------:R-:W-:Y:S01]  /*6a10*/  FMUL.FTZ R4, R0, UR4 ;  /* 0x0000000400047c20 */ /* 0x000fe20008410000 */
[----:B------:R-:W-:Y:S01]  /*6a20*/  FSEL R111, R111, RZ, P1 ;  /* 0x000000ff6f6f7208 */ /* 0x000fe20000800000 */
[----:B------:R-:W-:Y:S01]  /*6a30*/  FADD.FTZ R0, -R101, R106 ;  /* 0x0000006a65007221 */ /* 0x000fe20000010100 */
[C---:B------:R-:W-:Y:S01]  /*6a40*/  FSETP.NEU.FTZ.AND P0, PT, R103.reuse, -INF , PT ;  /* 0xff8000006700780b */ /* 0x040fe20003f1d000 */
[C---:B------:R-:W-:Y:S01]  /*6a50*/  FADD.FTZ R3, -R103.reuse, R100 ;  /* 0x0000006467037221 */ /* 0x040fe20000010100 */
[----:B------:R-:W-:Y:S01]  /*6a60*/  FMUL.FTZ R106, R103, UR4 ;  /* 0x00000004676a7c20 */ /* 0x000fe20008410000 */
[----:B------:R1:W2:Y:S01]  /*6a70*/  MUFU.EX2 R100, R4 ;  /* 0x0000000400647308 */ /* 0x0002a20000000800 */
[----:B------:R-:W-:Y:S01]  /*6a80*/  FFMA.FTZ R5, R179, UR4, -R111 ;  /* 0x00000004b3057c23 */ /* 0x000fe2000801086f */
[----:B----4-:R-:W-:Y:S01]  /*6a90*/  FMNMX.FTZ R102, R102, R6, !PT ;  /* 0x0000000666667209 */ /* 0x010fe20007810000 */
[----:B------:R-:W-:Y:S01]  /*6aa0*/  FMUL.FTZ R3, R3, UR4 ;  /* 0x0000000403037c20 */ /* 0x000fe20008410000 */
[----:B------:R-:W-:Y:S06]  /*6ab0*/  FSEL R106, R106, RZ, P0 ;  /* 0x000000ff6a6a7208 */ /* 0x000fec0000000000 */
[----:B------:R3:W-:Y:S01]  /*6ac0*/  MUFU.EX2 R10, R5 ;  /* 0x00000005000a7308 */ /* 0x0007e20000000800 */
[C---:B------:R-:W-:Y:S01]  /*6ad0*/  FSETP.NEU.FTZ.AND P1, PT, R102.reuse, -INF , PT ;  /* 0xff8000006600780b */ /* 0x040fe20003f3d000 */
[----:B------:R-:W-:Y:S01]  /*6ae0*/  FADD.FTZ R2, -R102, R105 ;  /* 0x0000006966027221 */ /* 0x000fe20000010100 */
[----:B------:R-:W-:Y:S01]  /*6af0*/  FSETP.NEU.FTZ.AND P0, PT, R101, -INF , PT ;  /* 0xff8000006500780b */ /* 0x000fe20003f1d000 */
[--C-:B------:R-:W-:Y:S06]  /*6b00*/  FFMA.FTZ R6, R14, UR4, -R106.reuse ;  /* 0x000000040e067c23 */ /* 0x100fec000801086a */
[----:B------:R-:W4:Y:S01]  /*6b10*/  MUFU.EX2 R3, R3 ;  /* 0x0000000300037308 */ /* 0x000f220000000800 */
[----:B------:R-:W-:Y:S01]  /*6b20*/  FMUL.FTZ R2, R2, UR4 ;  /* 0x0000000402027c20 */ /* 0x000fe20008410000 */
[----:B------:R-:W-:Y:S01]  /*6b30*/  FMUL.FTZ R0, R0, UR4 ;  /* 0x0000000400007c20 */ /* 0x000fe20008410000 */
[--C-:B-1----:R-:W-:Y:S07]  /*6b40*/  FFMA.FTZ R4, R178, UR4, -R111.reuse ;  /* 0x00000004b2047c23 */ /* 0x102fee000801086f */
[----:B------:R-:W1:Y:S01]  /*6b50*/  MUFU.EX2 R35, R6 ;  /* 0x0000000600237308 */ /* 0x000e620000000800 */
[C---:B--2---:R-:W-:Y:S01]  /*6b60*/  FMUL.FTZ R16, R100.reuse, R124 ;  /* 0x0000007c64107220 */ /* 0x044fe20000410000 */
[C---:B------:R-:W-:Y:S01]  /*6b70*/  FMUL.FTZ R17, R100.reuse, R125 ;  /* 0x0000007d64117220 */ /* 0x040fe20000410000 */
[C---:B------:R-:W-:Y:S07]  /*6b80*/  FMUL.FTZ R32, R100.reuse, R140 ;  /* 0x0000008c64207220 */ /* 0x040fee0000410000 */
[----:B------:R2:W-:Y:S01]  /*6b90*/  MUFU.EX2 R9, R4 ;  /* 0x0000000400097308 */ /* 0x0005e20000000800 */
[--C-:B---3--:R-:W-:Y:S01]  /*6ba0*/  FFMA.FTZ R5, R177, UR4, -R106.reuse ;  /* 0x00000004b1057c23 */ /* 0x108fe2000801086a */
[----:B------:R-:W-:Y:S01]  /*6bb0*/  FMUL.FTZ R177, R101, UR4 ;  /* 0x0000000465b17c20 */ /* 0x000fe20008410000 */
[C---:B------:R-:W-:Y:S07]  /*6bc0*/  FMUL.FTZ R33, R100.reuse, R141 ;  /* 0x0000008d64217220 */ /* 0x040fee0000410000 */
[----:B------:R-:W3:Y:S01]  /*6bd0*/  MUFU.EX2 R2, R2 ;  /* 0x0000000200027308 */ /* 0x000ee20000000800 */
[C---:B----4-:R-:W-:Y:S01]  /*6be0*/  FMUL.FTZ R18, R3.reuse, R126 ;  /* 0x0000007e03127220 */ /* 0x050fe20000410000 */
[----:B------:R-:W-:Y:S01]  /*6bf0*/  FMUL.FTZ R19, R3, R127 ;  /* 0x0000007f03137220 */ /* 0x000fe20000410000 */
[----:B------:R-:W-:Y:S07]  /*6c00*/  FSEL R177, R177, RZ, P0 ;  /* 0x000000ffb1b17208 */ /* 0x000fee0000000000 */
[----:B------:R4:W-:Y:S01]  /*6c10*/  MUFU.EX2 R179, R5 ;  /* 0x0000000500b37308 */ /* 0x0009e20000000800 */
[C---:B------:R-:W-:Y:S01]  /*6c20*/  FMUL.FTZ R34, R3.reuse, R142 ;  /* 0x0000008e03227220 */ /* 0x040fe20000410000 */
[----:B-1----:R-:W-:Y:S01]  /*6c30*/  MOV R140, R35 ;  /* 0x00000023008c7202 */ /* 0x002fe20000000f00 */
[C---:B------:R-:W-:Y:S07]  /*6c40*/  FMUL.FTZ R48, R100.reuse, R156 ;  /* 0x0000009c64307220 */ /* 0x040fee0000410000 */
[----:B------:R-:W1:Y:S01]  /*6c50*/  MUFU.EX2 R0, R0 ;  /* 0x0000000000007308 */ /* 0x000e620000000800 */
[----:B------:R-:W-:Y:S01]  /*6c60*/  FMUL.FTZ R49, R100, R157 ;  /* 0x0000009d64317220 */ /* 0x000fe20000410000 */
[----:B--2---:R-:W-:Y:S01]  /*6c70*/  FFMA.FTZ R4, R176, UR4, -R106 ;  /* 0x00000004b0047c23 */ /* 0x004fe2000801086a */
[----:B------:R-:W-:Y:S01]  /*6c80*/  FMUL.FTZ R176, R102, UR4 ;  /* 0x0000000466b07c20 */ /* 0x000fe20008410000 */
[C---:B------:R-:W-:Y:S01]  /*6c90*/  FMUL.FTZ R50, R3.reuse, R158 ;  /* 0x0000009e03327220 */ /* 0x040fe20000410000 */
[----:B------:R-:W-:Y:S05]  /*6ca0*/  FMUL.FTZ R51, R3, R159 ;  /* 0x0000009f03337220 */ /* 0x000fea0000410000 */
[----:B------:R2:W5:Y:S01]  /*6cb0*/  MUFU.EX2 R7, R4 ;  /* 0x0000000400077308 */ /* 0x0005620000000800 */
[----:B---3--:R-:W-:Y:S01]  /*6cc0*/  FMUL.FTZ R24, R2, R132 ;  /* 0x0000008402187220 */ /* 0x008fe20000410000 */
[----:B------:R-:W-:Y:S01]  /*6cd0*/  FSEL R176, R176, RZ, P1 ;  /* 0x000000ffb0b07208 */ /* 0x000fe20000800000 */
[----:B------:R-:W-:Y:S01]  /*6ce0*/  FMUL.FTZ R25, R2, R133 ;  /* 0x0000008502197220 */ /* 0x000fe20000410000 */
[--C-:B----4-:R-:W-:Y:S01]  /*6cf0*/  FFMA.FTZ R5, R12, UR4, -R111.reuse ;  /* 0x000000040c057c23 */ /* 0x110fe2000801086f */
[C---:B------:R-:W-:Y:S01]  /*6d00*/  FMUL.FTZ R12, R2.reuse, R120 ;  /* 0x00000078020c7220 */ /* 0x040fe20000410000 */
[----:B------:R-:W-:Y:S01]  /*6d10*/  FMUL.FTZ R28, R2, R136 ;  /* 0x00000088021c7220 */ /* 0x000fe20000410000 */
[----:B------:R-:W-:Y:S03]  /*6d20*/  FFMA.FTZ R6, R186, UR4, -R176 ;  /* 0x00000004ba067c23 */ /* 0x000fe600080108b0 */
[----:B------:R3:W-:Y:S01]  /*6d30*/  MUFU.EX2 R8, R5 ;  /* 0x0000000500087308 */ /* 0x0007e20000000800 */
[C---:B-1----:R-:W-:Y:S01]  /*6d40*/  FMUL.FTZ R11, R0.reuse, R115 ;  /* 0x00000073000b7220 */ /* 0x042fe20000410000 */
[C---:B------:R-:W-:Y:S01]  /*6d50*/  FMUL.FTZ R14, R0.reuse, R122 ;  /* 0x0000007a000e7220 */ /* 0x040fe20000410000 */
[C---:B------:R-:W-:Y:S07]  /*6d60*/  FMUL.FTZ R26, R0.reuse, R134 ;  /* 0x00000086001a7220 */ /* 0x040fee0000410000 */
[----:B------:R1:W4:Y:S01]  /*6d70*/  MUFU.EX2 R44, R6 ;  /* 0x00000006002c7308 */ /* 0x0003220000000800 */
[----:B------:R-:W-:Y:S01]  /*6d80*/  FMUL.FTZ R27, R0, R135 ;  /* 0x00000087001b7220 */ /* 0x000fe20000410000 */
[----:B--2---:R-:W-:Y:S01]  /*6d90*/  FFMA.FTZ R4, R13, UR4, -R111 ;  /* 0x000000040d047c23 */ /* 0x004fe2000801086f */
[----:B-----5:R-:W-:Y:S01]  /*6da0*/  MOV R186, R7 ;  /* 0x0000000700ba7202 */ /* 0x020fe20000000f00 */
[C---:B------:R-:W-:Y:S01]  /*6db0*/  FMUL.FTZ R13, R2.reuse, R121 ;  /* 0x00000079020d7220 */ /* 0x040fe20000410000 */
[----:B------:R-:W-:Y:S05]  /*6dc0*/  FMUL.FTZ R29, R2, R137 ;  /* 0x00000089021d7220 */ /* 0x000fea0000410000 */
[----:B------:R2:W-:Y:S01]  /*6dd0*/  MUFU.EX2 R43, R4 ;  /* 0x00000004002b7308 */ /* 0x0005e20000000800 */
[C---:B------:R-:W-:Y:S01]  /*6de0*/  FMUL.FTZ R30, R0.reuse, R138 ;  /* 0x0000008a001e7220 */ /* 0x040fe20000410000 */
[C---:B------:R-:W-:Y:S01]  /*6df0*/  FMUL.FTZ R31, R0.reuse, R139 ;  /* 0x0000008b001f7220 */ /* 0x040fe20000410000 */
[C---:B------:R-:W-:Y:S01]  /*6e00*/  FMUL.FTZ R46, R0.reuse, R154 ;  /* 0x0000009a002e7220 */ /* 0x040fe20000410000 */
[----:B---3--:R-:W-:Y:S01]  /*6e10*/  FFMA.FTZ R5, R15, UR4, -R106 ;  /* 0x000000040f057c23 */ /* 0x008fe2000801086a */
[C---:B------:R-:W-:Y:S01]  /*6e20*/  FMUL.FTZ R15, R0.reuse, R123 ;  /* 0x0000007b000f7220 */ /* 0x040fe20000410000 */
[----:B------:R-:W-:Y:S01]  /*6e30*/  FMUL.FTZ R47, R0, R155 ;  /* 0x0000009b002f7220 */ /* 0x000fe20000410000 */
[----:B------:R-:W-:Y:S03]  /*6e40*/  LDSM.16.MT88.4 R124, [R220+0xb000] ;  /* 0x00b00000dc7c783b */ /* 0x000fe60000004200 */
[----:B------:R3:W-:Y:S01]  /*6e50*/  MUFU.EX2 R42, R5 ;  /* 0x00000005002a7308 */ /* 0x0007e20000000800 */
[----:B-1----:R-:W-:Y:S01]  /*6e60*/  FMUL.FTZ R6, R3, R118 ;  /* 0x0000007603067220 */ /* 0x002fe20000410000 */
[----:B----4-:R-:W-:Y:S01]  /*6e70*/  MOV R141, R44 ;  /* 0x0000002c008d7202 */ /* 0x010fe20000000f00 */
[C---:B------:R-:W-:Y:S01]  /*6e80*/  FMUL.FTZ R56, R2.reuse, R164 ;  /* 0x000000a402387220 */ /* 0x040fe20000410000 */
[----:B------:R-:W-:Y:S01]  /*6e90*/  FMUL.FTZ R57, R2, R165 ;  /* 0x000000a502397220 */ /* 0x000fe20000410000 */
[C---:B------:R-:W-:Y:S01]  /*6ea0*/  FMUL.FTZ R58, R0.reuse, R166 ;  /* 0x000000a6003a7220 */ /* 0x040fe20000410000 */
[--C-:B--2---:R-:W-:Y:S01]  /*6eb0*/  FFMA.FTZ R4, R183, UR4, -R176.reuse ;  /* 0x00000004b7047c23 */ /* 0x104fe200080108b0 */
[----:B------:R-:W-:Y:S01]  /*6ec0*/  MOV R183, R10 ;  /* 0x0000000a00b77202 */ /* 0x000fe20000000f00 */
[----:B------:R-:W-:Y:S01]  /*6ed0*/  FMUL.FTZ R59, R0, R167 ;  /* 0x000000a7003b7220 */ /* 0x000fe20000410000 */
[----:B------:R-:W-:Y:S01]  /*6ee0*/  IADD3 R10, PT, PT, R220, 0x9020, RZ ;  /* 0x00009020dc0a7810 */ /* 0x000fe20007ffe0ff */
[----:B------:R1:W-:Y:S01]  /*6ef0*/  MUFU.EX2 R178, R4 ;  /* 0x0000000400b27308 */ /* 0x0003e20000000800 */
[C---:B------:R-:W-:Y:S01]  /*6f00*/  FMUL.FTZ R60, R2.reuse, R168 ;  /* 0x000000a8023c7220 */ /* 0x040fe20000410000 */
[----:B------:R-:W-:Y:S01]  /*6f10*/  FMUL.FTZ R61, R2, R169 ;  /* 0x000000a9023d7220 */ /* 0x000fe20000410000 */
[----:B------:R-:W-:Y:S01]  /*6f20*/  MOV R105, R10 ;  /* 0x0000000a00697202 */ /* 0x000fe20000000f00 */
[--C-:B---3--:R-:W-:Y:S01]  /*6f30*/  FFMA.FTZ R5, R182, UR4, -R176.reuse ;  /* 0x00000004b6057c23 */ /* 0x108fe200080108b0 */
[----:B------:R-:W-:Y:S01]  /*6f40*/  IADD3 R10, PT, PT, R220, 0x9000, RZ ;  /* 0x00009000dc0a7810 */ /* 0x000fe20007ffe0ff */
[C---:B------:R-:W-:Y:S01]  /*6f50*/  FMUL.FTZ R62, R0.reuse, R170 ;  /* 0x000000aa003e7220 */ /* 0x040fe20000410000 */
[----:B------:R-:W-:Y:S01]  /*6f60*/  FMUL.FTZ R63, R0, R171 ;  /* 0x000000ab003f7220 */ /* 0x000fe20000410000 */
[----:B------:R-:W-:Y:S01]  /*6f70*/  FMUL.FTZ R64, R100, R172 ;  /* 0x000000ac64407220 */ /* 0x000fe20000410000 */
[----:B------:R-:W-:Y:S01]  /*6f80*/  @P6 IADD3 R105, PT, PT, R10, -0x20, RZ ;  /* 0xffffffe00a696810 */ /* 0x000fe20007ffe0ff */
[----:B------:R-:W-:Y:S01]  /*6f90*/  FMUL.FTZ R10, R0, R114 ;  /* 0x00000072000a7220 */ /* 0x000fe20000410000 */
[C---:B------:R-:W-:Y:S01]  /*6fa0*/  FMUL.FTZ R65, R100.reuse, R173 ;  /* 0x000000ad64417220 */ /* 0x040fe20000410000 */
[C---:B------:R-:W-:Y:S01]  /*6fb0*/  FMUL.FTZ R66, R3.reuse, R174 ;  /* 0x000000ae03427220 */ /* 0x040fe20000410000 */
[----:B------:R-:W-:Y:S01]  /*6fc0*/  FMUL.FTZ R67, R3, R175 ;  /* 0x000000af03437220 */ /* 0x000fe20000410000 */
[--C-:B-1----:R-:W-:Y:S01]  /*6fd0*/  FFMA.FTZ R4, R181, UR4, -R177.reuse ;  /* 0x00000004b5047c23 */ /* 0x102fe200080108b1 */
[----:B------:R-:W-:Y:S01]  /*6fe0*/  MOV R181, R9 ;  /* 0x0000000900b57202 */ /* 0x000fe20000000f00 */
[----:B------:R-:W1:Y:S01]  /*6ff0*/  LDSM.16.MT88.4 R36, [R105] ;  /* 0x000000006924783b */ /* 0x000e620000004200 */
[----:B------:R2:W3:Y:S01]  /*7000*/  MUFU.EX2 R9, R5 ;  /* 0x0000000500097308 */ /* 0x0004e20000000800 */
[C---:B------:R-:W-:Y:S01]  /*7010*/  FMUL.FTZ R68, R100.reuse, R68 ;  /* 0x0000004464447220 */ /* 0x040fe20000410000 */
[----:B------:R-:W-:Y:S01]  /*7020*/  FMUL.FTZ R69, R100, R69 ;  /* 0x0000004564457220 */ /* 0x000fe20000410000 */
[C---:B------:R-:W-:Y:S07]  /*7030*/  FMUL.FTZ R70, R3.reuse, R70 ;  /* 0x0000004603467220 */ /* 0x040fee0000410000 */
[----:B------:R4:W-:Y:S01]  /*7040*/  MUFU.EX2 R182, R4 ;  /* 0x0000000400b67308 */ /* 0x0009e20000000800 */
[----:B------:R-:W-:Y:S01]  /*7050*/  FMUL.FTZ R71, R3, R71 ;  /* 0x0000004703477220 */ /* 0x000fe20000410000 */
[C---:B------:R-:W-:Y:S01]  /*7060*/  FMUL.FTZ R72, R2.reuse, R72 ;  /* 0x0000004802487220 */ /* 0x040fe20000410000 */
[----:B------:R-:W5:Y:S01]  /*7070*/  LDSM.16.MT88.4 R120, [R105+0x1000] ;  /* 0x001000006978783b */ /* 0x000f620000004200 */
[----:B------:R-:W-:Y:S01]  /*7080*/  FMUL.FTZ R73, R2, R73 ;  /* 0x0000004902497220 */ /* 0x000fe20000410000 */
[C---:B------:R-:W-:Y:S01]  /*7090*/  FMUL.FTZ R74, R0.reuse, R74 ;  /* 0x0000004a004a7220 */ /* 0x040fe20000410000 */
[----:B------:R-:W-:Y:S01]  /*70a0*/  FMUL.FTZ R75, R0, R75 ;  /* 0x0000004b004b7220 */ /* 0x000fe20000410000 */
[C---:B------:R-:W-:Y:S01]  /*70b0*/  FMUL.FTZ R76, R2.reuse, R76 ;  /* 0x0000004c024c7220 */ /* 0x040fe20000410000 */
[----:B------:R-:W-:Y:S01]  /*70c0*/  FMUL.FTZ R77, R2, R77 ;  /* 0x0000004d024d7220 */ /* 0x000fe20000410000 */
[----:B------:R-:W-:Y:S01]  /*70d0*/  FMUL.FTZ R78, R0, R78 ;  /* 0x0000004e004e7220 */ /* 0x000fe20000410000 */
[--C-:B--2---:R-:W-:Y:S01]  /*70e0*/  FFMA.FTZ R5, R180, UR4, -R177.reuse ;  /* 0x00000004b4057c23 */ /* 0x104fe200080108b1 */
[----:B------:R-:W-:Y:S01]  /*70f0*/  FMUL.FTZ R79, R0, R79 ;  /* 0x0000004f004f7220 */ /* 0x000fe20000410000 */
[C---:B------:R-:W-:Y:S01]  /*7100*/  FMUL.FTZ R80, R100.reuse, R80 ;  /* 0x0000005064507220 */ /* 0x040fe20000410000 */
[----:B------:R-:W-:Y:S01]  /*7110*/  FMUL.FTZ R81, R100, R81 ;  /* 0x0000005164517220 */ /* 0x000fe20000410000 */
[----:B------:R2:W1:Y:S01]  /*7120*/  MUFU.EX2 R7, R5 ;  /* 0x0000000500077308 */ /* 0x0004620000000800 */
[----:B----4-:R-:W-:Y:S01]  /*7130*/  FFMA.FTZ R4, R185, UR4, -R176 ;  /* 0x00000004b9047c23 */ /* 0x010fe200080108b0 */
[----:B---3--:R-:W-:Y:S01]  /*7140*/  MOV R185, R9 ;  /* 0x0000000900b97202 */ /* 0x008fe20000000f00 */
[----:B------:R-:W-:Y:S01]  /*7150*/  FMUL.FTZ R9, R2, R113 ;  /* 0x0000007102097220 */ /* 0x000fe20000410000 */
[C---:B------:R-:W-:Y:S06]  /*7160*/  FMUL.FTZ R82, R3.reuse, R82 ;  /* 0x0000005203527220 */ /* 0x040fec0000410000 */
[----:B------:R3:W4:Y:S01]  /*7170*/  MUFU.EX2 R41, R4 ;  /* 0x0000000400297308 */ /* 0x0007220000000800 */
[C---:B------:R-:W-:Y:S01]  /*7180*/  FMUL.FTZ R83, R3.reuse, R83 ;  /* 0x0000005303537220 */ /* 0x040fe20000410000 */
[C---:B------:R-:W-:Y:S01]  /*7190*/  FMUL.FTZ R84, R100.reuse, R84 ;  /* 0x0000005464547220 */ /* 0x040fe20000410000 */
[----:B------:R-:W-:Y:S01]  /*71a0*/  FMUL.FTZ R85, R100, R85 ;  /* 0x0000005564557220 */ /* 0x000fe20000410000 */
[C---:B------:R-:W-:Y:S01]  /*71b0*/  FMUL.FTZ R86, R3.reuse, R86 ;  /* 0x0000005603567220 */ /* 0x040fe20000410000 */
[----:B------:R-:W-:Y:S01]  /*71c0*/  FMUL.FTZ R87, R3, R87 ;  /* 0x0000005703577220 */ /* 0x000fe20000410000 */
[C---:B------:R-:W-:Y:S01]  /*71d0*/  FMUL.FTZ R88, R2.reuse, R88 ;  /* 0x0000005802587220 */ /* 0x040fe20000410000 */
[----:B------:R-:W-:Y:S01]  /*71e0*/  FMUL.FTZ R89, R2, R89 ;  /* 0x0000005902597220 */ /* 0x000fe20000410000 */
[----:B------:R-:W-:Y:S01]  /*71f0*/  FMUL.FTZ R90, R0, R90 ;  /* 0x0000005a005a7220 */ /* 0x000fe20000410000 */
[--C-:B--2---:R-:W-:Y:S01]  /*7200*/  FFMA.FTZ R5, R184, UR4, -R177.reuse ;  /* 0x00000004b8057c23 */ /* 0x104fe200080108b1 */
[----:B-1----:R-:W-:Y:S01]  /*7210*/  MOV R184, R7 ;  /* 0x0000000700b87202 */ /* 0x002fe20000000f00 */
[----:B------:R-:W-:Y:S01]  /*7220*/  FFMA.FTZ R7, R187, UR4, -R177 ;  /* 0x00000004bb077c23 */ /* 0x000fe200080108b1 */
[----:B------:R-:W-:Y:S01]  /*7230*/  MOV R187, R8 ;  /* 0x0000000800bb7202 */ /* 0x000fe20000000f00 */
[----:B------:R1:W2:Y:S01]  /*7240*/  MUFU.EX2 R45, R5 ;  /* 0x00000005002d7308 */ /* 0x0002a20000000800 */
[----:B---3--:R-:W-:Y:S01]  /*7250*/  FMUL.FTZ R4, R100, R116 ;  /* 0x0000007464047220 */ /* 0x008fe20000410000 */
[----:B------:R-:W-:Y:S01]  /*7260*/  F2FP.BF16.F32.PACK_AB R116, R181, R183 ;  /* 0x000000b7b574723e */ /* 0x000fe200000010ff */
[----:B------:R-:W-:Y:S07]  /*7270*/  FMUL.FTZ R8, R2, R112 ;  /* 0x0000007002087220 */ /* 0x000fee0000410000 */
[----:B------:R3:W5:Y:S01]  /*7280*/  MUFU.EX2 R40, R7 ;  /* 0x0000000700287308 */ /* 0x0007620000000800 */
[----:B------:R-:W-:Y:S01]  /*7290*/  F2FP.BF16.F32.PACK_AB R118, R43, R187 ;  /* 0x000000bb2b76723e */ /* 0x000fe200000010ff */
[----:B------:R-:W-:Y:S01]  /*72a0*/  FMUL.FTZ R91, R0, R91 ;  /* 0x0000005b005b7220 */ /* 0x000fe20000410000 */
[----:B------:R-:W-:Y:S01]  /*72b0*/  F2FP.BF16.F32.PACK_AB R113, R184, R182 ;  /* 0x000000b6b871723e */ /* 0x000fe200000010ff */
[C---:B------:R-:W-:Y:S01]  /*72c0*/  FMUL.FTZ R92, R2.reuse, R92 ;  /* 0x0000005c025c7220 */ /* 0x040fe20000410000 */
[----:B------:R-:W-:Y:S01]  /*72d0*/  F2FP.BF16.F32.PACK_AB R112, R185, R178 ;  /* 0x000000b2b970723e */ /* 0x000fe200000010ff */
[C---:B------:R-:W-:Y:S01]  /*72e0*/  FMUL.FTZ R93, R2.reuse, R93 ;  /* 0x0000005d025d7220 */ /* 0x040fe20000410000 */
[----:B----4-:R-:W-:Y:S01]  /*72f0*/  F2FP.BF16.F32.PACK_AB R114, R41, R44 ;  /* 0x0000002c2972723e */ /* 0x010fe200000010ff */
[----:B------:R-:W-:Y:S01]  /*7300*/  FMUL.FTZ R44, R2, R152 ;  /* 0x00000098022c7220 */ /* 0x000fe20000410000 */
[----:B------:R-:W-:Y:S01]  /*7310*/  FMUL.FTZ R94, R0, R94 ;  /* 0x0000005e005e7220 */ /* 0x000fe20000410000 */
[----:B-1----:R-:W-:Y:S01]  /*7320*/  FMUL.FTZ R5, R100, R117 ;  /* 0x0000007564057220 */ /* 0x002fe20000410000 */
[----:B------:R-:W-:Y:S01]  /*7330*/  F2FP.BF16.F32.PACK_AB R117, R186, R179 ;  /* 0x000000b3ba75723e */ /* 0x000fe200000010ff */
[----:B------:R-:W-:Y:S01]  /*7340*/  FMUL.FTZ R95, R0, R95 ;  /* 0x0000005f005f7220 */ /* 0x000fe20000410000 */
[----:B--2---:R-:W-:Y:S01]  /*7350*/  MOV R142, R45 ;  /* 0x0000002d008e7202 */ /* 0x004fe20000000f00 */
[C---:B---3--:R-:W-:Y:S01]  /*7360*/  FMUL.FTZ R7, R3.reuse, R119 ;  /* 0x0000007703077220 */ /* 0x048fe20000410000 */
[----:B------:R-:W-:Y:S01]  /*7370*/  F2FP.BF16.F32.PACK_AB R119, R42, R35 ;  /* 0x000000232a77723e */ /* 0x000fe200000010ff */
[----:B------:R-:W-:Y:S01]  /*7380*/  LDSM.16.MT88.4 R132, [R220+0xa400] ;  /* 0x00a40000dc84783b */ /* 0x000fe20000004200 */
[----:B-----5:R-:W-:Y:S01]  /*7390*/  F2FP.BF16.F32.PACK_AB R115, R40, R45 ;  /* 0x0000002d2873723e */ /* 0x020fe200000010ff */
[C---:B------:R-:W-:Y:S01]  /*73a0*/  FMUL.FTZ R35, R3.reuse, R143 ;  /* 0x0000008f03237220 */ /* 0x040fe20000410000 */
[----:B------:R-:W-:Y:S01]  /*73b0*/  MOV R143, R43 ;  /* 0x0000002b008f7202 */ /* 0x000fe20000000f00 */
[C---:B------:R-:W-:Y:S01]  /*73c0*/  FMUL.FTZ R96, R100.reuse, R96 ;  /* 0x0000006064607220 */ /* 0x040fe20000410000 */
[----:B------:R-:W-:Y:S01]  /*73d0*/  FMUL.FTZ R97, R100, R97 ;  /* 0x0000006164617220 */ /* 0x000fe20000410000 */
[-C--:B------:R-:W-:Y:S02]  /*73e0*/  HMMA.16816.F32.BF16 R4, R116, R20.reuse, R4 ;  /* 0x000000147404723c */ /* 0x080fe40000041804 */
[----:B------:R-:W-:Y:S03]  /*73f0*/  LDSM.16.MT88.4 R136, [R105+0x1400] ;  /* 0x001400006988783b */ /* 0x000fe60000004200 */
[C---:B------:R-:W-:Y:S01]  /*7400*/  FMUL.FTZ R98, R3.reuse, R98 ;  /* 0x0000006203627220 */ /* 0x040fe20000410000 */
[----:B------:R-:W-:Y:S01]  /*7410*/  FMUL.FTZ R99, R3, R99 ;  /* 0x0000006303637220 */ /* 0x000fe20000410000 */
[----:B------:R-:W-:Y:S01]  /*7420*/  FMUL.FTZ R43, R0, R151 ;  /* 0x00000097002b7220 */ /* 0x000fe20000410000 */
[C---:B------:R-:W-:Y:S02]  /*7430*/  HMMA.16816.F32.BF16 R8, R112.reuse, R20, R8 ;  /* 0x000000147008723c */ /* 0x040fe40000041808 */
[----:B------:R-:W-:Y:S02]  /*7440*/  LDSM.16.MT88.4 R156, [R220+0xac00] ;  /* 0x00ac0000dc9c783b */ /* 0x000fe40000004200 */
[C---:B------:R-:W-:Y:S01]  /*7450*/  FMUL.FTZ R21, R100.reuse, R129 ;  /* 0x0000008164157220 */ /* 0x040fe20000410000 */
[----:B------:R-:W-:Y:S01]  /*7460*/  FMUL.FTZ R20, R100, R128 ;  /* 0x0000008064147220 */ /* 0x000fe20000410000 */
[----:B------:R-:W-:Y:S01]  /*7470*/  FMUL.FTZ R45, R2, R153 ;  /* 0x00000099022d7220 */ /* 0x000fe20000410000 */
[----:B------:R-:W-:Y:S01]  /*7480*/  FFMA.FTZ R128, R195, UR4, -R111 ;  /* 0x00000004c3807c23 */ /* 0x000fe2000801086f */
[-C--:B------:R-:W-:Y:S02]  /*7490*/  HMMA.16816.F32.BF16 R12, R112, R22.reuse, R12 ;  /* 0x00000016700c723c */ /* 0x080fe4000004180c */
[----:B------:R-:W-:Y:S01]  /*74a0*/  LDSM.16.MT88.4 R172, [R105+0x1c00] ;  /* 0x001c000069ac783b */ /* 0x000fe20000004200 */
[--C-:B------:R-:W-:Y:S01]  /*74b0*/  FFMA.FTZ R108, R108, UR4, -R177.reuse ;  /* 0x000000046c6c7c23 */ /* 0x100fe200080108b1 */
[--C-:B------:R-:W-:Y:S01]  /*74c0*/  FFMA.FTZ R110, R110, UR4, -R177.reuse ;  /* 0x000000046e6e7c23 */ /* 0x100fe200080108b1 */
[----:B------:R-:W-:Y:S01]  /*74d0*/  FFMA.FTZ R107, R107, UR4, -R177 ;  /* 0x000000046b6b7c23 */ /* 0x000fe200080108b1 */
[----:B------:R-:W-:Y:S02]  /*74e0*/  ISETP.GT.AND P0, PT, R226, RZ, PT ;  /* 0x000000ffe200720c */ /* 0x000fe40003f04270 */
[C---:B------:R-:W-:Y:S04]  /*74f0*/  HMMA.16816.F32.BF16 R16, R116.reuse, R22, R16 ;  /* 0x000000167410723c */ /* 0x040fe80000041810 */
[C---:B------:R-:W-:Y:S01]  /*7500*/  FMUL.FTZ R22, R3.reuse, R130 ;  /* 0x0000008203167220 */ /* 0x040fe20000410000 */
[C---:B------:R-:W-:Y:S07]  /*7510*/  FMUL.FTZ R23, R3.reuse, R131 ;  /* 0x0000008303177220 */ /* 0x040fee0000410000 */
[-C--:B------:R-:W-:Y:S08]  /*7520*/  HMMA.16816.F32.BF16 R20, R116, R36.reuse, R20 ;  /* 0x000000247414723c */ /* 0x080ff00000041814 */
[C---:B------:R-:W-:Y:S04]  /*7530*/  HMMA.16816.F32.BF16 R24, R112.reuse, R36, R24 ;  /* 0x000000247018723c */ /* 0x040fe80000041818 */
[C---:B------:R-:W-:Y:S01]  /*7540*/  FMUL.FTZ R36, R100.reuse, R144 ;  /* 0x0000009064247220 */ /* 0x040fe20000410000 */
[----:B------:R-:W-:Y:S01]  /*7550*/  MOV R144, R42 ;  /* 0x0000002a00907202 */ /* 0x000fe20000000f00 */
[----:B------:R-:W-:Y:S01]  /*7560*/  FMUL.FTZ R37, R100, R145 ;  /* 0x0000009164257220 */ /* 0x000fe20000410000 */
[----:B------:R-:W-:Y:S01]  /*7570*/  MOV R145, R41 ;  /* 0x0000002900917202 */ /* 0x000fe20000000f00 */
[-C--:B------:R-:W-:Y:S03]  /*7580*/  HMMA.16816.F32.BF16 R28, R112, R38.reuse, R28 ;  /* 0x00000026701c723c */ /* 0x080fe6000004181c */
[----:B------:R-:W-:Y:S01]  /*7590*/  FMUL.FTZ R41, R2, R149 ;  /* 0x0000009502297220 */ /* 0x000fe20000410000 */
[----:B------:R-:W-:Y:S04]  /*75a0*/  FMUL.FTZ R42, R0, R150 ;  /* 0x00000096002a7220 */ /* 0x000fe80000410000 */
[C---:B------:R-:W-:Y:S04]  /*75b0*/  HMMA.16816.F32.BF16 R32, R116.reuse, R38, R32 ;  /* 0x000000267420723c */ /* 0x040fe80000041820 */
[C---:B------:R-:W-:Y:S01]  /*75c0*/  FMUL.FTZ R38, R3.reuse, R146 ;  /* 0x0000009203267220 */ /* 0x040fe20000410000 */
[----:B------:R-:W-:Y:S01]  /*75d0*/  FMUL.FTZ R39, R3, R147 ;  /* 0x0000009303277220 */ /* 0x000fe20000410000 */
[----:B------:R-:W-:Y:S01]  /*75e0*/  MOV R146, R40 ;  /* 0x0000002800927202 */ /* 0x000fe20000000f00 */
[----:B------:R-:W-:Y:S01]  /*75f0*/  FMUL.FTZ R40, R2, R148 ;  /* 0x0000009402287220 */ /* 0x000fe20000410000 */
[----:B------:R1:W-:Y:S04]  /*7600*/  MUFU.EX2 R147, R128 ;  /* 0x0000008000937308 */ /* 0x0003e80000000800 */
[-C--:B------:R-:W-:Y:S08]  /*7610*/  HMMA.16816.F32.BF16 R36, R116, R52.reuse, R36 ;  /* 0x000000347424723c */ /* 0x080ff00000041824 */
[C---:B------:R-:W-:Y:S04]  /*7620*/  HMMA.16816.F32.BF16 R40, R112.reuse, R52, R40 ;  /* 0x000000347028723c */ /* 0x040fe80000041828 */
[C---:B------:R-:W-:Y:S01]  /*7630*/  FMUL.FTZ R52, R100.reuse, R160 ;  /* 0x000000a064347220 */ /* 0x040fe20000410000 */
[----:B------:R-:W-:Y:S01]  /*7640*/  FMUL.FTZ R53, R100, R161 ;  /* 0x000000a164357220 */ /* 0x000fe20000410000 */
[----:B-1----:R-:W-:Y:S02]  /*7650*/  FFMA.FTZ R128, R189, UR4, -R106 ;  /* 0x00000004bd807c23 */ /* 0x002fe4000801086a */
[-C--:B------:R-:W-:Y:S02]  /*7660*/  HMMA.16816.F32.BF16 R44, R112, R54.reuse, R44 ;  /* 0x00000036702c723c */ /* 0x080fe4000004182c */
[----:B------:R1:W-:Y:S06]  /*7670*/  MUFU.EX2 R250, R128 ;  /* 0x0000008000fa7308 */ /* 0x0003ec0000000800 */
[C---:B------:R-:W-:Y:S04]  /*7680*/  HMMA.16816.F32.BF16 R48, R116.reuse, R54, R48 ;  /* 0x000000367430723c */ /* 0x040fe80000041830 */
[C---:B------:R-:W-:Y:S01]  /*7690*/  FMUL.FTZ R54, R3.reuse, R162 ;  /* 0x000000a203367220 */ /* 0x040fe20000410000 */
[----:B------:R-:W-:Y:S01]  /*76a0*/  FMUL.FTZ R55, R3, R163 ;  /* 0x000000a303377220 */ /* 0x000fe20000410000 */
[----:B-1----:R-:W-:Y:S06]  /*76b0*/  FFMA.FTZ R128, R196, UR4, -R176 ;  /* 0x00000004c4807c23 */ /* 0x002fec00080108b0 */
[-C--:B------:R-:W-:Y:S01]  /*76c0*/  HMMA.16816.F32.BF16 R52, R116, R120.reuse, R52 ;  /* 0x000000787434723c */ /* 0x080fe20000041834 */
[----:B------:R1:W-:Y:S07]  /*76d0*/  MUFU.EX2 R248, R128 ;  /* 0x0000008000f87308 */ /* 0x0003ee0000000800 */
[C---:B------:R-:W-:Y:S01]  /*76e0*/  HMMA.16816.F32.BF16 R56, R112.reuse, R120, R56 ;  /* 0x000000787038723c */ /* 0x040fe20000041838 */
[----:B-1----:R-:W-:Y:S07]  /*76f0*/  LDSM.16.MT88.4 R128, [R105+0x400] ;  /* 0x000400006980783b */ /* 0x002fee0000004200 */
[-C--:B------:R-:W-:Y:S08]  /*7700*/  HMMA.16816.F32.BF16 R60, R112, R122.reuse, R60 ;  /* 0x0000007a703c723c */ /* 0x080ff0000004183c */
[C---:B------:R-:W-:Y:S01]  /*7710*/  HMMA.16816.F32.BF16 R64, R116.reuse, R122, R64 ;  /* 0x0000007a7440723c */ /* 0x040fe20000041840 */
[----:B------:R-:W1:Y:S07]  /*7720*/  LDSM.16.MT88.4 R120, [R105+0x2000] ;  /* 0x002000006978783b */ /* 0x000e6e0000004200 */
[-C--:B------:R-:W-:Y:S08]  /*7730*/  HMMA.16816.F32.BF16 R68, R116, R124.reuse, R68 ;  /* 0x0000007c7444723c */ /* 0x080ff00000041844 */
[C---:B------:R-:W-:Y:S04]  /*7740*/  HMMA.16816.F32.BF16 R72, R112.reuse, R124, R72 ;  /* 0x0000007c7048723c */ /* 0x040fe80000041848 */
[--C-:B------:R-:W-:Y:S01]  /*7750*/  FFMA.FTZ R125, R193, UR4, -R106.reuse ;  /* 0x00000004c17d7c23 */ /* 0x100fe2000801086a */
[--C-:B------:R-:W-:Y:S03]  /*7760*/  FFMA.FTZ R124, R194, UR4, -R111.reuse ;  /* 0x00000004c27c7c23 */ /* 0x100fe6000801086f */
[-C--:B------:R-:W-:Y:S01]  /*7770*/  HMMA.16816.F32.BF16 R76, R112, R126.reuse, R76 ;  /* 0x0000007e704c723c */ /* 0x080fe2000004184c */
[----:B------:R2:W-:Y:S10]  /*7780*/  MUFU.EX2 R148, R124 ;  /* 0x0000007c00947308 */ /* 0x0005f40000000800 */
[----:B------:R-:W-:Y:S01]  /*7790*/  MUFU.EX2 R252, R125 ;  /* 0x0000007d00fc7308 */ /* 0x000fe20000000800 */
[C---:B------:R-:W-:Y:S04]  /*77a0*/  HMMA.16816.F32.BF16 R80, R116.reuse, R126, R80 ;  /* 0x0000007e7450723c */ /* 0x040fe80000041850 */
[--C-:B------:R-:W-:Y:S01]  /*77b0*/  FFMA.FTZ R127, R192, UR4, -R106.reuse ;  /* 0x00000004c07f7c23 */ /* 0x100fe2000801086a */
[--C-:B------:R-:W-:Y:S01]  /*77c0*/  FFMA.FTZ R126, R188, UR4, -R111.reuse ;  /* 0x00000004bc7e7c23 */ /* 0x100fe2000801086f */
[----:B--2---:R-:W-:Y:S03]  /*77d0*/  FFMA.FTZ R124, R190, UR4, -R111 ;  /* 0x00000004be7c7c23 */ /* 0x004fe6000801086f */
[----:B------:R-:W-:Y:S01]  /*77e0*/  MUFU.EX2 R251, R127 ;  /* 0x0000007f00fb7308 */ /* 0x000fe20000000800 */
[-C--:B-1----:R-:W-:Y:S09]  /*77f0*/  HMMA.16816.F32.BF16 R84, R116, R120.reuse, R84 ;  /* 0x000000787454723c */ /* 0x082ff20000041854 */
[----:B------:R-:W-:Y:S10]  /*7800*/  MUFU.EX2 R149, R126 ;  /* 0x0000007e00957308 */ /* 0x000ff40000000800 */
[----:B------:R1:W-:Y:S01]  /*7810*/  MUFU.EX2 R180, R124 ;  /* 0x0000007c00b47308 */ /* 0x0003e20000000800 */
[C---:B------:R-:W-:Y:S04]  /*7820*/  HMMA.16816.F32.BF16 R88, R112.reuse, R120, R88 ;  /* 0x000000787058723c */ /* 0x040fe80000041858 */
[----:B------:R-:W-:Y:S01]  /*7830*/  FFMA.FTZ R120, R191, UR4, -R106 ;  /* 0x00000004bf787c23 */ /* 0x000fe2000801086a */
[--C-:B------:R-:W-:Y:S03]  /*7840*/  FFMA.FTZ R121, R198, UR4, -R176.reuse ;  /* 0x00000004c6797c23 */ /* 0x100fe600080108b0 */
[-C--:B------:R-:W-:Y:S01]  /*7850*/  HMMA.16816.F32.BF16 R92, R112, R122.reuse, R92 ;  /* 0x0000007a705c723c */ /* 0x080fe2000004185c */
[----:B------:R2:W3:Y:S02]  /*7860*/  MUFU.EX2 R249, R120 ;  /* 0x0000007800f97308 */ /* 0x0004e40000000800 */
[--C-:B------:R-:W-:Y:S01]  /*7870*/  FFMA.FTZ R112, R205, UR4, -R176.reuse ;  /* 0x00000004cd707c23 */ /* 0x100fe200080108b0 */
[--C-:B------:R-:W-:Y:S01]  /*7880*/  FFMA.FTZ R113, R199, UR4, -R176.reuse ;  /* 0x00000004c7717c23 */ /* 0x100fe200080108b0 */
[----:B-1----:R-:W1:Y:S06]  /*7890*/  LDSM.16.MT88.4 R124, [R220+0x9400] ;  /* 0x00940000dc7c783b */ /* 0x002e6c0000004200 */
[----:B------:R4:W5:Y:S01]  /*78a0*/  MUFU.EX2 R247, R121 ;  /* 0x0000007900f77308 */ /* 0x0009620000000800 */
[--C-:B------:R-:W-:Y:S01]  /*78b0*/  FFMA.FTZ R114, R197, UR4, -R177.reuse ;  /* 0x00000004c5727c23 */ /* 0x100fe200080108b1 */
[----:B------:R-:W-:Y:S08]  /*78c0*/  HMMA.16816.F32.BF16 R96, R116, R122, R96 ;  /* 0x0000007a7460723c */ /* 0x000ff00000041860 */
[----:B------:R5:W-:Y:S10]  /*78d0*/  MUFU.EX2 R244, R112 ;  /* 0x0000007000f47308 */ /* 0x000bf40000000800 */
[----:B------:R1:W-:Y:S01]  /*78e0*/  MUFU.EX2 R241, R114 ;  /* 0x0000007200f17308 */ /* 0x0003e20000000800 */
[--C-:B--2---:R-:W-:Y:S01]  /*78f0*/  FFMA.FTZ R120, R206, UR4, -R177.reuse ;  /* 0x00000004ce787c23 */ /* 0x104fe200080108b1 */
[----:B---3--:R-:W-:Y:S08]  /*7900*/  F2FP.BF16.F32.PACK_AB R115, R249, R250 ;  /* 0x000000faf973723e */ /* 0x008ff000000010ff */
[----:B------:R2:W3:Y:S01]  /*7910*/  MUFU.EX2 R243, R113 ;  /* 0x0000007100f37308 */ /* 0x0004e20000000800 */
[--C-:B----4-:R-:W-:Y:S01]  /*7920*/  FFMA.FTZ R121, R204, UR4, -R177.reuse ;  /* 0x00000004cc797c23 */ /* 0x110fe200080108b1 */
[----:B-----5:R-:W-:Y:S08]  /*7930*/  F2FP.BF16.F32.PACK_AB R116, R248, R247 ;  /* 0x000000f7f874723e */ /* 0x020ff000000010ff */
[----:B------:R-:W-:Y:S01]  /*7940*/  MUFU.EX2 R246, R120 ;  /* 0x0000007800f67308 */ /* 0x000fe20000000800 */
[----:B------:R-:W-:Y:S09]  /*7950*/  FFMA.FTZ R112, R207, UR4, -R177 ;  /* 0x00000004cf707c23 */ /* 0x000ff200080108b1 */
[----:B------:R-:W4:Y:S01]  /*7960*/  MUFU.EX2 R242, R121 ;  /* 0x0000007900f27308 */ /* 0x000f220000000800 */
[----:B-1----:R-:W-:Y:S09]  /*7970*/  F2FP.BF16.F32.PACK_AB R114, R180, R149 ;  /* 0x00000095b472723e */ /* 0x002ff200000010ff */
[----:B------:R1:W5:Y:S01]  /*7980*/  MUFU.EX2 R245, R112 ;  /* 0x0000007000f57308 */ /* 0x0003620000000800 */
[----:B--2---:R-:W-:Y:S02]  /*7990*/  F2FP.BF16.F32.PACK_AB R113, R251, R252 ;  /* 0x000000fcfb71723e */ /* 0x004fe400000010ff */
[----:B---3--:R-:W-:Y:S02]  /*79a0*/  F2FP.BF16.F32.PACK_AB R118, R243, R244 ;  /* 0x000000f4f376723e */ /* 0x008fe400000010ff */
[----:B----4-:R-:W-:Y:S01]  /*79b0*/  F2FP.BF16.F32.PACK_AB R117, R242, R246 ;  /* 0x000000f6f275723e */ /* 0x010fe200000010ff */
[----:B------:R-:W2:Y:S01]  /*79c0*/  LDSM.16.MT88.4 R120, [R220+0xb400] ;  /* 0x00b40000dc78783b */ /* 0x000ea20000004200 */
[----:B-1----:R-:W-:Y:S02]  /*79d0*/  F2FP.BF16.F32.PACK_AB R112, R148, R147 ;  /* 0x000000939470723e */ /* 0x002fe400000010ff */
[----:B-----5:R-:W-:Y:S05]  /*79e0*/  F2FP.BF16.F32.PACK_AB R119, R245, R241 ;  /* 0x000000f1f577723e */ /* 0x020fea00000010ff */
[-C--:B------:R-:W-:Y:S08]  /*79f0*/  HMMA.16816.F32.BF16 R4, R112, R124.reuse, R4 ;  /* 0x0000007c7004723c */ /* 0x080ff00000041804 */
[C---:B------:R-:W-:Y:S08]  /*7a00*/  HMMA.16816.F32.BF16 R8, R116.reuse, R124, R8 ;  /* 0x0000007c7408723c */ /* 0x040ff00000041808 */
[-C--:B------:R-:W-:Y:S08]  /*7a10*/  HMMA.16816.F32.BF16 R12, R116, R126.reuse, R12 ;  /* 0x0000007e740c723c */ /* 0x080ff0000004180c */
[C---:B------:R-:W-:Y:S01]  /*7a20*/  HMMA.16816.F32.BF16 R16, R112.reuse, R126, R16 ;  /* 0x0000007e7010723c */ /* 0x040fe20000041810 */
[----:B------:R-:W1:Y:S07]  /*7a30*/  LDSM.16.MT88.4 R124, [R105+0x2400] ;  /* 0x00240000697c783b */ /* 0x000e6e0000004200 */
[-C--:B------:R-:W-:Y:S08]  /*7a40*/  HMMA.16816.F32.BF16 R20, R112, R128.reuse, R20 ;  /* 0x000000807014723c */ /* 0x080ff00000041814 */
[C---:B------:R-:W-:Y:S04]  /*7a50*/  HMMA.16816.F32.BF16 R24, R116.reuse, R128, R24 ;  /* 0x000000807418723c */ /* 0x040fe80000041818 */
[----:B------:R-:W-:Y:S01]  /*7a60*/  FFMA.FTZ R129, R218, UR4, -R176 ;  /* 0x00000004da817c23 */ /* 0x000fe200080108b0 */
[----:B------:R-:W-:Y:S01]  /*7a70*/  MOV R218, R180 ;  /* 0x000000b400da7202 */ /* 0x000fe20000000f00 */
[----:B------:R-:W-:Y:S02]  /*7a80*/  FFMA.FTZ R128, R212, UR4, -R111 ;  /* 0x00000004d4807c23 */ /* 0x000fe4000801086f */
[-C--:B------:R-:W-:Y:S02]  /*7a90*/  HMMA.16816.F32.BF16 R28, R116, R130.reuse, R28 ;  /* 0x00000082741c723c */ /* 0x080fe4000004181c */
[----:B------:R3:W-:Y:S06]  /*7aa0*/  MUFU.EX2 R239, R128 ;  /* 0x0000008000ef7308 */ /* 0x0007ec0000000800 */
[C---:B------:R-:W-:Y:S04]  /*7ab0*/  HMMA.16816.F32.BF16 R32, R112.reuse, R130, R32 ;  /* 0x000000827020723c */ /* 0x040fe80000041820 */
[--C-:B------:R-:W-:Y:S04]  /*7ac0*/  FFMA.FTZ R130, R211, UR4, -R106.reuse ;  /* 0x00000004d3827c23 */ /* 0x100fe8000801086a */
[-C--:B------:R-:W-:Y:S01]  /*7ad0*/  HMMA.16816.F32.BF16 R36, R112, R132.reuse, R36 ;  /* 0x000000847024723c */ /* 0x080fe20000041824 */
[----:B------:R-:W-:Y:S02]  /*7ae0*/  MUFU.EX2 R211, R130 ;  /* 0x0000008200d37308 */ /* 0x000fe40000000800 */
[--C-:B---3--:R-:W-:Y:S05]  /*7af0*/  FFMA.FTZ R128, R209, UR4, -R106.reuse ;  /* 0x00000004d1807c23 */ /* 0x108fea000801086a */
[C---:B------:R-:W-:Y:S04]  /*7b00*/  HMMA.16816.F32.BF16 R40, R116.reuse, R132, R40 ;  /* 0x000000847428723c */ /* 0x040fe80000041828 */
[----:B------:R-:W-:Y:S01]  /*7b10*/  FFMA.FTZ R132, R216, UR4, -R177 ;  /* 0x00000004d8847c23 */ /* 0x000fe200080108b1 */
[----:B------:R-:W-:Y:S03]  /*7b20*/  MOV R216, R148 ;  /* 0x0000009400d87202 */ /* 0x000fe60000000f00 */
[-C--:B------:R-:W-:Y:S01]  /*7b30*/  HMMA.16816.F32.BF16 R44, R116, R134.reuse, R44 ;  /* 0x00000086742c723c */ /* 0x080fe2000004182c */
[----:B------:R3:W-:Y:S07]  /*7b40*/  MUFU.EX2 R199, R132 ;  /* 0x0000008400c77308 */ /* 0x0007ee0000000800 */
[C---:B------:R-:W-:Y:S01]  /*7b50*/  HMMA.16816.F32.BF16 R48, R112.reuse, R134, R48 ;  /* 0x000000867030723c */ /* 0x040fe20000041830 */
[----:B---3--:R-:W-:Y:S07]  /*7b60*/  LDSM.16.MT88.4 R132, [R220+0xa800] ;  /* 0x00a80000dc84783b */ /* 0x008fee0000004200 */
[-C--:B------:R-:W-:Y:S08]  /*7b70*/  HMMA.16816.F32.BF16 R52, R112, R136.reuse, R52 ;  /* 0x000000887034723c */ /* 0x080ff00000041834 */
[C---:B------:R-:W-:Y:S08]  /*7b80*/  HMMA.16816.F32.BF16 R56, R116.reuse, R136, R56 ;  /* 0x000000887438723c */ /* 0x040ff00000041838 */
[-C--:B------:R-:W-:Y:S08]  /*7b90*/  HMMA.16816.F32.BF16 R60, R116, R138.reuse, R60 ;  /* 0x0000008a743c723c */ /* 0x080ff0000004183c */
[C---:B------:R-:W-:Y:S01]  /*7ba0*/  HMMA.16816.F32.BF16 R64, R112.reuse, R138, R64 ;  /* 0x0000008a7040723c */ /* 0x040fe20000041840 */
[----:B------:R-:W-:Y:S07]  /*7bb0*/  LDSM.16.MT88.4 R136, [R105+0x1800] ;  /* 0x001800006988783b */ /* 0x000fee0000004200 */
[-C--:B--2---:R-:W-:Y:S08]  /*7bc0*/  HMMA.16816.F32.BF16 R68, R112, R120.reuse, R68 ;  /* 0x000000787044723c */ /* 0x084ff00000041844 */
[C---:B------:R-:W-:Y:S04]  /*7bd0*/  HMMA.16816.F32.BF16 R72, R116.reuse, R120, R72 ;  /* 0x000000787448723c */ /* 0x040fe80000041848 */
[--C-:B------:R-:W-:Y:S01]  /*7be0*/  FFMA.FTZ R120, R215, UR4, -R111.reuse ;  /* 0x00000004d7787c23 */ /* 0x100fe2000801086f */
[--C-:B------:R-:W-:Y:S03]  /*7bf0*/  FFMA.FTZ R121, R214, UR4, -R106.reuse ;  /* 0x00000004d6797c23 */ /* 0x100fe6000801086a */
[-C--:B------:R-:W-:Y:S01]  /*7c00*/  HMMA.16816.F32.BF16 R76, R116, R122.reuse, R76 ;  /* 0x0000007a744c723c */ /* 0x080fe2000004184c */
[----:B------:R2:W3:Y:S10]  /*7c10*/  MUFU.EX2 R240, R120 ;  /* 0x0000007800f07308 */ /* 0x0004f40000000800 */
[----:B------:R4:W-:Y:S01]  /*7c20*/  MUFU.EX2 R212, R121 ;  /* 0x0000007900d47308 */ /* 0x0009e20000000800 */
[C---:B------:R-:W-:Y:S04]  /*7c30*/  HMMA.16816.F32.BF16 R80, R112.reuse, R122, R80 ;  /* 0x0000007a7050723c */ /* 0x040fe80000041850 */
[----:B--2---:R-:W-:Y:S04]  /*7c40*/  FFMA.FTZ R120, R213, UR4, -R106 ;  /* 0x00000004d5787c23 */ /* 0x004fe8000801086a */
[-C--:B-1----:R-:W-:Y:S01]  /*7c50*/  HMMA.16816.F32.BF16 R84, R112, R124.reuse, R84 ;  /* 0x0000007c7054723c */ /* 0x082fe20000041854 */
[----:B------:R1:W2:Y:S02]  /*7c60*/  MUFU.EX2 R214, R120 ;  /* 0x0000007800d67308 */ /* 0x0002a40000000800 */
[----:B----4-:R-:W-:Y:S08]  /*7c70*/  FFMA.FTZ R121, R208, UR4, -R111 ;  /* 0x00000004d0797c23 */ /* 0x010ff0000801086f */
[----:B------:R-:W-:Y:S01]  /*7c80*/  MUFU.EX2 R208, R129 ;  /* 0x0000008100d07308 */ /* 0x000fe20000000800 */
[C---:B------:R-:W-:Y:S09]  /*7c90*/  HMMA.16816.F32.BF16 R88, R116.reuse, R124, R88 ;  /* 0x0000007c7458723c */ /* 0x040ff20000041858 */
[----:B------:R-:W-:Y:S01]  /*7ca0*/  MUFU.EX2 R213, R121 ;  /* 0x0000007900d57308 */ /* 0x000fe20000000800 */
[----:B------:R-:W-:Y:S01]  /*7cb0*/  FFMA.FTZ R124, R230, UR4, -R177 ;  /* 0x00000004e67c7c23 */ /* 0x000fe200080108b1 */
[--C-:B------:R-:W-:Y:S01]  /*7cc0*/  FFMA.FTZ R125, R227, UR4, -R176.reuse ;  /* 0x00000004e37d7c23 */ /* 0x100fe200080108b0 */
[----:B------:R-:W-:Y:S01]  /*7cd0*/  MOV R230, R147 ;  /* 0x0000009300e67202 */ /* 0x000fe20000000f00 */
[-C--:B------:R-:W-:Y:S06]  /*7ce0*/  HMMA.16816.F32.BF16 R92, R116, R126.reuse, R92 ;  /* 0x0000007e745c723c */ /* 0x080fec000004185c */
[----:B------:R4:W-:Y:S01]  /*7cf0*/  MUFU.EX2 R206, R124 ;  /* 0x0000007c00ce7308 */ /* 0x0009e20000000800 */
[----:B-1----:R-:W-:Y:S01]  /*7d00*/  FFMA.FTZ R120, R210, UR4, -R111 ;  /* 0x00000004d2787c23 */ /* 0x002fe2000801086f */
[--C-:B------:R-:W-:Y:S08]  /*7d10*/  FFMA.FTZ R117, R228, UR4, -R177.reuse ;  /* 0x00000004e4757c23 */ /* 0x100ff000080108b1 */
[----:B------:R1:W5:Y:S01]  /*7d20*/  MUFU.EX2 R210, R128 ;  /* 0x0000008000d27308 */ /* 0x0003620000000800 */
[--C-:B------:R-:W-:Y:S01]  /*7d30*/  FFMA.FTZ R116, R229, UR4, -R177.reuse ;  /* 0x00000004e5747c23 */ /* 0x100fe200080108b1 */
[----:B------:R-:W-:Y:S01]  /*7d40*/  MOV R228, R143 ;  /* 0x0000008f00e47202 */ /* 0x000fe20000000f00 */
[----:B------:R-:W-:Y:S07]  /*7d50*/  HMMA.16816.F32.BF16 R96, R112, R126, R96 ;  /* 0x0000007e7060723c */ /* 0x000fee0000041860 */
[----:B------:R5:W5:Y:S01]  /*7d60*/  MUFU.EX2 R215, R120 ;  /* 0x0000007800d77308 */ /* 0x000b620000000800 */
[----:B---3--:R-:W-:Y:S09]  /*7d70*/  F2FP.BF16.F32.PACK_AB R112, R239, R240 ;  /* 0x000000f0ef70723e */ /* 0x008ff200000010ff */
[----:B------:R-:W-:Y:S01]  /*7d80*/  MUFU.EX2 R207, R125 ;  /* 0x0000007d00cf7308 */ /* 0x000fe20000000800 */
[----:B--2---:R-:W-:Y:S01]  /*7d90*/  F2FP.BF16.F32.PACK_AB R113, R214, R212 ;  /* 0x000000d4d671723e */ /* 0x004fe200000010ff */
[--C-:B----4-:R-:W-:Y:S01]  /*7da0*/  FFMA.FTZ R124, R219, UR4, -R176.reuse ;  /* 0x00000004db7c7c23 */ /* 0x110fe200080108b0 */
[----:B------:R-:W-:Y:S07]  /*7db0*/  FFMA.FTZ R177, R109, UR4, -R177 ;  /* 0x000000046db17c23 */ /* 0x000fee00080108b1 */
[----:B------:R-:W-:Y:S01]  /*7dc0*/  MUFU.EX2 R198, R116 ;  /* 0x0000007400c67308 */ /* 0x000fe20000000800 */
[----:B------:R-:W-:Y:S01]  /*7dd0*/  MOV R229, R144 ;  /* 0x0000009000e57202 */ /* 0x000fe20000000f00 */
[----:B-1----:R-:W-:Y:S01]  /*7de0*/  FFMA.FTZ R128, R217, UR4, -R176 ;  /* 0x00000004d9807c23 */ /* 0x002fe200080108b0 */
[----:B-----5:R-:W-:Y:S07]  /*7df0*/  F2FP.BF16.F32.PACK_AB R115, R211, R210 ;  /* 0x000000d2d373723e */ /* 0x020fee00000010ff */
[----:B------:R1:W2:Y:S01]  /*7e00*/  MUFU.EX2 R205, R124 ;  /* 0x0000007c00cd7308 */ /* 0x0002a20000000800 */
[----:B------:R-:W-:Y:S01]  /*7e10*/  MOV R144, R183 ;  /* 0x000000b700907202 */ /* 0x000fe20000000f00 */
[----:B------:R-:W3:Y:S01]  /*7e20*/  LDSM.16.MT88.4 R120, [R220+0x9800] ;  /* 0x00980000dc78783b */ /* 0x000ee20000004200 */
[----:B------:R-:W-:Y:S07]  /*7e30*/  F2FP.BF16.F32.PACK_AB R114, R215, R213 ;  /* 0x000000d5d772723e */ /* 0x000fee00000010ff */
[----:B------:R-:W4:Y:S01]  /*7e40*/  MUFU.EX2 R209, R128 ;  /* 0x0000008000d17308 */ /* 0x000f220000000800 */
[----:B------:R-:W-:Y:S02]  /*7e50*/  MOV R219, R145 ;  /* 0x0000009100db7202 */ /* 0x000fe40000000f00 */
[----:B------:R-:W-:Y:S07]  /*7e60*/  MOV R227, R146 ;  /* 0x0000009200e37202 */ /* 0x000fee0000000f00 */
[----:B------:R5:W5:Y:S01]  /*7e70*/  MUFU.EX2 R204, R117 ;  /* 0x0000007500cc7308 */ /* 0x000b620000000800 */
[----:B------:R-:W-:Y:S01]  /*7e80*/  MOV R217, R149 ;  /* 0x0000009500d97202 */ /* 0x000fe20000000f00 */
[----:B-1----:R-:W-:Y:S01]  /*7e90*/  LDSM.16.MT88.4 R124, [R220+0xb800] ;  /* 0x00b80000dc7c783b */ /* 0x002fe20000004200 */
[----:B--2---:R-:W-:Y:S02]  /*7ea0*/  F2FP.BF16.F32.PACK_AB R118, R205, R207 ;  /* 0x000000cfcd76723e */ /* 0x004fe400000010ff */
[----:B----4-:R-:W-:Y:S05]  /*7eb0*/  F2FP.BF16.F32.PACK_AB R116, R209, R208 ;  /* 0x000000d0d174723e */ /* 0x010fea00000010ff */
[----:B------:R-:W1:Y:S01]  /*7ec0*/  LDSM.16.MT88.4 R128, [R105+0x800] ;  /* 0x000800006980783b */ /* 0x000e620000004200 */
[----:B-----5:R-:W-:Y:S02]  /*7ed0*/  F2FP.BF16.F32.PACK_AB R117, R206, R199 ;  /* 0x000000c7ce75723e */ /* 0x020fe400000010ff */
[----:B------:R-:W-:Y:S01]  /*7ee0*/  F2FP.BF16.F32.PACK_AB R119, R204, R198 ;  /* 0x000000c6cc77723e */ /* 0x000fe200000010ff */
[-C--:B---3--:R-:W-:Y:S08]  /*7ef0*/  HMMA.16816.F32.BF16 R4, R112, R120.reuse, R4 ;  /* 0x000000787004723c */ /* 0x088ff00000041804 */
[C---:B------:R-:W-:Y:S08]  /*7f00*/  HMMA.16816.F32.BF16 R8, R116.reuse, R120, R8 ;  /* 0x000000787408723c */ /* 0x040ff00000041808 */
[-C--:B------:R-:W-:Y:S08]  /*7f10*/  HMMA.16816.F32.BF16 R12, R116, R122.reuse, R12 ;  /* 0x0000007a740c723c */ /* 0x080ff0000004180c */
[C---:B------:R-:W-:Y:S01]  /*7f20*/  HMMA.16816.F32.BF16 R16, R112.reuse, R122, R16 ;  /* 0x0000007a7010723c */ /* 0x040fe20000041810 */
[----:B------:R-:W2:Y:S07]  /*7f30*/  LDSM.16.MT88.4 R120, [R105+0x2800] ;  /* 0x002800006978783b */ /* 0x000eae0000004200 */
[-C--:B-1----:R-:W-:Y:S08]  /*7f40*/  HMMA.16816.F32.BF16 R20, R112, R128.reuse, R20 ;  /* 0x000000807014723c */ /* 0x082ff00000041814 */
[C---:B------:R-:W-:Y:S04]  /*7f50*/  HMMA.16816.F32.BF16 R24, R116.reuse, R128, R24 ;  /* 0x000000807418723c */ /* 0x040fe80000041818 */
[--C-:B------:R-:W-:Y:S01]  /*7f60*/  FFMA.FTZ R128, R232, UR4, -R111.reuse ;  /* 0x00000004e8807c23 */ /* 0x100fe2000801086f */
[----:B------:R-:W-:Y:S01]  /*7f70*/  MOV R232, R142 ;  /* 0x0000008e00e87202 */ /* 0x000fe20000000f00 */
[--C-:B------:R-:W-:Y:S01]  /*7f80*/  FFMA.FTZ R129, R231, UR4, -R111.reuse ;  /* 0x00000004e7817c23 */ /* 0x100fe2000801086f */
[----:B------:R-:W-:Y:S01]  /*7f90*/  MOV R231, R141 ;  /* 0x0000008d00e77202 */ /* 0x000fe20000000f00 */
[-C--:B------:R-:W-:Y:S01]  /*7fa0*/  HMMA.16816.F32.BF16 R28, R116, R130.reuse, R28 ;  /* 0x00000082741c723c */ /* 0x080fe2000004181c */
[----:B------:R-:W-:Y:S10]  /*7fb0*/  MUFU.EX2 R197, R128 ;  /* 0x0000008000c57308 */ /* 0x000ff40000000800 */
[----:B------:R-:W-:Y:S01]  /*7fc0*/  MUFU.EX2 R196, R129 ;  /* 0x0000008100c47308 */ /* 0x000fe20000000800 */
        /* <DEDUP_REMOVED lines=11> */
[--C-:B------:R-:W-:Y:S01]  /*8080*/  FFMA.FTZ R124, R233, UR4, -R106.reuse ;  /* 0x00000004e97c7c23 */ /* 0x100fe2000801086a */
[--C-:B------:R-:W-:Y:S01]  /*8090*/  FFMA.FTZ R125, R234, UR4, -R106.reuse ;  /* 0x00000004ea7d7c23 */ /* 0x100fe2000801086a */
[----:B------:R-:W-:Y:S02]  /*80a0*/  MOV R234, R140 ;  /* 0x0000008c00ea7202 */ /* 0x000fe40000000f00 */
[-C--:B------:R-:W-:Y:S01]  /*80b0*/  HMMA.16816.F32.BF16 R76, R116, R126.reuse, R76 ;  /* 0x0000007e744c723c */ /* 0x080fe2000004184c */
[----:B------:R1:W-:Y:S01]  /*80c0*/  MUFU.EX2 R194, R124 ;  /* 0x0000007c00c27308 */ /* 0x0003e20000000800 */
[----:B------:R-:W-:Y:S01]  /*80d0*/  LDSM.16.MT88.4 R140, [R105+0xc00] ;  /* 0x000c0000698c783b */ /* 0x000fe20000004200 */
[----:B------:R-:W-:Y:S08]  /*80e0*/  MOV R233, R187 ;  /* 0x000000bb00e97202 */ /* 0x000ff00000000f00 */
[----:B------:R3:W4:Y:S01]  /*80f0*/  MUFU.EX2 R192, R125 ;  /* 0x0000007d00c07308 */ /* 0x0007220000000800 */
[C---:B------:R-:W-:Y:S04]  /*8100*/  HMMA.16816.F32.BF16 R80, R112.reuse, R126, R80 ;  /* 0x0000007e7050723c */ /* 0x040fe80000041850 */
[--C-:B-1----:R-:W-:Y:S04]  /*8110*/  FFMA.FTZ R124, R201, UR4, -R106.reuse ;  /* 0x00000004c97c7c23 */ /* 0x102fe8000801086a */
[-C--:B--2---:R-:W-:Y:S03]  /*8120*/  HMMA.16816.F32.BF16 R84, R112, R120.reuse, R84 ;  /* 0x000000787054723c */ /* 0x084fe60000041854 */
[----:B------:R-:W-:Y:S01]  /*8130*/  FFMA.FTZ R106, R200, UR4, -R106 ;  /* 0x00000004c86a7c23 */ /* 0x000fe2000801086a */
[--C-:B---3--:R-:W-:Y:S01]  /*8140*/  FFMA.FTZ R125, R202, UR4, -R111.reuse ;  /* 0x00000004ca7d7c23 */ /* 0x108fe2000801086f */
[----:B------:R-:W-:Y:S01]  /*8150*/  MUFU.EX2 R190, R124 ;  /* 0x0000007c00be7308 */ /* 0x000fe20000000800 */
[----:B------:R-:W-:Y:S01]  /*8160*/  FFMA.FTZ R111, R203, UR4, -R111 ;  /* 0x00000004cb6f7c23 */ /* 0x000fe2000801086f */
[----:B------:R-:W-:Y:S01]  /*8170*/  MOV R200, R181 ;  /* 0x000000b500c87202 */ /* 0x000fe20000000f00 */
[C---:B------:R-:W-:Y:S07]  /*8180*/  HMMA.16816.F32.BF16 R88, R116.reuse, R120, R88 ;  /* 0x000000787458723c */ /* 0x040fee0000041858 */
[----:B------:R1:W-:Y:S01]  /*8190*/  MUFU.EX2 R191, R106 ;  /* 0x0000006a00bf7308 */ /* 0x0003e20000000800 */
[----:B------:R-:W-:Y:S09]  /*81a0*/  MOV R203, R185 ;  /* 0x000000b900cb7202 */ /* 0x000ff20000000f00 */
[----:B------:R2:W-:Y:S01]  /*81b0*/  MUFU.EX2 R193, R125 ;  /* 0x0000007d00c17308 */ /* 0x0005e20000000800 */
[----:B----4-:R-:W-:Y:S01]  /*81c0*/  F2FP.BF16.F32.PACK_AB R109, R194, R192 ;  /* 0x000000c0c26d723e */ /* 0x010fe200000010ff */
[-C--:B------:R-:W-:Y:S08]  /*81d0*/  HMMA.16816.F32.BF16 R92, R116, R122.reuse, R92 ;  /* 0x0000007a745c723c */ /* 0x080ff0000004185c */
[----:B------:R3:W-:Y:S01]  /*81e0*/  MUFU.EX2 R195, R111 ;  /* 0x0000006f00c37308 */ /* 0x0007e20000000800 */
[----:B------:R-:W-:Y:S09]  /*81f0*/  MOV R202, R184 ;  /* 0x000000b800ca7202 */ /* 0x000ff20000000f00 */
[----:B------:R4:W-:Y:S01]  /*8200*/  MUFU.EX2 R185, R108 ;  /* 0x0000006c00b97308 */ /* 0x0009e20000000800 */
[----:B------:R-:W-:Y:S01]  /*8210*/  MOV R201, R186 ;  /* 0x000000ba00c97202 */ /* 0x000fe20000000f00 */
[--C-:B-1----:R-:W-:Y:S01]  /*8220*/  FFMA.FTZ R106, R235, UR4, -R176.reuse ;  /* 0x00000004eb6a7c23 */ /* 0x102fe200080108b0 */
[----:B------:R-:W-:Y:S07]  /*8230*/  HMMA.16816.F32.BF16 R96, R112, R122, R96 ;  /* 0x0000007a7060723c */ /* 0x000fee0000041860 */
[----:B------:R-:W1:Y:S01]  /*8240*/  MUFU.EX2 R186, R107 ;  /* 0x0000006b00ba7308 */ /* 0x000e620000000800 */
[----:B--2---:R-:W2:Y:S01]  /*8250*/  LDSM.16.MT88.4 R124, [R220+0x9c00] ;  /* 0x009c0000dc7c783b */ /* 0x004ea20000004200 */
[----:B------:R-:W-:Y:S08]  /*8260*/  MOV R235, R182 ;  /* 0x000000b600eb7202 */ /* 0x000ff00000000f00 */
[----:B------:R5:W-:Y:S01]  /*8270*/  MUFU.EX2 R189, R106 ;  /* 0x0000006a00bd7308 */ /* 0x000be20000000800 */
[--C-:B---3--:R-:W-:Y:S09]  /*8280*/  FFMA.FTZ R111, R236, UR4, -R176.reuse ;  /* 0x00000004ec6f7c23 */ /* 0x108ff200080108b0 */
[----:B------:R1:W-:Y:S01]  /*8290*/  MUFU.EX2 R107, R177 ;  /* 0x000000b1006b7308 */ /* 0x0003e20000000800 */
[----:B------:R-:W3:Y:S01]  /*82a0*/  LDL.LU R236, [R1+0xc] ;  /* 0x00000c0001ec7983 */ /* 0x000ee20000300800 */
[----:B----4-:R-:W-:Y:S08]  /*82b0*/  F2FP.BF16.F32.PACK_AB R108, R196, R197 ;  /* 0x000000c5c46c723e */ /* 0x010ff000000010ff */
[----:B------:R4:W2:Y:S01]  /*82c0*/  MUFU.EX2 R188, R111 ;  /* 0x0000006f00bc7308 */ /* 0x0008a20000000800 */
[----:B------:R-:W2:Y:S01]  /*82d0*/  LDSM.16.MT88.4 R180, [R220+0xbc00] ;  /* 0x00bc0000dcb4783b */ /* 0x000ea20000004200 */
[--C-:B-----5:R-:W-:Y:S01]  /*82e0*/  FFMA.FTZ R106, R238, UR4, -R176.reuse ;  /* 0x00000004ee6a7c23 */ /* 0x120fe200080108b0 */
[----:B------:R-:W-:Y:S01]  /*82f0*/  FFMA.FTZ R176, R237, UR4, -R176 ;  /* 0x00000004edb07c23 */ /* 0x000fe200080108b0 */
[----:B------:R-:W-:Y:S06]  /*8300*/  MOV R237, R178 ;  /* 0x000000b200ed7202 */ /* 0x000fec0000000f00 */
[----:B------:R-:W-:Y:S01]  /*8310*/  MUFU.EX2 R187, R106 ;  /* 0x0000006a00bb7308 */ /* 0x000fe20000000800 */
[----:B------:R-:W5:Y:S01]  /*8320*/  LDL.LU R238, [R1+0x8] ;  /* 0x0000080001ee7983 */ /* 0x000f620000300800 */
[----:B-1----:R-:W-:Y:S08]  /*8330*/  F2FP.BF16.F32.PACK_AB R177, R186, R185 ;  /* 0x000000b9bab1723e */ /* 0x002ff000000010ff */
[----:B------:R1:W-:Y:S01]  /*8340*/  MUFU.EX2 R106, R110 ;  /* 0x0000006e006a7308 */ /* 0x0003e20000000800 */
[----:B----4-:R-:W-:Y:S09]  /*8350*/  F2FP.BF16.F32.PACK_AB R111, R191, R190 ;  /* 0x000000bebf6f723e */ /* 0x010ff200000010ff */
[----:B------:R2:W4:Y:S01]  /*8360*/  MUFU.EX2 R184, R176 ;  /* 0x000000b000b87308 */ /* 0x0005220000000800 */
[----:B-1----:R-:W-:Y:S02]  /*8370*/  F2FP.BF16.F32.PACK_AB R110, R195, R193 ;  /* 0x000000c1c36e723e */ /* 0x002fe400000010ff */
[----:B--2---:R-:W-:Y:S02]  /*8380*/  F2FP.BF16.F32.PACK_AB R176, R189, R188 ;  /* 0x000000bcbdb0723e */ /* 0x004fe400000010ff */
[----:B----4-:R-:W-:Y:S03]  /*8390*/  F2FP.BF16.F32.PACK_AB R178, R184, R187 ;  /* 0x000000bbb8b2723e */ /* 0x010fe600000010ff */
[-C--:B------:R-:W-:Y:S01]  /*83a0*/  HMMA.16816.F32.BF16 R116, R108, R124.reuse, R4 ;  /* 0x0000007c6c74723c */ /* 0x080fe20000041804 */
[----:B------:R-:W2:Y:S04]  /*83b0*/  LDL.LU R5, [R1] ;  /* 0x0000000001057983 */ /* 0x000ea80000300800 */
[----:B------:R-:W4:Y:S01]  /*83c0*/  LDL.LU R7, [R1+0x4] ;  /* 0x0000040001077983 */ /* 0x000f220000300800 */
[----:B------:R-:W-:Y:S02]  /*83d0*/  MOV R6, R179 ;  /* 0x000000b300067202 */ /* 0x000fe40000000f00 */
[----:B------:R-:W-:Y:S02]  /*83e0*/  F2FP.BF16.F32.PACK_AB R179, R107, R106 ;  /* 0x0000006a6bb3723e */ /* 0x000fe400000010ff */
[----:B------:R-:W-:Y:S05]  /*83f0*/  MOV R4, R144 ;  /* 0x0000009000047202 */ /* 0x000fea0000000f00 */
        /* <DEDUP_REMOVED lines=19> */
[----:B---3--:R-:W-:Y:S04]  /*8530*/  FFMA.FTZ R0, R0, R236, R235 ;  /* 0x000000ec00007223 */ /* 0x008fe800000100eb */
[----:B------:R-:W-:Y:S04]  /*8540*/  FADD.FTZ R0, R202, R0 ;  /* 0x00000000ca007221 */ /* 0x000fe80000010000 */
[----:B------:R-:W-:Y:S04]  /*8550*/  FADD.FTZ R0, R232, R0 ;  /* 0x00000000e8007221 */ /* 0x000fe80000010000 */
[----:B------:R-:W-:Y:S01]  /*8560*/  FADD.FTZ R0, R227, R0 ;  /* 0x00000000e3007221 */ /* 0x000fe20000010000 */
[----:B-----5:R-:W-:Y:S03]  /*8570*/  FFMA.FTZ R2, R2, R238, R237 ;  /* 0x000000ee02027223 */ /* 0x020fe600000100ed */
[----:B------:R-:W-:Y:S01]  /*8580*/  FADD.FTZ R0, R246, R0 ;  /* 0x00000000f6007221 */ /* 0x000fe20000010000 */
[----:B------:R-:W-:Y:S04]  /*8590*/  FADD.FTZ R8, R203, R2 ;  /* 0x00000002cb087221 */ /* 0x000fe80000010000 */
[----:B------:R-:W-:Y:S04]  /*85a0*/  FADD.FTZ R8, R231, R8 ;  /* 0x00000008e7087221 */ /* 0x000fe80000010000 */
[----:B------:R-:W-:Y:S01]  /*85b0*/  FADD.FTZ R8, R219, R8 ;  /* 0x00000008db087221 */ /* 0x000fe20000010000 */
[----:B--2---:R-:W-:Y:S01]  /*85c0*/  FFMA.FTZ R100, R100, R5, R4 ;  /* 0x0000000564647223 */ /* 0x004fe20000010004 */
[----:B----4-:R-:W-:Y:S03]  /*85d0*/  FFMA.FTZ R3, R3, R7, R6 ;  /* 0x0000000703037223 */ /* 0x010fe60000010006 */
[----:B------:R-:W-:Y:S01]  /*85e0*/  FADD.FTZ R100, R200, R100 ;  /* 0x00000064c8647221 */ /* 0x000fe20000010000 */
[----:B------:R1:W2:Y:S01]  /*85f0*/  LDSM.16.MT88.4 R4, [R105+0x2c00] ;  /* 0x002c00006904783b */ /* 0x0002a20000004200 */
[----:B------:R-:W-:Y:S02]  /*8600*/  FADD.FTZ R3, R201, R3 ;  /* 0x00000003c9037221 */ /* 0x000fe40000010000 */
[----:B------:R-:W-:Y:S01]  /*8610*/  FADD.FTZ R2, R233, R100 ;  /* 0x00000064e9027221 */ /* 0x000fe20000010000 */
[----:B------:R-:W-:Y:S01]  /*8620*/  MOV R100, R103 ;  /* 0x0000006700647202 */ /* 0x000fe20000000f00 */
[----:B------:R-:W-:Y:S02]  /*8630*/  FADD.FTZ R3, R234, R3 ;  /* 0x00000003ea037221 */ /* 0x000fe40000010000 */
[----:B------:R-:W-:Y:S02]  /*8640*/  FADD.FTZ R2, R228, R2 ;  /* 0x00000002e4027221 */ /* 0x000fe40000010000 */
        /* <DEDUP_REMOVED lines=21> */
[----:B-1----:R-:W-:Y:S01]  /*87a0*/  MOV R105, R102 ;  /* 0x0000006600697202 */ /* 0x002fe20000000f00 */
[----:B------:R-:W-:Y:S01]  /*87b0*/  FADD.FTZ R0, R206, R0 ;  /* 0x00000000ce007221 */ /* 0x000fe20000010000 */
        /* <DEDUP_REMOVED lines=26> */
[----:B------:R-:W-:Y:S03]  /*8960*/  HMMA.16816.F32.BF16 R96, R108, R6, R96 ;  /* 0x000000066c60723c */ /* 0x000fe60000041860 */
[----:B------:R1:W-:Y:S01]  /*8970*/  STL [R1], R4 ;  /* 0x0000000401007387 */ /* 0x0003e20000100800 */
[----:B------:R-:W-:Y:S01]  /*8980*/  FADD.FTZ R3, R184, R3 ;  /* 0x00000003b8037221 */ /* 0x000fe20000010000 */
[----:B------:R-:W-:Y:S01]  /*8990*/  FADD.FTZ R2, R107, R2 ;  /* 0x000000026b027221 */ /* 0x000fe20000010000 */
[----:B------:R-:W-:Y:S02]  /*89a0*/  IADD3 R0, PT, PT, R226, -0x1, RZ ;  /* 0xffffffffe2007810 */ /* 0x000fe40007ffe0ff */
[----:B------:R-:W-:Y:S02]  /*89b0*/  MOV R106, R101 ;  /* 0x00000065006a7202 */ /* 0x000fe40000000f00 */
[----:B------:R-:W-:Y:S01]  /*89c0*/  MOV R226, R0 ;  /* 0x0000000000e27202 */ /* 0x000fe20000000f00 */
[----:B-1----:R-:W-:Y:S05]  /*89d0*/  FADD.FTZ R4, R191, R5 ;  /* 0x00000005bf047221 */ /* 0x002fea0000010000 */
[----:B------:R-:W-:Y:S04]  /*89e0*/  STL [R1+0x4], R4 ;  /* 0x0000040401007387 */ /* 0x000fe80000100800 */
[----:B------:R1:W-:Y:S04]  /*89f0*/  STL [R1+0x8], R3 ;  /* 0x0000080301007387 */ /* 0x0003e80000100800 */
[----:B------:R2:W-:Y:S01]  /*8a00*/  STL [R1+0xc], R2 ;  /* 0x00000c0201007387 */ /* 0x0005e20000100800 */
[----:B-1----:R-:W-:Y:S01]  /*8a10*/  MOV R3, R104 ;  /* 0x0000006800037202 */ /* 0x002fe20000000f00 */
[----:B------:R-:W-:Y:S06]  /*8a20*/  @P0 BRA `(.L_x_420) ;  /* 0xffffffc800a80947 */ /* 0x000fec000383ffff */
.L_x_419:
[----:B------:R-:W2:Y:S04]  /*8a30*/  LDL.LU R4, [R1] ;  /* 0x0000000001047983 */ /* 0x000ea80000300800 */
[----:B------:R-:W3:Y:S04]  /*8a40*/  LDL.LU R7, [R1+0x4] ;  /* 0x0000040001077983 */ /* 0x000ee80000300800 */
[----:B------:R-:W4:Y:S04]  /*8a50*/  LDL.LU R6, [R1+0x8] ;  /* 0x0000080001067983 */ /* 0x000f280000300800 */
[----:B------:R-:W5:Y:S04]  /*8a60*/  LDL.LU R5, [R1+0xc] ;  /* 0x00000c0001057983 */ /* 0x000f680000300800 */
[----:B------:R-:W4:Y:S04]  /*8a70*/  LDL R61, [R1+0x28] ;  /* 0x00002800013d7983 */ /* 0x000f280000100800 */
[----:B------:R-:W4:Y:S01]  /*8a80*/  LDL R59, [R1+0x2c] ;  /* 0x00002c00013b7983 */ /* 0x000f220000100800 */
[----:B------:R-:W1:Y:S01]  /*8a90*/  S2R R57, SR_TID.X ;  /* 0x0000000000397919 */ /* 0x000e620000002100 */
[----:B------:R-:W1:Y:S01]  /*8aa0*/  S2R R60, SR_TID.X ;  /* 0x00000000003c7919 */ /* 0x000e620000002100 */
[----:B------:R-:W1:Y:S02]  /*8ab0*/  S2UR UR4, SR_CgaCtaId ;  /* 0x00000000000479c3 */ /* 0x000e640000008800 */
[----:B-1----:R-:W-:-:S02]  /*8ac0*/  SHF.R.U32.HI R60, RZ, 0x2, R60 ;  /* 0x00000002ff3c7819 */ /* 0x002fc4000001163c */
[C---:B------:R-:W-:Y:S01]  /*8ad0*/  SHF.L.U32 R58, R57.reuse, 0x3, RZ ;  /* 0x00000003393a7819 */ /* 0x040fe200000006ff */
[----:B------:R-:W-:Y:S02]  /*8ae0*/  UMOV UR5, 0x400 ;  /* 0x0000040000057882 */ /* 0x000fe40000000000 */
[----:B------:R-:W-:Y:S01]  /*8af0*/  ULEA UR4, UR4, UR5, 0x18 ;  /* 0x0000000504047291 */ /* 0x000fe2000f8ec0ff */
[----:B------:R-:W-:Y:S01]  /*8b00*/  SHF.L.U32 R56, R57, 0x2, RZ ;  /* 0x0000000239387819 */ /* 0x000fe200000006ff */
[----:B------:R-:W1:Y:S02]  /*8b10*/  S2R R62, SR_TID.X ;  /* 0x00000000003e7919 */ /* 0x000e640000002100 */
[----:B-1----:R-:W-:-:S04]  /*8b20*/  SHF.R.U32.HI R62, RZ, 0x2, R62 ;  /* 0x00000002ff3e7819 */ /* 0x002fc8000001163e */
[C---:B------:R-:W-:Y:S02]  /*8b30*/  IADD3 R63, PT, PT, R62.reuse, 0x20, RZ ;  /* 0x000000203e3f7810 */ /* 0x040fe40007ffe0ff */
[----:B------:R-:W-:Y:S01]  /*8b40*/  IADD3 R62, PT, PT, R62, 0x40, RZ ;  /* 0x000000403e3e7810 */ /* 0x000fe20007ffe0ff */
[----:B--2---:R-:W1:Y:S04]  /*8b50*/  SHFL.BFLY PT, R2, R4, 0x2, 0x1f ;  /* 0x0c401f0004027f89 */ /* 0x004e6800000e0000 */
[----:B---3--:R-:W2:Y:S04]  /*8b60*/  SHFL.BFLY PT, R0, R7, 0x2, 0x1f ;  /* 0x0c401f0007007f89 */ /* 0x008ea800000e0000 */
[----:B-----5:R-:W3:Y:S01]  /*8b70*/  SHFL.BFLY PT, R3, R5, 0x2, 0x1f ;  /* 0x0c401f0005037f89 */ /* 0x020ee200000e0000 */
[----:B-1----:R-:W-:-:S03]  /*8b80*/  FADD.FTZ R2, R2, R4 ;  /* 0x0000000402027221 */ /* 0x002fc60000010000 */
[----:B----4-:R-:W1:Y:S01]  /*8b90*/  SHFL.BFLY PT, R4, R6, 0x2, 0x1f ;  /* 0x0c401f0006047f89 */ /* 0x010e6200000e0000 */
[----:B--2---:R-:W-:-:S03]  /*8ba0*/  FADD.FTZ R0, R0, R7 ;  /* 0x0000000700007221 */ /* 0x004fc60000010000 */
[----:B------:R-:W2:Y:S04]  /*8bb0*/  SHFL.BFLY PT, R51, R2, 0x1, 0x1f ;  /* 0x0c201f0002337f89 */ /* 0x000ea800000e0000 */
[----:B------:R-:W4:Y:S01]  /*8bc0*/  SHFL.BFLY PT, R52, R0, 0x1, 0x1f ;  /* 0x0c201f0000347f89 */ /* 0x000f2200000e0000 */
[----:B---3--:R-:W-:-:S05]  /*8bd0*/  FADD.FTZ R3, R3, R5 ;  /* 0x0000000503037221 */ /* 0x008fca0000010000 */
[----:B------:R-:W-:Y:S01]  /*8be0*/  SHFL.BFLY PT, R54, R3, 0x1, 0x1f ;  /* 0x0c201f0003367f89 */ /* 0x000fe200000e0000 */
[----:B-1----:R-:W-:Y:S01]  /*8bf0*/  FADD.FTZ R4, R4, R6 ;  /* 0x0000000604047221 */ /* 0x002fe20000010000 */
[----:B--2---:R-:W-:-:S04]  /*8c00*/  FADD.FTZ R51, R2, R51 ;  /* 0x0000003302337221 */ /* 0x004fc80000010000 */
[----:B------:R-:W1:Y:S01]  /*8c10*/  SHFL.BFLY PT, R53, R4, 0x1, 0x1f ;  /* 0x0c201f0004357f89 */ /* 0x000e6200000e0000 */
[----:B------:R-:W2:Y:S01]  /*8c20*/  MUFU.RCP R2, R51 ;  /* 0x0000003300027308 */ /* 0x000ea20000001000 */
[----:B----4-:R-:W-:Y:S01]  /*8c30*/  FADD.FTZ R52, R0, R52 ;  /* 0x0000003400347221 */ /* 0x010fe20000010000 */
[C---:B------:R-:W-:Y:S02]  /*8c40*/  SHF.L.U32 R0, R57.reuse, 0x1, RZ ;  /* 0x0000000139007819 */ /* 0x040fe400000006ff */
[----:B------:R-:W-:-:S04]  /*8c50*/  SHF.L.U32 R5, R57, 0x4, RZ ;  /* 0x0000000439057819 */ /* 0x000fc800000006ff */
[----:B------:R-:W3:Y:S01]  /*8c60*/  MUFU.RCP R7, R52 ;  /* 0x0000003400077308 */ /* 0x000ee20000001000 */
[----:B------:R-:W-:Y:S02]  /*8c70*/  LOP3.LUT R0, R0, 0x6, RZ, 0xc0, !PT ;  /* 0x0000000600007812 */ /* 0x000fe400078ec0ff */
[----:B------:R-:W-:Y:S02]  /*8c80*/  FSETP.NE.FTZ.AND P0, PT, R51, RZ, PT ;  /* 0x000000ff3300720b */ /* 0x000fe40003f15000 */
[----:B------:R-:W-:Y:S02]  /*8c90*/  LOP3.LUT R0, R0, 0x3e00, R5, 0xf8, !PT ;  /* 0x00003e0000007812 */ /* 0x000fe400078ef805 */
[----:B------:R-:W-:Y:S02]  /*8ca0*/  SHF.L.U32 R5, R60, 0x5, RZ ;  /* 0x000000053c057819 */ /* 0x000fe400000006ff */
[----:B------:R-:W-:Y:S02]  /*8cb0*/  FSETP.NE.FTZ.AND P2, PT, R52, RZ, PT ;  /* 0x000000ff3400720b */ /* 0x000fe40003f55000 */
[----:B------:R-:W-:-:S02]  /*8cc0*/  LOP3.LUT R5, R0, 0x20, R5, 0xf8, !PT ;  /* 0x0000002000057812 */ /* 0x000fc400078ef805 */
[----:B--2---:R-:W-:Y:S01]  /*8cd0*/  FSEL R0, R2, 1, P0 ;  /* 0x3f80000002007808 */ /* 0x004fe20000000000 */
[----:B-1----:R-:W-:Y:S01]  /*8ce0*/  FADD.FTZ R53, R4, R53 ;  /* 0x0000003504357221 */ /* 0x002fe20000010000 */
[----:B------:R-:W-:Y:S01]  /*8cf0*/  FADD.FTZ R54, R3, R54 ;  /* 0x0000003603367221 */ /* 0x000fe20000010000 */
[----:B---3--:R-:W-:Y:S02]  /*8d00*/  FSEL R3, R7, 1, P2 ;  /* 0x3f80000007037808 */ /* 0x008fe40001000000 */
        /* <DEDUP_REMOVED lines=24> */
[----:B------:R-:W1:Y:S08]  /*8e90*/  MUFU.RCP R2, R53 ;  /* 0x0000003500027308 */ /* 0x000e700000001000 */
[----:B------:R-:W2:Y:S01]  /*8ea0*/  MUFU.RCP R0, R54 ;  /* 0x0000003600007308 */ /* 0x000ea20000001000 */
[----:B------:R-:W-:-:S02]  /*8eb0*/  LOP3.LUT R6, R58, 0xc0, RZ, 0xc0, !PT ;  /* 0x000000c03a067812 */ /* 0x000fc400078ec0ff */
[----:B------:R-:W-:Y:S02]  /*8ec0*/  FSETP.NE.FTZ.AND P4, PT, R53, RZ, PT ;  /* 0x000000ff3500720b */ /* 0x000fe40003f95000 */
[----:B------:R-:W-:Y:S02]  /*8ed0*/  LOP3.LUT R6, R6, 0x18, R57, 0xf8, !PT ;  /* 0x0000001806067812 */ /* 0x000fe400078ef839 */
[----:B------:R-:W-:Y:S01]  /*8ee0*/  FSETP.NE.FTZ.AND P6, PT, R54, RZ, PT ;  /* 0x000000ff3600720b */ /* 0x000fe20003fd5000 */
[----:B------:R-:W-:Y:S01]  /*8ef0*/  FMUL.FTZ R118, R3, R118 ;  /* 0x0000007603767220 */ /* 0x000fe20000410000 */
[----:B------:R-:W-:Y:S01]  /*8f00*/  LOP3.LUT R55, R5, R6, RZ, 0xfc, !PT ;  /* 0x0000000605377212 */ /* 0x000fe200078efcff */
[C---:B------:R-:W-:Y:S01]  /*8f10*/  FMUL.FTZ R6, R3.reuse, R119 ;  /* 0x0000007703067220 */ /* 0x040fe20000410000 */
[----:B-1----:R-:W-:Y:S01]  /*8f20*/  FSEL R2, R2, 1, P4 ;  /* 0x3f80000002027808 */ /* 0x002fe20002000000 */
[----:B------:R-:W-:Y:S01]  /*8f30*/  FMUL.FTZ R126, R3, R126 ;  /* 0x0000007e037e7220 */ /* 0x000fe20000410000 */
[----:B--2---:R-:W-:-:S03]  /*8f40*/  FSEL R0, R0, 1, P6 ;  /* 0x3f80000000007808 */ /* 0x004fc60003000000 */
        /* <DEDUP_REMOVED lines=48> */
[----:B------:R-:W-:Y:S01]  /*9250*/  FMUL.FTZ R127, R3, R127 ;  /* 0x0000007f037f7220 */ /* 0x000fe20000410000 */
[----:B------:R-:W-:-:S02]  /*9260*/  F2FP.BF16.F32.PACK_AB R6, R6, R118 ;  /* 0x000000760606723e */ /* 0x000fc400000010ff */
[----:B------:R-:W-:Y:S02]  /*9270*/  LOP3.LUT R2, R56, 0x20, RZ, 0xc0, !PT ;  /* 0x0000002038027812 */ /* 0x000fe400078ec0ff */
[----:B------:R-:W-:Y:S01]  /*9280*/  LEA R0, R55, UR4, 0x1 ;  /* 0x0000000437007c11 */ /* 0x000fe2000f8e08ff */
[----:B------:R-:W-:Y:S01]  /*9290*/  FMUL.FTZ R130, R3, R130 ;  /* 0x0000008203827220 */ /* 0x000fe20000410000 */
        /* <DEDUP_REMOVED lines=23> */
[----:B------:R-:W-:Y:S02]  /*9410*/  F2FP.BF16.F32.PACK_AB R3, R127, R126 ;  /* 0x0000007e7f03723e */ /* 0x000fe400000010ff */
[----:B------:R-:W-:Y:S01]  /*9420*/  F2FP.BF16.F32.PACK_AB R5, R5, R112 ;  /* 0x000000700505723e */ /* 0x000fe200000010ff */
[----:B------:R-:W-:Y:S01]  /*9430*/  STS [R0], R7 ;  /* 0x0000000700007388 */ /* 0x000fe20000000800 */
        /* <DEDUP_REMOVED lines=10> */
[----:B-1----:R-:W-:Y:S01]  /*94e0*/  LOP3.LUT R6, R56, 0x40, RZ, 0xc0, !PT ;  /* 0x0000004038067812 */ /* 0x002fe200078ec0ff */
[----:B------:R1:W-:Y:S01]  /*94f0*/  STS [R0+0x1200], R8 ;  /* 0x0012000800007388 */ /* 0x0003e20000000800 */
[----:B------:R-:W-:Y:S02]  /*9500*/  F2FP.BF16.F32.PACK_AB R39, R39, R132 ;  /* 0x000000842727723e */ /* 0x000fe400000010ff */
[----:B------:R-:W-:Y:S01]  /*9510*/  F2FP.BF16.F32.PACK_AB R38, R38, R134 ;  /* 0x000000862626723e */ /* 0x000fe200000010ff */
[----:B------:R-:W-:Y:S01]  /*9520*/  STS [R2+0x1010], R43 ;  /* 0x0010102b02007388 */ /* 0x000fe20000000800 */
[----:B------:R-:W-:-:S02]  /*9530*/  F2FP.BF16.F32.PACK_AB R35, R35, R136 ;  /* 0x000000882323723e */ /* 0x000fc400000010ff */
[----:B--2---:R-:W-:Y:S01]  /*9540*/  IADD3 R4, PT, PT, R0, -R6, RZ ;  /* 0x8000000600047210 */ /* 0x004fe20007ffe0ff */
[----:B------:R-:W-:Y:S01]  /*9550*/  STS [R2+0x1210], R42 ;  /* 0x0012102a02007388 */ /* 0x000fe20000000800 */
[----:B------:R-:W-:Y:S02]  /*9560*/  F2FP.BF16.F32.PACK_AB R34, R34, R138 ;  /* 0x0000008a2222723e */ /* 0x000fe400000010ff */
[----:B---3--:R-:W-:Y:S01]  /*9570*/  IADD3 R3, PT, PT, R2, -R6, RZ ;  /* 0x8000000602037210 */ /* 0x008fe20007ffe0ff */
[----:B------:R-:W-:Y:S01]  /*9580*/  STS [R4+0x20], R41 ;  /* 0x0000202904007388 */ /* 0x000fe20000000800 */
[----:B------:R-:W-:Y:S01]  /*9590*/  F2FP.BF16.F32.PACK_AB R33, R33, R144 ;  /* 0x000000902121723e */ /* 0x000fe200000010ff */
[----:B------:R-:W2:Y:S01]  /*95a0*/  @P0 LDC R6, c[0x0][0x458] ;  /* 0x00011600ff060b82 */ /* 0x000ea20000000800 */
[----:B------:R-:W-:Y:S01]  /*95b0*/  F2FP.BF16.F32.PACK_AB R32, R32, R146 ;  /* 0x000000922020723e */ /* 0x000fe200000010ff */
[----:B------:R-:W-:Y:S01]  /*95c0*/  STS [R4+0x220], R40 ;  /* 0x0002202804007388 */ /* 0x000fe20000000800 */
[----:B------:R-:W-:-:S02]  /*95d0*/  F2FP.BF16.F32.PACK_AB R29, R29, R156 ;  /* 0x0000009c1d1d723e */ /* 0x000fc400000010ff */
[----:B------:R-:W-:-:S03]  /*95e0*/  F2FP.BF16.F32.PACK_AB R28, R28, R158 ;  /* 0x0000009e1c1c723e */ /* 0x000fc600000010ff */
[----:B----4-:R-:W3:Y:S01]  /*95f0*/  LDC.U8 R5, c[0x0][0x549] ;  /* 0x00015240ff057b82 */ /* 0x010ee20000000000 */
[----:B------:R-:W-:Y:S01]  /*9600*/  F2FP.BF16.F32.PACK_AB R31, R31, R148 ;  /* 0x000000941f1f723e */ /* 0x000fe200000010ff */
[----:B------:R-:W-:Y:S01]  /*9610*/  STS [R3+0x30], R37 ;  /* 0x0000302503007388 */ /* 0x000fe20000000800 */
[----:B------:R-:W-:Y:S02]  /*9620*/  F2FP.BF16.F32.PACK_AB R30, R30, R150 ;  /* 0x000000961e1e723e */ /* 0x000fe400000010ff */
[----:B------:R-:W-:Y:S01]  /*9630*/  F2FP.BF16.F32.PACK_AB R27, R27, R152 ;  /* 0x000000981b1b723e */ /* 0x000fe200000010ff */
[----:B------:R-:W-:Y:S01]  /*9640*/  STS [R3+0x230], R36 ;  /* 0x0002302403007388 */ /* 0x000fe20000000800 */
[----:B------:R-:W-:Y:S01]  /*9650*/  F2FP.BF16.F32.PACK_AB R26, R26, R154 ;  /* 0x0000009a1a1a723e */ /* 0x000fe200000010ff */
[----:B-1----:R-:W1:Y:S01]  /*9660*/  @P4 LDC R8, c[0x0][0x458] ;  /* 0x00011600ff084b82 */ /* 0x002e620000000800 */
[----:B------:R-:W-:Y:S01]  /*9670*/  F2FP.BF16.F32.PACK_AB R25, R25, R160 ;  /* 0x000000a01919723e */ /* 0x000fe200000010ff */
[----:B------:R-:W-:Y:S01]  /*9680*/  STS [R4+0x1020], R39 ;  /* 0x0010202704007388 */ /* 0x000fe20000000800 */
[----:B------:R-:W-:-:S03]  /*9690*/  F2FP.BF16.F32.PACK_AB R24, R24, R162 ;  /* 0x000000a21818723e */ /* 0x000fc600000010ff */
[----:B------:R-:W-:Y:S01]  /*96a0*/  STS [R4+0x1220], R38 ;  /* 0x0012202604007388 */ /* 0x000fe20000000800 */
[----:B------:R-:W-:Y:S02]  /*96b0*/  F2FP.BF16.F32.PACK_AB R21, R21, R172 ;  /* 0x000000ac1515723e */ /* 0x000fe400000010ff */
[----:B------:R-:W-:Y:S01]  /*96c0*/  F2FP.BF16.F32.PACK_AB R20, R20, R174 ;  /* 0x000000ae1414723e */ /* 0x000fe200000010ff */
[----:B------:R-:W-:Y:S01]  /*96d0*/  STS [R3+0x1030], R35 ;  /* 0x0010302303007388 */ /* 0x000fe20000000800 */
[----:B------:R-:W-:-:S03]  /*96e0*/  F2FP.BF16.F32.PACK_AB R23, R23, R164 ;  /* 0x000000a41717723e */ /* 0x000fc600000010ff */
        /* <DEDUP_REMOVED lines=33> */
[----:B------:R-:W-:Y:S04]  /*9900*/  STS [R0+0x5200], R14 ;  /* 0x0052000e00007388 */ /* 0x000fe80000000800 */
[----:B------:R-:W-:Y:S01]  /*9910*/  STS [R2+0x5010], R11 ;  /* 0x0050100b02007388 */ /* 0x000fe20000000800 */
[----:B---3--:R-:W-:Y:S01]  /*9920*/  ISETP.NE.AND P3, PT, R5, RZ, PT ;  /* 0x000000ff0500720c */ /* 0x008fe20003f65270 */
[----:B----4-:R-:W3:Y:S02]  /*9930*/  LDC R17, c[0x0][0x434] ;  /* 0x00010d00ff117b82 */ /* 0x010ee40000000800 */
[----:B------:R4:W-:Y:S01]  /*9940*/  STS [R2+0x5210], R10 ;  /* 0x0052100a02007388 */ /* 0x0009e20000000800 */
[----:B------:R-:W-:-:S02]  /*9950*/  ISETP.NE.AND P5, PT, R61, -0x1, PT ;  /* 0xffffffff3d00780c */ /* 0x000fc40003fa5270 */
[----:B------:R-:W-:Y:S02]  /*9960*/  F2FP.BF16.F32.PACK_AB R9, R9, R84 ;  /* 0x000000540909723e */ /* 0x000fe400000010ff */
[----:B------:R-:W-:Y:S01]  /*9970*/  F2FP.BF16.F32.PACK_AB R44, R44, R86 ;  /* 0x000000562c2c723e */ /* 0x000fe200000010ff */
[----:B------:R-:W1:Y:S01]  /*9980*/  @P2 LDC R5, c[0x0][0x458] ;  /* 0x00011600ff052b82 */ /* 0x000e620000000800 */
[----:B------:R-:W-:Y:S01]  /*9990*/  F2FP.BF16.F32.PACK_AB R48, R48, R96 ;  /* 0x000000603030723e */ /* 0x000fe200000010ff */
[----:B------:R2:W-:Y:S01]  /*99a0*/  STS [R4+0x4020], R9 ;  /* 0x0040200904007388 */ /* 0x0005e20000000800 */
[----:B------:R-:W-:Y:S02]  /*99b0*/  F2FP.BF16.F32.PACK_AB R47, R47, R98 ;  /* 0x000000622f2f723e */ /* 0x000fe400000010ff */
[----:B------:R-:W-:Y:S02]  /*99c0*/  F2FP.BF16.F32.PACK_AB R50, R50, R88 ;  /* 0x000000583232723e */ /* 0x000fe400000010ff */
[----:B------:R-:W-:Y:S01]  /*99d0*/  F2FP.BF16.F32.PACK_AB R49, R49, R90 ;  /* 0x0000005a3131723e */ /* 0x000fe200000010ff */
[----:B------:R-:W3:Y:S01]  /*99e0*/  @P3 LDC R7, c[0x0][0x430] ;  /* 0x00010c00ff073b82 */ /* 0x000ee20000000800 */
[----:B------:R-:W-:-:S02]  /*99f0*/  F2FP.BF16.F32.PACK_AB R46, R46, R92 ;  /* 0x0000005c2e2e723e */ /* 0x000fc400000010ff */
[----:B------:R-:W-:Y:S02]  /*9a00*/  F2FP.BF16.F32.PACK_AB R45, R45, R94 ;  /* 0x0000005e2d2d723e */ /* 0x000fe400000010ff */
[----:B------:R-:W-:-:S03]  /*9a10*/  MOV R24, 0x7f800000 ;  /* 0x7f80000000187802 */ /* 0x000fc60000000f00 */
[----:B-----5:R-:W1:Y:S01]  /*9a20*/  @P6 LDC R15, c[0x0][0x458] ;  /* 0x00011600ff0f6b82 */ /* 0x020e620000000800 */
[----:B----4-:R-:W4:Y:S01]  /*9a30*/  @P0 MUFU.LG2 R2, R51 ;  /* 0x0000003300020308 */ /* 0x010f220000000c00 */
[----:B------:R-:W-:Y:S06]  /*9a40*/  STS [R4+0x4220], R44 ;  /* 0x0042202c04007388 */ /* 0x000fec0000000800 */
[----:B------:R-:W1:Y:S01]  /*9a50*/  @!P5 LDC.64 R10, c[0x0][0x400] ;  /* 0x00010000ff0adb82 */ /* 0x000e620000000a00 */
[----:B------:R-:W-:Y:S01]  /*9a60*/  STS [R3+0x4030], R48 ;  /* 0x0040303003007388 */ /* 0x000fe20000000800 */
[----:B------:R-:W5:Y:S06]  /*9a70*/  @P2 MUFU.LG2 R0, R52 ;  /* 0x0000003400002308 */ /* 0x000f6c0000000c00 */
[----:B--2---:R-:W3:Y:S01]  /*9a80*/  LDC R9, c[0x0][0x434] ;  /* 0x00010d00ff097b82 */ /* 0x004ee20000000800 */
[----:B------:R-:W-:Y:S01]  /*9a90*/  STS [R3+0x4230], R47 ;  /* 0x0042302f03007388 */ /* 0x000fe20000000800 */
[----:B----4-:R-:W-:-:S03]  /*9aa0*/  @P0 FMUL.FTZ R2, R2, 0.69314718246459960938 ;  /* 0x3f31721802020820 */ /* 0x010fc60000410000 */
[----:B------:R-:W-:Y:S03]  /*9ab0*/  STS [R4+0x5020], R50 ;  /* 0x0050203204007388 */ /* 0x000fe60000000800 */
[----:B------:R-:W2:Y:S01]  /*9ac0*/  @P5 LDC.64 R12, c[0x0][0x408] ;  /* 0x00010200ff0c5b82 */ /* 0x000ea20000000a00 */
[----:B------:R-:W-:Y:S01]  /*9ad0*/  @P0 FFMA.FTZ R24, R104, R6, R2 ;  /* 0x0000000668180223 */ /* 0x000fe20000010002 */
[----:B------:R-:W-:Y:S04]  /*9ae0*/  STS [R4+0x5220], R49 ;  /* 0x0052203104007388 */ /* 0x000fe80000000800 */
[----:B------:R-:W-:Y:S02]  /*9af0*/  STS [R3+0x5030], R46 ;  /* 0x0050302e03007388 */ /* 0x000fe40000000800 */
[----:B------:R-:W4:Y:S02]  /*9b00*/  LDC.U8 R16, c[0x0][0x548] ;  /* 0x00015200ff107b82 */ /* 0x000f240000000000 */
[----:B------:R1:W-:Y:S06]  /*9b10*/  STS [R3+0x5230], R45 ;  /* 0x0052302d03007388 */ /* 0x0003ec0000000800 */
[----:B------:R-:W2:Y:S01]  /*9b20*/  @P3 LDC R6, c[0x0][0x430] ;  /* 0x00010c00ff063b82 */ /* 0x000ea20000000800 */
[----:B------:R-:W-:Y:S01]  /*9b30*/  @P6 MUFU.LG2 R14, R54 ;  /* 0x00000036000e6308 */ /* 0x000fe20000000c00 */
[----:B-----5:R-:W-:-:S07]  /*9b40*/  @P2 FMUL.FTZ R0, R0, 0.69314718246459960938 ;  /* 0x3f31721800002820 */ /* 0x020fce0000410000 */
[----:B-1----:R-:W1:Y:S01]  /*9b50*/  @P4 MUFU.LG2 R3, R53 ;  /* 0x0000003500034308 */ /* 0x002e620000000c00 */
[----:B------:R-:W2:Y:S01]  /*9b60*/  S2UR UR4, SR_CTAID.Z ;  /* 0x00000000000479c3 */ /* 0x000ea20000002700 */
[----:B------:R-:W-:Y:S01]  /*9b70*/  MOV R21, 0x7f800000 ;  /* 0x7f80000000157802 */ /* 0x000fe20000000f00 */
[----:B---3--:R-:W-:Y:S01]  /*9b80*/  @P3 IMAD R9, R7, R17, RZ ;  /* 0x0000001107093224 */ /* 0x008fe200078e02ff */
[----:B------:R-:W-:Y:S01]  /*9b90*/  ISETP.GE.AND P1, PT, R63, R59, PT ;  /* 0x0000003b3f00720c */ /* 0x000fe20003f26270 */
[----:B------:R-:W-:Y:S01]  /*9ba0*/  @P2 FFMA.FTZ R21, R103, R5, R0 ;  /* 0x0000000567152223 */ /* 0x000fe20000010000 */
[----:B------:R-:W-:Y:S02]  /*9bb0*/  ISETP.GE.AND P0, PT, R62, R59, PT ;  /* 0x0000003b3e00720c */ /* 0x000fe40003f06270 */
[----:B------:R-:W-:Y:S02]  /*9bc0*/  MOV R20, 0x7f800000 ;  /* 0x7f80000000147802 */ /* 0x000fe40000000f00 */
[----:B------:R-:W-:Y:S01]  /*9bd0*/  @P3 MOV R7, 0x1 ;  /* 0x0000000100073802 */ /* 0x000fe20000000f00 */
[----:B-1----:R-:W-:Y:S01]  /*9be0*/  @P4 FMUL.FTZ R2, R3, 0.69314718246459960938 ;  /* 0x3f31721803024820 */ /* 0x002fe20000410000 */
[----:B------:R-:W-:Y:S07]  /*9bf0*/  @P3 BRA `(.L_x_423) ;  /* 0x0000000000203947 */ /* 0x000fee0003800000 */
[----:B----4-:R-:W-:Y:S01]  /*9c00*/  ISETP.NE.AND P2, PT, R16, RZ, PT ;  /* 0x000000ff1000720c */ /* 0x010fe20003f45270 */
[----:B------:R-:W1:-:S12]  /*9c10*/  LDC R3, c[0x0][0x3e0] ;  /* 0x0000f800ff037b82 */ /* 0x000e580000000800 */
[----:B------:R-:W1:Y:S01]  /*9c20*/  @P2 LDC R0, c[0x0][0x454] ;  /* 0x00011500ff002b82 */ /* 0x000e620000000800 */
[----:B--2---:R-:W-:Y:S02]  /*9c30*/  @P2 MOV R6, 0x1 ;  /* 0x0000000100062802 */ /* 0x004fe40000000f00 */
[----:B------:R-:W-:-:S05]  /*9c40*/  @!P2 MOV R6, 0x1 ;  /* 0x000000010006a802 */ /* 0x000fca0000000f00 */
[----:B------:R-:W3:Y:S01]  /*9c50*/  @P2 LDC R9, c[0x0][0x454] ;  /* 0x00011500ff092b82 */ /* 0x000ee20000000800 */
[-C--:B-1----:R-:W-:Y:S02]  /*9c60*/  @P2 IMAD R7, R0, R3.reuse, RZ ;  /* 0x0000000300072224 */ /* 0x082fe400078e02ff */
[----:B------:R-:W-:-:S07]  /*9c70*/  @!P2 IMAD R7, R17, R3, RZ ;  /* 0x000000031107a224 */ /* 0x000fce00078e02ff */
.L_x_423:
[----:B------:R-:W1:Y:S01]  /*9c80*/  S2R R22, SR_CTAID.Y ;  /* 0x0000000000167919 */ /* 0x000e620000002600 */
[----:B------:R-:W-:Y:S01]  /*9c90*/  BAR.SYNC.DEFER_BLOCKING 0x0 ;  /* 0x0000000000007b1d */ /* 0x000fe20000010000 */
[----:B----4-:R-:W-:Y:S01]  /*9ca0*/  ISETP.NE.AND P3, PT, R16, RZ, !P3 ;  /* 0x000000ff1000720c */ /* 0x010fe20005f65270 */
[----:B------:R-:W-:Y:S01]  /*9cb0*/  @P4 FFMA.FTZ R20, R102, R8, R2 ;  /* 0x0000000866144223 */ /* 0x000fe20000010002 */
[C---:B------:R-:W-:Y:S01]  /*9cc0*/  ISETP.NE.AND P2, PT, R61.reuse, -0x1, PT ;  /* 0xffffffff3d00780c */ /* 0x040fe20003f45270 */
[----:B--2---:R-:W-:Y:S01]  /*9cd0*/  @P5 IMAD.WIDE.U32 R2, R61, R12, RZ ;  /* 0x0000000c3d025225 */ /* 0x004fe200078e00ff */
[----:B------:R-:W-:-:S03]  /*9ce0*/  LEA.HI R0, R57, 0x60, RZ, 0x1e ;  /* 0x0000006039007811 */ /* 0x000fc600078ff0ff */
[----:B------:R-:W2:Y:S01]  /*9cf0*/  LDC.64 R18, c[0x0][0x410] ;  /* 0x00010400ff127b82 */ /* 0x000ea20000000a00 */
[----:B------:R-:W-:Y:S01]  /*9d00*/  BSSY.RECONVERGENT B0, `(.L_x_424) ;  /* 0x0000049000007945 */ /* 0x000fe20003800200 */
[----:B------:R-:W-:Y:S01]  /*9d10*/  IMAD.MOV.U32 R16, RZ, RZ, 0x7f800000 ;  /* 0x7f800000ff107424 */ /* 0x000fe200078e00ff */
[----:B------:R-:W-:Y:S01]  /*9d20*/  ISETP.GE.AND P4, PT, R0, R59, PT ;  /* 0x0000003b0000720c */ /* 0x000fe20003f86270 */
[----:B---3--:R-:W-:Y:S01]  /*9d30*/  IMAD R0, R9, UR4, RZ ;  /* 0x0000000409007c24 */ /* 0x008fe2000f8e02ff */
[----:B------:R3:W4:Y:S01]  /*9d40*/  LDS.128 R28, [R225+0x1800] ;  /* 0x00180000e11c7984 */ /* 0x0007220000000c00 */
[----:B-1----:R-:W-:-:S04]  /*9d50*/  @!P5 IMAD.WIDE.U32 R4, R22, R10, RZ ;  /* 0x0000000a1604d225 */ /* 0x002fc800078e00ff */
[----:B------:R-:W-:Y:S02]  /*9d60*/  @!P5 IMAD R8, R22, R11, R5 ;  /* 0x0000000b1608d224 */ /* 0x000fe400078e0205 */
[----:B------:R-:W-:Y:S01]  /*9d70*/  @P5 IMAD R8, R61, R13, R3 ;  /* 0x0000000d3d085224 */ /* 0x000fe200078e0203 */
[----:B------:R-:W-:Y:S01]  /*9d80*/  LOP3.LUT R3, R58, 0x18, RZ, 0xc0, !PT ;  /* 0x000000183a037812 */ /* 0x000fe200078ec0ff */
[C---:B------:R-:W-:Y:S02]  /*9d90*/  @!P2 IMAD R61, R22.reuse, R17, RZ ;  /* 0x00000011163da224 */ /* 0x040fe400078e02ff */
[----:B------:R-:W-:Y:S02]  /*9da0*/  @!P3 IMAD R0, R22, R7, R0 ;  /* 0x000000071600b224 */ /* 0x000fe400078e0200 */
[----:B------:R-:W1:Y:S01]  /*9db0*/  S2R R22, SR_CTAID.X ;  /* 0x0000000000167919 */ /* 0x000e620000002500 */
[----:B------:R-:W-:Y:S02]  /*9dc0*/  @P5 IMAD.MOV.U32 R4, RZ, RZ, R2 ;  /* 0x000000ffff045224 */ /* 0x000fe400078e0002 */
[----:B------:R-:W-:Y:S01]  /*9dd0*/  @P6 FMUL.FTZ R2, R14, 0.69314718246459960938 ;  /* 0x3f3172180e026820 */ /* 0x000fe20000410000 */
[----:B------:R-:W-:Y:S01]  /*9de0*/  SHF.R.S32.HI R5, RZ, 0x1f, R61 ;  /* 0x0000001fff057819 */ /* 0x000fe2000001143d */
[----:B------:R3:W-:Y:S01]  /*9df0*/  @!P2 STL [R1+0x28], R61 ;  /* 0x0000283d0100a387 */ /* 0x0007e20000100800 */
[----:B------:R-:W-:Y:S01]  /*9e00*/  SEL R7, R61, RZ, P3 ;  /* 0x000000ff3d077207 */ /* 0x000fe20001800000 */
[----:B------:R-:W-:Y:S01]  /*9e10*/  @P6 FFMA.FTZ R16, R101, R15, R2 ;  /* 0x0000000f65106223 */ /* 0x000fe20000010002 */
[----:B------:R-:W-:-:S02]  /*9e20*/  LOP3.LUT P6, RZ, R57, 0x3, RZ, 0xc0, !PT ;  /* 0x0000000339ff7812 */ /* 0x000fc400078cc0ff */
[----:B------:R-:W-:Y:S02]  /*9e30*/  IADD3 R2, P5, PT, R3, R4, RZ ;  /* 0x0000000403027210 */ /* 0x000fe40007fbe0ff */
[----:B------:R-:W-:-:S03]  /*9e40*/  ISETP.GE.AND P2, PT, R60, R59, PT ;  /* 0x0000003b3c00720c */ /* 0x000fc60003f46270 */
[----:B------:R-:W-:Y:S01]  /*9e50*/  IMAD.X R3, RZ, RZ, R8, P5 ;  /* 0x000000ffff037224 */ /* 0x000fe200028e0608 */
[----:B------:R-:W-:Y:S02]  /*9e60*/  SEL R8, R5, RZ, P3 ;  /* 0x000000ff05087207 */ /* 0x000fe40001800000 */
[----:B-1----:R-:W-:-:S05]  /*9e70*/  SHF.L.U32 R22, R22, 0x7, RZ ;  /* 0x0000000716167819 */ /* 0x002fca00000006ff */
[----:B------:R-:W-:Y:S02]  /*9e80*/  IMAD R4, R22, R6, RZ ;  /* 0x0000000616047224 */ /* 0x000fe400078e02ff */
[----:B--2---:R-:W-:-:S03]  /*9e90*/  IMAD.WIDE.U32 R22, R18, UR4, R2 ;  /* 0x0000000412167c25 */ /* 0x004fc6000f8e0002 */
[----:B------:R-:W-:Y:S02]  /*9ea0*/  IADD3 R5, P5, P3, R4, R7, R0 ;  /* 0x0000000704057210 */ /* 0x000fe40007bbe000 */
[----:B------:R-:W-:Y:S02]  /*9eb0*/  SHF.R.S32.HI R4, RZ, 0x1f, R4 ;  /* 0x0000001fff047819 */ /* 0x000fe40000011404 */
[----:B------:R-:W-:-:S04]  /*9ec0*/  SHF.R.S32.HI R0, RZ, 0x1f, R0 ;  /* 0x0000001fff007819 */ /* 0x000fc80000011400 */
[----:B------:R-:W-:Y:S01]  /*9ed0*/  IADD3.X R4, PT, PT, R4, R8, R0, P5, P3 ;  /* 0x0000000804047210 */ /* 0x000fe20002fe6400 */
[----:B---34-:R-:W-:Y:S06]  /*9ee0*/  @P6 BRA `(.L_x_425) ;  /* 0x0000000000a86947 */ /* 0x018fec0003800000 */
        /* <DEDUP_REMOVED lines=42> */
.L_x_425:
[----:B------:R-:W-:Y:S05]  /*a190*/  BSYNC.RECONVERGENT B0 ;  /* 0x0000000000007941 */ /* 0x000fea0003800200 */
.L_x_424:
[----:B--2---:R1:W5:Y:S04]  /*a1a0*/  LDL R24, [R1+0x30] ;  /* 0x0000300001187983 */ /* 0x0043680000100800 */
        /* <DEDUP_REMOVED lines=8> */
[----:B------:R-:W-:Y:S01]  /*a230*/  MOV R6, R22 ;  /* 0x0000001600067202 */ /* 0x000fe20000000f00 */
[----:B------:R-:W2:Y:S01]  /*a240*/  LDCU.64 UR4, c[0x0][0x3f0] ;  /* 0x00007e00ff0477ac */ /* 0x000ea20008000a00 */
[----:B-1---5:R-:W-:-:S03]  /*a250*/  IMAD R0, R21, UR6, RZ ;  /* 0x0000000615007c24 */ /* 0x022fc6000f8e02ff */
[----:B------:R-:W-:-:S04]  /*a260*/  IMAD.WIDE.U32 R4, R24, UR6, R6 ;  /* 0x0000000618047c25 */ /* 0x000fc8000f8e0006 */
[----:B------:R-:W-:Y:S01]  /*a270*/  IMAD R0, R24, UR7, R0 ;  /* 0x0000000718007c24 */ /* 0x000fe2000f8e0200 */
[----:B--2---:R-:W-:-:S04]  /*a280*/  LEA R2, P2, R4, UR4, 0x1 ;  /* 0x0000000404027c11 */ /* 0x004fc8000f8408ff */
[----:B------:R-:W-:-:S04]  /*a290*/  IADD3 R0, PT, PT, R5, R0, RZ ;  /* 0x0000000005007210 */ /* 0x000fc80007ffe0ff */
[----:B------:R-:W-:-:S05]  /*a2a0*/  LEA.HI.X R3, R4, UR5, R0, 0x1, P2 ;  /* 0x0000000504037c11 */ /* 0x000fca00090f0c00 */
[----:B------:R1:W-:Y:S04]  /*a2b0*/  STG.E.128 desc[UR14][R2.64], R16 ;  /* 0x0000001002007986 */ /* 0x0003e8000c101d0e */
[----:B---3--:R1:W-:Y:S04]  /*a2c0*/  STG.E.128 desc[UR14][R2.64+0x40], R12 ;  /* 0x0000400c02007986 */ /* 0x0083e8000c101d0e */
[----:B----4-:R1:W-:Y:S02]  /*a2d0*/  STG.E.128 desc[UR14][R2.64+0x80], R8 ;  /* 0x0000800802007986 */ /* 0x0103e4000c101d0e */
.L_x_427:
[----:B------:R-:W-:Y:S05]  /*a2e0*/  BSYNC.RECONVERGENT B0 ;  /* 0x0000000000007941 */ /* 0x000fea0003800200 */
.L_x_426:
        /* <DEDUP_REMOVED lines=8> */
[----:B------:R-:W2:Y:S02]  /*a370*/  LDCU.64 UR4, c[0x0][0x3f0] ;  /* 0x00007e00ff0477ac */ /* 0x000ea40008000a00 */
[----:B------:R-:W-:-:S04]  /*a380*/  IMAD.X R2, RZ, RZ, R21, P1 ;  /* 0x000000ffff027224 */ /* 0x000fc800008e0615 */
[----:B-1----:R-:W-:Y:S02]  /*a390*/  IMAD R20, R2, UR6, RZ ;  /* 0x0000000602147c24 */ /* 0x002fe4000f8e02ff */
[----:B------:R-:W-:-:S04]  /*a3a0*/  IMAD.MOV.U32 R2, RZ, RZ, R22 ;  /* 0x000000ffff027224 */ /* 0x000fc800078e0016 */
        /* <DEDUP_REMOVED lines=8> */
.L_x_429:
[----:B------:R-:W-:Y:S05]  /*a430*/  BSYNC.RECONVERGENT B0 ;  /* 0x0000000000007941 */ /* 0x000fea0003800200 */
.L_x_428:
        /* <DEDUP_REMOVED lines=20> */
.L_x_431:
[----:B------:R-:W-:Y:S05]  /*a580*/  BSYNC.RECONVERGENT B0 ;  /* 0x0000000000007941 */ /* 0x000fea0003800200 */
.L_x_430:
[----:B-1-3--:R1:W3:Y:S04]  /*a590*/  LDS.128 R12, [R225+0x3800] ;  /* 0x00380000e10c7984 */ /* 0x00a2e80000000c00 */
[----:B----4-:R1:W4:Y:S01]  /*a5a0*/  LDS.128 R8, [R225+0x5800] ;  /* 0x00580000e1087984 */ /* 0x0103220000000c00 */
[----:B------:R-:W-:Y:S05]  /*a5b0*/  @P4 EXIT ;  /* 0x000000000000494d */ /* 0x000fea0003800000 */
        /* <DEDUP_REMOVED lines=12> */
[----:B------:R-:W-:Y:S04]  /*a680*/  STG.E.128 desc[UR14][R2.64], R28 ;  /* 0x0000001c02007986 */ /* 0x000fe8000c101d0e */
[----:B---3--:R-:W-:Y:S04]  /*a690*/  STG.E.128 desc[UR14][R2.64+0x40], R12 ;  /* 0x0000400c02007986 */ /* 0x008fe8000c101d0e */
[----:B----4-:R-:W-:Y:S01]  /*a6a0*/  STG.E.128 desc[UR14][R2.64+0x80], R8 ;  /* 0x0000800802007986 */ /* 0x010fe2000c101d0e */
[----:B------:R-:W-:Y:S05]  /*a6b0*/  EXIT ;  /* 0x000000000000794d */ /* 0x000fea0003800000 */
.L_x_432:
        /* <DEDUP_REMOVED lines=12> */
.L_x_1355:


//--------------------- .text._ZN5flash16flash_fwd_kernelI23Flash_fwd_kernel_traitsILi96ELi128ELi64ELi4ELb0ELb0EN7cutlass10bfloat16_tE19Flash_kernel_traitsILi96ELi128ELi64ELi4ES3_EELb1ELb0ELb0ELb0ELb0ELb0ELb0ELb0EEEvNS_16Flash_fwd_paramsE --------------------------
	.section	.text._ZN5flash16flash_fwd_kernelI23Flash_fwd_kernel_traitsILi96ELi128ELi64ELi4ELb0ELb0EN7cutlass10bfloat16_tE19Flash_kernel_traitsILi96ELi128ELi64ELi4ES3_EELb1ELb0ELb0ELb0ELb0ELb0ELb0ELb0EEEvNS_16Flash_fwd_paramsE,"ax",@progbits
	.align	128
        .global         _ZN5flash16flash_fwd_kernelI23Flash_fwd_kernel_traitsILi96ELi128ELi64ELi4ELb0ELb0EN7cutlass10bfloat16_tE19Flash_kernel_traitsILi96ELi128ELi64ELi4ES3_EELb1ELb0ELb0ELb0ELb0ELb0ELb0ELb0EEEvNS_16Flash_fwd_paramsE
        .type           _ZN5flash16flash_fwd_kernelI23Flash_fwd_kernel_traitsILi96ELi128ELi64ELi4ELb0ELb0EN7cutlass10bfloat16_tE19Flash_kernel_traitsILi96ELi128ELi64ELi4ES3_EELb1ELb0ELb0ELb0ELb0ELb0ELb0ELb0EEEvNS_16Flash_fwd_paramsE,@function
        .size           _ZN5flash16flash_fwd_kernelI23Flash_fwd_kernel_traitsILi96ELi128ELi64ELi4ELb0ELb0EN7cutlass10bfloat16_tE19Flash_kernel_traitsILi96ELi128ELi64ELi4ES3_EELb1ELb0ELb0ELb0ELb0ELb0ELb0ELb0EEEvNS_16Flash_fwd_paramsE,(.L_x_1356 - _ZN5flash16flash_fwd_kernelI23Flash_fwd_kernel_traitsILi96ELi128ELi64ELi4ELb0ELb0EN7cutlass10bfloat16_tE19Flash_kernel_traitsILi96ELi128ELi64ELi4ES3_EELb1ELb0ELb0ELb0ELb0ELb0ELb0ELb0EEEvNS_16Flash_fwd_paramsE)
        .other          _ZN5flash16flash_fwd_kernelI23Flash_fwd_kernel_traitsILi96ELi128ELi64ELi4ELb0ELb0EN7cutlass10bfloat16_tE19Flash_kernel_traitsILi96ELi128ELi64ELi4ES3_EELb1ELb0ELb0ELb0ELb0ELb0ELb0ELb0EEEvNS_16Flash_fwd_paramsE,@"STO_CUDA_ENTRY STV_DEFAULT"
_ZN5flash16flash_fwd_kernelI23Flash_fwd_kernel_traitsILi96ELi128ELi64ELi4ELb0ELb0EN7cutlass10bfloat16_tE19Flash_kernel_traitsILi96ELi128ELi64ELi4ES3_EELb1ELb0ELb0ELb0ELb0ELb0ELb0ELb0EEEvNS_16Flash_fwd_paramsE:
.text._ZN5flash16flash_fwd_kernelI23Flash_fwd_kernel_traitsILi96ELi128ELi64ELi4ELb0ELb0EN7cutlass10bfloat16_tE19Flash_kernel_traitsILi96ELi128ELi64ELi4ES3_EELb1ELb0ELb0ELb0ELb0ELb0ELb0ELb0EEEvNS_16Flash_fwd_paramsE:
        /* <DEDUP_REMOVED lines=80> */
.L_x_433:
[----:B-1---5:R-:W-:Y:S01]  /*0500*/  @!P0 IADD3 R24, PT, PT, R4, R0, -R10 ;  /* 0x0000000004188210 */ /* 0x022fe20007ffe80a */
[----:B------:R-:W-:Y:S06]  /*0510*/  @!P4 EXIT ;  /* 0x000000000000c94d */ /* 0x000fec0003800000 */
[C---:B------:R-:W-:Y:S01]  /*0520*/  VIADD R0, R24.reuse, 0x3f ;  /* 0x0000003f18007836 */ /* 0x040fe20000000000 */
[----:B------:R-:W-:-:S04]  /*0530*/  ISETP.GT.AND P0, PT, R24, RZ, PT ;  /* 0x000000ff1800720c */ /* 0x000fc80003f04270 */
[----:B--2---:R-:W-:-:S04]  /*0540*/  SHF.R.S32.HI R2, RZ, 0x1f, R0 ;  /* 0x0000001fff027819 */ /* 0x004fc80000011400 */
[----:B------:R-:W-:-:S04]  /*0550*/  LEA.HI R0, R2, R0, RZ, 0x6 ;  /* 0x0000000002007211 */ /* 0x000fc800078f30ff */
[----:B------:R-:W-:-:S05]  /*0560*/  SHF.R.S32.HI R155, RZ, 0x6, R0 ;  /* 0x00000006ff9b7819 */ /* 0x000fca0000011400 */
[----:B------:R1:W-:Y:S01]  /*0570*/  STL [R1], R155 ;  /* 0x0000009b01007387 */ /* 0x0003e20000100800 */
[----:B------:R-:W-:Y:S05]  /*0580*/  @P0 BRA `(.L_x_434) ;  /* 0x0000000c000c0947 */ /* 0x000fea0003800000 */
[----:B------:R-:W2:Y:S01]  /*0590*/  LDC.U8 R0, c[0x0][0x549] ;  /* 0x00015240ff007b82 */ /* 0x000ea20000000000 */
[----:B------:R-:W-:Y:S02]  /*05a0*/  ISETP.NE.AND P1, PT, R23, -0x1, PT ;  /* 0xffffffff1700780c */ /* 0x000fe40003f25270 */
[----:B------:R-:W-:-:S05]  /*05b0*/  SHF.L.U32 R18, R218, 0x3, RZ ;  /* 0x00000003da127819 */ /* 0x000fca00000006ff */
[----:B------:R-:W3:Y:S08]  /*05c0*/  LDC.U8 R11, c[0x0][0x548] ;  /* 0x00015200ff0b7b82 */ /* 0x000ef00000000000 */
[----:B------:R-:W4:Y:S01]  /*05d0*/  @!P1 LDC.64 R6, c[0x0][0x400] ;  /* 0x00010000ff069b82 */ /* 0x000f220000000a00 */
[----:B--2---:R-:W-:-:S07]  /*05e0*/  ISETP.NE.AND P6, PT, R0, RZ, PT ;  /* 0x000000ff0000720c */ /* 0x004fce0003fc5270 */
[----:B------:R-:W2:Y:S08]  /*05f0*/  @P1 LDC.64 R8, c[0x0][0x408] ;  /* 0x00010200ff081b82 */ /* 0x000eb00000000a00 */
[----:B------:R-:W5:Y:S01]  /*0600*/  @P6 LDC.64 R2, c[0x0][0x430] ;  /* 0x00010c00ff026b82 */ /* 0x000f620000000a00 */
[----:B------:R-:W-:Y:S01]  /*0610*/  @P6 MOV R13, 0x1 ;  /* 0x00000001000d6802 */ /* 0x000fe20000000f00 */
[----:B----4-:R-:W-:-:S06]  /*0620*/  @!P1 IMAD.WIDE.U32 R4, R150, R6, RZ ;  /* 0x0000000696049225 */ /* 0x010fcc00078e00ff */
[----:B------:R-:W4:Y:S01]  /*0630*/  @P6 LDC R12, c[0x0][0x430] ;  /* 0x00010c00ff0c6b82 */ /* 0x000f220000000800 */
[----:B------:R-:W-:Y:S01]  /*0640*/  @!P1 MOV R0, R4 ;  /* 0x0000000400009202 */ /* 0x000fe20000000f00 */
[----:B-----5:R-:W-:Y:S02]  /*0650*/  @P6 IMAD R14, R2, R3, RZ ;  /* 0x00000003020e6224 */ /* 0x020fe400078e02ff */
[----:B--2---:R-:W-:Y:S01]  /*0660*/  @P1 IMAD.WIDE.U32 R2, R23, R8, RZ ;  /* 0x0000000817021225 */ /* 0x004fe200078e00ff */
[----:B---3--:R-:W-:Y:S06]  /*0670*/  @P6 BRA `(.L_x_435) ;  /* 0x0000000000286947 */ /* 0x008fec0003800000 */
[----:B------:R-:W-:Y:S01]  /*0680*/  ISETP.NE.AND P0, PT, R11, RZ, PT ;  /* 0x000000ff0b00720c */ /* 0x000fe20003f05270 */
[----:B------:R-:W2:-:S12]  /*0690*/  LDC R10, c[0x0][0x3e0] ;  /* 0x0000f800ff0a7b82 */ /* 0x000e980000000800 */
[----:B------:R-:W3:Y:S01]  /*06a0*/  @P0 LDC R14, c[0x0][0x454] ;  /* 0x00011500ff0e0b82 */ /* 0x000ee20000000800 */
[----:B----4-:R-:W-:Y:S02]  /*06b0*/  @P0 MOV R12, 0x1 ;  /* 0x00000001000c0802 */ /* 0x010fe40000000f00 */
[----:B------:R-:W-:-:S05]  /*06c0*/  @!P0 MOV R12, 0x1 ;  /* 0x00000001000c8802 */ /* 0x000fca0000000f00 */
[----:B------:R-:W2:Y:S08]  /*06d0*/  @P0 LDC R8, c[0x0][0x454] ;  /* 0x00011500ff080b82 */ /* 0x000eb00000000800 */
[----:B------:R-:W4:Y:S08]  /*06e0*/  @!P0 LDC R6, c[0x0][0x434] ;  /* 0x00010d00ff068b82 */ /* 0x000f300000000800 */
[----:B------:R-:W1:Y:S01]  /*06f0*/  @!P0 LDC R14, c[0x0][0x434] ;  /* 0x00010d00ff0e8b82 */ /* 0x000e620000000800 */
[----:B--2---:R-:W-:-:S02]  /*0700*/  @P0 IMAD R13, R8, R10, RZ ;  /* 0x0000000a080d0224 */ /* 0x004fc400078e02ff */
[----:B---34-:R-:W-:-:S07]  /*0710*/  @!P0 IMAD R13, R6, R10, RZ ;  /* 0x0000000a060d8224 */ /* 0x018fce00078e02ff */
.L_x_435:
[----:B------:R-:W-:Y:S01]  /*0720*/  @P1 IMAD.MOV.U32 R0, RZ, RZ, R2 ;  /* 0x000000ffff001224 */ /* 0x000fe200078e0002 */
[----:B------:R-:W2:Y:S01]  /*0730*/  LDCU.64 UR4, c[0x0][0x410] ;  /* 0x00008200ff0477ac */ /* 0x000ea20008000a00 */
[----:B------:R-:W-:Y:S01]  /*0740*/  LOP3.LUT R18, R18, 0x18, RZ, 0xc0, !PT ;  /* 0x0000001812127812 */ /* 0x000fe200078ec0ff */
[----:B------:R-:W-:Y:S01]  /*0750*/  @!P1 IMAD R4, R150, R7, R5 ;  /* 0x0000000796049224 */ /* 0x000fe200078e0205 */
[----:B------:R-:W3:Y:S01]  /*0760*/  LDC R19, c[0x0][0x434] ;  /* 0x00010d00ff137b82 */ /* 0x000ee20000000800 */
        /* <DEDUP_REMOVED lines=13> */
[C---:B--2---:R-:W-:Y:S01]  /*0840*/  IMAD.WIDE.U32 R10, R153.reuse, UR4, R2 ;  /* 0x00000004990a7c25 */ /* 0x044fe2000f8e0002 */
[----:B------:R-:W-:Y:S02]  /*0850*/  IADD3 R17, PT, PT, R218, 0x40, RZ ;  /* 0x00000040da117810 */ /* 0x000fe40007ffe0ff */
[C---:B------:R-:W-:Y:S01]  /*0860*/  LOP3.LUT R21, R18.reuse, 0x20, RZ, 0xfc, !PT ;  /* 0x0000002012157812 */ /* 0x040fe200078efcff */
[----:B------:R-:W-:Y:S01]  /*0870*/  IMAD R9, R153, UR5, R11 ;  /* 0x0000000599097c24 */ /* 0x000fe2000f8e020b */
[----:B------:R-:W-:Y:S01]  /*0880*/  LOP3.LUT R20, R18, 0x40, RZ, 0xfc, !PT ;  /* 0x0000004012147812 */ /* 0x000fe200078efcff */
[----:B------:R-:W-:Y:S06]  /*0890*/  @P0 BRA `(.L_x_437) ;  /* 0x0000000000400947 */ /* 0x000fec0003800000 */
[----:B------:R-:W2:Y:S01]  /*08a0*/  LDCU.64 UR4, c[0x0][0x408] ;  /* 0x00008100ff0477ac */ /* 0x000ea20008000a00 */
[----:B------:R-:W-:Y:S01]  /*08b0*/  IMAD.MOV.U32 R8, RZ, RZ, R10 ;  /* 0x000000ffff087224 */ /* 0x000fe200078e000a */
[----:B------:R-:W5:Y:S01]  /*08c0*/  LDCU UR8, c[0x0][0x440] ;  /* 0x00008800ff0877ac */ /* 0x000f620008000800 */
[----:B------:R-:W1:Y:S01]  /*08d0*/  LDCU.64 UR6, c[0x0][0x3f0] ;  /* 0x00007e00ff0677ac */ /* 0x000e620008000a00 */
[----:B--2---:R-:W-:Y:S02]  /*08e0*/  IMAD R2, R5, UR4, RZ ;  /* 0x0000000405027c24 */ /* 0x004fe4000f8e02ff */
[----:B------:R-:W-:Y:S01]  /*08f0*/  IMAD.WIDE.U32 R6, R4, UR4, R8 ;  /* 0x0000000404067c25 */ /* 0x000fe2000f8e0008 */
[----:B-----5:R-:W-:-:S03]  /*0900*/  ISETP.GE.AND P5, PT, R18, UR8, PT ;  /* 0x0000000812007c0c */ /* 0x020fc6000bfa6270 */
        /* <DEDUP_REMOVED lines=9> */
.L_x_437:
[----:B------:R-:W-:Y:S05]  /*09a0*/  BSYNC.RECONVERGENT B0 ;  /* 0x0000000000007941 */ /* 0x000fea0003800200 */
.L_x_436:
[----:B------:R-:W-:Y:S01]  /*09b0*/  BSSY.RECONVERGENT B0, `(.L_x_438) ;  /* 0x0000016000007945 */ /* 0x000fe20003800200 */
[----:B------:R-:W-:-:S03]  /*09c0*/  ISETP.GE.AND P0, PT, R17, R0, PT ;  /* 0x000000001100720c */ /* 0x000fc60003f06270 */
[----:B------:R-:W-:Y:S10]  /*09d0*/  @P2 BRA `(.L_x_439) ;  /* 0x00000000004c2947 */ /* 0x000ff40003800000 */
[----:B------:R-:W5:Y:S01]  /*09e0*/  LDCU.64 UR6, c[0x0][0x408] ;  /* 0x00008100ff0677ac */ /* 0x000f620008000a00 */
[----:B--2---:R-:W-:Y:S01]  /*09f0*/  IADD3 R2, P2, PT, R4, 0x20, RZ ;  /* 0x0000002004027810 */ /* 0x004fe20007f5e0ff */
[----:B------:R-:W-:Y:S01]  /*0a00*/  IMAD.MOV.U32 R6, RZ, RZ, R10 ;  /* 0x000000ffff067224 */ /* 0x000fe200078e000a */
[----:B------:R-:W-:Y:S01]  /*0a10*/  MOV R7, R9 ;  /* 0x0000000900077202 */ /* 0x000fe20000000f00 */
[----:B------:R-:W2:Y:S02]  /*0a20*/  LDCU UR8, c[0x0][0x440] ;  /* 0x00008800ff0877ac */ /* 0x000ea40008000800 */
[----:B------:R-:W-:Y:S01]  /*0a30*/  IMAD.X R3, RZ, RZ, R5, P2 ;  /* 0x000000ffff037224 */ /* 0x000fe200010e0605 */
[----:B------:R-:W1:Y:S03]  /*0a40*/  LDCU.64 UR4, c[0x0][0x3f0] ;  /* 0x00007e00ff0477ac */ /* 0x000e660008000a00 */
[----:B-----5:R-:W-:-:S02]  /*0a50*/  IMAD R3, R3, UR6, RZ ;  /* 0x0000000603037c24 */ /* 0x020fc4000f8e02ff */
[----:B------:R-:W-:Y:S01]  /*0a60*/  IMAD.WIDE.U32 R6, R2, UR6, R6 ;  /* 0x0000000602067c25 */ /* 0x000fe2000f8e0006 */
[----:B--2---:R-:W-:-:S03]  /*0a70*/  ISETP.GE.AND P4, PT, R18, UR8, PT ;  /* 0x0000000812007c0c */ /* 0x004fc6000bf86270 */
        /* <DEDUP_REMOVED lines=9> */
.L_x_439:
[----:B------:R-:W-:Y:S05]  /*0b10*/  BSYNC.RECONVERGENT B0 ;  /* 0x0000000000007941 */ /* 0x000fea0003800200 */
.L_x_438:
[----:B------:R-:W-:Y:S01]  /*0b20*/  BSSY.RECONVERGENT B0, `(.L_x_440) ;  /* 0x0000018000007945 */ /* 0x000fe20003800200 */
[----:B------:R-:W-:Y:S01]  /*0b30*/  ISETP.NE.AND P2, PT, R18, RZ, PT ;  /* 0x000000ff1200720c */ /* 0x000fe20003f45270 */
[----:B---3--:R-:W-:Y:S01]  /*0b40*/  IMAD R19, R150, R19, RZ ;  /* 0x0000001396137224 */ /* 0x008fe200078e02ff */
[----:B------:R-:W-:Y:S01]  /*0b50*/  IADD3 R15, PT, PT, R218, 0x60, RZ ;  /* 0x00000060da0f7810 */ /* 0x000fe20007ffe0ff */
[----:B------:R-:W-:Y:S05]  /*0b60*/  @P0 BRA `(.L_x_441) ;  /* 0x00000000004c0947 */ /* 0x000fea0003800000 */
[----:B------:R-:W3:Y:S01]  /*0b70*/  LDCU.64 UR6, c[0x0][0x408] ;  /* 0x00008100ff0677ac */ /* 0x000ee20008000a00 */
[----:B-12---:R-:W-:Y:S01]  /*0b80*/  IADD3 R2, P0, PT, R4, 0x40, RZ ;  /* 0x0000004004027810 */ /* 0x006fe20007f1e0ff */
[----:B------:R-:W-:Y:S01]  /*0b90*/  IMAD.MOV.U32 R6, RZ, RZ, R10 ;  /* 0x000000ffff067224 */ /* 0x000fe200078e000a */
        /* <DEDUP_REMOVED lines=13> */
[----:B------:R3:W-:Y:S04]  /*0c70*/  @!P4 STG.E.128 desc[UR16][R2.64], RZ ;  /* 0x000000ff0200c986 */ /* 0x0007e8000c101d10 */
[----:B------:R3:W-:Y:S04]  /*0c80*/  @!P3 STG.E.128 desc[UR16][R2.64+0x40], RZ ;  /* 0x000040ff0200b986 */ /* 0x0007e8000c101d10 */
[----:B------:R3:W-:Y:S02]  /*0c90*/  @!P0 STG.E.128 desc[UR16][R2.64+0x80], RZ ;  /* 0x000080ff02008986 */ /* 0x0007e4000c101d10 */
.L_x_441:
[----:B------:R-:W-:Y:S05]  /*0ca0*/  BSYNC.RECONVERGENT B0 ;  /* 0x0000000000007941 */ /* 0x000fea0003800200 */
.L_x_440:
[----:B------:R-:W-:Y:S01]  /*0cb0*/  ISETP.GE.AND P0, PT, R15, R0, PT ;  /* 0x000000000f00720c */ /* 0x000fe20003f06270 */
[----:B-1----:R-:W-:Y:S01]  /*0cc0*/  IMAD R6, R153, R14, RZ ;  /* 0x0000000e99067224 */ /* 0x002fe200078e02ff */
[-C--:B------:R-:W-:Y:S01]  /*0cd0*/  ISETP.GE.OR P5, PT, R218, R0.reuse, P2 ;  /* 0x00000000da00720c */ /* 0x080fe200017a6670 */
[----:B------:R-:W-:Y:S01]  /*0ce0*/  BSSY.RECONVERGENT B0, `(.L_x_442) ;  /* 0x000001d000007945 */ /* 0x000fe20003800200 */
[-C--:B------:R-:W-:Y:S01]  /*0cf0*/  ISETP.GE.OR P4, PT, R16, R0.reuse, P2 ;  /* 0x000000001000720c */ /* 0x080fe20001786670 */
[----:B------:R-:W-:Y:S01]  /*0d00*/  @!P6 IMAD R6, R150, R13, R6 ;  /* 0x0000000d9606e224 */ /* 0x000fe200078e0206 */
[----:B------:R-:W-:Y:S01]  /*0d10*/  ISETP.GE.OR P3, PT, R17, R0, P2 ;  /* 0x000000001100720c */ /* 0x000fe20001766670 */
[----:B----4-:R-:W-:Y:S01]  /*0d20*/  IMAD R7, R22, R12, RZ ;  /* 0x0000000c16077224 */ /* 0x010fe200078e02ff */
[----:B------:R-:W-:Y:S02]  /*0d30*/  ISETP.GE.OR P2, PT, R15, R0, P2 ;  /* 0x000000000f00720c */ /* 0x000fe40001746670 */
[----:B------:R-:W-:-:S04]  /*0d40*/  SEL R0, R19, R23, !P1 ;  /* 0x0000001713007207 */ /* 0x000fc80004800000 */
[----:B------:R-:W-:Y:S02]  /*0d50*/  SHF.R.S32.HI R14, RZ, 0x1f, R0 ;  /* 0x0000001fff0e7819 */ /* 0x000fe40000011400 */
[----:B------:R-:W-:Y:S01]  /*0d60*/  SEL R13, R0, RZ, P6 ;  /* 0x000000ff000d7207 */ /* 0x000fe20003000000 */
[----:B------:R-:W-:Y:S06]  /*0d70*/  @P0 BRA `(.L_x_443) ;  /* 0x00000000004c0947 */ /* 0x000fec0003800000 */
[----:B------:R-:W1:Y:S01]  /*0d80*/  LDCU.64 UR6, c[0x0][0x408] ;  /* 0x00008100ff0677ac */ /* 0x000e620008000a00 */
[----:B------:R-:W-:Y:S01]  /*0d90*/  IADD3 R0, P0, PT, R4, 0x60, RZ ;  /* 0x0000006004007810 */ /* 0x000fe20007f1e0ff */
[----:B--23--:R-:W-:Y:S01]  /*0da0*/  IMAD.MOV.U32 R2, RZ, RZ, R10 ;  /* 0x000000ffff027224 */ /* 0x00cfe200078e000a */
[----:B------:R-:W-:Y:S01]  /*0db0*/  MOV R3, R9 ;  /* 0x0000000900037202 */ /* 0x000fe20000000f00 */
[----:B------:R-:W2:Y:S02]  /*0dc0*/  LDCU UR8, c[0x0][0x440] ;  /* 0x00008800ff0877ac */ /* 0x000ea40008000800 */
[----:B------:R-:W-:Y:S01]  /*0dd0*/  IMAD.X R4, RZ, RZ, R5, P0 ;  /* 0x000000ffff047224 */ /* 0x000fe200000e0605 */
[----:B------:R-:W3:Y:S03]  /*0de0*/  LDCU.64 UR4, c[0x0][0x3f0] ;  /* 0x00007e00ff0477ac */ /* 0x000ee60008000a00 */
[----:B-1----:R-:W-:-:S02]  /*0df0*/  IMAD R8, R4, UR6, RZ ;  /* 0x0000000604087c24 */ /* 0x002fc4000f8e02ff */
[----:B------:R-:W-:Y:S01]  /*0e00*/  IMAD.WIDE.U32 R4, R0, UR6, R2 ;  /* 0x0000000600047c25 */ /* 0x000fe2000f8e0002 */
[----:B--2---:R-:W-:-:S03]  /*0e10*/  ISETP.GE.AND P0, PT, R18, UR8, PT ;  /* 0x0000000812007c0c */ /* 0x004fc6000bf06270 */
[----:B------:R-:W-:Y:S01]  /*0e20*/  IMAD R0, R0, UR7, R8 ;  /* 0x0000000700007c24 */ /* 0x000fe2000f8e0208 */
[----:B---3--:R-:W-:-:S03]  /*0e30*/  LEA R2, P1, R4, UR4, 0x1 ;  /* 0x0000000404027c11 */ /* 0x008fc6000f8208ff */
[----:B------:R-:W-:-:S05]  /*0e40*/  IMAD.IADD R0, R5, 0x1, R0 ;  /* 0x0000000105007824 */ /* 0x000fca00078e0200 */
[----:B------:R-:W-:Y:S02]  /*0e50*/  LEA.HI.X R3, R4, UR5, R0, 0x1, P1 ;  /* 0x0000000504037c11 */ /* 0x000fe400088f0c00 */
[----:B------:R-:W-:-:S03]  /*0e60*/  ISETP.GE.AND P1, PT, R21, UR8, PT ;  /* 0x0000000815007c0c */ /* 0x000fc6000bf26270 */
[----:B------:R1:W-:Y:S01]  /*0e70*/  @!P0 STG.E.128 desc[UR16][R2.64], RZ ;  /* 0x000000ff02008986 */ /* 0x0003e2000c101d10 */
[----:B------:R-:W-:-:S09]  /*0e80*/  ISETP.GE.AND P0, PT, R20, UR8, PT ;  /* 0x0000000814007c0c */ /* 0x000fd2000bf06270 */
[----:B------:R1:W-:Y:S04]  /*0e90*/  @!P1 STG.E.128 desc[UR16][R2.64+0x40], RZ ;  /* 0x000040ff02009986 */ /* 0x0003e8000c101d10 */
[----:B------:R1:W-:Y:S02]  /*0ea0*/  @!P0 STG.E.128 desc[UR16][R2.64+0x80], RZ ;  /* 0x000080ff02008986 */ /* 0x0003e4000c101d10 */
.L_x_443:
[----:B------:R-:W-:Y:S05]  /*0eb0*/  BSYNC.RECONVERGENT B0 ;  /* 0x0000000000007941 */ /* 0x000fea0003800200 */
.L_x_442:
        /* <DEDUP_REMOVED lines=15> */
.L_x_445:
[----:B------:R-:W-:Y:S05]  /*0fb0*/  BSYNC.RECONVERGENT B0 ;  /* 0x0000000000007941 */ /* 0x000fea0003800200 */
.L_x_444:
        /* <DEDUP_REMOVED lines=10> */
.L_x_447:
[----:B------:R-:W-:Y:S05]  /*1060*/  BSYNC.RECONVERGENT B0 ;  /* 0x0000000000007941 */ /* 0x000fea0003800200 */
.L_x_446:
        /* <DEDUP_REMOVED lines=10> */
.L_x_449:
[----:B------:R-:W-:Y:S05]  /*1110*/  BSYNC.RECONVERGENT B0 ;  /* 0x0000000000007941 */ /* 0x000fea0003800200 */
.L_x_448:
        /* <DEDUP_REMOVED lines=10> */
.L_x_434:
        /* <DEDUP_REMOVED lines=22> */
.L_x_450:
[----:B------:R-:W2:Y:S01]  /*1320*/  LDCU.64 UR14, c[0x0][0x3b8] ;  /* 0x00007700ff0e77ac */ /* 0x000ea20008000a00 */
[----:B------:R-:W-:-:S05]  /*1330*/  IADD3 R2, PT, PT, R10, R11, RZ ;  /* 0x0000000b0a027210 */ /* 0x000fca0007ffe0ff */
[C---:B--2---:R-:W-:Y:S02]  /*1340*/  IMAD R0, R2.reuse, UR15, RZ ;  /* 0x0000000f02007c24 */ /* 0x044fe4000f8e02ff */
[----:B------:R-:W-:-:S05]  /*1350*/  IMAD.WIDE.U32 R2, R2, UR14, RZ ;  /* 0x0000000e02027c25 */ /* 0x000fca000f8e00ff */
[----:B------:R-:W-:Y:S02]  /*1360*/  IADD3 R5, PT, PT, R3, R0, RZ ;  /* 0x0000000003057210 */ /* 0x000fe40007ffe0ff */
[----:B------:R-:W-:-:S07]  /*1370*/  MOV R6, R2 ;  /* 0x0000000200067202 */ /* 0x000fce0000000f00 */
.L_x_451:
        /* <DEDUP_REMOVED lines=39> */
.L_x_452:
[----:B------:R-:W2:Y:S01]  /*15f0*/  LDC.64 R14, c[0x0][0x3c0] ;  /* 0x0000f000ff0e7b82 */ /* 0x000ea20000000a00 */
[----:B------:R-:W-:-:S05]  /*1600*/  IADD3 R0, PT, PT, R10, R11, RZ ;  /* 0x0000000b0a007210 */ /* 0x000fca0007ffe0ff */
[C---:B--2---:R-:W-:Y:S02]  /*1610*/  IMAD R4, R0.reuse, R15, RZ ;  /* 0x0000000f00047224 */ /* 0x044fe400078e02ff */
[----:B------:R-:W-:-:S05]  /*1620*/  IMAD.WIDE.U32 R2, R0, R14, RZ ;  /* 0x0000000e00027225 */ /* 0x000fca00078e00ff */
[----:B------:R-:W-:-:S07]  /*1630*/  IADD3 R0, PT, PT, R3, R4, RZ ;  /* 0x0000000403007210 */ /* 0x000fce0007ffe0ff */
.L_x_453:
[----:B------:R-:W-:Y:S01]  /*1640*/  IMAD.SHL.U32 R9, R218, 0x8, RZ ;  /* 0x00000008da097824 */ /* 0x000fe200078e00ff */
[----:B------:R-:W2:Y:S01]  /*1650*/  LDCU.128 UR4, c[0x0][0x3d0] ;  /* 0x00007a00ff0477ac */ /* 0x000ea20008000c00 */
[----:B------:R-:W3:Y:S01]  /*1660*/  S2UR UR18, SR_CgaCtaId ;  /* 0x00000000001279c3 */ /* 0x000ee20000008800 */
[----:B------:R-:W-:Y:S01]  /*1670*/  IADD3 R21, PT, PT, -R22, R16, RZ ;  /* 0x0000001016157210 */ /* 0x000fe20007ffe1ff */
[C---:B------:R-:W-:Y:S01]  /*1680*/  IMAD.SHL.U32 R212, R218.reuse, 0x4, RZ ;  /* 0x00000004dad47824 */ /* 0x040fe200078e00ff */
[C---:B------:R-:W-:Y:S01]  /*1690*/  LOP3.LUT R226, R9.reuse, 0x18, RZ, 0xc0, !PT ;  /* 0x0000001809e27812 */ /* 0x040fe200078ec0ff */
[----:B------:R-:W4:Y:S01]  /*16a0*/  LDCU.64 UR10, c[0x0][0x390] ;  /* 0x00007200ff0a77ac */ /* 0x000f220008000a00 */
[----:B------:R5:W-:Y:S01]  /*16b0*/  STL [R1+0x44], R9 ;  /* 0x0000440901007387 */ /* 0x000be20000100800 */
[----:B------:R-:W-:Y:S01]  /*16c0*/  LOP3.LUT R11, R9, 0xd8, RZ, 0xc0, !PT ;  /* 0x000000d8090b7812 */ /* 0x000fe200078ec0ff */
[----:B------:R-:W-:Y:S01]  /*16d0*/  IMAD.SHL.U32 R154, R218, 0x20, RZ ;  /* 0x00000020da9a7824 */ /* 0x000fe200078e00ff */
[C---:B------:R-:W-:Y:S01]  /*16e0*/  IADD3 R6, P1, PT, R226.reuse, R6, RZ ;  /* 0x00000006e2067210 */ /* 0x040fe20007f3e0ff */
[----:B------:R-:W1:Y:S01]  /*16f0*/  LDCU.64 UR8, c[0x0][0x3c8] ;  /* 0x00007900ff0877ac */ /* 0x000e620008000a00 */
[----:B------:R-:W-:Y:S01]  /*1700*/  IADD3 R4, P0, PT, R226, R2, RZ ;  /* 0x00000002e2047210 */ /* 0x000fe20007f1e0ff */
[----:B------:R1:W-:Y:S01]  /*1710*/  STL [R1+0x64], R21 ;  /* 0x0000641501007387 */ /* 0x0003e20000100800 */
[----:B------:R-:W-:Y:S01]  /*1720*/  SHF.R.U32.HI R2, RZ, 0x2, R218 ;  /* 0x00000002ff027819 */ /* 0x000fe200000116da */
[----:B------:R-:W-:Y:S01]  /*1730*/  IMAD.X R7, RZ, RZ, R5, P1 ;  /* 0x000000ffff077224 */ /* 0x000fe200008e0605 */
[----:B------:R-:W3:Y:S01]  /*1740*/  LDCU.64 UR12, c[0x0][0x388] ;  /* 0x00007100ff0c77ac */ /* 0x000ee20008000a00 */
[----:B------:R-:W-:Y:S01]  /*1750*/  IMAD.X R5, RZ, RZ, R0, P0 ;  /* 0x000000ffff057224 */ /* 0x000fe200000e0600 */
[----:B------:R-:W-:Y:S01]  /*1760*/  SHF.R.S32.HI R0, RZ, 0x1f, R8 ;  /* 0x0000001fff007819 */ /* 0x000fe20000011408 */
[----:B------:R-:W-:Y:S01]  /*1770*/  IMAD.WIDE.U32 R6, R2, UR14, R6 ;  /* 0x0000000e02067c25 */ /* 0x000fe2000f8e0006 */
[C---:B------:R-:W-:Y:S01]  /*1780*/  IADD3 R12, P0, PT, R226.reuse, R12, RZ ;  /* 0x0000000ce20c7210 */ /* 0x040fe20007f1e0ff */
[----:B------:R-:W-:Y:S01]  /*1790*/  BSSY.RECONVERGENT B0, `(.L_x_454) ;  /* 0x0000044000007945 */ /* 0x000fe20003800200 */
[----:B------:R-:W-:Y:S01]  /*17a0*/  LOP3.LUT R156, R226, 0x40, RZ, 0xfc, !PT ;  /* 0x00000040e29c7812 */ /* 0x000fe200078efcff */
[----:B------:R-:W-:Y:S01]  /*17b0*/  IMAD.WIDE.U32 R4, R2, R14, R4 ;  /* 0x0000000e02047225 */ /* 0x000fe200078e0004 */
[----:B------:R-:W-:-:S02]  /*17c0*/  LOP3.LUT R157, R226, 0x20, RZ, 0xfc, !PT ;  /* 0x00000020e29d7812 */ /* 0x000fc400078efcff */
[----:B------:R-:W-:Y:S01]  /*17d0*/  SHF.L.U32 R18, R218, 0x4, RZ ;  /* 0x00000004da127819 */ /* 0x000fe200000006ff */
[----:B--2---:R-:W-:Y:S02]  /*17e0*/  IMAD R3, R0, UR4, RZ ;  /* 0x0000000400037c24 */ /* 0x004fe4000f8e02ff */
[----:B------:R-:W-:Y:S02]  /*17f0*/  IMAD R5, R2, R15, R5 ;  /* 0x0000000f02057224 */ /* 0x000fe400078e0205 */
[----:B------:R-:W-:Y:S01]  /*1800*/  IMAD R0, R0, UR6, RZ ;  /* 0x0000000600007c24 */ /* 0x000fe2000f8e02ff */
[----:B-----5:R-:W-:Y:S01]  /*1810*/  LOP3.LUT R9, R9, 0x1f20, RZ, 0xc0, !PT ;  /* 0x00001f2009097812 */ /* 0x020fe200078ec0ff */
[C---:B------:R-:W-:Y:S02]  /*1820*/  IMAD R10, R8.reuse, UR5, R3 ;  /* 0x00000005080a7c24 */ /* 0x040fe4000f8e0203 */
[C---:B------:R-:W-:Y:S02]  /*1830*/  IMAD R3, R8.reuse, UR7, R0 ;  /* 0x0000000708037c24 */ /* 0x040fe4000f8e0200 */
[----:B------:R-:W-:-:S04]  /*1840*/  IMAD.WIDE.U32 R4, R8, UR6, R4 ;  /* 0x0000000608047c25 */ /* 0x000fc8000f8e0004 */
[----:B------:R-:W-:Y:S01]  /*1850*/  IMAD.X R13, RZ, RZ, R13, P0 ;  /* 0x000000ffff0d7224 */ /* 0x000fe200000e060d */
[----:B------:R-:W-:Y:S01]  /*1860*/  IADD3 R3, PT, PT, R5, R3, RZ ;  /* 0x0000000305037210 */ /* 0x000fe20007ffe0ff */
[----:B------:R-:W-:Y:S01]  /*1870*/  IMAD R7, R2, UR15, R7 ;  /* 0x0000000f02077c24 */ /* 0x000fe2000f8e0207 */
[----:B----4-:R-:W-:Y:S01]  /*1880*/  LEA R20, P0, R4, UR10, 0x1 ;  /* 0x0000000a04147c11 */ /* 0x010fe2000f8008ff */
[----:B-1----:R-:W-:-:S03]  /*1890*/  IMAD.WIDE.U32 R12, R153, UR8, R12 ;  /* 0x00000008990c7c25 */ /* 0x002fc6000f8e000c */
[----:B------:R-:W-:Y:S01]  /*18a0*/  LEA.HI.X R19, R4, UR11, R3, 0x1, P0 ;  /* 0x0000000b04137c11 */ /* 0x000fe200080f0c03 */
[----:B------:R1:W-:Y:S01]  /*18b0*/  STL [R1+0x5c], R20 ;  /* 0x00005c1401007387 */ /* 0x0003e20000100800 */
[----:B------:R-:W-:Y:S01]  /*18c0*/  ISETP.GE.AND P0, PT, R2, R21, PT ;  /* 0x000000150200720c */ /* 0x000fe20003f06270 */
[----:B------:R-:W-:Y:S01]  /*18d0*/  IMAD.WIDE.U32 R6, R8, UR4, R6 ;  /* 0x0000000408067c25 */ /* 0x000fe2000f8e0006 */
[----:B------:R-:W-:Y:S01]  /*18e0*/  LOP3.LUT R8, R11, 0x18, R218, 0x78, !PT ;  /* 0x000000180b087812 */ /* 0x000fe200078e78da */
[----:B------:R1:W-:Y:S02]  /*18f0*/  STL [R1+0x58], R19 ;  /* 0x0000581301007387 */ /* 0x0003e40000100800 */
[----:B------:R-:W-:Y:S01]  /*1900*/  IMAD.IADD R0, R7, 0x1, R10 ;  /* 0x0000000107007824 */ /* 0x000fe200078e020a */
[C---:B---3--:R-:W-:Y:S01]  /*1910*/  LEA R236, P1, R6.reuse, UR12, 0x1 ;  /* 0x0000000c06ec7c11 */ /* 0x048fe2000f8208ff */
[----:B------:R1:W-:Y:S01]  /*1920*/  STL [R1+0x40], R156 ;  /* 0x0000409c01007387 */ /* 0x0003e20000100800 */
[----:B------:R-:W-:Y:S01]  /*1930*/  IMAD R7, R153, UR9, R13 ;  /* 0x0000000999077c24 */ /* 0x000fe2000f8e020d */
[----:B------:R-:W-:Y:S01]  /*1940*/  UMOV UR9, 0x400 ;  /* 0x0000040000097882 */ /* 0x000fe20000000000 */
[----:B------:R-:W-:Y:S01]  /*1950*/  LEA.HI.X R233, R6, UR13, R0, 0x1, P1 ;  /* 0x0000000d06e97c11 */ /* 0x000fe200088f0c00 */
[----:B------:R1:W-:Y:S01]  /*1960*/  STL [R1+0x20], R157 ;  /* 0x0000209d01007387 */ /* 0x0003e20000100800 */
[----:B------:R-:W-:Y:S01]  /*1970*/  ULEA UR8, UR18, UR9, 0x18 ;  /* 0x0000000912087291 */ /* 0x000fe2000f8ec0ff */
[----:B------:R-:W-:Y:S01]  /*1980*/  LOP3.LUT R8, R9, R8, RZ, 0xfc, !PT ;  /* 0x0000000809087212 */ /* 0x000fe200078efcff */
[----:B------:R-:W-:Y:S01]  /*1990*/  IMAD.MOV.U32 R3, RZ, RZ, RZ ;  /* 0x000000ffff037224 */ /* 0x000fe200078e00ff */
[----:B------:R-:W-:Y:S01]  /*19a0*/  LOP3.LUT R0, R212, 0x18, RZ, 0xc0, !PT ;  /* 0x00000018d4007812 */ /* 0x000fe200078ec0ff */
[----:B------:R-:W-:-:S03]  /*19b0*/  IMAD.WIDE.U32 R4, R151, 0x80, R2 ;  /* 0x0000008097047825 */ /* 0x000fc600078e0002 */
[----:B------:R-:W-:Y:S02]  /*19c0*/  LOP3.LUT R17, R0, 0xc0, R154, 0xf8, !PT ;  /* 0x000000c000117812 */ /* 0x000fe400078ef89a */
[----:B------:R-:W-:Y:S01]  /*19d0*/  LEA R219, R8, UR8, 0x1 ;  /* 0x0000000808db7c11 */ /* 0x000fe2000f8e08ff */
[----:B------:R-:W-:Y:S06]  /*19e0*/  @P0 BRA `(.L_x_455) ;  /* 0x0000000000780947 */ /* 0x000fec0003800000 */
        /* <DEDUP_REMOVED lines=29> */
.L_x_456:
[----:B------:R3:W-:Y:S02]  /*1bc0*/  STS.128 [R219+0x4000], RZ ;  /* 0x004000ffdb007388 */ /* 0x0007e40000000c00 */
.L_x_455:
[----:B------:R-:W-:Y:S05]  /*1bd0*/  BSYNC.RECONVERGENT B0 ;  /* 0x0000000000007941 */ /* 0x000fea0003800200 */
.L_x_454:
        /* <DEDUP_REMOVED lines=36> */
.L_x_459:
[----:B------:R2:W-:Y:S02]  /*1e20*/  STS.128 [R219+0x4800], RZ ;  /* 0x004800ffdb007388 */ /* 0x0005e40000000c00 */
.L_x_458:
[----:B------:R-:W-:Y:S05]  /*1e30*/  BSYNC.RECONVERGENT B0 ;  /* 0x0000000000007941 */ /* 0x000fea0003800200 */
.L_x_457:
        /* <DEDUP_REMOVED lines=36> */
.L_x_462:
[----:B------:R2:W-:Y:S02]  /*2080*/  STS.128 [R219+0x5000], RZ ;  /* 0x005000ffdb007388 */ /* 0x0005e40000000c00 */
.L_x_461:
[----:B------:R-:W-:Y:S05]  /*2090*/  BSYNC.RECONVERGENT B0 ;  /* 0x0000000000007941 */ /* 0x000fea0003800200 */
.L_x_460:
        /* <DEDUP_REMOVED lines=8> */
[----:B------:R-:W-:Y:S01]  /*2120*/  IMAD.MOV.U32 R6, RZ, RZ, R12 ;  /* 0x000000ffff067224 */ /* 0x000fe200078e000c */
[----:B------:R-:W1:Y:S03]  /*2130*/  LDCU UR10, c[0x0][0x440] ;  /* 0x00008800ff0a77ac */ /* 0x000e660008000800 */
[----:B------:R-:W-:Y:S01]  /*2140*/  IMAD.X R4, RZ, RZ, R5, P0 ;  /* 0x000000ffff047224 */ /* 0x000fe200000e0605 */
        /* <DEDUP_REMOVED lines=26> */
.L_x_465:
[----:B------:R2:W-:Y:S02]  /*22f0*/  STS.128 [R219+0x5800], RZ ;  /* 0x005800ffdb007388 */ /* 0x0005e40000000c00 */
.L_x_464:
[----:B------:R-:W-:Y:S05]  /*2300*/  BSYNC.RECONVERGENT B0 ;  /* 0x0000000000007941 */ /* 0x000fea0003800200 */
.L_x_463:
[----:B------:R-:W-:Y:S01]  /*2310*/  IADD3 R25, PT, PT, R155, -0x1, RZ ;  /* 0xffffffff9b197810 */ /* 0x000fe20007ffe0ff */
[----:B------:R-:W-:Y:S03]  /*2320*/  BSSY.RECONVERGENT B0, `(.L_x_466) ;  /* 0x0000020000007945 */ /* 0x000fe60003800200 */
[----:B-12-4-:R-:W-:Y:S01]  /*2330*/  SHF.R.S32.HI R9, RZ, 0x1f, R25 ;  /* 0x0000001fff097819 */ /* 0x016fe20000011419 */
[C---:B------:R-:W-:Y:S02]  /*2340*/  IMAD R7, R25.reuse, -0x40, R24 ;  /* 0xffffffc019077824 */ /* 0x040fe400078e0218 */
[C---:B------:R-:W-:Y:S02]  /*2350*/  IMAD R0, R25.reuse, UR11, RZ ;  /* 0x0000000b19007c24 */ /* 0x040fe4000f8e02ff */
[----:B------:R-:W-:Y:S01]  /*2360*/  IMAD.WIDE.U32 R4, R25, UR12, RZ ;  /* 0x0000000c19047c25 */ /* 0x000fe2000f8e00ff */
        /* <DEDUP_REMOVED lines=26> */
.L_x_468:
[----:B------:R2:W-:Y:S02]  /*2510*/  STS.128 [R219+0x8000], RZ ;  /* 0x008000ffdb007388 */ /* 0x0005e40000000c00 */
.L_x_467:
[----:B------:R-:W-:Y:S05]  /*2520*/  BSYNC.RECONVERGENT B0 ;  /* 0x0000000000007941 */ /* 0x000fea0003800200 */
.L_x_466:
[----:B------:R-:W-:Y:S01]  /*2530*/  ISETP.GE.AND P0, PT, R16, R7, PT ;  /* 0x000000071000720c */ /* 0x000fe20003f06270 */
[----:B------:R-:W-:Y:S01]  /*2540*/  USHF.L.U64.HI UR15, UR14, 0x5, UR15 ;  /* 0x000000050e0f7899 */ /* 0x000fe2000801020f */
[----:B------:R-:W-:Y:S01]  /*2550*/  BSSY.RECONVERGENT B0, `(.L_x_469) ;  /* 0x000001e000007945 */ /* 0x000fe20003800200 */
[----:B------:R-:W-:Y:S01]  /*2560*/  USHF.L.U32 UR14, UR14, 0x5, URZ ;  /* 0x000000050e0e7899 */ /* 0x000fe200080006ff */
[C---:B------:R-:W-:Y:S01]  /*2570*/  SHF.L.U64.HI R8, R14.reuse, 0x6, R15 ;  /* 0x000000060e087819 */ /* 0x040fe2000001020f */
[----:B------:R-:W-:-:S08]  /*2580*/  IMAD.SHL.U32 R6, R14, 0x40, RZ ;  /* 0x000000400e067824 */ /* 0x000fd000078e00ff */
[----:B------:R-:W-:Y:S05]  /*2590*/  @P0 BRA `(.L_x_470) ;  /* 0x0000000000640947 */ /* 0x000fea0003800000 */
[----:B------:R-:W5:Y:S01]  /*25a0*/  LDCU UR4, c[0x0][0x440] ;  /* 0x00008800ff0477ac */ /* 0x000f620008000800 */
[----:B------:R-:W-:-:S04]  /*25b0*/  IADD3 R4, P0, PT, R4, UR14, RZ ;  /* 0x0000000e04047c10 */ /* 0x000fc8000ff1e0ff */
[----:B------:R-:W-:Y:S02]  /*25c0*/  IADD3.X R0, PT, PT, R0, UR15, RZ, P0, !PT ;  /* 0x0000000f00007c10 */ /* 0x000fe400087fe4ff */
        /* <DEDUP_REMOVED lines=21> */
.L_x_471:
[----:B------:R4:W-:Y:S02]  /*2720*/  STS.128 [R219+0x8800], RZ ;  /* 0x008800ffdb007388 */ /* 0x0009e40000000c00 */
.L_x_470:
[----:B------:R-:W-:Y:S05]  /*2730*/  BSYNC.RECONVERGENT B0 ;  /* 0x0000000000007941 */ /* 0x000fea0003800200 */
.L_x_469:
        /* <DEDUP_REMOVED lines=31> */
.L_x_474:
[----:B------:R4:W-:Y:S01]  /*2930*/  STS.128 [R219+0xb000], RZ ;  /* 0x00b000ffdb007388 */ /* 0x0009e20000000c00 */
[----:B------:R-:W-:Y:S05]  /*2940*/  BRA `(.L_x_475) ;  /* 0x00000000000c7947 */ /* 0x000fea0003800000 */
.L_x_473:
[----:B------:R1:W-:Y:S04]  /*2950*/  STS.128 [R219+0x9000], RZ ;  /* 0x009000ffdb007388 */ /* 0x0003e80000000c00 */
[----:B------:R1:W-:Y:S04]  /*2960*/  STS.128 [R219+0xa000], RZ ;  /* 0x00a000ffdb007388 */ /* 0x0003e80000000c00 */
[----:B------:R1:W-:Y:S02]  /*2970*/  STS.128 [R219+0xb000], RZ ;  /* 0x00b000ffdb007388 */ /* 0x0003e40000000c00 */
.L_x_475:
[----:B------:R-:W-:Y:S05]  /*2980*/  BSYNC.RECONVERGENT B0 ;  /* 0x0000000000007941 */ /* 0x000fea0003800200 */
.L_x_472:
[----:B------:R-:W-:Y:S01]  /*2990*/  ISETP.GE.AND P0, PT, R16, R7, PT ;  /* 0x000000071000720c */ /* 0x000fe20003f06270 */
[----:B------:R-:W-:Y:S01]  /*29a0*/  BSSY.RECONVERGENT B0, `(.L_x_476) ;  /* 0x0000024000007945 */ /* 0x000fe20003800200 */
[----:B------:R-:W-:Y:S02]  /*29b0*/  SHF.R.U32.HI R213, RZ, 0x1, R218 ;  /* 0x00000001ffd57819 */ /* 0x000fe400000116da */
[----:B------:R-:W-:Y:S02]  /*29c0*/  LOP3.LUT R214, R18, 0x3e00, RZ, 0xc0, !PT ;  /* 0x00003e0012d67812 */ /* 0x000fe400078ec0ff */
[----:B-1--4-:R-:W-:Y:S02]  /*29d0*/  LOP3.LUT R2, R213, 0x8, RZ, 0xc0, !PT ;  /* 0x00000008d5027812 */ /* 0x012fe400078ec0ff */
[----:B------:R-:W-:Y:S02]  /*29e0*/  LOP3.LUT R7, R218, 0x8, RZ, 0xc0, !PT ;  /* 0x00000008da077812 */ /* 0x000fe400078ec0ff */
[----:B------:R-:W-:-:S02]  /*29f0*/  LOP3.LUT R6, R154, 0x120, RZ, 0xc0, !PT ;  /* 0x000001209a067812 */ /* 0x000fc400078ec0ff */
[----:B------:R-:W-:Y:S01]  /*2a00*/  LOP3.LUT R152, R17, R2, RZ, 0x3c, !PT ;  /* 0x0000000211987212 */ /* 0x000fe200078e3cff */
[----:B------:R1:W-:Y:S04]  /*2a10*/  @P0 STS.128 [R219+0x9800], RZ ;  /* 0x009800ffdb000388 */ /* 0x0003e80000000c00 */
[----:B------:R1:W-:Y:S04]  /*2a20*/  @P0 STS.128 [R219+0xa800], RZ ;  /* 0x00a800ffdb000388 */ /* 0x0003e80000000c00 */
[----:B------:R1:W-:Y:S01]  /*2a30*/  @P0 STS.128 [R219+0xb800], RZ ;  /* 0x00b800ffdb000388 */ /* 0x0003e20000000c00 */
[----:B------:R-:W-:Y:S05]  /*2a40*/  @P0 BRA `(.L_x_477) ;  /* 0x0000000000640947 */ /* 0x000fea0003800000 */
[----:B------:R-:W4:Y:S01]  /*2a50*/  LDCU UR4, c[0x0][0x440] ;  /* 0x00008800ff0477ac */ /* 0x000f220008000800 */
[----:B------:R-:W-:-:S04]  /*2a60*/  LEA R4, P0, R14, R4, 0x5 ;  /* 0x000000040e047211 */ /* 0x000fc800078028ff */
[----:B------:R-:W-:Y:S02]  /*2a70*/  LEA.HI.X R0, R14, R0, R15, 0x5, P0 ;  /* 0x000000000e007211 */ /* 0x000fe400000f2c0f */
[----:B------:R-:W-:-:S04]  /*2a80*/  LEA R2, P2, R4, R20, 0x1 ;  /* 0x0000001404027211 */ /* 0x000fc800078408ff */
        /* <DEDUP_REMOVED lines=20> */
.L_x_478:
[----:B------:R1:W-:Y:S02]  /*2bd0*/  STS.128 [R219+0xb800], RZ ;  /* 0x00b800ffdb007388 */ /* 0x0003e40000000c00 */
.L_x_477:
[----:B------:R-:W-:Y:S05]  /*2be0*/  BSYNC.RECONVERGENT B0 ;  /* 0x0000000000007941 */ /* 0x000fea0003800200 */
.L_x_476:
[----:B------:R-:W-:Y:S01]  /*2bf0*/  LOP3.LUT R0, R18, 0x100, RZ, 0xc0, !PT ;  /* 0x0000010012007812 */ /* 0x000fe200078ec0ff */
[----:B------:R-:W-:Y:S01]  /*2c00*/  IMAD.MOV.U32 R149, RZ, RZ, 0x20 ;  /* 0x00000020ff957424 */ /* 0x000fe200078e00ff */
[----:B-1--4-:R-:W-:Y:S01]  /*2c10*/  LOP3.LUT R2, R17, R7, RZ, 0x3c, !PT ;  /* 0x0000000711027212 */ /* 0x012fe200078e3cff */
        /* <DEDUP_REMOVED lines=12> */
[----:B------:R-:W4:Y:S04]  /*2ce0*/  LDSM.16.M88.4 R4, [R26+0x1000] ;  /* 0x001000001a04783b */ /* 0x000f280000000200 */
[----:B------:R-:W5:Y:S04]  /*2cf0*/  LDSM.16.M88.4 R20, [R0+0x6400] ;  /* 0x006400000014783b */ /* 0x000f680000000200 */
[----:B------:R-:W2:Y:S04]  /*2d00*/  LDSM.16.M88.4 R16, [R0+0x6800] ;  /* 0x006800000010783b */ /* 0x000ea80000000200 */
[----:B------:R-:W3:Y:S04]  /*2d10*/  LDSM.16.M88.4 R40, [R0+0x6c00] ;  /* 0x006c00000028783b */ /* 0x000ee80000000200 */
        /* <DEDUP_REMOVED lines=8> */
[C---:B----4-:R-:W-:Y:S08]  /*2da0*/  HMMA.16816.F32.BF16 R60, R4.reuse, R8, RZ ;  /* 0x00000008043c723c */ /* 0x050ff000000418ff */
[-C--:B------:R-:W-:Y:S08]  /*2db0*/  HMMA.16816.F32.BF16 R108, R4, R10.reuse, RZ ;  /* 0x0000000a046c723c */ /* 0x080ff000000418ff */
[----:B------:R-:W-:Y:S01]  /*2dc0*/  HMMA.16816.F32.BF16 R116, R12, R10, RZ ;  /* 0x0000000a0c74723c */ /* 0x000fe200000418ff */
[----:B------:R-:W1:Y:S07]  /*2dd0*/  LDSM.16.M88.4 R8, [R3+0x1000] ;  /* 0x001000000308783b */ /* 0x000e6e0000000200 */
[C---:B-----5:R-:W-:Y:S08]  /*2de0*/  HMMA.16816.F32.BF16 R64, R4.reuse, R20, RZ ;  /* 0x000000140440723c */ /* 0x060ff000000418ff */
[C---:B--2---:R-:W-:Y:S08]  /*2df0*/  HMMA.16816.F32.BF16 R80, R4.reuse, R16, RZ ;  /* 0x000000100450723c */ /* 0x044ff000000418ff */
[C---:B---3--:R-:W-:Y:S08]  /*2e00*/  HMMA.16816.F32.BF16 R92, R4.reuse, R40, RZ ;  /* 0x00000028045c723c */ /* 0x048ff000000418ff */
        /* <DEDUP_REMOVED lines=8> */
[C---:B------:R-:W-:Y:S01]  /*2e90*/  HMMA.16816.F32.BF16 R100, R12.reuse, R22, RZ ;  /* 0x000000160c64723c */ /* 0x040fe200000418ff */
[----:B------:R-:W4:Y:S07]  /*2ea0*/  LDSM.16.M88.4 R20, [R26+0x2000] ;  /* 0x002000001a14783b */ /* 0x000f2e0000000200 */
[C---:B------:R-:W-:Y:S08]  /*2eb0*/  HMMA.16816.F32.BF16 R68, R12.reuse, R40, RZ ;  /* 0x000000280c44723c */ /* 0x040ff000000418ff */
[----:B------:R-:W-:Y:S01]  /*2ec0*/  HMMA.16816.F32.BF16 R76, R12, R42, RZ ;  /* 0x0000002a0c4c723c */ /* 0x000fe200000418ff */
[----:B------:R-:W5:Y:S07]  /*2ed0*/  LDSM.16.M88.4 R12, [R0+0x7800] ;  /* 0x00780000000c783b */ /* 0x000f6e0000000200 */
[C---:B-1----:R-:W-:Y:S08]  /*2ee0*/  HMMA.16816.F32.BF16 R40, R8.reuse, R36, R64 ;  /* 0x000000240828723c */ /* 0x042ff00000041840 */
[----:B------:R-:W-:Y:S08]  /*2ef0*/  HMMA.16816.F32.BF16 R144, R8, R38, R104 ;  /* 0x000000260890723c */ /* 0x000ff00000041868 */
[C---:B--2---:R-:W-:Y:S08]  /*2f00*/  HMMA.16816.F32.BF16 R104, R4.reuse, R44, R120 ;  /* 0x0000002c0468723c */ /* 0x044ff00000041878 */
[----:B------:R-:W-:Y:S08]  /*2f10*/  HMMA.16816.F32.BF16 R132, R4, R32, R72 ;  /* 0x000000200484723c */ /* 0x000ff00000041848 */
[C---:B------:R-:W-:Y:S08]  /*2f20*/  HMMA.16816.F32.BF16 R60, R8.reuse, R44, R60 ;  /* 0x0000002c083c723c */ /* 0x040ff0000004183c */
[C---:B------:R-:W-:Y:S08]  /*2f30*/  HMMA.16816.F32.BF16 R64, R8.reuse, R32, R80 ;  /* 0x000000200840723c */ /* 0x040ff00000041850 */
[C---:B------:R-:W-:Y:S08]  /*2f40*/  HMMA.16816.F32.BF16 R124, R8.reuse, R28, R92 ;  /* 0x0000001c087c723c */ /* 0x040ff0000004185c */
[C---:B------:R-:W-:Y:S08]  /*2f50*/  HMMA.16816.F32.BF16 R108, R8.reuse, R46, R108 ;  /* 0x0000002e086c723c */ /* 0x040ff0000004186c */
[----:B------:R-:W-:Y:S08]  /*2f60*/  HMMA.16816.F32.BF16 R140, R8, R34, R112 ;  /* 0x00000022088c723c */ /* 0x000ff00000041870 */
[C---:B------:R-:W-:Y:S08]  /*2f70*/  HMMA.16816.F32.BF16 R136, R4.reuse, R28, R68 ;  /* 0x0000001c0488723c */ /* 0x040ff00000041844 */
[----:B------:R-:W-:Y:S08]  /*2f80*/  HMMA.16816.F32.BF16 R72, R4, R46, R116 ;  /* 0x0000002e0448723c */ /* 0x000ff00000041874 */
        /* <DEDUP_REMOVED lines=10> */
[----:B---3--:R-:W-:Y:S01]  /*3030*/  HMMA.16816.F32.BF16 R116, R16, R52, R40 ;  /* 0x000000341074723c */ /* 0x008fe20000041828 */
[----:B------:R-:W2:Y:S07]  /*3040*/  LDSM.16.M88.4 R40, [R2+0x7400] ;  /* 0x007400000228783b */ /* 0x000eae0000000200 */
[----:B----4-:R-:W-:Y:S08]  /*3050*/  HMMA.16816.F32.BF16 R76, R20, R56, R104 ;  /* 0x00000038144c723c */ /* 0x010ff00000041868 */
[C---:B-----5:R-:W-:Y:S08]  /*3060*/  HMMA.16816.F32.BF16 R92, R16.reuse, R12, R64 ;  /* 0x0000000c105c723c */ /* 0x060ff00000041840 */
[----:B------:R-:W-:Y:S08]  /*3070*/  HMMA.16816.F32.BF16 R84, R16, R48, R124 ;  /* 0x000000301054723c */ /* 0x000ff0000004187c */
[----:B------:R-:W-:Y:S08]  /*3080*/  HMMA.16816.F32.BF16 R104, R20, R58, R72 ;  /* 0x0000003a1468723c */ /* 0x000ff00000041848 */
[C---:B------:R-:W-:Y:S08]  /*3090*/  HMMA.16816.F32.BF16 R100, R16.reuse, R54, R144 ;  /* 0x000000361064723c */ /* 0x040ff00000041890 */
[----:B------:R-:W-:Y:S08]  /*30a0*/  HMMA.16816.F32.BF16 R88, R16, R14, R140 ;  /* 0x0000000e1058723c */ /* 0x000ff0000004188c */
[C---:B------:R-:W-:Y:S08]  /*30b0*/  HMMA.16816.F32.BF16 R124, R20.reuse, R52, R128 ;  /* 0x00000034147c723c */ /* 0x040ff00000041880 */
[C---:B------:R-:W-:Y:S01]  /*30c0*/  HMMA.16816.F32.BF16 R96, R20.reuse, R54, R68 ;  /* 0x000000361460723c */ /* 0x040fe20000041844 */
[----:B------:R-:W-:Y:S07]  /*30d0*/  LDSM.16.M88.4 R52, [R0+0x8000] ;  /* 0x008000000034783b */ /* 0x000fee0000000200 */
[C---:B------:R-:W-:Y:S08]  /*30e0*/  HMMA.16816.F32.BF16 R72, R20.reuse, R12, R132 ;  /* 0x0000000c1448723c */ /* 0x040ff00000041884 */
[----:B------:R-:W-:Y:S01]  /*30f0*/  HMMA.16816.F32.BF16 R64, R20, R14, R44 ;  /* 0x0000000e1440723c */ /* 0x000fe2000004182c */
[----:B------:R-:W3:Y:S04]  /*3100*/  LDSM.16.M88.4 R12, [R26+0x5000] ;  /* 0x005000001a0c783b */ /* 0x000ee80000000200 */
[----:B------:R-:W-:Y:S03]  /*3110*/  LDSM.16.M88.4 R44, [R0+0x8800] ;  /* 0x00880000002c783b */ /* 0x000fe60000000200 */
[C---:B------:R-:W-:Y:S08]  /*3120*/  HMMA.16816.F32.BF16 R120, R16.reuse, R56, R60 ;  /* 0x000000381078723c */ /* 0x040ff0000004183c */
[C---:B------:R-:W-:Y:S08]  /*3130*/  HMMA.16816.F32.BF16 R108, R16.reuse, R58, R108 ;  /* 0x0000003a106c723c */ /* 0x040ff0000004186c */
[----:B------:R-:W-:Y:S01]  /*3140*/  HMMA.16816.F32.BF16 R80, R16, R50, R80 ;  /* 0x000000321050723c */ /* 0x000fe20000041850 */
[----:B------:R-:W4:Y:S07]  /*3150*/  LDSM.16.M88.4 R16, [R26+0x4000] ;  /* 0x004000001a10783b */ /* 0x000f2e0000000200 */
[C---:B------:R-:W-:Y:S08]  /*3160*/  HMMA.16816.F32.BF16 R60, R20.reuse, R48, R136 ;  /* 0x00000030143c723c */ /* 0x040ff00000041888 */
        /* <DEDUP_REMOVED lines=8> */
[C---:B------:R-:W-:Y:S08]  /*31f0*/  HMMA.16816.F32.BF16 R128, R4.reuse, R36, R92 ;  /* 0x000000240480723c */ /* 0x040ff0000004185c */
        /* <DEDUP_REMOVED lines=9> */
[----:B------:R-:W-:Y:S08]  /*3290*/  HMMA.16816.F32.BF16 R84, R8, R32, R60 ;  /* 0x000000200854723c */ /* 0x000ff0000004183c */
[----:B------:R-:W-:Y:S01]  /*32a0*/  HMMA.16816.F32.BF16 R100, R4, R34, R80 ;  /* 0x000000220464723c */ /* 0x000fe20000041850 */
[----:B------:R-:W-:Y:S07]  /*32b0*/  LDSM.16.M88.4 R4, [R3+0x5000] ;  /* 0x005000000304783b */ /* 0x000fee0000000200 */
[C---:B------:R-:W-:Y:S08]  /*32c0*/  HMMA.16816.F32.BF16 R112, R8.reuse, R40, R124 ;  /* 0x000000280870723c */ /* 0x040ff0000004187c */
[C---:B------:R-:W-:Y:S01]  /*32d0*/  HMMA.16816.F32.BF16 R108, R8.reuse, R42, R96 ;  /* 0x0000002a086c723c */ /* 0x040fe20000041860 */
[----:B------:R-:W-:Y:S07]  /*32e0*/  LDSM.16.M88.4 R40, [R2+0x8800] ;  /* 0x008800000228783b */ /* 0x000fee0000000200 */
[----:B------:R-:W-:Y:S01]  /*32f0*/  HMMA.16816.F32.BF16 R60, R8, R34, R56 ;  /* 0x00000022083c723c */ /* 0x000fe20000041838 */
[----:B------:R1:W-:Y:S04]  /*3300*/  LDSM.16.M88.4 R8, [R3+0x4000] ;  /* 0x004000000308783b */ /* 0x0003e80000000200 */
[----:B------:R-:W-:Y:S03]  /*3310*/  LDSM.16.M88.4 R32, [R2+0x8400] ;  /* 0x008400000220783b */ /* 0x000fe60000000200 */
[-C--:B---3--:R-:W-:Y:S01]  /*3320*/  HMMA.16816.F32.BF16 R36, R12, R52.reuse, R20 ;  /* 0x000000340c24723c */ /* 0x088fe20000041814 */
[----:B------:R-:W2:Y:S07]  /*3330*/  LDSM.16.M88.4 R20, [R2+0x8000] ;  /* 0x008000000214783b */ /* 0x000eae0000000200 */
[----:B----4-:R-:W-:Y:S08]  /*3340*/  HMMA.16816.F32.BF16 R56, R16, R52, R68 ;  /* 0x000000341038723c */ /* 0x010ff00000041844 */
[----:B------:R-:W-:Y:S01]  /*3350*/  HMMA.16816.F32.BF16 R64, R12, R54, R120 ;  /* 0x000000360c40723c */ /* 0x000fe20000041878 */
[----:B-1----:R-:W-:-:S05]  /*3360*/  VIADD R3, R0, 0x11 ;  /* 0x0000001100037836 */ /* 0x002fca0000000000 */
[----:B------:R-:W-:Y:S02]  /*3370*/  ISETP.GE.AND P4, PT, R3, R24, PT ;  /* 0x000000180300720c */ /* 0x000fe40003f86270 */
[----:B------:R-:W-:Y:S01]  /*3380*/  HMMA.16816.F32.BF16 R68, R16, R54, R76 ;  /* 0x000000361044723c */ /* 0x000fe2000004184c */
[----:B------:R1:W3:Y:S01]  /*3390*/  LDSM.16.M88.4 R52, [R2+0x8c00] ;  /* 0x008c00000234783b */ /* 0x0002e20000000200 */
[----:B------:R-:W-:-:S06]  /*33a0*/  DEPBAR.LE SB0, 0x0 ;  /* 0x000080000000791a */ /* 0x000fcc0000000000 */
[----:B-----5:R-:W-:Y:S08]  /*33b0*/  HMMA.16816.F32.BF16 R96, R12, R28, R116 ;  /* 0x0000001c0c60723c */ /* 0x020ff00000041874 */
[C---:B------:R-:W-:Y:S08]  /*33c0*/  HMMA.16816.F32.BF16 R116, R16.reuse, R44, R104 ;  /* 0x0000002c1074723c */ /* 0x040ff00000041868 */
[----:B------:R-:W-:Y:S01]  /*33d0*/  HMMA.16816.F32.BF16 R104, R16, R46, R92 ;  /* 0x0000002e1068723c */ /* 0x000fe2000004185c */
[----:B-1----:R-:W-:-:S05]  /*33e0*/  VIADD R2, R0, 0x1 ;  /* 0x0000000100027836 */ /* 0x002fca0000000000 */
[-C--:B------:R-:W-:Y:S01]  /*33f0*/  ISETP.GE.AND P1, PT, R2, R24.reuse, PT ;  /* 0x000000180200720c */ /* 0x080fe20003f26270 */
[----:B------:R-:W-:Y:S01]  /*3400*/  VIADD R2, R0, 0x8 ;  /* 0x0000000800027836 */ /* 0x000fe20000000000 */
[----:B------:R-:W-:Y:S04]  /*3410*/  HMMA.16816.F32.BF16 R72, R12, R48, R136 ;  /* 0x000000300c48723c */ /* 0x000fe80000041888 */
[----:B------:R-:W-:Y:S01]  /*3420*/  ISETP.GE.AND P0, PT, R2, R24, PT ;  /* 0x000000180200720c */ /* 0x000fe20003f06270 */
[----:B------:R-:W-:-:S03]  /*3430*/  VIADD R2, R0, 0x18 ;  /* 0x0000001800027836 */ /* 0x000fc60000000000 */
[----:B------:R-:W-:Y:S02]  /*3440*/  HMMA.16816.F32.BF16 R92, R16, R28, R84 ;  /* 0x0000001c105c723c */ /* 0x000fe40000041854 */
[----:B------:R-:W-:Y:S01]  /*3450*/  ISETP.GE.AND P3, PT, R2, R24, PT ;  /* 0x000000180200720c */ /* 0x000fe20003f66270 */
[----:B------:R-:W-:-:S05]  /*3460*/  VIADD R2, R0, 0x19 ;  /* 0x0000001900027836 */ /* 0x000fca0000000000 */
[----:B------:R-:W-:Y:S08]  /*3470*/  HMMA.16816.F32.BF16 R100, R12, R30, R100 ;  /* 0x0000001e0c64723c */ /* 0x000ff00000041864 */
[C---:B------:R-:W-:Y:S08]  /*3480*/  HMMA.16816.F32.BF16 R112, R16.reuse, R48, R112 ;  /* 0x000000301070723c */ /* 0x040ff00000041870 */
[C---:B------:R-:W-:Y:S08]  /*3490*/  HMMA.16816.F32.BF16 R108, R16.reuse, R50, R108 ;  /* 0x00000032106c723c */ /* 0x040ff0000004186c */
[----:B------:R-:W-:Y:S08]  /*34a0*/  HMMA.16816.F32.BF16 R84, R16, R30, R60 ;  /* 0x0000001e1054723c */ /* 0x000ff0000004183c */
[-C--:B--2---:R-:W-:Y:S08]  /*34b0*/  HMMA.16816.F32.BF16 R28, R4, R20.reuse, R36 ;  /* 0x00000014041c723c */ /* 0x084ff00000041824 */
[----:B------:R-:W-:Y:S08]  /*34c0*/  HMMA.16816.F32.BF16 R16, R8, R20, R56 ;  /* 0x000000140810723c */ /* 0x000ff00000041838 */
[----:B------:R-:W-:Y:S03]  /*34d0*/  HMMA.16816.F32.BF16 R76, R12, R50, R132 ;  /* 0x000000320c4c723c */ /* 0x000fe60000041884 */
[----:B------:R-:W-:-:S02]  /*34e0*/  FSEL R28, R28, -INF , !P2 ;  /* 0xff8000001c1c7808 */ /* 0x000fc40005000000 */
[----:B------:R-:W-:-:S03]  /*34f0*/  FSEL R29, R29, -INF , !P1 ;  /* 0xff8000001d1d7808 */ /* 0x000fc60004800000 */
        /* <DEDUP_REMOVED lines=8> */
[----:B------:R-:W-:Y:S08]  /*3580*/  HMMA.16816.F32.BF16 R20, R8, R22, R68 ;  /* 0x000000160814723c */ /* 0x000ff00000041844 */
[----:B------:R-:W-:Y:S01]  /*3590*/  HMMA.16816.F32.BF16 R44, R4, R32, R72 ;  /* 0x00000020042c723c */ /* 0x000fe20000041848 */
[----:B------:R-:W-:Y:S02]  /*35a0*/  FSEL R72, R30, -INF , !P2 ;  /* 0xff8000001e487808 */ /* 0x000fe40005000000 */
[----:B------:R-:W-:-:S02]  /*35b0*/  FSEL R74, R16, -INF , !P2 ;  /* 0xff800000104a7808 */ /* 0x000fc40005000000 */
[----:B------:R-:W-:Y:S02]  /*35c0*/  FSEL R73, R17, -INF , !P1 ;  /* 0xff80000011497808 */ /* 0x000fe40004800000 */
[----:B------:R-:W-:Y:S01]  /*35d0*/  FSEL R25, R36, -INF , !P0 ;  /* 0xff80000024197808 */ /* 0x000fe20004000000 */
[----:B---3--:R-:W-:Y:S01]  /*35e0*/  HMMA.16816.F32.BF16 R64, R4, R52, R96 ;  /* 0x000000340440723c */ /* 0x008fe20000041860 */
[----:B------:R-:W-:Y:S02]  /*35f0*/  FSEL R97, R18, -INF , !P2 ;  /* 0xff80000012617808 */ /* 0x000fe40005000000 */
[----:B------:R-:W-:Y:S01]  /*3600*/  ISETP.GE.AND P2, PT, R2, R24, PT ;  /* 0x000000180200720c */ /* 0x000fe20003f46270 */
[----:B------:R-:W-:Y:S01]  /*3610*/  VIADD R2, R0, 0x20 ;  /* 0x0000002000027836 */ /* 0x000fe20000000000 */
        /* <DEDUP_REMOVED lines=9> */
[----:B------:R-:W-:Y:S01]  /*36b0*/  ISETP.GE.AND P0, PT, R2, R24, PT ;  /* 0x000000180200720c */ /* 0x000fe20003f06270 */
[----:B------:R-:W-:Y:S01]  /*36c0*/  VIADD R2, R0, 0x28 ;  /* 0x0000002800027836 */ /* 0x000fe20000000000 */
[----:B------:R-:W-:Y:S02]  /*36d0*/  FSEL R22, R39, -INF , !P6 ;  /* 0xff80000027167808 */ /* 0x000fe40007000000 */
[----:B------:R-:W-:-:S02]  /*36e0*/  FSEL R20, R37, -INF , !P6 ;  /* 0xff80000025147808 */ /* 0x000fc40007000000 */
[----:B------:R-:W-:Y:S01]  /*36f0*/  FSEL R46, R46, -INF , !P5 ;  /* 0xff8000002e2e7808 */ /* 0x000fe20006800000 */
[C---:B------:R-:W-:Y:S01]  /*3700*/  HMMA.16816.F32.BF16 R60, R4.reuse, R40, R80 ;  /* 0x00000028043c723c */ /* 0x040fe20000041850 */
        /* <DEDUP_REMOVED lines=14> */
[C---:B------:R-:W-:Y:S01]  /*37f0*/  HMMA.16816.F32.BF16 R4, R8.reuse, R34, R108 ;  /* 0x000000220804723c */ /* 0x040fe2000004186c */
[----:B------:R-:W-:Y:S02]  /*3800*/  FSEL R35, R23, -INF , !P6 ;  /* 0xff80000017237808 */ /* 0x000fe40007000000 */
[----:B------:R-:W-:Y:S02]  /*3810*/  FSEL R23, R21, -INF , !P6 ;  /* 0xff80000015177808 */ /* 0x000fe40007000000 */
[----:B------:R-:W-:Y:S01]  /*3820*/  ISETP.GE.AND P6, PT, R2, R24, PT ;  /* 0x000000180200720c */ /* 0x000fe20003fc6270 */
[----:B------:R-:W-:Y:S01]  /*3830*/  VIADD R2, R0, 0x29 ;  /* 0x0000002900027836 */ /* 0x000fe20000000000 */
        /* <DEDUP_REMOVED lines=12> */
[----:B------:R-:W-:Y:S02]  /*3900*/  FSEL R129, R7, -INF , !P2 ;  /* 0xff80000007817808 */ /* 0x000fe40005000000 */
[----:B------:R-:W-:Y:S02]  /*3910*/  FSEL R125, R5, -INF , !P2 ;  /* 0xff800000057d7808 */ /* 0x000fe40005000000 */
        /* <DEDUP_REMOVED lines=34> */
[----:B------:R-:W-:Y:S01]  /*3b40*/  FSEL R246, R9, -INF , !P1 ;  /* 0xff80000009f67808 */ /* 0x000fe20004800000 */
[----:B------:R-:W-:Y:S06]  /*3b50*/  @!P0 BRA `(.L_x_479) ;  /* 0x0000000000c48947 */ /* 0x000fec0003800000 */
[----:B------:R-:W1:Y:S01]  /*3b60*/  LDCU UR4, c[0x0][0x440] ;  /* 0x00008800ff0477ac */ /* 0x000e620008000800 */
[----:B------:R-:W-:Y:S01]  /*3b70*/  VIADD R6, R155, 0xfffffffe ;  /* 0xfffffffe9b067836 */ /* 0x000fe20000000000 */
[----:B------:R-:W-:Y:S03]  /*3b80*/  BSSY.RECONVERGENT B0, `(.L_x_480) ;  /* 0x000002d000007945 */ /* 0x000fe60003800200 */
        /* <DEDUP_REMOVED lines=43> */
.L_x_481:
[----:B------:R3:W-:Y:S02]  /*3e40*/  STS.128 [R219+0x8800], RZ ;  /* 0x008800ffdb007388 */ /* 0x0007e40000000c00 */
.L_x_482:
[----:B------:R-:W-:Y:S05]  /*3e50*/  BSYNC.RECONVERGENT B0 ;  /* 0x0000000000007941 */ /* 0x000fea0003800200 */
.L_x_480:
[----:B------:R-:W0:Y:S02]  /*3e60*/  LDGDEPBAR ;  /* 0x00000000000079af */ /* 0x000e240000000000 */
.L_x_479:
[----:B-12---:R-:W-:Y:S01]  /*3e70*/  FMNMX3.FTZ R3, R74, R73, R36, !PT ;  /* 0x000000494a037276 */ /* 0x006fe20007810024 */
[----:B------:R-:W1:Y:S01]  /*3e80*/  LDCU UR4, c[0x0][0x3e0] ;  /* 0x00007c00ff0477ac */ /* 0x000e620008000800 */
[----:B------:R-:W-:Y:S01]  /*3e90*/  FMNMX3.FTZ R2, R97, R96, R38, !PT ;  /* 0x0000006061027276 */ /* 0x000fe20007810026 */
[----:B------:R-:W-:Y:S01]  /*3ea0*/  IMAD.SHL.U32 R124, R155, 0x2, RZ ;  /* 0x000000029b7c7824 */ /* 0x000fe200078e00ff */
[----:B------:R-:W-:Y:S01]  /*3eb0*/  FMNMX3.FTZ R0, R28, R29, R25, !PT ;  /* 0x0000001d1c007276 */ /* 0x000fe20007810019 */
[C---:B------:R-:W-:Y:S01]  /*3ec0*/  VIADD R13, R220.reuse, 0x9e3779b9 ;  /* 0x9e3779b9dc0d7836 */ /* 0x040fe20000000000 */
[----:B------:R-:W-:Y:S01]  /*3ed0*/  FMNMX3.FTZ R5, R3, R23, R128, !PT ;  /* 0x0000001703057276 */ /* 0x000fe20007810080 */
[----:B------:R-:W-:Y:S01]  /*3ee0*/  VIADD R12, R220, 0x3c6ef372 ;  /* 0x3c6ef372dc0c7836 */ /* 0x000fe20000000000 */
[----:B------:R-:W-:Y:S01]  /*3ef0*/  FMNMX3.FTZ R3, R2, R35, R131, !PT ;  /* 0x0000002302037276 */ /* 0x000fe20007810083 */
[C---:B------:R-:W-:Y:S01]  /*3f00*/  VIADD R225, R221.reuse, 0x76cf5d0a ;  /* 0x76cf5d0adde17836 */ /* 0x040fe20000000000 */
[----:B------:R-:W-:Y:S01]  /*3f10*/  FMNMX3.FTZ R2, R0, R20, R44, !PT ;  /* 0x0000001400027276 */ /* 0x000fe2000781002c */
[----:B------:R-:W-:Y:S01]  /*3f20*/  VIADD R224, R221, 0x32370b8f ;  /* 0x32370b8fdde07836 */ /* 0x000fe20000000000 */
        /* <DEDUP_REMOVED lines=11> */
[----:B------:R-:W-:Y:S01]  /*3fe0*/  STL [R1+0x80], R236 ;  /* 0x000080ec01007387 */ /* 0x000fe20000100800 */
[----:B------:R-:W-:Y:S01]  /*3ff0*/  FMNMX3.FTZ R3, R3, R234, R230, !PT ;  /* 0x000000ea03037276 */ /* 0x000fe200078100e6 */
[----:B------:R-:W-:Y:S01]  /*4000*/  ULEA UR5, UR18, UR9, 0x18 ;  /* 0x0000000912057291 */ /* 0x000fe2000f8ec0ff */
[----:B------:R-:W-:Y:S01]  /*4010*/  FMNMX3.FTZ R2, R2, R179, R176, !PT ;  /* 0x000000b302027276 */ /* 0x000fe200078100b0 */
[----:B------:R-:W-:Y:S01]  /*4020*/  STL [R1+0x7c], R233 ;  /* 0x00007ce901007387 */ /* 0x000fe20000100800 */
[----:B------:R-:W-:Y:S01]  /*4030*/  FMNMX3.FTZ R0, R0, R47, R40, !PT ;  /* 0x0000002f00007276 */ /* 0x000fe20007810028 */
[----:B------:R-:W-:Y:S01]  /*4040*/  VIADD R215, R220, 0xb54cda56 ;  /* 0xb54cda56dcd77836 */ /* 0x000fe20000000000 */
[----:B------:R-:W-:Y:S01]  /*4050*/  FMNMX3.FTZ R5, R5, R127, R126, !PT ;  /* 0x0000007f05057276 */ /* 0x000fe2000781007e */
[----:B------:R-:W-:Y:S01]  /*4060*/  STL [R1+0x78], R226 ;  /* 0x000078e201007387 */ /* 0x000fe20000100800 */
[----:B------:R-:W-:-:S02]  /*4070*/  FMNMX3.FTZ R3, R3, R229, R250, !PT ;  /* 0x000000e503037276 */ /* 0x000fc400078100fa */
[----:B------:R-:W-:Y:S01]  /*4080*/  FMNMX3.FTZ R2, R2, R144, R240, !PT ;  /* 0x0000009002027276 */ /* 0x000fe200078100f0 */
[----:B------:R-:W-:Y:S01]  /*4090*/  STL [R1+0x74], R219 ;  /* 0x000074db01007387 */ /* 0x000fe20000100800 */
[----:B------:R-:W-:Y:S02]  /*40a0*/  FMNMX3.FTZ R0, R0, R39, R185, !PT ;  /* 0x0000002700007276 */ /* 0x000fe400078100b9 */
[----:B------:R-:W-:Y:S01]  /*40b0*/  FMNMX3.FTZ R5, R5, R125, R231, !PT ;  /* 0x0000007d05057276 */ /* 0x000fe200078100e7 */
[----:B------:R-:W-:Y:S01]  /*40c0*/  STL [R1+0x70], R214 ;  /* 0x000070d601007387 */ /* 0x000fe20000100800 */
[----:B------:R-:W-:Y:S02]  /*40d0*/  FMNMX3.FTZ R3, R3, R197, R249, !PT ;  /* 0x000000c503037276 */ /* 0x000fe400078100f9 */
[----:B------:R-:W-:Y:S01]  /*40e0*/  FMNMX3.FTZ R2, R2, R239, R238, !PT ;  /* 0x000000ef02027276 */ /* 0x000fe200078100ee */
[----:B------:R-:W-:Y:S01]  /*40f0*/  STL [R1+0x6c], R213 ;  /* 0x00006cd501007387 */ /* 0x000fe20000100800 */
[----:B------:R-:W-:-:S02]  /*4100*/  FMNMX3.FTZ R0, R0, R184, R178, !PT ;  /* 0x000000b800007276 */ /* 0x000fc400078100b2 */
[----:B------:R-:W-:Y:S01]  /*4110*/  FMNMX3.FTZ R5, R5, R232, R228, !PT ;  /* 0x000000e805057276 */ /* 0x000fe200078100e4 */
[----:B------:R-:W-:Y:S01]  /*4120*/  STL [R1+0x68], R212 ;  /* 0x000068d401007387 */ /* 0x000fe20000100800 */
[----:B------:R-:W-:Y:S02]  /*4130*/  FMNMX.FTZ R4, R252, R3, !PT ;  /* 0x00000003fc047209 */ /* 0x000fe40007810000 */
[----:B------:R-:W-:Y:S02]  /*4140*/  FMNMX.FTZ R3, R237, R2, !PT ;  /* 0x00000002ed037209 */ /* 0x000fe40007810000 */
[----:B------:R-:W-:Y:S01]  /*4150*/  FMNMX3.FTZ R0, R0, R177, R243, !PT ;  /* 0x000000b100007276 */ /* 0x000fe200078100f3 */
[----:B------:R-:W2:Y:S01]  /*4160*/  SHFL.BFLY PT, R6, R4, 0x2, 0x1f ;  /* 0x0c401f0004067f89 */ /* 0x000ea200000e0000 */
[----:B------:R-:W-:Y:S02]  /*4170*/  FMNMX3.FTZ R5, R5, R227, R248, !PT ;  /* 0x000000e305057276 */ /* 0x000fe400078100f8 */
[----:B------:R-:W-:Y:S01]  /*4180*/  FMNMX3.FTZ R0, R0, R244, R242, !PT ;  /* 0x000000f400007276 */ /* 0x000fe200078100f2 */
[----:B------:R-:W4:Y:S01]  /*4190*/  SHFL.BFLY PT, R8, R3, 0x2, 0x1f ;  /* 0x0c401f0003087f89 */ /* 0x000f2200000e0000 */
[----:B------:R-:W-:-:S02]  /*41a0*/  FMNMX3.FTZ R5, R5, R247, R245, !PT ;  /* 0x000000f705057276 */ /* 0x000fc400078100f5 */
[----:B------:R-:W-:Y:S01]  /*41b0*/  FMNMX.FTZ R2, R241, R0, !PT ;  /* 0x00000000f1027209 */ /* 0x000fe20007810000 */
[----:B-1----:R-:W-:Y:S01]  /*41c0*/  IMAD R0, R150, UR4, R153 ;  /* 0x0000000496007c24 */ /* 0x002fe2000f8e0299 */
[----:B------:R-:W-:Y:S01]  /*41d0*/  FMNMX.FTZ R5, R246, R5, !PT ;  /* 0x00000005f6057209 */ /* 0x000fe20007810000 */
[----:B------:R-:W1:Y:S01]  /*41e0*/  LDCU UR4, c[0x0][0x45c] ;  /* 0x00008b80ff0477ac */ /* 0x000e620008000800 */
[----:B------:R-:W-:Y:S01]  /*41f0*/  SHF.R.U32.HI R10, RZ, 0x5, R218 ;  /* 0x00000005ff0a7819 */ /* 0x000fe200000116da */
[----:B------:R-:W3:Y:S01]  /*4200*/  SHFL.BFLY PT, R145, R2, 0x2, 0x1f ;  /* 0x0c401f0002917f89 */ /* 0x000ee200000e0000 */
[----:B------:R-:W-:Y:S01]  /*4210*/  IMAD.SHL.U32 R0, R0, 0x20, RZ ;  /* 0x0000002000007824 */ /* 0x000fe200078e00ff */
[----:B------:R-:W-:Y:S02]  /*4220*/  LOP3.LUT R9, R218, 0x1f, RZ, 0xc0, !PT ;  /* 0x0000001fda097812 */ /* 0x000fe400078ec0ff */
[----:B------:R-:W1:Y:S01]  /*4230*/  SHFL.BFLY PT, R7, R5, 0x2, 0x1f ;  /* 0x0c401f0005077f89 */ /* 0x000e6200000e0000 */
[----:B------:R-:W-:Y:S01]  /*4240*/  IMAD R10, R151, 0x8, R10 ;  /* 0x00000008970a7824 */ /* 0x000fe200078e020a */
[----:B------:R-:W-:-:S02]  /*4250*/  IADD3 R9, P2, P1, R0, R27, R9 ;  /* 0x0000001b00097210 */ /* 0x000fc4000795e009 */
[----:B------:R-:W-:Y:S01]  /*4260*/  SHF.R.S32.HI R0, RZ, 0x1f, R0 ;  /* 0x0000001fff007819 */ /* 0x000fe20000011400 */
[----:B------:R-:W-:Y:S01]  /*4270*/  IMAD.WIDE.U32 R180, R10, -0x326172a9, RZ ;  /* 0xcd9e8d570ab47825 */ /* 0x000fe200078e00ff */
[----:B------:R-:W-:Y:S02]  /*4280*/  LOP3.LUT R16, R152, 0x120, R154, 0xf8, !PT ;  /* 0x0000012098107812 */ /* 0x000fe400078ef89a */
[----:B------:R-:W-:Y:S01]  /*4290*/  IADD3.X R0, PT, PT, R0, R148, RZ, P2, P1 ;  /* 0x0000009400007210 */ /* 0x000fe200017e24ff */
[----:B------:R-:W-:Y:S01]  /*42a0*/  IMAD.WIDE.U32 R138, R9, -0x2daee0ad, RZ ;  /* 0xd2511f53098a7825 */ /* 0x000fe200078e00ff */
[----:B--2---:R-:W-:Y:S02]  /*42b0*/  FMNMX.FTZ R6, R4, R6, !PT ;  /* 0x0000000604067209 */ /* 0x004fe40007810000 */
[----:B----4-:R-:W-:Y:S01]  /*42c0*/  FMNMX.FTZ R8, R3, R8, !PT ;  /* 0x0000000803087209 */ /* 0x010fe20007810000 */
[----:B------:R-:W-:Y:S01]  /*42d0*/  VIADD R3, R10, 0x4 ;  /* 0x000000040a037836 */ /* 0x000fe20000000000 */
[----:B------:R-:W-:Y:S01]  /*42e0*/  LOP3.LUT R4, R220, R0, R181, 0x96, !PT ;  /* 0x00000000dc047212 */ /* 0x000fe200078e96b5 */
[----:B------:R-:W2:Y:S01]  /*42f0*/  SHFL.BFLY PT, R147, R6, 0x1, 0x1f ;  /* 0x0c201f0006937f89 */ /* 0x000ea200000e0000 */
[----:B------:R-:W-:Y:S01]  /*4300*/  LEA R182, R16, UR5, 0x1 ;  /* 0x0000000510b67c11 */ /* 0x000fe2000f8e08ff */
[----:B------:R-:W-:-:S02]  /*4310*/  IMAD.WIDE.U32 R150, R3, -0x326172a9, RZ ;  /* 0xcd9e8d5703967825 */ /* 0x000fc400078e00ff */
[----:B------:R-:W4:Y:S01]  /*4320*/  SHFL.BFLY PT, R146, R8, 0x1, 0x1f ;  /* 0x0c201f0008927f89 */ /* 0x000f2200000e0000 */
[----:B---3--:R-:W-:Y:S01]  /*4330*/  FMNMX.FTZ R145, R2, R145, !PT ;  /* 0x0000009102917209 */ /* 0x008fe20007810000 */
[----:B------:R-:W-:Y:S01]  /*4340*/  VIADD R3, R124, 0xfffffffe ;  /* 0xfffffffe7c037836 */ /* 0x000fe20000000000 */
[----:B------:R-:W-:Y:S01]  /*4350*/  LOP3.LUT R0, R220, R0, R151, 0x96, !PT ;  /* 0x00000000dc007212 */ /* 0x000fe200078e9697 */
[----:B------:R-:W-:Y:S01]  /*4360*/  VIADD R2, R221, 0xbb67ae85 ;  /* 0xbb67ae85dd027836 */ /* 0x000fe20000000000 */
[----:B-1----:R-:W-:Y:S01]  /*4370*/  FMNMX.FTZ R7, R5, R7, !PT ;  /* 0x0000000705077209 */ /* 0x002fe20007810000 */
[----:B------:R-:W-:Y:S01]  /*4380*/  IMAD.WIDE.U32 R192, R4, -0x2daee0ad, RZ ;  /* 0xd2511f5304c07825 */ /* 0x000fe200078e00ff */
[----:B------:R-:W1:Y:S01]  /*4390*/  SHFL.BFLY PT, R11, R145, 0x1, 0x1f ;  /* 0x0c201f00910b7f89 */ /* 0x000e6200000e0000 */
[----:B------:R-:W-:Y:S02]  /*43a0*/  LOP3.LUT R3, R221, R3, R139, 0x96, !PT ;  /* 0x00000003dd037212 */ /* 0x000fe400078e968b */
[----:B------:R-:W-:Y:S01]  /*43b0*/  IMAD.WIDE.U32 R172, R0, -0x2daee0ad, RZ ;  /* 0xd2511f5300ac7825 */ /* 0x000fe200078e00ff */
[----:B------:R-:W3:Y:S01]  /*43c0*/  SHFL.BFLY PT, R148, R7, 0x1, 0x1f ;  /* 0x0c201f0007947f89 */ /* 0x000ee200000e0000 */
[----:B------:R-:W-:-:S02]  /*43d0*/  LOP3.LUT R0, R2, R138, R193, 0x96, !PT ;  /* 0x0000008a02007212 */ /* 0x000fc400078e96c1 */
[----:B------:R-:W-:Y:S01]  /*43e0*/  IMAD.WIDE.U32 R4, R3, -0x326172a9, RZ ;  /* 0xcd9e8d5703047825 */ /* 0x000fe200078e00ff */
[----:B------:R-:W-:Y:S01]  /*43f0*/  LOP3.LUT R2, R2, R138, R173, 0x96, !PT ;  /* 0x0000008a02027212 */ /* 0x000fe200078e96ad */
[----:B------:R-:W-:Y:S02]  /*4400*/  STL.64 [R1+0x38], R138 ;  /* 0x0000388a01007387 */ /* 0x000fe40000100a00 */
[----:B------:R-:W-:Y:S01]  /*4410*/  IMAD.WIDE.U32 R186, R0, -0x326172a9, RZ ;  /* 0xcd9e8d5700ba7825 */ /* 0x000fe200078e00ff */
[C-C-:B------:R-:W-:Y:S01]  /*4420*/  LOP3.LUT R9, R13.reuse, R180, R5.reuse, 0x96, !PT ;  /* 0x000000b40d097212 */ /* 0x140fe200078e9605 */
[----:B------:R-:W-:Y:S01]  /*4430*/  STL.64 [R1+0x50], R192 ;  /* 0x000050c001007387 */ /* 0x000fe20000100a00 */
[----:B--2---:R-:W-:Y:S01]  /*4440*/  FMNMX.FTZ R147, R6, R147, !PT ;  /* 0x0000009306937209 */ /* 0x004fe20007810000 */
[----:B------:R-:W-:Y:S01]  /*4450*/  IMAD.WIDE.U32 R174, R2, -0x326172a9, RZ ;  /* 0xcd9e8d5702ae7825 */ /* 0x000fe200078e00ff */
[----:B------:R-:W-:Y:S01]  /*4460*/  LOP3.LUT R2, R13, R150, R5, 0x96, !PT ;  /* 0x000000960d027212 */ /* 0x000fe200078e9605 */
[----:B------:R-:W-:Y:S01]  /*4470*/  STL.64 [R1+0x48], R172 ;  /* 0x000048ac01007387 */ /* 0x000fe20000100a00 */
[----:B------:R-:W-:-:S02]  /*4480*/  LOP3.LUT R0, R12, R4, R187, 0x96, !PT ;  /* 0x000000040c007212 */ /* 0x000fc400078e96bb */
[----:B------:R-:W-:Y:S01]  /*4490*/  LOP3.LUT R10, R12, R4, R175, 0x96, !PT ;  /* 0x000000040c0a7212 */ /* 0x000fe200078e96af */
[----:B------:R-:W-:Y:S01]  /*44a0*/  IMAD.WIDE.U32 R2, R2, -0x2daee0ad, RZ ;  /* 0xd2511f5302027825 */ /* 0x000fe200078e00ff */
[----:B----4-:R-:W-:Y:S01]  /*44b0*/  FMNMX.FTZ R146, R8, R146, !PT ;  /* 0x0000009208927209 */ /* 0x010fe20007810000 */
[----:B------:R-:W-:Y:S01]  /*44c0*/  STL.64 [R1+0x28], R186 ;  /* 0x000028ba01007387 */ /* 0x000fe20000100a00 */
[----:B-1----:R-:W-:Y:S01]  /*44d0*/  FMNMX.FTZ R145, R145, R11, !PT ;  /* 0x0000000b91917209 */ /* 0x002fe20007810000 */
[----:B------:R-:W-:Y:S01]  /*44e0*/  IMAD.WIDE.U32 R4, R9, -0x2daee0ad, RZ ;  /* 0xd2511f5309047825 */ /* 0x000fe200078e00ff */
[----:B------:R-:W-:Y:S01]  /*44f0*/  LOP3.LUT R6, R225, R172, R3, 0x96, !PT ;  /* 0x000000ace1067212 */ /* 0x000fe200078e9603 */
[----:B------:R-:W-:Y:S01]  /*4500*/  STL.64 [R1+0x30], R174 ;  /* 0x000030ae01007387 */ /* 0x000fe20000100a00 */
[----:B---3--:R-:W-:Y:S01]  /*4510*/  FMNMX.FTZ R148, R7, R148, !PT ;  /* 0x0000009407947209 */ /* 0x008fe20007810000 */
[----:B------:R-:W-:Y:S01]  /*4520*/  IMAD.WIDE.U32 R12, R0, -0x2daee0ad, RZ ;  /* 0xd2511f53000c7825 */ /* 0x000fe200078e00ff */
[----:B------:R-:W-:-:S03]  /*4530*/  LOP3.LUT R8, R225, R192, R5, 0x96, !PT ;  /* 0x000000c0e1087212 */ /* 0x000fc600078e9605 */
[C---:B------:R-:W-:Y:S01]  /*4540*/  FMUL.FTZ R0, R146.reuse, UR4 ;  /* 0x0000000492007c20 */ /* 0x040fe20008410000 */
[----:B------:R-:W-:Y:S01]  /*4550*/  FSETP.NEU.FTZ.AND P1, PT, R146, -INF , PT ;  /* 0xff8000009200780b */ /* 0x000fe20003f3d000 */
[----:B------:R-:W-:Y:S01]  /*4560*/  IMAD.WIDE.U32 R10, R10, -0x2daee0ad, RZ ;  /* 0xd2511f530a0a7825 */ /* 0x000fe200078e00ff */
[----:B------:R-:W-:Y:S01]  /*4570*/  LOP3.LUT R5, R224, R4, R13, 0x96, !PT ;  /* 0x00000004e0057212 */ /* 0x000fe200078e960d */
[----:B------:R-:W-:Y:S01]  /*4580*/  STL [R1+0x84], R146 ;  /* 0x0000849201007387 */ /* 0x000fe20000100800 */
[----:B------:R-:W-:Y:S01]  /*4590*/  FSEL R18, R0, RZ, P1 ;  /* 0x000000ff00127208 */ /* 0x000fe20000800000 */
[----:B------:R-:W-:Y:S01]  /*45a0*/  IMAD.WIDE.U32 R6, R6, -0x326172a9, RZ ;  /* 0xcd9e8d5706067825 */ /* 0x000fe200078e00ff */
[----:B------:R-:W-:Y:S01]  /*45b0*/  LOP3.LUT R2, R224, R2, R11, 0x96, !PT ;  /* 0x00000002e0027212 */ /* 0x000fe200078e960b */
[----:B------:R1:W-:Y:S01]  /*45c0*/  STL [R1+0x88], R145 ;  /* 0x0000889101007387 */ /* 0x0003e20000100800 */
[----:B------:R-:W-:Y:S01]  /*45d0*/  FSETP.NEU.FTZ.AND P1, PT, R145, -INF , PT ;  /* 0xff8000009100780b */ /* 0x000fe20003f3d000 */
[----:B------:R-:W-:Y:S01]  /*45e0*/  IMAD.WIDE.U32 R8, R8, -0x326172a9, RZ ;  /* 0xcd9e8d5708087825 */ /* 0x000fe200078e00ff */
[----:B------:R-:W-:-:S03]  /*45f0*/  LOP3.LUT R4, R223, R174, R7, 0x96, !PT ;  /* 0x000000aedf047212 */ /* 0x000fc600078e9607 */
[----:B------:R-:W-:Y:S01]  /*4600*/  FFMA.FTZ R0, R29, UR4, -R18 ;  /* 0x000000041d007c23 */ /* 0x000fe20008010812 */
[----:B------:R-:W2:Y:S01]  /*4610*/  LDSM.16.MT88.4 R48, [R182+0x9000] ;  /* 0x00900000b630783b */ /* 0x000ea20000004200 */
[----:B------:R-:W-:Y:S01]  /*4620*/  IMAD.WIDE.U32 R30, R5, -0x326172a9, RZ ;  /* 0xcd9e8d57051e7825 */ /* 0x000fe200078e00ff */
[----:B------:R-:W-:Y:S01]  /*4630*/  LOP3.LUT R9, R223, R186, R9, 0x96, !PT ;  /* 0x000000badf097212 */ /* 0x000fe200078e9609 */
[----:B------:R-:W-:Y:S01]  /*4640*/  MUFU.EX2 R226, R0 ;  /* 0x0000000000e27308 */ /* 0x000fe20000000800 */
[----:B------:R-:W-:Y:S01]  /*4650*/  LDSM.16.MT88.4 R84, [R182+0xa000] ;  /* 0x00a00000b654783b */ /* 0x000fe20000004200 */
[----:B------:R-:W-:Y:S01]  /*4660*/  IMAD.WIDE.U32 R2, R2, -0x326172a9, RZ ;  /* 0xcd9e8d5702027825 */ /* 0x000fe200078e00ff */
[----:B------:R-:W-:Y:S02]  /*4670*/  LOP3.LUT R7, R222, R8, R31, 0x96, !PT ;  /* 0x00000008de077212 */ /* 0x000fe400078e961f */
[----:B------:R-:W-:Y:S01]  /*4680*/  LDSM.16.MT88.4 R116, [R182+0xb000] ;  /* 0x00b00000b674783b */ /* 0x000fe20000004200 */
[----:B------:R-:W-:Y:S01]  /*4690*/  IMAD.WIDE.U32 R4, R4, -0x2daee0ad, RZ ;  /* 0xd2511f5304047825 */ /* 0x000fe200078e00ff */
[----:B------:R-:W-:-:S03]  /*46a0*/  LOP3.LUT R3, R222, R6, R3, 0x96, !PT ;  /* 0x00000006de037212 */ /* 0x000fc600078e9603 */
[----:B------:R-:W-:Y:S01]  /*46b0*/  IMAD.WIDE.U32 R8, R9, -0x2daee0ad, RZ ;  /* 0xd2511f5309087825 */ /* 0x000fe200078e00ff */
[----:B------:R-:W-:-:S03]  /*46c0*/  LOP3.LUT R6, R217, R10, R5, 0x96, !PT ;  /* 0x0000000ad9067212 */ /* 0x000fc600078e9605 */
[----:B------:R-:W-:Y:S01]  /*46d0*/  FFMA.FTZ R5, R25, UR4, -R18 ;  /* 0x0000000419057c23 */ /* 0x000fe20008010812 */
[----:B------:R-:W-:Y:S01]  /*46e0*/  IMAD.WIDE.U32 R26, R7, -0x2daee0ad, RZ ;  /* 0xd2511f53071a7825 */ /* 0x000fe200078e00ff */
[----:B------:R-:W-:Y:S02]  /*46f0*/  LOP3.LUT R13, R217, R12, R9, 0x96, !PT ;  /* 0x0000000cd90d7212 */ /* 0x000fe400078e9609 */
[----:B------:R3:W-:Y:S01]  /*4700*/  MUFU.EX2 R209, R5 ;  /* 0x0000000500d17308 */ /* 0x0007e20000000800 */
[----:B------:R-:W-:Y:S01]  /*4710*/  IMAD.WIDE.U32 R6, R6, -0x326172a9, RZ ;  /* 0xcd9e8d5706067825 */ /* 0x000fe200078e00ff */
[----:B------:R-:W-:-:S03]  /*4720*/  LOP3.LUT R11, R216, R8, R27, 0x96, !PT ;  /* 0x00000008d80b7212 */ /* 0x000fc600078e961b */
[----:B------:R-:W-:Y:S01]  /*4730*/  IMAD.WIDE.U32 R14, R3, -0x2daee0ad, RZ ;  /* 0xd2511f53030e7825 */ /* 0x000fe200078e00ff */
[----:B------:R-:W-:-:S03]  /*4740*/  LOP3.LUT R12, R251, R2, R7, 0x96, !PT ;  /* 0x00000002fb0c7212 */ /* 0x000fc600078e9607 */
[----:B------:R-:W-:Y:S01]  /*4750*/  FFMA.FTZ R3, R28, UR4, -R18 ;  /* 0x000000041c037c23 */ /* 0x000fe20008010812 */
[----:B------:R-:W4:Y:S01]  /*4760*/  LDC R7, c[0x0][0x4f8] ;  /* 0x00013e00ff077b82 */ /* 0x000f220000000800 */
[----:B------:R-:W-:Y:S01]  /*4770*/  IMAD.WIDE.U32 R24, R13, -0x326172a9, RZ ;  /* 0xcd9e8d570d187825 */ /* 0x000fe200078e00ff */
[----:B------:R-:W-:-:S03]  /*4780*/  LOP3.LUT R2, R216, R4, R15, 0x96, !PT ;  /* 0x00000004d8027212 */ /* 0x000fc600078e960f */
[----:B------:R-:W-:Y:S01]  /*4790*/  FMUL.FTZ R4, R145, UR4 ;  /* 0x0000000491047c20 */ /* 0x000fe20008410000 */
[----:B------:R1:W2:Y:S01]  /*47a0*/  MUFU.EX2 R219, R3 ;  /* 0x0000000300db7308 */ /* 0x0002a20000000800 */
[----:B------:R-:W-:Y:S02]  /*47b0*/  IMAD.IADD R29, R149, 0x1, R182 ;  /* 0x00000001951d7824 */ /* 0x000fe400078e02b6 */
[----:B------:R-:W-:Y:S01]  /*47c0*/  VIADD R149, R221, 0x646e171e ;  /* 0x646e171edd957836 */ /* 0x000fe20000000000 */
[----:B------:R-:W-:Y:S01]  /*47d0*/  FSEL R17, R4, RZ, P1 ;  /* 0x000000ff04117208 */ /* 0x000fe20000800000 */
[----:B------:R-:W-:Y:S01]  /*47e0*/  FFMA.FTZ R4, R20, UR4, -R18 ;  /* 0x0000000414047c23 */ /* 0x000fe20008010812 */
[----:B------:R-:W-:Y:S01]  /*47f0*/  FSETP.NEU.FTZ.AND P1, PT, R148, -INF , PT ;  /* 0xff8000009400780b */ /* 0x000fe20003f3d000 */
[----:B------:R-:W2:Y:S02]  /*4800*/  LDSM.16.MT88.4 R76, [R29+0x9000] ;  /* 0x009000001d4c783b */ /* 0x000ea40000004200 */
[----:B------:R1:W2:Y:S01]  /*4810*/  MUFU.EX2 R188, R4 ;  /* 0x0000000400bc7308 */ /* 0x0002a20000000800 */
[----:B---3--:R-:W-:Y:S01]  /*4820*/  FFMA.FTZ R5, R72, UR4, -R17 ;  /* 0x0000000448057c23 */ /* 0x008fe20008010811 */
[----:B------:R-:W3:Y:S01]  /*4830*/  LDSM.16.MT88.4 R88, [R29+0xa000] ;  /* 0x00a000001d58783b */ /* 0x000ee20000004200 */
[----:B-1----:R-:W-:-:S02]  /*4840*/  IMAD.WIDE.U32 R2, R2, -0x326172a9, RZ ;  /* 0xcd9e8d5702027825 */ /* 0x002fc400078e00ff */
[----:B------:R1:W-:Y:S01]  /*4850*/  MUFU.EX2 R213, R5 ;  /* 0x0000000500d57308 */ /* 0x0003e20000000800 */
[----:B------:R-:W3:Y:S01]  /*4860*/  LDSM.16.MT88.4 R120, [R29+0xb000] ;  /* 0x00b000001d78783b */ /* 0x000ee20000004200 */
[----:B------:R-:W-:Y:S01]  /*4870*/  IMAD.MOV.U32 R8, RZ, RZ, R2 ;  /* 0x000000ffff087224 */ /* 0x000fe200078e0002 */
[----:B------:R-:W-:Y:S02]  /*4880*/  PRMT R9, R2, 0x7771, RZ ;  /* 0x0000777102097816 */ /* 0x000fe400000000ff */
[----:B------:R-:W-:Y:S01]  /*4890*/  LOP3.LUT R0, R215, R6, R3, 0x96, !PT ;  /* 0x00000006d7007212 */ /* 0x000fe200078e9603 */
[--C-:B------:R-:W-:Y:S01]  /*48a0*/  FFMA.FTZ R3, R32, UR4, -R17.reuse ;  /* 0x0000000420037c23 */ /* 0x100fe20008010811 */
[C---:B------:R-:W-:Y:S02]  /*48b0*/  PRMT R4, R2.reuse, 0x7773, RZ ;  /* 0x0000777302047816 */ /* 0x040fe400000000ff */
[----:B------:R-:W-:Y:S01]  /*48c0*/  PRMT R2, R2, 0x7772, RZ ;  /* 0x0000777202027816 */ /* 0x000fe200000000ff */
[----:B------:R1:W-:Y:S01]  /*48d0*/  MUFU.EX2 R203, R3 ;  /* 0x0000000300cb7308 */ /* 0x0003e20000000800 */
[----:B----4-:R-:W-:Y:S01]  /*48e0*/  LOP3.LUT R16, R7, 0xff, RZ, 0xc0, !PT ;  /* 0x000000ff07107812 */ /* 0x010fe200078ec0ff */
[--C-:B------:R-:W-:Y:S01]  /*48f0*/  FFMA.FTZ R7, R33, UR4, -R17.reuse ;  /* 0x0000000421077c23 */ /* 0x100fe20008010811 */
[----:B------:R-:W-:Y:S01]  /*4900*/  PRMT R10, R2, 0x5410, R4 ;  /* 0x00005410020a7816 */ /* 0x000fe20000000004 */
[----:B------:R-:W-:Y:S01]  /*4910*/  FFMA.FTZ R2, R22, UR4, -R17 ;  /* 0x0000000416027c23 */ /* 0x000fe20008010811 */
[C---:B-1----:R-:W-:Y:S01]  /*4920*/  PRMT R5, R0.reuse, 0x7632, R5 ;  /* 0x0000763200057816 */ /* 0x042fe20000000005 */
[----:B------:R-:W1:Y:S01]  /*4930*/  MUFU.EX2 R214, R7 ;  /* 0x0000000700d67308 */ /* 0x000e620000000800 */
[----:B------:R-:W-:Y:S01]  /*4940*/  LOP3.LUT R6, R0, 0xff, RZ, 0xc0, !PT ;  /* 0x000000ff00067812 */ /* 0x000fe200078ec0ff */
[----:B------:R-:W-:Y:S01]  /*4950*/  IMAD R16, R16, 0x10000, R16 ;  /* 0x0001000010107824 */ /* 0x000fe200078e0210 */
[----:B------:R-:W-:Y:S01]  /*4960*/  SHF.R.U32.HI R4, RZ, 0x18, R0 ;  /* 0x00000018ff047819 */ /* 0x000fe20000011600 */
[----:B------:R4:W3:Y:S01]  /*4970*/  MUFU.EX2 R196, R2 ;  /* 0x0000000200c47308 */ /* 0x0008e20000000800 */
[----:B------:R-:W-:-:S04]  /*4980*/  LOP3.LUT R3, R8, 0xff, RZ, 0xc0, !PT ;  /* 0x000000ff08037812 */ /* 0x000fc800078ec0ff */
[----:B------:R-:W-:Y:S02]  /*4990*/  PRMT R8, R3, 0x5410, R9 ;  /* 0x0000541003087816 */ /* 0x000fe40000000009 */
[----:B------:R-:W-:Y:S02]  /*49a0*/  LOP3.LUT R3, R10, 0xff00ff, RZ, 0xc0, !PT ;  /* 0x00ff00ff0a037812 */ /* 0x000fe400078ec0ff */
[----:B----4-:R-:W-:Y:S02]  /*49b0*/  LOP3.LUT R2, R0, 0xffff, RZ, 0xc0, !PT ;  /* 0x0000ffff00027812 */ /* 0x010fe400078ec0ff */
[----:B------:R-:W-:Y:S02]  /*49c0*/  LOP3.LUT R0, R5, 0xff, RZ, 0xc0, !PT ;  /* 0x000000ff05007812 */ /* 0x000fe400078ec0ff */
[----:B------:R-:W-:Y:S02]  /*49d0*/  SHF.R.U32.HI R2, RZ, 0x8, R2 ;  /* 0x00000008ff027819 */ /* 0x000fe40000011602 */
[----:B--2---:R-:W-:-:S02]  /*49e0*/  F2FP.BF16.F32.PACK_AB R5, R226, R219 ;  /* 0x000000dbe205723e */ /* 0x004fc400000010ff */
[----:B------:R-:W-:Y:S02]  /*49f0*/  PRMT R9, R6, 0x5410, R2 ;  /* 0x0000541006097816 */ /* 0x000fe40000000002 */
[----:B------:R-:W-:Y:S02]  /*4a00*/  PRMT R6, R0, 0x5410, R4 ;  /* 0x0000541000067816 */ /* 0x000fe40000000004 */
[--C-:B------:R-:W-:Y:S02]  /*4a10*/  HSET2.LE.AND R0, R8, R16.reuse, PT ;  /* 0x0000001008007233 */ /* 0x100fe40003803000 */
[----:B------:R-:W-:Y:S02]  /*4a20*/  F2FP.BF16.F32.PACK_AB R2, R188, R209 ;  /* 0x000000d1bc02723e */ /* 0x000fe400000010ff */
[--C-:B------:R-:W-:Y:S02]  /*4a30*/  HSET2.LE.AND R4, R9, R16.reuse, PT ;  /* 0x0000001009047233 */ /* 0x100fe40003803000 */
[----:B------:R-:W-:-:S02]  /*4a40*/  HSET2.LE.AND R8, R6, R16, PT ;  /* 0x0000001006087233 */ /* 0x000fc40003803000 */
[----:B-1----:R-:W-:Y:S02]  /*4a50*/  F2FP.BF16.F32.PACK_AB R9, R214, R213 ;  /* 0x000000d5d609723e */ /* 0x002fe400000010ff */
[----:B------:R-:W-:Y:S01]  /*4a60*/  LOP3.LUT R6, R2, R0, RZ, 0xc0, !PT ;  /* 0x0000000002067212 */ /* 0x000fe200078ec0ff */
[----:B------:R-:W-:Y:S01]  /*4a70*/  FMUL.FTZ R0, R148, UR4 ;  /* 0x0000000494007c20 */ /* 0x000fe20008410000 */
[----:B------:R-:W-:Y:S02]  /*4a80*/  HSET2.LE.AND R3, R3, R16, PT ;  /* 0x0000001003037233 */ /* 0x000fe40003803000 */
[----:B------:R-:W-:Y:S02]  /*4a90*/  LOP3.LUT R4, R5, R4, RZ, 0xc0, !PT ;  /* 0x0000000405047212 */ /* 0x000fe400078ec0ff */
[----:B---3--:R-:W-:Y:S02]  /*4aa0*/  F2FP.BF16.F32.PACK_AB R7, R196, R203 ;  /* 0x000000cbc407723e */ /* 0x008fe400000010ff */
[----:B------:R-:W-:Y:S01]  /*4ab0*/  LOP3.LUT R5, R9, R8, RZ, 0xc0, !PT ;  /* 0x0000000809057212 */ /* 0x000fe200078ec0ff */
[----:B------:R-:W-:Y:S01]  /*4ac0*/  IMAD.WIDE.U32 R8, R11, -0x326172a9, RZ ;  /* 0xcd9e8d570b087825 */ /* 0x000fe200078e00ff */
[----:B------:R-:W-:-:S02]  /*4ad0*/  FSEL R19, R0, RZ, P1 ;  /* 0x000000ff00137208 */ /* 0x000fc40000800000 */
[----:B------:R-:W-:Y:S01]  /*4ae0*/  LOP3.LUT R7, R7, R3, RZ, 0xc0, !PT ;  /* 0x0000000307077212 */ /* 0x000fe200078ec0ff */
[----:B------:R-:W-:Y:S01]  /*4af0*/  IMAD.WIDE.U32 R2, R12, -0x2daee0ad, RZ ;  /* 0xd2511f530c027825 */ /* 0x000fe200078e00ff */
[----:B------:R-:W-:-:S03]  /*4b00*/  PRMT R21, R8, 0x7771, RZ ;  /* 0x0000777108157816 */ /* 0x000fc600000000ff */
[--C-:B------:R-:W-:Y:S01]  /*4b10*/  FFMA.FTZ R11, R36, UR4, -R19.reuse ;  /* 0x00000004240b7c23 */ /* 0x100fe20008010813 */
[C---:B------:R-:W-:Y:S01]  /*4b20*/  PRMT R13, R8.reuse, 0x7773, RZ ;  /* 0x00007773080d7816 */ /* 0x040fe200000000ff */
[----:B------:R-:W-:Y:S01]  /*4b30*/  IMAD.MOV.U32 R15, RZ, RZ, R8 ;  /* 0x000000ffff0f7224 */ /* 0x000fe200078e0008 */
[----:B------:R-:W-:Y:S01]  /*4b40*/  PRMT R12, R8, 0x7772, RZ ;  /* 0x00007772080c7816 */ /* 0x000fe200000000ff */
[----:B------:R-:W-:Y:S01]  /*4b50*/  FFMA.FTZ R8, R74, UR4, -R19 ;  /* 0x000000044a087c23 */ /* 0x000fe20008010813 */
[----:B------:R-:W-:Y:S01]  /*4b60*/  FSETP.NEU.FTZ.AND P1, PT, R147, -INF , PT ;  /* 0xff8000009300780b */ /* 0x000fe20003f3d000 */
[----:B------:R1:W-:Y:S01]  /*4b70*/  MUFU.EX2 R212, R11 ;  /* 0x0000000b00d47308 */ /* 0x0003e20000000800 */
[----:B------:R-:W-:Y:S01]  /*4b80*/  LOP3.LUT R3, R149, R14, R3, 0x96, !PT ;  /* 0x0000000e95037212 */ /* 0x000fe200078e9603 */
[----:B------:R-:W-:Y:S01]  /*4b90*/  IMAD.MOV.U32 R14, RZ, RZ, R2 ;  /* 0x000000ffff0e7224 */ /* 0x000fe200078e0002 */
[C---:B------:R-:W-:Y:S01]  /*4ba0*/  PRMT R20, R2.reuse, 0x7771, RZ ;  /* 0x0000777102147816 */ /* 0x040fe200000000ff */
[----:B------:R2:W-:Y:S01]  /*4bb0*/  MUFU.EX2 R145, R8 ;  /* 0x0000000800917308 */ /* 0x0005e20000000800 */
[C---:B------:R-:W-:Y:S01]  /*4bc0*/  PRMT R10, R2.reuse, 0x7773, RZ ;  /* 0x00007773020a7816 */ /* 0x040fe200000000ff */
[----:B------:R-:W-:Y:S01]  /*4bd0*/  HMMA.16816.F32.BF16 R112, R4, R48, RZ ;  /* 0x000000300470723c */ /* 0x000fe200000418ff */
[----:B------:R-:W-:-:S02]  /*4be0*/  PRMT R2, R2, 0x7772, RZ ;  /* 0x0000777202027816 */ /* 0x000fc400000000ff */
[----:B------:R-:W-:Y:S01]  /*4bf0*/  LOP3.LUT R0, R215, R24, R9, 0x96, !PT ;  /* 0x00000018d7007212 */ /* 0x000fe200078e9609 */
[----:B------:R-:W-:Y:S01]  /*4c00*/  FFMA.FTZ R9, R73, UR4, -R19 ;  /* 0x0000000449097c23 */ /* 0x000fe20008010813 */
[----:B------:R-:W-:Y:S02]  /*4c10*/  PRMT R24, R2, 0x5410, R10 ;  /* 0x0000541002187816 */ /* 0x000fe4000000000a */
[----:B------:R-:W-:Y:S01]  /*4c20*/  PRMT R22, R12, 0x5410, R13 ;  /* 0x000054100c167816 */ /* 0x000fe2000000000d */
[----:B------:R3:W-:Y:S01]  /*4c30*/  MUFU.EX2 R146, R9 ;  /* 0x0000000900927308 */ /* 0x0007e20000000800 */
[----:B-1----:R-:W-:Y:S01]  /*4c40*/  LOP3.LUT R11, R0, 0xff, RZ, 0xc0, !PT ;  /* 0x000000ff000b7812 */ /* 0x002fe200078ec0ff */
[----:B------:R-:W-:Y:S01]  /*4c50*/  HMMA.16816.F32.BF16 R72, R4, R50, RZ ;  /* 0x000000320448723c */ /* 0x000fe200000418ff */
[----:B------:R-:W-:Y:S01]  /*4c60*/  LOP3.LUT R10, R14, 0xff, RZ, 0xc0, !PT ;  /* 0x000000ff0e0a7812 */ /* 0x000fe200078ec0ff */
[----:B--2---:R-:W-:-:S05]  /*4c70*/  FMUL.FTZ R8, R147, UR4 ;  /* 0x0000000493087c20 */ /* 0x004fca0008410000 */
[----:B------:R-:W-:Y:S01]  /*4c80*/  FSEL R28, R8, RZ, P1 ;  /* 0x000000ff081c7208 */ /* 0x000fe20000800000 */
[----:B------:R-:W-:Y:S01]  /*4c90*/  FFMA.FTZ R8, R23, UR4, -R19 ;  /* 0x0000000417087c23 */ /* 0x000fe20008010813 */
[----:B------:R-:W-:Y:S01]  /*4ca0*/  PRMT R23, R10, 0x5410, R20 ;  /* 0x000054100a177816 */ /* 0x000fe20000000014 */
[----:B------:R-:W-:Y:S01]  /*4cb0*/  HMMA.16816.F32.BF16 R80, R4, R76, RZ ;  /* 0x0000004c0450723c */ /* 0x000fe200000418ff */
[----:B------:R-:W-:Y:S01]  /*4cc0*/  LOP3.LUT R10, R3, 0xff, RZ, 0xc0, !PT ;  /* 0x000000ff030a7812 */ /* 0x000fe200078ec0ff */
[--C-:B------:R-:W-:Y:S01]  /*4cd0*/  FFMA.FTZ R2, R96, UR4, -R28.reuse ;  /* 0x0000000460027c23 */ /* 0x100fe2000801081c */
[--C-:B---3--:R-:W-:Y:S01]  /*4ce0*/  FFMA.FTZ R9, R97, UR4, -R28.reuse ;  /* 0x0000000461097c23 */ /* 0x108fe2000801081c */
[----:B------:R1:W2:Y:S01]  /*4cf0*/  MUFU.EX2 R200, R8 ;  /* 0x0000000800c87308 */ /* 0x0002a20000000800 */
[----:B------:R-:W-:-:S03]  /*4d00*/  FFMA.FTZ R12, R38, UR4, -R28 ;  /* 0x00000004260c7c23 */ /* 0x000fc6000801081c */
[----:B------:R3:W-:Y:S01]  /*4d10*/  MUFU.EX2 R236, R2 ;  /* 0x0000000200ec7308 */ /* 0x0007e20000000800 */
[C---:B------:R-:W-:Y:S03]  /*4d20*/  HMMA.16816.F32.BF16 R108, R4.reuse, R78, RZ ;  /* 0x0000004e046c723c */ /* 0x040fe600000418ff */
[----:B------:R4:W-:Y:S04]  /*4d30*/  MUFU.EX2 R233, R9 ;  /* 0x0000000900e97308 */ /* 0x0009e80000000800 */
[----:B------:R2:W-:Y:S01]  /*4d40*/  MUFU.EX2 R137, R12 ;  /* 0x0000000c00897308 */ /* 0x0005e20000000800 */
[----:B------:R-:W-:Y:S01]  /*4d50*/  HMMA.16816.F32.BF16 R104, R4, R84, RZ ;  /* 0x000000540468723c */ /* 0x000fe200000418ff */
[----:B-1----:R-:W-:-:S02]  /*4d60*/  LOP3.LUT R8, R15, 0xff, RZ, 0xc0, !PT ;  /* 0x000000ff0f087812 */ /* 0x002fc400078ec0ff */
[----:B---3--:R-:W-:Y:S02]  /*4d70*/  LOP3.LUT R2, R0, 0xffff, RZ, 0xc0, !PT ;  /* 0x0000ffff00027812 */ /* 0x008fe400078ec0ff */
[----:B------:R-:W-:-:S03]  /*4d80*/  PRMT R13, R8, 0x5410, R21 ;  /* 0x00005410080d7816 */ /* 0x000fc60000000015 */
[C---:B------:R-:W-:Y:S01]  /*4d90*/  HMMA.16816.F32.BF16 R92, R4.reuse, R86, RZ ;  /* 0x00000056045c723c */ /* 0x040fe200000418ff */
[----:B----4-:R-:W-:Y:S01]  /*4da0*/  SHF.R.U32.HI R9, RZ, 0x8, R2 ;  /* 0x00000008ff097819 */ /* 0x010fe20000011602 */
[----:B------:R-:W-:Y:S01]  /*4db0*/  FFMA.FTZ R2, R35, UR4, -R28 ;  /* 0x0000000423027c23 */ /* 0x000fe2000801081c */
[----:B------:R-:W-:Y:S02]  /*4dc0*/  LOP3.LUT R8, R3, 0xffff, RZ, 0xc0, !PT ;  /* 0x0000ffff03087812 */ /* 0x000fe400078ec0ff */
[----:B------:R-:W-:Y:S01]  /*4dd0*/  PRMT R15, R11, 0x5410, R9 ;  /* 0x000054100b0f7816 */ /* 0x000fe20000000009 */
[----:B------:R1:W3:Y:S01]  /*4de0*/  MUFU.EX2 R199, R2 ;  /* 0x0000000200c77308 */ /* 0x0002e20000000800 */
[----:B------:R-:W-:Y:S01]  /*4df0*/  SHF.R.U32.HI R11, RZ, 0x18, R0 ;  /* 0x00000018ff0b7819 */ /* 0x000fe20000011600 */
[--C-:B------:R-:W-:Y:S01]  /*4e00*/  FFMA.FTZ R9, R45, UR4, -R18.reuse ;  /* 0x000000042d097c23 */ /* 0x100fe20008010812 */
[----:B--2---:R-:W-:Y:S01]  /*4e10*/  FFMA.FTZ R12, R44, UR4, -R18 ;  /* 0x000000042c0c7c23 */ /* 0x004fe20008010812 */
[C---:B------:R-:W-:Y:S02]  /*4e20*/  HMMA.16816.F32.BF16 R64, R4.reuse, R88, RZ ;  /* 0x000000580440723c */ /* 0x040fe400000418ff */
[----:B------:R2:W-:Y:S04]  /*4e30*/  MUFU.EX2 R198, R9 ;  /* 0x0000000900c67308 */ /* 0x0005e80000000800 */
[----:B------:R-:W-:Y:S02]  /*4e40*/  MUFU.EX2 R195, R12 ;  /* 0x0000000c00c37308 */ /* 0x000fe40000000800 */
[----:B------:R-:W-:Y:S01]  /*4e50*/  HMMA.16816.F32.BF16 R56, R4, R90, RZ ;  /* 0x0000005a0438723c */ /* 0x000fe200000418ff */
[----:B-1----:R-:W-:-:S02]  /*4e60*/  PRMT R2, R0, 0x7632, R2 ;  /* 0x0000763200027816 */ /* 0x002fc40000000002 */
[----:B------:R-:W-:Y:S01]  /*4e70*/  SHF.R.U32.HI R0, RZ, 0x8, R8 ;  /* 0x00000008ff007819 */ /* 0x000fe20000011608 */
[----:B------:R-:W-:Y:S01]  /*4e80*/  FFMA.FTZ R8, R37, UR4, -R18 ;  /* 0x0000000425087c23 */ /* 0x000fe20008010812 */
[----:B------:R-:W-:Y:S02]  /*4e90*/  LOP3.LUT R2, R2, 0xff, RZ, 0xc0, !PT ;  /* 0x000000ff02027812 */ /* 0x000fe400078ec0ff */
[----:B------:R-:W-:Y:S01]  /*4ea0*/  PRMT R21, R10, 0x5410, R0 ;  /* 0x000054100a157816 */ /* 0x000fe20000000000 */
[----:B------:R1:W-:Y:S01]  /*4eb0*/  MUFU.EX2 R207, R8 ;  /* 0x0000000800cf7308 */ /* 0x0003e20000000800 */
[----:B------:R-:W-:Y:S01]  /*4ec0*/  PRMT R20, R2, 0x5410, R11 ;  /* 0x0000541002147816 */ /* 0x000fe2000000000b */
[----:B--2---:R-:W-:Y:S01]  /*4ed0*/  FFMA.FTZ R9, R34, UR4, -R18 ;  /* 0x0000000422097c23 */ /* 0x004fe20008010812 */
[----:B------:R-:W-:Y:S01]  /*4ee0*/  HSET2.LE.AND R0, R13, R16, PT ;  /* 0x000000100d007233 */ /* 0x000fe20003803000 */
[--C-:B------:R-:W-:Y:S01]  /*4ef0*/  FFMA.FTZ R11, R39, UR4, -R17.reuse ;  /* 0x00000004270b7c23 */ /* 0x100fe20008010811 */
[----:B------:R-:W-:Y:S01]  /*4f00*/  F2FP.BF16.F32.PACK_AB R2, R200, R212 ;  /* 0x000000d4c802723e */ /* 0x000fe200000010ff */
[----:B------:R-:W2:Y:S01]  /*4f10*/  LDSM.16.MT88.4 R32, [R182+0x9400] ;  /* 0x00940000b620783b */ /* 0x000ea20000004200 */
[----:B------:R4:W2:Y:S01]  /*4f20*/  MUFU.EX2 R202, R9 ;  /* 0x0000000900ca7308 */ /* 0x0008a20000000800 */
[--C-:B------:R-:W-:Y:S01]  /*4f30*/  FFMA.FTZ R10, R40, UR4, -R17.reuse ;  /* 0x00000004280a7c23 */ /* 0x100fe20008010811 */
[----:B------:R-:W-:Y:S01]  /*4f40*/  LOP3.LUT R14, R2, R0, RZ, 0xc0, !PT ;  /* 0x00000000020e7212 */ /* 0x000fe200078ec0ff */
[----:B------:R-:W-:Y:S01]  /*4f50*/  FFMA.FTZ R0, R46, UR4, -R17 ;  /* 0x000000042e007c23 */ /* 0x000fe20008010811 */
[----:B------:R-:W2:Y:S01]  /*4f60*/  LDSM.16.MT88.4 R36, [R29+0x9400] ;  /* 0x009400001d24783b */ /* 0x000ea20000004200 */
[----:B---3--:R-:W-:Y:S01]  /*4f70*/  F2FP.BF16.F32.PACK_AB R2, R199, R137 ;  /* 0x00000089c702723e */ /* 0x008fe200000010ff */
[----:B------:R3:W-:Y:S01]  /*4f80*/  MUFU.EX2 R206, R10 ;  /* 0x0000000a00ce7308 */ /* 0x0007e20000000800 */
[----:B-1----:R-:W-:Y:S01]  /*4f90*/  LOP3.LUT R8, R22, 0xff00ff, RZ, 0xc0, !PT ;  /* 0x00ff00ff16087812 */ /* 0x002fe200078ec0ff */
[----:B------:R-:W1:Y:S01]  /*4fa0*/  LDSM.16.MT88.4 R40, [R29+0xa400] ;  /* 0x00a400001d28783b */ /* 0x000e620000004200 */
[----:B------:R-:W-:Y:S01]  /*4fb0*/  HMMA.16816.F32.BF16 R52, R4, R116, RZ ;  /* 0x000000740434723c */ /* 0x000fe200000418ff */
[----:B------:R3:W-:Y:S01]  /*4fc0*/  MUFU.EX2 R194, R0 ;  /* 0x0000000000c27308 */ /* 0x0007e20000000800 */
[----:B----4-:R-:W-:-:S03]  /*4fd0*/  F2FP.BF16.F32.PACK_AB R9, R146, R145 ;  /* 0x000000919209723e */ /* 0x010fc600000010ff */
[----:B------:R-:W4:Y:S03]  /*4fe0*/  MUFU.EX2 R201, R11 ;  /* 0x0000000b00c97308 */ /* 0x000f260000000800 */
[----:B------:R-:W-:Y:S01]  /*4ff0*/  HMMA.16816.F32.BF16 R68, R4, R120, RZ ;  /* 0x000000780444723c */ /* 0x000fe200000418ff */
[----:B---3--:R-:W-:Y:S01]  /*5000*/  FFMA.FTZ R10, R126, UR4, -R19 ;  /* 0x000000047e0a7c23 */ /* 0x008fe20008010813 */
[----:B------:R-:W-:Y:S01]  /*5010*/  IMAD.MOV.U32 R126, RZ, RZ, R174 ;  /* 0x000000ffff7e7224 */ /* 0x000fe200078e00ae */
[----:B------:R-:W-:-:S05]  /*5020*/  HSET2.LE.AND R0, R8, R16, PT ;  /* 0x0000001008007233 */ /* 0x000fca0003803000 */
[----:B------:R-:W-:Y:S01]  /*5030*/  HMMA.16816.F32.BF16 R96, R4, R118, RZ ;  /* 0x000000760460723c */ /* 0x000fe200000418ff */
[----:B------:R-:W-:Y:S02]  /*5040*/  HSET2.LE.AND R8, R15, R16, PT ;  /* 0x000000100f087233 */ /* 0x000fe40003803000 */
[----:B------:R-:W-:-:S03]  /*5050*/  LOP3.LUT R15, R2, R0, RZ, 0xc0, !PT ;  /* 0x00000000020f7212 */ /* 0x000fc600078ec0ff */
[----:B------:R-:W-:Y:S01]  /*5060*/  LOP3.LUT R12, R9, R8, RZ, 0xc0, !PT ;  /* 0x00000008090c7212 */ /* 0x000fe200078ec0ff */
[----:B------:R-:W-:Y:S01]  /*5070*/  FFMA.FTZ R8, R47, UR4, -R17 ;  /* 0x000000042f087c23 */ /* 0x000fe20008010811 */
[----:B------:R-:W-:Y:S01]  /*5080*/  PRMT R9, R3, 0x7632, R9 ;  /* 0x0000763203097816 */ /* 0x000fe20000000009 */
[----:B------:R-:W-:Y:S01]  /*5090*/  HMMA.16816.F32.BF16 R60, R4, R122, RZ ;  /* 0x0000007a043c723c */ /* 0x000fe200000418ff */
[----:B------:R-:W-:Y:S01]  /*50a0*/  HSET2.LE.AND R0, R20, R16, PT ;  /* 0x0000001014007233 */ /* 0x000fe20003803000 */
[----:B------:R3:W1:Y:S01]  /*50b0*/  MUFU.EX2 R210, R8 ;  /* 0x0000000800d27308 */ /* 0x0006620000000800 */
[----:B------:R-:W-:Y:S01]  /*50c0*/  F2FP.BF16.F32.PACK_AB R2, R236, R233 ;  /* 0x000000e9ec02723e */ /* 0x000fe200000010ff */
[----:B------:R-:W1:Y:S01]  /*50d0*/  LDSM.16.MT88.4 R44, [R182+0xa400] ;  /* 0x00a40000b62c783b */ /* 0x000e620000004200 */
[----:B------:R-:W-:Y:S02]  /*50e0*/  SHF.R.U32.HI R3, RZ, 0x18, R3 ;  /* 0x00000018ff037819 */ /* 0x000fe40000011603 */
[----:B------:R-:W-:-:S02]  /*50f0*/  LOP3.LUT R13, R2, R0, RZ, 0xc0, !PT ;  /* 0x00000000020d7212 */ /* 0x000fc400078ec0ff */
[----:B------:R-:W-:Y:S02]  /*5100*/  HSET2.LE.AND R2, R23, R16, PT ;  /* 0x0000001017027233 */ /* 0x000fe40003803000 */
[----:B--2---:R-:W-:Y:S02]  /*5110*/  F2FP.BF16.F32.PACK_AB R0, R202, R207 ;  /* 0x000000cfca00723e */ /* 0x004fe400000010ff */
[----:B------:R-:W-:Y:S01]  /*5120*/  F2FP.BF16.F32.PACK_AB R4, R198, R195 ;  /* 0x000000c3c604723e */ /* 0x000fe200000010ff */
[C---:B------:R-:W-:Y:S01]  /*5130*/  HMMA.16816.F32.BF16 R100, R12.reuse, R48, RZ ;  /* 0x000000300c64723c */ /* 0x040fe200000418ff */
[----:B------:R-:W-:Y:S02]  /*5140*/  LOP3.LUT R6, R0, R2, RZ, 0xc0, !PT ;  /* 0x0000000200067212 */ /* 0x000fe400078ec0ff */
[----:B---3--:R-:W-:Y:S01]  /*5150*/  LOP3.LUT R8, R9, 0xff, RZ, 0xc0, !PT ;  /* 0x000000ff09087812 */ /* 0x008fe200078ec0ff */
[----:B------:R-:W-:Y:S01]  /*5160*/  FFMA.FTZ R9, R127, UR4, -R19 ;  /* 0x000000047f097c23 */ /* 0x000fe20008010813 */
[----:B----4-:R-:W-:Y:S01]  /*5170*/  F2FP.BF16.F32.PACK_AB R2, R201, R206 ;  /* 0x000000cec902723e */ /* 0x010fe200000010ff */
[----:B------:R-:W-:Y:S01]  /*5180*/  IMAD.MOV.U32 R127, RZ, RZ, R175 ;  /* 0x000000ffff7f7224 */ /* 0x000fe200078e00af */
[----:B------:R-:W-:Y:S01]  /*5190*/  PRMT R5, R8, 0x5410, R3 ;  /* 0x0000541008057816 */ /* 0x000fe20000000003 */
[----:B------:R2:W-:Y:S01]  /*51a0*/  MUFU.EX2 R211, R9 ;  /* 0x0000000900d37308 */ /* 0x0005e20000000800 */
[----:B------:R-:W-:Y:S01]  /*51b0*/  LOP3.LUT R3, R24, 0xff00ff, RZ, 0xc0, !PT ;  /* 0x00ff00ff18037812 */ /* 0x000fe200078ec0ff */
[----:B------:R-:W-:Y:S01]  /*51c0*/  HMMA.16816.F32.BF16 R48, R12, R50, RZ ;  /* 0x000000320c30723c */ /* 0x000fe200000418ff */
[----:B-1----:R-:W-:-:S02]  /*51d0*/  F2FP.BF16.F32.PACK_AB R8, R210, R194 ;  /* 0x000000c2d208723e */ /* 0x002fc400000010ff */
[--C-:B------:R-:W-:Y:S02]  /*51e0*/  HSET2.LE.AND R5, R5, R16.reuse, PT ;  /* 0x0000001005057233 */ /* 0x100fe40003803000 */
[--C-:B------:R-:W-:Y:S02]  /*51f0*/  HSET2.LE.AND R0, R3, R16.reuse, PT ;  /* 0x0000001003007233 */ /* 0x100fe40003803000 */
[----:B------:R-:W-:Y:S02]  /*5200*/  HSET2.LE.AND R3, R21, R16, PT ;  /* 0x0000001015037233 */ /* 0x000fe40003803000 */
[----:B------:R-:W-:Y:S01]  /*5210*/  LOP3.LUT R5, R8, R5, RZ, 0xc0, !PT ;  /* 0x0000000508057212 */ /* 0x000fe200078ec0ff */
[----:B------:R-:W-:Y:S01]  /*5220*/  FFMA.FTZ R8, R128, UR4, -R19 ;  /* 0x0000000480087c23 */ /* 0x000fe20008010813 */
[----:B------:R-:W-:Y:S02]  /*5230*/  LOP3.LUT R7, R2, R0, RZ, 0xc0, !PT ;  /* 0x0000000002077212 */ /* 0x000fe400078ec0ff */
[----:B------:R-:W-:-:S02]  /*5240*/  LOP3.LUT R4, R4, R3, RZ, 0xc0, !PT ;  /* 0x0000000304047212 */ /* 0x000fc400078ec0ff */
[----:B------:R-:W-:-:S05]  /*5250*/  LOP3.LUT R2, R251, R30, R25, 0x96, !PT ;  /* 0x0000001efb027212 */ /* 0x000fca00078e9619 */
[----:B------:R-:W-:Y:S01]  /*5260*/  HMMA.16816.F32.BF16 R164, R4, R34, R72 ;  /* 0x0000002204a4723c */ /* 0x000fe20000041848 */
[----:B------:R-:W1:Y:S01]  /*5270*/  LDSM.16.MT88.4 R72, [R182+0xb400] ;  /* 0x00b40000b648783b */ /* 0x000e620000004200 */
[----:B------:R-:W-:-:S04]  /*5280*/  IMAD.WIDE.U32 R2, R2, -0x2daee0ad, RZ ;  /* 0xd2511f5302027825 */ /* 0x000fc800078e00ff */
[----:B--2---:R-:W-:Y:S01]  /*5290*/  IMAD.MOV.U32 R9, RZ, RZ, R2 ;  /* 0x000000ffff097224 */ /* 0x004fe200078e0002 */
[----:B------:R-:W-:Y:S01]  /*52a0*/  LOP3.LUT R0, R149, R26, R3, 0x96, !PT ;  /* 0x0000001a95007212 */ /* 0x000fe200078e9603 */
[----:B------:R-:W-:Y:S01]  /*52b0*/  HMMA.16816.F32.BF16 R168, R4, R36, R80 ;  /* 0x0000002404a8723c */ /* 0x000fe20000041850 */
[----:B------:R-:W2:Y:S01]  /*52c0*/  LDSM.16.MT88.4 R80, [R29+0xb400] ;  /* 0x00b400001d50783b */ /* 0x000ea20000004200 */
[C---:B------:R-:W-:Y:S02]  /*52d0*/  PRMT R3, R2.reuse, 0x7772, RZ ;  /* 0x0000777202037816 */ /* 0x040fe400000000ff */
[----:B------:R-:W-:-:S04]  /*52e0*/  PRMT R11, R2, 0x7771, RZ ;  /* 0x00007771020b7816 */ /* 0x000fc800000000ff */
[C---:B------:R-:W-:Y:S01]  /*52f0*/  HMMA.16816.F32.BF16 R132, R4.reuse, R40, R64 ;  /* 0x000000280484723c */ /* 0x040fe20000041840 */
[----:B------:R3:W-:Y:S01]  /*5300*/  MUFU.EX2 R67, R8 ;  /* 0x0000000800437308 */ /* 0x0007e20000000800 */
[----:B------:R-:W-:Y:S02]  /*5310*/  VIADD R64, R220, 0x3c6ef372 ;  /* 0x3c6ef372dc407836 */ /* 0x000fe40000000000 */
[----:B------:R-:W-:Y:S02]  /*5320*/  IMAD.MOV.U32 R65, RZ, RZ, R137 ;  /* 0x000000ffff417224 */ /* 0x000fe400078e0089 */
[----:B------:R-:W-:Y:S02]  /*5330*/  IMAD.MOV.U32 R66, RZ, RZ, R188 ;  /* 0x000000ffff427224 */ /* 0x000fe400078e00bc */
[----:B------:R-:W-:Y:S01]  /*5340*/  HMMA.16816.F32.BF16 R152, R4, R32, R112 ;  /* 0x000000200498723c */ /* 0x000fe20000041870 */
[----:B---3--:R-:W-:-:S07]  /*5350*/  PRMT R8, R2, 0x7773, RZ ;  /* 0x0000777302087816 */ /* 0x008fce00000000ff */
[C---:B------:R-:W-:Y:S01]  /*5360*/  HMMA.16816.F32.BF16 R112, R4.reuse, R42, R56 ;  /* 0x0000002a0470723c */ /* 0x040fe20000041838 */
[----:B------:R-:W-:Y:S01]  /*5370*/  LOP3.LUT R2, R0, 0xffff, RZ, 0xc0, !PT ;  /* 0x0000ffff00027812 */ /* 0x000fe200078ec0ff */
[----:B------:R3:W-:Y:S01]  /*5380*/  MUFU.EX2 R58, R10 ;  /* 0x0000000a003a7308 */ /* 0x0007e20000000800 */
[----:B------:R-:W-:Y:S01]  /*5390*/  PRMT R20, R3, 0x5410, R8 ;  /* 0x0000541003147816 */ /* 0x000fe20000000008 */
[----:B------:R-:W-:Y:S01]  /*53a0*/  FFMA.FTZ R3, R125, UR4, -R19 ;  /* 0x000000047d037c23 */ /* 0x000fe20008010813 */
[----:B------:R-:W-:Y:S01]  /*53b0*/  LOP3.LUT R8, R9, 0xff, RZ, 0xc0, !PT ;  /* 0x000000ff09087812 */ /* 0x000fe200078ec0ff */
[----:B------:R-:W-:Y:S01]  /*53c0*/  VIADD R125, R220, 0x9e3779b9 ;  /* 0x9e3779b9dc7d7836 */ /* 0x000fe20000000000 */
[----:B------:R-:W-:Y:S01]  /*53d0*/  LOP3.LUT R9, R0, 0xff, RZ, 0xc0, !PT ;  /* 0x000000ff00097812 */ /* 0x000fe200078ec0ff */
[----:B------:R4:W2:Y:S01]  /*53e0*/  MUFU.EX2 R205, R3 ;  /* 0x0000000300cd7308 */ /* 0x0008a20000000800 */
[----:B------:R-:W-:Y:S01]  /*53f0*/  SHF.R.U32.HI R2, RZ, 0x8, R2 ;  /* 0x00000008ff027819 */ /* 0x000fe20000011602 */
[C---:B------:R-:W-:Y:S01]  /*5400*/  HMMA.16816.F32.BF16 R160, R4.reuse, R38, R108 ;  /* 0x0000002604a0723c */ /* 0x040fe2000004186c */
[----:B------:R-:W-:Y:S01]  /*5410*/  PRMT R11, R8, 0x5410, R11 ;  /* 0x00005410080b7816 */ /* 0x000fe2000000000b */
[----:B------:R-:W-:Y:S01]  /*5420*/  FFMA.FTZ R8, R129, UR4, -R28 ;  /* 0x0000000481087c23 */ /* 0x000fe2000801081c */
[----:B------:R-:W-:Y:S01]  /*5430*/  PRMT R9, R9, 0x5410, R2 ;  /* 0x0000541009097816 */ /* 0x000fe20000000002 */
[----:B------:R-:W-:Y:S01]  /*5440*/  IMAD.MOV.U32 R56, RZ, RZ, R172 ;  /* 0x000000ffff387224 */ /* 0x000fe200078e00ac */
[----:B------:R-:W-:Y:S01]  /*5450*/  PRMT R2, R0, 0x7632, R2 ;  /* 0x0000763200027816 */ /* 0x000fe20000000002 */
[----:B---3--:R-:W-:Y:S01]  /*5460*/  FFMA.FTZ R10, R131, UR4, -R28 ;  /* 0x00000004830a7c23 */ /* 0x008fe2000801081c */
[----:B------:R-:W-:Y:S01]  /*5470*/  MUFU.EX2 R204, R8 ;  /* 0x0000000800cc7308 */ /* 0x000fe20000000800 */
[----:B------:R-:W-:Y:S01]  /*5480*/  HMMA.16816.F32.BF16 R140, R4, R46, R92 ;  /* 0x0000002e048c723c */ /* 0x000fe2000004185c */
[----:B------:R-:W-:-:S02]  /*5490*/  IMAD.MOV.U32 R57, RZ, RZ, R173 ;  /* 0x000000ffff397224 */ /* 0x000fc400078e00ad */
[----:B------:R-:W-:Y:S01]  /*54a0*/  MUFU.EX2 R218, R10 ;  /* 0x0000000a00da7308 */ /* 0x000fe20000000800 */
[----:B----4-:R-:W-:-:S04]  /*54b0*/  FFMA.FTZ R3, R130, UR4, -R28 ;  /* 0x0000000482037c23 */ /* 0x010fc8000801081c */
[----:B------:R3:W-:Y:S01]  /*54c0*/  MUFU.EX2 R208, R3 ;  /* 0x0000000300d07308 */ /* 0x0007e20000000800 */
[----:B------:R-:W-:Y:S01]  /*54d0*/  HMMA.16816.F32.BF16 R156, R4, R44, R104 ;  /* 0x0000002c049c723c */ /* 0x000fe20000041868 */
[----:B------:R-:W-:Y:S02]  /*54e0*/  IMAD.MOV.U32 R107, RZ, RZ, R139 ;  /* 0x000000ffff6b7224 */ /* 0x000fe400078e008b */
[----:B------:R-:W-:-:S05]  /*54f0*/  IMAD.MOV.U32 R106, RZ, RZ, R138 ;  /* 0x000000ffff6a7224 */ /* 0x000fca00078e008a */
[----:B-1----:R-:W-:Y:S01]  /*5500*/  HMMA.16816.F32.BF16 R108, R4, R72, R52 ;  /* 0x00000048046c723c */ /* 0x002fe20000041834 */
[----:B---3--:R-:W-:Y:S02]  /*5510*/  SHF.R.U32.HI R3, RZ, 0x18, R0 ;  /* 0x00000018ff037819 */ /* 0x008fe40000011600 */
[----:B------:R-:W-:Y:S01]  /*5520*/  LOP3.LUT R0, R2, 0xff, RZ, 0xc0, !PT ;  /* 0x000000ff02007812 */ /* 0x000fe200078ec0ff */
[----:B------:R-:W-:-:S04]  /*5530*/  FFMA.FTZ R2, R136, UR4, -R28 ;  /* 0x0000000488027c23 */ /* 0x000fc8000801081c */
[----:B--2---:R-:W-:Y:S01]  /*5540*/  HMMA.16816.F32.BF16 R92, R4, R80, R68 ;  /* 0x00000050045c723c */ /* 0x004fe20000041844 */
[----:B------:R-:W-:Y:S01]  /*5550*/  PRMT R8, R0, 0x5410, R3 ;  /* 0x0000541000087816 */ /* 0x000fe20000000003 */
[----:B------:R1:W2:Y:S01]  /*5560*/  MUFU.EX2 R59, R2 ;  /* 0x00000002003b7308 */ /* 0x0002a20000000800 */
[----:B------:R-:W-:Y:S02]  /*5570*/  HSET2.LE.AND R0, R11, R16, PT ;  /* 0x000000100b007233 */ /* 0x000fe40003803000 */
[----:B------:R-:W-:-:S03]  /*5580*/  LOP3.LUT R3, R20, 0xff00ff, RZ, 0xc0, !PT ;  /* 0x00ff00ff14037812 */ /* 0x000fc600078ec0ff */
[C---:B------:R-:W-:Y:S08]  /*5590*/  HMMA.16816.F32.BF16 R96, R4.reuse, R74, R96 ;  /* 0x0000004a0460723c */ /* 0x040ff00000041860 */
[----:B------:R-:W-:Y:S01]  /*55a0*/  HMMA.16816.F32.BF16 R60, R4, R82, R60 ;  /* 0x00000052043c723c */ /* 0x000fe2000004183c */
[----:B-1----:R-:W-:Y:S02]  /*55b0*/  F2FP.BF16.F32.PACK_AB R2, R205, R58 ;  /* 0x0000003acd02723e */ /* 0x002fe400000010ff */
[----:B------:R-:W-:-:S02]  /*55c0*/  HSET2.LE.AND R5, R8, R16, PT ;  /* 0x0000001008057233 */ /* 0x000fc40003803000 */
[----:B------:R-:W-:Y:S02]  /*55d0*/  LOP3.LUT R10, R2, R0, RZ, 0xc0, !PT ;  /* 0x00000000020a7212 */ /* 0x000fe400078ec0ff */
[--C-:B------:R-:W-:Y:S01]  /*55e0*/  HSET2.LE.AND R0, R3, R16.reuse, PT ;  /* 0x0000001003007233 */ /* 0x100fe20003803000 */
[C---:B------:R-:W-:Y:S01]  /*55f0*/  HMMA.16816.F32.BF16 R24, R12.reuse, R76, RZ ;  /* 0x0000004c0c18723c */ /* 0x040fe200000418ff */
[----:B------:R-:W-:Y:S02]  /*5600*/  HSET2.LE.AND R3, R9, R16, PT ;  /* 0x0000001009037233 */ /* 0x000fe40003803000 */
[----:B------:R-:W-:Y:S02]  /*5610*/  F2FP.BF16.F32.PACK_AB R4, R211, R67 ;  /* 0x00000043d304723e */ /* 0x000fe400000010ff */
[----:B--2---:R-:W-:Y:S02]  /*5620*/  F2FP.BF16.F32.PACK_AB R6, R59, R218 ;  /* 0x000000da3b06723e */ /* 0x004fe400000010ff */
[----:B------:R-:W-:Y:S01]  /*5630*/  F2FP.BF16.F32.PACK_AB R2, R204, R208 ;  /* 0x000000d0cc02723e */ /* 0x000fe200000010ff */
[----:B------:R-:W-:Y:S01]  /*5640*/  HMMA.16816.F32.BF16 R20, R12, R78, RZ ;  /* 0x0000004e0c14723c */ /* 0x000fe200000418ff */
[----:B------:R-:W-:-:S02]  /*5650*/  LOP3.LUT R8, R4, R3, RZ, 0xc0, !PT ;  /* 0x0000000304087212 */ /* 0x000fc400078ec0ff */
[----:B------:R-:W-:Y:S02]  /*5660*/  LOP3.LUT R9, R6, R5, RZ, 0xc0, !PT ;  /* 0x0000000506097212 */ /* 0x000fe400078ec0ff */
[----:B------:R-:W-:Y:S01]  /*5670*/  LOP3.LUT R11, R2, R0, RZ, 0xc0, !PT ;  /* 0x00000000020b7212 */ /* 0x000fe200078ec0ff */
[----:B------:R-:W-:Y:S02]  /*5680*/  VIADD R0, R124, 0xffffffff ;  /* 0xffffffff7c007836 */ /* 0x000fe40000000000 */
[----:B------:R-:W-:Y:S03]  /*5690*/  HMMA.16816.F32.BF16 R4, R12, R88, RZ ;  /* 0x000000580c04723c */ /* 0x000fe600000418ff */
[----:B------:R-:W-:-:S05]  /*56a0*/  LOP3.LUT R0, R221, R0, R107, 0x96, !PT ;  /* 0x00000000dd007212 */ /* 0x000fca00078e966b */
[----:B------:R-:W-:Y:S01]  /*56b0*/  IMAD.WIDE.U32 R30, R0, -0x326172a9, RZ ;  /* 0xcd9e8d57001e7825 */ /* 0x000fe200078e00ff */
[C---:B------:R-:W-:Y:S04]  /*56c0*/  HMMA.16816.F32.BF16 R136, R8.reuse, R36, R24 ;  /* 0x000000240888723c */ /* 0x040fe80000041818 */
[----:B------:R-:W-:Y:S02]  /*56d0*/  LOP3.LUT R0, R125, R150, R31, 0x96, !PT ;  /* 0x000000967d007212 */ /* 0x000fe400078e961f */
[----:B------:R-:W-:Y:S02]  /*56e0*/  LOP3.LUT R2, R64, R30, R127, 0x96, !PT ;  /* 0x0000001e40027212 */ /* 0x000fe400078e967f */
[----:B------:R-:W-:Y:S01]  /*56f0*/  HMMA.16816.F32.BF16 R128, R8, R38, R20 ;  /* 0x000000260880723c */ /* 0x000fe20000041814 */
[----:B------:R-:W1:Y:S02]  /*5700*/  LDSM.16.MT88.4 R36, [R29+0xa800] ;  /* 0x00a800001d24783b */ /* 0x000e640000004200 */
[----:B------:R-:W-:-:S05]  /*5710*/  IMAD.WIDE.U32 R2, R2, -0x2daee0ad, RZ ;  /* 0xd2511f5302027825 */ /* 0x000fca00078e00ff */
[C---:B------:R-:W-:Y:S08]  /*5720*/  HMMA.16816.F32.BF16 R20, R12.reuse, R86, RZ ;  /* 0x000000560c14723c */ /* 0x040ff000000418ff */
[----:B------:R-:W-:Y:S08]  /*5730*/  HMMA.16816.F32.BF16 R24, R12, R90, RZ ;  /* 0x0000005a0c18723c */ /* 0x000ff000000418ff */
[----:B------:R-:W-:Y:S01]  /*5740*/  HMMA.16816.F32.BF16 R88, R8, R40, R4 ;  /* 0x000000280858723c */ /* 0x000fe20000041804 */
[----:B------:R-:W-:-:S05]  /*5750*/  IMAD.WIDE.U32 R4, R0, -0x2daee0ad, RZ ;  /* 0xd2511f5300047825 */ /* 0x000fca00078e00ff */
[----:B------:R-:W-:Y:S02]  /*5760*/  LOP3.LUT R5, R225, R56, R5, 0x96, !PT ;  /* 0x00000038e1057212 */ /* 0x000fe400078e9605 */
[----:B------:R-:W-:Y:S01]  /*5770*/  LOP3.LUT R0, R224, R4, R3, 0x96, !PT ;  /* 0x00000004e0007212 */ /* 0x000fe200078e9603 */
[----:B------:R-:W-:Y:S02]  /*5780*/  HMMA.16816.F32.BF16 R188, R8, R32, R100 ;  /* 0x0000002008bc723c */ /* 0x000fe40000041864 */
[----:B------:R-:W-:-:S04]  /*5790*/  IMAD.WIDE.U32 R4, R5, -0x326172a9, RZ ;  /* 0xcd9e8d5705047825 */ /* 0x000fc800078e00ff */
[----:B------:R-:W-:Y:S01]  /*57a0*/  IMAD.WIDE.U32 R52, R0, -0x326172a9, RZ ;  /* 0xcd9e8d5700347825 */ /* 0x000fe200078e00ff */
[----:B------:R-:W-:Y:S01]  /*57b0*/  LOP3.LUT R3, R223, R126, R5, 0x96, !PT ;  /* 0x0000007edf037212 */ /* 0x000fe200078e9605 */
[----:B------:R-:W-:Y:S01]  /*57c0*/  HMMA.16816.F32.BF16 R172, R8, R34, R48 ;  /* 0x0000002208ac723c */ /* 0x000fe20000041830 */
[----:B------:R-:W-:Y:S01]  /*57d0*/  MOV R50, R195 ;  /* 0x000000c300327202 */ /* 0x000fe20000000f00 */
[----:B------:R-:W-:Y:S01]  /*57e0*/  IMAD.MOV.U32 R51, RZ, RZ, R194 ;  /* 0x000000ffff337224 */ /* 0x000fe200078e00c2 */
[----:B------:R-:W-:Y:S01]  /*57f0*/  LOP3.LUT R0, R222, R4, R53, 0x96, !PT ;  /* 0x00000004de007212 */ /* 0x000fe200078e9635 */
[----:B------:R-:W-:-:S04]  /*5800*/  IMAD.WIDE.U32 R4, R3, -0x2daee0ad, RZ ;  /* 0xd2511f5303047825 */ /* 0x000fc800078e00ff */
[----:B------:R-:W-:Y:S01]  /*5810*/  HMMA.16816.F32.BF16 R32, R12, R84, RZ ;  /* 0x000000540c20723c */ /* 0x000fe200000418ff */
[----:B------:R-:W-:Y:S01]  /*5820*/  IMAD.WIDE.U32 R56, R0, -0x2daee0ad, RZ ;  /* 0xd2511f5300387825 */ /* 0x000fe200078e00ff */
[----:B------:R-:W-:-:S04]  /*5830*/  LOP3.LUT R0, R217, R2, R5, 0x96, !PT ;  /* 0x00000002d9007212 */ /* 0x000fc800078e9605 */
[----:B------:R-:W-:Y:S01]  /*5840*/  LOP3.LUT R2, R216, R4, R57, 0x96, !PT ;  /* 0x00000004d8027212 */ /* 0x000fe200078e9639 */
[----:B------:R-:W-:Y:S01]  /*5850*/  IMAD.WIDE.U32 R48, R0, -0x326172a9, RZ ;  /* 0xcd9e8d5700307825 */ /* 0x000fe200078e00ff */
[----:B------:R-:W-:Y:S03]  /*5860*/  HMMA.16816.F32.BF16 R104, R8, R46, R20 ;  /* 0x0000002e0868723c */ /* 0x000fe60000041814 */
[----:B------:R-:W-:-:S04]  /*5870*/  IMAD.WIDE.U32 R2, R2, -0x326172a9, RZ ;  /* 0xcd9e8d5702027825 */ /* 0x000fc800078e00ff */
[----:B------:R-:W-:Y:S01]  /*5880*/  IMAD.MOV.U32 R47, RZ, RZ, R67 ;  /* 0x000000ffff2f7224 */ /* 0x000fe200078e0043 */
[----:B------:R-:W-:Y:S01]  /*5890*/  HMMA.16816.F32.BF16 R20, R12, R120, RZ ;  /* 0x000000780c14723c */ /* 0x000fe200000418ff */
[C---:B------:R-:W-:Y:S01]  /*58a0*/  PRMT R5, R2.reuse, 0x7773, RZ ;  /* 0x0000777302057816 */ /* 0x040fe200000000ff */
[----:B------:R-:W-:Y:S01]  /*58b0*/  IMAD.MOV.U32 R46, RZ, RZ, R218 ;  /* 0x000000ffff2e7224 */ /* 0x000fe200078e00da */
[C---:B------:R-:W-:Y:S01]  /*58c0*/  PRMT R4, R2.reuse, 0x7772, RZ ;  /* 0x0000777202047816 */ /* 0x040fe200000000ff */
[----:B------:R-:W-:Y:S01]  /*58d0*/  IMAD.MOV.U32 R120, RZ, RZ, R192 ;  /* 0x000000ffff787224 */ /* 0x000fe200078e00c0 */
[----:B------:R-:W-:Y:S01]  /*58e0*/  LOP3.LUT R0, R215, R48, R3, 0x96, !PT ;  /* 0x00000030d7007212 */ /* 0x000fe200078e9603 */
[----:B------:R-:W-:Y:S01]  /*58f0*/  IMAD.MOV.U32 R3, RZ, RZ, R2 ;  /* 0x000000ffff037224 */ /* 0x000fe200078e0002 */
[----:B------:R-:W-:Y:S01]  /*5900*/  PRMT R7, R2, 0x7771, RZ ;  /* 0x0000777102077816 */ /* 0x000fe200000000ff */
[C---:B------:R-:W-:Y:S01]  /*5910*/  HMMA.16816.F32.BF16 R84, R8.reuse, R44, R32 ;  /* 0x0000002c0854723c */ /* 0x040fe20000041820 */
[----:B------:R-:W-:Y:S01]  /*5920*/  IMAD.MOV.U32 R45, RZ, RZ, R65 ;  /* 0x000000ffff2d7224 */ /* 0x000fe200078e0041 */
[C---:B------:R-:W-:Y:S01]  /*5930*/  LOP3.LUT R2, R0.reuse, 0xffff, RZ, 0xc0, !PT ;  /* 0x0000ffff00027812 */ /* 0x040fe200078ec0ff */
[----:B------:R-:W-:Y:S01]  /*5940*/  IMAD.MOV.U32 R44, RZ, RZ, R66 ;  /* 0x000000ffff2c7224 */ /* 0x000fe200078e0042 */
[----:B------:R-:W-:Y:S01]  /*5950*/  LOP3.LUT R6, R0, 0xff, RZ, 0xc0, !PT ;  /* 0x000000ff00067812 */ /* 0x000fe200078ec0ff */
[----:B------:R-:W-:Y:S01]  /*5960*/  IMAD.MOV.U32 R121, RZ, RZ, R193 ;  /* 0x000000ffff797224 */ /* 0x000fe200078e00c1 */
[----:B------:R-:W-:Y:S01]  /*5970*/  SHF.R.U32.HI R2, RZ, 0x8, R2 ;  /* 0x00000008ff027819 */ /* 0x000fe20000011602 */
[----:B------:R-:W-:Y:S01]  /*5980*/  LDSM.16.MT88.4 R32, [R182+0x9800] ;  /* 0x00980000b620783b */ /* 0x000fe20000004200 */
[----:B------:R-:W-:Y:S01]  /*5990*/  HMMA.16816.F32.BF16 R76, R8, R42, R24 ;  /* 0x0000002a084c723c */ /* 0x000fe20000041818 */
[----:B------:R-:W-:Y:S01]  /*59a0*/  LOP3.LUT R3, R3, 0xff, RZ, 0xc0, !PT ;  /* 0x000000ff03037812 */ /* 0x000fe200078ec0ff */
[----:B------:R-:W-:-:S03]  /*59b0*/  IMAD.MOV.U32 R57, RZ, RZ, R210 ;  /* 0x000000ffff397224 */ /* 0x000fc600078e00d2 */
[----:B------:R-:W-:-:S03]  /*59c0*/  PRMT R7, R3, 0x5410, R7 ;  /* 0x0000541003077816 */ /* 0x000fc60000000007 */
[----:B------:R-:W-:Y:S01]  /*59d0*/  HMMA.16816.F32.BF16 R64, R8, R80, R20 ;  /* 0x000000500840723c */ /* 0x000fe20000041814 */
[----:B------:R-:W-:Y:S01]  /*59e0*/  PRMT R21, R4, 0x5410, R5 ;  /* 0x0000541004157816 */ /* 0x000fe20000000005 */
[----:B------:R-:W-:Y:S01]  /*59f0*/  IMAD.MOV.U32 R81, RZ, RZ, R197 ;  /* 0x000000ffff517224 */ /* 0x000fe200078e00c5 */
[----:B------:R-:W-:Y:S01]  /*5a00*/  PRMT R5, R0, 0x7632, R5 ;  /* 0x0000763200057816 */ /* 0x000fe20000000005 */
[----:B------:R-:W-:Y:S01]  /*5a10*/  IMAD.MOV.U32 R80, RZ, RZ, R196 ;  /* 0x000000ffff507224 */ /* 0x000fe200078e00c4 */
[----:B------:R-:W-:Y:S02]  /*5a20*/  SHF.R.U32.HI R4, RZ, 0x18, R0 ;  /* 0x00000018ff047819 */ /* 0x000fe40000011600 */
[----:B------:R-:W-:Y:S01]  /*5a30*/  LOP3.LUT R0, R5, 0xff, RZ, 0xc0, !PT ;  /* 0x000000ff05007812 */ /* 0x000fe200078ec0ff */
[----:B------:R-:W-:Y:S01]  /*5a40*/  HMMA.16816.F32.BF16 R24, R12, R116, RZ ;  /* 0x000000740c18723c */ /* 0x000fe200000418ff */
[----:B------:R-:W-:Y:S01]  /*5a50*/  PRMT R5, R6, 0x5410, R2 ;  /* 0x0000541006057816 */ /* 0x000fe20000000002 */
[----:B------:R-:W-:Y:S01]  /*5a60*/  FFMA.FTZ R2, R176, UR4, -R18 ;  /* 0x00000004b0027c23 */ /* 0x000fe20008010812 */
[----:B------:R-:W-:Y:S01]  /*5a70*/  PRMT R20, R0, 0x5410, R4 ;  /* 0x0000541000147816 */ /* 0x000fe20000000004 */
[----:B------:R-:W-:Y:S01]  /*5a80*/  FFMA.FTZ R0, R183, UR4, -R18 ;  /* 0x00000004b7007c23 */ /* 0x000fe20008010812 */
[----:B------:R-:W-:Y:S01]  /*5a90*/  LOP3.LUT R3, R21, 0xff00ff, RZ, 0xc0, !PT ;  /* 0x00ff00ff15037812 */ /* 0x000fe200078ec0ff */
[----:B------:R2:W-:Y:S01]  /*5aa0*/  MUFU.EX2 R42, R2 ;  /* 0x00000002002a7308 */ /* 0x0005e20000000800 */
[----:B------:R-:W-:Y:S01]  /*5ab0*/  FFMA.FTZ R4, R184, UR4, -R17 ;  /* 0x00000004b8047c23 */ /* 0x000fe20008010811 */
[----:B------:R-:W-:-:S02]  /*5ac0*/  IMAD.MOV.U32 R117, RZ, RZ, R45 ;  /* 0x000000ffff757224 */ /* 0x000fc400078e002d */
[----:B------:R3:W-:Y:S01]  /*5ad0*/  MUFU.EX2 R54, R0 ;  /* 0x0000000000367308 */ /* 0x0007e20000000800 */
[----:B------:R-:W-:-:S03]  /*5ae0*/  IMAD.MOV.U32 R183, RZ, RZ, R209 ;  /* 0x000000ffffb77224 */ /* 0x000fc600078e00d1 */
[----:B------:R-:W-:Y:S01]  /*5af0*/  MUFU.EX2 R218, R4 ;  /* 0x0000000400da7308 */ /* 0x000fe20000000800 */
[----:B--2---:R-:W-:-:S05]  /*5b00*/  FFMA.FTZ R2, R179, UR4, -R18 ;  /* 0x00000004b3027c23 */ /* 0x004fca0008010812 */
[----:B------:R-:W-:Y:S01]  /*5b10*/  HMMA.16816.F32.BF16 R68, R8, R72, R24 ;  /* 0x000000480844723c */ /* 0x000fe20000041818 */
[----:B------:R-:W-:Y:S02]  /*5b20*/  IMAD.MOV.U32 R72, RZ, RZ, R186 ;  /* 0x000000ffff487224 */ /* 0x000fe400078e00ba */
[----:B---3--:R-:W-:Y:S01]  /*5b30*/  FFMA.FTZ R0, R144, UR4, -R18 ;  /* 0x0000000490007c23 */ /* 0x008fe20008010812 */
[----:B------:R2:W-:Y:S01]  /*5b40*/  MUFU.EX2 R116, R2 ;  /* 0x0000000200747308 */ /* 0x0005e20000000800 */
[----:B------:R-:W-:Y:S02]  /*5b50*/  IMAD.MOV.U32 R73, RZ, RZ, R187 ;  /* 0x000000ffff497224 */ /* 0x000fe400078e00bb */
[----:B------:R-:W-:Y:S01]  /*5b60*/  IMAD.MOV.U32 R144, RZ, RZ, R208 ;  /* 0x000000ffff907224 */ /* 0x000fe200078e00d0 */
[----:B------:R3:W4:Y:S01]  /*5b70*/  MUFU.EX2 R41, R0 ;  /* 0x0000000000297308 */ /* 0x0007220000000800 */
[--C-:B--2---:R-:W-:Y:S01]  /*5b80*/  FFMA.FTZ R2, R177, UR4, -R17.reuse ;  /* 0x00000004b1027c23 */ /* 0x104fe20008010811 */
[----:B---3--:R-:W-:-:S03]  /*5b90*/  FFMA.FTZ R0, R178, UR4, -R17 ;  /* 0x00000004b2007c23 */ /* 0x008fc60008010811 */
[----:B------:R4:W-:Y:S04]  /*5ba0*/  MUFU.EX2 R40, R2 ;  /* 0x0000000200287308 */ /* 0x0009e80000000800 */
[----:B------:R2:W3:Y:S01]  /*5bb0*/  MUFU.EX2 R24, R0 ;  /* 0x0000000000187308 */ /* 0x0004e20000000800 */
[----:B----4-:R-:W-:Y:S01]  /*5bc0*/  F2FP.BF16.F32.PACK_AB R2, R41, R42 ;  /* 0x0000002a2902723e */ /* 0x010fe200000010ff */
[----:B--2---:R-:W-:-:S04]  /*5bd0*/  FFMA.FTZ R0, R185, UR4, -R17 ;  /* 0x00000004b9007c23 */ /* 0x004fc80008010811 */
[----:B------:R2:W4:Y:S02]  /*5be0*/  MUFU.EX2 R55, R0 ;  /* 0x0000000000377308 */ /* 0x0005240000000800 */
[----:B--2---:R-:W-:-:S05]  /*5bf0*/  HSET2.LE.AND R0, R7, R16, PT ;  /* 0x0000001007007233 */ /* 0x004fca0003803000 */
[----:B------:R-:W-:Y:S02]  /*5c00*/  LOP3.LUT R6, R2, R0, RZ, 0xc0, !PT ;  /* 0x0000000002067212 */ /* 0x000fe400078ec0ff */
[----:B------:R-:W-:Y:S01]  /*5c10*/  HSET2.LE.AND R0, R3, R16, PT ;  /* 0x0000001003007233 */ /* 0x000fe20003803000 */
[----:B---3--:R-:W-:Y:S02]  /*5c20*/  IMAD.MOV.U32 R3, RZ, RZ, R24 ;  /* 0x000000ffff037224 */ /* 0x008fe400078e0018 */
[----:B------:R-:W2:Y:S03]  /*5c30*/  LDSM.16.MT88.4 R24, [R29+0x9800] ;  /* 0x009800001d18783b */ /* 0x000ea60000004200 */
[----:B------:R-:W-:-:S04]  /*5c40*/  F2FP.BF16.F32.PACK_AB R2, R40, R3 ;  /* 0x000000032802723e */ /* 0x000fc800000010ff */
[----:B------:R-:W-:Y:S02]  /*5c50*/  LOP3.LUT R7, R2, R0, RZ, 0xc0, !PT ;  /* 0x0000000002077212 */ /* 0x000fe400078ec0ff */
[----:B------:R-:W-:Y:S02]  /*5c60*/  HSET2.LE.AND R0, R5, R16, PT ;  /* 0x0000001005007233 */ /* 0x000fe40003803000 */
[----:B------:R-:W-:-:S04]  /*5c70*/  F2FP.BF16.F32.PACK_AB R2, R116, R54 ;  /* 0x000000367402723e */ /* 0x000fc800000010ff */
[----:B------:R-:W-:Y:S02]  /*5c80*/  LOP3.LUT R4, R2, R0, RZ, 0xc0, !PT ;  /* 0x0000000002047212 */ /* 0x000fe400078ec0ff */
[----:B------:R-:W-:Y:S02]  /*5c90*/  HSET2.LE.AND R0, R20, R16, PT ;  /* 0x0000001014007233 */ /* 0x000fe40003803000 */
[----:B------:R-:W3:Y:S01]  /*5ca0*/  LDSM.16.MT88.4 R20, [R182+0xa800] ;  /* 0x00a80000b614783b */ /* 0x000ee20000004200 */
[----:B----4-:R-:W-:-:S04]  /*5cb0*/  F2FP.BF16.F32.PACK_AB R2, R218, R55 ;  /* 0x00000037da02723e */ /* 0x010fc800000010ff */
[----:B------:R-:W-:Y:S01]  /*5cc0*/  LOP3.LUT R5, R2, R0, RZ, 0xc0, !PT ;  /* 0x0000000002057212 */ /* 0x000fe200078ec0ff */
[C---:B------:R-:W-:Y:S02]  /*5cd0*/  VIADD R2, R220.reuse, 0x9e3779b9 ;  /* 0x9e3779b9dc027836 */ /* 0x040fe40000000000 */
[----:B------:R-:W-:-:S03]  /*5ce0*/  VIADD R0, R220, 0x3c6ef372 ;  /* 0x3c6ef372dc007836 */ /* 0x000fc60000000000 */
[----:B------:R-:W-:Y:S01]  /*5cf0*/  LOP3.LUT R2, R2, R180, R31, 0x96, !PT ;  /* 0x000000b402027212 */ /* 0x000fe200078e961f */
[C---:B-1----:R-:W-:Y:S01]  /*5d00*/  HMMA.16816.F32.BF16 R192, R4.reuse, R38, R112 ;  /* 0x0000002604c0723c */ /* 0x042fe20000041870 */
[----:B------:R-:W-:Y:S02]  /*5d10*/  IMAD.MOV.U32 R112, RZ, RZ, R120 ;  /* 0x000000ffff707224 */ /* 0x000fe400078e0078 */
[----:B------:R-:W-:Y:S02]  /*5d20*/  IMAD.MOV.U32 R113, RZ, RZ, R121 ;  /* 0x000000ffff717224 */ /* 0x000fe400078e0079 */
[----:B------:R-:W-:Y:S02]  /*5d30*/  IMAD.MOV.U32 R120, RZ, RZ, R46 ;  /* 0x000000ffff787224 */ /* 0x000fe400078e002e */
[----:B------:R-:W-:Y:S01]  /*5d40*/  IMAD.MOV.U32 R121, RZ, RZ, R47 ;  /* 0x000000ffff797224 */ /* 0x000fe200078e002f */
[----:B------:R-:W-:Y:S01]  /*5d50*/  HMMA.16816.F32.BF16 R184, R4, R36, R132 ;  /* 0x0000002404b8723c */ /* 0x000fe20000041884 */
[----:B------:R-:W-:-:S02]  /*5d60*/  IMAD.MOV.U32 R133, RZ, RZ, R42 ;  /* 0x000000ffff857224 */ /* 0x000fc400078e002a */
[----:B------:R-:W-:Y:S02]  /*5d70*/  IMAD.MOV.U32 R135, RZ, RZ, R41 ;  /* 0x000000ffff877224 */ /* 0x000fe400078e0029 */
[----:B------:R-:W-:Y:S02]  /*5d80*/  IMAD.MOV.U32 R134, RZ, RZ, R211 ;  /* 0x000000ffff867224 */ /* 0x000fe400078e00d3 */
[----:B------:R-:W-:Y:S01]  /*5d90*/  IMAD.MOV.U32 R115, RZ, RZ, R73 ;  /* 0x000000ffff737224 */ /* 0x000fe200078e0049 */
[----:B--2---:R-:W-:Y:S01]  /*5da0*/  HMMA.16816.F32.BF16 R124, R4, R26, R160 ;  /* 0x0000001a047c723c */ /* 0x004fe200000418a0 */
[----:B------:R-:W-:Y:S02]  /*5db0*/  IMAD.MOV.U32 R163, RZ, RZ, R44 ;  /* 0x000000ffffa37224 */ /* 0x000fe400078e002c */
[----:B------:R-:W1:Y:S01]  /*5dc0*/  LDSM.16.MT88.4 R44, [R29+0xb800] ;  /* 0x00b800001d2c783b */ /* 0x000e620000004200 */
[----:B------:R-:W-:Y:S01]  /*5dd0*/  IMAD.MOV.U32 R160, RZ, RZ, R200 ;  /* 0x000000ffffa07224 */ /* 0x000fe200078e00c8 */
[----:B------:R-:W-:Y:S01]  /*5de0*/  LOP3.LUT R0, R0, R30, R115, 0x96, !PT ;  /* 0x0000001e00007212 */ /* 0x000fe200078e9673 */
[----:B------:R-:W-:-:S02]  /*5df0*/  IMAD.MOV.U32 R161, RZ, RZ, R199 ;  /* 0x000000ffffa17224 */ /* 0x000fc400078e00c7 */
[C---:B------:R-:W-:Y:S01]  /*5e00*/  HMMA.16816.F32.BF16 R100, R4.reuse, R24, R168 ;  /* 0x000000180464723c */ /* 0x040fe200000418a8 */
[----:B------:R-:W-:Y:S02]  /*5e10*/  IMAD.MOV.U32 R162, RZ, RZ, R198 ;  /* 0x000000ffffa27224 */ /* 0x000fe400078e00c6 */
[----:B------:R-:W-:Y:S02]  /*5e20*/  IMAD.MOV.U32 R132, RZ, RZ, R133 ;  /* 0x000000ffff847224 */ /* 0x000fe400078e0085 */
[----:B------:R-:W-:Y:S02]  /*5e30*/  IMAD.MOV.U32 R133, RZ, RZ, R3 ;  /* 0x000000ffff857224 */ /* 0x000fe400078e0003 */
[----:B------:R-:W-:Y:S01]  /*5e40*/  IMAD.WIDE.U32 R2, R2, -0x2daee0ad, RZ ;  /* 0xd2511f5302027825 */ /* 0x000fe200078e00ff */
[----:B---3--:R-:W-:Y:S01]  /*5e50*/  HMMA.16816.F32.BF16 R176, R4, R22, R140 ;  /* 0x0000001604b0723c */ /* 0x008fe2000004188c */
[----:B------:R-:W-:Y:S02]  /*5e60*/  MOV R143, R201 ;  /* 0x000000c9008f7202 */ /* 0x000fe40000000f00 */
[----:B------:R-:W-:Y:S01]  /*5e70*/  IMAD.MOV.U32 R140, RZ, RZ, R40 ;  /* 0x000000ffff8c7224 */ /* 0x000fe200078e0028 */
[----:B------:R-:W-:Y:S01]  /*5e80*/  LOP3.LUT R3, R225, R112, R3, 0x96, !PT ;  /* 0x00000070e1037212 */ /* 0x000fe200078e9603 */
[----:B------:R-:W2:Y:S01]  /*5e90*/  LDSM.16.MT88.4 R40, [R182+0xb800] ;  /* 0x00b80000b628783b */ /* 0x000ea20000004200 */
[----:B------:R-:W-:-:S02]  /*5ea0*/  IMAD.MOV.U32 R141, RZ, RZ, R203 ;  /* 0x000000ffff8d7224 */ /* 0x000fc400078e00cb */
[C---:B------:R-:W-:Y:S01]  /*5eb0*/  HMMA.16816.F32.BF16 R168, R4.reuse, R20, R156 ;  /* 0x0000001404a8723c */ /* 0x040fe2000004189c */
[----:B------:R-:W-:Y:S02]  /*5ec0*/  IMAD.MOV.U32 R159, RZ, RZ, R207 ;  /* 0x000000ffff9f7224 */ /* 0x000fe400078e00cf */
[----:B------:R-:W-:Y:S02]  /*5ed0*/  IMAD.MOV.U32 R158, RZ, RZ, R206 ;  /* 0x000000ffff9e7224 */ /* 0x000fe400078e00ce */
[----:B------:R-:W-:Y:S02]  /*5ee0*/  IMAD.MOV.U32 R157, RZ, RZ, R205 ;  /* 0x000000ffff9d7224 */ /* 0x000fe400078e00cd */
[----:B------:R-:W-:Y:S01]  /*5ef0*/  IMAD.MOV.U32 R156, RZ, RZ, R204 ;  /* 0x000000ffff9c7224 */ /* 0x000fe200078e00cc */
[----:B------:R-:W-:Y:S01]  /*5f00*/  HMMA.16816.F32.BF16 R152, R4, R32, R152 ;  /* 0x000000200498723c */ /* 0x000fe20000041898 */
[----:B------:R-:W-:Y:S02]  /*5f10*/  IMAD.MOV.U32 R142, RZ, RZ, R202 ;  /* 0x000000ffff8e7224 */ /* 0x000fe400078e00ca */
[----:B------:R-:W-:-:S02]  /*5f20*/  IMAD.MOV.U32 R114, RZ, RZ, R72 ;  /* 0x000000ffff727224 */ /* 0x000fc400078e0048 */
[----:B------:R-:W-:Y:S02]  /*5f30*/  IMAD.MOV.U32 R225, RZ, RZ, R115 ;  /* 0x000000ffffe17224 */ /* 0x000fe400078e0073 */
[----:B------:R-:W-:Y:S01]  /*5f40*/  IMAD.MOV.U32 R115, RZ, RZ, R156 ;  /* 0x000000ffff737224 */ /* 0x000fe200078e009c */
[----:B------:R-:W-:Y:S01]  /*5f50*/  HMMA.16816.F32.BF16 R164, R4, R34, R164 ;  /* 0x0000002204a4723c */ /* 0x000fe200000418a4 */
[----:B------:R-:W-:Y:S02]  /*5f60*/  IMAD.MOV.U32 R113, RZ, RZ, R158 ;  /* 0x000000ffff717224 */ /* 0x000fe400078e009e */
[----:B------:R-:W-:-:S05]  /*5f70*/  IMAD.MOV.U32 R112, RZ, RZ, R159 ;  /* 0x000000ffff707224 */ /* 0x000fca00078e009f */
[C---:B-1----:R-:W-:Y:S08]  /*5f80*/  HMMA.16816.F32.BF16 R200, R4.reuse, R44, R92 ;  /* 0x0000002c04c8723c */ /* 0x042ff0000004185c */
[C---:B------:R-:W-:Y:S08]  /*5f90*/  HMMA.16816.F32.BF16 R208, R4.reuse, R46, R60 ;  /* 0x0000002e04d0723c */ /* 0x040ff0000004183c */
[----:B--2---:R-:W-:Y:S01]  /*5fa0*/  HMMA.16816.F32.BF16 R196, R4, R40, R108 ;  /* 0x0000002804c4723c */ /* 0x004fe2000004186c */
[----:B------:R-:W-:-:S02]  /*5fb0*/  IMAD.MOV.U32 R108, RZ, RZ, R183 ;  /* 0x000000ffff6c7224 */ /* 0x000fc400078e00b7 */
[----:B------:R-:W-:Y:S02]  /*5fc0*/  IMAD.MOV.U32 R110, RZ, RZ, R58 ;  /* 0x000000ffff6e7224 */ /* 0x000fe400078e003a */
[----:B------:R-:W-:Y:S02]  /*5fd0*/  IMAD.MOV.U32 R111, RZ, RZ, R144 ;  /* 0x000000ffff6f7224 */ /* 0x000fe400078e0090 */
[----:B------:R-:W-:Y:S01]  /*5fe0*/  IMAD.MOV.U32 R109, RZ, RZ, R57 ;  /* 0x000000ffff6d7224 */ /* 0x000fe200078e0039 */
[----:B------:R-:W-:Y:S01]  /*5ff0*/  HMMA.16816.F32.BF16 R204, R4, R42, R96 ;  /* 0x0000002a04cc723c */ /* 0x000fe20000041860 */
[----:B------:R-:W1:Y:S07]  /*6000*/  LDSM.16.MT88.4 R96, [R182+0xac00] ;  /* 0x00ac0000b660783b */ /* 0x000e6e0000004200 */
[----:B------:R-:W-:Y:S01]  /*6010*/  HMMA.16816.F32.BF16 R4, R12, R118, RZ ;  /* 0x000000760c04723c */ /* 0x000fe200000418ff */
[----:B------:R-:W-:-:S02]  /*6020*/  IMAD.MOV.U32 R119, RZ, RZ, R132 ;  /* 0x000000ffff777224 */ /* 0x000fc400078e0084 */
[----:B------:R-:W-:-:S05]  /*6030*/  IMAD.MOV.U32 R118, RZ, RZ, R133 ;  /* 0x000000ffff767224 */ /* 0x000fca00078e0085 */
[----:B------:R-:W-:Y:S01]  /*6040*/  HMMA.16816.F32.BF16 R12, R12, R122, RZ ;  /* 0x0000007a0c0c723c */ /* 0x000fe200000418ff */
[----:B------:R-:W-:Y:S02]  /*6050*/  IMAD.MOV.U32 R123, RZ, RZ, R50 ;  /* 0x000000ffff7b7224 */ /* 0x000fe400078e0032 */
[----:B------:R-:W-:-:S09]  /*6060*/  IMAD.MOV.U32 R122, RZ, RZ, R51 ;  /* 0x000000ffff7a7224 */ /* 0x000fd200078e0033 */
[----:B------:R-:W-:Y:S01]  /*6070*/  HMMA.16816.F32.BF16 R72, R8, R74, R4 ;  /* 0x0000004a0848723c */ /* 0x000fe20000041804 */
[----:B------:R-:W-:-:S05]  /*6080*/  IMAD.WIDE.U32 R4, R0, -0x2daee0ad, RZ ;  /* 0xd2511f5300047825 */ /* 0x000fca00078e00ff */
[----:B------:R-:W-:Y:S01]  /*6090*/  LOP3.LUT R0, R224, R2, R5, 0x96, !PT ;  /* 0x00000002e0007212 */ /* 0x000fe200078e9605 */
[----:B------:R-:W-:Y:S01]  /*60a0*/  IMAD.MOV.U32 R224, RZ, RZ, R114 ;  /* 0x000000ffffe07224 */ /* 0x000fe200078e0072 */
[----:B------:R-:W-:Y:S01]  /*60b0*/  HMMA.16816.F32.BF16 R60, R8, R82, R12 ;  /* 0x00000052083c723c */ /* 0x000fe2000004180c */
[----:B------:R-:W-:-:S04]  /*60c0*/  IMAD.WIDE.U32 R2, R3, -0x326172a9, RZ ;  /* 0xcd9e8d5703027825 */ /* 0x000fc800078e00ff */
[--C-:B------:R-:W-:Y:S01]  /*60d0*/  FFMA.FTZ R9, R238, UR4, -R18.reuse ;  /* 0x00000004ee097c23 */ /* 0x100fe20008010812 */
[----:B------:R-:W-:Y:S01]  /*60e0*/  FFMA.FTZ R11, R237, UR4, -R18 ;  /* 0x00000004ed0b7c23 */ /* 0x000fe20008010812 */
[----:B------:R-:W-:Y:S01]  /*60f0*/  FFMA.FTZ R10, R243, UR4, -R17 ;  /* 0x00000004f30a7c23 */ /* 0x000fe20008010811 */
[----:B------:R-:W-:Y:S01]  /*6100*/  IMAD.WIDE.U32 R50, R0, -0x326172a9, RZ ;  /* 0xcd9e8d5700327825 */ /* 0x000fe200078e00ff */
[----:B------:R-:W-:-:S03]  /*6110*/  LOP3.LUT R3, R223, R224, R3, 0x96, !PT ;  /* 0x000000e0df037212 */ /* 0x000fc600078e9603 */
[--C-:B------:R-:W-:Y:S01]  /*6120*/  FFMA.FTZ R15, R242, UR4, -R17.reuse ;  /* 0x00000004f20f7c23 */ /* 0x100fe20008010811 */
[----:B------:R-:W-:Y:S01]  /*6130*/  FFMA.FTZ R14, R241, UR4, -R17 ;  /* 0x00000004f10e7c23 */ /* 0x000fe20008010811 */
[----:B------:R-:W-:Y:S01]  /*6140*/  IMAD.MOV.U32 R223, RZ, RZ, R140 ;  /* 0x000000ffffdf7224 */ /* 0x000fe200078e008c */
[----:B------:R-:W-:Y:S01]  /*6150*/  LOP3.LUT R0, R222, R2, R51, 0x96, !PT ;  /* 0x00000002de007212 */ /* 0x000fe200078e9633 */
[----:B------:R-:W-:Y:S01]  /*6160*/  IMAD.MOV.U32 R140, RZ, RZ, R141 ;  /* 0x000000ffff8c7224 */ /* 0x000fe200078e008d */
[----:B------:R-:W-:Y:S01]  /*6170*/  MUFU.EX2 R51, R11 ;  /* 0x0000000b00337308 */ /* 0x000fe20000000800 */
[----:B------:R-:W-:Y:S02]  /*6180*/  IMAD.MOV.U32 R141, RZ, RZ, R142 ;  /* 0x000000ffff8d7224 */ /* 0x000fe400078e008e */
[----:B------:R-:W-:Y:S01]  /*6190*/  IMAD.MOV.U32 R142, RZ, RZ, R143 ;  /* 0x000000ffff8e7224 */ /* 0x000fe200078e008f */
[----:B------:R-:W-:Y:S01]  /*61a0*/  MUFU.EX2 R48, R15 ;  /* 0x0000000f00307308 */ /* 0x000fe20000000800 */
[----:B------:R-:W-:-:S02]  /*61b0*/  IMAD.MOV.U32 R222, RZ, RZ, R135 ;  /* 0x000000ffffde7224 */ /* 0x000fc400078e0087 */
[----:B------:R-:W-:Y:S02]  /*61c0*/  IMAD.MOV.U32 R143, RZ, RZ, R160 ;  /* 0x000000ffff8f7224 */ /* 0x000fe400078e00a0 */
[----:B------:R-:W-:Y:S02]  /*61d0*/  IMAD.MOV.U32 R160, RZ, RZ, R161 ;  /* 0x000000ffffa07224 */ /* 0x000fe400078e00a1 */
[----:B------:R-:W-:Y:S02]  /*61e0*/  IMAD.MOV.U32 R135, RZ, RZ, R162 ;  /* 0x000000ffff877224 */ /* 0x000fe400078e00a2 */
[----:B------:R-:W-:-:S04]  /*61f0*/  IMAD.WIDE.U32 R2, R3, -0x2daee0ad, RZ ;  /* 0xd2511f5303027825 */ /* 0x000fc800078e00ff */
[----:B------:R-:W-:Y:S01]  /*6200*/  IMAD.MOV.U32 R162, RZ, RZ, R55 ;  /* 0x000000ffffa27224 */ /* 0x000fe200078e0037 */
[----:B------:R-:W-:Y:S01]  /*6210*/  LOP3.LUT R3, R217, R4, R3, 0x96, !PT ;  /* 0x00000004d9037212 */ /* 0x000fe200078e9603 */
[----:B------:R-:W-:Y:S02]  /*6220*/  IMAD.MOV.U32 R161, RZ, RZ, R54 ;  /* 0x000000ffffa17224 */ /* 0x000fe400078e0036 */
[----:B------:R-:W-:-:S04]  /*6230*/  IMAD.WIDE.U32 R54, R0, -0x2daee0ad, RZ ;  /* 0xd2511f5300367825 */ /* 0x000fc800078e00ff */
[----:B------:R-:W-:Y:S01]  /*6240*/  IMAD.WIDE.U32 R30, R3, -0x326172a9, RZ ;  /* 0xcd9e8d57031e7825 */ /* 0x000fe200078e00ff */
[----:B------:R-:W-:-:S03]  /*6250*/  LOP3.LUT R2, R216, R2, R55, 0x96, !PT ;  /* 0x00000002d8027212 */ /* 0x000fc600078e9637 */
[----:B------:R-:W-:Y:S02]  /*6260*/  IMAD.MOV.U32 R114, RZ, RZ, R157 ;  /* 0x000000ffff727224 */ /* 0x000fe400078e009d */
[----:B------:R-:W-:-:S04]  /*6270*/  IMAD.WIDE.U32 R2, R2, -0x326172a9, RZ ;  /* 0xcd9e8d5702027825 */ /* 0x000fc800078e00ff */
[----:B------:R-:W-:Y:S01]  /*6280*/  IMAD.MOV.U32 R217, RZ, RZ, R134 ;  /* 0x000000ffffd97224 */ /* 0x000fe200078e0086 */
[----:B------:R-:W-:Y:S01]  /*6290*/  LOP3.LUT R0, R215, R30, R3, 0x96, !PT ;  /* 0x0000001ed7007212 */ /* 0x000fe200078e9603 */
[----:B------:R-:W-:Y:S01]  /*62a0*/  IMAD.MOV.U32 R3, RZ, RZ, R2 ;  /* 0x000000ffff037224 */ /* 0x000fe200078e0002 */
[C---:B------:R-:W-:Y:S01]  /*62b0*/  PRMT R5, R2.reuse, 0x7771, RZ ;  /* 0x0000777102057816 */ /* 0x040fe200000000ff */
[----:B------:R-:W-:Y:S01]  /*62c0*/  IMAD.MOV.U32 R237, RZ, RZ, R81 ;  /* 0x000000ffffed7224 */ /* 0x000fe200078e0051 */
[C---:B------:R-:W-:Y:S01]  /*62d0*/  PRMT R4, R2.reuse, 0x7773, RZ ;  /* 0x0000777302047816 */ /* 0x040fe200000000ff */
[----:B------:R-:W-:Y:S01]  /*62e0*/  IMAD.MOV.U32 R238, RZ, RZ, R163 ;  /* 0x000000ffffee7224 */ /* 0x000fe200078e00a3 */
[----:B------:R-:W-:Y:S01]  /*62f0*/  PRMT R2, R2, 0x7772, RZ ;  /* 0x0000777202027816 */ /* 0x000fe200000000ff */
[----:B------:R-:W-:Y:S01]  /*6300*/  IMAD.MOV.U32 R241, RZ, RZ, R120 ;  /* 0x000000fffff17224 */ /* 0x000fe200078e0078 */
[----:B------:R-:W-:Y:S01]  /*6310*/  LOP3.LUT R3, R3, 0xff, RZ, 0xc0, !PT ;  /* 0x000000ff03037812 */ /* 0x000fe200078ec0ff */
[----:B------:R-:W-:Y:S01]  /*6320*/  IMAD.MOV.U32 R242, RZ, RZ, R123 ;  /* 0x000000fffff27224 */ /* 0x000fe200078e007b */
[--C-:B------:R-:W-:Y:S01]  /*6330*/  PRMT R7, R2, 0x5410, R4.reuse ;  /* 0x0000541002077816 */ /* 0x100fe20000000004 */
[----:B------:R-:W-:Y:S01]  /*6340*/  IMAD.MOV.U32 R243, RZ, RZ, R217 ;  /* 0x000000fffff37224 */ /* 0x000fe200078e00d9 */
[C---:B------:R-:W-:Y:S01]  /*6350*/  PRMT R4, R0.reuse, 0x7632, R4 ;  /* 0x0000763200047816 */ /* 0x040fe20000000004 */
[----:B------:R-:W-:Y:S01]  /*6360*/  IMAD.MOV.U32 R217, RZ, RZ, R118 ;  /* 0x000000ffffd97224 */ /* 0x000fe200078e0076 */
[----:B------:R-:W-:-:S02]  /*6370*/  LOP3.LUT R2, R0, 0xffff, RZ, 0xc0, !PT ;  /* 0x0000ffff00027812 */ /* 0x000fc400078ec0ff */
[----:B------:R-:W-:Y:S02]  /*6380*/  PRMT R6, R3, 0x5410, R5 ;  /* 0x0000541003067816 */ /* 0x000fe40000000005 */
[----:B------:R-:W-:Y:S02]  /*6390*/  LOP3.LUT R5, R0, 0xff, RZ, 0xc0, !PT ;  /* 0x000000ff00057812 */ /* 0x000fe400078ec0ff */
[----:B------:R-:W-:Y:S02]  /*63a0*/  SHF.R.U32.HI R3, RZ, 0x18, R0 ;  /* 0x00000018ff037819 */ /* 0x000fe40000011600 */
[----:B------:R-:W-:Y:S01]  /*63b0*/  LOP3.LUT R0, R4, 0xff, RZ, 0xc0, !PT ;  /* 0x000000ff04007812 */ /* 0x000fe200078ec0ff */
[----:B------:R-:W-:Y:S01]  /*63c0*/  FFMA.FTZ R4, R234, UR4, -R28 ;  /* 0x00000004ea047c23 */ /* 0x000fe2000801081c */
[----:B------:R-:W-:Y:S01]  /*63d0*/  SHF.R.U32.HI R2, RZ, 0x8, R2 ;  /* 0x00000008ff027819 */ /* 0x000fe20000011602 */
[----:B------:R-:W-:Y:S01]  /*63e0*/  IMAD.MOV.U32 R234, RZ, RZ, R115 ;  /* 0x000000ffffea7224 */ /* 0x000fe200078e0073 */
[----:B------:R-:W-:Y:S01]  /*63f0*/  PRMT R8, R0, 0x5410, R3 ;  /* 0x0000541000087816 */ /* 0x000fe20000000003 */
[--C-:B------:R-:W-:Y:S01]  /*6400*/  FFMA.FTZ R0, R231, UR4, -R19.reuse ;  /* 0x00000004e7007c23 */ /* 0x100fe20008010813 */
[----:B------:R-:W-:Y:S01]  /*6410*/  PRMT R5, R5, 0x5410, R2 ;  /* 0x0000541005057816 */ /* 0x000fe20000000002 */
[----:B------:R-:W-:Y:S01]  /*6420*/  FFMA.FTZ R2, R228, UR4, -R19 ;  /* 0x00000004e4027c23 */ /* 0x000fe20008010813 */
[----:B------:R-:W-:Y:S01]  /*6430*/  IMAD.MOV.U32 R231, RZ, RZ, R59 ;  /* 0x000000ffffe77224 */ /* 0x000fe200078e003b */
[----:B------:R-:W-:Y:S01]  /*6440*/  LOP3.LUT R3, R7, 0xff00ff, RZ, 0xc0, !PT ;  /* 0x00ff00ff07037812 */ /* 0x000fe200078ec0ff */
[----:B------:R2:W-:Y:S01]  /*6450*/  MUFU.EX2 R59, R0 ;  /* 0x00000000003b7308 */ /* 0x0005e20000000800 */
[----:B------:R-:W-:-:S02]  /*6460*/  IMAD.MOV.U32 R228, RZ, RZ, R80 ;  /* 0x000000ffffe47224 */ /* 0x000fc400078e0050 */
[----:B------:R-:W3:Y:S01]  /*6470*/  LDSM.16.MT88.4 R80, [R29+0x9c00] ;  /* 0x009c00001d50783b */ /* 0x000ee20000004200 */
[----:B------:R4:W-:Y:S04]  /*6480*/  MUFU.EX2 R183, R2 ;  /* 0x0000000200b77308 */ /* 0x0009e80000000800 */
[----:B------:R-:W-:Y:S01]  /*6490*/  MUFU.EX2 R57, R4 ;  /* 0x0000000400397308 */ /* 0x000fe20000000800 */
[--C-:B--2---:R-:W-:Y:S01]  /*64a0*/  FFMA.FTZ R0, R227, UR4, -R19.reuse ;  /* 0x00000004e3007c23 */ /* 0x104fe20008010813 */
[----:B------:R-:W-:Y:S01]  /*64b0*/  MOV R227, R135 ;  /* 0x0000008700e37202 */ /* 0x000fe20000000f00 */
[----:B----4-:R-:W-:Y:S02]  /*64c0*/  FFMA.FTZ R2, R232, UR4, -R19 ;  /* 0x00000004e8027c23 */ /* 0x010fe40008010813 */
[----:B------:R2:W4:Y:S01]  /*64d0*/  MUFU.EX2 R216, R0 ;  /* 0x0000000000d87308 */ /* 0x0005220000000800 */
[----:B------:R-:W-:-:S03]  /*64e0*/  IMAD.MOV.U32 R232, RZ, RZ, R162 ;  /* 0x000000ffffe87224 */ /* 0x000fc600078e00a2 */
[----:B------:R1:W-:Y:S01]  /*64f0*/  MUFU.EX2 R58, R2 ;  /* 0x00000002003a7308 */ /* 0x0003e20000000800 */
[--C-:B--2---:R-:W-:Y:S01]  /*6500*/  FFMA.FTZ R0, R230, UR4, -R28.reuse ;  /* 0x00000004e6007c23 */ /* 0x104fe2000801081c */
[----:B------:R-:W-:Y:S02]  /*6510*/  IMAD.MOV.U32 R230, RZ, RZ, R161 ;  /* 0x000000ffffe67224 */ /* 0x000fe400078e00a1 */
[----:B-1----:R-:W-:Y:S01]  /*6520*/  FFMA.FTZ R2, R229, UR4, -R28 ;  /* 0x00000004e5027c23 */ /* 0x002fe2000801081c */
[----:B------:R1:W-:Y:S01]  /*6530*/  MUFU.EX2 R144, R0 ;  /* 0x0000000000907308 */ /* 0x0003e20000000800 */
[----:B------:R-:W-:-:S03]  /*6540*/  IMAD.MOV.U32 R229, RZ, RZ, R142 ;  /* 0x000000ffffe57224 */ /* 0x000fc600078e008e */
[----:B------:R4:W2:Y:S01]  /*6550*/  MUFU.EX2 R215, R2 ;  /* 0x0000000200d77308 */ /* 0x0008a20000000800 */
[----:B-1----:R-:W-:Y:S01]  /*6560*/  FFMA.FTZ R0, R235, UR4, -R28 ;  /* 0x00000004eb007c23 */ /* 0x002fe2000801081c */
[----:B------:R-:W-:-:S03]  /*6570*/  IMAD.MOV.U32 R235, RZ, RZ, R141 ;  /* 0x000000ffffeb7224 */ /* 0x000fc600078e008d */
[----:B------:R1:W3:Y:S01]  /*6580*/  MUFU.EX2 R55, R0 ;  /* 0x0000000000377308 */ /* 0x0002e20000000800 */
[----:B----4-:R-:W-:Y:S02]  /*6590*/  F2FP.BF16.F32.PACK_AB R2, R216, R183 ;  /* 0x000000b7d802723e */ /* 0x010fe400000010ff */
[----:B-1----:R-:W-:-:S05]  /*65a0*/  HSET2.LE.AND R0, R6, R16, PT ;  /* 0x0000001006007233 */ /* 0x002fca0003803000 */
[----:B------:R-:W-:Y:S02]  /*65b0*/  LOP3.LUT R6, R2, R0, RZ, 0xc0, !PT ;  /* 0x0000000002067212 */ /* 0x000fe400078ec0ff */
[----:B------:R-:W-:Y:S02]  /*65c0*/  HSET2.LE.AND R0, R3, R16, PT ;  /* 0x0000001003007233 */ /* 0x000fe40003803000 */
[----:B--2---:R-:W-:-:S04]  /*65d0*/  F2FP.BF16.F32.PACK_AB R2, R215, R144 ;  /* 0x00000090d702723e */ /* 0x004fc800000010ff */
[----:B------:R-:W-:Y:S02]  /*65e0*/  LOP3.LUT R7, R2, R0, RZ, 0xc0, !PT ;  /* 0x0000000002077212 */ /* 0x000fe400078ec0ff */
[----:B------:R-:W-:Y:S02]  /*65f0*/  HSET2.LE.AND R0, R5, R16, PT ;  /* 0x0000001005007233 */ /* 0x000fe40003803000 */
[----:B------:R-:W-:-:S04]  /*6600*/  F2FP.BF16.F32.PACK_AB R2, R58, R59 ;  /* 0x0000003b3a02723e */ /* 0x000fc800000010ff */
[----:B------:R-:W-:Y:S02]  /*6610*/  LOP3.LUT R4, R2, R0, RZ, 0xc0, !PT ;  /* 0x0000000002047212 */ /* 0x000fe400078ec0ff */
[----:B------:R-:W-:Y:S01]  /*6620*/  HSET2.LE.AND R0, R8, R16, PT ;  /* 0x0000001008007233 */ /* 0x000fe20003803000 */
[----:B------:R-:W-:Y:S01]  /*6630*/  FFMA.FTZ R8, R239, UR4, -R18 ;  /* 0x00000004ef087c23 */ /* 0x000fe20008010812 */
[----:B---3--:R-:W-:Y:S01]  /*6640*/  F2FP.BF16.F32.PACK_AB R2, R57, R55 ;  /* 0x000000373902723e */ /* 0x008fe200000010ff */
[----:B------:R-:W-:Y:S02]  /*6650*/  IMAD.MOV.U32 R239, RZ, RZ, R160 ;  /* 0x000000ffffef7224 */ /* 0x000fe400078e00a0 */
[----:B------:R1:W-:Y:S01]  /*6660*/  MUFU.EX2 R53, R8 ;  /* 0x0000000800357308 */ /* 0x0003e20000000800 */
[----:B------:R-:W-:Y:S01]  /*6670*/  LOP3.LUT R5, R2, R0, RZ, 0xc0, !PT ;  /* 0x0000000002057212 */ /* 0x000fe200078ec0ff */
[----:B------:R-:W-:Y:S01]  /*6680*/  FFMA.FTZ R0, R240, UR4, -R18 ;  /* 0x00000004f0007c23 */ /* 0x000fe20008010812 */
[----:B------:R-:W-:Y:S01]  /*6690*/  LOP3.LUT R2, R251, R52, R49, 0x96, !PT ;  /* 0x00000034fb027212 */ /* 0x000fe200078e9631 */
[----:B------:R-:W-:Y:S01]  /*66a0*/  FFMA.FTZ R18, R244, UR4, -R17 ;  /* 0x00000004f4127c23 */ /* 0x000fe20008010811 */
[----:B------:R2:W3:Y:S01]  /*66b0*/  MUFU.EX2 R49, R9 ;  /* 0x0000000900317308 */ /* 0x0004e20000000800 */
[----:B------:R-:W-:Y:S01]  /*66c0*/  IMAD.MOV.U32 R240, RZ, RZ, R143 ;  /* 0x000000fffff07224 */ /* 0x000fe200078e008f */
[----:B------:R-:W4:Y:S01]  /*66d0*/  LDSM.16.MT88.4 R160, [R182+0x9c00] ;  /* 0x009c0000b6a0783b */ /* 0x000f220000004200 */
[----:B------:R-:W-:Y:S01]  /*66e0*/  IMAD.WIDE.U32 R2, R2, -0x2daee0ad, RZ ;  /* 0xd2511f5302027825 */ /* 0x000fe200078e00ff */
[----:B------:R3:W-:Y:S01]  /*66f0*/  MUFU.EX2 R52, R0 ;  /* 0x0000000000347308 */ /* 0x0007e20000000800 */
[----:B------:R-:W-:Y:S02]  /*6700*/  HMMA.16816.F32.BF16 R64, R4, R44, R64 ;  /* 0x0000002c0440723c */ /* 0x000fe40000041840 */
[----:B------:R-:W-:Y:S01]  /*6710*/  IMAD.MOV.U32 R244, RZ, RZ, R122 ;  /* 0x000000fffff47224 */ /* 0x000fe200078e007a */
[C---:B------:R-:W-:Y:S01]  /*6720*/  PRMT R12, R2.reuse, 0x7771, RZ ;  /* 0x00007771020c7816 */ /* 0x040fe200000000ff */
[----:B------:R3:W-:Y:S01]  /*6730*/  MUFU.EX2 R45, R10 ;  /* 0x0000000a002d7308 */ /* 0x0007e20000000800 */
[----:B-1----:R-:W-:-:S03]  /*6740*/  PRMT R8, R2, 0x7773, RZ ;  /* 0x0000777302087816 */ /* 0x002fc600000000ff */
[----:B------:R-:W1:Y:S01]  /*6750*/  MUFU.EX2 R44, R14 ;  /* 0x0000000e002c7308 */ /* 0x000e620000000800 */
[----:B--2---:R-:W-:Y:S01]  /*6760*/  IMAD.MOV.U32 R9, RZ, RZ, R2 ;  /* 0x000000ffff097224 */ /* 0x004fe200078e0002 */
[C---:B------:R-:W-:Y:S01]  /*6770*/  HMMA.16816.F32.BF16 R156, R4.reuse, R32, R188 ;  /* 0x00000020049c723c */ /* 0x040fe200000418bc */
[----:B------:R-:W-:Y:S01]  /*6780*/  IMAD.MOV.U32 R189, RZ, RZ, R112 ;  /* 0x000000ffffbd7224 */ /* 0x000fe200078e0070 */
[----:B------:R-:W2:Y:S01]  /*6790*/  MUFU.EX2 R30, R18 ;  /* 0x00000012001e7308 */ /* 0x000ea20000000800 */
[----:B---3--:R-:W-:Y:S01]  /*67a0*/  LOP3.LUT R0, R149, R56, R3, 0x96, !PT ;  /* 0x0000003895007212 */ /* 0x008fe200078e9603 */
[----:B------:R-:W-:Y:S01]  /*67b0*/  IMAD.MOV.U32 R190, RZ, RZ, R113 ;  /* 0x000000ffffbe7224 */ /* 0x000fe200078e0071 */
[----:B------:R-:W-:Y:S01]  /*67c0*/  PRMT R3, R2, 0x7772, RZ ;  /* 0x0000777202037816 */ /* 0x000fe200000000ff */
[----:B------:R-:W-:Y:S01]  /*67d0*/  IMAD.MOV.U32 R191, RZ, RZ, R114 ;  /* 0x000000ffffbf7224 */ /* 0x000fe200078e0072 */
[----:B------:R-:W-:Y:S01]  /*67e0*/  LOP3.LUT R9, R9, 0xff, RZ, 0xc0, !PT ;  /* 0x000000ff09097812 */ /* 0x000fe200078ec0ff */
[C---:B------:R-:W-:Y:S01]  /*67f0*/  HMMA.16816.F32.BF16 R32, R4.reuse, R34, R172 ;  /* 0x000000220420723c */ /* 0x040fe200000418ac */
[----:B------:R-:W-:Y:S01]  /*6800*/  PRMT R13, R3, 0x5410, R8 ;  /* 0x00005410030d7816 */ /* 0x000fe20000000008 */
[----:B------:R-:W3:Y:S01]  /*6810*/  LDSM.16.MT88.4 R112, [R29+0xac00] ;  /* 0x00ac00001d70783b */ /* 0x000ee20000004200 */
[C---:B------:R-:W-:Y:S01]  /*6820*/  LOP3.LUT R2, R0.reuse, 0xffff, RZ, 0xc0, !PT ;  /* 0x0000ffff00027812 */ /* 0x040fe200078ec0ff */
[----:B------:R-:W-:Y:S01]  /*6830*/  IMAD.MOV.U32 R56, RZ, RZ, R121 ;  /* 0x000000ffff387224 */ /* 0x000fe200078e0079 */
[C---:B------:R-:W-:Y:S01]  /*6840*/  PRMT R3, R0.reuse, 0x7632, R3 ;  /* 0x0000763200037816 */ /* 0x040fe20000000003 */
[----:B------:R-:W-:Y:S01]  /*6850*/  IMAD.MOV.U32 R188, RZ, RZ, R111 ;  /* 0x000000ffffbc7224 */ /* 0x000fe200078e006f */
[----:B------:R-:W-:Y:S01]  /*6860*/  LOP3.LUT R11, R0, 0xff, RZ, 0xc0, !PT ;  /* 0x000000ff000b7812 */ /* 0x000fe200078ec0ff */
[C---:B------:R-:W-:Y:S01]  /*6870*/  HMMA.16816.F32.BF16 R132, R4.reuse, R24, R136 ;  /* 0x000000180484723c */ /* 0x040fe20000041888 */
[----:B------:R-:W-:Y:S01]  /*6880*/  SHF.R.U32.HI R10, RZ, 0x18, R0 ;  /* 0x00000018ff0a7819 */ /* 0x000fe20000011600 */
[----:B------:R-:W-:Y:S01]  /*6890*/  IMAD.MOV.U32 R136, RZ, RZ, R140 ;  /* 0x000000ffff887224 */ /* 0x000fe200078e008c */
[----:B------:R-:W-:Y:S01]  /*68a0*/  SHF.R.U32.HI R8, RZ, 0x8, R2 ;  /* 0x00000008ff087819 */ /* 0x000fe20000011602 */
[----:B------:R-:W-:Y:S01]  /*68b0*/  IMAD.MOV.U32 R139, RZ, RZ, R108 ;  /* 0x000000ffff8b7224 */ /* 0x000fe200078e006c */
[----:B------:R-:W-:Y:S01]  /*68c0*/  PRMT R0, R9, 0x5410, R12 ;  /* 0x0000541009007816 */ /* 0x000fe2000000000c */
[----:B------:R-:W-:Y:S01]  /*68d0*/  IMAD.MOV.U32 R138, RZ, RZ, R109 ;  /* 0x000000ffff8a7224 */ /* 0x000fe200078e006d */
[----:B------:R-:W-:Y:S01]  /*68e0*/  LOP3.LUT R2, R3, 0xff, RZ, 0xc0, !PT ;  /* 0x000000ff03027812 */ /* 0x000fe200078ec0ff */
[----:B------:R-:W-:Y:S01]  /*68f0*/  HMMA.16816.F32.BF16 R172, R4, R26, R128 ;  /* 0x0000001a04ac723c */ /* 0x000fe20000041880 */
[----:B------:R-:W-:Y:S01]  /*6900*/  PRMT R3, R11, 0x5410, R8 ;  /* 0x000054100b037816 */ /* 0x000fe20000000008 */
[----:B------:R2:W3:Y:S01]  /*6910*/  LDSM.16.MT88.4 R128, [R182+0xbc00] ;  /* 0x00bc0000b680783b */ /* 0x0004e20000004200 */
[----:B------:R-:W-:Y:S01]  /*6920*/  PRMT R10, R2, 0x5410, R10 ;  /* 0x00005410020a7816 */ /* 0x000fe2000000000a */
[----:B------:R-:W-:Y:S01]  /*6930*/  IMAD.MOV.U32 R137, RZ, RZ, R110 ;  /* 0x000000ffff897224 */ /* 0x000fe200078e006e */
[----:B------:R-:W-:-:S02]  /*6940*/  HSET2.LE.AND R0, R0, R16, PT ;  /* 0x0000001000007233 */ /* 0x000fc40003803000 */
[----:B------:R-:W-:Y:S01]  /*6950*/  F2FP.BF16.F32.PACK_AB R2, R51, R49 ;  /* 0x000000313302723e */ /* 0x000fe200000010ff */
[C---:B------:R-:W-:Y:S01]  /*6960*/  HMMA.16816.F32.BF16 R84, R4.reuse, R20, R84 ;  /* 0x000000140454723c */ /* 0x040fe20000041854 */
[--C-:B------:R-:W-:Y:S02]  /*6970*/  HSET2.LE.AND R3, R3, R16.reuse, PT ;  /* 0x0000001003037233 */ /* 0x100fe40003803000 */
[----:B------:R-:W-:Y:S02]  /*6980*/  LOP3.LUT R142, R2, R0, RZ, 0xc0, !PT ;  /* 0x00000000028e7212 */ /* 0x000fe400078ec0ff */
[----:B------:R-:W-:Y:S02]  /*6990*/  LOP3.LUT R0, R13, 0xff00ff, RZ, 0xc0, !PT ;  /* 0x00ff00ff0d007812 */ /* 0x000fe400078ec0ff */
[----:B-1----:R-:W-:Y:S01]  /*69a0*/  F2FP.BF16.F32.PACK_AB R2, R44, R48 ;  /* 0x000000302c02723e */ /* 0x002fe200000010ff */
[----:B------:R-:W-:Y:S01]  /*69b0*/  HMMA.16816.F32.BF16 R24, R4, R36, R88 ;  /* 0x000000240418723c */ /* 0x000fe20000041858 */
[----:B------:R1:W3:Y:S01]  /*69c0*/  LDSM.16.MT88.4 R12, [R29+0xbc00] ;  /* 0x00bc00001d0c783b */ /* 0x0002e20000004200 */
[----:B------:R-:W-:-:S05]  /*69d0*/  HSET2.LE.AND R0, R0, R16, PT ;  /* 0x0000001000007233 */ /* 0x000fca0003803000 */
[----:B------:R-:W-:Y:S01]  /*69e0*/  LOP3.LUT R143, R2, R0, RZ, 0xc0, !PT ;  /* 0x00000000028f7212 */ /* 0x000fe200078ec0ff */
[C---:B------:R-:W-:Y:S01]  /*69f0*/  HMMA.16816.F32.BF16 R68, R4.reuse, R40, R68 ;  /* 0x000000280444723c */ /* 0x040fe20000041844 */
[--C-:B------:R-:W-:Y:S01]  /*6a00*/  FFMA.FTZ R2, R248, UR4, -R19.reuse ;  /* 0x00000004f8027c23 */ /* 0x100fe20008010813 */
[----:B------:R-:W-:Y:S01]  /*6a10*/  FFMA.FTZ R0, R247, UR4, -R19 ;  /* 0x00000004f7007c23 */ /* 0x000fe20008010813 */
[----:B--2---:R-:W-:Y:S02]  /*6a20*/  IMAD.MOV.U32 R182, RZ, RZ, R145 ;  /* 0x000000ffffb67224 */ /* 0x004fe400078e0091 */
[----:B------:R2:W-:Y:S01]  /*6a30*/  MUFU.EX2 R18, R2 ;  /* 0x0000000200127308 */ /* 0x0005e20000000800 */
[----:B------:R2:W5:Y:S02]  /*6a40*/  LDL.LU R145, [R1+0x88] ;  /* 0x0000880001917983 */ /* 0x0005640000300800 */
[C---:B------:R-:W-:Y:S08]  /*6a50*/  HMMA.16816.F32.BF16 R20, R4.reuse, R22, R104 ;  /* 0x000000160414723c */ /* 0x040ff00000041868 */
[C---:B------:R-:W-:Y:S01]  /*6a60*/  HMMA.16816.F32.BF16 R36, R4.reuse, R38, R76 ;  /* 0x000000260424723c */ /* 0x040fe2000004184c */
[----:B-1----:R1:W-:Y:S07]  /*6a70*/  MUFU.EX2 R29, R0 ;  /* 0x00000000001d7308 */ /* 0x0023ee0000000800 */
[C---:B------:R-:W-:Y:S08]  /*6a80*/  HMMA.16816.F32.BF16 R40, R4.reuse, R42, R72 ;  /* 0x0000002a0428723c */ /* 0x040ff00000041848 */
[----:B------:R-:W-:Y:S01]  /*6a90*/  HMMA.16816.F32.BF16 R60, R4, R46, R60 ;  /* 0x0000002e043c723c */ /* 0x000fe2000004183c */
[----:B------:R-:W-:Y:S01]  /*6aa0*/  F2FP.BF16.F32.PACK_AB R4, R53, R52 ;  /* 0x000000343504723e */ /* 0x000fe200000010ff */
[----:B------:R-:W-:Y:S01]  /*6ab0*/  IMAD.MOV.U32 R46, RZ, RZ, R239 ;  /* 0x000000ffff2e7224 */ /* 0x000fe200078e00ef */
[----:B------:R-:W-:Y:S01]  /*6ac0*/  HSET2.LE.AND R5, R10, R16, PT ;  /* 0x000000100a057233 */ /* 0x000fe20003803000 */
[----:B------:R-:W-:Y:S01]  /*6ad0*/  IMAD.MOV.U32 R239, RZ, RZ, R138 ;  /* 0x000000ffffef7224 */ /* 0x000fe200078e008a */
[----:B------:R-:W-:Y:S01]  /*6ae0*/  LOP3.LUT R140, R4, R3, RZ, 0xc0, !PT ;  /* 0x00000003048c7212 */ /* 0x000fe200078ec0ff */
[----:B------:R-:W-:Y:S01]  /*6af0*/  FFMA.FTZ R4, R245, UR4, -R19 ;  /* 0x00000004f5047c23 */ /* 0x000fe20008010813 */
[----:B------:R-:W-:-:S02]  /*6b00*/  LOP3.LUT R3, R251, R50, R31, 0x96, !PT ;  /* 0x00000032fb037212 */ /* 0x000fc400078e961f */
[----:B------:R-:W-:Y:S02]  /*6b10*/  F2FP.BF16.F32.PACK_AB R6, R30, R45 ;  /* 0x0000002d1e06723e */ /* 0x000fe400000010ff */
[----:B------:R-:W-:Y:S01]  /*6b20*/  MOV R47, R238 ;  /* 0x000000ee002f7202 */ /* 0x000fe20000000f00 */
[----:B--2---:R-:W-:Y:S01]  /*6b30*/  IMAD.WIDE.U32 R2, R3, -0x2daee0ad, RZ ;  /* 0xd2511f5303027825 */ /* 0x004fe200078e00ff */
[----:B------:R-:W-:-:S03]  /*6b40*/  LOP3.LUT R141, R6, R5, RZ, 0xc0, !PT ;  /* 0x00000005068d7212 */ /* 0x000fc600078ec0ff */
[----:B------:R-:W-:Y:S01]  /*6b50*/  FFMA.FTZ R5, R246, UR4, -R19 ;  /* 0x00000004f6057c23 */ /* 0x000fe20008010813 */
[--C-:B------:R-:W-:Y:S01]  /*6b60*/  FFMA.FTZ R6, R249, UR4, -R28.reuse ;  /* 0x00000004f9067c23 */ /* 0x100fe2000801081c */
[----:B------:R2:W-:Y:S01]  /*6b70*/  MUFU.EX2 R19, R4 ;  /* 0x0000000400137308 */ /* 0x0005e20000000800 */
[----:B-1----:R-:W-:Y:S01]  /*6b80*/  LOP3.LUT R0, R149, R54, R3, 0x96, !PT ;  /* 0x0000003695007212 */ /* 0x002fe200078e9603 */
[----:B------:R-:W-:Y:S01]  /*6b90*/  FFMA.FTZ R3, R250, UR4, -R28 ;  /* 0x00000004fa037c23 */ /* 0x000fe2000801081c */
[C---:B------:R-:W-:Y:S01]  /*6ba0*/  PRMT R8, R2.reuse, 0x7771, RZ ;  /* 0x0000777102087816 */ /* 0x040fe200000000ff */
[----:B------:R1:W3:Y:S01]  /*6bb0*/  MUFU.EX2 R250, R5 ;  /* 0x0000000500fa7308 */ /* 0x0002e20000000800 */
[C---:B------:R-:W-:Y:S01]  /*6bc0*/  PRMT R7, R2.reuse, 0x7773, RZ ;  /* 0x0000777302077816 */ /* 0x040fe200000000ff */
[C---:B------:R-:W-:Y:S01]  /*6bd0*/  HMMA.16816.F32.BF16 R88, R140.reuse, R96, R168 ;  /* 0x000000608c58723c */ /* 0x040fe200000418a8 */
[----:B------:R-:W-:Y:S01]  /*6be0*/  IMAD.MOV.U32 R31, RZ, RZ, R146 ;  /* 0x000000ffff1f7224 */ /* 0x000fe200078e0092 */
[----:B------:R4:W-:Y:S01]  /*6bf0*/  MUFU.EX2 R10, R3 ;  /* 0x00000003000a7308 */ /* 0x0009e20000000800 */
[----:B------:R-:W-:Y:S01]  /*6c00*/  IMAD.MOV.U32 R238, RZ, RZ, R227 ;  /* 0x000000ffffee7224 */ /* 0x000fe200078e00e3 */
[----:B------:R3:W5:Y:S01]  /*6c10*/  LDL.LU R146, [R1+0x84] ;  /* 0x0000840001927983 */ /* 0x0007620000300800 */
[----:B------:R-:W-:Y:S01]  /*6c20*/  IMAD.MOV.U32 R227, RZ, RZ, R116 ;  /* 0x000000ffffe37224 */ /* 0x000fe200078e0074 */
[----:B------:R4:W-:Y:S01]  /*6c30*/  MUFU.EX2 R17, R6 ;  /* 0x0000000600117308 */ /* 0x0009e20000000800 */
[----:B--2---:R-:W-:Y:S01]  /*6c40*/  PRMT R4, R2, 0x7772, RZ ;  /* 0x0000777202047816 */ /* 0x004fe200000000ff */
[----:B------:R-:W-:Y:S01]  /*6c50*/  HMMA.16816.F32.BF16 R72, R140, R80, R100 ;  /* 0x000000508c48723c */ /* 0x000fe20000041864 */
[----:B------:R-:W-:-:S02]  /*6c60*/  IMAD.MOV.U32 R100, RZ, RZ, R117 ;  /* 0x000000ffff647224 */ /* 0x000fc400078e0075 */
[----:B-1----:R-:W-:Y:S02]  /*6c70*/  IMAD.MOV.U32 R5, RZ, RZ, R2 ;  /* 0x000000ffff057224 */ /* 0x002fe400078e0002 */
[----:B----4-:R-:W-:-:S03]  /*6c80*/  FFMA.FTZ R3, R252, UR4, -R28 ;  /* 0x00000004fc037c23 */ /* 0x010fc6000801081c */
[----:B------:R-:W-:Y:S01]  /*6c90*/  LOP3.LUT R2, R5, 0xff, RZ, 0xc0, !PT ;  /* 0x000000ff05027812 */ /* 0x000fe200078ec0ff */
[----:B------:R-:W-:Y:S01]  /*6ca0*/  IMAD.MOV.U32 R101, RZ, RZ, R139 ;  /* 0x000000ffff657224 */ /* 0x000fe200078e008b */
[C---:B------:R-:W-:Y:S01]  /*6cb0*/  HMMA.16816.F32.BF16 R76, R140.reuse, R82, R124 ;  /* 0x000000528c4c723c */ /* 0x040fe2000004187c */
[----:B------:R-:W-:Y:S01]  /*6cc0*/  FFMA.FTZ R6, R237, UR4, -R28 ;  /* 0x00000004ed067c23 */ /* 0x000fe2000801081c */
[----:B------:R-:W-:Y:S01]  /*6cd0*/  PRMT R8, R2, 0x5410, R8 ;  /* 0x0000541002087816 */ /* 0x000fe20000000008 */
[----:B------:R1:W2:Y:S01]  /*6ce0*/  MUFU.EX2 R11, R3 ;  /* 0x00000003000b7308 */ /* 0x0002a20000000800 */
[C---:B------:R-:W-:Y:S01]  /*6cf0*/  LOP3.LUT R2, R0.reuse, 0xffff, RZ, 0xc0, !PT ;  /* 0x0000ffff00027812 */ /* 0x040fe200078ec0ff */
[----:B------:R-:W-:Y:S02]  /*6d00*/  IMAD.MOV.U32 R102, RZ, RZ, R136 ;  /* 0x000000ffff667224 */ /* 0x000fe400078e0088 */
[----:B------:R4:W2:Y:S01]  /*6d10*/  MUFU.EX2 R9, R6 ;  /* 0x0000000600097308 */ /* 0x0008a20000000800 */
[----:B------:R-:W-:Y:S01]  /*6d20*/  LOP3.LUT R5, R0, 0xff, RZ, 0xc0, !PT ;  /* 0x000000ff00057812 */ /* 0x000fe200078ec0ff */
[----:B------:R-:W-:Y:S01]  /*6d30*/  IMAD.MOV.U32 R103, RZ, RZ, R240 ;  /* 0x000000ffff677224 */ /* 0x000fe200078e00f0 */
[----:B------:R-:W-:Y:S01]  /*6d40*/  PRMT R4, R4, 0x5410, R7 ;  /* 0x0000541004047816 */ /* 0x000fe20000000007 */
[----:B------:R-:W-:Y:S01]  /*6d50*/  IMAD.MOV.U32 R237, RZ, RZ, R231 ;  /* 0x000000ffffed7224 */ /* 0x000fe200078e00e7 */
[----:B------:R-:W-:Y:S01]  /*6d60*/  SHF.R.U32.HI R2, RZ, 0x8, R2 ;  /* 0x00000008ff027819 */ /* 0x000fe20000011602 */
[----:B------:R-:W-:Y:S01]  /*6d70*/  IMAD.MOV.U32 R240, RZ, RZ, R137 ;  /* 0x000000fffff07224 */ /* 0x000fe200078e0089 */
[----:B------:R-:W-:Y:S01]  /*6d80*/  HMMA.16816.F32.BF16 R152, R140, R160, R152 ;  /* 0x000000a08c98723c */ /* 0x000fe20000041898 */
[----:B-1----:R-:W-:Y:S01]  /*6d90*/  PRMT R3, R0, 0x7632, R3 ;  /* 0x0000763200037816 */ /* 0x002fe20000000003 */
[----:B------:R-:W-:Y:S01]  /*6da0*/  IMAD.MOV.U32 R231, RZ, RZ, R119 ;  /* 0x000000ffffe77224 */ /* 0x000fe200078e0077 */
[----:B------:R-:W-:-:S02]  /*6db0*/  SHF.R.U32.HI R0, RZ, 0x18, R0 ;  /* 0x00000018ff007819 */ /* 0x000fc40000011600 */
[----:B------:R-:W-:-:S03]  /*6dc0*/  LOP3.LUT R3, R3, 0xff, RZ, 0xc0, !PT ;  /* 0x000000ff03037812 */ /* 0x000fc600078ec0ff */
[C---:B------:R-:W-:Y:S01]  /*6dd0*/  HMMA.16816.F32.BF16 R164, R140.reuse, R162, R164 ;  /* 0x000000a28ca4723c */ /* 0x040fe200000418a4 */
[----:B------:R-:W-:Y:S02]  /*6de0*/  LOP3.LUT R4, R4, 0xff00ff, RZ, 0xc0, !PT ;  /* 0x00ff00ff04047812 */ /* 0x000fe400078ec0ff */
[----:B------:R-:W-:Y:S02]  /*6df0*/  PRMT R2, R5, 0x5410, R2 ;  /* 0x0000541005027816 */ /* 0x000fe40000000002 */
[----:B------:R-:W-:Y:S02]  /*6e00*/  PRMT R7, R3, 0x5410, R0 ;  /* 0x0000541003077816 */ /* 0x000fe40000000000 */
[--C-:B------:R-:W-:Y:S01]  /*6e10*/  HSET2.LE.AND R0, R8, R16.reuse, PT ;  /* 0x0000001008007233 */ /* 0x100fe20003803000 */
[----:B------:R-:W-:Y:S01]  /*6e20*/  HMMA.16816.F32.BF16 R92, R140, R98, R176 ;  /* 0x000000628c5c723c */ /* 0x000fe200000418b0 */
[----:B---3--:R-:W-:Y:S02]  /*6e30*/  F2FP.BF16.F32.PACK_AB R3, R250, R19 ;  /* 0x00000013fa03723e */ /* 0x008fe400000010ff */
[----:B------:R-:W-:-:S02]  /*6e40*/  HSET2.LE.AND R4, R4, R16, PT ;  /* 0x0000001004047233 */ /* 0x000fc40003803000 */
[--C-:B----4-:R-:W-:Y:S02]  /*6e50*/  HSET2.LE.AND R6, R2, R16.reuse, PT ;  /* 0x0000001002067233 */ /* 0x110fe40003803000 */
[----:B------:R-:W-:Y:S01]  /*6e60*/  HSET2.LE.AND R7, R7, R16, PT ;  /* 0x0000001007077233 */ /* 0x000fe20003803000 */
[----:B------:R-:W-:Y:S01]  /*6e70*/  HMMA.16816.F32.BF16 R104, R140, R112, R184 ;  /* 0x000000708c68723c */ /* 0x000fe200000418b8 */
[----:B--2---:R-:W-:Y:S02]  /*6e80*/  F2FP.BF16.F32.PACK_AB R2, R11, R17 ;  /* 0x000000110b02723e */ /* 0x004fe400000010ff */
[----:B------:R-:W-:Y:S02]  /*6e90*/  LOP3.LUT R170, R3, R0, RZ, 0xc0, !PT ;  /* 0x0000000003aa7212 */ /* 0x000fe400078ec0ff */
[----:B------:R-:W-:Y:S02]  /*6ea0*/  F2FP.BF16.F32.PACK_AB R0, R9, R10 ;  /* 0x0000000a0900723e */ /* 0x000fe400000010ff */
[----:B------:R-:W-:Y:S01]  /*6eb0*/  F2FP.BF16.F32.PACK_AB R5, R29, R18 ;  /* 0x000000121d05723e */ /* 0x000fe200000010ff */
[----:B------:R-:W-:Y:S01]  /*6ec0*/  FADD.FTZ R3, R182, R31 ;  /* 0x0000001fb6037221 */ /* 0x000fe20000010000 */
[----:B------:R-:W-:Y:S01]  /*6ed0*/  LOP3.LUT R171, R2, R4, RZ, 0xc0, !PT ;  /* 0x0000000402ab7212 */ /* 0x000fe200078ec0ff */
[----:B------:R-:W-:Y:S01]  /*6ee0*/  FADD.FTZ R2, R233, R236 ;  /* 0x000000ece9027221 */ /* 0x000fe20000010000 */
[----:B------:R-:W-:Y:S01]  /*6ef0*/  LOP3.LUT R169, R0, R7, RZ, 0xc0, !PT ;  /* 0x0000000700a97212 */ /* 0x000fe200078ec0ff */
[----:B------:R-:W-:Y:S01]  /*6f00*/  IMAD.MOV.U32 R182, RZ, RZ, R100 ;  /* 0x000000ffffb67224 */ /* 0x000fe200078e0064 */
[----:B------:R-:W-:Y:S01]  /*6f10*/  LOP3.LUT R168, R5, R6, RZ, 0xc0, !PT ;  /* 0x0000000605a87212 */ /* 0x000fe200078ec0ff */
[----:B------:R-:W-:Y:S01]  /*6f20*/  FADD.FTZ R0, R219, R226 ;  /* 0x000000e2db007221 */ /* 0x000fe20000010000 */
[----:B------:R-:W-:-:S02]  /*6f30*/  IMAD.MOV.U32 R100, RZ, RZ, R101 ;  /* 0x000000ffff647224 */ /* 0x000fc400078e0065 */
[----:B------:R-:W-:Y:S01]  /*6f40*/  FADD.FTZ R5, R213, R214 ;  /* 0x000000d6d5057221 */ /* 0x000fe20000010000 */
[----:B------:R-:W-:Y:S02]  /*6f50*/  IMAD.MOV.U32 R101, RZ, RZ, R102 ;  /* 0x000000ffff657224 */ /* 0x000fe400078e0066 */
[----:B------:R-:W-:Y:S01]  /*6f60*/  FADD.FTZ R3, R212, R3 ;  /* 0x00000003d4037221 */ /* 0x000fe20000010000 */
[----:B------:R-:W-:Y:S02]  /*6f70*/  IMAD.MOV.U32 R102, RZ, RZ, R103 ;  /* 0x000000ffff667224 */ /* 0x000fe400078e0067 */
[----:B------:R-:W-:Y:S01]  /*6f80*/  FADD.FTZ R2, R182, R2 ;  /* 0x00000002b6027221 */ /* 0x000fe20000010000 */
[----:B------:R-:W-:Y:S02]  /*6f90*/  IMAD.MOV.U32 R103, RZ, RZ, R46 ;  /* 0x000000ffff677224 */ /* 0x000fe400078e002e */
[----:B------:R-:W-:Y:S01]  /*6fa0*/  FADD.FTZ R0, R100, R0 ;  /* 0x0000000064007221 */ /* 0x000fe20000010000 */
[----:B------:R-:W-:-:S02]  /*6fb0*/  IMAD.MOV.U32 R46, RZ, RZ, R47 ;  /* 0x000000ffff2e7224 */ /* 0x000fc400078e002f */
        /* <DEDUP_REMOVED lines=22> */
[----:B------:R-:W-:-:S02]  /*7120*/  IMAD.MOV.U32 R228, RZ, RZ, R218 ;  /* 0x000000ffffe47224 */ /* 0x000fc400078e00da */
        /* <DEDUP_REMOVED lines=9> */
[----:B------:R1:W5:Y:S01]  /*71c0*/  LDL.LU R236, [R1+0x80] ;  /* 0x0000800001ec7983 */ /* 0x0003620000300800 */
        /* <DEDUP_REMOVED lines=22> */
[----:B------:R-:W-:Y:S01]  /*7330*/  HMMA.16816.F32.BF16 R108, R140, R114, R192 ;  /* 0x000000728c6c723c */ /* 0x000fe200000418c0 */
[----:B------:R1:W5:Y:S01]  /*7340*/  LDL.LU R212, [R1+0x68] ;  /* 0x0000680001d47983 */ /* 0x0003620000300800 */
[----:B------:R-:W-:-:S03]  /*7350*/  FADD.FTZ R5, R183, R5 ;  /* 0x00000005b7057221 */ /* 0x000fc60000010000 */
[----:B------:R1:W-:Y:S04]  /*7360*/  STL [R1+0xc], R3 ;  /* 0x00000c0301007387 */ /* 0x0003e80000100800 */
[----:B------:R1:W-:Y:S01]  /*7370*/  STL [R1+0x4], R0 ;  /* 0x0000040001007387 */ /* 0x0003e20000100800 */
[----:B------:R-:W2:Y:S03]  /*7380*/  S2R R218, SR_TID.X ;  /* 0x0000000000da7919 */ /* 0x000ea60000002100 */
[----:B------:R1:W-:Y:S01]  /*7390*/  STL [R1+0x8], R2 ;  /* 0x0000080201007387 */ /* 0x0003e20000100800 */
[----:B------:R-:W-:-:S04]  /*73a0*/  FADD.FTZ R4, R216, R5 ;  /* 0x00000005d8047221 */ /* 0x000fc80000010000 */
[----:B------:R-:W-:Y:S01]  /*73b0*/  FADD.FTZ R4, R18, R4 ;  /* 0x0000000412047221 */ /* 0x000fe20000010000 */
[----:B------:R-:W-:Y:S03]  /*73c0*/  HMMA.16816.F32.BF16 R116, R168, R128, R68 ;  /* 0x00000080a874723c */ /* 0x000fe60000041844 */
[----:B------:R-:W-:-:S04]  /*73d0*/  FADD.FTZ R4, R29, R4 ;  /* 0x000000041d047221 */ /* 0x000fc80000010000 */
[----:B------:R-:W-:Y:S01]  /*73e0*/  FADD.FTZ R4, R19, R4 ;  /* 0x0000000413047221 */ /* 0x000fe20000010000 */
[----:B------:R-:W-:Y:S03]  /*73f0*/  HMMA.16816.F32.BF16 R120, R140, R128, R196 ;  /* 0x000000808c78723c */ /* 0x000fe600000418c4 */
[----:B------:R-:W-:-:S05]  /*7400*/  FADD.FTZ R250, R250, R4 ;  /* 0x00000004fafa7221 */ /* 0x000fca0000010000 */
[----:B------:R-:W-:Y:S08]  /*7410*/  HMMA.16816.F32.BF16 R124, R140, R130, R204 ;  /* 0x000000828c7c723c */ /* 0x000ff000000418cc */
        /* <DEDUP_REMOVED lines=14> */
[----:B-12---:R-:W-:-:S15]  /*7500*/  @!P0 BRA `(.L_x_483) ;  /* 0x0000004400cc8947 */ /* 0x006fde0003800000 */
[----:B------:R-:W2:Y:S01]  /*7510*/  LDL.LU R223, [R1] ;  /* 0x0000000001df7983 */ /* 0x000ea20000300800 */
[----:B------:R-:W-:Y:S02]  /*7520*/  IMAD.MOV.U32 R230, RZ, RZ, R224 ;  /* 0x000000ffffe67224 */ /* 0x000fe400078e00e0 */
[----:B------:R-:W-:Y:S01]  /*7530*/  IMAD.MOV.U32 R231, RZ, RZ, R225 ;  /* 0x000000ffffe77224 */ /* 0x000fe200078e00e1 */
[----:B------:R-:W1:Y:S01]  /*7540*/  S2R R218, SR_TID.X ;  /* 0x0000000000da7919 */ /* 0x000e620000002100 */
[----:B------:R-:W-:Y:S01]  /*7550*/  VIADD R222, R220, 0x9e3779b9 ;  /* 0x9e3779b9dcde7836 */ /* 0x000fe20000000000 */
[----:B------:R-:W3:Y:S01]  /*7560*/  S2UR UR5, SR_CgaCtaId ;  /* 0x00000000000579c3 */ /* 0x000ee20000008800 */
[----:B------:R-:W4:Y:S01]  /*7570*/  LDCU UR4, c[0x0][0x440] ;  /* 0x00008800ff0477ac */ /* 0x000f220008000800 */
[----:B------:R-:W2:Y:S01]  /*7580*/  LDL.64 R224, [R1+0x30] ;  /* 0x0000300001e07983 */ /* 0x000ea20000100a00 */
[----:B------:R-:W-:Y:S01]  /*7590*/  IMAD.MOV.U32 R217, RZ, RZ, 0x20 ;  /* 0x00000020ffd97424 */ /* 0x000fe200078e00ff */
[-C--:B------:R-:W-:Y:S01]  /*75a0*/  LOP3.LUT R2, R180, R222.reuse, RZ, 0x3c, !PT ;  /* 0x000000deb4027212 */ /* 0x080fe200078e3cff */
[----:B-----5:R-:W-:Y:S01]  /*75b0*/  IMAD.MOV.U32 R149, RZ, RZ, R146 ;  /* 0x000000ffff957224 */ /* 0x020fe200078e0092 */
[----:B------:R-:W-:Y:S01]  /*75c0*/  LOP3.LUT R0, R150, R222, RZ, 0x3c, !PT ;  /* 0x000000de96007212 */ /* 0x000fe200078e3cff */
[----:B------:R-:W-:Y:S01]  /*75d0*/  IMAD.MOV.U32 R144, RZ, RZ, R147 ;  /* 0x000000ffff907224 */ /* 0x000fe200078e0093 */
[----:B------:R-:W2:Y:S01]  /*75e0*/  LDC.64 R248, c[0x0][0x3c0] ;  /* 0x0000f000fff87b82 */ /* 0x000ea20000000a00 */
[----:B------:R-:W-:Y:S01]  /*75f0*/  STL [R1+0x14], R2 ;  /* 0x0000140201007387 */ /* 0x000fe20000100800 */
[----:B------:R-:W-:Y:S01]  /*7600*/  MOV R150, R145 ;  /* 0x0000009100967202 */ /* 0x000fe20000000f00 */
[----:B------:R-:W-:Y:S01]  /*7610*/  IMAD.MOV.U32 R3, RZ, RZ, R148 ;  /* 0x000000ffff037224 */ /* 0x000fe200078e0094 */
[----:B------:R-:W-:Y:S01]  /*7620*/  UMOV UR7, 0x400 ;  /* 0x0000040000077882 */ /* 0x000fe20000000000 */
[----:B------:R1:W-:Y:S01]  /*7630*/  STL [R1+0x1c], R0 ;  /* 0x00001c0001007387 */ /* 0x0003e20000100800 */
[----:B------:R-:W2:Y:S01]  /*7640*/  LDCU UR6, c[0x0][0x440] ;  /* 0x00008800ff0677ac */ /* 0x000ea20008000800 */
[----:B----4-:R-:W-:Y:S01]  /*7650*/  ISETP.GE.AND P5, PT, R226, UR4, PT ;  /* 0x00000004e2007c0c */ /* 0x010fe2000bfa6270 */
[----:B------:R-:W4:Y:S01]  /*7660*/  LDCU UR4, c[0x0][0x45c] ;  /* 0x00008b80ff0477ac */ /* 0x000f220008000800 */
[----:B---3--:R-:W-:Y:S01]  /*7670*/  ULEA UR5, UR5, UR7, 0x18 ;  /* 0x0000000705057291 */ /* 0x008fe2000f8ec0ff */
[C---:B-1----:R-:W-:Y:S01]  /*7680*/  IMAD.SHL.U32 R216, R218.reuse, 0x20, RZ ;  /* 0x00000020dad87824 */ /* 0x042fe200078e00ff */
[----:B------:R-:W-:-:S04]  /*7690*/  LOP3.LUT P0, RZ, R218, 0x4, RZ, 0xc0, !PT ;  /* 0x00000004daff7812 */ /* 0x000fc8000780c0ff */
[----:B------:R-:W-:Y:S02]  /*76a0*/  SEL R217, R217, 0xffffffe0, !P0 ;  /* 0xffffffe0d9d97807 */ /* 0x000fe40004000000 */
[----:B------:R-:W-:-:S04]  /*76b0*/  SHF.L.U32 R0, R218, 0x4, RZ ;  /* 0x00000004da007819 */ /* 0x000fc800000006ff */
[----:B------:R-:W-:-:S04]  /*76c0*/  LOP3.LUT R215, R0, 0x100, RZ, 0xc0, !PT ;  /* 0x0000010000d77812 */ /* 0x000fc800078ec0ff */
[----:B------:R-:W-:Y:S01]  /*76d0*/  LOP3.LUT R215, R215, 0x20, R216, 0xf8, !PT ;  /* 0x00000020d7d77812 */ /* 0x000fe200078ef8d8 */
[----:B--2---:R-:W-:Y:S01]  /*76e0*/  VIADD R222, R223, 0xfffffffe ;  /* 0xfffffffedfde7836 */ /* 0x004fe20000000000 */
[----:B------:R-:W-:-:S04]  /*76f0*/  IADD3 R223, PT, PT, R220, 0x3c6ef372, RZ ;  /* 0x3c6ef372dcdf7810 */ /* 0x000fc80007ffe0ff */
[-C--:B------:R-:W-:Y:S02]  /*7700*/  LOP3.LUT R2, R231, R223.reuse, RZ, 0x3c, !PT ;  /* 0x000000dfe7027212 */ /* 0x080fe400078e3cff */
[----:B------:R-:W-:-:S03]  /*7710*/  LOP3.LUT R0, R225, R223, RZ, 0x3c, !PT ;  /* 0x000000dfe1007212 */ /* 0x000fc600078e3cff */
[----:B------:R1:W-:Y:S04]  /*7720*/  STL [R1+0x10], R2 ;  /* 0x0000100201007387 */ /* 0x0003e80000100800 */
[----:B------:R1:W-:Y:S01]  /*7730*/  STL [R1+0x18], R0 ;  /* 0x0000180001007387 */ /* 0x0003e20000100800 */
[----:B----4-:R-:W-:Y:S05]  /*7740*/  BRA `(.L_x_484) ;  /* 0x0000000000c47947 */ /* 0x010fea0003800000 */
.L_x_486:
[----:B------:R-:W1:Y:S01]  /*7750*/  LDC.64 R178, c[0x0][0x3b8] ;  /* 0x0000ee00ffb27b82 */ /* 0x000e620000000a00 */
[----:B------:R-:W-:Y:S01]  /*7760*/  VIADD R0, R222, 0xffffffff ;  /* 0xffffffffde007836 */ /* 0x000fe20000000000 */
[----:B------:R-:W-:Y:S03]  /*7770*/  ISETP.GE.AND P5, PT, R226, UR6, PT ;  /* 0x00000006e2007c0c */ /* 0x000fe6000bfa6270 */
[C---:B-1----:R-:W-:Y:S04]  /*7780*/  IMAD.WIDE.U32 R174, R0.reuse, R178, RZ ;  /* 0x000000b200ae7225 */ /* 0x042fe800078e00ff */
[----:B------:R-:W-:Y:S02]  /*7790*/  IMAD R175, R0, R179, R175 ;  /* 0x000000b300af7224 */ /* 0x000fe400078e02af */
[C---:B------:R-:W-:Y:S03]  /*77a0*/  IMAD.SHL.U32 R0, R174.reuse, 0x40, RZ ;  /* 0x00000040ae007824 */ /* 0x040fe600078e00ff */
[----:B------:R-:W-:Y:S02]  /*77b0*/  SHF.L.U64.HI R2, R174, 0x6, R175 ;  /* 0x00000006ae027819 */ /* 0x000fe400000102af */
[CC--:B------:R-:W-:Y:S02]  /*77c0*/  @!P5 LEA R184, P6, R0.reuse, R236.reuse, 0x1 ;  /* 0x000000ec00b8d211 */ /* 0x0c0fe400078c08ff */
[C---:B------:R-:W-:Y:S02]  /*77d0*/  @!P4 LEA R180, P2, R0.reuse, R236, 0x1 ;  /* 0x000000ec00b4c211 */ /* 0x040fe400078408ff */
[CCC-:B------:R-:W-:Y:S02]  /*77e0*/  @!P5 LEA.HI.X R185, R0.reuse, R233.reuse, R2.reuse, 0x1, P6 ;  /* 0x000000e900b9d211 */ /* 0x1c0fe400030f0c02 */
[-CC-:B------:R-:W-:Y:S02]  /*77f0*/  @!P4 LEA.HI.X R181, R0, R233.reuse, R2.reuse, 0x1, P2 ;  /* 0x000000e900b5c211 */ /* 0x180fe400010f0c02 */
        /* <DEDUP_REMOVED lines=38> */
.L_x_484:
[----:B--2---:R-:W2:Y:S01]  /*7a60*/  LDL R8, [R1+0x5c] ;  /* 0x00005c0001087983 */ /* 0x004ea20000100800 */
[----:B------:R-:W-:Y:S05]  /*7a70*/  DEPBAR.LE SB0, 0x0 ;  /* 0x000080000000791a */ /* 0x000fea0000000000 */
[----:B------:R-:W3:Y:S01]  /*7a80*/  LDL R10, [R1+0x58] ;  /* 0x00005800010a7983 */ /* 0x000ee20000100800 */
[----:B------:R-:W-:Y:S01]  /*7a90*/  IMAD.WIDE.U32 R4, R222, R248, RZ ;  /* 0x000000f8de047225 */ /* 0x000fe200078e00ff */
[----:B------:R-:W-:Y:S01]  /*7aa0*/  SHF.R.U32.HI R213, RZ, 0x1, R218 ;  /* 0x00000001ffd57819 */ /* 0x000fe200000116da */
[----:B------:R-:W-:Y:S02]  /*7ab0*/  BAR.SYNC.DEFER_BLOCKING 0x0 ;  /* 0x0000000000007b1d */ /* 0x000fe40000010000 */
[----:B------:R-:W-:Y:S02]  /*7ac0*/  IMAD.SHL.U32 R11, R218, 0x8, RZ ;  /* 0x00000008da0b7824 */ /* 0x000fe400078e00ff */
[----:B-1----:R-:W-:Y:S02]  /*7ad0*/  IMAD R0, R222, R249, R5 ;  /* 0x000000f9de007224 */ /* 0x002fe400078e0205 */
[----:B------:R-:W-:Y:S01]  /*7ae0*/  IMAD.SHL.U32 R2, R4, 0x40, RZ ;  /* 0x0000004004027824 */ /* 0x000fe200078e00ff */
[----:B------:R-:W-:Y:S01]  /*7af0*/  LOP3.LUT R226, R11, 0x18, RZ, 0xc0, !PT ;  /* 0x000000180be27812 */ /* 0x000fe200078ec0ff */
[----:B------:R-:W-:Y:S01]  /*7b00*/  IMAD.SHL.U32 R212, R218, 0x4, RZ ;  /* 0x00000004dad47824 */ /* 0x000fe200078e00ff */
[--C-:B------:R-:W-:Y:S01]  /*7b10*/  SHF.L.U64.HI R5, R4, 0x6, R0.reuse ;  /* 0x0000000604057819 */ /* 0x100fe20000010200 */
[----:B------:R-:W-:Y:S01]  /*7b20*/  STL [R1+0x44], R11 ;  /* 0x0000440b01007387 */ /* 0x000fe20000100800 */
[C---:B------:R-:W-:Y:S04]  /*7b30*/  LEA R2, P1, R248.reuse, R2, 0x5 ;  /* 0x00000002f8027211 */ /* 0x040fe800078228ff */
[----:B------:R-:W-:Y:S02]  /*7b40*/  LEA.HI.X R5, R248, R5, R249, 0x5, P1 ;  /* 0x00000005f8057211 */ /* 0x000fe400008f2cf9 */
[-C--:B--2---:R-:W-:Y:S02]  /*7b50*/  LEA R6, P2, R4, R8.reuse, 0x7 ;  /* 0x0000000804067211 */ /* 0x084fe400078438ff */
[----:B------:R-:W-:Y:S02]  /*7b60*/  LEA R8, P1, R2, R8, 0x1 ;  /* 0x0000000802087211 */ /* 0x000fe400078208ff */
[-C--:B---3--:R-:W-:Y:S02]  /*7b70*/  LEA.HI.X R7, R4, R10.reuse, R0, 0x7, P2 ;  /* 0x0000000a04077211 */ /* 0x088fe400010f3c00 */
[C---:B------:R-:W-:Y:S02]  /*7b80*/  LOP3.LUT R0, R226.reuse, 0x20, RZ, 0xfc, !PT ;  /* 0x00000020e2007812 */ /* 0x040fe400078efcff */
[----:B------:R-:W-:Y:S01]  /*7b90*/  LOP3.LUT R4, R226, 0x40, RZ, 0xfc, !PT ;  /* 0x00000040e2047812 */ /* 0x000fe200078efcff */
[----:B------:R-:W-:Y:S01]  /*7ba0*/  @!PT LDS RZ, [RZ] ;  /* 0x00000000fffff984 */ /* 0x000fe20000000800 */
[----:B------:R-:W-:Y:S01]  /*7bb0*/  @!PT LDS RZ, [RZ] ;  /* 0x00000000fffff984 */ /* 0x000fe20000000800 */
[----:B------:R-:W-:Y:S01]  /*7bc0*/  @!PT LDS RZ, [RZ] ;  /* 0x00000000fffff984 */ /* 0x000fe20000000800 */
[----:B------:R-:W-:Y:S01]  /*7bd0*/  @!P5 LDGSTS.E.BYPASS.LTC128B.128 [R219+0x9000], desc[UR16][R6.64] ;  /* 0x0900000006dbdfae */ /* 0x000fe2000b981a10 */
[----:B------:R-:W-:Y:S02]  /*7be0*/  ISETP.GE.AND P4, PT, R0, UR6, PT ;  /* 0x0000000600007c0c */ /* 0x000fe4000bf86270 */
[----:B------:R-:W-:Y:S03]  /*7bf0*/  ISETP.GE.AND P3, PT, R4, UR6, PT ;  /* 0x0000000604007c0c */ /* 0x000fe6000bf66270 */
[----:B------:R1:W-:Y:S01]  /*7c00*/  STL [R1+0x20], R0 ;  /* 0x0000200001007387 */ /* 0x0003e20000100800 */
[----:B------:R-:W-:Y:S01]  /*7c10*/  LEA.HI.X R9, R2, R10, R5, 0x1, P1 ;  /* 0x0000000a02097211 */ /* 0x000fe200008f0c05 */
[----:B------:R-:W-:Y:S01]  /*7c20*/  IMAD.SHL.U32 R10, R218, 0x10, RZ ;  /* 0x00000010da0a7824 */ /* 0x000fe200078e00ff */
[----:B------:R-:W-:Y:S03]  /*7c30*/  LOP3.LUT R2, R213, 0x8, RZ, 0xc0, !PT ;  /* 0x00000008d5027812 */ /* 0x000fe600078ec0ff */
[----:B------:R-:W-:Y:S01]  /*7c40*/  @P5 STS.128 [R219+0x9000], RZ ;  /* 0x009000ffdb005388 */ /* 0x000fe20000000c00 */
[----:B------:R-:W-:Y:S02]  /*7c50*/  ISETP.NE.AND P1, PT, R222, RZ, PT ;  /* 0x000000ffde00720c */ /* 0x000fe40003f25270 */
[----:B------:R-:W-:Y:S03]  /*7c60*/  LOP3.LUT R214, R10, 0x3e00, RZ, 0xc0, !PT ;  /* 0x00003e000ad67812 */ /* 0x000fe600078ec0ff */
        /* <DEDUP_REMOVED lines=10> */
[----:B------:R-:W-:Y:S01]  /*7d10*/  @P3 STS.128 [R219+0xb000], RZ ;  /* 0x00b000ffdb003388 */ /* 0x000fe20000000c00 */
[----:B-1----:R-:W-:Y:S05]  /*7d20*/  LOP3.LUT R0, R212, 0x18, RZ, 0xc0, !PT ;  /* 0x00000018d4007812 */ /* 0x002fea00078ec0ff */
[----:B------:R-:W-:Y:S01]  /*7d30*/  @!PT LDS RZ, [RZ] ;  /* 0x00000000fffff984 */ /* 0x000fe20000000800 */
[----:B------:R-:W-:Y:S01]  /*7d40*/  @!PT LDS RZ, [RZ] ;  /* 0x00000000fffff984 */ /* 0x000fe20000000800 */
[----:B------:R-:W-:Y:S01]  /*7d50*/  @!PT LDS RZ, [RZ] ;  /* 0x00000000fffff984 */ /* 0x000fe20000000800 */
[----:B------:R-:W-:Y:S01]  /*7d60*/  @!P5 LDGSTS.E.BYPASS.LTC128B.128 [R219+0x9800], desc[UR16][R8.64] ;  /* 0x0980000008dbdfae */ /* 0x000fe2000b981a10 */
[--C-:B------:R-:W-:Y:S05]  /*7d70*/  LOP3.LUT R0, R0, 0xc0, R216.reuse, 0xf8, !PT ;  /* 0x000000c000007812 */ /* 0x100fea00078ef8d8 */
[----:B------:R-:W-:Y:S01]  /*7d80*/  @P5 STS.128 [R219+0x9800], RZ ;  /* 0x009800ffdb005388 */ /* 0x000fe20000000c00 */
[----:B------:R-:W-:Y:S02]  /*7d90*/  LOP3.LUT R151, R0, R2, RZ, 0x3c, !PT ;  /* 0x0000000200977212 */ /* 0x000fe400078e3cff */
[----:B--2---:R-:W-:Y:S03]  /*7da0*/  LOP3.LUT R4, R214, 0x120, R216, 0xf8, !PT ;  /* 0x00000120d6047812 */ /* 0x004fe600078ef8d8 */
[----:B------:R-:W-:Y:S01]  /*7db0*/  @!PT LDS RZ, [RZ] ;  /* 0x00000000fffff984 */ /* 0x000fe20000000800 */
[----:B------:R-:W-:Y:S01]  /*7dc0*/  @!PT LDS RZ, [RZ] ;  /* 0x00000000fffff984 */ /* 0x000fe20000000800 */
[----:B------:R-:W-:Y:S01]  /*7dd0*/  @!PT LDS RZ, [RZ] ;  /* 0x00000000fffff984 */ /* 0x000fe20000000800 */
[----:B------:R-:W-:Y:S01]  /*7de0*/  @!P4 LDGSTS.E.BYPASS.LTC128B.128 [R219+0xa800], desc[UR16][R8.64+0x40] ;  /* 0x0a80004008dbcfae */ /* 0x000fe2000b981a10 */
[----:B------:R-:W-:Y:S02]  /*7df0*/  LOP3.LUT R0, R0, 0x8, R218, 0x78, !PT ;  /* 0x0000000800007812 */ /* 0x000fe400078e78da */
[----:B------:R-:W-:Y:S03]  /*7e00*/  LOP3.LUT R2, R4, R151, RZ, 0xfc, !PT ;  /* 0x0000009704027212 */ /* 0x000fe600078efcff */
[----:B------:R-:W-:Y:S01]  /*7e10*/  @P4 STS.128 [R219+0xa800], RZ ;  /* 0x00a800ffdb004388 */ /* 0x000fe20000000c00 */
[----:B------:R-:W-:Y:S02]  /*7e20*/  LOP3.LUT R0, R215, R0, RZ, 0xfc, !PT ;  /* 0x00000000d7007212 */ /* 0x000fe400078efcff */
[----:B------:R-:W-:Y:S03]  /*7e30*/  LEA R145, R2, UR5, 0x1 ;  /* 0x0000000502917c11 */ /* 0x000fe6000f8e08ff */
[----:B------:R-:W-:Y:S01]  /*7e40*/  @!PT LDS RZ, [RZ] ;  /* 0x00000000fffff984 */ /* 0x000fe20000000800 */
[----:B------:R-:W-:Y:S01]  /*7e50*/  @!PT LDS RZ, [RZ] ;  /* 0x00000000fffff984 */ /* 0x000fe20000000800 */
[----:B------:R-:W-:Y:S01]  /*7e60*/  @!PT LDS RZ, [RZ] ;  /* 0x00000000fffff984 */ /* 0x000fe20000000800 */
[----:B------:R1:W-:Y:S01]  /*7e70*/  @!P3 LDGSTS.E.BYPASS.LTC128B.128 [R219+0xb800], desc[UR16][R8.64+0x80] ;  /* 0x0b80008008dbbfae */ /* 0x0003e2000b981a10 */
[----:B------:R-:W-:Y:S05]  /*7e80*/  LEA R0, R0, UR5, 0x1 ;  /* 0x0000000500007c11 */ /* 0x000fea000f8e08ff */
[----:B------:R-:W-:Y:S01]  /*7e90*/  @P3 STS.128 [R219+0xb800], RZ ;  /* 0x00b800ffdb003388 */ /* 0x000fe20000000c00 */
[C---:B------:R-:W-:Y:S02]  /*7ea0*/  IMAD.IADD R146, R217.reuse, 0x1, R145 ;  /* 0x00000001d9927824 */ /* 0x040fe400078e0291 */
[----:B------:R-:W-:Y:S03]  /*7eb0*/  IMAD.IADD R2, R217, 0x1, R0 ;  /* 0x00000001d9027824 */ /* 0x000fe600078e0200 */
[----:B------:R-:W-:Y:S06]  /*7ec0*/  LDSM.16.M88.4 R64, [R145] ;  /* 0x000000009140783b */ /* 0x000fec0000000200 */
[----:B------:R-:W3:Y:S06]  /*7ed0*/  LDSM.16.M88.4 R16, [R0+0x6000] ;  /* 0x006000000010783b */ /* 0x000eec0000000200 */
[----:B------:R-:W1:Y:S06]  /*7ee0*/  LDSM.16.M88.4 R60, [R145+0x1000] ;  /* 0x00100000913c783b */ /* 0x000e6c0000000200 */
[----:B------:R-:W2:Y:S06]  /*7ef0*/  LDSM.16.M88.4 R32, [R0+0x6400] ;  /* 0x006400000020783b */ /* 0x000eac0000000200 */
[----:B------:R-:W4:Y:S06]  /*7f00*/  LDL.64 R228, [R1+0x38] ;  /* 0x0000380001e47983 */ /* 0x000f2c0000100a00 */
[----:B------:R-:W5:Y:S06]  /*7f10*/  LDSM.16.M88.4 R48, [R0+0x6800] ;  /* 0x006800000030783b */ /* 0x000f6c0000000200 */
[----:B------:R-:W4:Y:S06]  /*7f20*/  LDL R227, [R1+0x14] ;  /* 0x0000140001e37983 */ /* 0x000f2c0000100800 */
[----:B------:R-:W5:Y:S06]  /*7f30*/  LDSM.16.M88.4 R172, [R0+0x6c00] ;  /* 0x006c000000ac783b */ /* 0x000f6c0000000200 */
[----:B------:R-:W4:Y:S01]  /*7f40*/  LDL R223, [R1+0x10] ;  /* 0x0000100001df7983 */ /* 0x000f220000100800 */
[-C--:B---3--:R-:W-:Y:S05]  /*7f50*/  HMMA.16816.F32.BF16 R4, R64, R16.reuse, RZ ;  /* 0x000000104004723c */ /* 0x088fea00000418ff */
[----:B------:R-:W-:Y:S03]  /*7f60*/  LDSM.16.M88.4 R176, [R146] ;  /* 0x0000000092b0783b */ /* 0x000fe60000000200 */
[C---:B-1----:R-:W-:Y:S03]  /*7f70*/  HMMA.16816.F32.BF16 R8, R60.reuse, R16, RZ ;  /* 0x000000103c08723c */ /* 0x042fe600000418ff */
[----:B------:R-:W3:Y:S06]  /*7f80*/  LDL R242, [R1+0x18] ;  /* 0x0000180001f27983 */ /* 0x000eec0000100800 */
[----:B------:R-:W1:Y:S01]  /*7f90*/  LDSM.16.M88.4 R180, [R2+0x6000] ;  /* 0x0060000002b4783b */ /* 0x000e620000000200 */
[-C--:B------:R-:W-:Y:S05]  /*7fa0*/  HMMA.16816.F32.BF16 R12, R60, R18.reuse, RZ ;  /* 0x000000123c0c723c */ /* 0x080fea00000418ff */
[----:B------:R-:W3:Y:S06]  /*7fb0*/  LDL R237, [R1+0x1c] ;  /* 0x00001c0001ed7983 */ /* 0x000eec0000100800 */
[----:B------:R-:W1:Y:S01]  /*7fc0*/  LDSM.16.M88.4 R184, [R146+0x1000] ;  /* 0x0010000092b8783b */ /* 0x000e620000000200 */
[C---:B------:R-:W-:Y:S05]  /*7fd0*/  HMMA.16816.F32.BF16 R16, R64.reuse, R18, RZ ;  /* 0x000000124010723c */ /* 0x040fea00000418ff */
[----:B------:R-:W3:Y:S03]  /*7fe0*/  LDL.64 R224, [R1+0x50] ;  /* 0x0000500001e07983 */ /* 0x000ee60000100a00 */
[-C--:B--2---:R-:W-:Y:S03]  /*7ff0*/  HMMA.16816.F32.BF16 R20, R64, R32.reuse, RZ ;  /* 0x000000204014723c */ /* 0x084fe600000418ff */
[----:B------:R-:W2:Y:S06]  /*8000*/  LDSM.16.M88.4 R188, [R2+0x6400] ;  /* 0x0064000002bc783b */ /* 0x000eac0000000200 */
[----:B------:R-:W3:Y:S01]  /*8010*/  LDL.64 R240, [R1+0x48] ;  /* 0x0000480001f07983 */ /* 0x000ee20000100a00 */
[C---:B------:R-:W-:Y:S05]  /*8020*/  HMMA.16816.F32.BF16 R24, R60.reuse, R32, RZ ;  /* 0x000000203c18723c */ /* 0x040fea00000418ff */
[----:B------:R-:W2:Y:S03]  /*8030*/  LDSM.16.M88.4 R192, [R2+0x6800] ;  /* 0x0068000002c0783b */ /* 0x000ea60000000200 */
[-C--:B------:R-:W-:Y:S03]  /*8040*/  HMMA.16816.F32.BF16 R28, R60, R34.reuse, RZ ;  /* 0x000000223c1c723c */ /* 0x080fe600000418ff */
[----:B------:R-:W3:Y:S06]  /*8050*/  LDL.64 R244, [R1+0x28] ;  /* 0x0000280001f47983 */ /* 0x000eec0000100a00 */
[----:B------:R-:W2:Y:S01]  /*8060*/  LDSM.16.M88.4 R196, [R2+0x6c00] ;  /* 0x006c000002c4783b */ /* 0x000ea20000000200 */
[C---:B------:R-:W-:Y:S05]  /*8070*/  HMMA.16816.F32.BF16 R32, R64.reuse, R34, RZ ;  /* 0x000000224020723c */ /* 0x040fea00000418ff */
[----:B------:R-:W3:Y:S06]  /*8080*/  LDL.64 R238, [R1+0x30] ;  /* 0x0000300001ee7983 */ /* 0x000eec0000100a00 */
[----:B------:R-:W-:Y:S01]  /*8090*/  LDSM.16.M88.4 R200, [R0+0x7000] ;  /* 0x0070000000c8783b */ /* 0x000fe20000000200 */
[-C--:B-----5:R-:W-:Y:S05]  /*80a0*/  HMMA.16816.F32.BF16 R36, R64, R48.reuse, RZ ;  /* 0x000000304024723c */ /* 0x0a0fea00000418ff */
[----:B------:R-:W0:Y:S03]  /*80b0*/  LDGDEPBAR ;  /* 0x00000000000079af */ /* 0x000e260000000000 */
[C---:B------:R-:W-:Y:S03]  /*80c0*/  HMMA.16816.F32.BF16 R40, R60.reuse, R48, RZ ;  /* 0x000000303c28723c */ /* 0x040fe600000418ff */
[----:B------:R-:W-:Y:S06]  /*80d0*/  LDSM.16.M88.4 R204, [R145+0x3000] ;  /* 0x0030000091cc783b */ /* 0x000fec0000000200 */
[----:B------:R-:W-:Y:S01]  /*80e0*/  LDSM.16.M88.4 R208, [R0+0x7400] ;  /* 0x0074000000d0783b */ /* 0x000fe20000000200 */
[-C--:B------:R-:W-:Y:S08]  /*80f0*/  HMMA.16816.F32.BF16 R44, R60, R50.reuse, RZ ;  /* 0x000000323c2c723c */ /* 0x080ff000000418ff */
[C---:B------:R-:W-:Y:S08]  /*8100*/  HMMA.16816.F32.BF16 R48, R64.reuse, R50, RZ ;  /* 0x000000324030723c */ /* 0x040ff000000418ff */
[-C--:B------:R-:W-:Y:S08]  /*8110*/  HMMA.16816.F32.BF16 R52, R64, R172.reuse, RZ ;  /* 0x000000ac4034723c */ /* 0x080ff000000418ff */
[C---:B------:R-:W-:Y:S08]  /*8120*/  HMMA.16816.F32.BF16 R56, R60.reuse, R172, RZ ;  /* 0x000000ac3c38723c */ /* 0x040ff000000418ff */
[-C--:B------:R-:W-:Y:S08]  /*8130*/  HMMA.16816.F32.BF16 R60, R60, R174.reuse, RZ ;  /* 0x000000ae3c3c723c */ /* 0x080ff000000418ff */
[----:B------:R-:W-:Y:S01]  /*8140*/  HMMA.16816.F32.BF16 R64, R64, R174, RZ ;  /* 0x000000ae4040723c */ /* 0x000fe200000418ff */
[----:B------:R-:W5:Y:S07]  /*8150*/  LDSM.16.M88.4 R172, [R145+0x2000] ;  /* 0x0020000091ac783b */ /* 0x000f6e0000000200 */
        /* <DEDUP_REMOVED lines=20> */
[----:B------:R-:W2:Y:S06]  /*82a0*/  LDSM.16.M88.4 R176, [R0+0x7c00] ;  /* 0x007c000000b0783b */ /* 0x000eac0000000200 */
[----:B------:R-:W4:Y:S01]  /*82b0*/  LDSM.16.M88.4 R196, [R2+0x7400] ;  /* 0x0074000002c4783b */ /* 0x000f220000000200 */
[-C--:B-----5:R-:W-:Y:S08]  /*82c0*/  HMMA.16816.F32.BF16 R4, R172, R200.reuse, R4 ;  /* 0x000000c8ac04723c */ /* 0x0a0ff00000041804 */
[C---:B------:R-:W-:Y:S08]  /*82d0*/  HMMA.16816.F32.BF16 R8, R204.reuse, R200, R8 ;  /* 0x000000c8cc08723c */ /* 0x040ff00000041808 */
[-C--:B------:R-:W-:Y:S08]  /*82e0*/  HMMA.16816.F32.BF16 R12, R204, R202.reuse, R12 ;  /* 0x000000cacc0c723c */ /* 0x080ff0000004180c */
[C---:B------:R-:W-:Y:S01]  /*82f0*/  HMMA.16816.F32.BF16 R16, R172.reuse, R202, R16 ;  /* 0x000000caac10723c */ /* 0x040fe20000041810 */
[----:B------:R-:W5:Y:S07]  /*8300*/  LDSM.16.M88.4 R200, [R2+0x7800] ;  /* 0x0078000002c8783b */ /* 0x000f6e0000000200 */
[-C--:B------:R-:W-:Y:S08]  /*8310*/  HMMA.16816.F32.BF16 R20, R172, R208.reuse, R20 ;  /* 0x000000d0ac14723c */ /* 0x080ff00000041814 */
        /* <DEDUP_REMOVED lines=8> */
[----:B------:R-:W-:Y:S07]  /*83a0*/  LDSM.16.M88.4 R180, [R145+0x5000] ;  /* 0x0050000091b4783b */ /* 0x000fee0000000200 */
[-C--:B--2---:R-:W-:Y:S08]  /*83b0*/  HMMA.16816.F32.BF16 R52, R172, R176.reuse, R52 ;  /* 0x000000b0ac34723c */ /* 0x084ff00000041834 */
[C---:B------:R-:W-:Y:S08]  /*83c0*/  HMMA.16816.F32.BF16 R56, R204.reuse, R176, R56 ;  /* 0x000000b0cc38723c */ /* 0x040ff00000041838 */
[-C--:B------:R-:W-:Y:S01]  /*83d0*/  HMMA.16816.F32.BF16 R60, R204, R178.reuse, R60 ;  /* 0x000000b2cc3c723c */ /* 0x080fe2000004183c */
[----:B------:R-:W-:Y:S07]  /*83e0*/  LDSM.16.M88.4 R204, [R146+0x5000] ;  /* 0x0050000092cc783b */ /* 0x000fee0000000200 */
[----:B------:R-:W-:Y:S01]  /*83f0*/  HMMA.16816.F32.BF16 R64, R172, R178, R64 ;  /* 0x000000b2ac40723c */ /* 0x000fe20000041840 */
[----:B------:R-:W-:Y:S06]  /*8400*/  LDSM.16.M88.4 R172, [R145+0x4000] ;  /* 0x0040000091ac783b */ /* 0x000fec0000000200 */
[----:B------:R-:W1:Y:S01]  /*8410*/  LDSM.16.M88.4 R176, [R0+0x8000] ;  /* 0x0080000000b0783b */ /* 0x000e620000000200 */
[-C--:B------:R-:W-:Y:S08]  /*8420*/  HMMA.16816.F32.BF16 R4, R184, R188.reuse, R4 ;  /* 0x000000bcb804723c */ /* 0x080ff00000041804 */
[C---:B------:R-:W-:Y:S08]  /*8430*/  HMMA.16816.F32.BF16 R8, R192.reuse, R188, R8 ;  /* 0x000000bcc008723c */ /* 0x040ff00000041808 */
[-C--:B------:R-:W-:Y:S08]  /*8440*/  HMMA.16816.F32.BF16 R12, R192, R190.reuse, R12 ;  /* 0x000000bec00c723c */ /* 0x080ff0000004180c */
[C---:B------:R-:W-:Y:S01]  /*8450*/  HMMA.16816.F32.BF16 R16, R184.reuse, R190, R16 ;  /* 0x000000beb810723c */ /* 0x040fe20000041810 */
[----:B------:R-:W2:Y:S07]  /*8460*/  LDSM.16.M88.4 R188, [R0+0x8400] ;  /* 0x0084000000bc783b */ /* 0x000eae0000000200 */
[-C--:B----4-:R-:W-:Y:S08]  /*8470*/  HMMA.16816.F32.BF16 R20, R184, R196.reuse, R20 ;  /* 0x000000c4b814723c */ /* 0x090ff00000041814 */
        /* <DEDUP_REMOVED lines=9> */
[-C--:B---3--:R-:W-:Y:S08]  /*8510*/  HMMA.16816.F32.BF16 R52, R184, R208.reuse, R52 ;  /* 0x000000d0b834723c */ /* 0x088ff00000041834 */
[C---:B------:R-:W-:Y:S08]  /*8520*/  HMMA.16816.F32.BF16 R56, R192.reuse, R208, R56 ;  /* 0x000000d0c038723c */ /* 0x040ff00000041838 */
[-C--:B------:R-:W-:Y:S01]  /*8530*/  HMMA.16816.F32.BF16 R60, R192, R210.reuse, R60 ;  /* 0x000000d2c03c723c */ /* 0x080fe2000004183c */
[----:B------:R-:W3:Y:S07]  /*8540*/  LDSM.16.M88.4 R192, [R0+0x8800] ;  /* 0x0088000000c0783b */ /* 0x000eee0000000200 */
[----:B------:R-:W-:Y:S01]  /*8550*/  HMMA.16816.F32.BF16 R64, R184, R210, R64 ;  /* 0x000000d2b840723c */ /* 0x000fe20000041840 */
[----:B------:R4:W5:Y:S06]  /*8560*/  LDSM.16.M88.4 R184, [R146+0x4000] ;  /* 0x0040000092b8783b */ /* 0x00096c0000000200 */
[----:B------:R-:W5:Y:S01]  /*8570*/  LDSM.16.M88.4 R208, [R2+0x8400] ;  /* 0x0084000002d0783b */ /* 0x000f620000000200 */
        /* <DEDUP_REMOVED lines=8> */
[C---:B------:R-:W-:Y:S04]  /*8600*/  HMMA.16816.F32.BF16 R32, R172.reuse, R190, R32 ;  /* 0x000000beac20723c */ /* 0x040fe80000041820 */
[C---:B------:R-:W-:Y:S02]  /*8610*/  VIADD R191, R220.reuse, 0xdaa66d2b ;  /* 0xdaa66d2bdcbf7836 */ /* 0x040fe40000000000 */
[C---:B------:R-:W-:Y:S02]  /*8620*/  VIADD R190, R221.reuse, 0xed9eba14 ;  /* 0xed9eba14ddbe7836 */ /* 0x040fe40000000000 */
[-C--:B---3--:R-:W-:Y:S08]  /*8630*/  HMMA.16816.F32.BF16 R36, R172, R192.reuse, R36 ;  /* 0x000000c0ac24723c */ /* 0x088ff00000041824 */
[C---:B------:R-:W-:Y:S04]  /*8640*/  HMMA.16816.F32.BF16 R40, R180.reuse, R192, R40 ;  /* 0x000000c0b428723c */ /* 0x040fe80000041828 */
[C---:B------:R-:W-:Y:S02]  /*8650*/  VIADD R193, R221.reuse, 0x32370b8f ;  /* 0x32370b8fddc17836 */ /* 0x040fe40000000000 */
[----:B------:R-:W-:Y:S02]  /*8660*/  VIADD R192, R220, 0x78dde6e4 ;  /* 0x78dde6e4dcc07836 */ /* 0x000fe40000000000 */
[-C--:B------:R-:W-:Y:S08]  /*8670*/  HMMA.16816.F32.BF16 R44, R180, R194.reuse, R44 ;  /* 0x000000c2b42c723c */ /* 0x080ff0000004182c */
[C---:B------:R-:W-:Y:S04]  /*8680*/  HMMA.16816.F32.BF16 R48, R172.reuse, R194, R48 ;  /* 0x000000c2ac30723c */ /* 0x040fe80000041830 */
[----:B------:R-:W-:Y:S02]  /*8690*/  IMAD.SHL.U32 R195, R222, 0x2, RZ ;  /* 0x00000002dec37824 */ /* 0x000fe400078e00ff */
[----:B------:R-:W-:Y:S02]  /*86a0*/  VIADD R194, R221, 0x76cf5d0a ;  /* 0x76cf5d0addc27836 */ /* 0x000fe40000000000 */
[-C--:B------:R-:W-:Y:S03]  /*86b0*/  HMMA.16816.F32.BF16 R52, R172, R196.reuse, R52 ;  /* 0x000000c4ac34723c */ /* 0x080fe60000041834 */
[----:B----4-:R-:W-:Y:S05]  /*86c0*/  LOP3.LUT R146, R195, R229, R221, 0x96, !PT ;  /* 0x000000e5c3927212 */ /* 0x010fea00078e96dd */
[C---:B------:R-:W-:Y:S04]  /*86d0*/  HMMA.16816.F32.BF16 R56, R180.reuse, R196, R56 ;  /* 0x000000c4b438723c */ /* 0x040fe80000041838 */
[----:B------:R-:W-:Y:S04]  /*86e0*/  IMAD.WIDE.U32 R146, R146, -0x326172a9, RZ ;  /* 0xcd9e8d5792927825 */ /* 0x000fe800078e00ff */
[-C--:B------:R-:W-:Y:S03]  /*86f0*/  HMMA.16816.F32.BF16 R60, R180, R198.reuse, R60 ;  /* 0x000000c6b43c723c */ /* 0x080fe6000004183c */
[C---:B------:R-:W-:Y:S02]  /*8700*/  LOP3.LUT R180, R147.reuse, R227, RZ, 0x3c, !PT ;  /* 0x000000e393b47212 */ /* 0x040fe400078e3cff */
[C---:B------:R-:W-:Y:S02]  /*8710*/  LOP3.LUT R188, R146.reuse, R223, RZ, 0x3c, !PT ;  /* 0x000000df92bc7212 */ /* 0x040fe400078e3cff */
[----:B------:R-:W-:Y:S01]  /*8720*/  LOP3.LUT R147, R147, R237, RZ, 0x3c, !PT ;  /* 0x000000ed93937212 */ /* 0x000fe200078e3cff */
[----:B------:R-:W-:Y:S01]  /*8730*/  HMMA.16816.F32.BF16 R64, R172, R198, R64 ;  /* 0x000000c6ac40723c */ /* 0x000fe20000041840 */
[----:B------:R2:W3:Y:S01]  /*8740*/  LDSM.16.M88.4 R172, [R2+0x8c00] ;  /* 0x008c000002ac783b */ /* 0x0004e20000000200 */
[----:B------:R-:W-:Y:S04]  /*8750*/  DEPBAR.LE SB0, 0x0 ;  /* 0x000080000000791a */ /* 0x000fe80000000000 */
[----:B------:R-:W-:Y:S01]  /*8760*/  LOP3.LUT R182, R146, R242, RZ, 0x3c, !PT ;  /* 0x000000f292b67212 */ /* 0x000fe200078e3cff */
[----:B------:R-:W-:Y:S01]  /*8770*/  BAR.SYNC.DEFER_BLOCKING 0x0 ;  /* 0x0000000000007b1d */ /* 0x000fe20000010000 */
[-C--:B-----5:R-:W-:Y:S05]  /*8780*/  HMMA.16816.F32.BF16 R4, R184, R200.reuse, R4 ;  /* 0x000000c8b804723c */ /* 0x0a0fea0000041804 */
[----:B------:R-:W-:Y:S03]  /*8790*/  IMAD.WIDE.U32 R180, R180, -0x2daee0ad, RZ ;  /* 0xd2511f53b4b47825 */ /* 0x000fe600078e00ff */
[C---:B------:R-:W-:Y:S04]  /*87a0*/  HMMA.16816.F32.BF16 R8, R204.reuse, R200, R8 ;  /* 0x000000c8cc08723c */ /* 0x040fe80000041808 */
[----:B------:R-:W-:Y:S01]  /*87b0*/  IMAD.WIDE.U32 R188, R188, -0x2daee0ad, RZ ;  /* 0xd2511f53bcbc7825 */ /* 0x000fe200078e00ff */
[----:B------:R-:W-:Y:S03]  /*87c0*/  LOP3.LUT R0, R224, R194, R181, 0x96, !PT ;  /* 0x000000c2e0007212 */ /* 0x000fe600078e96b5 */
[-C--:B------:R-:W-:Y:S03]  /*87d0*/  HMMA.16816.F32.BF16 R12, R204, R202.reuse, R12 ;  /* 0x000000cacc0c723c */ /* 0x080fe6000004180c */
[----:B------:R-:W-:Y:S01]  /*87e0*/  IMAD.WIDE.U32 R146, R147, -0x2daee0ad, RZ ;  /* 0xd2511f5393927825 */ /* 0x000fe200078e00ff */
[C---:B------:R-:W-:Y:S03]  /*87f0*/  LOP3.LUT R180, R193.reuse, R180, R189, 0x96, !PT ;  /* 0x000000b4c1b47212 */ /* 0x040fe600078e96bd */
[----:B------:R-:W-:Y:S01]  /*8800*/  IMAD.WIDE.U32 R182, R182, -0x2daee0ad, RZ ;  /* 0xd2511f53b6b67825 */ /* 0x000fe200078e00ff */
[C---:B------:R-:W-:Y:S04]  /*8810*/  HMMA.16816.F32.BF16 R16, R184.reuse, R202, R16 ;  /* 0x000000cab810723c */ /* 0x040fe80000041810 */
[----:B--2---:R-:W-:Y:S01]  /*8820*/  LOP3.LUT R2, R240, R194, R147, 0x96, !PT ;  /* 0x000000c2f0027212 */ /* 0x004fe200078e9693 */
[----:B------:R-:W-:Y:S01]  /*8830*/  IMAD.WIDE.U32 R198, R180, -0x326172a9, RZ ;  /* 0xcd9e8d57b4c67825 */ /* 0x000fe200078e00ff */
[----:B------:R-:W-:Y:S02]  /*8840*/  LOP3.LUT R146, R193, R146, R183, 0x96, !PT ;  /* 0x00000092c1927212 */ /* 0x000fe400078e96b7 */
[-C--:B------:R-:W-:Y:S03]  /*8850*/  HMMA.16816.F32.BF16 R20, R184, R208.reuse, R20 ;  /* 0x000000d0b814723c */ /* 0x080fe60000041814 */
[----:B------:R-:W-:Y:S04]  /*8860*/  IMAD.WIDE.U32 R196, R2, -0x326172a9, RZ ;  /* 0xcd9e8d5702c47825 */ /* 0x000fe800078e00ff */
[----:B------:R-:W-:Y:S01]  /*8870*/  IMAD.WIDE.U32 R180, R146, -0x326172a9, RZ ;  /* 0xcd9e8d5792b47825 */ /* 0x000fe200078e00ff */
[C---:B------:R-:W-:Y:S04]  /*8880*/  HMMA.16816.F32.BF16 R24, R204.reuse, R208, R24 ;  /* 0x000000d0cc18723c */ /* 0x040fe80000041818 */
[----:B------:R-:W-:Y:S01]  /*8890*/  LOP3.LUT R196, R192, R196, R181, 0x96, !PT ;  /* 0x000000c4c0c47212 */ /* 0x000fe200078e96b5 */
[----:B------:R-:W-:Y:S02]  /*88a0*/  VIADD R189, R221, 0xa9066899 ;  /* 0xa9066899ddbd7836 */ /* 0x000fe40000000000 */
[----:B------:R-:W-:Y:S01]  /*88b0*/  VIADD R208, R220, 0x1715609d ;  /* 0x1715609ddcd07836 */ /* 0x000fe20000000000 */
[-C--:B------:R-:W-:Y:S08]  /*88c0*/  HMMA.16816.F32.BF16 R28, R204, R210.reuse, R28 ;  /* 0x000000d2cc1c723c */ /* 0x080ff0000004181c */
[C---:B------:R-:W-:Y:S08]  /*88d0*/  HMMA.16816.F32.BF16 R32, R184.reuse, R210, R32 ;  /* 0x000000d2b820723c */ /* 0x040ff00000041820 */
[-C--:B-1----:R-:W-:Y:S08]  /*88e0*/  HMMA.16816.F32.BF16 R36, R184, R176.reuse, R36 ;  /* 0x000000b0b824723c */ /* 0x082ff00000041824 */
[C---:B------:R-:W-:Y:S04]  /*88f0*/  HMMA.16816.F32.BF16 R40, R204.reuse, R176, R40 ;  /* 0x000000b0cc28723c */ /* 0x040fe80000041828 */
[----:B------:R-:W-:Y:S01]  /*8900*/  IMAD.WIDE.U32 R176, R0, -0x326172a9, RZ ;  /* 0xcd9e8d5700b07825 */ /* 0x000fe200078e00ff */
[-C--:B------:R-:W-:Y:S03]  /*8910*/  LOP3.LUT R0, R238, R191.reuse, R197, 0x96, !PT ;  /* 0x000000bfee007212 */ /* 0x080fe600078e96c5 */
[-C--:B------:R-:W-:Y:S03]  /*8920*/  HMMA.16816.F32.BF16 R44, R204, R178.reuse, R44 ;  /* 0x000000b2cc2c723c */ /* 0x080fe6000004182c */
[----:B------:R-:W-:Y:S01]  /*8930*/  LOP3.LUT R145, R244, R191, R177, 0x96, !PT ;  /* 0x000000bff4917212 */ /* 0x000fe200078e96b1 */
[----:B------:R-:W-:Y:S01]  /*8940*/  IMAD.WIDE.U32 R196, R196, -0x2daee0ad, RZ ;  /* 0xd2511f53c4c47825 */ /* 0x000fe200078e00ff */
[----:B------:R-:W-:Y:S03]  /*8950*/  LOP3.LUT R2, R192, R176, R199, 0x96, !PT ;  /* 0x000000b0c0027212 */ /* 0x000fe600078e96c7 */
[C---:B------:R-:W-:Y:S04]  /*8960*/  HMMA.16816.F32.BF16 R48, R184.reuse, R178, R48 ;  /* 0x000000b2b830723c */ /* 0x040fe80000041830 */
[----:B------:R-:W-:Y:S04]  /*8970*/  IMAD.WIDE.U32 R146, R145, -0x2daee0ad, RZ ;  /* 0xd2511f5391927825 */ /* 0x000fe800078e00ff */
[-C--:B---3--:R-:W-:Y:S03]  /*8980*/  HMMA.16816.F32.BF16 R52, R184, R172.reuse, R52 ;  /* 0x000000acb834723c */ /* 0x088fe60000041834 */
[----:B------:R-:W-:Y:S01]  /*8990*/  LOP3.LUT R188, R190, R188, R147, 0x96, !PT ;  /* 0x000000bcbebc7212 */ /* 0x000fe200078e9693 */
[----:B------:R-:W-:Y:S04]  /*89a0*/  IMAD.WIDE.U32 R178, R0, -0x2daee0ad, RZ ;  /* 0xd2511f5300b27825 */ /* 0x000fe800078e00ff */
[----:B------:R-:W-:Y:S01]  /*89b0*/  IMAD.WIDE.U32 R202, R2, -0x2daee0ad, RZ ;  /* 0xd2511f5302ca7825 */ /* 0x000fe200078e00ff */
[C---:B------:R-:W-:Y:S01]  /*89c0*/  LOP3.LUT R2, R189.reuse, R178, R197, 0x96, !PT ;  /* 0x000000b2bd027212 */ /* 0x040fe200078e96c5 */
[C---:B------:R-:W-:Y:S04]  /*89d0*/  HMMA.16816.F32.BF16 R56, R204.reuse, R172, R56 ;  /* 0x000000accc38723c */ /* 0x040fe80000041838 */
[----:B------:R-:W-:Y:S01]  /*89e0*/  LOP3.LUT R0, R189, R146, R203, 0x96, !PT ;  /* 0x00000092bd007212 */ /* 0x000fe200078e96cb */
[----:B------:R-:W-:Y:S01]  /*89f0*/  IMAD.WIDE.U32 R172, R2, -0x326172a9, RZ ;  /* 0xcd9e8d5702ac7825 */ /* 0x000fe200078e00ff */
[----:B------:R-:W-:Y:S02]  /*8a00*/  LOP3.LUT R182, R190, R182, R179, 0x96, !PT ;  /* 0x000000b6beb67212 */ /* 0x000fe400078e96b3 */
[----:B------:R-:W-:Y:S01]  /*8a10*/  FMNMX3.FTZ R2, R3, R4, R5, !PT ;  /* 0x0000000403027276 */ /* 0x000fe20007810005 */
[----:B------:R-:W-:Y:S01]  /*8a20*/  IMAD.WIDE.U32 R178, R0, -0x326172a9, RZ ;  /* 0xcd9e8d5700b27825 */ /* 0x000fe200078e00ff */
[----:B------:R-:W-:Y:S01]  /*8a30*/  FMNMX3.FTZ R0, R144, R6, R7, !PT ;  /* 0x0000000690007276 */ /* 0x000fe20007810007 */
[-C--:B------:R-:W-:Y:S03]  /*8a40*/  HMMA.16816.F32.BF16 R60, R204, R174.reuse, R60 ;  /* 0x000000aecc3c723c */ /* 0x080fe6000004183c */
[----:B------:R-:W-:Y:S01]  /*8a50*/  FMNMX3.FTZ R2, R2, R16, R17, !PT ;  /* 0x0000001002027276 */ /* 0x000fe20007810011 */
[----:B------:R-:W-:Y:S01]  /*8a60*/  IMAD.WIDE.U32 R176, R188, -0x326172a9, RZ ;  /* 0xcd9e8d57bcb07825 */ /* 0x000fe200078e00ff */
[----:B------:R-:W-:Y:S02]  /*8a70*/  FMNMX3.FTZ R0, R0, R18, R19, !PT ;  /* 0x0000001200007276 */ /* 0x000fe40007810013 */
[----:B------:R-:W-:Y:S01]  /*8a80*/  FMNMX3.FTZ R2, R2, R20, R21, !PT ;  /* 0x0000001402027276 */ /* 0x000fe20007810015 */
[----:B------:R-:W-:Y:S04]  /*8a90*/  HMMA.16816.F32.BF16 R64, R184, R174, R64 ;  /* 0x000000aeb840723c */ /* 0x000fe80000041840 */
[----:B------:R-:W-:Y:S01]  /*8aa0*/  FMNMX3.FTZ R0, R0, R22, R23, !PT ;  /* 0x0000001600007276 */ /* 0x000fe20007810017 */
[----:B------:R-:W-:Y:S01]  /*8ab0*/  IMAD.WIDE.U32 R182, R182, -0x326172a9, RZ ;  /* 0xcd9e8d57b6b67825 */ /* 0x000fe200078e00ff */
[----:B------:R-:W-:Y:S02]  /*8ac0*/  FMNMX3.FTZ R2, R2, R32, R33, !PT ;  /* 0x0000002002027276 */ /* 0x000fe40007810021 */
[----:B------:R-:W-:Y:S01]  /*8ad0*/  FMNMX3.FTZ R0, R0, R34, R35, !PT ;  /* 0x0000002200007276 */ /* 0x000fe20007810023 */
[----:B------:R-:W-:Y:S01]  /*8ae0*/  VIADD R188, R220, 0xb54cda56 ;  /* 0xb54cda56dcbc7836 */ /* 0x000fe20000000000 */
[----:B------:R-:W-:Y:S01]  /*8af0*/  FMNMX3.FTZ R2, R2, R36, R37, !PT ;  /* 0x0000002402027276 */ /* 0x000fe20007810025 */
[----:B------:R-:W-:Y:S01]  /*8b00*/  VIADD R205, R221, 0x646e171e ;  /* 0x646e171eddcd7836 */ /* 0x000fe20000000000 */
[----:B------:R-:W-:Y:S01]  /*8b10*/  FMNMX3.FTZ R0, R0, R38, R39, !PT ;  /* 0x0000002600007276 */ /* 0x000fe20007810027 */
[----:B------:R-:W-:Y:S01]  /*8b20*/  IMAD.MOV.U32 R200, RZ, RZ, R178 ;  /* 0x000000ffffc87224 */ /* 0x000fe200078e00b2 */
[----:B------:R-:W-:Y:S01]  /*8b30*/  LOP3.LUT R145, R208, R198, R177, 0x96, !PT ;  /* 0x000000c6d0917212 */ /* 0x000fe200078e96b1 */
[----:B------:R-:W-:Y:S01]  /*8b40*/  IMAD.MOV.U32 R198, RZ, RZ, R172 ;  /* 0x000000ffffc67224 */ /* 0x000fe200078e00ac */
[C---:B------:R-:W-:Y:S02]  /*8b50*/  PRMT R177, R178.reuse, 0x7773, RZ ;  /* 0x00007773b2b17816 */ /* 0x040fe400000000ff */
[----:B------:R-:W-:Y:S02]  /*8b60*/  PRMT R203, R178, 0x7772, RZ ;  /* 0x00007772b2cb7816 */ /* 0x000fe400000000ff */
[----:B------:R-:W-:Y:S02]  /*8b70*/  FMNMX3.FTZ R2, R2, R48, R49, !PT ;  /* 0x0000003002027276 */ /* 0x000fe40007810031 */
[----:B------:R-:W-:Y:S02]  /*8b80*/  FMNMX3.FTZ R0, R0, R50, R51, !PT ;  /* 0x0000003200007276 */ /* 0x000fe40007810033 */
[----:B------:R-:W-:Y:S02]  /*8b90*/  LOP3.LUT R148, R188, R182, R173, 0x96, !PT ;  /* 0x000000b6bc947212 */ /* 0x000fe400078e96ad */
[C---:B------:R-:W-:Y:S02]  /*8ba0*/  PRMT R147, R172.reuse, 0x7773, RZ ;  /* 0x00007773ac937816 */ /* 0x040fe400000000ff */
[C---:B------:R-:W-:Y:S02]  /*8bb0*/  PRMT R204, R172.reuse, 0x7772, RZ ;  /* 0x00007772accc7816 */ /* 0x040fe400000000ff */
[----:B------:R-:W-:Y:S01]  /*8bc0*/  PRMT R199, R172, 0x7771, RZ ;  /* 0x00007771acc77816 */ /* 0x000fe200000000ff */
[----:B------:R-:W-:Y:S01]  /*8bd0*/  IMAD.WIDE.U32 R172, R145, -0x2daee0ad, RZ ;  /* 0xd2511f5391ac7825 */ /* 0x000fe200078e00ff */
[----:B------:R-:W-:Y:S02]  /*8be0*/  LOP3.LUT R146, R208, R180, R183, 0x96, !PT ;  /* 0x000000b4d0927212 */ /* 0x000fe400078e96b7 */
[----:B------:R-:W-:Y:S02]  /*8bf0*/  PRMT R203, R203, 0x5410, R177 ;  /* 0x00005410cbcb7816 */ /* 0x000fe400000000b1 */
[----:B------:R-:W-:Y:S02]  /*8c00*/  FMNMX3.FTZ R177, R2, R52, R53, !PT ;  /* 0x0000003402b17276 */ /* 0x000fe40007810035 */
[----:B------:R-:W-:Y:S02]  /*8c10*/  FMNMX3.FTZ R0, R0, R54, R55, !PT ;  /* 0x0000003600007276 */ /* 0x000fe40007810037 */
[----:B------:R-:W-:Y:S01]  /*8c20*/  PRMT R204, R204, 0x5410, R147 ;  /* 0x00005410cccc7816 */ /* 0x000fe20000000093 */
[----:B------:R-:W-:Y:S01]  /*8c30*/  IMAD.WIDE.U32 R146, R146, -0x2daee0ad, RZ ;  /* 0xd2511f5392927825 */ /* 0x000fe200078e00ff */
[----:B------:R-:W-:Y:S02]  /*8c40*/  LOP3.LUT R145, R205, R202, R173, 0x96, !PT ;  /* 0x000000cacd917212 */ /* 0x000fe400078e96ad */
[----:B------:R-:W-:Y:S01]  /*8c50*/  LOP3.LUT R176, R188, R176, R179, 0x96, !PT ;  /* 0x000000b0bcb07212 */ /* 0x000fe200078e96b3 */
[----:B------:R-:W-:Y:S01]  /*8c60*/  IMAD.MOV.U32 R202, RZ, RZ, R172 ;  /* 0x000000ffffca7224 */ /* 0x000fe200078e00ac */
[----:B------:R-:W-:Y:S02]  /*8c70*/  PRMT R201, R178, 0x7771, RZ ;  /* 0x00007771b2c97816 */ /* 0x000fe400000000ff */
[----:B------:R-:W-:Y:S02]  /*8c80*/  FMNMX3.FTZ R177, R177, R64, R65, !PT ;  /* 0x00000040b1b17276 */ /* 0x000fe40007810041 */
[----:B------:R-:W-:Y:S01]  /*8c90*/  FMNMX3.FTZ R182, R0, R66, R67, !PT ;  /* 0x0000004200b67276 */ /* 0x000fe20007810043 */
[----:B------:R-:W-:Y:S06]  /*8ca0*/  @P1 BRA `(.L_x_486) ;  /* 0xffffffe800a81947 */ /* 0x000fec000383ffff */
.L_x_485:
[----:B------:R-:W-:Y:S01]  /*8cb0*/  FMNMX3.FTZ R2, R149, R8, R9, !PT ;  /* 0x0000000895027276 */ /* 0x000fe20007810009 */
[----:B------:R-:W2:Y:S01]  /*8cc0*/  SHFL.BFLY PT, R173, R177, 0x2, 0x1f ;  /* 0x0c401f00b1ad7f89 */ /* 0x000ea200000e0000 */
[----:B------:R-:W-:Y:S01]  /*8cd0*/  FMNMX3.FTZ R0, R150, R10, R11, !PT ;  /* 0x0000000a96007276 */ /* 0x000fe2000781000b */
[----:B------:R-:W-:Y:S01]  /*8ce0*/  IMAD.MOV.U32 R197, RZ, RZ, R146 ;  /* 0x000000ffffc57224 */ /* 0x000fe200078e0092 */
[----:B------:R-:W-:Y:S05]  /*8cf0*/  FMNMX3.FTZ R2, R2, R12, R13, !PT ;  /* 0x0000000c02027276 */ /* 0x000fea000781000d */
[----:B-1----:R-:W1:Y:S01]  /*8d00*/  SHFL.BFLY PT, R174, R182, 0x2, 0x1f ;  /* 0x0c401f00b6ae7f89 */ /* 0x002e6200000e0000 */
[----:B------:R-:W-:Y:S02]  /*8d10*/  FMNMX3.FTZ R0, R0, R14, R15, !PT ;  /* 0x0000000e00007276 */ /* 0x000fe4000781000f */
[----:B------:R-:W-:Y:S02]  /*8d20*/  FMNMX3.FTZ R2, R2, R24, R25, !PT ;  /* 0x0000001802027276 */ /* 0x000fe40007810019 */
[----:B------:R-:W-:Y:S02]  /*8d30*/  FMNMX3.FTZ R0, R0, R26, R27, !PT ;  /* 0x0000001a00007276 */ /* 0x000fe4000781001b */
[----:B------:R-:W-:Y:S02]  /*8d40*/  FMNMX3.FTZ R2, R2, R28, R29, !PT ;  /* 0x0000001c02027276 */ /* 0x000fe4000781001d */
[----:B------:R-:W-:Y:S02]  /*8d50*/  FMNMX3.FTZ R0, R0, R30, R31, !PT ;  /* 0x0000001e00007276 */ /* 0x000fe4000781001f */
[----:B------:R-:W-:Y:S02]  /*8d60*/  FMNMX3.FTZ R2, R2, R40, R41, !PT ;  /* 0x0000002802027276 */ /* 0x000fe40007810029 */
[C---:B------:R-:W-:Y:S02]  /*8d70*/  PRMT R187, R172.reuse, 0x7773, RZ ;  /* 0x00007773acbb7816 */ /* 0x040fe400000000ff */
[C---:B------:R-:W-:Y:S02]  /*8d80*/  PRMT R186, R172.reuse, 0x7772, RZ ;  /* 0x00007772acba7816 */ /* 0x040fe400000000ff */
[----:B------:R-:W-:Y:S02]  /*8d90*/  PRMT R185, R172, 0x7771, RZ ;  /* 0x00007771acb97816 */ /* 0x000fe400000000ff */
[----:B------:R-:W-:Y:S02]  /*8da0*/  LOP3.LUT R172, R198, 0xff, RZ, 0xc0, !PT ;  /* 0x000000ffc6ac7812 */ /* 0x000fe400078ec0ff */
[----:B------:R-:W-:Y:S02]  /*8db0*/  FMNMX3.FTZ R2, R2, R44, R45, !PT ;  /* 0x0000002c02027276 */ /* 0x000fe4000781002d */
[----:B------:R-:W-:Y:S02]  /*8dc0*/  FMNMX3.FTZ R0, R0, R42, R43, !PT ;  /* 0x0000002a00007276 */ /* 0x000fe4000781002b */
[----:B------:R-:W-:Y:S02]  /*8dd0*/  PRMT R199, R172, 0x5410, R199 ;  /* 0x00005410acc77816 */ /* 0x000fe400000000c7 */
[----:B------:R-:W-:Y:S02]  /*8de0*/  FMNMX3.FTZ R172, R2, R56, R57, !PT ;  /* 0x0000003802ac7276 */ /* 0x000fe40007810039 */
[----:B------:R-:W-:Y:S02]  /*8df0*/  FMNMX3.FTZ R0, R0, R46, R47, !PT ;  /* 0x0000002e00007276 */ /* 0x000fe4000781002f */
[----:B------:R-:W-:Y:S02]  /*8e00*/  LOP3.LUT R196, R205, R196, R147, 0x96, !PT ;  /* 0x000000c4cdc47212 */ /* 0x000fe400078e9693 */
[----:B------:R-:W-:Y:S02]  /*8e10*/  FMNMX3.FTZ R172, R172, R60, R61, !PT ;  /* 0x0000003cacac7276 */ /* 0x000fe4000781003d */
[----:B------:R-:W-:Y:S02]  /*8e20*/  LOP3.LUT R147, R200, 0xff, RZ, 0xc0, !PT ;  /* 0x000000ffc8937812 */ /* 0x000fe400078ec0ff */
[----:B------:R-:W-:Y:S01]  /*8e30*/  FMNMX3.FTZ R0, R0, R58, R59, !PT ;  /* 0x0000003a00007276 */ /* 0x000fe2000781003b */
[----:B------:R-:W-:Y:S01]  /*8e40*/  SHFL.BFLY PT, R180, R172, 0x2, 0x1f ;  /* 0x0c401f00acb47f89 */ /* 0x000fe200000e0000 */
[C---:B------:R-:W-:Y:S02]  /*8e50*/  PRMT R200, R146.reuse, 0x7771, RZ ;  /* 0x0000777192c87816 */ /* 0x040fe400000000ff */
[C---:B------:R-:W-:Y:S02]  /*8e60*/  PRMT R184, R146.reuse, 0x7773, RZ ;  /* 0x0000777392b87816 */ /* 0x040fe400000000ff */
[----:B------:R-:W-:Y:S01]  /*8e70*/  PRMT R183, R146, 0x7772, RZ ;  /* 0x0000777292b77816 */ /* 0x000fe200000000ff */
[----:B------:R-:W-:Y:S01]  /*8e80*/  VIADD R146, R195, 0x1 ;  /* 0x00000001c3927836 */ /* 0x000fe20000000000 */
[----:B------:R-:W-:Y:S02]  /*8e90*/  FMNMX3.FTZ R0, R0, R62, R63, !PT ;  /* 0x0000003e00007276 */ /* 0x000fe4000781003f */
[C---:B------:R-:W-:Y:S02]  /*8ea0*/  LOP3.LUT R178, R176.reuse, 0xffff, RZ, 0xc0, !PT ;  /* 0x0000ffffb0b27812 */ /* 0x040fe400078ec0ff */
[----:B------:R-:W-:Y:S01]  /*8eb0*/  LOP3.LUT R146, R229, R221, R146, 0x96, !PT ;  /* 0x000000dde5927212 */ /* 0x000fe200078e9692 */
[----:B------:R-:W3:Y:S01]  /*8ec0*/  SHFL.BFLY PT, R2, R0, 0x2, 0x1f ;  /* 0x0c401f0000027f89 */ /* 0x000ee200000e0000 */
[----:B------:R-:W-:Y:S02]  /*8ed0*/  PRMT R198, R147, 0x5410, R201 ;  /* 0x0000541093c67816 */ /* 0x000fe400000000c9 */
[----:B------:R-:W-:Y:S01]  /*8ee0*/  PRMT R147, R176, 0x7632, R147 ;  /* 0x00007632b0937816 */ /* 0x000fe20000000093 */
[----:B------:R-:W-:Y:S01]  /*8ef0*/  IMAD.WIDE.U32 R206, R146, -0x326172a9, RZ ;  /* 0xcd9e8d5792ce7825 */ /* 0x000fe200078e00ff */
[----:B------:R-:W-:Y:S02]  /*8f00*/  LOP3.LUT R179, R176, 0xff, RZ, 0xc0, !PT ;  /* 0x000000ffb0b37812 */ /* 0x000fe400078ec0ff */
[C---:B------:R-:W-:Y:S02]  /*8f10*/  LOP3.LUT R146, R148.reuse, 0xffff, RZ, 0xc0, !PT ;  /* 0x0000ffff94927812 */ /* 0x040fe400078ec0ff */
[C---:B------:R-:W-:Y:S02]  /*8f20*/  LOP3.LUT R175, R148.reuse, 0xff, RZ, 0xc0, !PT ;  /* 0x000000ff94af7812 */ /* 0x040fe400078ec0ff */
[----:B------:R-:W-:Y:S02]  /*8f30*/  SHF.R.U32.HI R146, RZ, 0x8, R146 ;  /* 0x00000008ff927819 */ /* 0x000fe40000011692 */
[----:B------:R-:W-:Y:S02]  /*8f40*/  PRMT R225, R183, 0x5410, R184 ;  /* 0x00005410b7e17816 */ /* 0x000fe400000000b8 */
[----:B------:R-:W-:Y:S02]  /*8f50*/  PRMT R195, R175, 0x5410, R146 ;  /* 0x00005410afc37816 */ /* 0x000fe40000000092 */
[----:B------:R-:W-:Y:S02]  /*8f60*/  PRMT R175, R148, 0x7632, R175 ;  /* 0x0000763294af7816 */ /* 0x000fe400000000af */
[----:B------:R-:W-:Y:S02]  /*8f70*/  SHF.R.U32.HI R148, RZ, 0x18, R148 ;  /* 0x00000018ff947819 */ /* 0x000fe40000011694 */
[----:B------:R-:W-:Y:S02]  /*8f80*/  LOP3.LUT R175, R175, 0xff, RZ, 0xc0, !PT ;  /* 0x000000ffafaf7812 */ /* 0x000fe400078ec0ff */
[----:B------:R-:W-:Y:S02]  /*8f90*/  LOP3.LUT R197, R197, 0xff, RZ, 0xc0, !PT ;  /* 0x000000ffc5c57812 */ /* 0x000fe400078ec0ff */
[----:B--2---:R-:W-:Y:S02]  /*8fa0*/  FMNMX.FTZ R173, R177, R173, !PT ;  /* 0x000000adb1ad7209 */ /* 0x004fe40007810000 */
[----:B------:R-:W-:Y:S02]  /*8fb0*/  SHF.R.U32.HI R177, RZ, 0x18, R176 ;  /* 0x00000018ffb17819 */ /* 0x000fe400000116b0 */
[----:B------:R-:W-:Y:S02]  /*8fc0*/  SHF.R.U32.HI R176, RZ, 0x8, R178 ;  /* 0x00000008ffb07819 */ /* 0x000fe400000116b2 */
[----:B-1----:R-:W-:Y:S01]  /*8fd0*/  FMNMX.FTZ R174, R182, R174, !PT ;  /* 0x000000aeb6ae7209 */ /* 0x002fe20007810000 */
[----:B------:R-:W1:Y:S01]  /*8fe0*/  SHFL.BFLY PT, R178, R173, 0x1, 0x1f ;  /* 0x0c201f00adb27f89 */ /* 0x000e6200000e0000 */
[----:B------:R-:W-:Y:S02]  /*8ff0*/  PRMT R201, R179, 0x5410, R176 ;  /* 0x00005410b3c97816 */ /* 0x000fe400000000b0 */
[----:B------:R-:W-:Y:S05]  /*9000*/  LOP3.LUT R182, R147, 0xff, RZ, 0xc0, !PT ;  /* 0x000000ff93b67812 */ /* 0x000fea00078ec0ff */
[----:B------:R-:W2:Y:S01]  /*9010*/  SHFL.BFLY PT, R181, R174, 0x1, 0x1f ;  /* 0x0c201f00aeb57f89 */ /* 0x000ea200000e0000 */
[----:B------:R-:W-:Y:S02]  /*9020*/  LOP3.LUT R147, R207, R227, RZ, 0x3c, !PT ;  /* 0x000000e3cf937212 */ /* 0x000fe400078e3cff */
[----:B------:R-:W-:Y:S02]  /*9030*/  LOP3.LUT R176, R206, R223, RZ, 0x3c, !PT ;  /* 0x000000dfceb07212 */ /* 0x000fe400078e3cff */
[----:B------:R-:W-:Y:S01]  /*9040*/  PRMT R209, R182, 0x5410, R177 ;  /* 0x00005410b6d17816 */ /* 0x000fe200000000b1 */
[----:B------:R-:W-:Y:S01]  /*9050*/  IMAD.WIDE.U32 R146, R147, -0x2daee0ad, RZ ;  /* 0xd2511f5393927825 */ /* 0x000fe200078e00ff */
[----:B---3--:R-:W-:Y:S02]  /*9060*/  FMNMX.FTZ R0, R0, R2, !PT ;  /* 0x0000000200007209 */ /* 0x008fe40007810000 */
[----:B------:R-:W-:Y:S01]  /*9070*/  PRMT R211, R197, 0x5410, R200 ;  /* 0x00005410c5d37816 */ /* 0x000fe200000000c8 */
[----:B------:R-:W-:Y:S01]  /*9080*/  IMAD.WIDE.U32 R176, R176, -0x2daee0ad, RZ ;  /* 0xd2511f53b0b07825 */ /* 0x000fe200078e00ff */
[----:B------:R-:W-:Y:S01]  /*9090*/  LOP3.LUT R179, R224, R194, R147, 0x96, !PT ;  /* 0x000000c2e0b37212 */ /* 0x000fe200078e9693 */
[----:B------:R-:W-:Y:S01]  /*90a0*/  SHFL.BFLY PT, R2, R0, 0x1, 0x1f ;  /* 0x0c201f0000027f89 */ /* 0x000fe200000e0000 */
[----:B------:R-:W-:Y:S02]  /*90b0*/  LOP3.LUT R147, R202, 0xff, RZ, 0xc0, !PT ;  /* 0x000000ffca937812 */ /* 0x000fe400078ec0ff */
[----:B------:R-:W-:Y:S02]  /*90c0*/  LOP3.LUT R177, R193, R146, R177, 0x96, !PT ;  /* 0x00000092c1b17212 */ /* 0x000fe400078e96b1 */
[----:B------:R-:W-:Y:S02]  /*90d0*/  FMNMX.FTZ R146, R172, R180, !PT ;  /* 0x000000b4ac927209 */ /* 0x000fe40007810000 */
[----:B------:R-:W-:Y:S01]  /*90e0*/  PRMT R202, R175, 0x5410, R148 ;  /* 0x00005410afca7816 */ /* 0x000fe20000000094 */
[----:B------:R-:W3:Y:S01]  /*90f0*/  LDC R180, c[0x0][0x4f8] ;  /* 0x00013e00ffb47b82 */ /* 0x000ee20000000800 */
[----:B-1----:R-:W-:Y:S01]  /*9100*/  FMNMX.FTZ R148, R173, R178, !PT ;  /* 0x000000b2ad947209 */ /* 0x002fe20007810000 */
[----:B------:R-:W1:Y:S01]  /*9110*/  SHFL.BFLY PT, R175, R146, 0x1, 0x1f ;  /* 0x0c201f0092af7f89 */ /* 0x000e6200000e0000 */
[----:B------:R-:W-:Y:S01]  /*9120*/  PRMT R223, R147, 0x5410, R185 ;  /* 0x0000541093df7816 */ /* 0x000fe200000000b9 */
[----:B------:R-:W-:Y:S01]  /*9130*/  IMAD.MOV.U32 R185, RZ, RZ, R237 ;  /* 0x000000ffffb97224 */ /* 0x000fe200078e00ed */
[----:B--2---:R-:W-:Y:S01]  /*9140*/  FMNMX.FTZ R147, R174, R181, !PT ;  /* 0x000000b5ae937209 */ /* 0x004fe20007810000 */
[C---:B------:R-:W-:Y:S01]  /*9150*/  FMUL.FTZ R181, R148.reuse, UR4 ;  /* 0x0000000494b57c20 */ /* 0x040fe20008410000 */
[----:B------:R-:W-:Y:S01]  /*9160*/  FSETP.NEU.FTZ.AND P1, PT, R148, -INF , PT ;  /* 0xff8000009400780b */ /* 0x000fe20003f3d000 */
[----:B------:R-:W-:Y:S01]  /*9170*/  IMAD.WIDE.U32 R246, R177, -0x326172a9, RZ ;  /* 0xcd9e8d57b1f67825 */ /* 0x000fe200078e00ff */
[----:B------:R-:W-:Y:S02]  /*9180*/  PRMT R173, R145, 0x7632, R173 ;  /* 0x0000763291ad7816 */ /* 0x000fe400000000ad */
[----:B------:R-:W-:Y:S01]  /*9190*/  FSEL R181, R181, RZ, P1 ;  /* 0x000000ffb5b57208 */ /* 0x000fe20000800000 */
[----:B------:R-:W-:Y:S01]  /*91a0*/  FMUL.FTZ R183, R147, UR4 ;  /* 0x0000000493b77c20 */ /* 0x000fe20008410000 */
[C---:B------:R-:W-:Y:S02]  /*91b0*/  LOP3.LUT R172, R145.reuse, 0xffff, RZ, 0xc0, !PT ;  /* 0x0000ffff91ac7812 */ /* 0x040fe400078ec0ff */
[----:B------:R-:W-:Y:S01]  /*91c0*/  LOP3.LUT R174, R145, 0xff, RZ, 0xc0, !PT ;  /* 0x000000ff91ae7812 */ /* 0x000fe200078ec0ff */
[--C-:B------:R-:W-:Y:S01]  /*91d0*/  FFMA.FTZ R16, R16, UR4, -R181.reuse ;  /* 0x0000000410107c23 */ /* 0x100fe200080108b5 */
[--C-:B------:R-:W-:Y:S01]  /*91e0*/  FFMA.FTZ R17, R17, UR4, -R181.reuse ;  /* 0x0000000411117c23 */ /* 0x100fe200080108b5 */
[----:B------:R-:W-:Y:S01]  /*91f0*/  FSETP.NEU.FTZ.AND P1, PT, R147, -INF , PT ;  /* 0xff8000009300780b */ /* 0x000fe20003f3d000 */
[----:B------:R-:W-:Y:S01]  /*9200*/  FFMA.FTZ R4, R4, UR4, -R181 ;  /* 0x0000000404047c23 */ /* 0x000fe200080108b5 */
[----:B------:R-:W-:Y:S01]  /*9210*/  SHF.R.U32.HI R145, RZ, 0x18, R145 ;  /* 0x00000018ff917819 */ /* 0x000fe20000011691 */
[----:B------:R-:W-:Y:S01]  /*9220*/  MUFU.EX2 R235, R17 ;  /* 0x0000001100eb7308 */ /* 0x000fe20000000800 */
[----:B------:R-:W-:Y:S01]  /*9230*/  LOP3.LUT R173, R173, 0xff, RZ, 0xc0, !PT ;  /* 0x000000ffadad7812 */ /* 0x000fe200078ec0ff */
[--C-:B------:R-:W-:Y:S01]  /*9240*/  FFMA.FTZ R5, R5, UR4, -R181.reuse ;  /* 0x0000000405057c23 */ /* 0x100fe200080108b5 */
[----:B------:R-:W-:Y:S07]  /*9250*/  FSEL R183, R183, RZ, P1 ;  /* 0x000000ffb7b77208 */ /* 0x000fee0000800000 */
[----:B------:R2:W4:Y:S01]  /*9260*/  MUFU.EX2 R231, R16 ;  /* 0x0000001000e77308 */ /* 0x0005220000000800 */
[----:B-1----:R-:W-:Y:S01]  /*9270*/  FMNMX.FTZ R146, R146, R175, !PT ;  /* 0x000000af92927209 */ /* 0x002fe20007810000 */
[----:B------:R-:W-:Y:S01]  /*9280*/  FFMA.FTZ R21, R21, UR4, -R181 ;  /* 0x0000000415157c23 */ /* 0x000fe200080108b5 */
[----:B------:R-:W-:Y:S07]  /*9290*/  PRMT R200, R173, 0x5410, R145 ;  /* 0x00005410adc87816 */ /* 0x000fee0000000091 */
[----:B------:R1:W-:Y:S01]  /*92a0*/  MUFU.EX2 R227, R4 ;  /* 0x0000000400e37308 */ /* 0x0003e20000000800 */
[----:B------:R-:W-:Y:S01]  /*92b0*/  FMNMX.FTZ R145, R0, R2, !PT ;  /* 0x0000000200917209 */ /* 0x000fe20007810000 */
[C---:B------:R-:W-:Y:S01]  /*92c0*/  FMUL.FTZ R182, R146.reuse, UR4 ;  /* 0x0000000492b67c20 */ /* 0x040fe20008410000 */
[----:B------:R-:W-:Y:S07]  /*92d0*/  FSETP.NEU.FTZ.AND P1, PT, R146, -INF , PT ;  /* 0xff8000009200780b */ /* 0x000fee0003f3d000 */
[----:B------:R-:W5:Y:S01]  /*92e0*/  MUFU.EX2 R229, R5 ;  /* 0x0000000500e57308 */ /* 0x000f620000000800 */
[----:B---3--:R-:W-:Y:S01]  /*92f0*/  LOP3.LUT R180, R180, 0xff, RZ, 0xc0, !PT ;  /* 0x000000ffb4b47812 */ /* 0x008fe200078ec0ff */
[--C-:B------:R-:W-:Y:S01]  /*9300*/  FFMA.FTZ R18, R18, UR4, -R183.reuse ;  /* 0x0000000412127c23 */ /* 0x100fe200080108b7 */
[--C-:B------:R-:W-:Y:S01]  /*9310*/  FFMA.FTZ R19, R19, UR4, -R183.reuse ;  /* 0x0000000413137c23 */ /* 0x100fe200080108b7 */
[--C-:B------:R-:W-:Y:S01]  /*9320*/  FFMA.FTZ R6, R6, UR4, -R183.reuse ;  /* 0x0000000406067c23 */ /* 0x100fe200080108b7 */
[----:B------:R-:W-:Y:S01]  /*9330*/  FFMA.FTZ R7, R7, UR4, -R183 ;  /* 0x0000000407077c23 */ /* 0x000fe200080108b7 */
[----:B------:R-:W-:Y:S01]  /*9340*/  FSEL R182, R182, RZ, P1 ;  /* 0x000000ffb6b67208 */ /* 0x000fe20000800000 */
[C---:B------:R-:W-:Y:S01]  /*9350*/  FMUL.FTZ R184, R145.reuse, UR4 ;  /* 0x0000000491b87c20 */ /* 0x040fe20008410000 */
[----:B------:R-:W-:Y:S02]  /*9360*/  LEA R180, R180, R180, 0x10 ;  /* 0x000000b4b4b47211 */ /* 0x000fe400078e80ff */
[----:B------:R-:W-:Y:S01]  /*9370*/  MUFU.EX2 R232, R18 ;  /* 0x0000001200e87308 */ /* 0x000fe20000000800 */
[----:B------:R-:W-:Y:S01]  /*9380*/  FSETP.NEU.FTZ.AND P1, PT, R145, -INF , PT ;  /* 0xff8000009100780b */ /* 0x000fe20003f3d000 */
[----:B------:R-:W-:Y:S01]  /*9390*/  FFMA.FTZ R8, R8, UR4, -R182 ;  /* 0x0000000408087c23 */ /* 0x000fe200080108b6 */
[----:B------:R-:W-:Y:S07]  /*93a0*/  SHF.R.U32.HI R172, RZ, 0x8, R172 ;  /* 0x00000008ffac7819 */ /* 0x000fee00000116ac */
[----:B------:R-:W3:Y:S01]  /*93b0*/  MUFU.EX2 R234, R19 ;  /* 0x0000001300ea7308 */ /* 0x000ee20000000800 */
[----:B------:R-:W-:Y:S01]  /*93c0*/  FSEL R184, R184, RZ, P1 ;  /* 0x000000ffb8b87208 */ /* 0x000fe20000800000 */
[----:B------:R-:W-:Y:S01]  /*93d0*/  FFMA.FTZ R9, R9, UR4, -R182 ;  /* 0x0000000409097c23 */ /* 0x000fe200080108b6 */
[----:B------:R-:W-:Y:S07]  /*93e0*/  PRMT R210, R174, 0x5410, R172 ;  /* 0x00005410aed27816 */ /* 0x000fee00000000ac */
[----:B------:R-:W-:Y:S01]  /*93f0*/  MUFU.EX2 R230, R7 ;  /* 0x0000000700e67308 */ /* 0x000fe20000000800 */
[--C-:B------:R-:W-:Y:S01]  /*9400*/  HSET2.LE.AND R174, R198, R180.reuse, PT ;  /* 0x000000b4c6ae7233 */ /* 0x100fe20003803000 */
[----:B--2---:R-:W-:Y:S01]  /*9410*/  IMAD.WIDE.U32 R16, R179, -0x326172a9, RZ ;  /* 0xcd9e8d57b3107825 */ /* 0x004fe200078e00ff */
[----:B------:R-:W-:Y:S07]  /*9420*/  LOP3.LUT R175, R203, 0xff00ff, RZ, 0xc0, !PT ;  /* 0x00ff00ffcbaf7812 */ /* 0x000fee00078ec0ff */
[----:B------:R-:W2:Y:S01]  /*9430*/  MUFU.EX2 R228, R6 ;  /* 0x0000000600e47308 */ /* 0x000ea20000000800 */
[----:B----4-:R-:W-:Y:S01]  /*9440*/  F2FP.BF16.F32.PACK_AB R0, R235, R231 ;  /* 0x000000e7eb00723e */ /* 0x010fe200000010ff */
[--C-:B------:R-:W-:Y:S01]  /*9450*/  FFMA.FTZ R10, R10, UR4, -R184.reuse ;  /* 0x000000040a0a7c23 */ /* 0x100fe200080108b8 */
[----:B------:R-:W-:Y:S07]  /*9460*/  FFMA.FTZ R11, R11, UR4, -R184 ;  /* 0x000000040b0b7c23 */ /* 0x000fee00080108b8 */
[----:B------:R4:W-:Y:S01]  /*9470*/  MUFU.EX2 R203, R8 ;  /* 0x0000000800cb7308 */ /* 0x0009e20000000800 */
[----:B------:R-:W-:Y:S01]  /*9480*/  LOP3.LUT R174, R0, R174, RZ, 0xc0, !PT ;  /* 0x000000ae00ae7212 */ /* 0x000fe200078ec0ff */
[--C-:B------:R-:W-:Y:S01]  /*9490*/  FFMA.FTZ R12, R12, UR4, -R182.reuse ;  /* 0x000000040c0c7c23 */ /* 0x100fe200080108b6 */
[----:B-1----:R-:W-:Y:S07]  /*94a0*/  LOP3.LUT R4, R244, R191, R17, 0x96, !PT ;  /* 0x000000bff4047212 */ /* 0x002fee00078e9611 */
[----:B------:R1:W1:Y:S01]  /*94b0*/  MUFU.EX2 R18, R9 ;  /* 0x0000000900127308 */ /* 0x0002620000000800 */
[--C-:B------:R-:W-:Y:S01]  /*94c0*/  HSET2.LE.AND R172, R201, R180.reuse, PT ;  /* 0x000000b4c9ac7233 */ /* 0x100fe20003803000 */
[----:B------:R-:W-:Y:S01]  /*94d0*/  FFMA.FTZ R13, R13, UR4, -R182 ;  /* 0x000000040d0d7c23 */ /* 0x000fe200080108b6 */
[----:B-----5:R-:W-:Y:S07]  /*94e0*/  F2FP.BF16.F32.PACK_AB R0, R229, R227 ;  /* 0x000000e3e500723e */ /* 0x020fee00000010ff */
[----:B------:R-:W-:Y:S01]  /*94f0*/  MUFU.EX2 R251, R10 ;  /* 0x0000000a00fb7308 */ /* 0x000fe20000000800 */
[--C-:B------:R-:W-:Y:S01]  /*9500*/  HSET2.LE.AND R175, R175, R180.reuse, PT ;  /* 0x000000b4afaf7233 */ /* 0x100fe20003803000 */
[----:B------:R-:W-:Y:S01]  /*9510*/  IMAD.WIDE.U32 R4, R4, -0x2daee0ad, RZ ;  /* 0xd2511f5304047825 */ /* 0x000fe200078e00ff */
[----:B------:R-:W-:Y:S07]  /*9520*/  LOP3.LUT R172, R0, R172, RZ, 0xc0, !PT ;  /* 0x000000ac00ac7212 */ /* 0x000fee00078ec0ff */
[----:B------:R-:W5:Y:S01]  /*9530*/  MUFU.EX2 R19, R11 ;  /* 0x0000000b00137308 */ /* 0x000f620000000800 */
[----:B---3--:R-:W-:Y:S01]  /*9540*/  F2FP.BF16.F32.PACK_AB R2, R234, R232 ;  /* 0x000000e8ea02723e */ /* 0x008fe200000010ff */
[--C-:B------:R-:W-:Y:S01]  /*9550*/  FFMA.FTZ R14, R14, UR4, -R184.reuse ;  /* 0x000000040e0e7c23 */ /* 0x100fe200080108b8 */
[--C-:B------:R-:W-:Y:S07]  /*9560*/  HSET2.LE.AND R0, R209, R180.reuse, PT ;  /* 0x000000b4d1007233 */ /* 0x100fee0003803000 */
[----:B------:R-:W-:Y:S01]  /*9570*/  MUFU.EX2 R201, R13 ;  /* 0x0000000d00c97308 */ /* 0x000fe20000000800 */
[----:B--2---:R-:W-:Y:S01]  /*9580*/  F2FP.BF16.F32.PACK_AB R173, R230, R228 ;  /* 0x000000e4e6ad723e */ /* 0x004fe200000010ff */
[----:B------:R-:W-:Y:S01]  /*9590*/  FFMA.FTZ R15, R15, UR4, -R184 ;  /* 0x000000040f0f7c23 */ /* 0x000fe200080108b8 */
[----:B------:R-:W-:Y:S07]  /*95a0*/  LOP3.LUT R175, R2, R175, RZ, 0xc0, !PT ;  /* 0x000000af02af7212 */ /* 0x000fee00078ec0ff */
[----:B------:R-:W2:Y:S01]  /*95b0*/  MUFU.EX2 R237, R12 ;  /* 0x0000000c00ed7308 */ /* 0x000ea20000000800 */
[----:B------:R-:W-:Y:S01]  /*95c0*/  LOP3.LUT R5, R190, R176, R5, 0x96, !PT ;  /* 0x000000b0be057212 */ /* 0x000fe200078e9605 */
[----:B----4-:R-:W-:Y:S01]  /*95d0*/  IMAD.MOV.U32 R8, RZ, RZ, R235 ;  /* 0x000000ffff087224 */ /* 0x010fe200078e00eb */
[----:B------:R-:W-:Y:S07]  /*95e0*/  LOP3.LUT R173, R173, R0, RZ, 0xc0, !PT ;  /* 0x00000000adad7212 */ /* 0x000fee00078ec0ff */
[----:B------:R-:W-:Y:S01]  /*95f0*/  MUFU.EX2 R252, R14 ;  /* 0x0000000e00fc7308 */ /* 0x000fe20000000800 */
[--C-:B------:R-:W-:Y:S01]  /*9600*/  HSET2.LE.AND R176, R195, R180.reuse, PT ;  /* 0x000000b4c3b07233 */ /* 0x100fe20003803000 */
[----:B-1----:R-:W-:Y:S01]  /*9610*/  IMAD.MOV.U32 R9, RZ, RZ, R234 ;  /* 0x000000ffff097224 */ /* 0x002fe200078e00ea */
[----:B------:R-:W-:Y:S01]  /*9620*/  LOP3.LUT R2, R192, R16, R247, 0x96, !PT ;  /* 0x00000010c0027212 */ /* 0x000fe200078e96f7 */
[--C-:B------:R-:W-:Y:S01]  /*9630*/  FFMA.FTZ R32, R32, UR4, -R181.reuse ;  /* 0x0000000420207c23 */ /* 0x100fe200080108b5 */
[----:B------:R-:W-:Y:S05]  /*9640*/  F2FP.BF16.F32.PACK_AB R0, R18, R203 ;  /* 0x000000cb1200723e */ /* 0x000fea00000010ff */
[----:B------:R-:W1:Y:S01]  /*9650*/  MUFU.EX2 R247, R15 ;  /* 0x0000000f00f77308 */ /* 0x000e620000000800 */
[--C-:B------:R-:W-:Y:S01]  /*9660*/  HSET2.LE.AND R177, R202, R180.reuse, PT ;  /* 0x000000b4cab17233 */ /* 0x100fe20003803000 */
[----:B------:R-:W-:Y:S01]  /*9670*/  IMAD.WIDE.U32 R244, R2, -0x2daee0ad, RZ ;  /* 0xd2511f5302f47825 */ /* 0x000fe200078e00ff */
[----:B------:R-:W-:Y:S02]  /*9680*/  LOP3.LUT R176, R0, R176, RZ, 0xc0, !PT ;  /* 0x000000b000b07212 */ /* 0x000fe400078ec0ff */
[----:B-----5:R-:W-:Y:S01]  /*9690*/  F2FP.BF16.F32.PACK_AB R0, R19, R251 ;  /* 0x000000fb1300723e */ /* 0x020fe200000010ff */
[----:B------:R-:W-:Y:S01]  /*96a0*/  FFMA.FTZ R20, R20, UR4, -R181 ;  /* 0x0000000414147c23 */ /* 0x000fe200080108b5 */
[----:B------:R-:W-:Y:S01]  /*96b0*/  LOP3.LUT R179, R204, 0xff00ff, RZ, 0xc0, !PT ;  /* 0x00ff00ffccb37812 */ /* 0x000fe200078ec0ff */
[----:B------:R-:W-:Y:S01]  /*96c0*/  FFMA.FTZ R22, R22, UR4, -R183 ;  /* 0x0000000416167c23 */ /* 0x000fe200080108b7 */
[----:B------:R-:W-:Y:S01]  /*96d0*/  LOP3.LUT R177, R0, R177, RZ, 0xc0, !PT ;  /* 0x000000b100b17212 */ /* 0x000fe200078ec0ff */
[--C-:B------:R-:W-:Y:S01]  /*96e0*/  FFMA.FTZ R29, R29, UR4, -R182.reuse ;  /* 0x000000041d1d7c23 */ /* 0x100fe200080108b6 */
[--C-:B------:R-:W-:Y:S01]  /*96f0*/  HSET2.LE.AND R178, R199, R180.reuse, PT ;  /* 0x000000b4c7b27233 */ /* 0x100fe20003803000 */
[----:B------:R3:W-:Y:S01]  /*9700*/  MUFU.EX2 R209, R22 ;  /* 0x0000001600d17308 */ /* 0x0007e20000000800 */
[----:B--2---:R-:W-:Y:S01]  /*9710*/  F2FP.BF16.F32.PACK_AB R0, R201, R237 ;  /* 0x000000edc900723e */ /* 0x004fe200000010ff */
[----:B------:R-:W-:Y:S01]  /*9720*/  FFMA.FTZ R28, R28, UR4, -R182 ;  /* 0x000000041c1c7c23 */ /* 0x000fe200080108b6 */
[----:B------:R-:W-:Y:S01]  /*9730*/  LOP3.LUT R4, R189, R4, R245, 0x96, !PT ;  /* 0x00000004bd047212 */ /* 0x000fe200078e96f5 */
[----:B------:R-:W-:Y:S01]  /*9740*/  FFMA.FTZ R33, R33, UR4, -R181 ;  /* 0x0000000421217c23 */ /* 0x000fe200080108b5 */
[----:B------:R-:W-:Y:S01]  /*9750*/  LOP3.LUT R178, R0, R178, RZ, 0xc0, !PT ;  /* 0x000000b200b27212 */ /* 0x000fe200078ec0ff */
[----:B------:R-:W-:Y:S01]  /*9760*/  FFMA.FTZ R34, R34, UR4, -R183 ;  /* 0x0000000422227c23 */ /* 0x000fe200080108b7 */
[--C-:B------:R-:W-:Y:S01]  /*9770*/  HSET2.LE.AND R179, R179, R180.reuse, PT ;  /* 0x000000b4b3b37233 */ /* 0x100fe20003803000 */
[----:B------:R-:W-:Y:S01]  /*9780*/  IMAD.WIDE.U32 R6, R4, -0x326172a9, RZ ;  /* 0xcd9e8d5704067825 */ /* 0x000fe200078e00ff */
[----:B-1----:R-:W-:Y:S02]  /*9790*/  F2FP.BF16.F32.PACK_AB R0, R247, R252 ;  /* 0x000000fcf700723e */ /* 0x002fe400000010ff */
[----:B------:R-:W-:Y:S01]  /*97a0*/  PRMT R224, R186, 0x5410, R187 ;  /* 0x00005410bae07816 */ /* 0x000fe200000000bb */
[----:B------:R-:W-:Y:S01]  /*97b0*/  IMAD.MOV.U32 R186, RZ, RZ, R242 ;  /* 0x000000ffffba7224 */ /* 0x000fe200078e00f2 */
[----:B------:R-:W-:Y:S01]  /*97c0*/  LOP3.LUT R179, R0, R179, RZ, 0xc0, !PT ;  /* 0x000000b300b37212 */ /* 0x000fe200078ec0ff */
[----:B------:R-:W-:Y:S01]  /*97d0*/  IMAD.WIDE.U32 R242, R5, -0x326172a9, RZ ;  /* 0xcd9e8d5705f27825 */ /* 0x000fe200078e00ff */
[----:B------:R-:W-:Y:S02]  /*97e0*/  MOV R0, R6 ;  /* 0x0000000600007202 */ /* 0x000fe40000000f00 */
[----:B------:R-:W-:Y:S01]  /*97f0*/  PRMT R2, R6, 0x7771, RZ ;  /* 0x0000777106027816 */ /* 0x000fe200000000ff */
[----:B------:R-:W-:Y:S01]  /*9800*/  FFMA.FTZ R35, R35, UR4, -R183 ;  /* 0x0000000423237c23 */ /* 0x000fe200080108b7 */
[----:B------:R-:W-:Y:S01]  /*9810*/  LOP3.LUT R0, R0, 0xff, RZ, 0xc0, !PT ;  /* 0x000000ff00007812 */ /* 0x000fe200078ec0ff */
[----:B------:R-:W-:Y:S01]  /*9820*/  FFMA.FTZ R24, R24, UR4, -R182 ;  /* 0x0000000418187c23 */ /* 0x000fe200080108b6 */
[----:B---3--:R-:W-:Y:S01]  /*9830*/  SHF.R.U32.HI R22, RZ, 0x18, R196 ;  /* 0x00000018ff167819 */ /* 0x008fe200000116c4 */
[----:B------:R-:W-:Y:S01]  /*9840*/  FFMA.FTZ R31, R31, UR4, -R184 ;  /* 0x000000041f1f7c23 */ /* 0x000fe200080108b8 */
[----:B------:R-:W-:Y:S01]  /*9850*/  PRMT R198, R0, 0x5410, R2 ;  /* 0x0000541000c67816 */ /* 0x000fe20000000002 */
[----:B------:R-:W-:Y:S01]  /*9860*/  FFMA.FTZ R25, R25, UR4, -R182 ;  /* 0x0000000419197c23 */ /* 0x000fe200080108b6 */
[----:B------:R-:W-:Y:S01]  /*9870*/  PRMT R2, R6, 0x7773, RZ ;  /* 0x0000777306027816 */ /* 0x000fe200000000ff */
[--C-:B------:R-:W-:Y:S01]  /*9880*/  FFMA.FTZ R30, R30, UR4, -R184.reuse ;  /* 0x000000041e1e7c23 */ /* 0x100fe200080108b8 */
[----:B------:R-:W-:Y:S01]  /*9890*/  PRMT R6, R6, 0x7772, RZ ;  /* 0x0000777206067816 */ /* 0x000fe200000000ff */
[----:B------:R-:W-:Y:S01]  /*98a0*/  MUFU.EX2 R204, R25 ;  /* 0x0000001900cc7308 */ /* 0x000fe20000000800 */
[----:B------:R-:W-:Y:S01]  /*98b0*/  LOP3.LUT R0, R188, R242, R7, 0x96, !PT ;  /* 0x000000f2bc007212 */ /* 0x000fe200078e9607 */
[----:B------:R-:W-:Y:S01]  /*98c0*/  FFMA.FTZ R26, R26, UR4, -R184 ;  /* 0x000000041a1a7c23 */ /* 0x000fe200080108b8 */
[----:B------:R-:W-:Y:S01]  /*98d0*/  PRMT R199, R6, 0x5410, R2 ;  /* 0x0000541006c77816 */ /* 0x000fe20000000002 */
[----:B------:R-:W-:Y:S01]  /*98e0*/  FFMA.FTZ R27, R27, UR4, -R184 ;  /* 0x000000041b1b7c23 */ /* 0x000fe200080108b8 */
[C---:B------:R-:W-:Y:S05]  /*98f0*/  LOP3.LUT R2, R0.reuse, 0xffff, RZ, 0xc0, !PT ;  /* 0x0000ffff00027812 */ /* 0x040fea00078ec0ff */
[----:B------:R-:W-:Y:S01]  /*9900*/  MUFU.EX2 R202, R26 ;  /* 0x0000001a00ca7308 */ /* 0x000fe20000000800 */
[----:B------:R-:W-:Y:S01]  /*9910*/  LOP3.LUT R4, R0, 0xff, RZ, 0xc0, !PT ;  /* 0x000000ff00047812 */ /* 0x000fe200078ec0ff */
[--C-:B------:R-:W-:Y:S01]  /*9920*/  FFMA.FTZ R48, R48, UR4, -R181.reuse ;  /* 0x0000000430307c23 */ /* 0x100fe200080108b5 */
[----:B------:R-:W-:Y:S01]  /*9930*/  SHF.R.U32.HI R2, RZ, 0x8, R2 ;  /* 0x00000008ff027819 */ /* 0x000fe20000011602 */
[----:B------:R-:W-:Y:S01]  /*9940*/  FFMA.FTZ R49, R49, UR4, -R181 ;  /* 0x0000000431317c23 */ /* 0x000fe200080108b5 */
[--C-:B------:R-:W-:Y:S01]  /*9950*/  FFMA.FTZ R50, R50, UR4, -R183.reuse ;  /* 0x0000000432327c23 */ /* 0x100fe200080108b7 */
[--C-:B------:R-:W-:Y:S01]  /*9960*/  FFMA.FTZ R51, R51, UR4, -R183.reuse ;  /* 0x0000000433337c23 */ /* 0x100fe200080108b7 */
[----:B------:R-:W-:Y:S01]  /*9970*/  PRMT R187, R4, 0x5410, R2 ;  /* 0x0000541004bb7816 */ /* 0x000fe20000000002 */
[----:B------:R-:W-:Y:S01]  /*9980*/  FFMA.FTZ R42, R42, UR4, -R184 ;  /* 0x000000042a2a7c23 */ /* 0x000fe200080108b8 */
[----:B------:R-:W-:Y:S01]  /*9990*/  PRMT R2, R0, 0x7632, R2 ;  /* 0x0000763200027816 */ /* 0x000fe20000000002 */
[----:B------:R-:W-:Y:S01]  /*99a0*/  FFMA.FTZ R43, R43, UR4, -R184 ;  /* 0x000000042b2b7c23 */ /* 0x000fe200080108b8 */
[----:B------:R-:W-:Y:S01]  /*99b0*/  SHF.R.U32.HI R0, RZ, 0x18, R0 ;  /* 0x00000018ff007819 */ /* 0x000fe20000011600 */
[--C-:B------:R-:W-:Y:S01]  /*99c0*/  FFMA.FTZ R41, R41, UR4, -R182.reuse ;  /* 0x0000000429297c23 */ /* 0x100fe200080108b6 */
[----:B------:R-:W-:Y:S01]  /*99d0*/  LOP3.LUT R2, R2, 0xff, RZ, 0xc0, !PT ;  /* 0x000000ff02027812 */ /* 0x000fe200078ec0ff */
[--C-:B------:R-:W-:Y:S01]  /*99e0*/  FFMA.FTZ R38, R38, UR4, -R183.reuse ;  /* 0x0000000426267c23 */ /* 0x100fe200080108b7 */
[--C-:B------:R-:W-:Y:S01]  /*99f0*/  FFMA.FTZ R39, R39, UR4, -R183.reuse ;  /* 0x0000000427277c23 */ /* 0x100fe200080108b7 */
[----:B------:R-:W-:Y:S01]  /*9a00*/  FFMA.FTZ R40, R40, UR4, -R182 ;  /* 0x0000000428287c23 */ /* 0x000fe200080108b6 */
[----:B------:R-:W-:Y:S01]  /*9a10*/  PRMT R197, R2, 0x5410, R0 ;  /* 0x0000541002c57816 */ /* 0x000fe20000000000 */
[--C-:B------:R-:W-:Y:S01]  /*9a20*/  FFMA.FTZ R44, R44, UR4, -R182.reuse ;  /* 0x000000042c2c7c23 */ /* 0x100fe200080108b6 */
[----:B------:R-:W-:Y:S01]  /*9a30*/  LOP3.LUT R0, R207, R185, RZ, 0x3c, !PT ;  /* 0x000000b9cf007212 */ /* 0x000fe200078e3cff */
[----:B------:R-:W-:Y:S01]  /*9a40*/  FFMA.FTZ R45, R45, UR4, -R182 ;  /* 0x000000042d2d7c23 */ /* 0x000fe200080108b6 */
[----:B------:R-:W-:Y:S01]  /*9a50*/  LOP3.LUT R2, R206, R186, RZ, 0x3c, !PT ;  /* 0x000000bace027212 */ /* 0x000fe200078e3cff */
[----:B------:R1:W-:Y:S01]  /*9a60*/  MUFU.EX2 R207, R30 ;  /* 0x0000001e00cf7308 */ /* 0x0003e20000000800 */
[--C-:B------:R-:W-:Y:S01]  /*9a70*/  FFMA.FTZ R46, R46, UR4, -R184.reuse ;  /* 0x000000042e2e7c23 */ /* 0x100fe200080108b8 */
[----:B------:R-:W-:Y:S04]  /*9a80*/  IMAD.WIDE.U32 R6, R0, -0x2daee0ad, RZ ;  /* 0xd2511f5300067825 */ /* 0x000fe800078e00ff */
[----:B------:R-:W-:Y:S04]  /*9a90*/  FFMA.FTZ R47, R47, UR4, -R184 ;  /* 0x000000042f2f7c23 */ /* 0x000fe800080108b8 */
[----:B------:R2:W-:Y:S01]  /*9aa0*/  MUFU.EX2 R206, R24 ;  /* 0x0000001800ce7308 */ /* 0x0005e20000000800 */
[----:B------:R-:W-:Y:S01]  /*9ab0*/  FFMA.FTZ R66, R66, UR4, -R183 ;  /* 0x0000000442427c23 */ /* 0x000fe200080108b7 */
[----:B------:R-:W-:Y:S01]  /*9ac0*/  IMAD.WIDE.U32 R4, R2, -0x2daee0ad, RZ ;  /* 0xd2511f5302047825 */ /* 0x000fe200078e00ff */
[----:B------:R-:W-:Y:S03]  /*9ad0*/  LOP3.LUT R194, R240, R194, R7, 0x96, !PT ;  /* 0x000000c2f0c27212 */ /* 0x000fe600078e9607 */
[--C-:B------:R-:W-:Y:S01]  /*9ae0*/  FFMA.FTZ R67, R67, UR4, -R183.reuse ;  /* 0x0000000443437c23 */ /* 0x100fe200080108b7 */
[----:B------:R-:W-:Y:S01]  /*9af0*/  FFMA.FTZ R54, R54, UR4, -R183 ;  /* 0x0000000436367c23 */ /* 0x000fe200080108b7 */
[----:B------:R-:W-:Y:S01]  /*9b00*/  LOP3.LUT R193, R193, R6, R5, 0x96, !PT ;  /* 0x00000006c1c17212 */ /* 0x000fe200078e9605 */
[----:B------:R-:W-:Y:S04]  /*9b10*/  IMAD.WIDE.U32 R194, R194, -0x326172a9, RZ ;  /* 0xcd9e8d57c2c27825 */ /* 0x000fe800078e00ff */
[----:B------:R-:W-:Y:S01]  /*9b20*/  FFMA.FTZ R56, R56, UR4, -R182 ;  /* 0x0000000438387c23 */ /* 0x000fe200080108b6 */
[----:B------:R-:W-:Y:S01]  /*9b30*/  MUFU.EX2 R66, R66 ;  /* 0x0000004200427308 */ /* 0x000fe20000000800 */
[--C-:B-1----:R-:W-:Y:S01]  /*9b40*/  HSET2.LE.AND R30, R211, R180.reuse, PT ;  /* 0x000000b4d31e7233 */ /* 0x102fe20003803000 */
[----:B------:R-:W-:Y:S01]  /*9b50*/  FFMA.FTZ R36, R36, UR4, -R181 ;  /* 0x0000000424247c23 */ /* 0x000fe200080108b5 */
[----:B------:R-:W-:Y:S01]  /*9b60*/  LOP3.LUT R191, R238, R191, R195, 0x96, !PT ;  /* 0x000000bfeebf7212 */ /* 0x000fe200078e96c3 */
[----:B------:R-:W-:Y:S01]  /*9b70*/  IMAD.WIDE.U32 R238, R193, -0x326172a9, RZ ;  /* 0xcd9e8d57c1ee7825 */ /* 0x000fe200078e00ff */
[--C-:B--2---:R-:W-:Y:S05]  /*9b80*/  HSET2.LE.AND R24, R200, R180.reuse, PT ;  /* 0x000000b4c8187233 */ /* 0x104fea0003803000 */
[----:B------:R-:W-:Y:S01]  /*9b90*/  MUFU.EX2 R195, R50 ;  /* 0x0000003200c37308 */ /* 0x000fe20000000800 */
[----:B------:R-:W-:Y:S01]  /*9ba0*/  FFMA.FTZ R37, R37, UR4, -R181 ;  /* 0x0000000425257c23 */ /* 0x000fe200080108b5 */
[----:B------:R-:W-:Y:S01]  /*9bb0*/  IMAD.WIDE.U32 R6, R191, -0x2daee0ad, RZ ;  /* 0xd2511f53bf067825 */ /* 0x000fe200078e00ff */
[----:B------:R-:W-:Y:S07]  /*9bc0*/  LOP3.LUT R192, R192, R194, R239, 0x96, !PT ;  /* 0x000000c2c0c07212 */ /* 0x000fee00078e96ef */
[----:B------:R-:W-:Y:S01]  /*9bd0*/  MUFU.EX2 R200, R49 ;  /* 0x0000003100c87308 */ /* 0x000fe20000000800 */
[----:B------:R-:W-:Y:S01]  /*9be0*/  FFMA.FTZ R64, R64, UR4, -R181 ;  /* 0x0000000440407c23 */ /* 0x000fe200080108b5 */
[--C-:B------:R-:W-:Y:S01]  /*9bf0*/  FFMA.FTZ R58, R58, UR4, -R184.reuse ;  /* 0x000000043a3a7c23 */ /* 0x100fe200080108b8 */
[----:B------:R-:W-:Y:S01]  /*9c00*/  LOP3.LUT R190, R190, R4, R7, 0x96, !PT ;  /* 0x00000004bebe7212 */ /* 0x000fe200078e9607 */
[----:B------:R-:W-:Y:S06]  /*9c10*/  IMAD.WIDE.U32 R240, R192, -0x2daee0ad, RZ ;  /* 0xd2511f53c0f07825 */ /* 0x000fec00078e00ff */
[----:B------:R-:W-:Y:S01]  /*9c20*/  MUFU.EX2 R239, R32 ;  /* 0x0000002000ef7308 */ /* 0x000fe20000000800 */
[----:B------:R-:W-:Y:S01]  /*9c30*/  ISETP.GT.AND P1, PT, R222, RZ, PT ;  /* 0x000000ffde00720c */ /* 0x000fe20003f24270 */
[--C-:B------:R-:W-:Y:S01]  /*9c40*/  FFMA.FTZ R59, R59, UR4, -R184.reuse ;  /* 0x000000043b3b7c23 */ /* 0x100fe200080108b8 */
[----:B------:R-:W-:Y:S01]  /*9c50*/  IMAD.WIDE.U32 R234, R190, -0x326172a9, RZ ;  /* 0xcd9e8d57beea7825 */ /* 0x000fe200078e00ff */
[----:B------:R-:W-:Y:S06]  /*9c60*/  LOP3.LUT R189, R189, R6, R241, 0x96, !PT ;  /* 0x00000006bdbd7212 */ /* 0x000fec00078e96f1 */
[----:B------:R-:W-:Y:S01]  /*9c70*/  MUFU.EX2 R67, R67 ;  /* 0x0000004300437308 */ /* 0x000fe20000000800 */
[--C-:B------:R-:W-:Y:S01]  /*9c80*/  FFMA.FTZ R62, R62, UR4, -R184.reuse ;  /* 0x000000043e3e7c23 */ /* 0x100fe200080108b8 */
[----:B------:R-:W-:Y:S01]  /*9c90*/  FFMA.FTZ R184, R63, UR4, -R184 ;  /* 0x000000043fb87c23 */ /* 0x000fe200080108b8 */
[----:B------:R-:W-:Y:S01]  /*9ca0*/  FFMA.FTZ R60, R60, UR4, -R182 ;  /* 0x000000043c3c7c23 */ /* 0x000fe200080108b6 */
[----:B------:R-:W-:Y:S06]  /*9cb0*/  IMAD.WIDE.U32 R6, R189, -0x326172a9, RZ ;  /* 0xcd9e8d57bd067825 */ /* 0x000fec00078e00ff */
[----:B------:R-:W-:Y:S01]  /*9cc0*/  MUFU.EX2 R241, R33 ;  /* 0x0000002100f17308 */ /* 0x000fe20000000800 */
[----:B------:R-:W-:Y:S01]  /*9cd0*/  FFMA.FTZ R65, R65, UR4, -R181 ;  /* 0x0000000441417c23 */ /* 0x000fe200080108b5 */
[----:B------:R-:W-:Y:S08]  /*9ce0*/  LOP3.LUT R0, R188, R234, R7, 0x96, !PT ;  /* 0x000000eabc007212 */ /* 0x000ff000078e9607 */
[----:B------:R-:W-:Y:S01]  /*9cf0*/  MUFU.EX2 R189, R41 ;  /* 0x0000002900bd7308 */ /* 0x000fe20000000800 */
[----:B------:R-:W-:Y:S02]  /*9d00*/  MOV R5, R6 ;  /* 0x0000000600057202 */ /* 0x000fe40000000f00 */
[C---:B------:R-:W-:Y:S07]  /*9d10*/  LOP3.LUT R2, R0.reuse, 0xffff, RZ, 0xc0, !PT ;  /* 0x0000ffff00027812 */ /* 0x040fee00078ec0ff */
[----:B------:R-:W-:Y:S01]  /*9d20*/  MUFU.EX2 R234, R35 ;  /* 0x0000002300ea7308 */ /* 0x000fe20000000800 */
[----:B------:R-:W-:Y:S02]  /*9d30*/  LOP3.LUT R4, R0, 0xff, RZ, 0xc0, !PT ;  /* 0x000000ff00047812 */ /* 0x000fe400078ec0ff */
[----:B------:R-:W-:Y:S07]  /*9d40*/  SHF.R.U32.HI R2, RZ, 0x8, R2 ;  /* 0x00000008ff027819 */ /* 0x000fee0000011602 */
[----:B------:R-:W-:Y:S01]  /*9d50*/  MUFU.EX2 R184, R184 ;  /* 0x000000b800b87308 */ /* 0x000fe20000000800 */
[----:B------:R-:W-:Y:S02]  /*9d60*/  PRMT R7, R6, 0x7771, RZ ;  /* 0x0000777106077816 */ /* 0x000fe400000000ff */
[----:B------:R-:W-:Y:S07]  /*9d70*/  PRMT R186, R4, 0x5410, R2 ;  /* 0x0000541004ba7816 */ /* 0x000fee0000000002 */
[----:B------:R1:W-:Y:S01]  /*9d80*/  MUFU.EX2 R191, R38 ;  /* 0x0000002600bf7308 */ /* 0x0003e20000000800 */
[C---:B------:R-:W-:Y:S02]  /*9d90*/  PRMT R4, R6.reuse, 0x7773, RZ ;  /* 0x0000777306047816 */ /* 0x040fe400000000ff */
[----:B------:R-:W-:Y:S07]  /*9da0*/  PRMT R2, R6, 0x7772, RZ ;  /* 0x0000777206027816 */ /* 0x000fee00000000ff */
[----:B------:R2:W-:Y:S01]  /*9db0*/  MUFU.EX2 R190, R39 ;  /* 0x0000002700be7308 */ /* 0x0005e20000000800 */
[----:B------:R-:W-:Y:S01]  /*9dc0*/  PRMT R192, R2, 0x5410, R4 ;  /* 0x0000541002c07816 */ /* 0x000fe20000000004 */
[----:B------:R-:W-:Y:S01]  /*9dd0*/  FADD.FTZ R4, -R148, R3 ;  /* 0x0000000394047221 */ /* 0x000fe20000010100 */
[----:B------:R-:W-:Y:S01]  /*9de0*/  PRMT R2, R0, 0x7632, R2 ;  /* 0x0000763200027816 */ /* 0x000fe20000000002 */
[----:B------:R-:W-:Y:S01]  /*9df0*/  FADD.FTZ R3, -R147, R144 ;  /* 0x0000009093037221 */ /* 0x000fe20000010100 */
[----:B------:R-:W-:Y:S01]  /*9e00*/  SHF.R.U32.HI R0, RZ, 0x18, R0 ;  /* 0x00000018ff007819 */ /* 0x000fe20000011600 */
[----:B------:R-:W-:Y:S01]  /*9e10*/  FMUL.FTZ R4, R4, UR4 ;  /* 0x0000000404047c20 */ /* 0x000fe20008410000 */
[----:B------:R-:W-:Y:S01]  /*9e20*/  LOP3.LUT R2, R2, 0xff, RZ, 0xc0, !PT ;  /* 0x000000ff02027812 */ /* 0x000fe200078ec0ff */
[----:B------:R-:W-:Y:S01]  /*9e30*/  FMUL.FTZ R3, R3, UR4 ;  /* 0x0000000403037c20 */ /* 0x000fe20008410000 */
[--C-:B-1----:R-:W-:Y:S01]  /*9e40*/  HSET2.LE.AND R38, R198, R180.reuse, PT ;  /* 0x000000b4c6267233 */ /* 0x102fe20003803000 */
[----:B------:R-:W1:Y:S01]  /*9e50*/  MUFU.EX2 R144, R4 ;  /* 0x0000000400907308 */ /* 0x000e620000000800 */
[----:B------:R-:W-:Y:S01]  /*9e60*/  PRMT R185, R2, 0x5410, R0 ;  /* 0x0000541002b97816 */ /* 0x000fe20000000000 */
[----:B------:R-:W-:Y:S01]  /*9e70*/  FADD.FTZ R2, -R146, R149 ;  /* 0x0000009592027221 */ /* 0x000fe20000010100 */
[----:B------:R-:W-:Y:S07]  /*9e80*/  LOP3.LUT R0, R5, 0xff, RZ, 0xc0, !PT ;  /* 0x000000ff05007812 */ /* 0x000fee00078ec0ff */
[----:B------:R-:W3:Y:S01]  /*9e90*/  MUFU.EX2 R3, R3 ;  /* 0x0000000300037308 */ /* 0x000ee20000000800 */
[----:B------:R-:W-:Y:S01]  /*9ea0*/  LOP3.LUT R5, R151, 0x120, R216, 0xf8, !PT ;  /* 0x0000012097057812 */ /* 0x000fe200078ef8d8 */
[----:B------:R-:W-:Y:S01]  /*9eb0*/  FMUL.FTZ R2, R2, UR4 ;  /* 0x0000000402027c20 */ /* 0x000fe20008410000 */
[----:B------:R-:W-:Y:S01]  /*9ec0*/  PRMT R188, R0, 0x5410, R7 ;  /* 0x0000541000bc7816 */ /* 0x000fe20000000007 */
[----:B------:R-:W-:Y:S01]  /*9ed0*/  FADD.FTZ R0, -R145, R150 ;  /* 0x0000009691007221 */ /* 0x000fe20000010100 */
[----:B------:R-:W-:Y:S05]  /*9ee0*/  LEA R150, R5, UR5, 0x1 ;  /* 0x0000000505967c11 */ /* 0x000fea000f8e08ff */
[----:B------:R-:W-:Y:S01]  /*9ef0*/  MUFU.EX2 R59, R59 ;  /* 0x0000003b003b7308 */ /* 0x000fe20000000800 */
[----:B--2---:R-:W-:Y:S01]  /*9f00*/  LOP3.LUT R39, R199, 0xff00ff, RZ, 0xc0, !PT ;  /* 0x00ff00ffc7277812 */ /* 0x004fe200078ec0ff */
[----:B------:R-:W-:Y:S01]  /*9f10*/  FMUL.FTZ R0, R0, UR4 ;  /* 0x0000000400007c20 */ /* 0x000fe20008410000 */
[----:B------:R-:W-:Y:S07]  /*9f20*/  IADD3 R149, PT, PT, R150, 0x9020, RZ ;  /* 0x0000902096957810 */ /* 0x000fee0007ffe0ff */
[----:B------:R-:W2:Y:S01]  /*9f30*/  MUFU.EX2 R2, R2 ;  /* 0x0000000200027308 */ /* 0x000ea20000000800 */
[C---:B-1----:R-:W-:Y:S01]  /*9f40*/  FMUL.FTZ R4, R144.reuse, R156 ;  /* 0x0000009c90047220 */ /* 0x042fe20000410000 */
[----:B------:R-:W-:Y:S02]  /*9f50*/  IMAD.MOV.U32 R156, RZ, RZ, R9 ;  /* 0x000000ffff9c7224 */ /* 0x000fe400078e0009 */
[----:B------:R-:W-:Y:S06]  /*9f60*/  FMUL.FTZ R5, R144, R157 ;  /* 0x0000009d90057220 */ /* 0x000fec0000410000 */
[----:B------:R-:W1:Y:S01]  /*9f70*/  MUFU.EX2 R0, R0 ;  /* 0x0000000000007308 */ /* 0x000e620000000800 */
[C---:B---3--:R-:W-:Y:S01]  /*9f80*/  FMUL.FTZ R6, R3.reuse, R158 ;  /* 0x0000009e03067220 */ /* 0x048fe20000410000 */
[----:B------:R-:W-:Y:S01]  /*9f90*/  MOV R158, R8 ;  /* 0x00000008009e7202 */ /* 0x000fe20000000f00 */
[----:B------:R-:W-:Y:S01]  /*9fa0*/  FMUL.FTZ R7, R3, R159 ;  /* 0x0000009f03077220 */ /* 0x000fe20000410000 */
[----:B------:R-:W-:Y:S02]  /*9fb0*/  VIADD R151, R150, 0x9000 ;  /* 0x0000900096977836 */ /* 0x000fe40000000000 */
[C---:B------:R-:W-:Y:S01]  /*9fc0*/  FMUL.FTZ R16, R144.reuse, R160 ;  /* 0x000000a090107220 */ /* 0x040fe20000410000 */
[C---:B------:R-:W-:Y:S01]  /*9fd0*/  FMUL.FTZ R17, R144.reuse, R161 ;  /* 0x000000a190117220 */ /* 0x040fe20000410000 */
[C---:B------:R-:W-:Y:S01]  /*9fe0*/  FMUL.FTZ R68, R144.reuse, R68 ;  /* 0x0000004490447220 */ /* 0x040fe20000410000 */
[----:B------:R-:W-:Y:S02]  /*9ff0*/  @P0 VIADD R149, R151, 0xffffffe0 ;  /* 0xffffffe097950836 */ /* 0x000fe40000000000 */
[----:B------:R-:W-:Y:S01]  /*a000*/  FMUL.FTZ R69, R144, R69 ;  /* 0x0000004590457220 */ /* 0x000fe20000410000 */
[C---:B--2---:R-:W-:Y:S01]  /*a010*/  FMUL.FTZ R8, R2.reuse, R152 ;  /* 0x0000009802087220 */ /* 0x044fe20000410000 */
[C---:B------:R-:W-:Y:S01]  /*a020*/  FMUL.FTZ R9, R2.reuse, R153 ;  /* 0x0000009902097220 */ /* 0x040fe20000410000 */
[C---:B------:R-:W-:Y:S01]  /*a030*/  FMUL.FTZ R12, R2.reuse, R164 ;  /* 0x000000a4020c7220 */ /* 0x040fe20000410000 */
[----:B------:R-:W-:Y:S01]  /*a040*/  FMUL.FTZ R13, R2, R165 ;  /* 0x000000a5020d7220 */ /* 0x000fe20000410000 */
[C---:B-1----:R-:W-:Y:S01]  /*a050*/  FMUL.FTZ R10, R0.reuse, R154 ;  /* 0x0000009a000a7220 */ /* 0x042fe20000410000 */
[C---:B------:R-:W-:Y:S01]  /*a060*/  FMUL.FTZ R11, R0.reuse, R155 ;  /* 0x0000009b000b7220 */ /* 0x040fe20000410000 */
[C---:B------:R-:W-:Y:S01]  /*a070*/  FMUL.FTZ R14, R0.reuse, R166 ;  /* 0x000000a6000e7220 */ /* 0x040fe20000410000 */
[----:B------:R-:W1:Y:S01]  /*a080*/  LDSM.16.MT88.4 R152, [R150+0x9000] ;  /* 0x009000009698783b */ /* 0x000e620000004200 */
[----:B------:R-:W-:Y:S01]  /*a090*/  IMAD.MOV.U32 R161, RZ, RZ, R229 ;  /* 0x000000ffffa17224 */ /* 0x000fe200078e00e5 */
[----:B------:R-:W-:Y:S01]  /*a0a0*/  MOV R160, R230 ;  /* 0x000000e600a07202 */ /* 0x000fe20000000f00 */
[----:B------:R-:W-:Y:S01]  /*a0b0*/  FMUL.FTZ R15, R0, R167 ;  /* 0x000000a7000f7220 */ /* 0x000fe20000410000 */
[----:B------:R-:W-:Y:S02]  /*a0c0*/  IMAD.MOV.U32 R166, RZ, RZ, R19 ;  /* 0x000000ffffa67224 */ /* 0x000fe400078e0013 */
[C---:B------:R-:W-:Y:S01]  /*a0d0*/  FMUL.FTZ R19, R3.reuse, R163 ;  /* 0x000000a303137220 */ /* 0x040fe20000410000 */
[----:B------:R-:W-:Y:S02]  /*a0e0*/  IMAD.MOV.U32 R167, RZ, RZ, R18 ;  /* 0x000000ffffa77224 */ /* 0x000fe400078e0012 */
[C---:B------:R-:W-:Y:S01]  /*a0f0*/  FMUL.FTZ R18, R3.reuse, R162 ;  /* 0x000000a203127220 */ /* 0x040fe20000410000 */
[C---:B------:R-:W-:Y:S01]  /*a100*/  FMUL.FTZ R70, R3.reuse, R70 ;  /* 0x0000004603467220 */ /* 0x040fe20000410000 */
[----:B------:R-:W2:Y:S01]  /*a110*/  LDL.LU R162, [R1+0x4] ;  /* 0x0000040001a27983 */ /* 0x000ea20000300800 */
[C---:B------:R-:W-:Y:S01]  /*a120*/  FMUL.FTZ R71, R3.reuse, R71 ;  /* 0x0000004703477220 */ /* 0x040fe20000410000 */
[C---:B------:R-:W-:Y:S01]  /*a130*/  FMUL.FTZ R72, R2.reuse, R72 ;  /* 0x0000004802487220 */ /* 0x040fe20000410000 */
[----:B------:R-:W-:Y:S01]  /*a140*/  FMUL.FTZ R73, R2, R73 ;  /* 0x0000004902497220 */ /* 0x000fe20000410000 */
[----:B------:R-:W3:Y:S01]  /*a150*/  LDL.LU R163, [R1+0x8] ;  /* 0x0000080001a37983 */ /* 0x000ee20000300800 */
[C---:B------:R-:W-:Y:S01]  /*a160*/  FMUL.FTZ R74, R0.reuse, R74 ;  /* 0x0000004a004a7220 */ /* 0x040fe20000410000 */
[----:B------:R-:W-:Y:S01]  /*a170*/  FMUL.FTZ R75, R0, R75 ;  /* 0x0000004b004b7220 */ /* 0x000fe20000410000 */
        /* <DEDUP_REMOVED lines=24> */
[-C--:B-1----:R-:W-:Y:S01]  /*a300*/  HMMA.16816.F32.BF16 R4, R172, R152.reuse, R4 ;  /* 0x00000098ac04723c */ /* 0x082fe20000041804 */
[----:B------:R-:W-:Y:S04]  /*a310*/  MUFU.EX2 R229, R29 ;  /* 0x0000001d00e57308 */ /* 0x000fe80000000800 */
[C---:B------:R-:W-:Y:S01]  /*a320*/  FMUL.FTZ R100, R144.reuse, R100 ;  /* 0x0000006490647220 */ /* 0x040fe20000410000 */
[----:B------:R-:W-:Y:S01]  /*a330*/  FMUL.FTZ R101, R144, R101 ;  /* 0x0000006590657220 */ /* 0x000fe20000410000 */
[C---:B------:R-:W-:Y:S01]  /*a340*/  FMUL.FTZ R102, R3.reuse, R102 ;  /* 0x0000006603667220 */ /* 0x040fe20000410000 */
[C---:B------:R-:W-:Y:S03]  /*a350*/  HMMA.16816.F32.BF16 R8, R176.reuse, R152, R8 ;  /* 0x00000098b008723c */ /* 0x040fe60000041808 */
[----:B------:R-:W-:Y:S01]  /*a360*/  MUFU.EX2 R230, R28 ;  /* 0x0000001c00e67308 */ /* 0x000fe20000000800 */
[C---:B------:R-:W-:Y:S01]  /*a370*/  FMUL.FTZ R103, R3.reuse, R103 ;  /* 0x0000006703677220 */ /* 0x040fe20000410000 */
        /* <DEDUP_REMOVED lines=11> */
[----:B------:R-:W1:Y:S03]  /*a430*/  LDSM.16.MT88.4 R152, [R149] ;  /* 0x000000009598783b */ /* 0x000e660000004200 */
[----:B------:R-:W-:Y:S01]  /*a440*/  MUFU.EX2 R62, R62 ;  /* 0x0000003e003e7308 */ /* 0x000fe20000000800 */
        /* <DEDUP_REMOVED lines=20> */
[----:B------:R-:W-:Y:S02]  /*a590*/  IMAD.MOV.U32 R159, RZ, RZ, R237 ;  /* 0x000000ffff9f7224 */ /* 0x000fe400078e00ed */
[C---:B------:R-:W-:Y:S01]  /*a5a0*/  FMUL.FTZ R132, R144.reuse, R132 ;  /* 0x0000008490847220 */ /* 0x040fe20000410000 */
[----:B------:R-:W-:Y:S01]  /*a5b0*/  FMUL.FTZ R133, R144, R133 ;  /* 0x0000008590857220 */ /* 0x000fe20000410000 */
[C---:B------:R-:W-:Y:S01]  /*a5c0*/  FMUL.FTZ R134, R3.reuse, R134 ;  /* 0x0000008603867220 */ /* 0x040fe20000410000 */
[C---:B------:R-:W-:Y:S01]  /*a5d0*/  FMUL.FTZ R135, R3.reuse, R135 ;  /* 0x0000008703877220 */ /* 0x040fe20000410000 */
[----:B------:R-:W-:Y:S01]  /*a5e0*/  LOP3.LUT R151, R196, 0xff, RZ, 0xc0, !PT ;  /* 0x000000ffc4977812 */ /* 0x000fe200078ec0ff */
        /* <DEDUP_REMOVED lines=8> */
[----:B------:R-:W-:Y:S01]  /*a670*/  IMAD.MOV.U32 R157, RZ, RZ, R201 ;  /* 0x000000ffff9d7224 */ /* 0x000fe200078e00c9 */
[----:B------:R4:W-:Y:S01]  /*a680*/  MUFU.EX2 R237, R34 ;  /* 0x0000002200ed7308 */ /* 0x0009e20000000800 */
[----:B------:R-:W-:Y:S01]  /*a690*/  IMAD.MOV.U32 R164, RZ, RZ, R232 ;  /* 0x000000ffffa47224 */ /* 0x000fe200078e00e8 */
[-C--:B-1----:R-:W-:Y:S08]  /*a6a0*/  HMMA.16816.F32.BF16 R68, R172, R152.reuse, R68 ;  /* 0x00000098ac44723c */ /* 0x082ff00000041844 */
[----:B------:R-:W-:Y:S01]  /*a6b0*/  MUFU.EX2 R201, R51 ;  /* 0x0000003300c97308 */ /* 0x000fe20000000800 */
[----:B------:R-:W-:Y:S01]  /*a6c0*/  MOV R165, R231 ;  /* 0x000000e700a57202 */ /* 0x000fe20000000f00 */
[C---:B------:R-:W-:Y:S01]  /*a6d0*/  FMUL.FTZ R32, R144.reuse, R168 ;  /* 0x000000a890207220 */ /* 0x040fe20000410000 */
[----:B------:R-:W-:Y:S07]  /*a6e0*/  MOV R168, R228 ;  /* 0x000000e400a87202 */ /* 0x000fee0000000f00 */
[----:B------:R1:W-:Y:S01]  /*a6f0*/  MUFU.EX2 R232, R21 ;  /* 0x0000001500e87308 */ /* 0x0003e20000000800 */
[C---:B------:R-:W-:Y:S01]  /*a700*/  FMUL.FTZ R33, R144.reuse, R169 ;  /* 0x000000a990217220 */ /* 0x040fe20000410000 */
[C---:B------:R-:W-:Y:S08]  /*a710*/  HMMA.16816.F32.BF16 R72, R176.reuse, R152, R72 ;  /* 0x00000098b048723c */ /* 0x040ff00000041848 */
[----:B------:R5:W-:Y:S01]  /*a720*/  MUFU.EX2 R231, R20 ;  /* 0x0000001400e77308 */ /* 0x000be20000000800 */
[----:B------:R-:W-:Y:S01]  /*a730*/  FFMA.FTZ R144, R144, R250, R227 ;  /* 0x000000fa90907223 */ /* 0x000fe200000100e3 */
[C---:B----4-:R-:W-:Y:S01]  /*a740*/  FMUL.FTZ R34, R3.reuse, R170 ;  /* 0x000000aa03227220 */ /* 0x050fe20000410000 */
[----:B------:R-:W-:Y:S01]  /*a750*/  FMUL.FTZ R35, R3, R171 ;  /* 0x000000ab03237220 */ /* 0x000fe20000410000 */
[--C-:B------:R-:W-:Y:S01]  /*a760*/  HSET2.LE.AND R39, R39, R180.reuse, PT ;  /* 0x000000b427277233 */ /* 0x100fe20003803000 */
[-C--:B------:R-:W-:Y:S05]  /*a770*/  HMMA.16816.F32.BF16 R76, R176, R154.reuse, R76 ;  /* 0x0000009ab04c723c */ /* 0x080fea000004184c */
[----:B------:R4:W-:Y:S01]  /*a780*/  MUFU.EX2 R194, R36 ;  /* 0x0000002400c27308 */ /* 0x0009e20000000800 */
[----:B------:R-:W-:Y:S01]  /*a790*/  F2FP.BF16.F32.PACK_AB R171, R67, R66 ;  /* 0x0000004243ab723e */ /* 0x000fe200000010ff */
[----:B-1----:R-:W-:Y:S01]  /*a7a0*/  FFMA.FTZ R21, R23, UR4, -R183 ;  /* 0x0000000417157c23 */ /* 0x002fe200080108b7 */
[C---:B------:R-:W-:Y:S01]  /*a7b0*/  PRMT R23, R196.reuse, 0x7632, R23 ;  /* 0x00007632c4177816 */ /* 0x040fe20000000017 */
[----:B------:R-:W-:Y:S06]  /*a7c0*/  FFMA.FTZ R183, R55, UR4, -R183 ;  /* 0x0000000437b77c23 */ /* 0x000fec00080108b7 */
[----:B------:R1:W-:Y:S01]  /*a7d0*/  MUFU.EX2 R193, R37 ;  /* 0x0000002500c17308 */ /* 0x0003e20000000800 */
[C---:B------:R-:W-:Y:S01]  /*a7e0*/  HMMA.16816.F32.BF16 R80, R172.reuse, R154, R80 ;  /* 0x0000009aac50723c */ /* 0x040fe20000041850 */
[----:B------:R-:W1:Y:S08]  /*a7f0*/  LDSM.16.MT88.4 R152, [R150+0xa000] ;  /* 0x00a000009698783b */ /* 0x000e700000004200 */
[----:B------:R-:W1:Y:S01]  /*a800*/  MUFU.EX2 R228, R21 ;  /* 0x0000001500e47308 */ /* 0x000e620000000800 */
[----:B-----5:R-:W-:Y:S09]  /*a810*/  LOP3.LUT R20, R196, 0xffff, RZ, 0xc0, !PT ;  /* 0x0000ffffc4147812 */ /* 0x020ff200078ec0ff */
[----:B------:R5:W-:Y:S01]  /*a820*/  MUFU.EX2 R196, R48 ;  /* 0x0000003000c47308 */ /* 0x000be20000000800 */
[--C-:B----4-:R-:W-:Y:S09]  /*a830*/  HSET2.LE.AND R36, R187, R180.reuse, PT ;  /* 0x000000b4bb247233 */ /* 0x110ff20003803000 */
[----:B------:R-:W-:Y:S01]  /*a840*/  MUFU.EX2 R65, R65 ;  /* 0x0000004100417308 */ /* 0x000fe20000000800 */
[--C-:B-1----:R-:W-:Y:S09]  /*a850*/  HSET2.LE.AND R37, R197, R180.reuse, PT ;  /* 0x000000b4c5257233 */ /* 0x102ff20003803000 */
[----:B------:R-:W-:Y:S01]  /*a860*/  MUFU.EX2 R183, R183 ;  /* 0x000000b700b77308 */ /* 0x000fe20000000800 */
[----:B------:R-:W-:Y:S02]  /*a870*/  F2FP.BF16.F32.PACK_AB R25, R228, R209 ;  /* 0x000000d1e419723e */ /* 0x000fe400000010ff */
[----:B------:R-:W-:Y:S07]  /*a880*/  SHF.R.U32.HI R21, RZ, 0x8, R20 ;  /* 0x00000008ff157819 */ /* 0x000fee0000011614 */
[----:B------:R-:W-:Y:S01]  /*a890*/  MUFU.EX2 R58, R58 ;  /* 0x0000003a003a7308 */ /* 0x000fe20000000800 */
[----:B-----5:R-:W-:Y:S01]  /*a8a0*/  LDSM.16.MT88.4 R48, [R150+0x9800] ;  /* 0x009800009630783b */ /* 0x020fe20000004200 */
[----:B------:R-:W-:Y:S02]  /*a8b0*/  LOP3.LUT R20, R23, 0xff, RZ, 0xc0, !PT ;  /* 0x000000ff17147812 */ /* 0x000fe400078ec0ff */
[----:B------:R-:W-:Y:S02]  /*a8c0*/  F2FP.BF16.F32.PACK_AB R23, R234, R237 ;  /* 0x000000edea17723e */ /* 0x000fe400000010ff */
[----:B------:R-:W-:Y:S02]  /*a8d0*/  PRMT R29, R20, 0x5410, R22 ;  /* 0x00005410141d7816 */ /* 0x000fe40000000016 */
[--C-:B------:R-:W-:Y:S02]  /*a8e0*/  HSET2.LE.AND R20, R223, R180.reuse, PT ;  /* 0x000000b4df147233 */ /* 0x100fe40003803000 */
[----:B------:R-:W-:Y:S01]  /*a8f0*/  F2FP.BF16.F32.PACK_AB R22, R241, R239 ;  /* 0x000000eff116723e */ /* 0x000fe200000010ff */
[----:B------:R-:W1:Y:S01]  /*a900*/  MUFU.EX2 R223, R31 ;  /* 0x0000001f00df7308 */ /* 0x000e620000000800 */
[--C-:B------:R-:W-:Y:S02]  /*a910*/  HSET2.LE.AND R29, R29, R180.reuse, PT ;  /* 0x000000b41d1d7233 */ /* 0x100fe40003803000 */
[----:B------:R-:W-:Y:S02]  /*a920*/  LOP3.LUT R22, R22, R20, RZ, 0xc0, !PT ;  /* 0x0000001416167212 */ /* 0x000fe400078ec0ff */
[--C-:B------:R-:W-:Y:S01]  /*a930*/  HSET2.LE.AND R20, R210, R180.reuse, PT ;  /* 0x000000b4d2147233 */ /* 0x100fe20003803000 */
[----:B------:R-:W-:Y:S01]  /*a940*/  IMAD.MOV.U32 R210, RZ, RZ, R156 ;  /* 0x000000ffffd27224 */ /* 0x000fe200078e009c */
[----:B------:R-:W-:Y:S01]  /*a950*/  PRMT R28, R151, 0x5410, R21 ;  /* 0x00005410971c7816 */ /* 0x000fe20000000015 */
[--C-:B------:R-:W-:Y:S01]  /*a960*/  FFMA.FTZ R151, R52, UR4, -R181.reuse ;  /* 0x0000000434977c23 */ /* 0x100fe200080108b5 */
[----:B------:R-:W-:Y:S01]  /*a970*/  LOP3.LUT R21, R224, 0xff00ff, RZ, 0xc0, !PT ;  /* 0x00ff00ffe0157812 */ /* 0x000fe200078ec0ff */
[-C--:B------:R-:W-:Y:S03]  /*a980*/  HMMA.16816.F32.BF16 R84, R172, R152.reuse, R84 ;  /* 0x00000098ac54723c */ /* 0x080fe60000041854 */
[--C-:B------:R-:W-:Y:S01]  /*a990*/  HSET2.LE.AND R28, R28, R180.reuse, PT ;  /* 0x000000b41c1c7233 */ /* 0x100fe20003803000 */
[----:B------:R-:W-:Y:S01]  /*a9a0*/  FFMA.FTZ R181, R53, UR4, -R181 ;  /* 0x0000000435b57c23 */ /* 0x000fe200080108b5 */
[--C-:B------:R-:W-:Y:S01]  /*a9b0*/  HSET2.LE.AND R21, R21, R180.reuse, PT ;  /* 0x000000b415157233 */ /* 0x100fe20003803000 */
[--C-:B------:R-:W-:Y:S01]  /*a9c0*/  FFMA.FTZ R53, R57, UR4, -R182.reuse ;  /* 0x0000000439357c23 */ /* 0x100fe200080108b6 */
[----:B------:R-:W-:Y:S01]  /*a9d0*/  MOV R224, R157 ;  /* 0x0000009d00e07202 */ /* 0x000fe20000000f00 */
[C---:B------:R-:W-:Y:S01]  /*a9e0*/  HMMA.16816.F32.BF16 R88, R176.reuse, R152, R88 ;  /* 0x00000098b058723c */ /* 0x040fe20000041858 */
[----:B------:R-:W-:Y:S03]  /*a9f0*/  MUFU.EX2 R151, R151 ;  /* 0x0000009700977308 */ /* 0x000fe60000000800 */
[----:B------:R-:W-:Y:S07]  /*aa00*/  LOP3.LUT R23, R23, R21, RZ, 0xc0, !PT ;  /* 0x0000001517177212 */ /* 0x000fee00078ec0ff */
[----:B------:R4:W-:Y:S01]  /*aa10*/  MUFU.EX2 R63, R53 ;  /* 0x00000035003f7308 */ /* 0x0009e20000000800 */
[----:B------:R-:W-:Y:S01]  /*aa20*/  F2FP.BF16.F32.PACK_AB R21, R232, R231 ;  /* 0x000000e7e815723e */ /* 0x000fe200000010ff */
[----:B------:R-:W-:Y:S01]  /*aa30*/  FFMA.FTZ R182, R61, UR4, -R182 ;  /* 0x000000043db67c23 */ /* 0x000fe200080108b6 */
[-C--:B------:R-:W-:Y:S07]  /*aa40*/  HMMA.16816.F32.BF16 R92, R176, R154.reuse, R92 ;  /* 0x0000009ab05c723c */ /* 0x080fee000004185c */
[----:B------:R-:W-:Y:S01]  /*aa50*/  MUFU.EX2 R61, R56 ;  /* 0x00000038003d7308 */ /* 0x000fe20000000800 */
[----:B------:R-:W-:Y:S02]  /*aa60*/  LOP3.LUT R20, R21, R20, RZ, 0xc0, !PT ;  /* 0x0000001415147212 */ /* 0x000fe400078ec0ff */
[----:B------:R-:W-:Y:S07]  /*aa70*/  LOP3.LUT R21, R25, R24, RZ, 0xc0, !PT ;  /* 0x0000001819157212 */ /* 0x000fee00078ec0ff */
[----:B------:R-:W-:Y:S01]  /*aa80*/  MUFU.EX2 R182, R182 ;  /* 0x000000b600b67308 */ /* 0x000fe20000000800 */
[----:B------:R-:W-:Y:S01]  /*aa90*/  F2FP.BF16.F32.PACK_AB R24, R229, R230 ;  /* 0x000000e6e518723e */ /* 0x000fe200000010ff */
[C---:B------:R-:W-:Y:S01]  /*aaa0*/  HMMA.16816.F32.BF16 R96, R172.reuse, R154, R96 ;  /* 0x0000009aac60723c */ /* 0x040fe20000041860 */
[----:B------:R-:W5:Y:S07]  /*aab0*/  LDSM.16.MT88.4 R152, [R149+0x1000] ;  /* 0x001000009598783b */ /* 0x000f6e0000004200 */
[----:B------:R-:W-:Y:S01]  /*aac0*/  MUFU.EX2 R181, R181 ;  /* 0x000000b500b57308 */ /* 0x000fe20000000800 */
[----:B-1----:R-:W-:Y:S02]  /*aad0*/  F2FP.BF16.F32.PACK_AB R25, R223, R207 ;  /* 0x000000cfdf19723e */ /* 0x002fe400000010ff */
[----:B------:R-:W-:Y:S02]  /*aae0*/  LOP3.LUT R30, R24, R30, RZ, 0xc0, !PT ;  /* 0x0000001e181e7212 */ /* 0x000fe400078ec0ff */
[----:B------:R-:W-:Y:S02]  /*aaf0*/  F2FP.BF16.F32.PACK_AB R24, R204, R206 ;  /* 0x000000cecc18723e */ /* 0x000fe400000010ff */
[----:B------:R-:W-:Y:S02]  /*ab00*/  LOP3.LUT R31, R225, 0xff00ff, RZ, 0xc0, !PT ;  /* 0x00ff00ffe11f7812 */ /* 0x000fe400078ec0ff */
[----:B------:R-:W-:Y:S03]  /*ab10*/  LOP3.LUT R28, R24, R28, RZ, 0xc0, !PT ;  /* 0x0000001c181c7212 */ /* 0x000fe600078ec0ff */
[--C-:B------:R-:W-:Y:S05]  /*ab20*/  HSET2.LE.AND R31, R31, R180.reuse, PT ;  /* 0x000000b41f1f7233 */ /* 0x100fea0003803000 */
[----:B------:R-:W-:Y:S01]  /*ab30*/  LOP3.LUT R31, R25, R31, RZ, 0xc0, !PT ;  /* 0x0000001f191f7212 */ /* 0x000fe200078ec0ff */
[-C--:B-----5:R-:W-:Y:S08]  /*ab40*/  HMMA.16816.F32.BF16 R100, R172, R152.reuse, R100 ;  /* 0x00000098ac64723c */ /* 0x0a0ff00000041864 */
[C---:B------:R-:W-:Y:S08]  /*ab50*/  HMMA.16816.F32.BF16 R104, R176.reuse, R152, R104 ;  /* 0x00000098b068723c */ /* 0x040ff00000041868 */
[-C--:B------:R-:W-:Y:S08]  /*ab60*/  HMMA.16816.F32.BF16 R108, R176, R154.reuse, R108 ;  /* 0x0000009ab06c723c */ /* 0x080ff0000004186c */
[C---:B------:R-:W-:Y:S01]  /*ab70*/  HMMA.16816.F32.BF16 R112, R172.reuse, R154, R112 ;  /* 0x0000009aac70723c */ /* 0x040fe20000041870 */
[----:B------:R-:W1:Y:S07]  /*ab80*/  LDSM.16.MT88.4 R152, [R150+0xb000] ;  /* 0x00b000009698783b */ /* 0x000e6e0000004200 */
[-C--:B-1----:R-:W-:Y:S08]  /*ab90*/  HMMA.16816.F32.BF16 R116, R172, R152.reuse, R116 ;  /* 0x00000098ac74723c */ /* 0x082ff00000041874 */
[C---:B------:R-:W-:Y:S04]  /*aba0*/  HMMA.16816.F32.BF16 R120, R176.reuse, R152, R120 ;  /* 0x00000098b078723c */ /* 0x040fe80000041878 */
[----:B--2---:R-:W-:Y:S04]  /*abb0*/  FFMA.FTZ R0, R0, R162, R251 ;  /* 0x000000a200007223 */ /* 0x004fe800000100fb */
[-C--:B------:R-:W-:Y:S03]  /*abc0*/  HMMA.16816.F32.BF16 R124, R176, R154.reuse, R124 ;  /* 0x0000009ab07c723c */ /* 0x080fe6000004187c */
[----:B------:R-:W-:Y:S04]  /*abd0*/  FADD.FTZ R0, R166, R0 ;  /* 0x00000000a6007221 */ /* 0x000fe80000010000 */
[----:B----4-:R-:W-:Y:S01]  /*abe0*/  FADD.FTZ R53, R252, R0 ;  /* 0x00000000fc357221 */ /* 0x010fe20000010000 */
[C---:B------:R-:W-:Y:S01]  /*abf0*/  HMMA.16816.F32.BF16 R128, R172.reuse, R154, R128 ;  /* 0x0000009aac80723c */ /* 0x040fe20000041880 */
[----:B------:R-:W1:Y:S07]  /*ac00*/  LDSM.16.MT88.4 R152, [R149+0x2000] ;  /* 0x002000009598783b */ /* 0x000e6e0000004200 */
[-C--:B-1----:R-:W-:Y:S08]  /*ac10*/  HMMA.16816.F32.BF16 R132, R172, R152.reuse, R132 ;  /* 0x00000098ac84723c */ /* 0x082ff00000041884 */
[C---:B------:R-:W-:Y:S01]  /*ac20*/  HMMA.16816.F32.BF16 R136, R176.reuse, R152, R136 ;  /* 0x00000098b088723c */ /* 0x040fe20000041888 */
[----:B------:R-:W2:Y:S03]  /*ac30*/  LDL.LU R152, [R1+0xc] ;  /* 0x00000c0001987983 */ /* 0x000ea60000300800 */
[----:B------:R-:W-:Y:S02]  /*ac40*/  IMAD.MOV.U32 R153, RZ, RZ, R203 ;  /* 0x000000ffff997224 */ /* 0x000fe400078e00cb */
[----:B------:R-:W1:Y:S02]  /*ac50*/  MUFU.EX2 R203, R27 ;  /* 0x0000001b00cb7308 */ /* 0x000e640000000800 */
[-C--:B------:R-:W-:Y:S08]  /*ac60*/  HMMA.16816.F32.BF16 R140, R176, R154.reuse, R140 ;  /* 0x0000009ab08c723c */ /* 0x080ff0000004188c */
[----:B------:R-:W-:Y:S01]  /*ac70*/  MUFU.EX2 R177, R43 ;  /* 0x0000002b00b17308 */ /* 0x000fe20000000800 */
[----:B---3--:R-:W-:Y:S09]  /*ac80*/  FFMA.FTZ R2, R2, R163, R153 ;  /* 0x000000a302027223 */ /* 0x008ff20000010099 */
[----:B------:R3:W-:Y:S01]  /*ac90*/  MUFU.EX2 R176, R40 ;  /* 0x0000002800b07308 */ /* 0x0007e20000000800 */
[----:B------:R-:W-:Y:S09]  /*aca0*/  HMMA.16816.F32.BF16 R32, R172, R154, R32 ;  /* 0x0000009aac20723c */ /* 0x000ff20000041820 */
[----:B------:R-:W-:Y:S01]  /*acb0*/  MUFU.EX2 R174, R42 ;  /* 0x0000002a00ae7308 */ /* 0x000fe20000000800 */
[----:B-1----:R-:W-:Y:S09]  /*acc0*/  F2FP.BF16.F32.PACK_AB R25, R203, R202 ;  /* 0x000000cacb19723e */ /* 0x002ff200000010ff */
[----:B------:R-:W-:Y:S01]  /*acd0*/  MUFU.EX2 R175, R46 ;  /* 0x0000002e00af7308 */ /* 0x000fe20000000800 */
[----:B------:R-:W-:Y:S02]  /*ace0*/  LOP3.LUT R29, R25, R29, RZ, 0xc0, !PT ;  /* 0x0000001d191d7212 */ /* 0x000fe400078ec0ff */
[----:B------:R-:W1:Y:S07]  /*acf0*/  LDSM.16.MT88.4 R24, [R150+0x9400] ;  /* 0x009400009618783b */ /* 0x000e6e0000004200 */
[----:B------:R-:W4:Y:S01]  /*ad00*/  MUFU.EX2 R173, R47 ;  /* 0x0000002f00ad7308 */ /* 0x000f220000000800 */
[----:B---3--:R-:W-:Y:S09]  /*ad10*/  LOP3.LUT R40, R192, 0xff00ff, RZ, 0xc0, !PT ;  /* 0x00ff00ffc0287812 */ /* 0x008ff200078ec0ff */
[----:B------:R-:W-:Y:S01]  /*ad20*/  MUFU.EX2 R178, R44 ;  /* 0x0000002c00b27308 */ /* 0x000fe20000000800 */
[--C-:B------:R-:W-:Y:S09]  /*ad30*/  HSET2.LE.AND R40, R40, R180.reuse, PT ;  /* 0x000000b428287233 */ /* 0x100ff20003803000 */
[----:B------:R-:W-:Y:S10]  /*ad40*/  MUFU.EX2 R179, R45 ;  /* 0x0000002d00b37308 */ /* 0x000ff40000000800 */
[----:B------:R-:W3:Y:S01]  /*ad50*/  MUFU.EX2 R172, R64 ;  /* 0x0000004000ac7308 */ /* 0x000ee20000000800 */
[----:B----4-:R-:W-:Y:S09]  /*ad60*/  F2FP.BF16.F32.PACK_AB R41, R173, R175 ;  /* 0x000000afad29723e */ /* 0x010ff200000010ff */
[----:B------:R-:W4:Y:S01]  /*ad70*/  MUFU.EX2 R64, R54 ;  /* 0x0000003600407308 */ /* 0x000f220000000800 */
[----:B---3--:R-:W-:Y:S02]  /*ad80*/  F2FP.BF16.F32.PACK_AB R170, R65, R172 ;  /* 0x000000ac41aa723e */ /* 0x008fe400000010ff */
[----:B----4-:R-:W-:Y:S01]  /*ad90*/  F2FP.BF16.F32.PACK_AB R169, R183, R64 ;  /* 0x00000040b7a9723e */ /* 0x010fe200000010ff */
[-C--:B-1----:R-:W-:Y:S08]  /*ada0*/  HMMA.16816.F32.BF16 R4, R20, R24.reuse, R4 ;  /* 0x000000181404723c */ /* 0x082ff00000041804 */
[C---:B------:R-:W-:Y:S08]  /*adb0*/  HMMA.16816.F32.BF16 R8, R28.reuse, R24, R8 ;  /* 0x000000181c08723c */ /* 0x040ff00000041808 */
[-C--:B------:R-:W-:Y:S08]  /*adc0*/  HMMA.16816.F32.BF16 R12, R28, R26.reuse, R12 ;  /* 0x0000001a1c0c723c */ /* 0x080ff0000004180c */
[C---:B------:R-:W-:Y:S01]  /*add0*/  HMMA.16816.F32.BF16 R16, R20.reuse, R26, R16 ;  /* 0x0000001a1410723c */ /* 0x040fe20000041810 */
[----:B------:R-:W1:Y:S07]  /*ade0*/  LDSM.16.MT88.4 R24, [R149+0x400] ;  /* 0x000400009518783b */ /* 0x000e6e0000004200 */
        /* <DEDUP_REMOVED lines=14> */
[----:B------:R-:W1:Y:S03]  /*aed0*/  LDSM.16.MT88.4 R24, [R150+0xb400] ;  /* 0x00b400009618783b */ /* 0x000e660000004200 */
[----:B--2---:R-:W-:Y:S01]  /*aee0*/  FFMA.FTZ R3, R3, R152, R168 ;  /* 0x0000009803037223 */ /* 0x004fe200000100a8 */
[----:B------:R-:W-:Y:S03]  /*aef0*/  F2FP.BF16.F32.PACK_AB R168, R181, R151 ;  /* 0x00000097b5a8723e */ /* 0x000fe600000010ff */
[----:B------:R-:W-:Y:S04]  /*af00*/  FADD.FTZ R3, R160, R3 ;  /* 0x00000003a0037221 */ /* 0x000fe80000010000 */
[----:B------:R-:W-:Y:S01]  /*af10*/  FADD.FTZ R57, R164, R3 ;  /* 0x00000003a4397221 */ /* 0x000fe20000010000 */
[-C--:B-1----:R-:W-:Y:S08]  /*af20*/  HMMA.16816.F32.BF16 R116, R20, R24.reuse, R116 ;  /* 0x000000181474723c */ /* 0x082ff00000041874 */
[C---:B------:R-:W-:Y:S08]  /*af30*/  HMMA.16816.F32.BF16 R120, R28.reuse, R24, R120 ;  /* 0x000000181c78723c */ /* 0x040ff00000041878 */
[-C--:B------:R-:W-:Y:S08]  /*af40*/  HMMA.16816.F32.BF16 R124, R28, R26.reuse, R124 ;  /* 0x0000001a1c7c723c */ /* 0x080ff0000004187c */
[C---:B------:R-:W-:Y:S01]  /*af50*/  HMMA.16816.F32.BF16 R128, R20.reuse, R26, R128 ;  /* 0x0000001a1480723c */ /* 0x040fe20000041880 */
[----:B------:R-:W1:Y:S07]  /*af60*/  LDSM.16.MT88.4 R24, [R149+0x2400] ;  /* 0x002400009518783b */ /* 0x000e6e0000004200 */
[-C--:B-1----:R-:W-:Y:S08]  /*af70*/  HMMA.16816.F32.BF16 R132, R20, R24.reuse, R132 ;  /* 0x000000181484723c */ /* 0x082ff00000041884 */
[C---:B------:R-:W-:Y:S04]  /*af80*/  HMMA.16816.F32.BF16 R136, R28.reuse, R24, R136 ;  /* 0x000000181c88723c */ /* 0x040fe80000041888 */
[----:B------:R-:W-:Y:S02]  /*af90*/  F2FP.BF16.F32.PACK_AB R24, R200, R196 ;  /* 0x000000c4c818723e */ /* 0x000fe400000010ff */
[--C-:B------:R-:W-:Y:S02]  /*afa0*/  HSET2.LE.AND R25, R186, R180.reuse, PT ;  /* 0x000000b4ba197233 */ /* 0x100fe40003803000 */
[-C--:B------:R-:W-:Y:S03]  /*afb0*/  HMMA.16816.F32.BF16 R140, R28, R26.reuse, R140 ;  /* 0x0000001a1c8c723c */ /* 0x080fe6000004188c */
[----:B------:R-:W-:Y:S02]  /*afc0*/  LOP3.LUT R38, R24, R38, RZ, 0xc0, !PT ;  /* 0x0000002618267212 */ /* 0x000fe400078ec0ff */
[----:B------:R-:W-:Y:S02]  /*afd0*/  F2FP.BF16.F32.PACK_AB R24, R201, R195 ;  /* 0x000000c3c918723e */ /* 0x000fe400000010ff */
[----:B------:R-:W-:Y:S01]  /*afe0*/  F2FP.BF16.F32.PACK_AB R28, R189, R176 ;  /* 0x000000b0bd1c723e */ /* 0x000fe200000010ff */
[----:B------:R-:W-:Y:S01]  /*aff0*/  HMMA.16816.F32.BF16 R32, R20, R26, R32 ;  /* 0x0000001a1420723c */ /* 0x000fe20000041820 */
[----:B------:R-:W1:Y:S03]  /*b000*/  LDSM.16.MT88.4 R20, [R149+0x800] ;  /* 0x000800009514783b */ /* 0x000e660000004200 */
[----:B------:R-:W-:Y:S02]  /*b010*/  LOP3.LUT R39, R24, R39, RZ, 0xc0, !PT ;  /* 0x0000002718277212 */ /* 0x000fe400078ec0ff */
[----:B------:R-:W-:Y:S02]  /*b020*/  F2FP.BF16.F32.PACK_AB R24, R193, R194 ;  /* 0x000000c2c118723e */ /* 0x000fe400000010ff */
[--C-:B------:R-:W-:Y:S02]  /*b030*/  HSET2.LE.AND R26, R188, R180.reuse, PT ;  /* 0x000000b4bc1a7233 */ /* 0x100fe40003803000 */
[----:B------:R-:W-:Y:S02]  /*b040*/  LOP3.LUT R36, R24, R36, RZ, 0xc0, !PT ;  /* 0x0000002418247212 */ /* 0x000fe400078ec0ff */
[----:B------:R-:W-:Y:S02]  /*b050*/  F2FP.BF16.F32.PACK_AB R24, R190, R191 ;  /* 0x000000bfbe18723e */ /* 0x000fe400000010ff */
[--C-:B------:R-:W-:Y:S02]  /*b060*/  HSET2.LE.AND R29, R185, R180.reuse, PT ;  /* 0x000000b4b91d7233 */ /* 0x100fe40003803000 */
[----:B------:R-:W-:Y:S02]  /*b070*/  LOP3.LUT R37, R24, R37, RZ, 0xc0, !PT ;  /* 0x0000002518257212 */ /* 0x000fe400078ec0ff */
[----:B------:R-:W-:Y:S02]  /*b080*/  F2FP.BF16.F32.PACK_AB R27, R179, R178 ;  /* 0x000000b2b31b723e */ /* 0x000fe400000010ff */
[----:B------:R-:W-:Y:S02]  /*b090*/  F2FP.BF16.F32.PACK_AB R30, R177, R174 ;  /* 0x000000aeb11e723e */ /* 0x000fe400000010ff */
[----:B------:R-:W-:Y:S01]  /*b0a0*/  LOP3.LUT R24, R28, R25, RZ, 0xc0, !PT ;  /* 0x000000191c187212 */ /* 0x000fe200078ec0ff */
[-C--:B------:R-:W-:Y:S05]  /*b0b0*/  HMMA.16816.F32.BF16 R4, R36, R48.reuse, R4 ;  /* 0x000000302404723c */ /* 0x080fea0000041804 */
[----:B------:R-:W-:Y:S02]  /*b0c0*/  LOP3.LUT R26, R27, R26, RZ, 0xc0, !PT ;  /* 0x0000001a1b1a7212 */ /* 0x000fe400078ec0ff */
[----:B------:R-:W-:Y:S02]  /*b0d0*/  LOP3.LUT R25, R30, R29, RZ, 0xc0, !PT ;  /* 0x0000001d1e197212 */ /* 0x000fe400078ec0ff */
[----:B------:R-:W-:Y:S01]  /*b0e0*/  LOP3.LUT R27, R41, R40, RZ, 0xc0, !PT ;  /* 0x00000028291b7212 */ /* 0x000fe200078ec0ff */
[----:B------:R-:W2:Y:S06]  /*b0f0*/  LDSM.16.MT88.4 R28, [R150+0xa800] ;  /* 0x00a80000961c783b */ /* 0x000eac0000004200 */
[C---:B------:R-:W-:Y:S02]  /*b100*/  HMMA.16816.F32.BF16 R8, R24.reuse, R48, R8 ;  /* 0x000000301808723c */ /* 0x040fe40000041808 */
[----:B------:R-:W3:Y:S06]  /*b110*/  LDSM.16.MT88.4 R40, [R149+0x1800] ;  /* 0x001800009528783b */ /* 0x000eec0000004200 */
[-C--:B------:R-:W-:Y:S08]  /*b120*/  HMMA.16816.F32.BF16 R12, R24, R50.reuse, R12 ;  /* 0x00000032180c723c */ /* 0x080ff0000004180c */
[C---:B------:R-:W-:Y:S08]  /*b130*/  HMMA.16816.F32.BF16 R16, R36.reuse, R50, R16 ;  /* 0x000000322410723c */ /* 0x040ff00000041810 */
[-C--:B-1----:R-:W-:Y:S08]  /*b140*/  HMMA.16816.F32.BF16 R68, R36, R20.reuse, R68 ;  /* 0x000000142444723c */ /* 0x082ff00000041844 */
[C---:B------:R-:W-:Y:S08]  /*b150*/  HMMA.16816.F32.BF16 R72, R24.reuse, R20, R72 ;  /* 0x000000141848723c */ /* 0x040ff00000041848 */
[-C--:B------:R-:W-:Y:S08]  /*b160*/  HMMA.16816.F32.BF16 R76, R24, R22.reuse, R76 ;  /* 0x00000016184c723c */ /* 0x080ff0000004184c */
[C---:B------:R-:W-:Y:S01]  /*b170*/  HMMA.16816.F32.BF16 R80, R36.reuse, R22, R80 ;  /* 0x000000162450723c */ /* 0x040fe20000041850 */
[----:B------:R-:W1:Y:S07]  /*b180*/  LDSM.16.MT88.4 R20, [R150+0xb800] ;  /* 0x00b800009614783b */ /* 0x000e6e0000004200 */
[-C--:B--2---:R-:W-:Y:S08]  /*b190*/  HMMA.16816.F32.BF16 R84, R36, R28.reuse, R84 ;  /* 0x0000001c2454723c */ /* 0x084ff00000041854 */
[C---:B------:R-:W-:Y:S04]  /*b1a0*/  HMMA.16816.F32.BF16 R88, R24.reuse, R28, R88 ;  /* 0x0000001c1858723c */ /* 0x040fe80000041858 */
[C---:B------:R-:W-:Y:S02]  /*b1b0*/  LOP3.LUT R29, R208.reuse, R246, R243, 0x96, !PT ;  /* 0x000000f6d01d7212 */ /* 0x040fe400078e96f3 */
[----:B------:R-:W-:Y:S02]  /*b1c0*/  LOP3.LUT R28, R208, R238, R235, 0x96, !PT ;  /* 0x000000eed01c7212 */ /* 0x000fe400078e96eb */
[-C--:B------:R-:W-:Y:S08]  /*b1d0*/  HMMA.16816.F32.BF16 R92, R24, R30.reuse, R92 ;  /* 0x0000001e185c723c */ /* 0x080ff0000004185c */
[C---:B------:R-:W-:Y:S04]  /*b1e0*/  HMMA.16816.F32.BF16 R96, R36.reuse, R30, R96 ;  /* 0x0000001e2460723c */ /* 0x040fe80000041860 */
[----:B------:R-:W-:Y:S04]  /*b1f0*/  IMAD.WIDE.U32 R30, R29, -0x2daee0ad, RZ ;  /* 0xd2511f531d1e7825 */ /* 0x000fe800078e00ff */
[-C--:B---3--:R-:W-:Y:S03]  /*b200*/  HMMA.16816.F32.BF16 R100, R36, R40.reuse, R100 ;  /* 0x000000282464723c */ /* 0x088fe60000041864 */
[----:B------:R-:W-:Y:S01]  /*b210*/  IMAD.WIDE.U32 R28, R28, -0x2daee0ad, RZ ;  /* 0xd2511f531c1c7825 */ /* 0x000fe200078e00ff */
[C---:B------:R-:W-:Y:S02]  /*b220*/  LOP3.LUT R44, R205.reuse, R244, R31, 0x96, !PT ;  /* 0x000000f4cd2c7212 */ /* 0x040fe400078e961f */
[C---:B------:R-:W-:Y:S02]  /*b230*/  PRMT R31, R30.reuse, 0x7773, RZ ;  /* 0x000077731e1f7816 */ /* 0x040fe400000000ff */
[C---:B------:R-:W-:Y:S04]  /*b240*/  HMMA.16816.F32.BF16 R104, R24.reuse, R40, R104 ;  /* 0x000000281868723c */ /* 0x040fe80000041868 */
[----:B------:R-:W-:Y:S01]  /*b250*/  LOP3.LUT R45, R205, R240, R29, 0x96, !PT ;  /* 0x000000f0cd2d7212 */ /* 0x000fe200078e961d */
[----:B------:R-:W-:Y:S01]  /*b260*/  IMAD.MOV.U32 R40, RZ, RZ, R30 ;  /* 0x000000ffff287224 */ /* 0x000fe200078e001e */
[C---:B------:R-:W-:Y:S01]  /*b270*/  PRMT R29, R30.reuse, 0x7772, RZ ;  /* 0x000077721e1d7816 */ /* 0x040fe200000000ff */
[----:B------:R-:W-:Y:S01]  /*b280*/  IMAD.MOV.U32 R41, RZ, RZ, R28 ;  /* 0x000000ffff297224 */ /* 0x000fe200078e001c */
[-C--:B------:R-:W-:Y:S03]  /*b290*/  HMMA.16816.F32.BF16 R108, R24, R42.reuse, R108 ;  /* 0x0000002a186c723c */ /* 0x080fe6000004186c */
[----:B------:R-:W-:Y:S02]  /*b2a0*/  PRMT R55, R29, 0x5410, R31 ;  /* 0x000054101d377816 */ /* 0x000fe4000000001f */
[----:B------:R-:W-:Y:S02]  /*b2b0*/  PRMT R49, R30, 0x7771, RZ ;  /* 0x000077711e317816 */ /* 0x000fe400000000ff */
[C---:B------:R-:W-:Y:S01]  /*b2c0*/  PRMT R47, R28.reuse, 0x7773, RZ ;  /* 0x000077731c2f7816 */ /* 0x040fe200000000ff */
[C---:B------:R-:W-:Y:S04]  /*b2d0*/  HMMA.16816.F32.BF16 R112, R36.reuse, R42, R112 ;  /* 0x0000002a2470723c */ /* 0x040fe80000041870 */
[C---:B------:R-:W-:Y:S02]  /*b2e0*/  PRMT R46, R28.reuse, 0x7772, RZ ;  /* 0x000077721c2e7816 */ /* 0x040fe400000000ff */
[----:B------:R-:W-:Y:S02]  /*b2f0*/  PRMT R48, R28, 0x7771, RZ ;  /* 0x000077711c307816 */ /* 0x000fe400000000ff */
[-C--:B-1----:R-:W-:Y:S03]  /*b300*/  HMMA.16816.F32.BF16 R116, R36, R20.reuse, R116 ;  /* 0x000000142474723c */ /* 0x082fe60000041874 */
[----:B------:R-:W-:Y:S02]  /*b310*/  LOP3.LUT R30, R40, 0xff, RZ, 0xc0, !PT ;  /* 0x000000ff281e7812 */ /* 0x000fe400078ec0ff */
[----:B------:R-:W-:Y:S02]  /*b320*/  LOP3.LUT R28, R44, 0xffff, RZ, 0xc0, !PT ;  /* 0x0000ffff2c1c7812 */ /* 0x000fe400078ec0ff */
[----:B------:R-:W-:Y:S01]  /*b330*/  LOP3.LUT R29, R41, 0xff, RZ, 0xc0, !PT ;  /* 0x000000ff291d7812 */ /* 0x000fe200078ec0ff */
[C---:B------:R-:W-:Y:S04]  /*b340*/  HMMA.16816.F32.BF16 R120, R24.reuse, R20, R120 ;  /* 0x000000141878723c */ /* 0x040fe80000041878 */
[----:B------:R-:W-:Y:S01]  /*b350*/  PRMT R52, R46, 0x5410, R47 ;  /* 0x000054102e347816 */ /* 0x000fe2000000002f */
[----:B------:R-:W-:Y:S01]  /*b360*/  FADD.FTZ R21, R161, R144 ;  /* 0x00000090a1157221 */ /* 0x000fe20000010000 */
[----:B------:R-:W-:Y:S01]  /*b370*/  SHF.R.U32.HI R40, RZ, 0x8, R28 ;  /* 0x00000008ff287819 */ /* 0x000fe2000001161c */
[----:B------:R-:W-:Y:S01]  /*b380*/  LDSM.16.MT88.4 R160, [R150+0x9c00] ;  /* 0x009c000096a0783b */ /* 0x000fe20000004200 */
[-C--:B------:R-:W-:Y:S03]  /*b390*/  HMMA.16816.F32.BF16 R124, R24, R22.reuse, R124 ;  /* 0x00000016187c723c */ /* 0x080fe6000004187c */
[----:B------:R-:W-:Y:S01]  /*b3a0*/  PRMT R51, R30, 0x5410, R49 ;  /* 0x000054101e337816 */ /* 0x000fe20000000031 */
[----:B------:R-:W-:Y:S01]  /*b3b0*/  FADD.FTZ R20, R167, R2 ;  /* 0x00000002a7147221 */ /* 0x000fe20000010000 */
[----:B------:R-:W-:Y:S01]  /*b3c0*/  PRMT R47, R29, 0x5410, R48 ;  /* 0x000054101d2f7816 */ /* 0x000fe20000000030 */
[----:B------:R-:W-:Y:S01]  /*b3d0*/  FADD.FTZ R2, R165, R21 ;  /* 0x00000015a5027221 */ /* 0x000fe20000010000 */
[----:B------:R-:W1:Y:S01]  /*b3e0*/  LDSM.16.MT88.4 R28, [R149+0x2800] ;  /* 0x00280000951c783b */ /* 0x000e620000004200 */
[C---:B------:R-:W-:Y:S04]  /*b3f0*/  HMMA.16816.F32.BF16 R128, R36.reuse, R22, R128 ;  /* 0x000000162480723c */ /* 0x040fe80000041880 */
[----:B------:R-:W-:Y:S01]  /*b400*/  LOP3.LUT R43, R45, 0xff, RZ, 0xc0, !PT ;  /* 0x000000ff2d2b7812 */ /* 0x000fe200078ec0ff */
[----:B------:R-:W-:Y:S01]  /*b410*/  FADD.FTZ R54, R158, R2 ;  /* 0x000000029e367221 */ /* 0x000fe20000010000 */
[--C-:B------:R-:W-:Y:S01]  /*b420*/  HSET2.LE.AND R0, R51, R180.reuse, PT ;  /* 0x000000b433007233 */ /* 0x100fe20003803000 */
[----:B------:R-:W-:Y:S01]  /*b430*/  FADD.FTZ R56, R159, R20 ;  /* 0x000000149f387221 */ /* 0x000fe20000010000 */
[C---:B------:R-:W-:Y:S01]  /*b440*/  LOP3.LUT R41, R44.reuse, 0xff, RZ, 0xc0, !PT ;  /* 0x000000ff2c297812 */ /* 0x040fe200078ec0ff */
[----:B------:R-:W-:Y:S01]  /*b450*/  IMAD.MOV.U32 R144, RZ, RZ, R147 ;  /* 0x000000ffff907224 */ /* 0x000fe200078e0093 */
[----:B------:R-:W-:Y:S02]  /*b460*/  LOP3.LUT R42, R45, 0xffff, RZ, 0xc0, !PT ;  /* 0x0000ffff2d2a7812 */ /* 0x000fe400078ec0ff */
[----:B------:R-:W-:Y:S02]  /*b470*/  PRMT R46, R41, 0x5410, R40 ;  /* 0x00005410292e7816 */ /* 0x000fe40000000028 */
[----:B------:R-:W-:Y:S02]  /*b480*/  SHF.R.U32.HI R42, RZ, 0x8, R42 ;  /* 0x00000008ff2a7819 */ /* 0x000fe4000001162a */
[----:B------:R-:W-:Y:S02]  /*b490*/  PRMT R40, R44, 0x7632, R40 ;  /* 0x000076322c287816 */ /* 0x000fe40000000028 */
[----:B------:R-:W-:Y:S02]  /*b4a0*/  SHF.R.U32.HI R44, RZ, 0x18, R44 ;  /* 0x00000018ff2c7819 */ /* 0x000fe4000001162c */
[----:B------:R-:W-:Y:S02]  /*b4b0*/  LOP3.LUT R40, R40, 0xff, RZ, 0xc0, !PT ;  /* 0x000000ff28287812 */ /* 0x000fe400078ec0ff */
[----:B------:R-:W-:Y:S02]  /*b4c0*/  PRMT R49, R43, 0x5410, R42 ;  /* 0x000054102b317816 */ /* 0x000fe4000000002a */
[----:B------:R-:W-:Y:S02]  /*b4d0*/  PRMT R50, R40, 0x5410, R44 ;  /* 0x0000541028327816 */ /* 0x000fe4000000002c */
[--C-:B------:R-:W-:Y:S02]  /*b4e0*/  HSET2.LE.AND R3, R46, R180.reuse, PT ;  /* 0x000000b42e037233 */ /* 0x100fe40003803000 */
[--C-:B------:R-:W-:Y:S02]  /*b4f0*/  HSET2.LE.AND R23, R49, R180.reuse, PT ;  /* 0x000000b431177233 */ /* 0x100fe40003803000 */
[--C-:B------:R-:W-:Y:S02]  /*b500*/  HSET2.LE.AND R21, R50, R180.reuse, PT ;  /* 0x000000b432157233 */ /* 0x100fe40003803000 */
[----:B------:R-:W-:Y:S02]  /*b510*/  PRMT R41, R45, 0x7632, R41 ;  /* 0x000076322d297816 */ /* 0x000fe40000000029 */
[----:B------:R-:W-:Y:S02]  /*b520*/  SHF.R.U32.HI R45, RZ, 0x18, R45 ;  /* 0x00000018ff2d7819 */ /* 0x000fe4000001162d */
[----:B------:R-:W-:Y:S02]  /*b530*/  LOP3.LUT R41, R41, 0xff, RZ, 0xc0, !PT ;  /* 0x000000ff29297812 */ /* 0x000fe400078ec0ff */
[----:B------:R-:W-:Y:S01]  /*b540*/  LOP3.LUT R170, R170, R0, RZ, 0xc0, !PT ;  /* 0x00000000aaaa7212 */ /* 0x000fe200078ec0ff */
[-C--:B-1----:R-:W-:Y:S03]  /*b550*/  HMMA.16816.F32.BF16 R132, R36, R28.reuse, R132 ;  /* 0x0000001c2484723c */ /* 0x082fe60000041884 */
[----:B------:R-:W-:Y:S01]  /*b560*/  PRMT R48, R41, 0x5410, R45 ;  /* 0x0000541029307816 */ /* 0x000fe2000000002d */
[----:B------:R-:W-:Y:S01]  /*b570*/  FADD.FTZ R0, R247, R53 ;  /* 0x00000035f7007221 */ /* 0x000fe20000010000 */
[----:B------:R-:W1:Y:S01]  /*b580*/  LDSM.16.MT88.4 R40, [R149+0xc00] ;  /* 0x000c00009528783b */ /* 0x000e620000004200 */
[----:B------:R-:W-:Y:S01]  /*b590*/  LOP3.LUT R168, R168, R3, RZ, 0xc0, !PT ;  /* 0x00000003a8a87212 */ /* 0x000fe200078ec0ff */
[----:B------:R-:W-:Y:S01]  /*b5a0*/  FADD.FTZ R3, R210, R57 ;  /* 0x00000039d2037221 */ /* 0x000fe20000010000 */
[C---:B------:R-:W-:Y:S04]  /*b5b0*/  HMMA.16816.F32.BF16 R136, R24.reuse, R28, R136 ;  /* 0x0000001c1888723c */ /* 0x040fe80000041888 */
[----:B------:R-:W-:Y:S01]  /*b5c0*/  LOP3.LUT R2, R55, 0xff00ff, RZ, 0xc0, !PT ;  /* 0x00ff00ff37027812 */ /* 0x000fe200078ec0ff */
[----:B------:R-:W-:Y:S01]  /*b5d0*/  FADD.FTZ R0, R202, R0 ;  /* 0x00000000ca007221 */ /* 0x000fe20000010000 */
[--C-:B------:R-:W-:Y:S01]  /*b5e0*/  HSET2.LE.AND R29, R47, R180.reuse, PT ;  /* 0x000000b42f1d7233 */ /* 0x100fe20003803000 */
[----:B------:R-:W-:Y:S01]  /*b5f0*/  FADD.FTZ R3, R209, R3 ;  /* 0x00000003d1037221 */ /* 0x000fe20000010000 */
[-C--:B------:R-:W-:Y:S01]  /*b600*/  HMMA.16816.F32.BF16 R140, R24, R30.reuse, R140 ;  /* 0x0000001e188c723c */ /* 0x080fe2000004188c */
[----:B------:R-:W2:Y:S02]  /*b610*/  LDSM.16.MT88.4 R44, [R150+0xac00] ;  /* 0x00ac0000962c783b */ /* 0x000ea40000004200 */
[--C-:B------:R-:W-:Y:S02]  /*b620*/  HSET2.LE.AND R2, R2, R180.reuse, PT ;  /* 0x000000b402027233 */ /* 0x100fe40003803000 */
[----:B------:R-:W-:Y:S02]  /*b630*/  LOP3.LUT R52, R52, 0xff00ff, RZ, 0xc0, !PT ;  /* 0x00ff00ff34347812 */ /* 0x000fe400078ec0ff */
[--C-:B------:R-:W-:Y:S01]  /*b640*/  HSET2.LE.AND R28, R48, R180.reuse, PT ;  /* 0x000000b4301c7233 */ /* 0x100fe20003803000 */
[----:B------:R-:W-:Y:S01]  /*b650*/  HMMA.16816.F32.BF16 R32, R36, R30, R32 ;  /* 0x0000001e2420723c */ /* 0x000fe20000041820 */
[----:B------:R-:W3:Y:S03]  /*b660*/  LDSM.16.MT88.4 R24, [R149+0x1c00] ;  /* 0x001c00009518783b */ /* 0x000ee60000004200 */
[----:B------:R-:W-:Y:S02]  /*b670*/  F2FP.BF16.F32.PACK_AB R20, R63, R61 ;  /* 0x0000003d3f14723e */ /* 0x000fe400000010ff */
[----:B------:R-:W-:Y:S01]  /*b680*/  LOP3.LUT R171, R171, R2, RZ, 0xc0, !PT ;  /* 0x00000002abab7212 */ /* 0x000fe200078ec0ff */
[----:B------:R-:W-:Y:S01]  /*b690*/  FADD.FTZ R2, R224, R56 ;  /* 0x00000038e0027221 */ /* 0x000fe20000010000 */
[----:B------:R-:W-:Y:S01]  /*b6a0*/  LOP3.LUT R169, R169, R21, RZ, 0xc0, !PT ;  /* 0x00000015a9a97212 */ /* 0x000fe200078ec0ff */
[----:B------:R4:W5:Y:S01]  /*b6b0*/  LDSM.16.MT88.4 R48, [R150+0xbc00] ;  /* 0x00bc00009630783b */ /* 0x0009620000004200 */
[----:B------:R-:W-:Y:S01]  /*b6c0*/  LOP3.LUT R20, R20, R23, RZ, 0xc0, !PT ;  /* 0x0000001714147212 */ /* 0x000fe200078ec0ff */
[----:B------:R-:W-:Y:S01]  /*b6d0*/  FADD.FTZ R2, R206, R2 ;  /* 0x00000002ce027221 */ /* 0x000fe20000010000 */
[----:B------:R-:W-:Y:S02]  /*b6e0*/  HSET2.LE.AND R52, R52, R180, PT ;  /* 0x000000b434347233 */ /* 0x000fe40003803000 */
[----:B------:R-:W-:Y:S01]  /*b6f0*/  F2FP.BF16.F32.PACK_AB R21, R59, R58 ;  /* 0x0000003a3b15723e */ /* 0x000fe200000010ff */
[-C--:B------:R-:W-:Y:S02]  /*b700*/  HMMA.16816.F32.BF16 R156, R168, R160.reuse, R4 ;  /* 0x000000a0a89c723c */ /* 0x080fe40000041804 */
[----:B------:R1:W5:Y:S03]  /*b710*/  LDSM.16.MT88.4 R4, [R149+0x2c00] ;  /* 0x002c00009504783b */ /* 0x0003660000004200 */
[----:B------:R-:W-:Y:S02]  /*b720*/  F2FP.BF16.F32.PACK_AB R22, R182, R60 ;  /* 0x0000003cb616723e */ /* 0x000fe400000010ff */
[----:B------:R-:W-:Y:S02]  /*b730*/  F2FP.BF16.F32.PACK_AB R23, R184, R62 ;  /* 0x0000003eb817723e */ /* 0x000fe400000010ff */
[----:B------:R-:W-:Y:S02]  /*b740*/  LOP3.LUT R21, R21, R28, RZ, 0xc0, !PT ;  /* 0x0000001c15157212 */ /* 0x000fe400078ec0ff */
[----:B------:R-:W-:Y:S02]  /*b750*/  LOP3.LUT R22, R22, R29, RZ, 0xc0, !PT ;  /* 0x0000001d16167212 */ /* 0x000fe400078ec0ff */
[----:B------:R-:W-:Y:S01]  /*b760*/  LOP3.LUT R23, R23, R52, RZ, 0xc0, !PT ;  /* 0x0000003417177212 */ /* 0x000fe200078ec0ff */
[----:B----4-:R-:W-:Y:S06]  /*b770*/  IMAD.MOV.U32 R150, RZ, RZ, R145 ;  /* 0x000000ffff967224 */ /* 0x010fec00078e0091 */
        /* <DEDUP_REMOVED lines=10> */
[----:B-1----:R-:W-:Y:S01]  /*b820*/  MOV R149, R146 ;  /* 0x0000009200957202 */ /* 0x002fe20000000f00 */
        /* <DEDUP_REMOVED lines=23> */
[----:B------:R-:W-:Y:S02]  /*b9a0*/  FADD.FTZ R3, R196, R3 ;  /* 0x00000003c4037221 */ /* 0x000fe40000010000 */
[-C--:B--2---:R-:W-:Y:S03]  /*b9b0*/  HMMA.16816.F32.BF16 R84, R168, R44.reuse, R84 ;  /* 0x0000002ca854723c */ /* 0x084fe60000041854 */
[----:B------:R-:W-:Y:S01]  /*b9c0*/  FADD.FTZ R9, R200, R3 ;  /* 0x00000003c8097221 */ /* 0x000fe20000010000 */
[----:B------:R-:W-:Y:S03]  /*b9d0*/  FADD.FTZ R3, R201, R8 ;  /* 0x00000008c9037221 */ /* 0x000fe60000010000 */
[----:B------:R-:W-:Y:S01]  /*b9e0*/  FADD.FTZ R9, R151, R9 ;  /* 0x0000000997097221 */ /* 0x000fe20000010000 */
[C---:B------:R-:W-:Y:S04]  /*b9f0*/  HMMA.16816.F32.BF16 R88, R20.reuse, R44, R88 ;  /* 0x0000002c1458723c */ /* 0x040fe80000041858 */
[----:B------:R-:W-:Y:S01]  /*ba00*/  FADD.FTZ R8, R64, R3 ;  /* 0x0000000340087221 */ /* 0x000fe20000010000 */
[----:B------:R-:W-:Y:S03]  /*ba10*/  FADD.FTZ R3, R181, R9 ;  /* 0x00000009b5037221 */ /* 0x000fe60000010000 */
[-C--:B------:R-:W-:Y:S08]  /*ba20*/  HMMA.16816.F32.BF16 R92, R20, R46.reuse, R92 ;  /* 0x0000002e145c723c */ /* 0x080ff0000004185c */
[C---:B------:R-:W-:Y:S08]  /*ba30*/  HMMA.16816.F32.BF16 R96, R168.reuse, R46, R96 ;  /* 0x0000002ea860723c */ /* 0x040ff00000041860 */
[-C--:B---3--:R-:W-:Y:S08]  /*ba40*/  HMMA.16816.F32.BF16 R100, R168, R24.reuse, R100 ;  /* 0x00000018a864723c */ /* 0x088ff00000041864 */
[C---:B------:R-:W-:Y:S08]  /*ba50*/  HMMA.16816.F32.BF16 R104, R20.reuse, R24, R104 ;  /* 0x000000181468723c */ /* 0x040ff00000041868 */
[-C--:B------:R-:W-:Y:S08]  /*ba60*/  HMMA.16816.F32.BF16 R108, R20, R26.reuse, R108 ;  /* 0x0000001a146c723c */ /* 0x080ff0000004186c */
[C---:B------:R-:W-:Y:S08]  /*ba70*/  HMMA.16816.F32.BF16 R112, R168.reuse, R26, R112 ;  /* 0x0000001aa870723c */ /* 0x040ff00000041870 */
[-C--:B-----5:R-:W-:Y:S08]  /*ba80*/  HMMA.16816.F32.BF16 R116, R168, R48.reuse, R116 ;  /* 0x00000030a874723c */ /* 0x0a0ff00000041874 */
[C---:B------:R-:W-:Y:S08]  /*ba90*/  HMMA.16816.F32.BF16 R120, R20.reuse, R48, R120 ;  /* 0x000000301478723c */ /* 0x040ff00000041878 */
[-C--:B------:R-:W-:Y:S08]  /*baa0*/  HMMA.16816.F32.BF16 R124, R20, R50.reuse, R124 ;  /* 0x00000032147c723c */ /* 0x080ff0000004187c */
[C---:B------:R-:W-:Y:S08]  /*bab0*/  HMMA.16816.F32.BF16 R128, R168.reuse, R50, R128 ;  /* 0x00000032a880723c */ /* 0x040ff00000041880 */
[-C--:B------:R-:W-:Y:S08]  /*bac0*/  HMMA.16816.F32.BF16 R132, R168, R4.reuse, R132 ;  /* 0x00000004a884723c */ /* 0x080ff00000041884 */
        /* <DEDUP_REMOVED lines=14> */
[----:B------:R-:W-:Y:S01]  /*bbb0*/  STL [R1+0xc], R4 ;  /* 0x00000c0401007387 */ /* 0x000fe20000100800 */
[----:B------:R-:W-:Y:S01]  /*bbc0*/  FADD.FTZ R3, R182, R3 ;  /* 0x00000003b6037221 */ /* 0x000fe20000010000 */
[----:B------:R-:W-:Y:S01]  /*bbd0*/  FADD.FTZ R2, R184, R2 ;  /* 0x00000002b8027221 */ /* 0x000fe20000010000 */
[----:B------:R-:W-:Y:S03]  /*bbe0*/  VIADD R0, R222, 0xffffffff ;  /* 0xffffffffde007836 */ /* 0x000fe60000000000 */
[----:B------:R1:W-:Y:S02]  /*bbf0*/  STL [R1+0x8], R3 ;  /* 0x0000080301007387 */ /* 0x0003e40000100800 */
[----:B------:R-:W-:Y:S02]  /*bc00*/  MOV R222, R0 ;  /* 0x0000000000de7202 */ /* 0x000fe40000000f00 */
[----:B------:R2:W-:Y:S01]  /*bc10*/  STL [R1+0x4], R2 ;  /* 0x0000040201007387 */ /* 0x0005e20000100800 */
[----:B-1----:R-:W-:Y:S01]  /*bc20*/  MOV R3, R148 ;  /* 0x0000009400037202 */ /* 0x002fe20000000f00 */
[----:B------:R-:W-:Y:S06]  /*bc30*/  @P1 BRA `(.L_x_484) ;  /* 0xffffffbc00881947 */ /* 0x000fec000383ffff */
.L_x_483:
[----:B------:R-:W3:Y:S01]  /*bc40*/  LDL.LU R8, [R1+0xc] ;  /* 0x00000c0001087983 */ /* 0x000ee20000300800 */
[----:B------:R-:W1:Y:S03]  /*bc50*/  LDCU UR4, c[0x0][0x4fc] ;  /* 0x00009f80ff0477ac */ /* 0x000e660008000800 */
[----:B------:R-:W2:Y:S04]  /*bc60*/  LDL.LU R7, [R1+0x8] ;  /* 0x0000080001077983 */ /* 0x000ea80000300800 */
[----:B------:R-:W4:Y:S04]  /*bc70*/  LDL.LU R5, [R1+0x4] ;  /* 0x0000040001057983 */ /* 0x000f280000300800 */
[----:B------:R-:W4:Y:S04]  /*bc80*/  LDL.LU R6, [R1+0x44] ;  /* 0x0000440001067983 */ /* 0x000f280000300800 */
[----:B------:R-:W4:Y:S04]  /*bc90*/  LDL R55, [R1+0x60] ;  /* 0x0000600001377983 */ /* 0x000f280000100800 */
[----:B------:R-:W1:Y:S02]  /*bca0*/  SHFL.BFLY PT, R4, R250, 0x2, 0x1f ;  /* 0x0c401f00fa047f89 */ /* 0x000e6400000e0000 */
[----:B-1----:R-:W-:-:S05]  /*bcb0*/  FADD.FTZ R4, R4, R250 ;  /* 0x000000fa04047221 */ /* 0x002fca0000010000 */
[----:B------:R-:W1:Y:S02]  /*bcc0*/  SHFL.BFLY PT, R51, R4, 0x1, 0x1f ;  /* 0x0c201f0004337f89 */ /* 0x000e6400000e0000 */
[----:B-1----:R-:W-:-:S04]  /*bcd0*/  FADD.FTZ R51, R4, R51 ;  /* 0x0000003304337221 */ /* 0x002fc80000010000 */
[----:B------:R-:W1:Y:S01]  /*bce0*/  MUFU.RCP R4, R51 ;  /* 0x0000003300047308 */ /* 0x000e620000001000 */
[----:B------:R-:W-:-:S04]  /*bcf0*/  FSETP.NE.FTZ.AND P6, PT, R51, RZ, PT ;  /* 0x000000ff3300720b */ /* 0x000fc80003fd5000 */
[----:B-1----:R-:W-:Y:S01]  /*bd00*/  FSEL R4, R4, 1, P6 ;  /* 0x3f80000004047808 */ /* 0x002fe20003000000 */
[----:B---3--:R-:W1:Y:S04]  /*bd10*/  SHFL.BFLY PT, R3, R8, 0x2, 0x1f ;  /* 0x0c401f0008037f89 */ /* 0x008e6800000e0000 */
[----:B--2---:R-:W2:Y:S04]  /*bd20*/  SHFL.BFLY PT, R2, R7, 0x2, 0x1f ;  /* 0x0c401f0007027f89 */ /* 0x004ea800000e0000 */
[----:B----4-:R-:W3:Y:S01]  /*bd30*/  SHFL.BFLY PT, R0, R5, 0x2, 0x1f ;  /* 0x0c401f0005007f89 */ /* 0x010ee200000e0000 */
[----:B-1----:R-:W-:Y:S01]  /*bd40*/  FADD.FTZ R3, R3, R8 ;  /* 0x0000000803037221 */ /* 0x002fe20000010000 */
[----:B--2---:R-:W-:-:S04]  /*bd50*/  FADD.FTZ R2, R2, R7 ;  /* 0x0000000702027221 */ /* 0x004fc80000010000 */
[----:B------:R-:W1:Y:S01]  /*bd60*/  SHFL.BFLY PT, R52, R3, 0x1, 0x1f ;  /* 0x0c201f0003347f89 */ /* 0x000e6200000e0000 */
[----:B---3--:R-:W-:-:S03]  /*bd70*/  FADD.FTZ R0, R0, R5 ;  /* 0x0000000500007221 */ /* 0x008fc60000010000 */
[----:B------:R-:W2:Y:S04]  /*bd80*/  SHFL.BFLY PT, R53, R2, 0x1, 0x1f ;  /* 0x0c201f0002357f89 */ /* 0x000ea800000e0000 */
[----:B------:R-:W3:Y:S01]  /*bd90*/  SHFL.BFLY PT, R54, R0, 0x1, 0x1f ;  /* 0x0c201f0000367f89 */ /* 0x000ee200000e0000 */
[----:B-1----:R-:W-:Y:S01]  /*bda0*/  FADD.FTZ R52, R3, R52 ;  /* 0x0000003403347221 */ /* 0x002fe20000010000 */
[----:B------:R-:W-:Y:S01]  /*bdb0*/  SHF.L.U32 R3, R218, 0x1, RZ ;  /* 0x00000001da037819 */ /* 0x000fe200000006ff */
[----:B--2---:R-:W-:-:S03]  /*bdc0*/  FADD.FTZ R53, R2, R53 ;  /* 0x0000003502357221 */ /* 0x004fc60000010000 */
[----:B-----5:R-:W-:Y:S01]  /*bdd0*/  LOP3.LUT R214, R214, 0x6, R3, 0xf8, !PT ;  /* 0x00000006d6d67812 */ /* 0x020fe200078ef803 */
[----:B------:R-:W1:Y:S01]  /*bde0*/  MUFU.RCP R5, R52 ;  /* 0x0000003400057308 */ /* 0x000e620000001000 */
[----:B------:R-:W-:Y:S01]  /*bdf0*/  LOP3.LUT R3, R6, 0xc0, RZ, 0xc0, !PT ;  /* 0x000000c006037812 */ /* 0x000fe200078ec0ff */
[----:B---3--:R-:W-:Y:S01]  /*be00*/  FADD.FTZ R54, R0, R54 ;  /* 0x0000003600367221 */ /* 0x008fe20000010000 */
[----:B------:R-:W-:Y:S01]  /*be10*/  FMUL.FTZ R0, R4, UR4 ;  /* 0x0000000404007c20 */ /* 0x000fe20008410000 */
[----:B------:R-:W-:Y:S02]  /*be20*/  LOP3.LUT R214, R214, 0x20, R6, 0xf8, !PT ;  /* 0x00000020d6d67812 */ /* 0x000fe400078ef806 */
[----:B------:R-:W-:Y:S01]  /*be30*/  LOP3.LUT R2, R3, 0x18, R218, 0xf8, !PT ;  /* 0x0000001803027812 */ /* 0x000fe200078ef8da */
[C---:B------:R-:W-:Y:S01]  /*be40*/  FMUL.FTZ R156, R0.reuse, R156 ;  /* 0x0000009c009c7220 */ /* 0x040fe20000410000 */
[C---:B------:R-:W-:Y:S01]  /*be50*/  FMUL.FTZ R157, R0.reuse, R157 ;  /* 0x0000009d009d7220 */ /* 0x040fe20000410000 */
[----:B------:R-:W-:Y:S01]  /*be60*/  FMUL.FTZ R160, R0, R160 ;  /* 0x000000a000a07220 */ /* 0x000fe20000410000 */
        /* <DEDUP_REMOVED lines=22> */
[----:B------:R-:W2:Y:S08]  /*bfd0*/  MUFU.RCP R2, R53 ;  /* 0x0000003500027308 */ /* 0x000eb00000001000 */
[----:B------:R-:W3:Y:S01]  /*bfe0*/  MUFU.RCP R0, R54 ;  /* 0x0000003600007308 */ /* 0x000ee20000001000 */
[----:B------:R-:W-:-:S02]  /*bff0*/  FSETP.NE.FTZ.AND P5, PT, R52, RZ, PT ;  /* 0x000000ff3400720b */ /* 0x000fc40003fb5000 */
[----:B------:R-:W-:Y:S02]  /*c000*/  FSETP.NE.FTZ.AND P4, PT, R53, RZ, PT ;  /* 0x000000ff3500720b */ /* 0x000fe40003f95000 */
[----:B-1----:R-:W-:Y:S02]  /*c010*/  FSEL R3, R5, 1, P5 ;  /* 0x3f80000005037808 */ /* 0x002fe40002800000 */
[----:B------:R-:W-:Y:S02]  /*c020*/  FSETP.NE.FTZ.AND P3, PT, R54, RZ, PT ;  /* 0x000000ff3600720b */ /* 0x000fe40003f75000 */
[----:B--2---:R-:W-:Y:S01]  /*c030*/  FSEL R2, R2, 1, P4 ;  /* 0x3f80000002027808 */ /* 0x004fe20002000000 */
[----:B------:R-:W-:Y:S01]  /*c040*/  FMUL.FTZ R3, R3, UR4 ;  /* 0x0000000403037c20 */ /* 0x000fe20008410000 */
[----:B---3--:R-:W-:-:S03]  /*c050*/  FSEL R0, R0, 1, P3 ;  /* 0x3f80000000007808 */ /* 0x008fc60001800000 */
[C---:B------:R-:W-:Y:S01]  /*c060*/  FMUL.FTZ R158, R3.reuse, R158 ;  /* 0x0000009e039e7220 */ /* 0x040fe20000410000 */
[C---:B------:R-:W-:Y:S01]  /*c070*/  FMUL.FTZ R159, R3.reuse, R159 ;  /* 0x0000009f039f7220 */ /* 0x040fe20000410000 */
[----:B------:R-:W-:Y:S01]  /*c080*/  FMUL.FTZ R2, R2, UR4 ;  /* 0x0000000402027c20 */ /* 0x000fe20008410000 */
[C---:B------:R-:W-:Y:S01]  /*c090*/  FMUL.FTZ R162, R3.reuse, R162 ;  /* 0x000000a203a27220 */ /* 0x040fe20000410000 */
        /* <DEDUP_REMOVED lines=22> */
[----:B------:R-:W-:-:S02]  /*c200*/  LOP3.LUT R3, R212, 0x20, RZ, 0xc0, !PT ;  /* 0x00000020d4037812 */ /* 0x000fc400078ec0ff */
        /* <DEDUP_REMOVED lines=52> */
[----:B------:R-:W-:Y:S01]  /*c550*/  IADD3 R3, PT, PT, R4, -R3, RZ ;  /* 0x8000000304037210 */ /* 0x000fe20007ffe0ff */
[----:B------:R-:W-:Y:S04]  /*c560*/  STS [R4], R2 ;  /* 0x0000000204007388 */ /* 0x000fe80000000800 */
[----:B------:R-:W-:Y:S04]  /*c570*/  STS [R4+0x200], R0 ;  /* 0x0002000004007388 */ /* 0x000fe80000000800 */
[----:B------:R1:W-:Y:S01]  /*c580*/  STS [R3+0x210], R5 ;  /* 0x0002100503007388 */ /* 0x0003e20000000800 */
[----:B------:R-:W-:-:S02]  /*c590*/  F2FP.BF16.F32.PACK_AB R6, R6, R160 ;  /* 0x000000a00606723e */ /* 0x000fc400000010ff */
[----:B------:R-:W-:Y:S02]  /*c5a0*/  F2FP.BF16.F32.PACK_AB R46, R46, R152 ;  /* 0x000000982e2e723e */ /* 0x000fe400000010ff */
[----:B------:R-:W-:Y:S02]  /*c5b0*/  F2FP.BF16.F32.PACK_AB R7, R7, R154 ;  /* 0x0000009a0707723e */ /* 0x000fe400000010ff */
[----:B------:R-:W-:Y:S02]  /*c5c0*/  F2FP.BF16.F32.PACK_AB R45, R45, R164 ;  /* 0x000000a42d2d723e */ /* 0x000fe400000010ff */
[----:B------:R-:W-:Y:S02]  /*c5d0*/  F2FP.BF16.F32.PACK_AB R44, R44, R166 ;  /* 0x000000a62c2c723e */ /* 0x000fe400000010ff */
[----:B------:R-:W-:Y:S02]  /*c5e0*/  F2FP.BF16.F32.PACK_AB R43, R43, R68 ;  /* 0x000000442b2b723e */ /* 0x000fe400000010ff */
[----:B------:R-:W-:Y:S01]  /*c5f0*/  F2FP.BF16.F32.PACK_AB R42, R42, R70 ;  /* 0x000000462a2a723e */ /* 0x000fe200000010ff */
[----:B-1----:R-:W1:Y:S01]  /*c600*/  LDC.U8 R5, c[0x0][0x549] ;  /* 0x00015240ff057b82 */ /* 0x002e620000000000 */
[----:B------:R-:W-:Y:S01]  /*c610*/  LOP3.LUT R0, R212, 0x40, RZ, 0xc0, !PT ;  /* 0x00000040d4007812 */ /* 0x000fe200078ec0ff */
[----:B------:R-:W-:Y:S01]  /*c620*/  STS [R3+0x10], R6 ;  /* 0x0000100603007388 */ /* 0x000fe20000000800 */
[----:B------:R-:W-:-:S02]  /*c630*/  F2FP.BF16.F32.PACK_AB R39, R39, R80 ;  /* 0x000000502727723e */ /* 0x000fc400000010ff */
[----:B------:R-:W-:Y:S02]  /*c640*/  IADD3 R2, PT, PT, R4, -R0, RZ ;  /* 0x8000000004027210 */ /* 0x000fe40007ffe0ff */
[----:B------:R-:W-:Y:S02]  /*c650*/  F2FP.BF16.F32.PACK_AB R38, R38, R82 ;  /* 0x000000522626723e */ /* 0x000fe400000010ff */
[----:B------:R-:W-:Y:S01]  /*c660*/  IADD3 R0, PT, PT, R3, -R0, RZ ;  /* 0x8000000003007210 */ /* 0x000fe20007ffe0ff */
        /* <DEDUP_REMOVED lines=37> */
[----:B-1----:R-:W-:-:S03]  /*c8c0*/  ISETP.NE.AND P0, PT, R5, RZ, PT ;  /* 0x000000ff0500720c */ /* 0x002fc60003f05270 */
[----:B------:R-:W-:Y:S01]  /*c8d0*/  STS [R4+0x3000], R33 ;  /* 0x0030002104007388 */ /* 0x000fe20000000800 */
[----:B------:R-:W-:-:S03]  /*c8e0*/  ISETP.NE.AND P2, PT, R55, -0x1, PT ;  /* 0xffffffff3700780c */ /* 0x000fc60003f45270 */
[----:B------:R-:W-:Y:S04]  /*c8f0*/  STS [R4+0x3200], R32 ;  /* 0x0032002004007388 */ /* 0x000fe80000000800 */
[----:B------:R-:W-:Y:S04]  /*c900*/  STS [R3+0x3010], R29 ;  /* 0x0030101d03007388 */ /* 0x000fe80000000800 */
[----:B------:R-:W-:Y:S01]  /*c910*/  STS [R3+0x3210], R28 ;  /* 0x0032101c03007388 */ /* 0x000fe20000000800 */
[----:B------:R-:W-:Y:S01]  /*c920*/  F2FP.BF16.F32.PACK_AB R19, R19, R116 ;  /* 0x000000741313723e */ /* 0x000fe200000010ff */
[----:B--2---:R-:W1:Y:S02]  /*c930*/  @!P2 LDC.64 R6, c[0x0][0x400] ;  /* 0x00010000ff06ab82 */ /* 0x004e640000000a00 */
[----:B------:R-:W-:Y:S04]  /*c940*/  STS [R2+0x2020], R27 ;  /* 0x0020201b02007388 */ /* 0x000fe80000000800 */
        /* <DEDUP_REMOVED lines=13> */
[----:B------:R2:W-:Y:S01]  /*ca20*/  STS [R4+0x4200], R18 ;  /* 0x0042001204007388 */ /* 0x0005e20000000800 */
        /* <DEDUP_REMOVED lines=9> */
[----:B------:R-:W-:Y:S02]  /*cac0*/  F2FP.BF16.F32.PACK_AB R48, R48, R140 ;  /* 0x0000008c3030723e */ /* 0x000fe400000010ff */
[----:B------:R-:W-:Y:S01]  /*cad0*/  F2FP.BF16.F32.PACK_AB R47, R47, R142 ;  /* 0x0000008e2f2f723e */ /* 0x000fe200000010ff */
[----:B------:R-:W-:Y:S04]  /*cae0*/  STS [R4+0x5000], R17 ;  /* 0x0050001104007388 */ /* 0x000fe80000000800 */
[----:B------:R1:W-:Y:S01]  /*caf0*/  STS [R4+0x5200], R16 ;  /* 0x0052001004007388 */ /* 0x0003e20000000800 */
[----:B--2---:R-:W2:Y:S03]  /*cb00*/  S2R R18, SR_CTAID.Y ;  /* 0x0000000000127919 */ /* 0x004ea60000002600 */
[----:B------:R-:W-:Y:S01]  /*cb10*/  STS [R3+0x5010], R13 ;  /* 0x0050100d03007388 */ /* 0x000fe20000000800 */
[----:B---3--:R-:W3:Y:S03]  /*cb20*/  LDC R19, c[0x0][0x434] ;  /* 0x00010d00ff137b82 */ /* 0x008ee60000000800 */
[----:B------:R2:W-:Y:S04]  /*cb30*/  STS [R3+0x5210], R12 ;  /* 0x0052100c03007388 */ /* 0x0005e80000000800 */
[----:B------:R-:W-:Y:S01]  /*cb40*/  STS [R2+0x4020], R11 ;  /* 0x0040200b02007388 */ /* 0x000fe20000000800 */
[----:B----4-:R-:W4:Y:S03]  /*cb50*/  @P5 LDC R14, c[0x0][0x458] ;  /* 0x00011600ff0e5b82 */ /* 0x010f260000000800 */
[----:B------:R3:W-:Y:S05]  /*cb60*/  STS [R2+0x4220], R10 ;  /* 0x0042200a02007388 */ /* 0x0007ea0000000800 */
[----:B-1----:R-:W1:Y:S01]  /*cb70*/  LDC R4, c[0x0][0x434] ;  /* 0x00010d00ff047b82 */ /* 0x002e620000000800 */
[----:B------:R-:W-:Y:S04]  /*cb80*/  STS [R0+0x4030], R9 ;  /* 0x0040300900007388 */ /* 0x000fe80000000800 */
[----:B------:R-:W-:Y:S03]  /*cb90*/  STS [R0+0x4230], R8 ;  /* 0x0042300800007388 */ /* 0x000fe60000000800 */
[----:B------:R-:W4:Y:S01]  /*cba0*/  LDC.U8 R16, c[0x0][0x548] ;  /* 0x00015200ff107b82 */ /* 0x000f220000000000 */
[----:B------:R-:W-:Y:S04]  /*cbb0*/  STS [R2+0x5020], R50 ;  /* 0x0050203202007388 */ /* 0x000fe80000000800 */
[----:B------:R-:W-:Y:S03]  /*cbc0*/  STS [R2+0x5220], R49 ;  /* 0x0052203102007388 */ /* 0x000fe60000000800 */
[----:B--2---:R-:W1:Y:S01]  /*cbd0*/  @P0 LDC R3, c[0x0][0x430] ;  /* 0x00010c00ff030b82 */ /* 0x004e620000000800 */
[----:B------:R-:W-:Y:S04]  /*cbe0*/  STS [R0+0x5030], R48 ;  /* 0x0050303000007388 */ /* 0x000fe80000000800 */
[----:B------:R2:W-:Y:S03]  /*cbf0*/  STS [R0+0x5230], R47 ;  /* 0x0052302f00007388 */ /* 0x0005e60000000800 */
[----:B------:R-:W4:Y:S01]  /*cc00*/  @P2 LDC.64 R12, c[0x0][0x408] ;  /* 0x00010200ff0c2b82 */ /* 0x000f220000000a00 */
[----:B------:R-:W1:Y:S01]  /*cc10*/  S2R R30, SR_CTAID.X ;  /* 0x00000000001e7919 */ /* 0x000e620000002500 */
[----:B------:R-:W1:Y:S06]  /*cc20*/  S2R R29, SR_CTAID.Z ;  /* 0x00000000001d7919 */ /* 0x000e6c0000002700 */
[----:B---3--:R-:W3:Y:S01]  /*cc30*/  @P6 LDC R10, c[0x0][0x458] ;  /* 0x00011600ff0a6b82 */ /* 0x008ee20000000800 */
[----:B------:R1:W1:Y:S07]  /*cc40*/  @P6 MUFU.LG2 R11, R51 ;  /* 0x00000033000b6308 */ /* 0x00026e0000000c00 */
[----:B--2---:R-:W2:Y:S01]  /*cc50*/  @P0 LDC R0, c[0x0][0x430] ;  /* 0x00010c00ff000b82 */ /* 0x004ea20000000800 */
[----:B------:R2:W2:Y:S08]  /*cc60*/  @P5 MUFU.LG2 R5, R52 ;  /* 0x0000003400055308 */ /* 0x0004b00000000c00 */
[----:B------:R2:W2:Y:S01]  /*cc70*/  @P4 MUFU.LG2 R15, R53 ;  /* 0x00000035000f4308 */ /* 0x0004a20000000c00 */
[----:B-1----:R-:W-:Y:S01]  /*cc80*/  @P0 IMAD R4, R3, R19, RZ ;  /* 0x0000001303040224 */ /* 0x002fe200078e02ff */
[----:B----4-:R-:W-:Y:S01]  /*cc90*/  ISETP.NE.AND P1, PT, R16, RZ, !P0 ;  /* 0x000000ff1000720c */ /* 0x010fe20004725270 */
[----:B------:R-:W-:Y:S01]  /*cca0*/  @!P2 IMAD.WIDE.U32 R8, R18, R6, RZ ;  /* 0x000000061208a225 */ /* 0x000fe200078e00ff */
[----:B------:R-:W-:Y:S01]  /*ccb0*/  @P0 MOV R3, 0x1 ;  /* 0x0000000100030802 */ /* 0x000fe20000000f00 */
[----:B------:R-:W-:Y:S10]  /*ccc0*/  @P0 BRA `(.L_x_487) ;  /* 0x0000000000200947 */ /* 0x000ff40003800000 */
[----:B------:R-:W-:Y:S01]  /*ccd0*/  ISETP.NE.AND P0, PT, R16, RZ, PT ;  /* 0x000000ff1000720c */ /* 0x000fe20003f05270 */
[----:B------:R-:W1:-:S12]  /*cce0*/  LDC R2, c[0x0][0x3e0] ;  /* 0x0000f800ff027b82 */ /* 0x000e580000000800 */
[----:B------:R-:W1:Y:S01]  /*ccf0*/  @P0 LDC R3, c[0x0][0x454] ;  /* 0x00011500ff030b82 */ /* 0x000e620000000800 */
[----:B--2---:R-:W-:Y:S02]  /*cd00*/  @P0 MOV R0, 0x1 ;  /* 0x0000000100000802 */ /* 0x004fe40000000f00 */
[----:B------:R-:W-:-:S05]  /*cd10*/  @!P0 MOV R0, 0x1 ;  /* 0x0000000100008802 */ /* 0x000fca0000000f00 */
[----:B------:R-:W4:Y:S01]  /*cd20*/  @P0 LDC R4, c[0x0][0x454] ;  /* 0x00011500ff040b82 */ /* 0x000f220000000800 */
[-C--:B-1----:R-:W-:Y:S02]  /*cd30*/  @P0 IMAD R3, R3, R2.reuse, RZ ;  /* 0x0000000203030224 */ /* 0x082fe400078e02ff */
[----:B------:R-:W-:-:S07]  /*cd40*/  @!P0 IMAD R3, R19, R2, RZ ;  /* 0x0000000213038224 */ /* 0x000fce00078e02ff */
.L_x_487:
[----:B------:R-:W-:Y:S01]  /*cd50*/  BAR.SYNC.DEFER_BLOCKING 0x0 ;  /* 0x0000000000007b1d */ /* 0x000fe20000010000 */
[C---:B------:R-:W-:Y:S01]  /*cd60*/  ISETP.NE.AND P0, PT, R55.reuse, -0x1, PT ;  /* 0xffffffff3700780c */ /* 0x040fe20003f05270 */
[----:B------:R-:W-:-:S04]  /*cd70*/  @P2 IMAD.WIDE.U32 R24, R55, R12, RZ ;  /* 0x0000000c37182225 */ /* 0x000fc800078e00ff */
[----:B------:R-:W-:Y:S02]  /*cd80*/  @P6 FMUL.FTZ R2, R11, 0.69314718246459960938 ;  /* 0x3f3172180b026820 */ /* 0x000fe40000410000 */
[----:B------:R-:W1:Y:S01]  /*cd90*/  @P3 LDC R16, c[0x0][0x458] ;  /* 0x00011600ff103b82 */ /* 0x000e620000000800 */
[----:B------:R-:W-:Y:S01]  /*cda0*/  @!P2 IMAD R28, R18, R7, R9 ;  /* 0x00000007121ca224 */ /* 0x000fe200078e0209 */
[----:B------:R-:W-:Y:S01]  /*cdb0*/  MOV R27, 0x7f800000 ;  /* 0x7f800000001b7802 */ /* 0x000fe20000000f00 */
[----:B------:R-:W2:Y:S01]  /*cdc0*/  @P3 MUFU.LG2 R9, R54 ;  /* 0x0000003600093308 */ /* 0x000ea20000000c00 */
[----:B------:R-:W-:Y:S01]  /*cdd0*/  @P2 IMAD R28, R55, R13, R25 ;  /* 0x0000000d371c2224 */ /* 0x000fe200078e0219 */
[----:B------:R1:W5:Y:S01]  /*cde0*/  LDL R31, [R1+0x64] ;  /* 0x00006400011f7983 */ /* 0x0003620000100800 */
[----:B---3--:R-:W-:Y:S01]  /*cdf0*/  @P6 FFMA.FTZ R27, R148, R10, R2 ;  /* 0x0000000a941b6223 */ /* 0x008fe20000010002 */
[----:B----4-:R-:W-:Y:S01]  /*ce00*/  IMAD R2, R29, R4, RZ ;  /* 0x000000041d027224 */ /* 0x010fe200078e02ff */
[----:B------:R-:W3:Y:S01]  /*ce10*/  @P4 LDC R17, c[0x0][0x458] ;  /* 0x00011600ff114b82 */ /* 0x000ee20000000800 */
[----:B------:R-:W-:-:S02]  /*ce20*/  @!P0 IMAD R55, R18, R19, RZ ;  /* 0x0000001312378224 */ /* 0x000fc400078e02ff */
[----:B--2---:R-:W-:Y:S01]  /*ce30*/  @P5 FMUL.FTZ R5, R5, 0.69314718246459960938 ;  /* 0x3f31721805055820 */ /* 0x004fe20000410000 */
[----:B------:R-:W-:Y:S01]  /*ce40*/  @!P1 IMAD R2, R18, R3, R2 ;  /* 0x0000000312029224 */ /* 0x000fe200078e0202 */
[----:B------:R-:W-:Y:S01]  /*ce50*/  MOV R26, 0x7f800000 ;  /* 0x7f800000001a7802 */ /* 0x000fe20000000f00 */
[----:B------:R-:W-:Y:S01]  /*ce60*/  IMAD R3, R30, R0, RZ ;  /* 0x000000001e037224 */ /* 0x000fe200078e02ff */
[----:B------:R2:W-:Y:S01]  /*ce70*/  @!P0 STL [R1+0x60], R55 ;  /* 0x0000603701008387 */ /* 0x0005e20000100800 */
[----:B------:R-:W-:Y:S01]  /*ce80*/  LOP3.LUT P0, RZ, R218, 0x3, RZ, 0xc0, !PT ;  /* 0x00000003daff7812 */ /* 0x000fe2000780c0ff */
[----:B------:R-:W-:Y:S01]  /*ce90*/  @P5 FFMA.FTZ R26, R147, R14, R5 ;  /* 0x0000000e931a5223 */ /* 0x000fe20000010005 */
[----:B------:R-:W-:Y:S01]  /*cea0*/  SHF.R.S32.HI R4, RZ, 0x1f, R55 ;  /* 0x0000001fff047819 */ /* 0x000fe20000011437 */
[----:B------:R2:W4:Y:S01]  /*ceb0*/  LDS.128 R32, [R219+0x1800] ;  /* 0x00180000db207984 */ /* 0x0005220000000c00 */
[----:B------:R-:W-:Y:S01]  /*cec0*/  SEL R7, R55, RZ, P1 ;  /* 0x000000ff37077207 */ /* 0x000fe20000800000 */
[----:B------:R-:W-:Y:S01]  /*ced0*/  @P4 FMUL.FTZ R6, R15, 0.69314718246459960938 ;  /* 0x3f3172180f064820 */ /* 0x000fe20000410000 */
[----:B------:R-:W-:Y:S01]  /*cee0*/  SHF.L.U32 R3, R3, 0x7, RZ ;  /* 0x0000000703037819 */ /* 0x000fe200000006ff */
[----:B------:R-:W-:Y:S01]  /*cef0*/  @P3 FMUL.FTZ R5, R9, 0.69314718246459960938 ;  /* 0x3f31721809053820 */ /* 0x000fe20000410000 */
[----:B------:R-:W-:Y:S01]  /*cf00*/  SEL R4, R4, RZ, P1 ;  /* 0x000000ff04047207 */ /* 0x000fe20000800000 */
[----:B------:R-:W-:Y:S01]  /*cf10*/  BSSY.RECONVERGENT B0, `(.L_x_488) ;  /* 0x0000031000007945 */ /* 0x000fe20003800200 */
[----:B------:R-:W-:-:S02]  /*cf20*/  IADD3 R7, P5, P1, R3, R7, R2 ;  /* 0x0000000703077210 */ /* 0x000fc400079be002 */
[----:B------:R-:W-:Y:S02]  /*cf30*/  SHF.R.S32.HI R2, RZ, 0x1f, R2 ;  /* 0x0000001fff027819 */ /* 0x000fe40000011402 */
[----:B------:R-:W-:Y:S02]  /*cf40*/  SHF.R.S32.HI R3, RZ, 0x1f, R3 ;  /* 0x0000001fff037819 */ /* 0x000fe40000011403 */
[----:B------:R-:W-:Y:S01]  /*cf50*/  MOV R22, 0x7f800000 ;  /* 0x7f80000000167802 */ /* 0x000fe20000000f00 */
[----:B-1----:R-:W-:Y:S01]  /*cf60*/  @P3 FFMA.FTZ R22, R145, R16, R5 ;  /* 0x0000001091163223 */ /* 0x002fe20000010005 */
[----:B------:R-:W-:Y:S01]  /*cf70*/  MOV R23, 0x7f800000 ;  /* 0x7f80000000177802 */ /* 0x000fe20000000f00 */
[----:B---3--:R-:W-:Y:S01]  /*cf80*/  @P4 FFMA.FTZ R23, R146, R17, R6 ;  /* 0x0000001192174223 */ /* 0x008fe20000010006 */
[----:B------:R-:W-:Y:S02]  /*cf90*/  IADD3.X R3, PT, PT, R3, R4, R2, P5, P1 ;  /* 0x0000000403037210 */ /* 0x000fe40002fe2402 */
[----:B------:R-:W-:-:S02]  /*cfa0*/  @!P2 MOV R16, R8 ;  /* 0x000000080010a202 */ /* 0x000fc40000000f00 */
[----:B------:R-:W-:Y:S01]  /*cfb0*/  SHF.R.U32.HI R2, RZ, 0x2, R218 ;  /* 0x00000002ff027819 */ /* 0x000fe200000116da */
[----:B--2-4-:R-:W-:Y:S06]  /*cfc0*/  @P0 BRA `(.L_x_489) ;  /* 0x0000000000940947 */ /* 0x014fec0003800000 */
        /* <DEDUP_REMOVED lines=18> */
[----:B------:R-:W3:Y:S01]  /*d0f0*/  @!P4 LDC.64 R18, c[0x0][0x420] ;  /* 0x00010800ff12cb82 */ /* 0x000ee20000000a00 */
[----:B------:R-:W-:-:S07]  /*d100*/  @!P5 LEA.HI.X.SX32 R6, R6, R3, 0x1, P0 ;  /* 0x000000030606d211 */ /* 0x000fce00000f0eff */
[----:B------:R-:W4:Y:S01]  /*d110*/  @!P3 LDC.64 R20, c[0x0][0x420] ;  /* 0x00010800ff14bb82 */ /* 0x000f220000000a00 */
[----:B-1----:R-:W-:-:S04]  /*d120*/  @!P6 LEA R10, P1, R5, R10, 0x2 ;  /* 0x0000000a050ae211 */ /* 0x002fc800078210ff */
[----:B------:R-:W-:Y:S02]  /*d130*/  @!P6 LEA.HI.X R11, R5, R11, R8, 0x2, P1 ;  /* 0x0000000b050be211 */ /* 0x000fe400008f1408 */
[----:B------:R-:W-:Y:S02]  /*d140*/  @!P4 IADD3 R0, P1, PT, R12, R7, RZ ;  /* 0x000000070c00c210 */ /* 0x000fe40007f3e0ff */
[C---:B--2---:R-:W-:Y:S01]  /*d150*/  @!P5 LEA R8, P0, R4.reuse, R14, 0x2 ;  /* 0x0000000e0408d211 */ /* 0x044fe200078010ff */
[----:B------:R1:W-:Y:S03]  /*d160*/  @!P6 STG.E desc[UR16][R10.64], R27 ;  /* 0x0000001b0a00e986 */ /* 0x0003e6000c101910 */
[----:B------:R-:W-:Y:S02]  /*d170*/  @!P5 LEA.HI.X R9, R4, R15, R6, 0x2, P0 ;  /* 0x0000000f0409d211 */ /* 0x000fe400000f1406 */
[----:B------:R-:W-:-:S02]  /*d180*/  @!P4 LEA.HI.X.SX32 R4, R12, R3, 0x1, P1 ;  /* 0x000000030c04c211 */ /* 0x000fc400008f0eff */
[C---:B------:R-:W-:Y:S01]  /*d190*/  @!P3 IADD3 R5, P0, PT, R13.reuse, R7, RZ ;  /* 0x000000070d05b210 */ /* 0x040fe20007f1e0ff */
[----:B------:R1:W-:Y:S01]  /*d1a0*/  @!P5 STG.E desc[UR16][R8.64], R26 ;  /* 0x0000001a0800d986 */ /* 0x0003e2000c101910 */
[C---:B---3--:R-:W-:Y:S02]  /*d1b0*/  @!P4 LEA R6, P1, R0.reuse, R18, 0x2 ;  /* 0x000000120006c211 */ /* 0x048fe400078210ff */
[----:B------:R-:W-:Y:S02]  /*d1c0*/  @!P3 LEA.HI.X.SX32 R13, R13, R3, 0x1, P0 ;  /* 0x000000030d0db211 */ /* 0x000fe400000f0eff */
[----:B------:R-:W-:Y:S02]  /*d1d0*/  @!P4 LEA.HI.X R7, R0, R19, R4, 0x2, P1 ;  /* 0x000000130007c211 */ /* 0x000fe400008f1404 */
[----:B----4-:R-:W-:-:S03]  /*d1e0*/  @!P3 LEA R4, P0, R5, R20, 0x2 ;  /* 0x000000140504b211 */ /* 0x010fc600078010ff */
[----:B------:R1:W-:Y:S01]  /*d1f0*/  @!P4 STG.E desc[UR16][R6.64], R23 ;  /* 0x000000170600c986 */ /* 0x0003e2000c101910 */
[----:B------:R-:W-:-:S05]  /*d200*/  @!P3 LEA.HI.X R5, R5, R21, R13, 0x2, P0 ;  /* 0x000000150505b211 */ /* 0x000fca00000f140d */
[----:B------:R1:W-:Y:S04]  /*d210*/  @!P3 STG.E desc[UR16][R4.64], R22 ;  /* 0x000000160400b986 */ /* 0x0003e8000c101910 */
.L_x_489:
[----:B------:R-:W-:Y:S05]  /*d220*/  BSYNC.RECONVERGENT B0 ;  /* 0x0000000000007941 */ /* 0x000fea0003800200 */
.L_x_488:
[----:B-1----:R1:W5:Y:S04]  /*d230*/  LDL R27, [R1+0x20] ;  /* 0x00002000011b7983 */ /* 0x0023680000100800 */
[----:B------:R1:W5:Y:S01]  /*d240*/  LDL R26, [R1+0x40] ;  /* 0x00004000011a7983 */ /* 0x0003620000100800 */
[----:B------:R-:W-:Y:S01]  /*d250*/  @P2 IMAD.MOV.U32 R16, RZ, RZ, R24 ;  /* 0x000000ffff102224 */ /* 0x000fe200078e0018 */
[----:B------:R-:W2:Y:S01]  /*d260*/  LDCU.64 UR4, c[0x0][0x410] ;  /* 0x00008200ff0477ac */ /* 0x000ea20008000a00 */
[CC--:B-----5:R-:W-:Y:S01]  /*d270*/  ISETP.GE.AND P3, PT, R2.reuse, R31.reuse, PT ;  /* 0x0000001f0200720c */ /* 0x0e0fe20003f66270 */
[----:B------:R1:W3:Y:S01]  /*d280*/  LDS.128 R20, [R219] ;  /* 0x00000000db147984 */ /* 0x0002e20000000c00 */
[C---:B------:R-:W-:Y:S01]  /*d290*/  IADD3 R3, PT, PT, R2.reuse, 0x40, RZ ;  /* 0x0000004002037810 */ /* 0x040fe20007ffe0ff */
[----:B------:R-:W-:Y:S01]  /*d2a0*/  VIADD R6, R2, 0x20 ;  /* 0x0000002002067836 */ /* 0x000fe20000000000 */
[----:B------:R-:W-:Y:S01]  /*d2b0*/  IADD3 R4, P0, PT, R226, R16, RZ ;  /* 0x00000010e2047210 */ /* 0x000fe20007f1e0ff */
[----:B------:R1:W4:Y:S01]  /*d2c0*/  LDS.128 R12, [R219+0x4000] ;  /* 0x00400000db0c7984 */ /* 0x0003220000000c00 */
[----:B------:R-:W-:Y:S01]  /*d2d0*/  VIADD R0, R2, 0x60 ;  /* 0x0000006002007836 */ /* 0x000fe20000000000 */
[-C--:B------:R-:W-:Y:S01]  /*d2e0*/  ISETP.GE.AND P1, PT, R3, R31.reuse, PT ;  /* 0x0000001f0300720c */ /* 0x080fe20003f26270 */
[----:B------:R-:W-:Y:S01]  /*d2f0*/  IMAD.MOV.U32 R3, RZ, RZ, RZ ;  /* 0x000000ffff037224 */ /* 0x000fe200078e00ff */
[----:B------:R1:W1:Y:S01]  /*d300*/  LDS.128 R16, [R219+0x2000] ;  /* 0x00200000db107984 */ /* 0x0002620000000c00 */
[----:B------:R-:W-:Y:S01]  /*d310*/  IADD3.X R5, PT, PT, RZ, R28, RZ, P0, !PT ;  /* 0x0000001cff057210 */ /* 0x000fe200007fe4ff */
[----:B------:R-:W-:Y:S01]  /*d320*/  BSSY.RECONVERGENT B0, `(.L_x_490) ;  /* 0x0000017000007945 */ /* 0x000fe20003800200 */
[-C--:B------:R-:W-:Y:S01]  /*d330*/  ISETP.GE.AND P2, PT, R6, R31.reuse, PT ;  /* 0x0000001f0600720c */ /* 0x080fe20003f46270 */
[----:B------:R-:W-:Y:S01]  /*d340*/  IMAD.WIDE.U32 R2, R30, 0x80, R2 ;  /* 0x000000801e027825 */ /* 0x000fe200078e0002 */
[----:B------:R-:W-:-:S03]  /*d350*/  ISETP.GE.AND P0, PT, R0, R31, PT ;  /* 0x0000001f0000720c */ /* 0x000fc60003f06270 */
[----:B--2---:R-:W-:-:S04]  /*d360*/  IMAD.WIDE.U32 R10, R29, UR4, R4 ;  /* 0x000000041d0a7c25 */ /* 0x004fc8000f8e0004 */
[----:B------:R-:W-:Y:S01]  /*d370*/  IMAD R9, R29, UR5, R11 ;  /* 0x000000051d097c24 */ /* 0x000fe2000f8e020b */
[----:B------:R-:W-:Y:S06]  /*d380*/  @P3 BRA `(.L_x_491) ;  /* 0x0000000000403947 */ /* 0x000fec0003800000 */
[----:B------:R-:W2:Y:S01]  /*d390*/  LDCU.64 UR6, c[0x0][0x408] ;  /* 0x00008100ff0677ac */ /* 0x000ea20008000a00 */
[----:B------:R-:W-:Y:S01]  /*d3a0*/  IMAD.MOV.U32 R8, RZ, RZ, R10 ;  /* 0x000000ffff087224 */ /* 0x000fe200078e000a */
[----:B------:R-:W5:Y:S01]  /*d3b0*/  LDCU UR8, c[0x0][0x440] ;  /* 0x00008800ff0877ac */ /* 0x000f620008000800 */
[----:B------:R-:W3:Y:S01]  /*d3c0*/  LDCU.64 UR4, c[0x0][0x3f0] ;  /* 0x00007e00ff0477ac */ /* 0x000ee20008000a00 */
[----:B--2---:R-:W-:Y:S02]  /*d3d0*/  IMAD R0, R3, UR6, RZ ;  /* 0x0000000603007c24 */ /* 0x004fe4000f8e02ff */
        /* <DEDUP_REMOVED lines=8> */
[----:B------:R2:W-:Y:S04]  /*d460*/  @!P5 STG.E.128 desc[UR16][R4.64], R20 ;  /* 0x000000140400d986 */ /* 0x0005e8000c101d10 */
[----:B-1----:R2:W-:Y:S04]  /*d470*/  @!P4 STG.E.128 desc[UR16][R4.64+0x40], R16 ;  /* 0x000040100400c986 */ /* 0x0025e8000c101d10 */
[----:B----4-:R2:W-:Y:S02]  /*d480*/  @!P3 STG.E.128 desc[UR16][R4.64+0x80], R12 ;  /* 0x0000800c0400b986 */ /* 0x0105e4000c101d10 */
.L_x_491:
[----:B------:R-:W-:Y:S05]  /*d490*/  BSYNC.RECONVERGENT B0 ;  /* 0x0000000000007941 */ /* 0x000fea0003800200 */
.L_x_490:
[----:B--23--:R2:W3:Y:S01]  /*d4a0*/  LDS.128 R20, [R219+0x800] ;  /* 0x00080000db147984 */ /* 0x00c4e20000000c00 */
[----:B------:R-:W-:Y:S03]  /*d4b0*/  BSSY.RECONVERGENT B0, `(.L_x_492) ;  /* 0x0000017000007945 */ /* 0x000fe60003800200 */
[----:B-1----:R2:W1:Y:S04]  /*d4c0*/  LDS.128 R16, [R219+0x2800] ;  /* 0x00280000db107984 */ /* 0x0024680000000c00 */
[----:B----4-:R2:W4:Y:S01]  /*d4d0*/  LDS.128 R12, [R219+0x4800] ;  /* 0x00480000db0c7984 */ /* 0x0105220000000c00 */
[----:B------:R-:W-:Y:S05]  /*d4e0*/  @P2 BRA `(.L_x_493) ;  /* 0x00000000004c2947 */ /* 0x000fea0003800000 */
[----:B------:R-:W5:Y:S01]  /*d4f0*/  LDCU.64 UR6, c[0x0][0x408] ;  /* 0x00008100ff0677ac */ /* 0x000f620008000a00 */
[----:B------:R-:W-:Y:S01]  /*d500*/  IADD3 R0, P2, PT, R2, 0x20, RZ ;  /* 0x0000002002007810 */ /* 0x000fe20007f5e0ff */
[----:B------:R-:W-:Y:S01]  /*d510*/  IMAD.MOV.U32 R6, RZ, RZ, R10 ;  /* 0x000000ffff067224 */ /* 0x000fe200078e000a */
[----:B------:R-:W-:Y:S01]  /*d520*/  MOV R7, R9 ;  /* 0x0000000900077202 */ /* 0x000fe20000000f00 */
[----:B------:R-:W2:Y:S02]  /*d530*/  LDCU UR8, c[0x0][0x440] ;  /* 0x00008800ff0877ac */ /* 0x000ea40008000800 */
        /* <DEDUP_REMOVED lines=14> */
.L_x_493:
[----:B------:R-:W-:Y:S05]  /*d620*/  BSYNC.RECONVERGENT B0 ;  /* 0x0000000000007941 */ /* 0x000fea0003800200 */
.L_x_492:
        /* <DEDUP_REMOVED lines=24> */
.L_x_495:
[----:B------:R-:W-:Y:S05]  /*d7b0*/  BSYNC.RECONVERGENT B0 ;  /* 0x0000000000007941 */ /* 0x000fea0003800200 */
.L_x_494:
[----:B-12---:R1:W2:Y:S01]  /*d7c0*/  LDS.128 R16, [R219+0x3800] ;  /* 0x00380000db107984 */ /* 0x0062a20000000c00 */
[----:B------:R-:W-:Y:S05]  /*d7d0*/  @P0 EXIT ;  /* 0x000000000000094d */ /* 0x000fea0003800000 */
[----:B------:R-:W5:Y:S01]  /*d7e0*/  LDCU.64 UR6, c[0x0][0x408] ;  /* 0x00008100ff0677ac */ /* 0x000f620008000a00 */
[----:B----4-:R4:W1:Y:S01]  /*d7f0*/  LDS.128 R12, [R219+0x5800] ;  /* 0x00580000db0c7984 */ /* 0x0108620000000c00 */
[----:B------:R-:W-:Y:S01]  /*d800*/  IADD3 R0, P0, PT, R2, 0x60, RZ ;  /* 0x0000006002007810 */ /* 0x000fe20007f1e0ff */
[----:B------:R-:W3:Y:S04]  /*d810*/  LDCU UR8, c[0x0][0x440] ;  /* 0x00008800ff0877ac */ /* 0x000ee80008000800 */
[----:B------:R-:W-:Y:S01]  /*d820*/  IMAD.X R2, RZ, RZ, R3, P0 ;  /* 0x000000ffff027224 */ /* 0x000fe200000e0603 */
[----:B------:R-:W4:Y:S01]  /*d830*/  LDCU.64 UR4, c[0x0][0x3f0] ;  /* 0x00007e00ff0477ac */ /* 0x000f220008000a00 */
[----:B------:R-:W-:Y:S02]  /*d840*/  MOV R3, R9 ;  /* 0x0000000900037202 */ /* 0x000fe40000000f00 */
[----:B-----5:R-:W-:-:S02]  /*d850*/  IMAD R6, R2, UR6, RZ ;  /* 0x0000000602067c24 */ /* 0x020fc4000f8e02ff */
[----:B------:R-:W-:Y:S01]  /*d860*/  IMAD.MOV.U32 R2, RZ, RZ, R10 ;  /* 0x000000ffff027224 */ /* 0x000fe200078e000a */
[----:B---3--:R-:W-:-:S03]  /*d870*/  ISETP.GE.AND P2, PT, R226, UR8, PT ;  /* 0x00000008e2007c0c */ /* 0x008fc6000bf46270 */
[----:B------:R-:W-:Y:S01]  /*d880*/  IMAD.WIDE.U32 R4, R0, UR6, R2 ;  /* 0x0000000600047c25 */ /* 0x000fe2000f8e0002 */
[----:B------:R-:W-:Y:S02]  /*d890*/  ISETP.GE.AND P1, PT, R27, UR8, PT ;  /* 0x000000081b007c0c */ /* 0x000fe4000bf26270 */
[----:B------:R-:W-:Y:S01]  /*d8a0*/  ISETP.GE.AND P0, PT, R26, UR8, PT ;  /* 0x000000081a007c0c */ /* 0x000fe2000bf06270 */
[----:B------:R-:W-:Y:S01]  /*d8b0*/  IMAD R0, R0, UR7, R6 ;  /* 0x0000000700007c24 */ /* 0x000fe2000f8e0206 */
[----:B----4-:R-:W-:-:S03]  /*d8c0*/  LEA R2, P3, R4, UR4, 0x1 ;  /* 0x0000000404027c11 */ /* 0x010fc6000f8608ff */
[----:B------:R-:W-:-:S05]  /*d8d0*/  IMAD.IADD R0, R0, 0x1, R5 ;  /* 0x0000000100007824 */ /* 0x000fca00078e0205 */
[----:B------:R-:W-:-:S05]  /*d8e0*/  LEA.HI.X R3, R4, UR5, R0, 0x1, P3 ;  /* 0x0000000504037c11 */ /* 0x000fca00098f0c00 */
[----:B------:R3:W-:Y:S04]  /*d8f0*/  @!P2 STG.E.128 desc[UR16][R2.64], R32 ;  /* 0x000000200200a986 */ /* 0x0007e8000c101d10 */
[----:B--2---:R3:W-:Y:S01]  /*d900*/  @!P1 STG.E.128 desc[UR16][R2.64+0x40], R16 ;  /* 0x0000401002009986 */ /* 0x0047e2000c101d10 */
[----:B-1----:R-:W-:Y:S05]  /*d910*/  @P0 EXIT ;  /* 0x000000000000094d */ /* 0x002fea0003800000 */
[----:B------:R-:W-:Y:S01]  /*d920*/  STG.E.128 desc[UR16][R2.64+0x80], R12 ;  /* 0x0000800c02007986 */ /* 0x000fe2000c101d10 */
[----:B------:R-:W-:Y:S05]  /*d930*/  EXIT ;  /* 0x000000000000794d */ /* 0x000fea0003800000 */
.L_x_496:
        /* <DEDUP_REMOVED lines=12> */
.L_x_1356:


//--------------------- .text._ZN5flash16flash_fwd_kernelI23Flash_fwd_kernel_traitsILi96ELi128ELi64ELi4ELb0ELb0EN7cutlass10bfloat16_tE19Flash_kernel_traitsILi96ELi128ELi64ELi4ES3_EELb1ELb0ELb1ELb0ELb0ELb0ELb0ELb0EEEvNS_16Flash_fwd_paramsE --------------------------
	.section	.text._ZN5flash16flash_fwd_kernelI23Flash_fwd_kernel_traitsILi96ELi128ELi64ELi4ELb0ELb0EN7cutlass10bfloat16_tE19Flash_kernel_traitsILi96ELi128ELi64ELi4ES3_EELb1ELb0ELb1ELb0ELb0ELb0ELb0ELb0EEEvNS_16Flash_fwd_paramsE,"ax",@progbits
	.align	128
        .global         _ZN5flash16flash_fwd_kernelI23Flash_fwd_kernel_traitsILi96ELi128ELi64ELi4ELb0ELb0EN7cutlass10bfloat16_tE19Flash_kernel_traitsILi96ELi128ELi64ELi4ES3_EELb1ELb0ELb1ELb0ELb0ELb0ELb0ELb0EEEvNS_16Flash_fwd_paramsE
        .type           _ZN5flash16flash_fwd_kernelI23Flash_fwd_kernel_traitsILi96ELi128ELi64ELi4ELb0ELb0EN7cutlass10bfloat16_tE19Flash_kernel_traitsILi96ELi128ELi64ELi4ES3_EELb1ELb0ELb1ELb0ELb0ELb0ELb0ELb0EEEvNS_16Flash_fwd_paramsE,@function
        .size           _ZN5flash16flash_fwd_kernelI23Flash_fwd_kernel_traitsILi96ELi128ELi64ELi4ELb0ELb0EN7cutlass10bfloat16_tE19Flash_kernel_traitsILi96ELi128ELi64ELi4ES3_EELb1ELb0ELb1ELb0ELb0ELb0ELb0ELb0EEEvNS_16Flash_fwd_paramsE,(.L_x_1357 - _ZN5flash16flash_fwd_kernelI23Flash_fwd_kernel_traitsILi96ELi128ELi64ELi4ELb0ELb0EN7cutlass10bfloat16_tE19Flash_kernel_traitsILi96ELi128ELi64ELi4ES3_EELb1ELb0ELb1ELb0ELb0ELb0ELb0ELb0EEEvNS_16Flash_fwd_paramsE)
        .other          _ZN5flash16flash_fwd_kernelI23Flash_fwd_kernel_traitsILi96ELi128ELi64ELi4ELb0ELb0EN7cutlass10bfloat16_tE19Flash_kernel_traitsILi96ELi128ELi64ELi4ES3_EELb1ELb0ELb1ELb0ELb0ELb0ELb0ELb0EEEvNS_16Flash_fwd_paramsE,@"STO_CUDA_ENTRY STV_DEFAULT"
_ZN5flash16flash_fwd_kernelI23Flash_fwd_kernel_traitsILi96ELi128ELi64ELi4ELb0ELb0EN7cutlass10bfloat16_tE19Flash_kernel_traitsILi96ELi128ELi64ELi4ES3_EELb1ELb0ELb1ELb0ELb0ELb0ELb0ELb0EEEvNS_16Flash_fwd_paramsE:
.text._ZN5flash16flash_fwd_kernelI23Flash_fwd_kernel_traitsILi96ELi128ELi64ELi4ELb0ELb0EN7cutlass10bfloat16_tE19Flash_kernel_traitsILi96ELi128ELi64ELi4ES3_EELb1ELb0ELb1ELb0ELb0ELb0ELb0ELb0EEEvNS_16Flash_fwd_paramsE:
[----:B------:R-:W1:Y:S01]  /*0000*/  LDC R1, c[0x0][0x37c] ;  /* 0x0000df00ff017b82 */ /* 0x000e620000000800 */
[----:B------:R-:W2:Y:S07]  /*0010*/  LDCU.U8 UR4, c[0x0][0x524] ;  /* 0x0000a480ff0477ac */ /* 0x000eae0008000000 */
[----:B------:R-:W3:Y:S01]  /*0020*/  LDC R17, c[0x0][0x518] ;  /* 0x00014600ff117b82 */ /* 0x000ee20000000800 */
[----:B-1----:R-:W-:Y:S01]  /*0030*/  VIADD R1, R1, 0xffffff58 ;  /* 0xffffff5801017836 */ /* 0x002fe20000000000 */
[----:B------:R-:W1:Y:S06]  /*0040*/  LDCU.64 UR26, c[0x0][0x358] ;  /* 0x00006b00ff1a77ac */ /* 0x000e6c0008000a00 */
[----:B------:R-:W4:Y:S01]  /*0050*/  LDC R16, c[0x0][0x51c] ;  /* 0x00014700ff107b82 */ /* 0x000f220000000800 */
[----:B------:R-:W1:Y:S01]  /*0060*/  S2R R213, SR_TID.X ;  /* 0x0000000000d57919 */ /* 0x000e620000002100 */
[----:B------:R-:W1:Y:S01]  /*0070*/  LDCU.64 UR10, c[0x0][0x460] ;  /* 0x00008c00ff0a77ac */ /* 0x000e620008000a00 */
[----:B------:R-:W1:Y:S01]  /*0080*/  LDCU.64 UR8, c[0x0][0x470] ;  /* 0x00008e00ff0877ac */ /* 0x000e620008000a00 */
[----:B--2---:R-:W-:Y:S01]  /*0090*/  ISETP.NE.AND P1, PT, RZ, UR4, PT ;  /* 0x00000004ff007c0c */ /* 0x004fe2000bf25270 */
[----:B------:R-:W2:Y:S03]  /*00a0*/  LDCU.64 UR4, c[0x0][0x510] ;  /* 0x0000a200ff0477ac */ /* 0x000ea60008000a00 */
[----:B------:R-:W-:Y:S01]  /*00b0*/  S2UR UR14, SR_CTAID.X ;  /* 0x00000000000e79c3 */ /* 0x000fe20000002500 */
[----:B------:R-:W2:Y:S07]  /*00c0*/  LDCU.64 UR16, c[0x0][0x460] ;  /* 0x00008c00ff1077ac */ /* 0x000eae0008000a00 */
[----:B------:R-:W-:Y:S08]  /*00d0*/  S2UR UR24, SR_CTAID.Y ;  /* 0x00000000001879c3 */ /* 0x000ff00000002600 */
[----:B------:R-:W2:Y:S01]  /*00e0*/  S2UR UR23, SR_CTAID.Z ;  /* 0x00000000001779c3 */ /* 0x000ea20000002700 */
[----:B---3--:R-:W-:Y:S01]  /*00f0*/  @P1 IMAD.MOV.U32 R2, RZ, RZ, R17 ;  /* 0x000000ffff021224 */ /* 0x008fe200078e0011 */
[----:B------:R-:W3:Y:S01]  /*0100*/  LDCU.U8 UR12, c[0x0][0x532] ;  /* 0x0000a640ff0c77ac */ /* 0x000ee20008000000 */
[----:B----4-:R-:W-:Y:S01]  /*0110*/  @P1 IMAD.MOV.U32 R3, RZ, RZ, R16 ;  /* 0x000000ffff031224 */ /* 0x010fe200078e0010 */
[----:B------:R-:W4:Y:S04]  /*0120*/  LDCU.64 UR6, c[0x0][0x468] ;  /* 0x00008d00ff0677ac */ /* 0x000f280008000a00 */
[----:B------:R-:W4:Y:S01]  /*0130*/  @P1 LDC R0, c[0x0][0x520] ;  /* 0x00014800ff001b82 */ /* 0x000f220000000800 */
[----:B-1----:R-:W4:Y:S01]  /*0140*/  @P1 LDG.E.64 R2, desc[UR26][R2.64] ;  /* 0x0000001a02021981 */ /* 0x002f22000c1e1b00 */
[----:B--2---:R-:W-:-:S02]  /*0150*/  IMAD.U32 R226, RZ, RZ, UR4 ;  /* 0x00000004ffe27e24 */ /* 0x004fc4000f8e00ff */
[----:B------:R-:W-:-:S06]  /*0160*/  IMAD.U32 R227, RZ, RZ, UR5 ;  /* 0x00000005ffe37e24 */ /* 0x000fcc000f8e00ff */
[----:B------:R-:W2:Y:S01]  /*0170*/  @P1 LDG.E.64 R226, desc[UR26][R226.64] ;  /* 0x0000001ae2e21981 */ /* 0x000ea2000c1e1b00 */
[----:B------:R-:W-:Y:S01]  /*0180*/  UISETP.NE.U32.AND UP4, UPT, UR10, URZ, UPT ;  /* 0x000000ff0a00728c */ /* 0x000fe2000bf85070 */
[----:B------:R-:W-:Y:S01]  /*0190*/  ISETP.NE.U32.AND P4, PT, RZ, UR10, PT ;  /* 0x0000000aff007c0c */ /* 0x000fe2000bf85070 */
[----:B------:R-:W-:Y:S02]  /*01a0*/  UISETP.NE.U32.AND UP3, UPT, UR8, URZ, UPT ;  /* 0x000000ff0800728c */ /* 0x000fe4000bf65070 */
[----:B------:R-:W-:Y:S01]  /*01b0*/  UISETP.NE.AND.EX UP4, UPT, UR11, URZ, UPT, UP4 ;  /* 0x000000ff0b00728c */ /* 0x000fe2000bf85340 */
[----:B------:R-:W-:Y:S01]  /*01c0*/  ISETP.NE.AND.EX P4, PT, RZ, UR11, PT, P4 ;  /* 0x0000000bff007c0c */ /* 0x000fe2000bf85340 */
[----:B------:R-:W-:Y:S02]  /*01d0*/  ULOP3.LUT UR4, UR23, UR14, UR24, 0xfe, !UPT ;  /* 0x0000000e17047292 */ /* 0x000fe4000f8efe18 */
[----:B------:R-:W-:Y:S02]  /*01e0*/  UISETP.NE.AND.EX UP3, UPT, UR9, URZ, UPT, UP3 ;  /* 0x000000ff0900728c */ /* 0x000fe4000bf65330 */
[----:B------:R-:W-:Y:S01]  /*01f0*/  PLOP3.LUT P2, PT, PT, PT, UP4, 0x80, 0x8 ;  /* 0x000000000008781c */ /* 0x000fe20003f4f048 */
[----:B------:R-:W-:Y:S01]  /*0200*/  USHF.L.U32 UR11, UR24, 0x2, URZ ;  /* 0x00000002180b7899 */ /* 0x000fe200080006ff */
[----:B------:R-:W-:Y:S01]  /*0210*/  LOP3.LUT P3, RZ, R213, UR4, RZ, 0xfc, !PT ;  /* 0x00000004d5ff7c12 */ /* 0x000fe2000f86fcff */
[----:B------:R-:W-:-:S02]  /*0220*/  UIMAD.WIDE.U32 UR16, UR24, 0x4, UR16 ;  /* 0x00000004181078a5 */ /* 0x000fc4000f8e0010 */
[----:B---3--:R-:W-:Y:S02]  /*0230*/  UISETP.NE.AND UP5, UPT, UR12, URZ, UPT ;  /* 0x000000ff0c00728c */ /* 0x008fe4000bfa5270 */
[----:B------:R-:W1:Y:S01]  /*0240*/  LDCU.64 UR4, c[0x0][0x478] ;  /* 0x00008f00ff0477ac */ /* 0x000e620008000a00 */
[----:B----4-:R-:W-:Y:S02]  /*0250*/  UISETP.EQ.U32.AND UP2, UPT, UR6, URZ, UPT ;  /* 0x000000ff0600728c */ /* 0x010fe4000bf42070 */
[----:B------:R-:W-:-:S05]  /*0260*/  USHF.R.U32.HI UR10, URZ, 0x1e, UR24 ;  /* 0x0000001eff0a7899 */ /* 0x000fca0008011618 */
[----:B------:R-:W2:Y:S01]  /*0270*/  @!P3 LDC.64 R6, c[0x0][0x528] ;  /* 0x00014a00ff06bb82 */ /* 0x000ea20000000a00 */
[----:B------:R-:W-:Y:S02]  /*0280*/  @UP3 UIADD3 UR12, UP1, UPT, UR11, UR8, URZ ;  /* 0x000000080b0c3290 */ /* 0x000fe4000ff3e0ff */
[----:B------:R-:W-:Y:S02]  /*0290*/  UISETP.EQ.OR.EX UP2, UPT, UR7, URZ, !UP5, UP2 ;  /* 0x000000ff0700728c */ /* 0x000fe4000ef42720 */
[----:B------:R-:W-:Y:S02]  /*02a0*/  @UP3 UIADD3.X UR13, UPT, UPT, UR10, UR9, URZ, UP1, !UPT ;  /* 0x000000090a0d3290 */ /* 0x000fe40008ffe4ff */
[----:B------:R-:W-:Y:S02]  /*02b0*/  UIADD3 UR8, UP1, UPT, UR11, UR6, URZ ;  /* 0x000000060b087290 */ /* 0x000fe4000ff3e0ff */
[----:B-1----:R-:W-:Y:S02]  /*02c0*/  UISETP.NE.U32.AND UP0, UPT, UR4, URZ, UPT ;  /* 0x000000ff0400728c */ /* 0x002fe4000bf05070 */
[----:B------:R-:W-:-:S02]  /*02d0*/  UIADD3.X UR9, UPT, UPT, UR10, UR7, URZ, UP1, !UPT ;  /* 0x000000070a097290 */ /* 0x000fc40008ffe4ff */
[----:B------:R-:W-:-:S11]  /*02e0*/  UISETP.NE.AND.EX UP0, UPT, UR5, URZ, UPT, UP0 ;  /* 0x000000ff0500728c */ /* 0x000fd6000bf05300 */
[----:B------:R-:W-:-:S04]  /*02f0*/  @UP0 UIADD3 UR4, UP1, UPT, UR11, UR4, URZ ;  /* 0x000000040b040290 */ /* 0x000fc8000ff3e0ff */
[----:B------:R-:W-:Y:S01]  /*0300*/  @UP0 UIADD3.X UR5, UPT, UPT, UR10, UR5, URZ, UP1, !UPT ;  /* 0x000000050a050290 */ /* 0x000fe20008ffe4ff */
[----:B------:R-:W-:Y:S01]  /*0310*/  @P1 IADD3 R17, P0, PT, R2, R0, RZ ;  /* 0x0000000002111210 */ /* 0x000fe20007f1e0ff */
[----:B------:R-:W-:-:S03]  /*0320*/  IMAD.U32 R2, RZ, RZ, UR16 ;  /* 0x00000010ff027e24 */ /* 0x000fc6000f8e00ff */
[----:B------:R-:W-:Y:S01]  /*0330*/  @!P3 MOV R4, R17 ;  /* 0x000000110004b202 */ /* 0x000fe20000000f00 */
[----:B------:R-:W-:Y:S01]  /*0340*/  @P1 IMAD.X R16, RZ, RZ, R3, P0 ;  /* 0x000000ffff101224 */ /* 0x000fe200000e0603 */
[----:B------:R-:W-:Y:S01]  /*0350*/  PLOP3.LUT P1, PT, PT, PT, UP3, 0x80, 0x8 ;  /* 0x000000000008781c */ /* 0x000fe20003f2f038 */
[----:B------:R-:W-:Y:S02]  /*0360*/  IMAD.U32 R3, RZ, RZ, UR17 ;  /* 0x00000011ff037e24 */ /* 0x000fe4000f8e00ff */
[----:B------:R-:W-:Y:S01]  /*0370*/  @!P3 IMAD.MOV.U32 R5, RZ, RZ, R16 ;  /* 0x000000ffff05b224 */ /* 0x000fe200078e0010 */
[----:B--2---:R-:W-:Y:S04]  /*0380*/  @!P3 STG.E.64 desc[UR26][R6.64], R226 ;  /* 0x000000e20600b986 */ /* 0x004fe8000c101b1a */
[----:B------:R1:W-:Y:S01]  /*0390*/  @!P3 STG.E.64 desc[UR26][R6.64+0x8], R4 ;  /* 0x000008040600b986 */ /* 0x0003e2000c101b1a */
[----:B------:R-:W-:-:S03]  /*03a0*/  PLOP3.LUT P3, PT, PT, PT, UP2, 0x80, 0x8 ;  /* 0x000000000008781c */ /* 0x000fc60003f6f028 */
[----:B------:R-:W2:Y:S01]  /*03b0*/  @P4 LDG.E R8, desc[UR26][R2.64] ;  /* 0x0000001a02084981 */ /* 0x000ea2000c1e1900 */
[----:B------:R-:W-:-:S03]  /*03c0*/  PLOP3.LUT P0, PT, PT, PT, UP0, 0x80, 0x8 ;  /* 0x000000000008781c */ /* 0x000fc60003f0f008 */
[----:B-1----:R1:W3:Y:S01]  /*03d0*/  @P2 LDG.E R7, desc[UR26][R2.64+0x4] ;  /* 0x0000041a02072981 */ /* 0x0022e2000c1e1900 */
[----:B------:R-:W-:Y:S02]  /*03e0*/  IMAD.U32 R4, RZ, RZ, UR4 ;  /* 0x00000004ff047e24 */ /* 0x000fe4000f8e00ff */
[----:B------:R-:W-:Y:S01]  /*03f0*/  IMAD.U32 R5, RZ, RZ, UR5 ;  /* 0x00000005ff057e24 */ /* 0x000fe2000f8e00ff */
[----:B------:R-:W4:Y:S06]  /*0400*/  @!UP4 LDCU UR29, c[0x0][0x434] ;  /* 0x00008680ff1dc7ac */ /* 0x000f2c0008000800 */
[----:B------:R-:W5:Y:S01]  /*0410*/  @P0 LDG.E R4, desc[UR26][R4.64] ;  /* 0x0000001a04040981 */ /* 0x000f62000c1e1900 */
[----:B------:R-:W-:Y:S01]  /*0420*/  UMOV UR19, 0xffffffff ;  /* 0xffffffff00137882 */ /* 0x000fe20000000000 */
[----:B------:R-:W4:Y:S01]  /*0430*/  @!UP0 LDCU.64 UR4, c[0x0][0x488] ;  /* 0x00009100ff0487ac */ /* 0x000f220008000a00 */
[----:B-1----:R-:W-:-:S02]  /*0440*/  IMAD.U32 R2, RZ, RZ, UR12 ;  /* 0x0000000cff027e24 */ /* 0x002fc4000f8e00ff */
[----:B------:R-:W-:-:S05]  /*0450*/  IMAD.U32 R3, RZ, RZ, UR13 ;  /* 0x0000000dff037e24 */ /* 0x000fca000f8e00ff */
[----:B------:R1:W4:Y:S02]  /*0460*/  @P1 LDG.E R0, desc[UR26][R2.64] ;  /* 0x0000001a02001981 */ /* 0x000324000c1e1900 */
[----:B-1----:R-:W-:Y:S01]  /*0470*/  IMAD.U32 R2, RZ, RZ, UR8 ;  /* 0x00000008ff027e24 */ /* 0x002fe2000f8e00ff */
[----:B------:R-:W-:-:S05]  /*0480*/  MOV R3, UR9 ;  /* 0x0000000900037c02 */ /* 0x000fca0008000f00 */
[----:B------:R-:W4:Y:S01]  /*0490*/  @!P3 LDG.E R6, desc[UR26][R2.64] ;  /* 0x0000001a0206b981 */ /* 0x000f22000c1e1900 */
[----:B------:R-:W-:Y:S01]  /*04a0*/  UISETP.NE.U32.AND UP1, UPT, UR6, URZ, UPT ;  /* 0x000000ff0600728c */ /* 0x000fe2000bf25070 */
[----:B------:R-:W-:Y:S01]  /*04b0*/  UMOV UR13, 0xffffffff ;  /* 0xffffffff000d7882 */ /* 0x000fe20000000000 */
[----:B------:R-:W-:Y:S02]  /*04c0*/  USHF.L.U32 UR25, UR14, 0x7, URZ ;  /* 0x000000070e197899 */ /* 0x000fe400080006ff */
[----:B------:R-:W-:Y:S01]  /*04d0*/  UISETP.NE.AND.EX UP1, UPT, UR7, URZ, UPT, UP1 ;  /* 0x000000ff0700728c */ /* 0x000fe2000bf25310 */
[----:B------:R-:W-:Y:S01]  /*04e0*/  UMOV UR12, URZ ;  /* 0x000000ff000c7c82 */ /* 0x000fe20008000000 */
[----:B------:R-:W1:Y:S01]  /*04f0*/  @!UP0 LDCU UR6, c[0x0][0x43c] ;  /* 0x00008780ff0687ac */ /* 0x000e620008000800 */
[----:B--2---:R-:W-:Y:S02]  /*0500*/  @P4 R2UR UR19, R8 ;  /* 0x00000000081342ca */ /* 0x004fe400000e0000 */
[----:B---3--:R-:W-:-:S13]  /*0510*/  @P2 R2UR UR8, R7 ;  /* 0x00000000070822ca */ /* 0x008fda00000e0000 */
[----:B----4-:R-:W-:-:S04]  /*0520*/  @UP4 UIADD3 UR29, UPT, UPT, UR8, -UR19, URZ ;  /* 0x80000013081d4290 */ /* 0x010fc8000fffe0ff */
[----:B------:R-:W-:Y:S01]  /*0530*/  UISETP.GT.AND UP2, UPT, UR29, UR25, UPT ;  /* 0x000000191d00728c */ /* 0x000fe2000bf44270 */
[----:B------:R-:W-:-:S05]  /*0540*/  @P1 R2UR UR12, R0 ;  /* 0x00000000000c12ca */ /* 0x000fca00000e0000 */
[----:B------:R-:W-:Y:S01]  /*0550*/  PLOP3.LUT P1, PT, PT, PT, UP2, 0x80, 0x8 ;  /* 0x000000000008781c */ /* 0x000fe20003f2f028 */
[----:B------:R-:W-:Y:S01]  /*0560*/  @!UP0 UISETP.NE.U32.AND UP2, UPT, UR4, URZ, UPT ;  /* 0x000000ff0400828c */ /* 0x000fe2000bf45070 */
[----:B------:R-:W2:Y:S01]  /*0570*/  @!UP1 LDCU UR4, c[0x0][0x438] ;  /* 0x00008700ff0497ac */ /* 0x000ea20008000800 */
        /* <DEDUP_REMOVED lines=8> */
.L_x_497:
[----:B-----5:R-:W-:Y:S01]  /*0600*/  @P0 R2UR UR28, R4 ;  /* 0x00000000041c02ca */ /* 0x020fe200000e0000 */
[----:B------:R-:W-:Y:S01]  /*0610*/  @!UP0 UISETP.NE.AND.EX UP2, UPT, UR5, URZ, UPT, UP2 ;  /* 0x000000ff0500828c */ /* 0x000fe2000bf45320 */
[----:B------:R-:W-:-:S13]  /*0620*/  @!P1 EXIT ;  /* 0x000000000000994d */ /* 0x000fda0003800000 */
[----:B------:R-:W1:Y:S01]  /*0630*/  LDCU UR21, c[0x0][0x504] ;  /* 0x0000a080ff1577ac */ /* 0x000e620008000800 */
[----:B------:R-:W2:Y:S01]  /*0640*/  LDCU UR22, c[0x0][0x508] ;  /* 0x0000a100ff1677ac */ /* 0x000ea20008000800 */
[----:B------:R-:W-:Y:S02]  /*0650*/  @!UP0 USEL UR6, UR6, URZ, UP2 ;  /* 0x000000ff06068287 */ /* 0x000fe40009000000 */
[----:B------:R-:W-:Y:S02]  /*0660*/  @UP0 UIADD3 UR28, UPT, UPT, UR28, -UR12, URZ ;  /* 0x8000000c1c1c0290 */ /* 0x000fe4000fffe0ff */
[----:B------:R-:W-:-:S04]  /*0670*/  @!UP0 UIADD3 UR28, UPT, UPT, UR6, UR4, -UR12 ;  /* 0x00000004061c8290 */ /* 0x000fc8000fffe80c */
[----:B------:R-:W-:Y:S02]  /*0680*/  UIADD3 UR7, UPT, UPT, UR28, 0x3f, URZ ;  /* 0x0000003f1c077890 */ /* 0x000fe4000fffe0ff */
[----:B-1----:R-:W-:Y:S02]  /*0690*/  UIADD3 UR21, UPT, UPT, UR29, UR21, URZ ;  /* 0x000000151d157290 */ /* 0x002fe4000fffe0ff */
[----:B------:R-:W-:Y:S02]  /*06a0*/  UIADD3 UR5, UPT, UPT, UR7, UR25, -UR29 ;  /* 0x0000001907057290 */ /* 0x000fe4000fffe81d */
[----:B------:R-:W-:Y:S02]  /*06b0*/  UIADD3 UR9, UPT, UPT, -UR21, UR25, UR28 ;  /* 0x0000001915097290 */ /* 0x000fe4000fffe11c */
[----:B--2---:R-:W-:Y:S02]  /*06c0*/  UIADD3 UR5, UPT, UPT, UR5, 0x80, UR22 ;  /* 0x0000008005057890 */ /* 0x004fe4000fffe016 */
        /* <DEDUP_REMOVED lines=14> */
[----:B------:R-:W-:Y:S05]  /*07b0*/  BRA.U UP0, `(.L_x_498) ;  /* 0x0000000d00147547 */ /* 0x000fea000b800000 */
        /* <DEDUP_REMOVED lines=27> */
.L_x_499:
        /* <DEDUP_REMOVED lines=55> */
.L_x_501:
[----:B------:R-:W-:Y:S05]  /*0ce0*/  BSYNC.RECONVERGENT B0 ;  /* 0x0000000000007941 */ /* 0x000fea0003800200 */
.L_x_500:
        /* <DEDUP_REMOVED lines=22> */
.L_x_503:
[----:B------:R-:W-:Y:S05]  /*0e50*/  BSYNC.RECONVERGENT B0 ;  /* 0x0000000000007941 */ /* 0x000fea0003800200 */
.L_x_502:
        /* <DEDUP_REMOVED lines=22> */
.L_x_505:
[----:B------:R-:W-:Y:S05]  /*0fc0*/  BSYNC.RECONVERGENT B0 ;  /* 0x0000000000007941 */ /* 0x000fea0003800200 */
.L_x_504:
        /* <DEDUP_REMOVED lines=24> */
.L_x_507:
[----:B------:R-:W-:Y:S05]  /*1150*/  BSYNC.RECONVERGENT B0 ;  /* 0x0000000000007941 */ /* 0x000fea0003800200 */
.L_x_506:
        /* <DEDUP_REMOVED lines=10> */
.L_x_509:
[----:B------:R-:W-:Y:S05]  /*1200*/  BSYNC.RECONVERGENT B0 ;  /* 0x0000000000007941 */ /* 0x000fea0003800200 */
.L_x_508:
        /* <DEDUP_REMOVED lines=10> */
.L_x_511:
[----:B------:R-:W-:Y:S05]  /*12b0*/  BSYNC.RECONVERGENT B0 ;  /* 0x0000000000007941 */ /* 0x000fea0003800200 */
.L_x_510:
        /* <DEDUP_REMOVED lines=10> */
.L_x_513:
[----:B------:R-:W-:Y:S05]  /*1360*/  BSYNC.RECONVERGENT B0 ;  /* 0x0000000000007941 */ /* 0x000fea0003800200 */
.L_x_512:
        /* <DEDUP_REMOVED lines=10> */
.L_x_498:
        /* <DEDUP_REMOVED lines=21> */
.L_x_514:
[----:B------:R-:W1:Y:S01]  /*1560*/  LDCU.64 UR10, c[0x0][0x3b8] ;  /* 0x00007700ff0a77ac */ /* 0x000e620008000a00 */
[----:B------:R-:W-:-:S04]  /*1570*/  UIADD3 UR6, UPT, UPT, UR12, UR13, URZ ;  /* 0x0000000d0c067290 */ /* 0x000fc8000fffe0ff */
[----:B-1----:R-:W-:Y:S02]  /*1580*/  UIMAD.WIDE.U32 UR14, UR6, UR10, URZ ;  /* 0x0000000a060e72a5 */ /* 0x002fe4000f8e00ff */
[----:B------:R-:W-:-:S04]  /*1590*/  UIMAD UR6, UR6, UR11, URZ ;  /* 0x0000000b060672a4 */ /* 0x000fc8000f8e02ff */
[----:B------:R-:W-:Y:S02]  /*15a0*/  UIADD3 UR6, UPT, UPT, UR15, UR6, URZ ;  /* 0x000000060f067290 */ /* 0x000fe4000fffe0ff */
.L_x_515:
        /* <DEDUP_REMOVED lines=38> */
.L_x_516:
[----:B------:R-:W1:Y:S01]  /*1810*/  LDCU.64 UR8, c[0x0][0x3c0] ;  /* 0x00007800ff0877ac */ /* 0x000e620008000a00 */
[----:B------:R-:W-:-:S04]  /*1820*/  UIADD3 UR12, UPT, UPT, UR12, UR13, URZ ;  /* 0x0000000d0c0c7290 */ /* 0x000fc8000fffe0ff */
[----:B-1----:R-:W-:Y:S02]  /*1830*/  UIMAD.WIDE.U32 UR4, UR12, UR8, URZ ;  /* 0x000000080c0472a5 */ /* 0x002fe4000f8e00ff */
[----:B------:R-:W-:-:S04]  /*1840*/  UIMAD UR12, UR12, UR9, URZ ;  /* 0x000000090c0c72a4 */ /* 0x000fc8000f8e02ff */
[----:B------:R-:W-:-:S12]  /*1850*/  UIADD3 UR5, UPT, UPT, UR5, UR12, URZ ;  /* 0x0000000c05057290 */ /* 0x000fd8000fffe0ff */
.L_x_517:
[----:B------:R-:W1:Y:S01]  /*1860*/  S2R R10, SR_CTAID.X ;  /* 0x00000000000a7919 */ /* 0x000e620000002500 */
[----:B------:R-:W-:Y:S01]  /*1870*/  IMAD.SHL.U32 R13, R213, 0x8, RZ ;  /* 0x00000008d50d7824 */ /* 0x000fe200078e00ff */
[--C-:B------:R-:W-:Y:S01]  /*1880*/  SHF.R.U32.HI R2, RZ, 0x2, R213.reuse ;  /* 0x00000002ff027819 */ /* 0x100fe200000116d5 */
[----:B------:R-:W-:Y:S01]  /*1890*/  IMAD.MOV.U32 R3, RZ, RZ, RZ ;  /* 0x000000ffff037224 */ /* 0x000fe200078e00ff */
[----:B------:R-:W2:Y:S01]  /*18a0*/  LDCU.64 UR16, c[0x0][0x388] ;  /* 0x00007100ff1077ac */ /* 0x000ea20008000a00 */
[----:B------:R-:W3:Y:S01]  /*18b0*/  S2UR UR31, SR_CgaCtaId ;  /* 0x00000000001f79c3 */ /* 0x000ee20000008800 */
[C---:B------:R-:W-:Y:S01]  /*18c0*/  LOP3.LUT R159, R13.reuse, 0x18, RZ, 0xc0, !PT ;  /* 0x000000180d9f7812 */ /* 0x040fe200078ec0ff */
[----:B------:R4:W-:Y:S01]  /*18d0*/  STL [R1+0x38], R13 ;  /* 0x0000380d01007387 */ /* 0x0009e20000100800 */
[----:B------:R-:W-:Y:S01]  /*18e0*/  LOP3.LUT R11, R13, 0xd8, RZ, 0xc0, !PT ;  /* 0x000000d80d0b7812 */ /* 0x000fe200078ec0ff */
[----:B------:R-:W5:Y:S01]  /*18f0*/  LDCU.64 UR12, c[0x0][0x3c8] ;  /* 0x00007900ff0c77ac */ /* 0x000f620008000a00 */
[C---:B------:R-:W-:Y:S01]  /*1900*/  IADD3 R6, P1, PT, R159.reuse, UR14, RZ ;  /* 0x0000000e9f067c10 */ /* 0x040fe2000ff3e0ff */
[----:B------:R2:W-:Y:S01]  /*1910*/  STL [R1+0x18], R159 ;  /* 0x0000189f01007387 */ /* 0x0005e20000100800 */
[----:B------:R-:W-:Y:S01]  /*1920*/  IADD3 R4, P0, PT, R159, UR4, RZ ;  /* 0x000000049f047c10 */ /* 0x000fe2000ff1e0ff */
[----:B------:R-:W3:Y:S01]  /*1930*/  LDCU.64 UR14, c[0x0][0x390] ;  /* 0x00007200ff0e77ac */ /* 0x000ee20008000a00 */
[----:B------:R-:W-:Y:S01]  /*1940*/  LOP3.LUT R11, R11, 0x18, R213, 0x78, !PT ;  /* 0x000000180b0b7812 */ /* 0x000fe200078e78d5 */
[----:B------:R-:W-:Y:S01]  /*1950*/  IMAD.X R7, RZ, RZ, UR6, P1 ;  /* 0x00000006ff077e24 */ /* 0x000fe200088e06ff */
[C---:B------:R-:W-:Y:S01]  /*1960*/  LOP3.LUT R158, R159.reuse, 0x20, RZ, 0xfc, !PT ;  /* 0x000000209f9e7812 */ /* 0x040fe200078efcff */
[----:B------:R-:W-:Y:S01]  /*1970*/  IMAD.X R5, RZ, RZ, UR5, P0 ;  /* 0x00000005ff057e24 */ /* 0x000fe200080e06ff */
[----:B------:R-:W5:Y:S01]  /*1980*/  LDCU.128 UR4, c[0x0][0x3d0] ;  /* 0x00007a00ff0477ac */ /* 0x000f620008000c00 */
[C---:B------:R-:W-:Y:S01]  /*1990*/  IMAD.WIDE.U32 R8, R2.reuse, UR10, R6 ;  /* 0x0000000a02087c25 */ /* 0x040fe2000f8e0006 */
[----:B------:R-:W-:Y:S01]  /*19a0*/  LOP3.LUT R157, R159, 0x40, RZ, 0xfc, !PT ;  /* 0x000000409f9d7812 */ /* 0x000fe200078efcff */
[----:B------:R-:W-:Y:S01]  /*19b0*/  BSSY.RECONVERGENT B0, `(.L_x_518) ;  /* 0x000004a000007945 */ /* 0x000fe20003800200 */
[----:B------:R-:W-:Y:S01]  /*19c0*/  SHF.L.U32 R154, R213, 0x5, RZ ;  /* 0x00000005d59a7819 */ /* 0x000fe200000006ff */
[----:B------:R-:W-:Y:S01]  /*19d0*/  IMAD.WIDE.U32 R6, R2, UR8, R4 ;  /* 0x0000000802067c25 */ /* 0x000fe2000f8e0004 */
[----:B------:R-:W-:-:S03]  /*19e0*/  SHF.R.U32.HI R209, RZ, 0x1, R213 ;  /* 0x00000001ffd17819 */ /* 0x000fc600000116d5 */
[C---:B------:R-:W-:Y:S02]  /*19f0*/  IMAD R9, R2.reuse, UR11, R9 ;  /* 0x0000000b02097c24 */ /* 0x040fe4000f8e0209 */
[----:B------:R-:W-:Y:S02]  /*1a00*/  IMAD R7, R2, UR9, R7 ;  /* 0x0000000902077c24 */ /* 0x000fe4000f8e0207 */
[----:B------:R-:W-:Y:S01]  /*1a10*/  IMAD.SHL.U32 R211, R213, 0x4, RZ ;  /* 0x00000004d5d37824 */ /* 0x000fe200078e00ff */
[----:B----4-:R-:W-:Y:S01]  /*1a20*/  LOP3.LUT R13, R13, 0x1f20, RZ, 0xc0, !PT ;  /* 0x00001f200d0d7812 */ /* 0x010fe200078ec0ff */
[----:B-1----:R-:W-:Y:S01]  /*1a30*/  IMAD.WIDE.U32 R4, R10, 0x80, R2 ;  /* 0x000000800a047825 */ /* 0x002fe200078e0002 */
[----:B------:R-:W-:Y:S02]  /*1a40*/  SHF.R.S32.HI R10, RZ, 0x1f, R0 ;  /* 0x0000001fff0a7819 */ /* 0x000fe40000011400 */
[----:B------:R-:W-:Y:S01]  /*1a50*/  LOP3.LUT R11, R13, R11, RZ, 0xfc, !PT ;  /* 0x0000000b0d0b7212 */ /* 0x000fe200078efcff */
[----:B-----5:R-:W-:-:S04]  /*1a60*/  IMAD.WIDE.U32 R8, R0, UR4, R8 ;  /* 0x0000000400087c25 */ /* 0x020fc8000f8e0008 */
[----:B------:R-:W-:Y:S01]  /*1a70*/  IMAD R12, R10, UR4, RZ ;  /* 0x000000040a0c7c24 */ /* 0x000fe2000f8e02ff */
[----:B--2---:R-:W-:Y:S01]  /*1a80*/  LEA R156, P1, R8, UR16, 0x1 ;  /* 0x00000010089c7c11 */ /* 0x004fe2000f8208ff */
[----:B------:R-:W-:Y:S02]  /*1a90*/  IMAD R10, R10, UR6, RZ ;  /* 0x000000060a0a7c24 */ /* 0x000fe4000f8e02ff */
[C---:B------:R-:W-:Y:S01]  /*1aa0*/  IMAD R14, R0.reuse, UR5, R12 ;  /* 0x00000005000e7c24 */ /* 0x040fe2000f8e020c */
[----:B------:R-:W-:Y:S01]  /*1ab0*/  IADD3 R12, P0, PT, R159, UR32, RZ ;  /* 0x000000209f0c7c10 */ /* 0x000fe2000ff1e0ff */
[C---:B------:R-:W-:Y:S01]  /*1ac0*/  IMAD R10, R0.reuse, UR7, R10 ;  /* 0x00000007000a7c24 */ /* 0x040fe2000f8e020a */
[----:B------:R1:W-:Y:S01]  /*1ad0*/  STL [R1+0x20], R156 ;  /* 0x0000209c01007387 */ /* 0x0003e20000100800 */
[----:B------:R-:W-:Y:S01]  /*1ae0*/  IMAD.WIDE.U32 R6, R0, UR6, R6 ;  /* 0x0000000600067c25 */ /* 0x000fe2000f8e0006 */
[----:B------:R-:W-:Y:S01]  /*1af0*/  MOV R0, UR12 ;  /* 0x0000000c00007c02 */ /* 0x000fe20008000f00 */
[----:B------:R-:W-:-:S02]  /*1b00*/  UMOV UR5, 0x400 ;  /* 0x0000040000057882 */ /* 0x000fc40000000000 */
[----:B------:R-:W-:Y:S01]  /*1b10*/  IMAD.IADD R9, R9, 0x1, R14 ;  /* 0x0000000109097824 */ /* 0x000fe200078e020e */
[----:B------:R-:W-:Y:S01]  /*1b20*/  IADD3 R7, PT, PT, R7, R10, RZ ;  /* 0x0000000a07077210 */ /* 0x000fe20007ffe0ff */
[----:B------:R-:W-:Y:S01]  /*1b30*/  IMAD.X R13, RZ, RZ, UR30, P0 ;  /* 0x0000001eff0d7e24 */ /* 0x000fe200080e06ff */
[----:B---3--:R-:W-:Y:S01]  /*1b40*/  LEA R20, P0, R6, UR14, 0x1 ;  /* 0x0000000e06147c11 */ /* 0x008fe2000f8008ff */
[----:B------:R-:W-:Y:S01]  /*1b50*/  UIADD3 UR14, UPT, UPT, -UR25, UR29, URZ ;  /* 0x0000001d190e7290 */ /* 0x000fe2000fffe1ff */
[----:B------:R-:W-:Y:S01]  /*1b60*/  LEA.HI.X R155, R8, UR17, R9, 0x1, P1 ;  /* 0x00000011089b7c11 */ /* 0x000fe200088f0c09 */
[----:B------:R-:W-:Y:S01]  /*1b70*/  ULEA UR5, UR31, UR5, 0x18 ;  /* 0x000000051f057291 */ /* 0x000fe2000f8ec0ff */
[----:B------:R-:W-:Y:S01]  /*1b80*/  LEA.HI.X R19, R6, UR15, R7, 0x1, P0 ;  /* 0x0000000f06137c11 */ /* 0x000fe200080f0c07 */
[----:B------:R1:W-:Y:S01]  /*1b90*/  STL [R1+0x3c], R20 ;  /* 0x00003c1401007387 */ /* 0x0003e20000100800 */
[----:B------:R-:W-:Y:S01]  /*1ba0*/  IMAD.WIDE.U32 R12, R0, UR23, R12 ;  /* 0x00000017000c7c25 */ /* 0x000fe2000f8e000c */
[----:B------:R-:W-:-:S02]  /*1bb0*/  ISETP.GE.AND P0, PT, R2, UR14, PT ;  /* 0x0000000e02007c0c */ /* 0x000fc4000bf06270 */
[----:B------:R1:W-:Y:S01]  /*1bc0*/  STL [R1+0x1c], R155 ;  /* 0x00001c9b01007387 */ /* 0x0003e20000100800 */
[----:B------:R-:W-:Y:S01]  /*1bd0*/  IMAD.U32 R6, RZ, RZ, UR13 ;  /* 0x0000000dff067e24 */ /* 0x000fe2000f8e00ff */
[----:B------:R-:W-:Y:S01]  /*1be0*/  LOP3.LUT R0, R211, 0x18, RZ, 0xc0, !PT ;  /* 0x00000018d3007812 */ /* 0x000fe200078ec0ff */
[----:B------:R-:W-:Y:S01]  /*1bf0*/  IMAD.SHL.U32 R18, R213, 0x10, RZ ;  /* 0x00000010d5127824 */ /* 0x000fe200078e00ff */
[----:B------:R1:W-:Y:S01]  /*1c00*/  STL [R1+0x34], R19 ;  /* 0x0000341301007387 */ /* 0x0003e20000100800 */
[----:B------:R-:W-:Y:S01]  /*1c10*/  LEA R216, R11, UR5, 0x1 ;  /* 0x000000050bd87c11 */ /* 0x000fe2000f8e08ff */
[----:B------:R-:W-:Y:S01]  /*1c20*/  IMAD R7, R6, UR23, R13 ;  /* 0x0000001706077c24 */ /* 0x000fe2000f8e020d */
[----:B------:R-:W-:Y:S01]  /*1c30*/  LOP3.LUT R15, R0, 0xc0, R154, 0xf8, !PT ;  /* 0x000000c0000f7812 */ /* 0x000fe200078ef89a */
        /* <DEDUP_REMOVED lines=32> */
.L_x_520:
[----:B------:R3:W-:Y:S02]  /*1e40*/  STS.128 [R216+0x4000], RZ ;  /* 0x004000ffd8007388 */ /* 0x0007e40000000c00 */
.L_x_519:
[----:B------:R-:W-:Y:S05]  /*1e50*/  BSYNC.RECONVERGENT B0 ;  /* 0x0000000000007941 */ /* 0x000fea0003800200 */
.L_x_518:
        /* <DEDUP_REMOVED lines=36> */
.L_x_523:
[----:B------:R2:W-:Y:S02]  /*20a0*/  STS.128 [R216+0x4800], RZ ;  /* 0x004800ffd8007388 */ /* 0x0005e40000000c00 */
.L_x_522:
[----:B------:R-:W-:Y:S05]  /*20b0*/  BSYNC.RECONVERGENT B0 ;  /* 0x0000000000007941 */ /* 0x000fea0003800200 */
.L_x_521:
        /* <DEDUP_REMOVED lines=36> */
.L_x_526:
[----:B------:R2:W-:Y:S02]  /*2300*/  STS.128 [R216+0x5000], RZ ;  /* 0x005000ffd8007388 */ /* 0x0005e40000000c00 */
.L_x_525:
[----:B------:R-:W-:Y:S05]  /*2310*/  BSYNC.RECONVERGENT B0 ;  /* 0x0000000000007941 */ /* 0x000fea0003800200 */
.L_x_524:
        /* <DEDUP_REMOVED lines=37> */
.L_x_529:
[----:B------:R2:W-:Y:S02]  /*2570*/  STS.128 [R216+0x5800], RZ ;  /* 0x005800ffd8007388 */ /* 0x0005e40000000c00 */
.L_x_528:
[----:B------:R-:W-:Y:S05]  /*2580*/  BSYNC.RECONVERGENT B0 ;  /* 0x0000000000007941 */ /* 0x000fea0003800200 */
.L_x_527:
        /* <DEDUP_REMOVED lines=33> */
.L_x_532:
[----:B------:R2:W-:Y:S02]  /*27a0*/  STS.128 [R216+0x8000], RZ ;  /* 0x008000ffd8007388 */ /* 0x0005e40000000c00 */
.L_x_531:
[----:B------:R-:W-:Y:S05]  /*27b0*/  BSYNC.RECONVERGENT B0 ;  /* 0x0000000000007941 */ /* 0x000fea0003800200 */
.L_x_530:
        /* <DEDUP_REMOVED lines=33> */
.L_x_535:
[----:B------:R2:W-:Y:S02]  /*29d0*/  STS.128 [R216+0x8800], RZ ;  /* 0x008800ffd8007388 */ /* 0x0005e40000000c00 */
.L_x_534:
[----:B------:R-:W-:Y:S05]  /*29e0*/  BSYNC.RECONVERGENT B0 ;  /* 0x0000000000007941 */ /* 0x000fea0003800200 */
.L_x_533:
[----:B------:R-:W5:Y:S01]  /*29f0*/  LDCU UR6, c[0x0][0x3e0] ;  /* 0x00007c00ff0677ac */ /* 0x000f620008000800 */
[----:B------:R-:W0:Y:S01]  /*2a00*/  LDGDEPBAR ;  /* 0x00000000000079af */ /* 0x000e220000000000 */
[----:B------:R-:W-:Y:S01]  /*2a10*/  LOP3.LUT R0, R213, 0x1f, RZ, 0xc0, !PT ;  /* 0x0000001fd5007812 */ /* 0x000fe200078ec0ff */
[----:B------:R-:W-:Y:S01]  /*2a20*/  BSSY.RECONVERGENT B0, `(.L_x_536) ;  /* 0x000002c000007945 */ /* 0x000fe20003800200 */
[----:B------:R-:W-:Y:S01]  /*2a30*/  UIMAD.WIDE.U32 UR16, UR33, UR13, URZ ;  /* 0x0000000d211072a5 */ /* 0x000fe2000f8e00ff */
[----:B------:R-:W-:Y:S01]  /*2a40*/  LOP3.LUT R152, R209, 0x1f0, RZ, 0xc0, !PT ;  /* 0x000001f0d1987812 */ /* 0x000fe200078ec0ff */
[----:B------:R-:W-:Y:S02]  /*2a50*/  UIMAD UR32, UR32, UR13, URZ ;  /* 0x0000000d202072a4 */ /* 0x000fe4000f8e02ff */
[----:B------:R-:W-:Y:S02]  /*2a60*/  UIADD3 UR22, UPT, UPT, UR28, UR22, -UR29 ;  /* 0x000000161c167290 */ /* 0x000fe4000fffe81d */
[----:B------:R-:W-:-:S02]  /*2a70*/  UIADD3 UR32, UPT, UPT, UR17, UR32, URZ ;  /* 0x0000002011207290 */ /* 0x000fc4000fffe0ff */
[----:B-----5:R-:W-:-:S04]  /*2a80*/  UIMAD UR6, UR24, UR6, UR23 ;  /* 0x00000006180672a4 */ /* 0x020fc8000f8e0217 */
[----:B------:R-:W-:Y:S01]  /*2a90*/  USHF.L.U32 UR6, UR6, 0x5, URZ ;  /* 0x0000000506067899 */ /* 0x000fe200080006ff */
[----:B------:R-:W-:-:S04]  /*2aa0*/  DEPBAR.LE SB0, 0x0 ;  /* 0x000080000000791a */ /* 0x000fc80000000000 */
[----:B------:R-:W-:Y:S01]  /*2ab0*/  USHF.R.S32.HI UR12, URZ, 0x1f, UR6 ;  /* 0x0000001fff0c7899 */ /* 0x000fe20008011406 */
[----:B------:R-:W-:Y:S01]  /*2ac0*/  BAR.SYNC.DEFER_BLOCKING 0x0 ;  /* 0x0000000000007b1d */ /* 0x000fe20000010000 */
[----:B------:R-:W-:-:S04]  /*2ad0*/  IADD3 R153, P1, P0, R17, UR6, R0 ;  /* 0x0000000611997c10 */ /* 0x000fc8000f83e000 */
[----:B------:R-:W-:Y:S01]  /*2ae0*/  IADD3.X R150, PT, PT, R16, UR12, RZ, P1, P0 ;  /* 0x0000000c10967c10 */ /* 0x000fe20008fe04ff */
[----:B------:R-:W-:Y:S08]  /*2af0*/  @P3 BRA `(.L_x_537) ;  /* 0x00000000006c3947 */ /* 0x000ff00003800000 */
        /* <DEDUP_REMOVED lines=25> */
.L_x_538:
[----:B------:R2:W-:Y:S01]  /*2c90*/  STS.128 [R216+0xb000], RZ ;  /* 0x00b000ffd8007388 */ /* 0x0005e20000000c00 */
[----:B------:R-:W-:Y:S05]  /*2ca0*/  BRA `(.L_x_539) ;  /* 0x00000000000c7947 */ /* 0x000fea0003800000 */
.L_x_537:
[----:B------:R1:W-:Y:S04]  /*2cb0*/  STS.128 [R216+0x9000], RZ ;  /* 0x009000ffd8007388 */ /* 0x0003e80000000c00 */
[----:B------:R1:W-:Y:S04]  /*2cc0*/  STS.128 [R216+0xa000], RZ ;  /* 0x00a000ffd8007388 */ /* 0x0003e80000000c00 */
[----:B------:R1:W-:Y:S02]  /*2cd0*/  STS.128 [R216+0xb000], RZ ;  /* 0x00b000ffd8007388 */ /* 0x0003e40000000c00 */
.L_x_539:
[----:B------:R-:W-:Y:S05]  /*2ce0*/  BSYNC.RECONVERGENT B0 ;  /* 0x0000000000007941 */ /* 0x000fea0003800200 */
.L_x_536:
[----:B------:R-:W-:Y:S01]  /*2cf0*/  ISETP.GE.AND P0, PT, R14, UR7, PT ;  /* 0x000000070e007c0c */ /* 0x000fe2000bf06270 */
[----:B------:R-:W-:Y:S01]  /*2d00*/  BSSY.RECONVERGENT B0, `(.L_x_540) ;  /* 0x0000025000007945 */ /* 0x000fe20003800200 */
[----:B------:R-:W-:Y:S02]  /*2d10*/  LOP3.LUT R151, R2, 0x7, RZ, 0xc0, !PT ;  /* 0x0000000702977812 */ /* 0x000fe400078ec0ff */
[----:B------:R-:W-:Y:S02]  /*2d20*/  LOP3.LUT R210, R18, 0x3e00, RZ, 0xc0, !PT ;  /* 0x00003e0012d27812 */ /* 0x000fe400078ec0ff */
[----:B-12---:R-:W-:Y:S02]  /*2d30*/  LOP3.LUT R5, R213, 0x8, RZ, 0xc0, !PT ;  /* 0x00000008d5057812 */ /* 0x006fe400078ec0ff */
        /* <DEDUP_REMOVED lines=32> */
.L_x_542:
[----:B------:R1:W-:Y:S02]  /*2f40*/  STS.128 [R216+0xb800], RZ ;  /* 0x00b800ffd8007388 */ /* 0x0003e40000000c00 */
.L_x_541:
[----:B------:R-:W-:Y:S05]  /*2f50*/  BSYNC.RECONVERGENT B0 ;  /* 0x0000000000007941 */ /* 0x000fea0003800200 */
.L_x_540:
[----:B------:R-:W-:Y:S01]  /*2f60*/  LOP3.LUT R0, R18, 0x100, RZ, 0xc0, !PT ;  /* 0x0000010012007812 */ /* 0x000fe200078ec0ff */
[----:B------:R-:W0:Y:S01]  /*2f70*/  LDGDEPBAR ;  /* 0x00000000000079af */ /* 0x000e220000000000 */
[----:B-12---:R-:W-:Y:S01]  /*2f80*/  LOP3.LUT R2, R15, R5, RZ, 0x3c, !PT ;  /* 0x000000050f027212 */ /* 0x006fe200078e3cff */
[----:B------:R-:W-:Y:S01]  /*2f90*/  UISETP.GT.U32.AND UP0, UPT, UR13, UR18, UPT ;  /* 0x000000120d00728c */ /* 0x000fe2000bf04070 */
[----:B------:R-:W-:Y:S02]  /*2fa0*/  LOP3.LUT R0, R0, 0x20, R154, 0xf8, !PT ;  /* 0x0000002000007812 */ /* 0x000fe400078ef89a */
[----:B------:R-:W-:Y:S02]  /*2fb0*/  IADD3 R3, PT, PT, R149, R4, R210 ;  /* 0x0000000495037210 */ /* 0x000fe40007ffe0d2 */
[----:B------:R-:W-:Y:S01]  /*2fc0*/  LOP3.LUT P4, RZ, R213, 0x4, RZ, 0xc0, !PT ;  /* 0x00000004d5ff7812 */ /* 0x000fe2000788c0ff */
[----:B------:R-:W-:Y:S01]  /*2fd0*/  IMAD.IADD R2, R2, 0x1, R0 ;  /* 0x0000000102027824 */ /* 0x000fe200078e0200 */
[----:B------:R-:W-:Y:S01]  /*2fe0*/  LEA R148, R3, UR5, 0x1 ;  /* 0x0000000503947c11 */ /* 0x000fe2000f8e08ff */
[----:B------:R-:W-:-:S03]  /*2ff0*/  IMAD.MOV.U32 R0, RZ, RZ, 0x20 ;  /* 0x00000020ff007424 */ /* 0x000fc600078e00ff */
[----:B------:R-:W-:Y:S01]  /*3000*/  LEA R2, R2, UR5, 0x1 ;  /* 0x0000000502027c11 */ /* 0x000fe2000f8e08ff */
[----:B------:R-:W-:Y:S01]  /*3010*/  LDSM.16.M88.4 R12, [R148] ;  /* 0x00000000940c783b */ /* 0x000fe20000000200 */
[----:B------:R-:W-:-:S03]  /*3020*/  SEL R5, R0, 0xffffffe0, !P4 ;  /* 0xffffffe000057807 */ /* 0x000fc60006000000 */
[----:B------:R-:W1:Y:S02]  /*3030*/  LDSM.16.M88.4 R32, [R2+0x6000] ;  /* 0x006000000220783b */ /* 0x000e640000000200 */
[--C-:B------:R-:W-:Y:S02]  /*3040*/  IMAD.IADD R3, R148, 0x1, R5.reuse ;  /* 0x0000000194037824 */ /* 0x100fe400078e0205 */
[----:B----4-:R-:W2:Y:S01]  /*3050*/  LDSM.16.M88.4 R8, [R148+0x1000] ;  /* 0x001000009408783b */ /* 0x010ea20000000200 */
[----:B------:R-:W-:-:S03]  /*3060*/  IMAD.IADD R0, R2, 0x1, R5 ;  /* 0x0000000102007824 */ /* 0x000fc600078e0205 */
[----:B------:R-:W4:Y:S04]  /*3070*/  LDSM.16.M88.4 R28, [R2+0x6400] ;  /* 0x00640000021c783b */ /* 0x000f280000000200 */
[----:B------:R-:W5:Y:S04]  /*3080*/  LDSM.16.M88.4 R24, [R2+0x6800] ;  /* 0x006800000218783b */ /* 0x000f680000000200 */
[----:B------:R-:W3:Y:S04]  /*3090*/  LDSM.16.M88.4 R20, [R2+0x6c00] ;  /* 0x006c00000214783b */ /* 0x000ee80000000200 */
[----:B------:R-:W-:Y:S04]  /*30a0*/  LDSM.16.M88.4 R4, [R3+0x1000] ;  /* 0x001000000304783b */ /* 0x000fe80000000200 */
[----:B------:R-:W3:Y:S04]  /*30b0*/  LDSM.16.M88.4 R48, [R0+0x6000] ;  /* 0x006000000030783b */ /* 0x000ee80000000200 */
[----:B------:R-:W-:Y:S04]  /*30c0*/  LDSM.16.M88.4 R44, [R0+0x6400] ;  /* 0x00640000002c783b */ /* 0x000fe80000000200 */
[----:B------:R-:W3:Y:S04]  /*30d0*/  LDSM.16.M88.4 R16, [R3] ;  /* 0x000000000310783b */ /* 0x000ee80000000200 */
[----:B------:R-:W-:Y:S04]  /*30e0*/  LDSM.16.M88.4 R52, [R0+0x6800] ;  /* 0x006800000034783b */ /* 0x000fe80000000200 */
[----:B------:R-:W3:Y:S01]  /*30f0*/  LDSM.16.M88.4 R64, [R0+0x6c00] ;  /* 0x006c00000040783b */ /* 0x000ee20000000200 */
[-C--:B-1----:R-:W-:Y:S08]  /*3100*/  HMMA.16816.F32.BF16 R80, R12, R32.reuse, RZ ;  /* 0x000000200c50723c */ /* 0x082ff000000418ff */
[C---:B--2---:R-:W-:Y:S08]  /*3110*/  HMMA.16816.F32.BF16 R76, R8.reuse, R32, RZ ;  /* 0x00000020084c723c */ /* 0x044ff000000418ff */
[-C--:B------:R-:W-:Y:S08]  /*3120*/  HMMA.16816.F32.BF16 R72, R8, R34.reuse, RZ ;  /* 0x000000220848723c */ /* 0x080ff000000418ff */
[----:B------:R-:W-:Y:S08]  /*3130*/  HMMA.16816.F32.BF16 R92, R12, R34, RZ ;  /* 0x000000220c5c723c */ /* 0x000ff000000418ff */
[C---:B----4-:R-:W-:Y:S08]  /*3140*/  HMMA.16816.F32.BF16 R68, R8.reuse, R28, RZ ;  /* 0x0000001c0844723c */ /* 0x050ff000000418ff */
[C---:B-----5:R-:W-:Y:S08]  /*3150*/  HMMA.16816.F32.BF16 R56, R8.reuse, R24, RZ ;  /* 0x000000180838723c */ /* 0x060ff000000418ff */
[C---:B---3--:R-:W-:Y:S08]  /*3160*/  HMMA.16816.F32.BF16 R36, R8.reuse, R20, RZ ;  /* 0x000000140824723c */ /* 0x048ff000000418ff */
[C---:B------:R-:W-:Y:S08]  /*3170*/  HMMA.16816.F32.BF16 R60, R8.reuse, R30, RZ ;  /* 0x0000001e083c723c */ /* 0x040ff000000418ff */
[C---:B------:R-:W-:Y:S08]  /*3180*/  HMMA.16816.F32.BF16 R40, R8.reuse, R26, RZ ;  /* 0x0000001a0828723c */ /* 0x040ff000000418ff */
[----:B------:R-:W-:Y:S08]  /*3190*/  HMMA.16816.F32.BF16 R32, R8, R22, RZ ;  /* 0x000000160820723c */ /* 0x000ff000000418ff */
[C---:B------:R-:W-:Y:S08]  /*31a0*/  HMMA.16816.F32.BF16 R8, R12.reuse, R28, RZ ;  /* 0x0000001c0c08723c */ /* 0x040ff000000418ff */
[C---:B------:R-:W-:Y:S01]  /*31b0*/  HMMA.16816.F32.BF16 R88, R12.reuse, R30, RZ ;  /* 0x0000001e0c58723c */ /* 0x040fe200000418ff */
[----:B------:R-:W-:Y:S07]  /*31c0*/  LDSM.16.M88.4 R28, [R2+0x7c00] ;  /* 0x007c0000021c783b */ /* 0x000fee0000000200 */
[C---:B------:R-:W-:Y:S08]  /*31d0*/  HMMA.16816.F32.BF16 R84, R12.reuse, R24, RZ ;  /* 0x000000180c54723c */ /* 0x040ff000000418ff */
[----:B------:R-:W-:Y:S08]  /*31e0*/  HMMA.16816.F32.BF16 R144, R12, R26, RZ ;  /* 0x0000001a0c90723c */ /* 0x000ff000000418ff */
[----:B------:R-:W-:Y:S08]  /*31f0*/  HMMA.16816.F32.BF16 R96, R4, R48, R76 ;  /* 0x000000300460723c */ /* 0x000ff0000004184c */
[----:B------:R-:W-:Y:S01]  /*3200*/  HMMA.16816.F32.BF16 R112, R16, R44, R8 ;  /* 0x0000002c1070723c */ /* 0x000fe20000041808 */
[----:B------:R-:W1:Y:S07]  /*3210*/  LDSM.16.M88.4 R8, [R148+0x3000] ;  /* 0x003000009408783b */ /* 0x000e6e0000000200 */
[C---:B------:R-:W-:Y:S08]  /*3220*/  HMMA.16816.F32.BF16 R24, R12.reuse, R20, RZ ;  /* 0x000000140c18723c */ /* 0x040ff000000418ff */
[----:B------:R-:W-:Y:S01]  /*3230*/  HMMA.16816.F32.BF16 R100, R12, R22, RZ ;  /* 0x000000160c64723c */ /* 0x000fe200000418ff */
[----:B------:R-:W-:Y:S04]  /*3240*/  LDSM.16.M88.4 R12, [R148+0x2000] ;  /* 0x00200000940c783b */ /* 0x000fe80000000200 */
[----:B------:R-:W-:Y:S03]  /*3250*/  LDSM.16.M88.4 R20, [R3+0x2000] ;  /* 0x002000000314783b */ /* 0x000fe60000000200 */
[C---:B------:R-:W-:Y:S01]  /*3260*/  HMMA.16816.F32.BF16 R76, R4.reuse, R64, R36 ;  /* 0x00000040044c723c */ /* 0x040fe20000041824 */
[----:B------:R-:W-:Y:S07]  /*3270*/  LDSM.16.M88.4 R36, [R2+0x7400] ;  /* 0x007400000224783b */ /* 0x000fee0000000200 */
[C---:B------:R-:W-:Y:S01]  /*3280*/  HMMA.16816.F32.BF16 R124, R4.reuse, R54, R40 ;  /* 0x00000036047c723c */ /* 0x040fe20000041828 */
[----:B------:R-:W2:Y:S07]  /*3290*/  LDSM.16.M88.4 R40, [R2+0x7000] ;  /* 0x007000000228783b */ /* 0x000eae0000000200 */
[----:B------:R-:W-:Y:S01]  /*32a0*/  HMMA.16816.F32.BF16 R108, R4, R66, R32 ;  /* 0x00000042046c723c */ /* 0x000fe20000041820 */
[----:B------:R-:W3:Y:S07]  /*32b0*/  LDSM.16.M88.4 R32, [R2+0x7800] ;  /* 0x007800000220783b */ /* 0x000eee0000000200 */
[----:B------:R-:W-:Y:S01]  /*32c0*/  HMMA.16816.F32.BF16 R120, R16, R64, R24 ;  /* 0x000000401078723c */ /* 0x000fe20000041818 */
[----:B------:R-:W4:Y:S07]  /*32d0*/  LDSM.16.M88.4 R24, [R0+0x7000] ;  /* 0x007000000018783b */ /* 0x000f2e0000000200 */
[C---:B------:R-:W-:Y:S08]  /*32e0*/  HMMA.16816.F32.BF16 R136, R4.reuse, R44, R68 ;  /* 0x0000002c0488723c */ /* 0x040ff00000041844 */
[C---:B------:R-:W-:Y:S08]  /*32f0*/  HMMA.16816.F32.BF16 R128, R4.reuse, R52, R56 ;  /* 0x000000340480723c */ /* 0x040ff00000041838 */
[C---:B------:R-:W-:Y:S08]  /*3300*/  HMMA.16816.F32.BF16 R140, R4.reuse, R50, R72 ;  /* 0x00000032048c723c */ /* 0x040ff00000041848 */
[----:B------:R-:W-:Y:S01]  /*3310*/  HMMA.16816.F32.BF16 R132, R4, R46, R60 ;  /* 0x0000002e0484723c */ /* 0x000fe2000004183c */
[----:B------:R-:W5:Y:S04]  /*3320*/  LDSM.16.M88.4 R4, [R3+0x3000] ;  /* 0x003000000304783b */ /* 0x000f680000000200 */
[----:B------:R-:W-:Y:S03]  /*3330*/  LDSM.16.M88.4 R60, [R0+0x7c00] ;  /* 0x007c0000003c783b */ /* 0x000fe60000000200 */
[C---:B------:R-:W-:Y:S08]  /*3340*/  HMMA.16816.F32.BF16 R104, R16.reuse, R48, R80 ;  /* 0x000000301068723c */ /* 0x040ff00000041850 */
[C---:B------:R-:W-:Y:S01]  /*3350*/  HMMA.16816.F32.BF16 R68, R16.reuse, R46, R88 ;  /* 0x0000002e1044723c */ /* 0x040fe20000041858 */
[----:B------:R-:W5:Y:S07]  /*3360*/  LDSM.16.M88.4 R44, [R0+0x7400] ;  /* 0x00740000002c783b */ /* 0x000f6e0000000200 */
[C---:B------:R-:W-:Y:S01]  /*3370*/  HMMA.16816.F32.BF16 R56, R16.reuse, R50, R92 ;  /* 0x000000321038723c */ /* 0x040fe2000004185c */
[----:B------:R-:W5:Y:S07]  /*3380*/  LDSM.16.M88.4 R48, [R0+0x7800] ;  /* 0x007800000030783b */ /* 0x000f6e0000000200 */
[C---:B------:R-:W-:Y:S08]  /*3390*/  HMMA.16816.F32.BF16 R100, R16.reuse, R66, R100 ;  /* 0x000000421064723c */ /* 0x040ff00000041864 */
[C---:B------:R-:W-:Y:S08]  /*33a0*/  HMMA.16816.F32.BF16 R116, R16.reuse, R52, R84 ;  /* 0x000000341074723c */ /* 0x040ff00000041854 */
[----:B------:R-:W-:Y:S08]  /*33b0*/  HMMA.16816.F32.BF16 R72, R16, R54, R144 ;  /* 0x000000361048723c */ /* 0x000ff00000041890 */
[C---:B-1----:R-:W-:Y:S08]  /*33c0*/  HMMA.16816.F32.BF16 R64, R8.reuse, R28, R76 ;  /* 0x0000001c0840723c */ /* 0x042ff0000004184c */
[C---:B--2---:R-:W-:Y:S08]  /*33d0*/  HMMA.16816.F32.BF16 R96, R8.reuse, R40, R96 ;  /* 0x000000280860723c */ /* 0x044ff00000041860 */
        /* <DEDUP_REMOVED lines=15> */
[----:B------:R-:W1:Y:S04]  /*34d0*/  LDSM.16.M88.4 R12, [R148+0x5000] ;  /* 0x00500000940c783b */ /* 0x000e680000000200 */
[----:B------:R-:W-:Y:S03]  /*34e0*/  LDSM.16.M88.4 R28, [R2+0x8400] ;  /* 0x00840000021c783b */ /* 0x000fe60000000200 */
[-C--:B----4-:R-:W-:Y:S01]  /*34f0*/  HMMA.16816.F32.BF16 R120, R20, R24.reuse, R16 ;  /* 0x000000181478723c */ /* 0x090fe20000041810 */
[----:B------:R-:W2:Y:S07]  /*3500*/  LDSM.16.M88.4 R16, [R148+0x4000] ;  /* 0x004000009410783b */ /* 0x000eae0000000200 */
[C---:B-----5:R-:W-:Y:S08]  /*3510*/  HMMA.16816.F32.BF16 R100, R4.reuse, R24, R96 ;  /* 0x000000180464723c */ /* 0x060ff00000041860 */
        /* <DEDUP_REMOVED lines=11> */
[C---:B------:R-:W-:Y:S08]  /*35d0*/  HMMA.16816.F32.BF16 R76, R4.reuse, R60, R64 ;  /* 0x0000003c044c723c */ /* 0x040ff00000041840 */
[----:B------:R-:W-:Y:S01]  /*35e0*/  HMMA.16816.F32.BF16 R64, R4, R62, R52 ;  /* 0x0000003e0440723c */ /* 0x000fe20000041834 */
[----:B------:R-:W-:Y:S07]  /*35f0*/  LDSM.16.M88.4 R4, [R3+0x5000] ;  /* 0x005000000304783b */ /* 0x000fee0000000200 */
[C---:B------:R-:W-:Y:S08]  /*3600*/  HMMA.16816.F32.BF16 R108, R20.reuse, R48, R56 ;  /* 0x00000030146c723c */ /* 0x040ff00000041838 */
[C---:B------:R-:W-:Y:S01]  /*3610*/  HMMA.16816.F32.BF16 R72, R20.reuse, R50, R72 ;  /* 0x000000321448723c */ /* 0x040fe20000041848 */
[----:B------:R-:W4:Y:S07]  /*3620*/  LDSM.16.M88.4 R48, [R0+0x8000] ;  /* 0x008000000030783b */ /* 0x000f2e0000000200 */
[C---:B------:R-:W-:Y:S01]  /*3630*/  HMMA.16816.F32.BF16 R52, R20.reuse, R44, R8 ;  /* 0x0000002c1434723c */ /* 0x040fe20000041808 */
[----:B------:R-:W4:Y:S04]  /*3640*/  LDSM.16.M88.4 R44, [R0+0x8400] ;  /* 0x00840000002c783b */ /* 0x000f280000000200 */
[----:B------:R2:W-:Y:S03]  /*3650*/  LDSM.16.M88.4 R8, [R3+0x4000] ;  /* 0x004000000308783b */ /* 0x0005e60000000200 */
[C---:B------:R-:W-:Y:S08]  /*3660*/  HMMA.16816.F32.BF16 R104, R20.reuse, R60, R104 ;  /* 0x0000003c1468723c */ /* 0x040ff00000041868 */
[----:B------:R-:W-:Y:S01]  /*3670*/  HMMA.16816.F32.BF16 R68, R20, R62, R68 ;  /* 0x0000003e1444723c */ /* 0x000fe20000041844 */
[----:B------:R3:W4:Y:S01]  /*3680*/  LDSM.16.M88.4 R20, [R0+0x8c00] ;  /* 0x008c00000014783b */ /* 0x0007220000000200 */
[----:B------:R-:W-:-:S06]  /*3690*/  DEPBAR.LE SB0, 0x0 ;  /* 0x000080000000791a */ /* 0x000fcc0000000000 */
[----:B-1----:R-:W-:Y:S01]  /*36a0*/  HMMA.16816.F32.BF16 R100, R12, R32, R100 ;  /* 0x000000200c64723c */ /* 0x002fe20000041864 */
[----:B--2---:R-:W-:-:S07]  /*36b0*/  IMAD.U32 R3, RZ, RZ, UR22 ;  /* 0x00000016ff037e24 */ /* 0x004fce000f8e00ff */
[----:B------:R-:W-:Y:S08]  /*36c0*/  HMMA.16816.F32.BF16 R96, R12, R34, R96 ;  /* 0x000000220c60723c */ /* 0x000ff00000041860 */
[----:B------:R-:W-:Y:S01]  /*36d0*/  HMMA.16816.F32.BF16 R60, R16, R32, R120 ;  /* 0x00000020103c723c */ /* 0x000fe20000041878 */
        /* <DEDUP_REMOVED lines=8> */
[----:B------:R-:W-:Y:S08]  /*3760*/  HMMA.16816.F32.BF16 R88, R12, R30, R88 ;  /* 0x0000001e0c58723c */ /* 0x000ff00000041858 */
[C---:B------:R-:W-:Y:S08]  /*3770*/  HMMA.16816.F32.BF16 R52, R16.reuse, R28, R52 ;  /* 0x0000001c1034723c */ /* 0x040ff00000041834 */
[----:B------:R-:W-:Y:S08]  /*3780*/  HMMA.16816.F32.BF16 R32, R16, R30, R112 ;  /* 0x0000001e1020723c */ /* 0x000ff00000041870 */
[C---:B------:R-:W-:Y:S08]  /*3790*/  HMMA.16816.F32.BF16 R84, R12.reuse, R24, R84 ;  /* 0x000000180c54723c */ /* 0x040ff00000041854 */
[C---:B------:R-:W-:Y:S08]  /*37a0*/  HMMA.16816.F32.BF16 R80, R12.reuse, R26, R80 ;  /* 0x0000001a0c50723c */ /* 0x040ff00000041850 */
[C---:B-----5:R-:W-:Y:S08]  /*37b0*/  HMMA.16816.F32.BF16 R76, R12.reuse, R36, R76 ;  /* 0x000000240c4c723c */ /* 0x060ff0000004184c */
[----:B------:R-:W-:Y:S08]  /*37c0*/  HMMA.16816.F32.BF16 R64, R12, R38, R64 ;  /* 0x000000260c40723c */ /* 0x000ff00000041840 */
        /* <DEDUP_REMOVED lines=75> */
.L_x_545:
[----:B------:R3:W-:Y:S02]  /*3c80*/  STS.128 [R216+0x8800], RZ ;  /* 0x008800ffd8007388 */ /* 0x0007e40000000c00 */
.L_x_546:
[----:B------:R-:W-:Y:S05]  /*3c90*/  BSYNC.RECONVERGENT B0 ;  /* 0x0000000000007941 */ /* 0x000fea0003800200 */
.L_x_544:
[----:B------:R-:W0:Y:S02]  /*3ca0*/  LDGDEPBAR ;  /* 0x00000000000079af */ /* 0x000e240000000000 */
.L_x_543:
[----:B-1----:R-:W1:Y:S01]  /*3cb0*/  S2R R4, SR_CTAID.X ;  /* 0x0000000000047919 */ /* 0x002e620000002500 */
[----:B--2---:R-:W-:Y:S01]  /*3cc0*/  IMAD.SHL.U32 R3, R213, 0x2, RZ ;  /* 0x00000002d5037824 */ /* 0x004fe200078e00ff */
[----:B------:R-:W-:Y:S01]  /*3cd0*/  LOP3.LUT R2, R149, 0x120, R154, 0xf8, !PT ;  /* 0x0000012095027812 */ /* 0x000fe200078ef89a */
[----:B------:R-:W-:Y:S01]  /*3ce0*/  IMAD.U32 R0, RZ, RZ, UR13 ;  /* 0x0000000dff007e24 */ /* 0x000fe2000f8e00ff */
[----:B------:R-:W-:Y:S01]  /*3cf0*/  SHF.R.U32.HI R49, RZ, 0x5, R213 ;  /* 0x00000005ff317819 */ /* 0x000fe200000116d5 */
[----:B------:R-:W-:Y:S01]  /*3d00*/  VIADD R16, R217, 0x8 ;  /* 0x00000008d9107836 */ /* 0x000fe20000000000 */
[----:B------:R-:W-:Y:S01]  /*3d10*/  LOP3.LUT R5, R3, 0x6, RZ, 0xc0, !PT ;  /* 0x0000000603057812 */ /* 0x000fe200078ec0ff */
[----:B------:R-:W-:Y:S01]  /*3d20*/  VIADD R15, R217, 0x40 ;  /* 0x00000040d90f7836 */ /* 0x000fe20000000000 */
[----:B------:R-:W-:Y:S01]  /*3d30*/  LEA R208, R2, UR5, 0x1 ;  /* 0x0000000502d07c11 */ /* 0x000fe2000f8e08ff */
[----:B------:R-:W-:Y:S01]  /*3d40*/  USHF.L.U32 UR7, UR13, 0x1, URZ ;  /* 0x000000010d077899 */ /* 0x000fe200080006ff */
[----:B------:R-:W-:Y:S01]  /*3d50*/  IMAD.WIDE.U32 R176, R153, -0x2daee0ad, RZ ;  /* 0xd2511f5399b07825 */ /* 0x000fe200078e00ff */
[----:B------:R2:W-:Y:S01]  /*3d60*/  STL [R1+0x64], R5 ;  /* 0x0000640501007387 */ /* 0x0005e20000100800 */
[----:B------:R-:W4:Y:S02]  /*3d70*/  LDCU UR6, c[0x0][0x45c] ;  /* 0x00008b80ff0677ac */ /* 0x000f240008000800 */
[----:B------:R-:W-:Y:S01]  /*3d80*/  IMAD R17, R0, 0x40, R5 ;  /* 0x0000004000117824 */ /* 0x000fe200078e0205 */
[----:B------:R-:W-:Y:S01]  /*3d90*/  LDSM.16.MT88.4 R132, [R208+0xa000] ;  /* 0x00a00000d084783b */ /* 0x000fe20000004200 */
[----:B------:R-:W-:Y:S01]  /*3da0*/  VIADD R2, R208, 0x9000 ;  /* 0x00009000d0027836 */ /* 0x000fe20000000000 */
[----:B------:R-:W-:Y:S01]  /*3db0*/  UISETP.GT.U32.AND UP0, UPT, UR13, UR18, UPT ;  /* 0x000000120d00728c */ /* 0x000fe2000bf04070 */
[C---:B------:R-:W-:Y:S01]  /*3dc0*/  VIADD R12, R17.reuse, 0x1 ;  /* 0x00000001110c7836 */ /* 0x040fe20000000000 */
[CC--:B------:R-:W-:Y:S01]  /*3dd0*/  ISETP.GT.AND P1, PT, R16.reuse, R17.reuse, PT ;  /* 0x000000111000720c */ /* 0x0c0fe20003f24270 */
[----:B------:R-:W-:Y:S01]  /*3de0*/  VIADD R9, R17, 0x10 ;  /* 0x0000001011097836 */ /* 0x000fe20000000000 */
[----:B------:R-:W-:Y:S01]  /*3df0*/  ISETP.GT.AND P0, PT, R15, R17, PT ;  /* 0x000000110f00720c */ /* 0x000fe20003f04270 */
[C---:B------:R-:W-:Y:S01]  /*3e00*/  VIADD R11, R17.reuse, 0x8 ;  /* 0x00000008110b7836 */ /* 0x040fe20000000000 */
[C---:B------:R-:W-:Y:S01]  /*3e10*/  ISETP.GT.AND P5, PT, R16.reuse, R12, PT ;  /* 0x0000000c1000720c */ /* 0x040fe20003fa4270 */
[C---:B------:R-:W-:Y:S01]  /*3e20*/  VIADD R8, R17.reuse, 0x11 ;  /* 0x0000001111087836 */ /* 0x040fe20000000000 */
[----:B------:R-:W-:Y:S01]  /*3e30*/  ISETP.GT.AND P3, PT, R16, R9, PT ;  /* 0x000000091000720c */ /* 0x000fe20003f64270 */
[C---:B------:R-:W-:Y:S01]  /*3e40*/  VIADD R7, R17.reuse, 0x18 ;  /* 0x0000001811077836 */ /* 0x040fe20000000000 */
[----:B------:R-:W-:Y:S01]  /*3e50*/  FSEL R86, R86, -INF , !P1 ;  /* 0xff80000056567808 */ /* 0x000fe20004800000 */
[C---:B------:R-:W-:Y:S01]  /*3e60*/  VIADD R10, R17.reuse, 0x9 ;  /* 0x00000009110a7836 */ /* 0x040fe20000000000 */
[----:B------:R-:W-:Y:S01]  /*3e70*/  FSEL R47, R116, -INF , !P0 ;  /* 0xff800000742f7808 */ /* 0x000fe20004000000 */
[----:B------:R-:W-:Y:S01]  /*3e80*/  VIADD R52, R208, 0x9020 ;  /* 0x00009020d0347836 */ /* 0x000fe20000000000 */
[----:B------:R-:W-:Y:S01]  /*3e90*/  ISETP.GT.AND P1, PT, R16, R11, PT ;  /* 0x0000000b1000720c */ /* 0x000fe20003f24270 */
[----:B-1----:R-:W-:Y:S01]  /*3ea0*/  IMAD R49, R4, 0x8, R49 ;  /* 0x0000000804317824 */ /* 0x002fe200078e0231 */
[----:B------:R-:W-:Y:S01]  /*3eb0*/  ISETP.GT.AND P0, PT, R16, R8, PT ;  /* 0x000000081000720c */ /* 0x000fe20003f04270 */
[----:B------:R-:W-:Y:S01]  /*3ec0*/  VIADD R4, R17, 0x21 ;  /* 0x0000002111047836 */ /* 0x000fe20000000000 */
[----:B------:R-:W-:Y:S01]  /*3ed0*/  FSEL R23, R87, -INF , !P5 ;  /* 0xff80000057177808 */ /* 0x000fe20006800000 */
[----:B------:R-:W-:Y:S01]  /*3ee0*/  @P4 VIADD R52, R2, 0xffffffe0 ;  /* 0xffffffe002344836 */ /* 0x000fe20000000000 */
[----:B------:R-:W-:Y:S01]  /*3ef0*/  ISETP.GT.AND P5, PT, R16, R7, PT ;  /* 0x000000071000720c */ /* 0x000fe20003fa4270 */
[C---:B------:R-:W-:Y:S01]  /*3f00*/  VIADD R6, R17.reuse, 0x19 ;  /* 0x0000001911067836 */ /* 0x040fe20000000000 */
[----:B------:R-:W-:Y:S01]  /*3f10*/  FSEL R33, R66, -INF , !P3 ;  /* 0xff80000042217808 */ /* 0x000fe20005800000 */
[C---:B------:R-:W-:Y:S01]  /*3f20*/  VIADD R3, R17.reuse, 0x28 ;  /* 0x0000002811037836 */ /* 0x040fe20000000000 */
[C---:B------:R-:W-:Y:S01]  /*3f30*/  ISETP.GT.AND P2, PT, R16.reuse, R10, PT ;  /* 0x0000000a1000720c */ /* 0x040fe20003f44270 */
[C---:B------:R-:W-:Y:S01]  /*3f40*/  VIADD R2, R17.reuse, 0x29 ;  /* 0x0000002911027836 */ /* 0x040fe20000000000 */
[----:B------:R-:W-:Y:S01]  /*3f50*/  ISETP.GT.AND P3, PT, R16, R4, PT ;  /* 0x000000041000720c */ /* 0x000fe20003f64270 */
[C---:B--2---:R-:W-:Y:S01]  /*3f60*/  VIADD R5, R17.reuse, 0x20 ;  /* 0x0000002011057836 */ /* 0x044fe20000000000 */
[----:B------:R-:W-:Y:S01]  /*3f70*/  FSEL R22, R58, -INF , !P1 ;  /* 0xff8000003a167808 */ /* 0x000fe20004800000 */
[----:B------:R-:W-:Y:S01]  /*3f80*/  VIADD R0, R17, 0x30 ;  /* 0x0000003011007836 */ /* 0x000fe20000000000 */
[----:B------:R-:W-:Y:S01]  /*3f90*/  FSEL R36, R67, -INF , !P0 ;  /* 0xff80000043247808 */ /* 0x000fe20004000000 */
[C---:B------:R-:W-:Y:S01]  /*3fa0*/  VIADD R14, R17.reuse, 0x38 ;  /* 0x00000038110e7836 */ /* 0x040fe20000000000 */
[C---:B------:R-:W-:Y:S01]  /*3fb0*/  ISETP.GT.AND P1, PT, R16.reuse, R6, PT ;  /* 0x000000061000720c */ /* 0x040fe20003f24270 */
        /* <DEDUP_REMOVED lines=10> */
[----:B------:R-:W-:Y:S01]  /*4060*/  VIADD R157, R227, 0x32370b8f ;  /* 0x32370b8fe39d7836 */ /* 0x000fe20000000000 */
[----:B------:R-:W-:Y:S01]  /*4070*/  ISETP.GT.AND P2, PT, R16, R5, PT ;  /* 0x000000051000720c */ /* 0x000fe20003f44270 */
[C---:B------:R-:W-:Y:S01]  /*4080*/  VIADD R159, R226.reuse, 0xdaa66d2b ;  /* 0xdaa66d2be29f7836 */ /* 0x040fe20000000000 */
[----:B------:R-:W-:Y:S01]  /*4090*/  ISETP.GT.AND P3, PT, R217, R11, PT ;  /* 0x0000000bd900720c */ /* 0x000fe20003f64270 */
[----:B------:R-:W-:Y:S01]  /*40a0*/  VIADD R160, R226, 0x78dde6e4 ;  /* 0x78dde6e4e2a07836 */ /* 0x000fe20000000000 */
[----:B------:R-:W-:Y:S01]  /*40b0*/  FSEL R46, R63, -INF , !P1 ;  /* 0xff8000003f2e7808 */ /* 0x000fe20004800000 */
[C---:B------:R-:W-:Y:S01]  /*40c0*/  VIADD R161, R227.reuse, 0xa9066899 ;  /* 0xa9066899e3a17836 */ /* 0x040fe20000000000 */
[----:B------:R-:W-:Y:S01]  /*40d0*/  FSEL R82, R82, -INF , !P0 ;  /* 0xff80000052527808 */ /* 0x000fe20004000000 */
[----:B------:R-:W-:Y:S01]  /*40e0*/  VIADD R158, R227, 0xed9eba14 ;  /* 0xed9eba14e39e7836 */ /* 0x000fe20000000000 */
[----:B------:R-:W-:Y:S01]  /*40f0*/  ISETP.GT.AND P1, PT, R16, R0, PT ;  /* 0x000000001000720c */ /* 0x000fe20003f24270 */
[----:B------:R-:W-:Y:S01]  /*4100*/  VIADD R163, R226, 0xb54cda56 ;  /* 0xb54cda56e2a37836 */ /* 0x000fe20000000000 */
[----:B------:R-:W-:Y:S01]  /*4110*/  ISETP.GT.AND P0, PT, R16, R14, PT ;  /* 0x0000000e1000720c */ /* 0x000fe20003f04270 */
[----:B------:R-:W-:Y:S01]  /*4120*/  VIADD R220, R226, 0x1715609d ;  /* 0x1715609de2dc7836 */ /* 0x000fe20000000000 */
[----:B------:R-:W-:Y:S01]  /*4130*/  FSEL R83, R83, -INF , !P5 ;  /* 0xff80000053537808 */ /* 0x000fe20006800000 */
[----:B------:R-:W-:Y:S01]  /*4140*/  LDSM.16.MT88.4 R136, [R52] ;  /* 0x000000003488783b */ /* 0x000fe20000004200 */
[----:B------:R-:W-:-:S02]  /*4150*/  ISETP.GT.AND P5, PT, R15, R12, PT ;  /* 0x0000000c0f00720c */ /* 0x000fc40003fa4270 */
[----:B------:R-:W-:Y:S01]  /*4160*/  FSEL R51, R74, -INF , !P2 ;  /* 0xff8000004a337808 */ /* 0x000fe20005000000 */
[----:B------:R-:W-:Y:S01]  /*4170*/  LDSM.16.MT88.4 R124, [R52+0x1000] ;  /* 0x00100000347c783b */ /* 0x000fe20000004200 */
[C---:B------:R-:W-:Y:S02]  /*4180*/  ISETP.GT.AND P6, PT, R217.reuse, R10, PT ;  /* 0x0000000ad900720c */ /* 0x040fe40003fc4270 */
[----:B------:R-:W-:Y:S01]  /*4190*/  FSEL R24, R56, -INF , !P3 ;  /* 0xff80000038187808 */ /* 0x000fe20005800000 */
[----:B------:R-:W-:Y:S01]  /*41a0*/  LDSM.16.MT88.4 R128, [R52+0x2000] ;  /* 0x002000003480783b */ /* 0x000fe20000004200 */
[C---:B------:R-:W-:Y:S02]  /*41b0*/  ISETP.GT.AND P2, PT, R16.reuse, R13, PT ;  /* 0x0000000d1000720c */ /* 0x040fe40003f44270 */
[----:B------:R-:W-:Y:S01]  /*41c0*/  ISETP.GT.AND P3, PT, R16, R21, PT ;  /* 0x000000151000720c */ /* 0x000fe20003f64270 */
[----:B------:R-:W-:Y:S01]  /*41d0*/  VIADD R16, R217, 0x48 ;  /* 0x00000048d9107836 */ /* 0x000fe20000000000 */
[----:B------:R-:W-:-:S02]  /*41e0*/  FSEL R78, R78, -INF , !P1 ;  /* 0xff8000004e4e7808 */ /* 0x000fc40004800000 */
[----:B------:R-:W-:Y:S02]  /*41f0*/  FSEL R59, R70, -INF , !P0 ;  /* 0xff800000463b7808 */ /* 0x000fe40004000000 */
[C---:B------:R-:W-:Y:S02]  /*4200*/  ISETP.GT.AND P1, PT, R15.reuse, R11, PT ;  /* 0x0000000b0f00720c */ /* 0x040fe40003f24270 */
[----:B------:R-:W-:Y:S02]  /*4210*/  ISETP.GT.AND P0, PT, R15, R9, PT ;  /* 0x000000090f00720c */ /* 0x000fe40003f04270 */
[----:B------:R-:W-:Y:S02]  /*4220*/  FSEL R20, R117, -INF , !P5 ;  /* 0xff80000075147808 */ /* 0x000fe40006800000 */
[----:B------:R-:W-:Y:S02]  /*4230*/  FSEL R29, R57, -INF , !P6 ;  /* 0xff800000391d7808 */ /* 0x000fe40007000000 */
[----:B------:R-:W-:-:S02]  /*4240*/  ISETP.GT.AND P5, PT, R15, R7, PT ;  /* 0x000000070f00720c */ /* 0x000fc40003fa4270 */
[----:B------:R-:W-:Y:S02]  /*4250*/  FSEL R79, R79, -INF , !P2 ;  /* 0xff8000004f4f7808 */ /* 0x000fe40005000000 */
[----:B------:R-:W-:Y:S02]  /*4260*/  FSEL R57, R71, -INF , !P3 ;  /* 0xff80000047397808 */ /* 0x000fe40005800000 */
[C---:B------:R-:W-:Y:S02]  /*4270*/  ISETP.GT.AND P2, PT, R15.reuse, R10, PT ;  /* 0x0000000a0f00720c */ /* 0x040fe40003f44270 */
        /* <DEDUP_REMOVED lines=16> */
[----:B------:R-:W-:Y:S02]  /*4380*/  ISETP.GT.AND P5, PT, R217, R12, PT ;  /* 0x0000000cd900720c */ /* 0x000fe40003fa4270 */
[----:B------:R-:W-:Y:S02]  /*4390*/  FSEL R45, R112, -INF , !P2 ;  /* 0xff800000702d7808 */ /* 0x000fe40005000000 */
[----:B------:R-:W-:Y:S02]  /*43a0*/  FSEL R43, R104, -INF , !P3 ;  /* 0xff800000682b7808 */ /* 0x000fe40005800000 */
[----:B------:R-:W-:Y:S02]  /*43b0*/  ISETP.GT.AND P2, PT, R16, R11, PT ;  /* 0x0000000b1000720c */ /* 0x000fe40003f44270 */
[----:B------:R-:W-:-:S02]  /*43c0*/  ISETP.GT.AND P3, PT, R15, R14, PT ;  /* 0x0000000e0f00720c */ /* 0x000fc40003f64270 */
[----:B------:R-:W-:Y:S02]  /*43d0*/  FSEL R40, R92, -INF , !P1 ;  /* 0xff8000005c287808 */ /* 0x000fe40004800000 */
[----:B------:R-:W-:Y:S02]  /*43e0*/  FSEL R39, R93, -INF , !P0 ;  /* 0xff8000005d277808 */ /* 0x000fe40004000000 */
[C---:B------:R-:W-:Y:S02]  /*43f0*/  ISETP.GE.AND P1, PT, R12.reuse, R218, PT ;  /* 0x000000da0c00720c */ /* 0x040fe40003f26270 */
[----:B------:R-:W-:Y:S02]  /*4400*/  ISETP.GE.AND P0, PT, R12, R223, PT ;  /* 0x000000df0c00720c */ /* 0x000fe40003f06270 */
[----:B------:R-:W-:Y:S02]  /*4410*/  FSEL R18, R85, -INF , !P5 ;  /* 0xff80000055127808 */ /* 0x000fe40006800000 */
[----:B------:R-:W-:-:S02]  /*4420*/  FSEL R26, R98, -INF , !P2 ;  /* 0xff800000621a7808 */ /* 0x000fc40005000000 */
[----:B------:R-:W-:Y:S01]  /*4430*/  FSEL R48, R88, -INF , !P3 ;  /* 0xff80000058307808 */ /* 0x000fe20005800000 */
[----:B------:R-:W-:Y:S01]  /*4440*/  LDSM.16.MT88.4 R96, [R52+0x400] ;  /* 0x000400003460783b */ /* 0x000fe20000004200 */
[C---:B------:R-:W-:Y:S02]  /*4450*/  ISETP.GT.AND P2, PT, R15.reuse, R21, PT ;  /* 0x000000150f00720c */ /* 0x040fe40003f44270 */
[----:B------:R-:W-:Y:S02]  /*4460*/  ISETP.GT.AND P3, PT, R16, R12, PT ;  /* 0x0000000c1000720c */ /* 0x000fe40003f64270 */
[----:B------:R-:W-:Y:S02]  /*4470*/  ISETP.GT.AND P6, PT, R15, R2, PT ;  /* 0x000000020f00720c */ /* 0x000fe40003fc4270 */
[----:B------:R-:W-:Y:S02]  /*4480*/  FSEL R144, R18, -INF , !P1 ;  /* 0xff80000012907808 */ /* 0x000fe40004800000 */
[----:B------:R-:W-:-:S02]  /*4490*/  FSEL R145, R23, -INF , !P0 ;  /* 0xff80000017917808 */ /* 0x000fc40004000000 */
[----:B------:R-:W-:Y:S02]  /*44a0*/  ISETP.GE.AND P1, PT, R11, R223, PT ;  /* 0x000000df0b00720c */ /* 0x000fe40003f26270 */
[----:B------:R-:W-:Y:S02]  /*44b0*/  ISETP.GT.AND P0, PT, R16, R8, PT ;  /* 0x000000081000720c */ /* 0x000fe40003f04270 */
[----:B------:R-:W-:Y:S02]  /*44c0*/  FSEL R50, R89, -INF , !P2 ;  /* 0xff80000059327808 */ /* 0x000fe40005000000 */
[----:B------:R-:W-:Y:S02]  /*44d0*/  FSEL R15, R119, -INF , !P3 ;  /* 0xff800000770f7808 */ /* 0x000fe40005800000 */
[----:B------:R-:W-:Y:S02]  /*44e0*/  FSEL R41, R105, -INF , !P6 ;  /* 0xff80000069297808 */ /* 0x000fe40007000000 */
[----:B------:R-:W-:-:S02]  /*44f0*/  ISETP.GE.AND P2, PT, R12, R219, PT ;  /* 0x000000db0c00720c */ /* 0x000fc40003f46270 */
[C---:B------:R-:W-:Y:S02]  /*4500*/  ISETP.GT.AND P5, PT, R217.reuse, R8, PT ;  /* 0x00000008d900720c */ /* 0x040fe40003fa4270 */
[-C--:B------:R-:W-:Y:S02]  /*4510*/  ISETP.GT.AND P3, PT, R16, R9.reuse, PT ;  /* 0x000000091000720c */ /* 0x080fe40003f64270 */
[----:B------:R-:W-:Y:S02]  /*4520*/  ISETP.GT.AND P6, PT, R217, R9, PT ;  /* 0x00000009d900720c */ /* 0x000fe40003fc4270 */
[----:B------:R-:W-:Y:S02]  /*4530*/  FSEL R23, R103, -INF , !P0 ;  /* 0xff80000067177808 */ /* 0x000fe40004000000 */
[----:B------:R-:W-:Y:S02]  /*4540*/  FSEL R142, R22, -INF , !P1 ;  /* 0xff800000168e7808 */ /* 0x000fe40004800000 */
[----:B------:R-:W-:-:S02]  /*4550*/  ISETP.GE.AND P0, PT, R10, R218, PT ;  /* 0x000000da0a00720c */ /* 0x000fc40003f06270 */
[----:B------:R-:W-:Y:S02]  /*4560*/  ISETP.GT.AND P1, PT, R217, R7, PT ;  /* 0x00000007d900720c */ /* 0x000fe40003f24270 */
[----:B------:R-:W-:Y:S02]  /*4570*/  FSEL R34, R65, -INF , !P5 ;  /* 0xff80000041227808 */ /* 0x000fe40006800000 */
[----:B------:R-:W-:Y:S01]  /*4580*/  FSEL R32, R102, -INF , !P3 ;  /* 0xff80000066207808 */ /* 0x000fe20005800000 */
[----:B------:R-:W-:Y:S01]  /*4590*/  VIADD R102, R227, 0x646e171e ;  /* 0x646e171ee3667836 */ /* 0x000fe20000000000 */
[----:B------:R-:W-:Y:S02]  /*45a0*/  FSEL R54, R20, -INF , !P2 ;  /* 0xff80000014367808 */ /* 0x000fe40005000000 */
[----:B------:R-:W-:Y:S02]  /*45b0*/  FSEL R28, R64, -INF , !P6 ;  /* 0xff800000401c7808 */ /* 0x000fe40007000000 */
[----:B------:R-:W-:-:S02]  /*45c0*/  ISETP.GE.AND P3, PT, R11, R218, PT ;  /* 0x000000da0b00720c */ /* 0x000fc40003f66270 */
[CC--:B------:R-:W-:Y:S02]  /*45d0*/  ISETP.GE.AND P5, PT, R11.reuse, R219.reuse, PT ;  /* 0x000000db0b00720c */ /* 0x0c0fe40003fa6270 */
[-C--:B------:R-:W-:Y:S02]  /*45e0*/  ISETP.GE.AND P2, PT, R11, R224.reuse, PT ;  /* 0x000000e00b00720c */ /* 0x080fe40003f46270 */
[----:B------:R-:W-:Y:S02]  /*45f0*/  ISETP.GE.AND P6, PT, R12, R224, PT ;  /* 0x000000e00c00720c */ /* 0x000fe40003fc6270 */
[----:B------:R-:W-:Y:S02]  /*4600*/  FSEL R11, R60, -INF , !P1 ;  /* 0xff8000003c0b7808 */ /* 0x000fe40004800000 */
[----:B------:R-:W-:Y:S02]  /*4610*/  FSEL R100, R29, -INF , !P0 ;  /* 0xff8000001d647808 */ /* 0x000fe40004000000 */
[----:B------:R-:W-:-:S02]  /*4620*/  ISETP.GE.AND P1, PT, R10, R219, PT ;  /* 0x000000db0a00720c */ /* 0x000fc40003f26270 */
[-C--:B------:R-:W-:Y:S02]  /*4630*/  ISETP.GE.AND P0, PT, R9, R223.reuse, PT ;  /* 0x000000df0900720c */ /* 0x080fe40003f06270 */
[----:B------:R-:W-:Y:S02]  /*4640*/  FSEL R56, R15, -INF , !P6 ;  /* 0xff8000000f387808 */ /* 0x000fe40007000000 */
[----:B------:R-:W-:Y:S02]  /*4650*/  FSEL R141, R24, -INF , !P3 ;  /* 0xff800000188d7808 */ /* 0x000fe40005800000 */
[----:B------:R-:W-:Y:S02]  /*4660*/  ISETP.GE.AND P3, PT, R10, R223, PT ;  /* 0x000000df0a00720c */ /* 0x000fe40003f66270 */
[----:B------:R-:W-:Y:S02]  /*4670*/  ISETP.GT.AND P6, PT, R217, R6, PT ;  /* 0x00000006d900720c */ /* 0x000fe40003fc4270 */
[----:B------:R-:W-:-:S02]  /*4680*/  FSEL R27, R27, -INF , !P1 ;  /* 0xff8000001b1b7808 */ /* 0x000fc40004800000 */
[----:B------:R-:W-:Y:S02]  /*4690*/  FSEL R149, R33, -INF , !P0 ;  /* 0xff80000021957808 */ /* 0x000fe40004000000 */
[----:B------:R-:W-:Y:S02]  /*46a0*/  ISETP.GE.AND P1, PT, R9, R219, PT ;  /* 0x000000db0900720c */ /* 0x000fe40003f26270 */
[----:B------:R-:W-:Y:S02]  /*46b0*/  ISETP.GT.AND P0, PT, R217, R5, PT ;  /* 0x00000005d900720c */ /* 0x000fe40003f04270 */
[----:B------:R-:W-:Y:S02]  /*46c0*/  FSEL R53, R19, -INF , !P5 ;  /* 0xff80000013357808 */ /* 0x000fe40006800000 */
[----:B------:R-:W-:Y:S02]  /*46d0*/  ISETP.GT.AND P5, PT, R16, R7, PT ;  /* 0x000000071000720c */ /* 0x000fe40003fa4270 */
[----:B------:R-:W-:-:S02]  /*46e0*/  FSEL R19, R61, -INF , !P6 ;  /* 0xff8000003d137808 */ /* 0x000fc40007000000 */
[----:B------:R-:W-:Y:S02]  /*46f0*/  FSEL R55, R26, -INF , !P2 ;  /* 0xff8000001a377808 */ /* 0x000fe40005000000 */
[----:B------:R-:W-:Y:S02]  /*4700*/  FSEL R140, R31, -INF , !P3 ;  /* 0xff8000001f8c7808 */ /* 0x000fe40005800000 */
[C---:B------:R-:W-:Y:S02]  /*4710*/  ISETP.GE.AND P2, PT, R9.reuse, R218, PT ;  /* 0x000000da0900720c */ /* 0x040fe40003f46270 */
[----:B------:R-:W-:Y:S02]  /*4720*/  ISETP.GE.AND P6, PT, R9, R224, PT ;  /* 0x000000e00900720c */ /* 0x000fe40003fc6270 */
[----:B------:R-:W-:Y:S02]  /*4730*/  FSEL R31, R30, -INF , !P1 ;  /* 0xff8000001e1f7808 */ /* 0x000fe40004800000 */
[----:B------:R-:W-:-:S02]  /*4740*/  FSEL R18, R72, -INF , !P0 ;  /* 0xff80000048127808 */ /* 0x000fc40004000000 */
[----:B------:R-:W-:Y:S02]  /*4750*/  ISETP.GT.AND P1, PT, R16, R4, PT ;  /* 0x000000041000720c */ /* 0x000fe40003f24270 */
[----:B------:R-:W-:Y:S02]  /*4760*/  ISETP.GE.AND P0, PT, R8, R219, PT ;  /* 0x000000db0800720c */ /* 0x000fe40003f06270 */
[----:B------:R-:W-:Y:S02]  /*4770*/  FSEL R20, R110, -INF , !P5 ;  /* 0xff8000006e147808 */ /* 0x000fe40006800000 */
[----:B------:R-:W-:Y:S02]  /*4780*/  ISETP.GE.AND P5, PT, R10, R224, PT ;  /* 0x000000e00a00720c */ /* 0x000fe40003fa6270 */
[----:B------:R-:W-:Y:S02]  /*4790*/  ISETP.GT.AND P3, PT, R16, R6, PT ;  /* 0x000000061000720c */ /* 0x000fe40003f64270 */
[----:B------:R-:W-:-:S02]  /*47a0*/  FSEL R147, R28, -INF , !P2 ;  /* 0xff8000001c937808 */ /* 0x000fc40005000000 */
[----:B------:R-:W-:Y:S02]  /*47b0*/  FSEL R71, R32, -INF , !P6 ;  /* 0xff80000020477808 */ /* 0x000fe40007000000 */
        /* <DEDUP_REMOVED lines=8> */
[----:B------:R-:W-:Y:S01]  /*4840*/  ISETP.GT.AND P5, PT, R16, R5, PT ;  /* 0x000000051000720c */ /* 0x000fe20003fa4270 */
[----:B------:R-:W-:Y:S01]  /*4850*/  LDSM.16.MT88.4 R108, [R208+0x9000] ;  /* 0x00900000d06c783b */ /* 0x000fe20000004200 */
[----:B------:R-:W-:Y:S02]  /*4860*/  ISETP.GE.AND P3, PT, R8, R218, PT ;  /* 0x000000da0800720c */ /* 0x000fe40003f66270 */
[----:B------:R-:W-:-:S02]  /*4870*/  FSEL R148, R36, -INF , !P2 ;  /* 0xff80000024947808 */ /* 0x000fc40005000000 */
[----:B------:R-:W-:Y:S02]  /*4880*/  FSEL R9, R106, -INF , !P6 ;  /* 0xff8000006a097808 */ /* 0x000fe40007000000 */
[----:B------:R-:W-:Y:S02]  /*4890*/  ISETP.GT.AND P2, PT, R16, R2, PT ;  /* 0x000000021000720c */ /* 0x000fe40003f44270 */
[----:B------:R-:W-:Y:S01]  /*48a0*/  FSEL R106, R11, -INF , !P1 ;  /* 0xff8000000b6a7808 */ /* 0x000fe20004800000 */
[----:B------:R-:W-:Y:S01]  /*48b0*/  VIADD R11, R227, 0xbb67ae85 ;  /* 0xbb67ae85e30b7836 */ /* 0x000fe20000000000 */
[----:B------:R-:W-:Y:S02]  /*48c0*/  FSEL R29, R37, -INF , !P0 ;  /* 0xff800000251d7808 */ /* 0x000fe40004000000 */
[C---:B------:R-:W-:Y:S02]  /*48d0*/  ISETP.GE.AND P1, PT, R6.reuse, R223, PT ;  /* 0x000000df0600720c */ /* 0x040fe40003f26270 */
[----:B------:R-:W-:-:S02]  /*48e0*/  ISETP.GE.AND P0, PT, R6, R219, PT ;  /* 0x000000db0600720c */ /* 0x000fc40003f06270 */
[----:B------:R-:W-:Y:S02]  /*48f0*/  FSEL R12, R114, -INF , !P5 ;  /* 0xff800000720c7808 */ /* 0x000fe40006800000 */
[----:B------:R-:W-:Y:S01]  /*4900*/  ISETP.GE.AND P5, PT, R8, R224, PT ;  /* 0x000000e00800720c */ /* 0x000fe20003fa6270 */
[----:B------:R-:W-:Y:S01]  /*4910*/  LDSM.16.MT88.4 R112, [R208+0x9400] ;  /* 0x00940000d070783b */ /* 0x000fe20000004200 */
[----:B------:R-:W-:Y:S02]  /*4920*/  FSEL R146, R34, -INF , !P3 ;  /* 0xff80000022927808 */ /* 0x000fe40005800000 */
[----:B------:R-:W-:Y:S02]  /*4930*/  ISETP.GE.AND P3, PT, R7, R223, PT ;  /* 0x000000df0700720c */ /* 0x000fe40003f66270 */
[----:B------:R-:W-:Y:S02]  /*4940*/  FSEL R8, R107, -INF , !P2 ;  /* 0xff8000006b087808 */ /* 0x000fe40005000000 */
[----:B------:R-:W-:-:S02]  /*4950*/  FSEL R107, R46, -INF , !P1 ;  /* 0xff8000002e6b7808 */ /* 0x000fc40004800000 */
[----:B------:R-:W-:Y:S02]  /*4960*/  FSEL R28, R42, -INF , !P0 ;  /* 0xff8000002a1c7808 */ /* 0x000fe40004000000 */
[C---:B------:R-:W-:Y:S02]  /*4970*/  ISETP.GE.AND P1, PT, R5.reuse, R219, PT ;  /* 0x000000db0500720c */ /* 0x040fe40003f26270 */
[----:B------:R-:W-:Y:S02]  /*4980*/  ISETP.GE.AND P0, PT, R5, R224, PT ;  /* 0x000000e00500720c */ /* 0x000fe40003f06270 */
[----:B------:R-:W-:Y:S02]  /*4990*/  ISETP.GE.AND P2, PT, R6, R218, PT ;  /* 0x000000da0600720c */ /* 0x000fe40003f46270 */
[----:B------:R-:W-:Y:S02]  /*49a0*/  FSEL R143, R38, -INF , !P3 ;  /* 0xff800000268f7808 */ /* 0x000fe40005800000 */
[----:B------:R-:W-:-:S02]  /*49b0*/  ISETP.GT.AND P3, PT, R16, R0, PT ;  /* 0x000000001000720c */ /* 0x000fc40003f64270 */
[-C--:B------:R-:W-:Y:S02]  /*49c0*/  ISETP.GE.AND P6, PT, R7, R224.reuse, PT ;  /* 0x000000e00700720c */ /* 0x080fe40003fc6270 */
[----:B------:R-:W-:Y:S02]  /*49d0*/  FSEL R170, R45, -INF , !P1 ;  /* 0xff8000002daa7808 */ /* 0x000fe40004800000 */
[----:B------:R-:W-:Y:S02]  /*49e0*/  FSEL R172, R12, -INF , !P0 ;  /* 0xff8000000cac7808 */ /* 0x000fe40004000000 */
[----:B------:R-:W-:Y:S02]  /*49f0*/  FSEL R105, R19, -INF , !P2 ;  /* 0xff80000013697808 */ /* 0x000fe40005000000 */
[----:B------:R-:W-:Y:S02]  /*4a00*/  ISETP.GE.AND P1, PT, R4, R224, PT ;  /* 0x000000e00400720c */ /* 0x000fe40003f26270 */
[----:B------:R-:W-:-:S02]  /*4a10*/  ISETP.GE.AND P0, PT, R3, R219, PT ;  /* 0x000000db0300720c */ /* 0x000fc40003f06270 */
[----:B------:R-:W-:Y:S02]  /*4a20*/  FSEL R85, R23, -INF , !P5 ;  /* 0xff80000017557808 */ /* 0x000fe40006800000 */
[----:B------:R-:W-:Y:S02]  /*4a30*/  ISETP.GE.AND P2, PT, R5, R218, PT ;  /* 0x000000da0500720c */ /* 0x000fe40003f46270 */
[----:B------:R-:W-:Y:S02]  /*4a40*/  ISETP.GT.AND P5, PT, R16, R13, PT ;  /* 0x0000000d1000720c */ /* 0x000fe40003fa4270 */
[----:B------:R-:W-:Y:S02]  /*4a50*/  FSEL R7, R94, -INF , !P3 ;  /* 0xff8000005e077808 */ /* 0x000fe40005800000 */
[----:B------:R-:W-:Y:S02]  /*4a60*/  ISETP.GE.AND P3, PT, R6, R224, PT ;  /* 0x000000e00600720c */ /* 0x000fe40003f66270 */
[----:B------:R-:W-:-:S02]  /*4a70*/  FSEL R34, R20, -INF , !P6 ;  /* 0xff80000014227808 */ /* 0x000fc40007000000 */
[----:B------:R-:W-:Y:S02]  /*4a80*/  ISETP.GT.AND P6, PT, R16, R17, PT ;  /* 0x000000111000720c */ /* 0x000fe40003fc4270 */
[----:B------:R-:W-:Y:S02]  /*4a90*/  FSEL R173, R10, -INF , !P1 ;  /* 0xff8000000aad7808 */ /* 0x000fe40004800000 */
[----:B------:R-:W-:Y:S02]  /*4aa0*/  FSEL R174, R43, -INF , !P0 ;  /* 0xff8000002bae7808 */ /* 0x000fe40004000000 */
[----:B------:R-:W-:Y:S02]  /*4ab0*/  FSEL R169, R18, -INF , !P2 ;  /* 0xff80000012a97808 */ /* 0x000fe40005000000 */
[C---:B------:R-:W-:Y:S02]  /*4ac0*/  ISETP.GE.AND P1, PT, R2.reuse, R219, PT ;  /* 0x000000db0200720c */ /* 0x040fe40003f26270 */
[----:B------:R-:W-:-:S02]  /*4ad0*/  ISETP.GE.AND P0, PT, R2, R224, PT ;  /* 0x000000e00200720c */ /* 0x000fc40003f06270 */
[----:B------:R-:W-:Y:S02]  /*4ae0*/  FSEL R6, R95, -INF , !P5 ;  /* 0xff8000005f067808 */ /* 0x000fe40006800000 */
[----:B------:R-:W-:Y:S01]  /*4af0*/  ISETP.GE.AND P2, PT, R4, R219, PT ;  /* 0x000000db0400720c */ /* 0x000fe20003f46270 */
[----:B------:R-:W-:Y:S01]  /*4b00*/  LDSM.16.MT88.4 R92, [R208+0xb400] ;  /* 0x00b40000d05c783b */ /* 0x000fe20000004200 */
[----:B------:R-:W-:Y:S02]  /*4b10*/  ISETP.GE.AND P5, PT, R5, R223, PT ;  /* 0x000000df0500720c */ /* 0x000fe40003fa6270 */
[----:B------:R-:W-:Y:S02]  /*4b20*/  FSEL R30, R15, -INF , !P3 ;  /* 0xff8000000f1e7808 */ /* 0x000fe40005800000 */
[----:B------:R-:W-:Y:S02]  /*4b30*/  FSEL R5, R118, -INF , !P6 ;  /* 0xff80000076057808 */ /* 0x000fe40007000000 */
[C---:B------:R-:W-:Y:S01]  /*4b40*/  ISETP.GE.AND P3, PT, R17.reuse, R224, PT ;  /* 0x000000e01100720c */ /* 0x040fe20003f66270 */
[----:B------:R-:W-:Y:S01]  /*4b50*/  LDSM.16.MT88.4 R116, [R208+0xa400] ;  /* 0x00a40000d074783b */ /* 0x000fe20000004200 */
[----:B------:R-:W-:-:S02]  /*4b60*/  ISETP.GE.AND P6, PT, R17, R219, PT ;  /* 0x000000db1100720c */ /* 0x000fc40003fc6270 */
[----:B------:R-:W-:Y:S02]  /*4b70*/  FSEL R175, R41, -INF , !P1 ;  /* 0xff80000029af7808 */ /* 0x000fe40004800000 */
[----:B------:R-:W-:Y:S01]  /*4b80*/  FSEL R181, R8, -INF , !P0 ;  /* 0xff80000008b57808 */ /* 0x000fe20004000000 */
[----:B------:R-:W-:Y:S01]  /*4b90*/  VIADD R8, R49, 0x4 ;  /* 0x0000000431087836 */ /* 0x000fe20000000000 */
[----:B------:R-:W-:Y:S02]  /*4ba0*/  FSEL R171, R44, -INF , !P2 ;  /* 0xff8000002cab7808 */ /* 0x000fe40005000000 */
[-C--:B------:R-:W-:Y:S01]  /*4bb0*/  ISETP.GE.AND P1, PT, R0, R224.reuse, PT ;  /* 0x000000e00000720c */ /* 0x080fe20003f26270 */
[----:B------:R-:W-:Y:S01]  /*4bc0*/  IMAD.WIDE.U32 R120, R8, -0x326172a9, RZ ;  /* 0xcd9e8d5708787825 */ /* 0x000fe200078e00ff */
[----:B------:R-:W-:Y:S02]  /*4bd0*/  ISETP.GE.AND P0, PT, R13, R219, PT ;  /* 0x000000db0d00720c */ /* 0x000fe40003f06270 */
[----:B------:R-:W-:-:S02]  /*4be0*/  ISETP.GE.AND P2, PT, R3, R224, PT ;  /* 0x000000e00300720c */ /* 0x000fc40003f46270 */
[----:B------:R-:W-:Y:S01]  /*4bf0*/  FSEL R22, R5, -INF , !P3 ;  /* 0xff80000005167808 */ /* 0x000fe20005800000 */
[----:B------:R-:W-:Y:S01]  /*4c00*/  STL.64 [R1+0x8], R120 ;  /* 0x0000087801007387 */ /* 0x000fe20000100a00 */
[----:B------:R-:W-:Y:S02]  /*4c10*/  FSEL R20, R47, -INF , !P6 ;  /* 0xff8000002f147808 */ /* 0x000fe40007000000 */
[----:B------:R-:W-:Y:S01]  /*4c20*/  FSEL R197, R7, -INF , !P1 ;  /* 0xff80000007c57808 */ /* 0x000fe20004800000 */
[----:B------:R-:W-:Y:S01]  /*4c30*/  STL.64 [R1+0x68], R176 ;  /* 0x000068b001007387 */ /* 0x000fe20000100a00 */
[----:B------:R-:W-:Y:S01]  /*4c40*/  FSEL R252, R39, -INF , !P0 ;  /* 0xff80000027fc7808 */ /* 0x000fe20004000000 */
[----:B------:R-:W-:Y:S01]  /*4c50*/  IMAD.WIDE.U32 R38, R49, -0x326172a9, RZ ;  /* 0xcd9e8d5731267825 */ /* 0x000fe200078e00ff */
[----:B------:R-:W-:Y:S02]  /*4c60*/  FSEL R180, R9, -INF , !P2 ;  /* 0xff80000009b47808 */ /* 0x000fe40005000000 */
[----:B------:R-:W-:-:S02]  /*4c70*/  ISETP.GT.AND P1, PT, R217, R4, PT ;  /* 0x00000004d900720c */ /* 0x000fc40003f24270 */
[C---:B------:R-:W-:Y:S02]  /*4c80*/  ISETP.GE.AND P0, PT, R4.reuse, R218, PT ;  /* 0x000000da0400720c */ /* 0x040fe40003f06270 */
[----:B------:R-:W-:Y:S02]  /*4c90*/  ISETP.GE.AND P6, PT, R4, R223, PT ;  /* 0x000000df0400720c */ /* 0x000fe40003fc6270 */
[----:B------:R-:W-:Y:S02]  /*4ca0*/  ISETP.GE.AND P2, PT, R0, R219, PT ;  /* 0x000000db0000720c */ /* 0x000fe40003f46270 */
[----:B------:R-:W-:Y:S02]  /*4cb0*/  FMNMX3.FTZ R4, R22, R56, R55, !PT ;  /* 0x0000003816047276 */ /* 0x000fe40007810037 */
[----:B------:R-:W-:Y:S02]  /*4cc0*/  FMNMX3.FTZ R5, R20, R54, R53, !PT ;  /* 0x0000003614057276 */ /* 0x000fe40007810035 */
[----:B------:R-:W-:-:S02]  /*4cd0*/  FSEL R225, R40, -INF , !P2 ;  /* 0xff80000028e17808 */ /* 0x000fc40005000000 */
[----:B------:R-:W-:Y:S02]  /*4ce0*/  FMNMX3.FTZ R4, R4, R26, R71, !PT ;  /* 0x0000001a04047276 */ /* 0x000fe40007810047 */
[----:B------:R-:W-:Y:S02]  /*4cf0*/  ISETP.GE.AND P2, PT, R13, R224, PT ;  /* 0x000000e00d00720c */ /* 0x000fe40003f46270 */
[----:B------:R-:W-:Y:S02]  /*4d00*/  FMNMX3.FTZ R5, R5, R27, R31, !PT ;  /* 0x0000001b05057276 */ /* 0x000fe4000781001f */
[----:B------:R-:W-:Y:S02]  /*4d10*/  FMNMX3.FTZ R4, R4, R85, R34, !PT ;  /* 0x0000005504047276 */ /* 0x000fe40007810022 */
[----:B------:R-:W-:Y:S02]  /*4d20*/  FSEL R200, R6, -INF , !P2 ;  /* 0xff80000006c87808 */ /* 0x000fe40005000000 */
[----:B------:R-:W-:-:S02]  /*4d30*/  FMNMX3.FTZ R5, R5, R70, R29, !PT ;  /* 0x0000004605057276 */ /* 0x000fc4000781001d */
[----:B------:R-:W-:Y:S02]  /*4d40*/  ISETP.GE.AND P2, PT, R14, R219, PT ;  /* 0x000000db0e00720c */ /* 0x000fe40003f46270 */
[----:B------:R-:W-:Y:S02]  /*4d50*/  ISETP.GT.AND P3, PT, R16, R14, PT ;  /* 0x0000000e1000720c */ /* 0x000fe40003f64270 */
[----:B------:R-:W-:Y:S02]  /*4d60*/  FMNMX3.FTZ R4, R4, R30, R172, !PT ;  /* 0x0000001e04047276 */ /* 0x000fe400078100ac */
[----:B------:R-:W-:Y:S02]  /*4d70*/  FMNMX3.FTZ R5, R5, R28, R170, !PT ;  /* 0x0000001c05057276 */ /* 0x000fe400078100aa */
[----:B------:R-:W-:Y:S02]  /*4d80*/  FSEL R182, R48, -INF , !P2 ;  /* 0xff80000030b67808 */ /* 0x000fe40005000000 */
[----:B------:R-:W-:-:S02]  /*4d90*/  ISETP.GT.AND P2, PT, R16, R21, PT ;  /* 0x000000151000720c */ /* 0x000fc40003f44270 */
[----:B------:R-:W-:Y:S02]  /*4da0*/  FSEL R6, R90, -INF , !P3 ;  /* 0xff8000005a067808 */ /* 0x000fe40005800000 */
[-C--:B------:R-:W-:Y:S02]  /*4db0*/  ISETP.GE.AND P3, PT, R14, R224.reuse, PT ;  /* 0x000000e00e00720c */ /* 0x080fe40003f66270 */
[----:B------:R-:W-:Y:S02]  /*4dc0*/  FMNMX3.FTZ R4, R4, R173, R180, !PT ;  /* 0x000000ad04047276 */ /* 0x000fe400078100b4 */
[----:B------:R-:W-:Y:S02]  /*4dd0*/  FMNMX3.FTZ R5, R5, R171, R174, !PT ;  /* 0x000000ab05057276 */ /* 0x000fe400078100ae */
[----:B------:R-:W-:Y:S02]  /*4de0*/  FSEL R7, R91, -INF , !P2 ;  /* 0xff8000005b077808 */ /* 0x000fe40005000000 */
[----:B------:R-:W-:Y:S01]  /*4df0*/  FSEL R199, R6, -INF , !P3 ;  /* 0xff80000006c77808 */ /* 0x000fe20005800000 */
[----:B------:R-:W-:Y:S01]  /*4e00*/  LDSM.16.MT88.4 R88, [R52+0x1400] ;  /* 0x001400003458783b */ /* 0x000fe20000004200 */
[----:B------:R-:W-:-:S02]  /*4e10*/  ISETP.GE.AND P2, PT, R21, R224, PT ;  /* 0x000000e01500720c */ /* 0x000fc40003f46270 */
[----:B------:R-:W-:Y:S02]  /*4e20*/  FMNMX3.FTZ R4, R4, R181, R197, !PT ;  /* 0x000000b504047276 */ /* 0x000fe400078100c5 */
[----:B------:R-:W-:Y:S02]  /*4e30*/  ISETP.GE.AND P3, PT, R21, R219, PT ;  /* 0x000000db1500720c */ /* 0x000fe40003f66270 */
[----:B------:R-:W-:Y:S02]  /*4e40*/  FMNMX3.FTZ R5, R5, R175, R225, !PT ;  /* 0x000000af05057276 */ /* 0x000fe400078100e1 */
[----:B------:R-:W-:Y:S02]  /*4e50*/  FSEL R204, R7, -INF , !P2 ;  /* 0xff80000007cc7808 */ /* 0x000fe40005000000 */
[----:B------:R-:W-:Y:S02]  /*4e60*/  FMNMX3.FTZ R4, R4, R200, R199, !PT ;  /* 0x000000c804047276 */ /* 0x000fe400078100c7 */
[----:B------:R-:W-:-:S02]  /*4e70*/  FSEL R222, R50, -INF , !P3 ;  /* 0xff80000032de7808 */ /* 0x000fc40005800000 */
[----:B------:R-:W-:Y:S02]  /*4e80*/  FMNMX3.FTZ R5, R5, R252, R182, !PT ;  /* 0x000000fc05057276 */ /* 0x000fe400078100b6 */
[----:B------:R-:W-:Y:S02]  /*4e90*/  FMNMX.FTZ R4, R204, R4, !PT ;  /* 0x00000004cc047209 */ /* 0x000fe40007810000 */
[----:B------:R-:W-:Y:S02]  /*4ea0*/  FMNMX.FTZ R5, R222, R5, !PT ;  /* 0x00000005de057209 */ /* 0x000fe40007810000 */
[----:B------:R-:W-:Y:S01]  /*4eb0*/  FSEL R168, R51, -INF , !P5 ;  /* 0xff80000033a87808 */ /* 0x000fe20006800000 */
[----:B------:R-:W1:Y:S01]  /*4ec0*/  SHFL.BFLY PT, R9, R4, 0x2, 0x1f ;  /* 0x0c401f0004097f89 */ /* 0x000e6200000e0000 */
[----:B------:R-:W-:Y:S02]  /*4ed0*/  ISETP.GT.AND P3, PT, R217, R3, PT ;  /* 0x00000003d900720c */ /* 0x000fe40003f64270 */
[C---:B------:R-:W-:Y:S01]  /*4ee0*/  ISETP.GE.AND P2, PT, R3.reuse, R218, PT ;  /* 0x000000da0300720c */ /* 0x040fe20003f46270 */
[----:B------:R-:W2:Y:S01]  /*4ef0*/  SHFL.BFLY PT, R7, R5, 0x2, 0x1f ;  /* 0x0c401f0005077f89 */ /* 0x000ea200000e0000 */
[----:B------:R-:W-:-:S02]  /*4f00*/  ISETP.GE.AND P5, PT, R3, R223, PT ;  /* 0x000000df0300720c */ /* 0x000fc40003fa6270 */
[----:B------:R-:W-:Y:S02]  /*4f10*/  FSEL R3, R73, -INF , !P1 ;  /* 0xff80000049037808 */ /* 0x000fe40004800000 */
[----:B------:R-:W-:Y:S02]  /*4f20*/  FSEL R6, R80, -INF , !P3 ;  /* 0xff80000050067808 */ /* 0x000fe40005800000 */
[----:B------:R-:W-:Y:S02]  /*4f30*/  FSEL R162, R3, -INF , !P0 ;  /* 0xff80000003a27808 */ /* 0x000fe40004000000 */
[----:B------:R-:W-:Y:S02]  /*4f40*/  ISETP.GT.AND P1, PT, R217, R2, PT ;  /* 0x00000002d900720c */ /* 0x000fe40003f24270 */
[C---:B------:R-:W-:Y:S02]  /*4f50*/  ISETP.GE.AND P0, PT, R2.reuse, R218, PT ;  /* 0x000000da0200720c */ /* 0x040fe40003f06270 */
[----:B------:R-:W-:-:S02]  /*4f60*/  ISETP.GE.AND P3, PT, R2, R223, PT ;  /* 0x000000df0200720c */ /* 0x000fc40003f66270 */
[----:B------:R-:W-:Y:S02]  /*4f70*/  LOP3.LUT R2, R226, R150, R121, 0x96, !PT ;  /* 0x00000096e2027212 */ /* 0x000fe400078e9679 */
[----:B------:R-:W-:Y:S02]  /*4f80*/  FSEL R3, R81, -INF , !P1 ;  /* 0xff80000051037808 */ /* 0x000fe40004800000 */
[----:B------:R-:W-:Y:S01]  /*4f90*/  FSEL R154, R6, -INF , !P2 ;  /* 0xff800000069a7808 */ /* 0x000fe20005000000 */
[----:B------:R-:W-:Y:S01]  /*4fa0*/  IMAD.WIDE.U32 R202, R2, -0x2daee0ad, RZ ;  /* 0xd2511f5302ca7825 */ /* 0x000fe200078e00ff */
[----:B------:R-:W-:Y:S02]  /*4fb0*/  ISETP.GT.AND P2, PT, R217, R0, PT ;  /* 0x00000000d900720c */ /* 0x000fe40003f44270 */
[----:B------:R-:W-:Y:S02]  /*4fc0*/  FSEL R155, R3, -INF , !P0 ;  /* 0xff800000039b7808 */ /* 0x000fe40004000000 */
[----:B------:R-:W-:Y:S01]  /*4fd0*/  LOP3.LUT R2, R227, UR7, R177, 0x96, !PT ;  /* 0x00000007e3027c12 */ /* 0x000fe2000f8e96b1 */
[----:B------:R-:W-:Y:S01]  /*4fe0*/  STL.64 [R1+0x78], R202 ;  /* 0x000078ca01007387 */ /* 0x000fe20000100a00 */
[----:B------:R-:W-:Y:S01]  /*4ff0*/  LOP3.LUT R3, R11, R176, R203, 0x96, !PT ;  /* 0x000000b00b037212 */ /* 0x000fe200078e96cb */
[----:B------:R-:W-:Y:S01]  /*5000*/  UIADD3 UR7, UPT, UPT, UR7, 0x1, URZ ;  /* 0x0000000107077890 */ /* 0x000fe2000fffe0ff */
[----:B------:R-:W-:-:S02]  /*5010*/  FSEL R6, R76, -INF , !P2 ;  /* 0xff8000004c067808 */ /* 0x000fc40005000000 */
[C---:B------:R-:W-:Y:S01]  /*5020*/  ISETP.GE.AND P1, PT, R0.reuse, R218, PT ;  /* 0x000000da0000720c */ /* 0x040fe20003f26270 */
[----:B------:R-:W-:Y:S01]  /*5030*/  IMAD.WIDE.U32 R190, R3, -0x326172a9, RZ ;  /* 0xcd9e8d5703be7825 */ /* 0x000fe200078e00ff */
[----:B------:R-:W-:Y:S02]  /*5040*/  ISETP.GE.AND P2, PT, R0, R223, PT ;  /* 0x000000df0000720c */ /* 0x000fe40003f46270 */
[----:B-1----:R-:W-:Y:S02]  /*5050*/  FMNMX.FTZ R0, R4, R9, !PT ;  /* 0x0000000904007209 */ /* 0x002fe40007810000 */
[----:B--2---:R-:W-:Y:S01]  /*5060*/  FMNMX.FTZ R8, R5, R7, !PT ;  /* 0x0000000705087209 */ /* 0x004fe20007810000 */
[----:B------:R-:W-:Y:S01]  /*5070*/  IMAD.WIDE.U32 R4, R2, -0x326172a9, RZ ;  /* 0xcd9e8d5702047825 */ /* 0x000fe200078e00ff */
[----:B------:R-:W-:Y:S01]  /*5080*/  FSEL R183, R6, -INF , !P1 ;  /* 0xff80000006b77808 */ /* 0x000fe20004800000 */
[----:B------:R-:W1:Y:S01]  /*5090*/  SHFL.BFLY PT, R12, R0, 0x1, 0x1f ;  /* 0x0c201f00000c7f89 */ /* 0x000e6200000e0000 */
[----:B------:R-:W-:-:S02]  /*50a0*/  ISETP.GT.AND P0, PT, R217, R13, PT ;  /* 0x0000000dd900720c */ /* 0x000fc40003f04270 */
[----:B------:R-:W-:Y:S01]  /*50b0*/  LOP3.LUT R2, R152, R120, R5, 0x96, !PT ;  /* 0x0000007898027212 */ /* 0x000fe200078e9605 */
[----:B------:R-:W2:Y:S01]  /*50c0*/  SHFL.BFLY PT, R15, R8, 0x1, 0x1f ;  /* 0x0c201f00080f7f89 */ /* 0x000ea200000e0000 */
[----:B------:R-:W-:Y:S02]  /*50d0*/  LOP3.LUT R6, R153, R4, R191, 0x96, !PT ;  /* 0x0000000499067212 */ /* 0x000fe400078e96bf */
[----:B------:R-:W-:Y:S01]  /*50e0*/  FSEL R16, R77, -INF , !P0 ;  /* 0xff8000004d107808 */ /* 0x000fe20004000000 */
[----:B------:R-:W-:Y:S01]  /*50f0*/  IMAD.WIDE.U32 R2, R2, -0x2daee0ad, RZ ;  /* 0xd2511f5302027825 */ /* 0x000fe200078e00ff */
[C---:B------:R-:W-:Y:S01]  /*5100*/  ISETP.GT.AND P0, PT, R217.reuse, R21, PT ;  /* 0x00000015d900720c */ /* 0x040fe20003f04270 */
[----:B------:R-:W-:Y:S01]  /*5110*/  LDSM.16.MT88.4 R120, [R208+0xb000] ;  /* 0x00b00000d078783b */ /* 0x000fe20000004200 */
[----:B------:R-:W-:Y:S01]  /*5120*/  ISETP.GT.AND P1, PT, R217, R14, PT ;  /* 0x0000000ed900720c */ /* 0x000fe20003f24270 */
[----:B------:R-:W-:Y:S01]  /*5130*/  IMAD.WIDE.U32 R6, R6, -0x2daee0ad, RZ ;  /* 0xd2511f5306067825 */ /* 0x000fe200078e00ff */
[----:B------:R-:W-:Y:S01]  /*5140*/  LOP3.LUT R3, R156, R202, R3, 0x96, !PT ;  /* 0x000000ca9c037212 */ /* 0x000fe200078e9603 */
[----:B------:R-:W-:Y:S01]  /*5150*/  STL.64 [R1+0x58], R190 ;  /* 0x000058be01007387 */ /* 0x000fe20000100a00 */
[----:B------:R-:W-:-:S02]  /*5160*/  FSEL R10, R69, -INF , !P0 ;  /* 0xff800000450a7808 */ /* 0x000fc40004000000 */
[----:B------:R-:W-:Y:S01]  /*5170*/  LOP3.LUT R7, R157, R2, R7, 0x96, !PT ;  /* 0x000000029d077212 */ /* 0x000fe200078e9607 */
[----:B------:R-:W-:Y:S01]  /*5180*/  IMAD.WIDE.U32 R2, R3, -0x326172a9, RZ ;  /* 0xcd9e8d5703027825 */ /* 0x000fe200078e00ff */
[----:B------:R-:W-:Y:S02]  /*5190*/  FSEL R9, R68, -INF , !P1 ;  /* 0xff80000044097808 */ /* 0x000fe40004800000 */
[----:B------:R-:W-:Y:S01]  /*51a0*/  ISETP.GE.AND P0, PT, R14, R218, PT ;  /* 0x000000da0e00720c */ /* 0x000fe20003f06270 */
[----:B------:R-:W-:Y:S01]  /*51b0*/  IMAD.WIDE.U32 R18, R7, -0x326172a9, RZ ;  /* 0xcd9e8d5707127825 */ /* 0x000fe200078e00ff */
[----:B------:R-:W-:Y:S02]  /*51c0*/  LOP3.LUT R3, R159, R190, R3, 0x96, !PT ;  /* 0x000000be9f037212 */ /* 0x000fe400078e9603 */
[----:B------:R-:W-:Y:S02]  /*51d0*/  FSEL R198, R9, -INF , !P0 ;  /* 0xff80000009c67808 */ /* 0x000fe40004000000 */
[----:B------:R-:W-:-:S02]  /*51e0*/  ISETP.GT.AND P0, PT, R217, R17, PT ;  /* 0x00000011d900720c */ /* 0x000fc40003f04270 */
[----:B------:R-:W-:Y:S01]  /*51f0*/  LOP3.LUT R9, R160, R2, R19, 0x96, !PT ;  /* 0x00000002a0097212 */ /* 0x000fe200078e9613 */
[----:B------:R-:W-:Y:S01]  /*5200*/  IMAD.WIDE.U32 R2, R3, -0x2daee0ad, RZ ;  /* 0xd2511f5303027825 */ /* 0x000fe200078e00ff */
[----:B------:R-:W-:Y:S02]  /*5210*/  FSEL R7, R84, -INF , !P0 ;  /* 0xff80000054077808 */ /* 0x000fe40004000000 */
[----:B-1----:R-:W-:Y:S01]  /*5220*/  FMNMX.FTZ R103, R0, R12, !PT ;  /* 0x0000000c00677209 */ /* 0x002fe20007810000 */
[----:B------:R-:W-:Y:S01]  /*5230*/  IMAD.WIDE.U32 R24, R9, -0x2daee0ad, RZ ;  /* 0xd2511f5309187825 */ /* 0x000fe200078e00ff */
[----:B--2---:R-:W-:Y:S02]  /*5240*/  FMNMX.FTZ R104, R8, R15, !PT ;  /* 0x0000000f08687209 */ /* 0x004fe40007810000 */
[----:B------:R-:W-:Y:S01]  /*5250*/  ISETP.GE.AND P0, PT, R17, R218, PT ;  /* 0x000000da1100720c */ /* 0x000fe20003f06270 */
[----:B----4-:R-:W-:Y:S01]  /*5260*/  FMUL.FTZ R8, R103, UR6 ;  /* 0x0000000667087c20 */ /* 0x010fe20008410000 */
[----:B------:R-:W-:-:S02]  /*5270*/  LOP3.LUT R0, R226, R150, R39, 0x96, !PT ;  /* 0x00000096e2007212 */ /* 0x000fc400078e9627 */
[----:B------:R-:W-:Y:S01]  /*5280*/  FSEL R35, R7, -INF , !P0 ;  /* 0xff80000007237808 */ /* 0x000fe20004000000 */
[----:B------:R-:W-:Y:S01]  /*5290*/  FMUL.FTZ R7, R104, UR6 ;  /* 0x0000000668077c20 */ /* 0x000fe20008410000 */
[----:B------:R-:W-:Y:S01]  /*52a0*/  ISETP.GE.AND P1, PT, R13, R218, PT ;  /* 0x000000da0d00720c */ /* 0x000fe20003f26270 */
[----:B------:R-:W-:Y:S01]  /*52b0*/  IMAD.WIDE.U32 R206, R0, -0x2daee0ad, RZ ;  /* 0xd2511f5300ce7825 */ /* 0x000fe200078e00ff */
[----:B------:R-:W-:Y:S02]  /*52c0*/  FSETP.NEU.FTZ.AND P0, PT, R104, -INF , PT ;  /* 0xff8000006800780b */ /* 0x000fe40003f1d000 */
[----:B------:R-:W-:Y:S02]  /*52d0*/  LOP3.LUT R2, R161, R2, R25, 0x96, !PT ;  /* 0x00000002a1027212 */ /* 0x000fe400078e9619 */
[----:B------:R-:W-:Y:S01]  /*52e0*/  FSEL R201, R16, -INF , !P1 ;  /* 0xff80000010c97808 */ /* 0x000fe20004800000 */
[----:B------:R-:W-:Y:S01]  /*52f0*/  STL.64 [R1+0x70], R206 ;  /* 0x000070ce01007387 */ /* 0x000fe20000100a00 */
[----:B------:R-:W-:Y:S01]  /*5300*/  FSEL R32, R7, RZ, P0 ;  /* 0x000000ff07207208 */ /* 0x000fe20000000000 */
[----:B------:R-:W1:Y:S01]  /*5310*/  LDC R16, c[0x0][0x4f8] ;  /* 0x00013e00ff107b82 */ /* 0x000e620000000800 */
[----:B------:R-:W-:-:S02]  /*5320*/  LOP3.LUT R0, R11, R176, R207, 0x96, !PT ;  /* 0x000000b00b007212 */ /* 0x000fc400078e96cf */
[----:B------:R-:W-:Y:S02]  /*5330*/  FSETP.NEU.FTZ.AND P0, PT, R103, -INF , PT ;  /* 0xff8000006700780b */ /* 0x000fe40003f1d000 */
[----:B------:R-:W-:Y:S01]  /*5340*/  LOP3.LUT R6, R158, R6, R3, 0x96, !PT ;  /* 0x000000069e067212 */ /* 0x000fe200078e9603 */
[----:B------:R-:W-:Y:S01]  /*5350*/  IMAD.WIDE.U32 R2, R2, -0x326172a9, RZ ;  /* 0xcd9e8d5702027825 */ /* 0x000fe200078e00ff */
[----:B------:R-:W-:Y:S02]  /*5360*/  FSEL R33, R8, RZ, P0 ;  /* 0x000000ff08217208 */ /* 0x000fe40000000000 */
[----:B------:R-:W-:Y:S01]  /*5370*/  ISETP.GE.AND P0, PT, R14, R223, PT ;  /* 0x000000df0e00720c */ /* 0x000fe20003f06270 */
[----:B------:R-:W-:Y:S01]  /*5380*/  IMAD.WIDE.U32 R36, R0, -0x326172a9, RZ ;  /* 0xcd9e8d5700247825 */ /* 0x000fe200078e00ff */
[----:B------:R-:W-:Y:S02]  /*5390*/  ISETP.GE.AND P1, PT, R21, R218, PT ;  /* 0x000000da1500720c */ /* 0x000fe40003f26270 */
[C---:B------:R-:W-:Y:S01]  /*53a0*/  PRMT R8, R2.reuse, 0x7771, RZ ;  /* 0x0000777102087816 */ /* 0x040fe200000000ff */
[----:B------:R-:W-:Y:S01]  /*53b0*/  IMAD.MOV.U32 R0, RZ, RZ, R2 ;  /* 0x000000ffff007224 */ /* 0x000fe200078e0002 */
[----:B------:R-:W-:Y:S01]  /*53c0*/  PRMT R7, R2, 0x7773, RZ ;  /* 0x0000777302077816 */ /* 0x000fe200000000ff */
[----:B------:R-:W-:Y:S01]  /*53d0*/  IMAD.WIDE.U32 R14, R6, -0x326172a9, RZ ;  /* 0xcd9e8d57060e7825 */ /* 0x000fe200078e00ff */
[----:B------:R-:W-:Y:S01]  /*53e0*/  PRMT R6, R2, 0x7772, RZ ;  /* 0x0000777202067816 */ /* 0x000fe200000000ff */
[----:B------:R-:W-:Y:S01]  /*53f0*/  STL.64 [R1+0x50], R36 ;  /* 0x0000502401007387 */ /* 0x000fe20000100a00 */
[----:B------:R-:W-:-:S02]  /*5400*/  LOP3.LUT R0, R0, 0xff, RZ, 0xc0, !PT ;  /* 0x000000ff00007812 */ /* 0x000fc400078ec0ff */
[----:B------:R-:W-:Y:S01]  /*5410*/  LOP3.LUT R2, R163, R14, R3, 0x96, !PT ;  /* 0x0000000ea3027212 */ /* 0x000fe200078e9603 */
[----:B------:R-:W-:Y:S01]  /*5420*/  FFMA.FTZ R3, R20, UR6, -R32 ;  /* 0x0000000614037c23 */ /* 0x000fe20008010820 */
[----:B------:R-:W-:Y:S02]  /*5430*/  FSEL R186, R10, -INF , !P1 ;  /* 0xff8000000aba7808 */ /* 0x000fe40004800000 */
[----:B------:R-:W-:Y:S01]  /*5440*/  PRMT R8, R0, 0x5410, R8 ;  /* 0x0000541000087816 */ /* 0x000fe20000000008 */
[----:B------:R2:W-:Y:S01]  /*5450*/  MUFU.EX2 R101, R3 ;  /* 0x0000000300657308 */ /* 0x0005e20000000800 */
[----:B------:R-:W-:Y:S02]  /*5460*/  LOP3.LUT R10, R152, R38, R5, 0x96, !PT ;  /* 0x00000026980a7212 */ /* 0x000fe400078e9605 */
[----:B------:R-:W-:Y:S02]  /*5470*/  LOP3.LUT R0, R2, 0xffff, RZ, 0xc0, !PT ;  /* 0x0000ffff02007812 */ /* 0x000fe400078ec0ff */
[----:B------:R-:W-:Y:S01]  /*5480*/  PRMT R9, R6, 0x5410, R7 ;  /* 0x0000541006097816 */ /* 0x000fe20000000007 */
[----:B------:R-:W-:Y:S01]  /*5490*/  FFMA.FTZ R6, R54, UR6, -R32 ;  /* 0x0000000636067c23 */ /* 0x000fe20008010820 */
[----:B------:R-:W-:Y:S01]  /*54a0*/  PRMT R5, R2, 0x7632, R5 ;  /* 0x0000763202057816 */ /* 0x000fe20000000005 */
[----:B------:R-:W-:Y:S01]  /*54b0*/  IMAD.WIDE.U32 R10, R10, -0x2daee0ad, RZ ;  /* 0xd2511f530a0a7825 */ /* 0x000fe200078e00ff */
[----:B------:R-:W-:Y:S01]  /*54c0*/  LOP3.LUT R7, R2, 0xff, RZ, 0xc0, !PT ;  /* 0x000000ff02077812 */ /* 0x000fe200078ec0ff */
[----:B------:R4:W5:Y:S01]  /*54d0*/  MUFU.EX2 R205, R6 ;  /* 0x0000000600cd7308 */ /* 0x0009620000000800 */
[----:B------:R-:W-:-:S02]  /*54e0*/  SHF.R.U32.HI R2, RZ, 0x18, R2 ;  /* 0x00000018ff027819 */ /* 0x000fc40000011602 */
[----:B------:R-:W-:Y:S01]  /*54f0*/  LOP3.LUT R12, R153, R4, R37, 0x96, !PT ;  /* 0x00000004990c7212 */ /* 0x000fe200078e9625 */
[----:B------:R-:W-:Y:S01]  /*5500*/  FFMA.FTZ R4, R53, UR6, -R32 ;  /* 0x0000000635047c23 */ /* 0x000fe20008010820 */
[----:B--2---:R-:W-:Y:S02]  /*5510*/  SHF.R.U32.HI R3, RZ, 0x8, R0 ;  /* 0x00000008ff037819 */ /* 0x004fe40000011600 */
[----:B------:R-:W-:Y:S01]  /*5520*/  LOP3.LUT R0, R5, 0xff, RZ, 0xc0, !PT ;  /* 0x000000ff05007812 */ /* 0x000fe200078ec0ff */
[----:B------:R-:W-:Y:S01]  /*5530*/  MUFU.EX2 R166, R4 ;  /* 0x0000000400a67308 */ /* 0x000fe20000000800 */
[----:B-1----:R-:W-:Y:S02]  /*5540*/  LOP3.LUT R16, R16, 0xff, RZ, 0xc0, !PT ;  /* 0x000000ff10107812 */ /* 0x002fe400078ec0ff */
[----:B------:R-:W-:Y:S02]  /*5550*/  FMNMX3.FTZ R5, R35, R144, R141, !PT ;  /* 0x0000009023057276 */ /* 0x000fe4000781008d */
[----:B------:R-:W-:Y:S01]  /*5560*/  ISETP.GE.AND P1, PT, R13, R223, PT ;  /* 0x000000df0d00720c */ /* 0x000fe20003f26270 */
[----:B------:R-:W-:Y:S01]  /*5570*/  IMAD R16, R16, 0x10000, R16 ;  /* 0x0001000010107824 */ /* 0x000fe200078e0210 */
[----:B----4-:R-:W-:Y:S01]  /*5580*/  PRMT R6, R7, 0x5410, R3 ;  /* 0x0000541007067816 */ /* 0x010fe20000000003 */
[--C-:B------:R-:W-:Y:S01]  /*5590*/  FFMA.FTZ R3, R22, UR6, -R33.reuse ;  /* 0x0000000616037c23 */ /* 0x100fe20008010821 */
[----:B------:R-:W-:Y:S01]  /*55a0*/  PRMT R7, R0, 0x5410, R2 ;  /* 0x0000541000077816 */ /* 0x000fe20000000002 */
[----:B------:R-:W-:Y:S01]  /*55b0*/  FFMA.FTZ R0, R56, UR6, -R33 ;  /* 0x0000000638007c23 */ /* 0x000fe20008010821 */
[----:B------:R-:W-:Y:S01]  /*55c0*/  FFMA.FTZ R2, R27, UR6, -R32 ;  /* 0x000000061b027c23 */ /* 0x000fe20008010820 */
[----:B------:R1:W-:Y:S01]  /*55d0*/  MUFU.EX2 R187, R3 ;  /* 0x0000000300bb7308 */ /* 0x0003e20000000800 */
[----:B------:R-:W-:Y:S01]  /*55e0*/  FMNMX3.FTZ R5, R5, R100, R147, !PT ;  /* 0x0000006405057276 */ /* 0x000fe20007810093 */
[----:B------:R-:W-:Y:S01]  /*55f0*/  IMAD.WIDE.U32 R12, R12, -0x2daee0ad, RZ ;  /* 0xd2511f530c0c7825 */ /* 0x000fe200078e00ff */
[----:B------:R-:W-:Y:S01]  /*5600*/  FSEL R53, R82, -INF , !P5 ;  /* 0xff80000052357808 */ /* 0x000fe20006800000 */
[----:B------:R2:W4:Y:S01]  /*5610*/  MUFU.EX2 R167, R0 ;  /* 0x0000000000a77308 */ /* 0x0005220000000800 */
[----:B------:R-:W-:Y:S01]  /*5620*/  FSEL R54, R83, -INF , !P3 ;  /* 0xff80000053367808 */ /* 0x000fe20005800000 */
[----:B------:R-:W-:Y:S01]  /*5630*/  IMAD.MOV.U32 R27, RZ, RZ, R37 ;  /* 0x000000ffff1b7224 */ /* 0x000fe200078e0025 */
[----:B------:R-:W-:Y:S01]  /*5640*/  FSEL R214, R78, -INF , !P2 ;  /* 0xff8000004ed67808 */ /* 0x000fe20005000000 */
[----:B------:R5:W3:Y:S01]  /*5650*/  MUFU.EX2 R195, R2 ;  /* 0x0000000200c37308 */ /* 0x000ae20000000800 */
[----:B------:R-:W-:-:S02]  /*5660*/  FSEL R221, R79, -INF , !P1 ;  /* 0xff8000004fdd7808 */ /* 0x000fc40004800000 */
[----:B------:R-:W-:Y:S01]  /*5670*/  FSEL R212, R59, -INF , !P0 ;  /* 0xff8000003bd47808 */ /* 0x000fe20004000000 */
[--C-:B-1----:R-:W-:Y:S01]  /*5680*/  FFMA.FTZ R3, R55, UR6, -R33.reuse ;  /* 0x0000000637037c23 */ /* 0x102fe20008010821 */
[----:B------:R-:W-:Y:S02]  /*5690*/  FSEL R55, R58, -INF , !P6 ;  /* 0xff8000003a377808 */ /* 0x000fe40007000000 */
[----:B------:R-:W-:Y:S01]  /*56a0*/  ISETP.GE.AND P6, PT, R17, R223, PT ;  /* 0x000000df1100720c */ /* 0x000fe20003fc6270 */
[----:B------:R1:W-:Y:S01]  /*56b0*/  MUFU.EX2 R193, R3 ;  /* 0x0000000300c17308 */ /* 0x0003e20000000800 */
[----:B--2---:R-:W-:Y:S01]  /*56c0*/  HSET2.LE.AND R0, R6, R16, PT ;  /* 0x0000001006007233 */ /* 0x004fe20003803000 */
[----:B------:R-:W-:Y:S01]  /*56d0*/  FFMA.FTZ R6, R26, UR6, -R33 ;  /* 0x000000061a067c23 */ /* 0x000fe20008010821 */
[----:B------:R-:W-:Y:S01]  /*56e0*/  IMAD.MOV.U32 R26, RZ, RZ, R36 ;  /* 0x000000ffff1a7224 */ /* 0x000fe200078e0024 */
[----:B-----5:R-:W-:Y:S02]  /*56f0*/  F2FP.BF16.F32.PACK_AB R2, R205, R101 ;  /* 0x00000065cd02723e */ /* 0x020fe400000010ff */
[----:B------:R3:W2:Y:S01]  /*5700*/  MUFU.EX2 R184, R6 ;  /* 0x0000000600b87308 */ /* 0x0006a20000000800 */
[----:B------:R-:W-:-:S02]  /*5710*/  FSEL R25, R86, -INF , !P6 ;  /* 0xff80000056197808 */ /* 0x000fc40007000000 */
[----:B------:R-:W-:Y:S02]  /*5720*/  LOP3.LUT R4, R2, R0, RZ, 0xc0, !PT ;  /* 0x0000000002047212 */ /* 0x000fe400078ec0ff */
[----:B------:R-:W-:Y:S02]  /*5730*/  HSET2.LE.AND R0, R7, R16, PT ;  /* 0x0000001007007233 */ /* 0x000fe40003803000 */
[----:B----4-:R-:W-:Y:S02]  /*5740*/  F2FP.BF16.F32.PACK_AB R2, R167, R187 ;  /* 0x000000bba702723e */ /* 0x010fe400000010ff */
[----:B-1----:R-:W-:Y:S02]  /*5750*/  FMNMX3.FTZ R3, R5, R146, R106, !PT ;  /* 0x0000009205037276 */ /* 0x002fe4000781006a */
[----:B------:R-:W-:Y:S02]  /*5760*/  LOP3.LUT R5, R2, R0, RZ, 0xc0, !PT ;  /* 0x0000000002057212 */ /* 0x000fe400078ec0ff */
[----:B------:R-:W-:-:S02]  /*5770*/  FMNMX3.FTZ R7, R3, R105, R169, !PT ;  /* 0x0000006903077276 */ /* 0x000fc400078100a9 */
[----:B------:R-:W-:Y:S02]  /*5780*/  HSET2.LE.AND R3, R8, R16, PT ;  /* 0x0000001008037233 */ /* 0x000fe40003803000 */
[----:B---3--:R-:W-:Y:S02]  /*5790*/  F2FP.BF16.F32.PACK_AB R6, R195, R166 ;  /* 0x000000a6c306723e */ /* 0x008fe400000010ff */
[----:B------:R-:W-:Y:S02]  /*57a0*/  LOP3.LUT R0, R9, 0xff00ff, RZ, 0xc0, !PT ;  /* 0x00ff00ff09007812 */ /* 0x000fe400078ec0ff */
[----:B------:R-:W-:Y:S02]  /*57b0*/  LOP3.LUT R6, R6, R3, RZ, 0xc0, !PT ;  /* 0x0000000306067212 */ /* 0x000fe400078ec0ff */
[----:B------:R-:W-:Y:S02]  /*57c0*/  LOP3.LUT R3, R156, R206, R11, 0x96, !PT ;  /* 0x000000ce9c037212 */ /* 0x000fe400078e960b */
[----:B------:R-:W-:-:S02]  /*57d0*/  FMNMX3.FTZ R2, R7, R162, R154, !PT ;  /* 0x000000a207027276 */ /* 0x000fc4000781009a */
[----:B------:R-:W-:Y:S01]  /*57e0*/  HSET2.LE.AND R0, R0, R16, PT ;  /* 0x0000001000007233 */ /* 0x000fe20003803000 */
[----:B------:R-:W-:Y:S01]  /*57f0*/  IMAD.WIDE.U32 R8, R3, -0x326172a9, RZ ;  /* 0xcd9e8d5703087825 */ /* 0x000fe200078e00ff */
[----:B------:R-:W-:Y:S02]  /*5800*/  FMNMX3.FTZ R7, R2, R155, R183, !PT ;  /* 0x0000009b02077276 */ /* 0x000fe400078100b7 */
[----:B--2---:R-:W-:Y:S02]  /*5810*/  F2FP.BF16.F32.PACK_AB R2, R184, R193 ;  /* 0x000000c1b802723e */ /* 0x004fe400000010ff */
[----:B------:R-:W-:Y:S02]  /*5820*/  FMNMX3.FTZ R11, R7, R201, R198, !PT ;  /* 0x000000c9070b7276 */ /* 0x000fe400078100c6 */
[----:B------:R-:W-:Y:S02]  /*5830*/  LOP3.LUT R7, R2, R0, RZ, 0xc0, !PT ;  /* 0x0000000002077212 */ /* 0x000fe400078ec0ff */
[----:B------:R-:W-:-:S02]  /*5840*/  LOP3.LUT R3, R159, R26, R9, 0x96, !PT ;  /* 0x0000001a9f037212 */ /* 0x000fc400078e9609 */
[----:B------:R-:W-:Y:S02]  /*5850*/  LOP3.LUT R2, R220, R18, R15, 0x96, !PT ;  /* 0x00000012dc027212 */ /* 0x000fe400078e960f */
[----:B------:R-:W-:Y:S01]  /*5860*/  LOP3.LUT R0, R157, R10, R13, 0x96, !PT ;  /* 0x0000000a9d007212 */ /* 0x000fe200078e960d */
[----:B------:R-:W-:Y:S01]  /*5870*/  IMAD.WIDE.U32 R22, R3, -0x2daee0ad, RZ ;  /* 0xd2511f5303167825 */ /* 0x000fe200078e00ff */
[----:B------:R-:W-:Y:S01]  /*5880*/  FMNMX.FTZ R11, R186, R11, !PT ;  /* 0x0000000bba0b7209 */ /* 0x000fe20007810000 */
[C---:B------:R-:W-:Y:S01]  /*5890*/  HMMA.16816.F32.BF16 R72, R4.reuse, R108, RZ ;  /* 0x0000006c0448723c */ /* 0x040fe200000418ff */
[----:B------:R-:W-:Y:S01]  /*58a0*/  ISETP.GE.AND P6, PT, R21, R223, PT ;  /* 0x000000df1500720c */ /* 0x000fe20003fc6270 */
[----:B------:R-:W-:Y:S01]  /*58b0*/  IMAD.WIDE.U32 R2, R2, -0x2daee0ad, RZ ;  /* 0xd2511f5302027825 */ /* 0x000fe200078e00ff */
[----:B------:R-:W-:Y:S01]  /*58c0*/  LOP3.LUT R21, R158, R12, R23, 0x96, !PT ;  /* 0x0000000c9e157212 */ /* 0x000fe200078e9617 */
[----:B------:R-:W1:Y:S01]  /*58d0*/  SHFL.BFLY PT, R13, R11, 0x2, 0x1f ;  /* 0x0c401f000b0d7f89 */ /* 0x000e6200000e0000 */
[----:B------:R-:W-:Y:S01]  /*58e0*/  FSEL R215, R57, -INF , !P6 ;  /* 0xff80000039d77808 */ /* 0x000fe20007000000 */
[----:B------:R-:W-:Y:S01]  /*58f0*/  IMAD.WIDE.U32 R18, R0, -0x326172a9, RZ ;  /* 0xcd9e8d5700127825 */ /* 0x000fe200078e00ff */
[----:B------:R-:W-:Y:S01]  /*5900*/  LOP3.LUT R0, R102, R24, R3, 0x96, !PT ;  /* 0x0000001866007212 */ /* 0x000fe200078e9603 */
[----:B------:R-:W-:Y:S01]  /*5910*/  HMMA.16816.F32.BF16 R60, R4, R136, RZ ;  /* 0x00000088043c723c */ /* 0x000fe200000418ff */
[----:B------:R-:W-:Y:S01]  /*5920*/  FMNMX3.FTZ R3, R25, R145, R142, !PT ;  /* 0x0000009119037276 */ /* 0x000fe2000781008e */
[----:B------:R-:W-:Y:S01]  /*5930*/  IMAD.MOV.U32 R9, RZ, RZ, R2 ;  /* 0x000000ffff097224 */ /* 0x000fe200078e0002 */
[----:B------:R-:W-:Y:S01]  /*5940*/  LOP3.LUT R23, R160, R8, R19, 0x96, !PT ;  /* 0x00000008a0177212 */ /* 0x000fe200078e9613 */
[----:B------:R-:W-:Y:S01]  /*5950*/  IMAD.MOV.U32 R24, RZ, RZ, R197 ;  /* 0x000000ffff187224 */ /* 0x000fe200078e00c5 */
[----:B------:R-:W-:-:S02]  /*5960*/  PRMT R12, R2, 0x7773, RZ ;  /* 0x00007773020c7816 */ /* 0x000fc400000000ff */
[C---:B------:R-:W-:Y:S01]  /*5970*/  PRMT R10, R2.reuse, 0x7772, RZ ;  /* 0x00007772020a7816 */ /* 0x040fe200000000ff */
[C---:B------:R-:W-:Y:S01]  /*5980*/  HMMA.16816.F32.BF16 R48, R4.reuse, R132, RZ ;  /* 0x000000840430723c */ /* 0x040fe200000418ff */
[----:B------:R-:W-:Y:S02]  /*5990*/  PRMT R8, R2, 0x7771, RZ ;  /* 0x0000777102087816 */ /* 0x000fe400000000ff */
[----:B------:R-:W-:Y:S02]  /*59a0*/  FMNMX3.FTZ R2, R3, R140, R149, !PT ;  /* 0x0000008c03027276 */ /* 0x000fe40007810095 */
[----:B------:R-:W-:Y:S02]  /*59b0*/  LOP3.LUT R3, R9, 0xff, RZ, 0xc0, !PT ;  /* 0x000000ff09037812 */ /* 0x000fe400078ec0ff */
[----:B------:R-:W-:Y:S01]  /*59c0*/  FMNMX3.FTZ R2, R2, R148, R143, !PT ;  /* 0x0000009402027276 */ /* 0x000fe2000781008f */
[----:B------:R-:W-:Y:S01]  /*59d0*/  HMMA.16816.F32.BF16 R40, R4, R124, RZ ;  /* 0x0000007c0428723c */ /* 0x000fe200000418ff */
[----:B------:R-:W-:-:S02]  /*59e0*/  PRMT R15, R10, 0x5410, R12 ;  /* 0x000054100a0f7816 */ /* 0x000fc4000000000c */
[----:B------:R-:W-:Y:S02]  /*59f0*/  FMNMX3.FTZ R2, R2, R107, R168, !PT ;  /* 0x0000006b02027276 */ /* 0x000fe400078100a8 */
[----:B-1----:R-:W-:Y:S02]  /*5a00*/  FMNMX.FTZ R19, R11, R13, !PT ;  /* 0x0000000d0b137209 */ /* 0x002fe40007810000 */
[----:B------:R-:W-:Y:S01]  /*5a10*/  FMNMX3.FTZ R2, R2, R55, R53, !PT ;  /* 0x0000003702027276 */ /* 0x000fe20007810035 */
[C---:B------:R-:W-:Y:S01]  /*5a20*/  HMMA.16816.F32.BF16 R36, R4.reuse, R120, RZ ;  /* 0x000000780424723c */ /* 0x040fe200000418ff */
[----:B------:R-:W-:Y:S01]  /*5a30*/  PRMT R11, R3, 0x5410, R8 ;  /* 0x00005410030b7816 */ /* 0x000fe20000000008 */
[----:B------:R-:W-:Y:S01]  /*5a40*/  FFMA.FTZ R3, R29, UR6, -R32 ;  /* 0x000000061d037c23 */ /* 0x000fe20008010820 */
[----:B------:R-:W-:Y:S01]  /*5a50*/  FMNMX3.FTZ R2, R2, R54, R214, !PT ;  /* 0x0000003602027276 */ /* 0x000fe200078100d6 */
[----:B------:R-:W-:Y:S01]  /*5a60*/  FFMA.FTZ R8, R31, UR6, -R32 ;  /* 0x000000061f087c23 */ /* 0x000fe20008010820 */
[----:B------:R-:W-:Y:S01]  /*5a70*/  LOP3.LUT R9, R0, 0xffff, RZ, 0xc0, !PT ;  /* 0x0000ffff00097812 */ /* 0x000fe200078ec0ff */
[----:B------:R1:W-:Y:S01]  /*5a80*/  MUFU.EX2 R189, R3 ;  /* 0x0000000300bd7308 */ /* 0x0003e20000000800 */
[----:B------:R-:W-:Y:S01]  /*5a90*/  FMNMX3.FTZ R2, R2, R221, R212, !PT ;  /* 0x000000dd02027276 */ /* 0x000fe200078100d4 */
[----:B------:R-:W-:Y:S01]  /*5aa0*/  HMMA.16816.F32.BF16 R56, R4, R128, RZ ;  /* 0x000000800438723c */ /* 0x000fe200000418ff */
[----:B------:R-:W-:Y:S01]  /*5ab0*/  LOP3.LUT R13, R0, 0xff, RZ, 0xc0, !PT ;  /* 0x000000ff000d7812 */ /* 0x000fe200078ec0ff */
[----:B------:R2:W-:Y:S01]  /*5ac0*/  MUFU.EX2 R194, R8 ;  /* 0x0000000800c27308 */ /* 0x0005e20000000800 */
[----:B------:R-:W-:Y:S01]  /*5ad0*/  FMNMX.FTZ R14, R215, R2, !PT ;  /* 0x00000002d70e7209 */ /* 0x000fe20007810000 */
[----:B------:R-:W-:Y:S01]  /*5ae0*/  FFMA.FTZ R2, R28, UR6, -R32 ;  /* 0x000000061c027c23 */ /* 0x000fe20008010820 */
[----:B------:R-:W-:-:S02]  /*5af0*/  PRMT R10, R0, 0x7632, R10 ;  /* 0x00007632000a7816 */ /* 0x000fc4000000000a */
[----:B------:R-:W-:Y:S01]  /*5b00*/  SHF.R.U32.HI R12, RZ, 0x18, R0 ;  /* 0x00000018ff0c7819 */ /* 0x000fe20000011600 */
[----:B------:R3:W-:Y:S01]  /*5b10*/  MUFU.EX2 R188, R2 ;  /* 0x0000000200bc7308 */ /* 0x0007e20000000800 */
[----:B------:R-:W4:Y:S01]  /*5b20*/  SHFL.BFLY PT, R20, R14, 0x2, 0x1f ;  /* 0x0c401f000e147f89 */ /* 0x000f2200000e0000 */
[--C-:B------:R-:W-:Y:S01]  /*5b30*/  FFMA.FTZ R0, R71, UR6, -R33.reuse ;  /* 0x0000000647007c23 */ /* 0x100fe20008010821 */
[----:B------:R-:W-:Y:S01]  /*5b40*/  HMMA.16816.F32.BF16 R64, R4, R110, RZ ;  /* 0x0000006e0440723c */ /* 0x000fe200000418ff */
[----:B-1----:R-:W-:Y:S01]  /*5b50*/  FFMA.FTZ R3, R34, UR6, -R33 ;  /* 0x0000000622037c23 */ /* 0x002fe20008010821 */
[----:B------:R-:W-:Y:S01]  /*5b60*/  IMAD.MOV.U32 R34, RZ, RZ, R101 ;  /* 0x000000ffff227224 */ /* 0x000fe200078e0065 */
[----:B------:R1:W-:Y:S01]  /*5b70*/  MUFU.EX2 R192, R0 ;  /* 0x0000000000c07308 */ /* 0x0003e20000000800 */
[----:B--2---:R-:W-:-:S03]  /*5b80*/  FFMA.FTZ R8, R70, UR6, -R32 ;  /* 0x0000000646087c23 */ /* 0x004fc60008010820 */
[----:B------:R2:W-:Y:S01]  /*5b90*/  MUFU.EX2 R196, R3 ;  /* 0x0000000300c47308 */ /* 0x0005e20000000800 */
[C---:B------:R-:W-:Y:S01]  /*5ba0*/  HMMA.16816.F32.BF16 R76, R4.reuse, R138, RZ ;  /* 0x0000008a044c723c */ /* 0x040fe200000418ff */
[----:B---3--:R-:W-:Y:S02]  /*5bb0*/  FFMA.FTZ R2, R30, UR6, -R33 ;  /* 0x000000061e027c23 */ /* 0x008fe40008010821 */
[----:B------:R3:W-:Y:S04]  /*5bc0*/  MUFU.EX2 R185, R8 ;  /* 0x0000000800b97308 */ /* 0x0007e80000000800 */
[----:B------:R5:W4:Y:S01]  /*5bd0*/  MUFU.EX2 R178, R2 ;  /* 0x0000000200b27308 */ /* 0x000b220000000800 */
[----:B-1----:R-:W-:Y:S01]  /*5be0*/  HSET2.LE.AND R0, R11, R16, PT ;  /* 0x000000100b007233 */ /* 0x002fe20003803000 */
[----:B------:R-:W-:Y:S01]  /*5bf0*/  HMMA.16816.F32.BF16 R80, R4, R134, RZ ;  /* 0x000000860450723c */ /* 0x000fe200000418ff */
[----:B--2---:R-:W-:-:S02]  /*5c00*/  LOP3.LUT R3, R15, 0xff00ff, RZ, 0xc0, !PT ;  /* 0x00ff00ff0f037812 */ /* 0x004fc400078ec0ff */
[----:B---3--:R-:W-:-:S05]  /*5c10*/  SHF.R.U32.HI R8, RZ, 0x8, R9 ;  /* 0x00000008ff087819 */ /* 0x008fca0000011609 */
[C---:B------:R-:W-:Y:S01]  /*5c20*/  HMMA.16816.F32.BF16 R68, R4.reuse, R126, RZ ;  /* 0x0000007e0444723c */ /* 0x040fe200000418ff */
[----:B------:R-:W-:Y:S01]  /*5c30*/  LOP3.LUT R9, R10, 0xff, RZ, 0xc0, !PT ;  /* 0x000000ff0a097812 */ /* 0x000fe200078ec0ff */
[----:B-----5:R-:W-:Y:S01]  /*5c40*/  FFMA.FTZ R2, R85, UR6, -R33 ;  /* 0x0000000655027c23 */ /* 0x020fe20008010821 */
[----:B------:R-:W-:Y:S01]  /*5c50*/  PRMT R8, R13, 0x5410, R8 ;  /* 0x000054100d087816 */ /* 0x000fe20000000008 */
[----:B------:R-:W-:Y:S01]  /*5c60*/  LDSM.16.MT88.4 R84, [R52+0x2400] ;  /* 0x002400003454783b */ /* 0x000fe20000004200 */
[----:B------:R-:W-:Y:S01]  /*5c70*/  PRMT R9, R9, 0x5410, R12 ;  /* 0x0000541009097816 */ /* 0x000fe2000000000c */
[----:B------:R1:W2:Y:S01]  /*5c80*/  MUFU.EX2 R179, R2 ;  /* 0x0000000200b37308 */ /* 0x0002a20000000800 */
[----:B------:R-:W-:Y:S01]  /*5c90*/  IMAD.WIDE.U32 R12, R21, -0x326172a9, RZ ;  /* 0xcd9e8d57150c7825 */ /* 0x000fe200078e00ff */
[----:B------:R-:W-:Y:S01]  /*5ca0*/  HMMA.16816.F32.BF16 R44, R4, R122, RZ ;  /* 0x0000007a042c723c */ /* 0x000fe200000418ff */
[----:B------:R-:W-:Y:S02]  /*5cb0*/  HSET2.LE.AND R3, R3, R16, PT ;  /* 0x0000001003037233 */ /* 0x000fe40003803000 */
[----:B----4-:R-:W-:-:S04]  /*5cc0*/  F2FP.BF16.F32.PACK_AB R11, R178, R196 ;  /* 0x000000c4b20b723e */ /* 0x010fc800000010ff */
[----:B------:R-:W-:Y:S01]  /*5cd0*/  LOP3.LUT R11, R11, R3, RZ, 0xc0, !PT ;  /* 0x000000030b0b7212 */ /* 0x000fe200078ec0ff */
[----:B------:R-:W-:Y:S01]  /*5ce0*/  HMMA.16816.F32.BF16 R28, R4, R130, RZ ;  /* 0x00000082041c723c */ /* 0x000fe200000418ff */
[----:B------:R-:W-:Y:S01]  /*5cf0*/  FMNMX.FTZ R6, R14, R20, !PT ;  /* 0x000000140e067209 */ /* 0x000fe20007810000 */
[----:B------:R-:W-:Y:S01]  /*5d00*/  IMAD.WIDE.U32 R4, R23, -0x2daee0ad, RZ ;  /* 0xd2511f5317047825 */ /* 0x000fe200078e00ff */
[----:B------:R-:W-:Y:S02]  /*5d10*/  HSET2.LE.AND R3, R9, R16, PT ;  /* 0x0000001009037233 */ /* 0x000fe40003803000 */
[----:B-1----:R-:W-:Y:S01]  /*5d20*/  F2FP.BF16.F32.PACK_AB R2, R188, R189 ;  /* 0x000000bdbc02723e */ /* 0x002fe200000010ff */
[----:B------:R-:W1:Y:S01]  /*5d30*/  SHFL.BFLY PT, R14, R6, 0x1, 0x1f ;  /* 0x0c201f00060e7f89 */ /* 0x000e6200000e0000 */
[----:B--2---:R-:W-:Y:S01]  /*5d40*/  F2FP.BF16.F32.PACK_AB R9, R179, R192 ;  /* 0x000000c0b309723e */ /* 0x004fe200000010ff */
[----:B------:R-:W-:Y:S01]  /*5d50*/  IMAD.MOV.U32 R23, RZ, RZ, R195 ;  /* 0x000000ffff177224 */ /* 0x000fe200078e00c3 */
[----:B------:R-:W-:-:S02]  /*5d60*/  LOP3.LUT R10, R2, R0, RZ, 0xc0, !PT ;  /* 0x00000000020a7212 */ /* 0x000fc400078ec0ff */
[----:B------:R-:W-:Y:S02]  /*5d70*/  HSET2.LE.AND R0, R8, R16, PT ;  /* 0x0000001008007233 */ /* 0x000fe40003803000 */
[----:B------:R-:W-:Y:S02]  /*5d80*/  F2FP.BF16.F32.PACK_AB R2, R185, R194 ;  /* 0x000000c2b902723e */ /* 0x000fe400000010ff */
[----:B------:R-:W-:Y:S02]  /*5d90*/  LOP3.LUT R9, R9, R3, RZ, 0xc0, !PT ;  /* 0x0000000309097212 */ /* 0x000fe400078ec0ff */
[----:B------:R-:W-:Y:S02]  /*5da0*/  LOP3.LUT R8, R2, R0, RZ, 0xc0, !PT ;  /* 0x0000000002087212 */ /* 0x000fe400078ec0ff */
[----:B------:R-:W-:Y:S02]  /*5db0*/  LOP3.LUT R2, R220, R18, R13, 0x96, !PT ;  /* 0x00000012dc027212 */ /* 0x000fe400078e960d */
[----:B------:R-:W2:Y:S01]  /*5dc0*/  SHFL.BFLY PT, R13, R19, 0x1, 0x1f ;  /* 0x0c201f00130d7f89 */ /* 0x000ea200000e0000 */
[----:B------:R-:W-:-:S02]  /*5dd0*/  LOP3.LUT R7, R161, R22, R5, 0x96, !PT ;  /* 0x00000016a1077212 */ /* 0x000fc400078e9605 */
[----:B------:R-:W-:Y:S01]  /*5de0*/  IMAD.WIDE.U32 R2, R2, -0x2daee0ad, RZ ;  /* 0xd2511f5302027825 */ /* 0x000fe200078e00ff */
[C---:B------:R-:W-:Y:S03]  /*5df0*/  HMMA.16816.F32.BF16 R60, R8.reuse, R96, R60 ;  /* 0x00000060083c723c */ /* 0x040fe6000004183c */
[----:B------:R-:W-:Y:S01]  /*5e00*/  IMAD.MOV.U32 R20, RZ, RZ, R2 ;  /* 0x000000ffff147224 */ /* 0x000fe200078e0002 */
[----:B------:R-:W-:Y:S02]  /*5e10*/  LOP3.LUT R4, R102, R4, R3, 0x96, !PT ;  /* 0x0000000466047212 */ /* 0x000fe400078e9603 */
[C---:B------:R-:W-:Y:S02]  /*5e20*/  PRMT R21, R2.reuse, 0x7771, RZ ;  /* 0x0000777102157816 */ /* 0x040fe400000000ff */
[C---:B------:R-:W-:Y:S01]  /*5e30*/  PRMT R5, R2.reuse, 0x7773, RZ ;  /* 0x0000777302057816 */ /* 0x040fe200000000ff */
[----:B------:R-:W-:Y:S01]  /*5e40*/  HMMA.16816.F32.BF16 R248, R8, R116, R48 ;  /* 0x0000007408f8723c */ /* 0x000fe20000041830 */
[----:B------:R-:W-:Y:S01]  /*5e50*/  PRMT R0, R2, 0x7772, RZ ;  /* 0x0000777202007816 */ /* 0x000fe200000000ff */
[----:B------:R-:W-:Y:S01]  /*5e60*/  IMAD.WIDE.U32 R2, R7, -0x326172a9, RZ ;  /* 0xcd9e8d5707027825 */ /* 0x000fe200078e00ff */
[----:B-1----:R-:W-:-:S02]  /*5e70*/  FMNMX.FTZ R101, R6, R14, !PT ;  /* 0x0000000e06657209 */ /* 0x002fc40007810000 */
[----:B------:R-:W-:Y:S01]  /*5e80*/  PRMT R22, R0, 0x5410, R5 ;  /* 0x0000541000167816 */ /* 0x000fe20000000005 */
[----:B------:R-:W-:Y:S01]  /*5e90*/  IMAD.MOV.U32 R48, RZ, RZ, R179 ;  /* 0x000000ffff307224 */ /* 0x000fe200078e00b3 */
[----:B------:R-:W-:Y:S01]  /*5ea0*/  LOP3.LUT R0, R163, R12, R3, 0x96, !PT ;  /* 0x0000000ca3007212 */ /* 0x000fe200078e9603 */
[----:B------:R-:W-:Y:S01]  /*5eb0*/  IMAD.MOV.U32 R12, RZ, RZ, R2 ;  /* 0x000000ffff0c7224 */ /* 0x000fe200078e0002 */
[C---:B------:R-:W-:Y:S01]  /*5ec0*/  PRMT R5, R2.reuse, 0x7773, RZ ;  /* 0x0000777302057816 */ /* 0x040fe200000000ff */
[----:B------:R-:W-:Y:S01]  /*5ed0*/  IMAD.MOV.U32 R165, RZ, RZ, R63 ;  /* 0x000000ffffa57224 */ /* 0x000fe200078e003f */
[----:B--2---:R-:W-:Y:S01]  /*5ee0*/  FMNMX.FTZ R102, R19, R13, !PT ;  /* 0x0000000d13667209 */ /* 0x004fe20007810000 */
[----:B------:R-:W-:Y:S01]  /*5ef0*/  IMAD.MOV.U32 R63, RZ, RZ, R207 ;  /* 0x000000ffff3f7224 */ /* 0x000fe200078e00cf */
[C---:B------:R-:W-:Y:S01]  /*5f00*/  PRMT R3, R2.reuse, 0x7772, RZ ;  /* 0x0000777202037816 */ /* 0x040fe200000000ff */
[----:B------:R-:W-:Y:S01]  /*5f10*/  IMAD.MOV.U32 R150, RZ, RZ, R62 ;  /* 0x000000ffff967224 */ /* 0x000fe200078e003e */
[----:B------:R-:W-:Y:S01]  /*5f20*/  PRMT R7, R2, 0x7771, RZ ;  /* 0x0000777102077816 */ /* 0x000fe200000000ff */
[C---:B------:R-:W-:Y:S01]  /*5f30*/  FMUL.FTZ R2, R102.reuse, UR6 ;  /* 0x0000000666027c20 */ /* 0x040fe20008410000 */
[----:B------:R-:W-:Y:S01]  /*5f40*/  FSETP.NEU.FTZ.AND P0, PT, R102, -INF , PT ;  /* 0xff8000006600780b */ /* 0x000fe20003f1d000 */
[----:B------:R-:W-:Y:S01]  /*5f50*/  IMAD.MOV.U32 R62, RZ, RZ, R206 ;  /* 0x000000ffff3e7224 */ /* 0x000fe200078e00ce */
[----:B------:R-:W-:Y:S01]  /*5f60*/  PRMT R13, R3, 0x5410, R5 ;  /* 0x00005410030d7816 */ /* 0x000fe20000000005 */
[----:B------:R-:W-:Y:S01]  /*5f70*/  IMAD.MOV.U32 R164, RZ, RZ, R60 ;  /* 0x000000ffffa47224 */ /* 0x000fe200078e003c */
[----:B------:R-:W-:Y:S01]  /*5f80*/  FSEL R19, R2, RZ, P0 ;  /* 0x000000ff02137208 */ /* 0x000fe20000000000 */
[C---:B------:R-:W-:Y:S01]  /*5f90*/  FMUL.FTZ R2, R101.reuse, UR6 ;  /* 0x0000000665027c20 */ /* 0x040fe20008410000 */
[----:B------:R-:W-:Y:S01]  /*5fa0*/  FSETP.NEU.FTZ.AND P0, PT, R101, -INF , PT ;  /* 0xff8000006500780b */ /* 0x000fe20003f1d000 */
[----:B------:R-:W-:Y:S01]  /*5fb0*/  IMAD.MOV.U32 R151, RZ, RZ, R61 ;  /* 0x000000ffff977224 */ /* 0x000fe200078e003d */
[----:B------:R-:W-:Y:S01]  /*5fc0*/  LOP3.LUT R3, R12, 0xff, RZ, 0xc0, !PT ;  /* 0x000000ff0c037812 */ /* 0x000fe200078ec0ff */
[--C-:B------:R-:W-:Y:S01]  /*5fd0*/  FFMA.FTZ R6, R141, UR6, -R19.reuse ;  /* 0x000000068d067c23 */ /* 0x100fe20008010813 */
[----:B------:R-:W-:Y:S01]  /*5fe0*/  FSEL R18, R2, RZ, P0 ;  /* 0x000000ff02127208 */ /* 0x000fe20000000000 */
[----:B------:R-:W-:Y:S01]  /*5ff0*/  FFMA.FTZ R2, R100, UR6, -R19 ;  /* 0x0000000664027c23 */ /* 0x000fe20008010813 */
[----:B------:R-:W-:Y:S01]  /*6000*/  LOP3.LUT R5, R0, 0xffff, RZ, 0xc0, !PT ;  /* 0x0000ffff00057812 */ /* 0x000fe200078ec0ff */
[----:B------:R-:W-:Y:S01]  /*6010*/  IMAD.MOV.U32 R141, RZ, RZ, R205 ;  /* 0x000000ffff8d7224 */ /* 0x000fe200078e00cd */
[----:B------:R-:W-:Y:S01]  /*6020*/  PRMT R12, R3, 0x5410, R7 ;  /* 0x00005410030c7816 */ /* 0x000fe20000000007 */
[----:B------:R-:W-:Y:S01]  /*6030*/  FFMA.FTZ R3, R35, UR6, -R19 ;  /* 0x0000000623037c23 */ /* 0x000fe20008010813 */
[----:B------:R1:W-:Y:S01]  /*6040*/  MUFU.EX2 R207, R2 ;  /* 0x0000000200cf7308 */ /* 0x0003e20000000800 */
[----:B------:R-:W-:Y:S01]  /*6050*/  SHF.R.U32.HI R5, RZ, 0x8, R5 ;  /* 0x00000008ff057819 */ /* 0x000fe20000011605 */
[----:B------:R-:W-:Y:S01]  /*6060*/  HMMA.16816.F32.BF16 R244, R8, R88, R40 ;  /* 0x0000005808f4723c */ /* 0x000fe20000041828 */
[----:B------:R-:W-:Y:S01]  /*6070*/  IMAD.MOV.U32 R60, RZ, RZ, R202 ;  /* 0x000000ffff3c7224 */ /* 0x000fe200078e00ca */
[----:B------:R2:W-:Y:S01]  /*6080*/  MUFU.EX2 R205, R6 ;  /* 0x0000000600cd7308 */ /* 0x0005e20000000800 */
[----:B------:R-:W-:-:S02]  /*6090*/  IMAD.MOV.U32 R61, RZ, RZ, R203 ;  /* 0x000000ffff3d7224 */ /* 0x000fc400078e00cb */
[----:B------:R-:W-:Y:S01]  /*60a0*/  IMAD.MOV.U32 R40, RZ, RZ, R187 ;  /* 0x000000ffff287224 */ /* 0x000fe200078e00bb */
[----:B------:R3:W-:Y:S01]  /*60b0*/  MUFU.EX2 R206, R3 ;  /* 0x0000000300ce7308 */ /* 0x0007e20000000800 */
[----:B------:R-:W-:Y:S01]  /*60c0*/  IMAD.MOV.U32 R41, RZ, RZ, R186 ;  /* 0x000000ffff297224 */ /* 0x000fe200078e00ba */
[----:B------:R-:W-:Y:S01]  /*60d0*/  HMMA.16816.F32.BF16 R240, R8, R92, R36 ;  /* 0x0000005c08f0723c */ /* 0x000fe20000041824 */
[----:B------:R-:W-:Y:S02]  /*60e0*/  IMAD.MOV.U32 R39, RZ, RZ, R200 ;  /* 0x000000ffff277224 */ /* 0x000fe400078e00c8 */
[----:B------:R-:W-:Y:S01]  /*60f0*/  IMAD.MOV.U32 R42, RZ, RZ, R185 ;  /* 0x000000ffff2a7224 */ /* 0x000fe200078e00b9 */
[----:B-1----:R-:W-:Y:S01]  /*6100*/  LOP3.LUT R2, R0, 0xff, RZ, 0xc0, !PT ;  /* 0x000000ff00027812 */ /* 0x002fe200078ec0ff */
[----:B------:R-:W-:Y:S02]  /*6110*/  IMAD.MOV.U32 R43, RZ, RZ, R184 ;  /* 0x000000ffff2b7224 */ /* 0x000fe400078e00b8 */
[----:B------:R-:W-:-:S02]  /*6120*/  IMAD.MOV.U32 R49, RZ, RZ, R178 ;  /* 0x000000ffff317224 */ /* 0x000fc400078e00b2 */
[----:B--2---:R-:W-:Y:S01]  /*6130*/  FFMA.FTZ R6, R142, UR6, -R18 ;  /* 0x000000068e067c23 */ /* 0x004fe20008010812 */
[----:B------:R-:W-:Y:S01]  /*6140*/  PRMT R7, R2, 0x5410, R5 ;  /* 0x0000541002077816 */ /* 0x000fe20000000005 */
[----:B------:R-:W-:Y:S01]  /*6150*/  IMAD.MOV.U32 R142, RZ, RZ, R204 ;  /* 0x000000ffff8e7224 */ /* 0x000fe200078e00cc */
[----:B------:R-:W-:Y:S01]  /*6160*/  PRMT R2, R0, 0x7632, R2 ;  /* 0x0000763200027816 */ /* 0x000fe20000000002 */
[----:B---3--:R-:W-:Y:S01]  /*6170*/  FFMA.FTZ R3, R140, UR6, -R18 ;  /* 0x000000068c037c23 */ /* 0x008fe20008010812 */
[----:B------:R-:W-:Y:S01]  /*6180*/  IMAD.MOV.U32 R140, RZ, RZ, R199 ;  /* 0x000000ffff8c7224 */ /* 0x000fe200078e00c7 */
[----:B------:R1:W-:Y:S01]  /*6190*/  MUFU.EX2 R204, R6 ;  /* 0x0000000600cc7308 */ /* 0x0003e20000000800 */
[----:B------:R-:W-:Y:S01]  /*61a0*/  FFMA.FTZ R5, R144, UR6, -R19 ;  /* 0x0000000690057c23 */ /* 0x000fe20008010813 */
[----:B------:R-:W-:Y:S01]  /*61b0*/  IMAD.MOV.U32 R144, RZ, RZ, R198 ;  /* 0x000000ffff907224 */ /* 0x000fe200078e00c6 */
[----:B------:R-:W-:Y:S01]  /*61c0*/  HMMA.16816.F32.BF16 R232, R8, R84, R56 ;  /* 0x0000005408e8723c */ /* 0x000fe20000041838 */
[----:B------:R2:W3:Y:S01]  /*61d0*/  MUFU.EX2 R199, R3 ;  /* 0x0000000300c77308 */ /* 0x0004e20000000800 */
[----:B------:R-:W-:-:S02]  /*61e0*/  IMAD.MOV.U32 R50, RZ, RZ, R176 ;  /* 0x000000ffff327224 */ /* 0x000fc400078e00b0 */
[----:B------:R-:W-:Y:S01]  /*61f0*/  IMAD.MOV.U32 R51, RZ, RZ, R177 ;  /* 0x000000ffff337224 */ /* 0x000fe200078e00b1 */
[----:B------:R3:W4:Y:S01]  /*6200*/  MUFU.EX2 R198, R5 ;  /* 0x0000000500c67308 */ /* 0x0007220000000800 */
[----:B------:R-:W-:Y:S02]  /*6210*/  IMAD.MOV.U32 R56, RZ, RZ, R196 ;  /* 0x000000ffff387224 */ /* 0x000fe400078e00c4 */
[----:B------:R-:W-:Y:S01]  /*6220*/  HMMA.16816.F32.BF16 R236, R8, R112, R72 ;  /* 0x0000007008ec723c */ /* 0x000fe20000041848 */
[----:B------:R-:W-:Y:S01]  /*6230*/  IMAD.MOV.U32 R100, RZ, RZ, R194 ;  /* 0x000000ffff647224 */ /* 0x000fe200078e00c2 */
[----:B-1----:R-:W-:Y:S01]  /*6240*/  SHF.R.U32.HI R6, RZ, 0x18, R0 ;  /* 0x00000018ff067819 */ /* 0x002fe20000011600 */
[----:B------:R-:W-:Y:S01]  /*6250*/  IMAD.MOV.U32 R36, RZ, RZ, R43 ;  /* 0x000000ffff247224 */ /* 0x000fe200078e002b */
[----:B------:R-:W-:Y:S01]  /*6260*/  LOP3.LUT R0, R2, 0xff, RZ, 0xc0, !PT ;  /* 0x000000ff02007812 */ /* 0x000fe200078ec0ff */
[--C-:B------:R-:W-:Y:S01]  /*6270*/  FFMA.FTZ R2, R145, UR6, -R18.reuse ;  /* 0x0000000691027c23 */ /* 0x100fe20008010812 */
[----:B--2---:R-:W-:-:S02]  /*6280*/  FFMA.FTZ R3, R25, UR6, -R18 ;  /* 0x0000000619037c23 */ /* 0x004fc40008010812 */
[C---:B------:R-:W-:Y:S01]  /*6290*/  HMMA.16816.F32.BF16 R228, R8.reuse, R98, R76 ;  /* 0x0000006208e4723c */ /* 0x040fe2000004184c */
[----:B------:R-:W-:Y:S01]  /*62a0*/  PRMT R6, R0, 0x5410, R6 ;  /* 0x0000541000067816 */ /* 0x000fe20000000006 */
[----:B------:R1:W-:Y:S01]  /*62b0*/  MUFU.EX2 R195, R2 ;  /* 0x0000000200c37308 */ /* 0x0003e20000000800 */
[----:B------:R-:W-:Y:S01]  /*62c0*/  HSET2.LE.AND R0, R12, R16, PT ;  /* 0x000000100c007233 */ /* 0x000fe20003803000 */
[----:B------:R-:W-:Y:S01]  /*62d0*/  IMAD.MOV.U32 R145, RZ, RZ, R201 ;  /* 0x000000ffff917224 */ /* 0x000fe200078e00c9 */
[----:B---3--:R-:W-:Y:S01]  /*62e0*/  F2FP.BF16.F32.PACK_AB R5, R199, R204 ;  /* 0x000000ccc705723e */ /* 0x008fe200000010ff */
[----:B------:R2:W3:Y:S01]  /*62f0*/  MUFU.EX2 R197, R3 ;  /* 0x0000000300c57308 */ /* 0x0004e20000000800 */
[----:B------:R-:W-:Y:S01]  /*6300*/  IMAD.MOV.U32 R43, RZ, RZ, R193 ;  /* 0x000000ffff2b7224 */ /* 0x000fe200078e00c1 */
[----:B------:R-:W-:Y:S01]  /*6310*/  HMMA.16816.F32.BF16 R72, R8, R114, R64 ;  /* 0x000000720848723c */ /* 0x000fe20000041840 */
[----:B------:R-:W-:Y:S02]  /*6320*/  IMAD.MOV.U32 R58, RZ, RZ, R190 ;  /* 0x000000ffff3a7224 */ /* 0x000fe400078e00be */
[----:B------:R-:W-:-:S02]  /*6330*/  IMAD.MOV.U32 R59, RZ, RZ, R191 ;  /* 0x000000ffff3b7224 */ /* 0x000fc400078e00bf */
[----:B------:R-:W-:Y:S02]  /*6340*/  IMAD.MOV.U32 R38, RZ, RZ, R41 ;  /* 0x000000ffff267224 */ /* 0x000fe400078e0029 */
[----:B------:R-:W-:Y:S01]  /*6350*/  IMAD.MOV.U32 R37, RZ, RZ, R42 ;  /* 0x000000ffff257224 */ /* 0x000fe200078e002a */
[----:B-1----:R-:W-:Y:S01]  /*6360*/  F2FP.BF16.F32.PACK_AB R2, R207, R205 ;  /* 0x000000cdcf02723e */ /* 0x002fe200000010ff */
[----:B------:R-:W-:Y:S01]  /*6370*/  HMMA.16816.F32.BF16 R200, R8, R118, R80 ;  /* 0x0000007608c8723c */ /* 0x000fe20000041850 */
[----:B------:R-:W-:Y:S01]  /*6380*/  IMAD.MOV.U32 R80, RZ, RZ, R189 ;  /* 0x000000ffff507224 */ /* 0x000fe200078e00bd */
[----:B--2---:R-:W-:Y:S01]  /*6390*/  LOP3.LUT R3, R13, 0xff00ff, RZ, 0xc0, !PT ;  /* 0x00ff00ff0d037812 */ /* 0x004fe200078ec0ff */
[----:B------:R-:W-:Y:S01]  /*63a0*/  IMAD.MOV.U32 R41, RZ, RZ, R63 ;  /* 0x000000ffff297224 */ /* 0x000fe200078e003f */
[----:B------:R-:W-:Y:S01]  /*63b0*/  LOP3.LUT R14, R2, R0, RZ, 0xc0, !PT ;  /* 0x00000000020e7212 */ /* 0x000fe200078ec0ff */
[----:B------:R-:W-:Y:S01]  /*63c0*/  IMAD.MOV.U32 R35, RZ, RZ, R48 ;  /* 0x000000ffff237224 */ /* 0x000fe200078e0030 */
[----:B------:R-:W-:-:S02]  /*63d0*/  HSET2.LE.AND R0, R7, R16, PT ;  /* 0x0000001007007233 */ /* 0x000fc40003803000 */
[C---:B------:R-:W-:Y:S01]  /*63e0*/  HMMA.16816.F32.BF16 R184, R8.reuse, R90, R68 ;  /* 0x0000005a08b8723c */ /* 0x040fe20000041844 */
[--C-:B------:R-:W-:Y:S01]  /*63f0*/  HSET2.LE.AND R3, R3, R16.reuse, PT ;  /* 0x0000001003037233 */ /* 0x100fe20003803000 */
[----:B------:R-:W-:Y:S01]  /*6400*/  IMAD.MOV.U32 R57, RZ, RZ, R49 ;  /* 0x000000ffff397224 */ /* 0x000fe200078e0031 */
[----:B----4-:R-:W-:Y:S01]  /*6410*/  F2FP.BF16.F32.PACK_AB R2, R198, R206 ;  /* 0x000000cec602723e */ /* 0x010fe200000010ff */
[----:B------:R-:W-:Y:S01]  /*6420*/  IMAD.MOV.U32 R66, RZ, RZ, R50 ;  /* 0x000000ffff427224 */ /* 0x000fe200078e0032 */
[----:B------:R-:W-:Y:S01]  /*6430*/  SHF.R.U32.HI R7, RZ, 0x18, R4 ;  /* 0x00000018ff077819 */ /* 0x000fe20000011604 */
[----:B------:R-:W-:Y:S01]  /*6440*/  IMAD.MOV.U32 R67, RZ, RZ, R51 ;  /* 0x000000ffff437224 */ /* 0x000fe200078e0033 */
[----:B------:R-:W-:Y:S01]  /*6450*/  LOP3.LUT R15, R5, R3, RZ, 0xc0, !PT ;  /* 0x00000003050f7212 */ /* 0x000fe200078ec0ff */
[C---:B------:R-:W-:Y:S01]  /*6460*/  HMMA.16816.F32.BF16 R76, R8.reuse, R94, R44 ;  /* 0x0000005e084c723c */ /* 0x040fe2000004182c */
[----:B------:R-:W-:Y:S01]  /*6470*/  HSET2.LE.AND R3, R6, R16, PT ;  /* 0x0000001006037233 */ /* 0x000fe20003803000 */
[----:B------:R-:W-:Y:S01]  /*6480*/  IMAD.MOV.U32 R64, RZ, RZ, R60 ;  /* 0x000000ffff407224 */ /* 0x000fe200078e003c */
[----:B---3--:R-:W-:Y:S01]  /*6490*/  F2FP.BF16.F32.PACK_AB R5, R195, R197 ;  /* 0x000000c5c305723e */ /* 0x008fe200000010ff */
[----:B------:R-:W-:Y:S01]  /*64a0*/  IMAD.MOV.U32 R65, RZ, RZ, R61 ;  /* 0x000000ffff417224 */ /* 0x000fe200078e003d */
[----:B------:R-:W-:Y:S01]  /*64b0*/  LOP3.LUT R12, R2, R0, RZ, 0xc0, !PT ;  /* 0x00000000020c7212 */ /* 0x000fe200078ec0ff */
[--C-:B------:R-:W-:Y:S01]  /*64c0*/  FFMA.FTZ R0, R106, UR6, -R19.reuse ;  /* 0x000000066a007c23 */ /* 0x100fe20008010813 */
[----:B------:R-:W-:Y:S01]  /*64d0*/  LOP3.LUT R13, R5, R3, RZ, 0xc0, !PT ;  /* 0x00000003050d7212 */ /* 0x000fe200078ec0ff */
[----:B------:R-:W-:Y:S01]  /*64e0*/  FFMA.FTZ R5, R105, UR6, -R19 ;  /* 0x0000000669057c23 */ /* 0x000fe20008010813 */
[C---:B------:R-:W-:Y:S01]  /*64f0*/  LOP3.LUT R3, R4.reuse, 0xffff, RZ, 0xc0, !PT ;  /* 0x0000ffff04037812 */ /* 0x040fe200078ec0ff */
[----:B------:R-:W-:Y:S01]  /*6500*/  HMMA.16816.F32.BF16 R176, R8, R86, R28 ;  /* 0x0000005608b0723c */ /* 0x000fe2000004181c */
[C---:B------:R-:W-:Y:S01]  /*6510*/  PRMT R2, R4.reuse, 0x7632, R2 ;  /* 0x0000763204027816 */ /* 0x040fe20000000002 */
[----:B------:R1:W-:Y:S01]  /*6520*/  MUFU.EX2 R194, R0 ;  /* 0x0000000000c27308 */ /* 0x0003e20000000800 */
[----:B------:R-:W-:Y:S01]  /*6530*/  LOP3.LUT R8, R4, 0xff, RZ, 0xc0, !PT ;  /* 0x000000ff04087812 */ /* 0x000fe200078ec0ff */
[----:B------:R-:W-:Y:S01]  /*6540*/  FFMA.FTZ R4, R143, UR6, -R18 ;  /* 0x000000068f047c23 */ /* 0x000fe20008010812 */
[----:B------:R-:W-:Y:S01]  /*6550*/  SHF.R.U32.HI R3, RZ, 0x8, R3 ;  /* 0x00000008ff037819 */ /* 0x000fe20000011603 */
[----:B------:R2:W3:Y:S01]  /*6560*/  MUFU.EX2 R196, R5 ;  /* 0x0000000500c47308 */ /* 0x0004e20000000800 */
[----:B------:R-:W-:Y:S01]  /*6570*/  LOP3.LUT R2, R2, 0xff, RZ, 0xc0, !PT ;  /* 0x000000ff02027812 */ /* 0x000fe200078ec0ff */
[----:B------:R-:W-:Y:S01]  /*6580*/  IMAD.MOV.U32 R106, RZ, RZ, R39 ;  /* 0x000000ffff6a7224 */ /* 0x000fe200078e0027 */
[----:B------:R-:W-:Y:S01]  /*6590*/  LOP3.LUT R6, R20, 0xff, RZ, 0xc0, !PT ;  /* 0x000000ff14067812 */ /* 0x000fe200078ec0ff */
[----:B------:R4:W-:Y:S01]  /*65a0*/  MUFU.EX2 R193, R4 ;  /* 0x0000000400c17308 */ /* 0x0009e20000000800 */
[----:B------:R-:W-:Y:S01]  /*65b0*/  IMAD.MOV.U32 R39, RZ, RZ, R40 ;  /* 0x000000ffff277224 */ /* 0x000fe200078e0028 */
[----:B------:R-:W-:Y:S01]  /*65c0*/  HMMA.16816.F32.BF16 R48, R12, R110, RZ ;  /* 0x0000006e0c30723c */ /* 0x000fe200000418ff */
[----:B------:R-:W-:-:S02]  /*65d0*/  IMAD.MOV.U32 R40, RZ, RZ, R62 ;  /* 0x000000ffff287224 */ /* 0x000fc400078e003e */
[----:B------:R-:W-:Y:S01]  /*65e0*/  IMAD.MOV.U32 R82, RZ, RZ, R100 ;  /* 0x000000ffff527224 */ /* 0x000fe200078e0064 */
[----:B-1----:R-:W-:Y:S01]  /*65f0*/  PRMT R0, R6, 0x5410, R21 ;  /* 0x0000541006007816 */ /* 0x002fe20000000015 */
[----:B------:R-:W-:Y:S02]  /*6600*/  IMAD.MOV.U32 R143, RZ, RZ, R36 ;  /* 0x000000ffff8f7224 */ /* 0x000fe400078e0024 */
[----:B------:R-:W-:Y:S01]  /*6610*/  IMAD.MOV.U32 R100, RZ, RZ, R38 ;  /* 0x000000ffff647224 */ /* 0x000fe200078e0026 */
[----:B--2---:R-:W-:Y:S01]  /*6620*/  PRMT R5, R8, 0x5410, R3 ;  /* 0x0000541008057816 */ /* 0x004fe20000000003 */
[----:B------:R-:W-:Y:S01]  /*6630*/  FFMA.FTZ R3, R147, UR6, -R19 ;  /* 0x0000000693037c23 */ /* 0x000fe20008010813 */
[----:B------:R-:W-:Y:S01]  /*6640*/  PRMT R8, R2, 0x5410, R7 ;  /* 0x0000541002087816 */ /* 0x000fe20000000007 */
[----:B------:R-:W-:Y:S01]  /*6650*/  FFMA.FTZ R2, R107, UR6, -R18 ;  /* 0x000000066b027c23 */ /* 0x000fe20008010812 */
[----:B------:R-:W-:Y:S01]  /*6660*/  IMAD.MOV.U32 R147, RZ, RZ, R192 ;  /* 0x000000ffff937224 */ /* 0x000fe200078e00c0 */
[----:B------:R-:W-:Y:S01]  /*6670*/  HSET2.LE.AND R0, R0, R16, PT ;  /* 0x0000001000007233 */ /* 0x000fe20003803000 */
[----:B----4-:R-:W-:Y:S01]  /*6680*/  FFMA.FTZ R4, R146, UR6, -R19 ;  /* 0x0000000692047c23 */ /* 0x010fe20008010813 */
[----:B------:R3:W1:Y:S01]  /*6690*/  MUFU.EX2 R192, R2 ;  /* 0x0000000200c07308 */ /* 0x0006620000000800 */
[----:B------:R-:W-:Y:S01]  /*66a0*/  HMMA.16816.F32.BF16 R60, R12, R108, RZ ;  /* 0x0000006c0c3c723c */ /* 0x000fe200000418ff */
[----:B------:R-:W-:-:S02]  /*66b0*/  IMAD.MOV.U32 R108, RZ, RZ, R37 ;  /* 0x000000ffff6c7224 */ /* 0x000fc400078e0025 */
[----:B------:R2:W-:Y:S01]  /*66c0*/  MUFU.EX2 R190, R3 ;  /* 0x0000000300be7308 */ /* 0x0005e20000000800 */
[----:B------:R-:W-:Y:S02]  /*66d0*/  IMAD.MOV.U32 R110, RZ, RZ, R39 ;  /* 0x000000ffff6e7224 */ /* 0x000fe400078e0027 */
[----:B------:R-:W-:Y:S01]  /*66e0*/  IMAD.MOV.U32 R81, RZ, RZ, R43 ;  /* 0x000000ffff517224 */ /* 0x000fe200078e002b */
[----:B------:R-:W4:Y:S01]  /*66f0*/  MUFU.EX2 R191, R4 ;  /* 0x0000000400bf7308 */ /* 0x000f220000000800 */
[----:B------:R-:W-:Y:S01]  /*6700*/  HMMA.16816.F32.BF16 R36, R12, R124, RZ ;  /* 0x0000007c0c24723c */ /* 0x000fe200000418ff */
[----:B------:R-:W-:Y:S02]  /*6710*/  IMAD.MOV.U32 R83, RZ, RZ, R24 ;  /* 0x000000ffff537224 */ /* 0x000fe400078e0018 */
[----:B------:R-:W-:Y:S01]  /*6720*/  IMAD.MOV.U32 R124, RZ, RZ, R26 ;  /* 0x000000ffff7c7224 */ /* 0x000fe200078e001a */
[----:B---3--:R-:W-:Y:S01]  /*6730*/  F2FP.BF16.F32.PACK_AB R2, R196, R194 ;  /* 0x000000c2c402723e */ /* 0x008fe200000010ff */
[----:B------:R-:W-:-:S03]  /*6740*/  IMAD.MOV.U32 R125, RZ, RZ, R27 ;  /* 0x000000ffff7d7224 */ /* 0x000fc600078e001b */
[C---:B------:R-:W-:Y:S01]  /*6750*/  HMMA.16816.F32.BF16 R44, R12.reuse, R136, RZ ;  /* 0x000000880c2c723c */ /* 0x040fe200000418ff */
[----:B------:R-:W-:Y:S01]  /*6760*/  LOP3.LUT R6, R2, R0, RZ, 0xc0, !PT ;  /* 0x0000000002067212 */ /* 0x000fe200078ec0ff */
[--C-:B------:R-:W-:Y:S01]  /*6770*/  FFMA.FTZ R2, R149, UR6, -R18.reuse ;  /* 0x0000000695027c23 */ /* 0x100fe20008010812 */
[----:B------:R-:W-:Y:S01]  /*6780*/  LOP3.LUT R0, R22, 0xff00ff, RZ, 0xc0, !PT ;  /* 0x00ff00ff16007812 */ /* 0x000fe200078ec0ff */
[----:B--2---:R-:W-:Y:S01]  /*6790*/  FFMA.FTZ R3, R148, UR6, -R18 ;  /* 0x0000000694037c23 */ /* 0x004fe20008010812 */
[----:B------:R-:W-:Y:S01]  /*67a0*/  IMAD.MOV.U32 R148, RZ, RZ, R40 ;  /* 0x000000ffff947224 */ /* 0x000fe200078e0028 */
[----:B------:R1:W-:Y:S01]  /*67b0*/  MUFU.EX2 R189, R2 ;  /* 0x0000000200bd7308 */ /* 0x0003e20000000800 */
[----:B------:R-:W-:Y:S01]  /*67c0*/  IMAD.MOV.U32 R149, RZ, RZ, R41 ;  /* 0x000000ffff957224 */ /* 0x000fe200078e0029 */
[----:B------:R-:W-:Y:S01]  /*67d0*/  HSET2.LE.AND R0, R0, R16, PT ;  /* 0x0000001000007233 */ /* 0x000fe20003803000 */
[----:B------:R-:W-:Y:S01]  /*67e0*/  HMMA.16816.F32.BF16 R40, R12, R132, RZ ;  /* 0x000000840c28723c */ /* 0x000fe200000418ff */
[----:B------:R-:W-:-:S02]  /*67f0*/  IMAD.MOV.U32 R132, RZ, RZ, R66 ;  /* 0x000000ffff847224 */ /* 0x000fc400078e0042 */
[----:B------:R-:W-:Y:S02]  /*6800*/  IMAD.MOV.U32 R107, RZ, RZ, R35 ;  /* 0x000000ffff6b7224 */ /* 0x000fe400078e0023 */
[----:B------:R-:W-:Y:S02]  /*6810*/  IMAD.MOV.U32 R136, RZ, RZ, R64 ;  /* 0x000000ffff887224 */ /* 0x000fe400078e0040 */
[----:B------:R-:W-:Y:S01]  /*6820*/  IMAD.MOV.U32 R137, RZ, RZ, R65 ;  /* 0x000000ffff897224 */ /* 0x000fe200078e0041 */
[C---:B------:R-:W-:Y:S01]  /*6830*/  HMMA.16816.F32.BF16 R24, R12.reuse, R120, RZ ;  /* 0x000000780c18723c */ /* 0x040fe200000418ff */
[----:B------:R-:W-:Y:S01]  /*6840*/  IMAD.MOV.U32 R133, RZ, RZ, R67 ;  /* 0x000000ffff857224 */ /* 0x000fe200078e0043 */
[----:B-1----:R-:W-:Y:S01]  /*6850*/  F2FP.BF16.F32.PACK_AB R2, R192, R193 ;  /* 0x000000c1c002723e */ /* 0x002fe200000010ff */
[----:B------:R-:W-:Y:S02]  /*6860*/  IMAD.MOV.U32 R105, RZ, RZ, R56 ;  /* 0x000000ffff697224 */ /* 0x000fe400078e0038 */
[----:B------:R-:W-:Y:S01]  /*6870*/  IMAD.MOV.U32 R111, RZ, RZ, R57 ;  /* 0x000000ffff6f7224 */ /* 0x000fe200078e0039 */
[----:B------:R-:W-:Y:S01]  /*6880*/  LOP3.LUT R7, R2, R0, RZ, 0xc0, !PT ;  /* 0x0000000002077212 */ /* 0x000fe200078ec0ff */
[----:B------:R-:W-:Y:S01]  /*6890*/  IMAD.MOV.U32 R35, RZ, RZ, R23 ;  /* 0x000000ffff237224 */ /* 0x000fe200078e0017 */
[--C-:B------:R-:W-:Y:S01]  /*68a0*/  HSET2.LE.AND R0, R5, R16.reuse, PT ;  /* 0x0000001005007233 */ /* 0x100fe20003803000 */
[----:B------:R-:W-:Y:S01]  /*68b0*/  IMAD.MOV.U32 R120, RZ, RZ, R58 ;  /* 0x000000ffff787224 */ /* 0x000fe200078e003a */
[----:B----4-:R-:W-:Y:S01]  /*68c0*/  F2FP.BF16.F32.PACK_AB R2, R191, R190 ;  /* 0x000000bebf02723e */ /* 0x010fe200000010ff */
[----:B------:R-:W-:Y:S01]  /*68d0*/  IMAD.MOV.U32 R121, RZ, RZ, R59 ;  /* 0x000000ffff797224 */ /* 0x000fe200078e003b */
[----:B------:R-:W-:Y:S01]  /*68e0*/  HMMA.16816.F32.BF16 R20, R12, R128, RZ ;  /* 0x000000800c14723c */ /* 0x000fe200000418ff */
[----:B------:R-:W-:Y:S01]  /*68f0*/  IMAD.MOV.U32 R109, RZ, RZ, R188 ;  /* 0x000000ffff6d7224 */ /* 0x000fe200078e00bc */
[----:B------:R-:W-:Y:S01]  /*6900*/  LOP3.LUT R4, R2, R0, RZ, 0xc0, !PT ;  /* 0x0000000002047212 */ /* 0x000fe200078ec0ff */
[----:B------:R-:W1:Y:S01]  /*6910*/  MUFU.EX2 R188, R3 ;  /* 0x0000000300bc7308 */ /* 0x000e620000000800 */
[----:B------:R-:W-:-:S04]  /*6920*/  HSET2.LE.AND R0, R8, R16, PT ;  /* 0x0000001008007233 */ /* 0x000fc80003803000 */
[----:B------:R-:W-:Y:S01]  /*6930*/  HMMA.16816.F32.BF16 R8, R12, R138, RZ ;  /* 0x0000008a0c08723c */ /* 0x000fe200000418ff */
[----:B------:R-:W-:Y:S01]  /*6940*/  SHF.R.U32.HI R138, RZ, 0x5, R213 ;  /* 0x00000005ff8a7819 */ /* 0x000fe200000116d5 */
[----:B------:R-:W-:-:S06]  /*6950*/  IMAD.MOV.U32 R139, RZ, RZ, R144 ;  /* 0x000000ffff8b7224 */ /* 0x000fcc00078e0090 */
[----:B------:R-:W-:Y:S01]  /*6960*/  HMMA.16816.F32.BF16 R28, R12, R134, RZ ;  /* 0x000000860c1c723c */ /* 0x000fe200000418ff */
[----:B-1----:R-:W-:Y:S01]  /*6970*/  F2FP.BF16.F32.PACK_AB R2, R188, R189 ;  /* 0x000000bdbc02723e */ /* 0x002fe200000010ff */
[----:B------:R-:W-:-:S03]  /*6980*/  IMAD.MOV.U32 R3, RZ, RZ, R167 ;  /* 0x000000ffff037224 */ /* 0x000fc600078e00a7 */
[----:B------:R-:W-:Y:S01]  /*6990*/  LOP3.LUT R5, R2, R0, RZ, 0xc0, !PT ;  /* 0x0000000002057212 */ /* 0x000fe200078ec0ff */
[----:B------:R-:W-:Y:S02]  /*69a0*/  IMAD.MOV.U32 R2, RZ, RZ, R140 ;  /* 0x000000ffff027224 */ /* 0x000fe400078e008c */
[C---:B------:R-:W-:Y:S01]  /*69b0*/  HMMA.16816.F32.BF16 R56, R12.reuse, R126, RZ ;  /* 0x0000007e0c38723c */ /* 0x040fe200000418ff */
[----:B------:R-:W-:Y:S02]  /*69c0*/  IMAD.MOV.U32 R127, RZ, RZ, R137 ;  /* 0x000000ffff7f7224 */ /* 0x000fe400078e0089 */
[----:B------:R-:W-:Y:S02]  /*69d0*/  IMAD.MOV.U32 R126, RZ, RZ, R136 ;  /* 0x000000ffff7e7224 */ /* 0x000fe400078e0088 */
[----:B------:R-:W-:Y:S02]  /*69e0*/  IMAD.MOV.U32 R136, RZ, RZ, R145 ;  /* 0x000000ffff887224 */ /* 0x000fe400078e0091 */
[----:B------:R-:W-:Y:S01]  /*69f0*/  IMAD.MOV.U32 R137, RZ, RZ, R106 ;  /* 0x000000ffff897224 */ /* 0x000fe200078e006a */
[----:B------:R-:W-:Y:S01]  /*6a00*/  HMMA.16816.F32.BF16 R64, R12, R122, RZ ;  /* 0x0000007a0c40723c */ /* 0x000fe200000418ff */
[----:B------:R-:W-:-:S02]  /*6a10*/  IMAD.MOV.U32 R123, RZ, RZ, R149 ;  /* 0x000000ffff7b7224 */ /* 0x000fc400078e0095 */
[----:B------:R-:W-:Y:S02]  /*6a20*/  IMAD.MOV.U32 R122, RZ, RZ, R148 ;  /* 0x000000ffff7a7224 */ /* 0x000fe400078e0094 */
[----:B------:R-:W-:Y:S02]  /*6a30*/  IMAD.MOV.U32 R106, RZ, RZ, R165 ;  /* 0x000000ffff6a7224 */ /* 0x000fe400078e00a5 */
[----:B------:R-:W-:Y:S01]  /*6a40*/  IMAD.MOV.U32 R140, RZ, RZ, R164 ;  /* 0x000000ffff8c7224 */ /* 0x000fe200078e00a4 */
[----:B------:R-:W-:Y:S01]  /*6a50*/  HMMA.16816.F32.BF16 R68, R12, R130, RZ ;  /* 0x000000820c44723c */ /* 0x000fe200000418ff */
[----:B------:R-:W1:Y:S01]  /*6a60*/  S2R R14, SR_CTAID.X ;  /* 0x00000000000e7919 */ /* 0x000e620000002500 */
[----:B------:R-:W-:Y:S02]  /*6a70*/  IMAD.MOV.U32 R12, RZ, RZ, R132 ;  /* 0x000000ffff0c7224 */ /* 0x000fe400078e0084 */
[----:B------:R-:W-:-:S04]  /*6a80*/  IMAD.MOV.U32 R13, RZ, RZ, R133 ;  /* 0x000000ffff0d7224 */ /* 0x000fc800078e0085 */
[----:B------:R-:W2:Y:S01]  /*6a90*/  S2R R12, SR_CTAID.X ;  /* 0x00000000000c7919 */ /* 0x000ea20000002500 */
[----:B------:R-:W-:Y:S01]  /*6aa0*/  LOP3.LUT R0, R227, UR7, R13, 0x96, !PT ;  /* 0x00000007e3007c12 */ /* 0x000fe2000f8e960d */
[C---:B------:R-:W-:Y:S01]  /*6ab0*/  HMMA.16816.F32.BF16 R128, R4.reuse, R96, R44 ;  /* 0x000000600480723c */ /* 0x040fe2000004182c */
[----:B------:R-:W-:Y:S02]  /*6ac0*/  IMAD.MOV.U32 R45, RZ, RZ, R125 ;  /* 0x000000ffff2d7224 */ /* 0x000fe400078e007d */
[----:B------:R-:W-:Y:S02]  /*6ad0*/  IMAD.MOV.U32 R44, RZ, RZ, R124 ;  /* 0x000000ffff2c7224 */ /* 0x000fe400078e007c */
[----:B------:R-:W-:Y:S02]  /*6ae0*/  IMAD.MOV.U32 R124, RZ, RZ, R141 ;  /* 0x000000ffff7c7224 */ /* 0x000fe400078e008d */
[----:B------:R-:W-:Y:S01]  /*6af0*/  IMAD.MOV.U32 R125, RZ, RZ, R34 ;  /* 0x000000ffff7d7224 */ /* 0x000fe200078e0022 */
[----:B------:R-:W-:Y:S01]  /*6b00*/  HMMA.16816.F32.BF16 R96, R4, R98, R8 ;  /* 0x000000620460723c */ /* 0x000fe20000041808 */
[----:B------:R-:W-:-:S04]  /*6b10*/  IMAD.WIDE.U32 R10, R0, -0x326172a9, RZ ;  /* 0xcd9e8d57000a7825 */ /* 0x000fc800078e00ff */
[----:B------:R-:W-:Y:S01]  /*6b20*/  IMAD.MOV.U32 R34, RZ, RZ, R166 ;  /* 0x000000ffff227224 */ /* 0x000fe200078e00a6 */
[CC--:B------:R-:W-:Y:S01]  /*6b30*/  LOP3.LUT R0, R153.reuse, R10.reuse, R45, 0x96, !PT ;  /* 0x0000000a99007212 */ /* 0x0c0fe200078e962d */
[----:B------:R-:W-:Y:S01]  /*6b40*/  IMAD.MOV.U32 R141, RZ, RZ, R151 ;  /* 0x000000ffff8d7224 */ /* 0x000fe200078e0097 */
[C---:B------:R-:W-:Y:S01]  /*6b50*/  HMMA.16816.F32.BF16 R60, R4.reuse, R112, R60 ;  /* 0x00000070043c723c */ /* 0x040fe2000004183c */
[----:B------:R-:W-:Y:S02]  /*6b60*/  IMAD.MOV.U32 R113, RZ, RZ, R121 ;  /* 0x000000ffff717224 */ /* 0x000fe400078e0079 */
[----:B------:R-:W-:Y:S02]  /*6b70*/  IMAD.MOV.U32 R121, RZ, RZ, R142 ;  /* 0x000000ffff797224 */ /* 0x000fe400078e008e */
[----:B------:R-:W-:Y:S01]  /*6b80*/  IMAD.MOV.U32 R112, RZ, RZ, R120 ;  /* 0x000000ffff707224 */ /* 0x000fe200078e0078 */
[----:B------:R-:W-:Y:S01]  /*6b90*/  LOP3.LUT R9, R153, R10, R113, 0x96, !PT ;  /* 0x0000000a99097212 */ /* 0x000fe200078e9671 */
[----:B-1----:R-:W-:Y:S01]  /*6ba0*/  IMAD R14, R14, 0x8, R138 ;  /* 0x000000080e0e7824 */ /* 0x002fe200078e028a */
[----:B------:R-:W-:Y:S01]  /*6bb0*/  HMMA.16816.F32.BF16 R64, R4, R94, R64 ;  /* 0x0000005e0440723c */ /* 0x000fe20000041840 */
[----:B------:R-:W-:Y:S01]  /*6bc0*/  IMAD.MOV.U32 R138, RZ, RZ, R2 ;  /* 0x000000ffff8a7224 */ /* 0x000fe200078e0002 */
[----:B------:R-:W-:Y:S01]  /*6bd0*/  SHF.R.U32.HI R2, RZ, 0x5, R213 ;  /* 0x00000005ff027819 */ /* 0x000fe200000116d5 */
[----:B------:R-:W-:-:S02]  /*6be0*/  VIADD R14, R14, 0x4 ;  /* 0x000000040e0e7836 */ /* 0x000fc40000000000 */
[----:B------:R-:W-:Y:S02]  /*6bf0*/  IMAD.MOV.U32 R120, RZ, RZ, R147 ;  /* 0x000000ffff787224 */ /* 0x000fe400078e0093 */
[----:B--2---:R-:W-:Y:S01]  /*6c00*/  IMAD R12, R12, 0x8, R2 ;  /* 0x000000080c0c7824 */ /* 0x004fe200078e0202 */
[----:B------:R-:W-:Y:S01]  /*6c10*/  HMMA.16816.F32.BF16 R144, R4, R116, R40 ;  /* 0x000000740490723c */ /* 0x000fe20000041828 */
[----:B------:R-:W-:-:S04]  /*6c20*/  IMAD.WIDE.U32 R14, R14, -0x326172a9, RZ ;  /* 0xcd9e8d570e0e7825 */ /* 0x000fc800078e00ff */
[----:B------:R-:W-:Y:S01]  /*6c30*/  IMAD.WIDE.U32 R12, R12, -0x326172a9, RZ ;  /* 0xcd9e8d570c0c7825 */ /* 0x000fe200078e00ff */
[C---:B------:R-:W-:Y:S02]  /*6c40*/  LOP3.LUT R8, R152.reuse, R14, R11, 0x96, !PT ;  /* 0x0000000e98087212 */ /* 0x040fe400078e960b */
[C---:B------:R-:W-:Y:S01]  /*6c50*/  HMMA.16816.F32.BF16 R132, R4.reuse, R92, R24 ;  /* 0x0000005c0484723c */ /* 0x040fe20000041818 */
[----:B------:R-:W-:Y:S01]  /*6c60*/  IMAD.MOV.U32 R15, RZ, RZ, R123 ;  /* 0x000000ffff0f7224 */ /* 0x000fe200078e007b */
[----:B------:R-:W-:Y:S01]  /*6c70*/  LOP3.LUT R2, R152, R12, R11, 0x96, !PT ;  /* 0x0000000c98027212 */ /* 0x000fe200078e960b */
[----:B------:R-:W-:Y:S01]  /*6c80*/  IMAD.MOV.U32 R123, RZ, RZ, R127 ;  /* 0x000000ffff7b7224 */ /* 0x000fe200078e007f */
[----:B------:R-:W-:Y:S01]  /*6c90*/  LDSM.16.MT88.4 R24, [R52+0x1800] ;  /* 0x001800003418783b */ /* 0x000fe20000004200 */
[----:B------:R-:W-:Y:S02]  /*6ca0*/  IMAD.MOV.U32 R127, RZ, RZ, R121 ;  /* 0x000000ffff7f7224 */ /* 0x000fe400078e0079 */
[----:B------:R-:W-:Y:S01]  /*6cb0*/  IMAD.MOV.U32 R121, RZ, RZ, R124 ;  /* 0x000000ffff797224 */ /* 0x000fe200078e007c */
[----:B------:R-:W-:Y:S01]  /*6cc0*/  HMMA.16816.F32.BF16 R164, R4, R84, R20 ;  /* 0x0000005404a4723c */ /* 0x000fe20000041814 */
[----:B------:R-:W-:-:S02]  /*6cd0*/  IMAD.MOV.U32 R124, RZ, RZ, R125 ;  /* 0x000000ffff7c7224 */ /* 0x000fc400078e007d */
[----:B------:R-:W-:Y:S02]  /*6ce0*/  IMAD.MOV.U32 R125, RZ, RZ, R3 ;  /* 0x000000ffff7d7224 */ /* 0x000fe400078e0003 */
[----:B------:R-:W-:Y:S02]  /*6cf0*/  IMAD.MOV.U32 R14, RZ, RZ, R122 ;  /* 0x000000ffff0e7224 */ /* 0x000fe400078e007a */
[----:B------:R-:W-:Y:S01]  /*6d00*/  IMAD.WIDE.U32 R2, R2, -0x2daee0ad, RZ ;  /* 0xd2511f5302027825 */ /* 0x000fe200078e00ff */
[----:B------:R-:W-:Y:S03]  /*6d10*/  HMMA.16816.F32.BF16 R48, R4, R114, R48 ;  /* 0x000000720430723c */ /* 0x000fe60000041830 */
[----:B------:R-:W-:Y:S01]  /*6d20*/  IMAD.WIDE.U32 R10, R0, -0x2daee0ad, RZ ;  /* 0xd2511f53000a7825 */ /* 0x000fe200078e00ff */
[----:B------:R-:W-:-:S03]  /*6d30*/  LOP3.LUT R13, R156, R14, R3, 0x96, !PT ;  /* 0x0000000e9c0d7212 */ /* 0x000fc600078e9603 */
[----:B------:R-:W-:Y:S01]  /*6d40*/  IMAD.MOV.U32 R122, RZ, RZ, R126 ;  /* 0x000000ffff7a7224 */ /* 0x000fe200078e007e */
[----:B------:R-:W-:Y:S01]  /*6d50*/  LOP3.LUT R12, R157, R2, R11, 0x96, !PT ;  /* 0x000000029d0c7212 */ /* 0x000fe200078e960b */
[----:B------:R-:W-:Y:S01]  /*6d60*/  IMAD.WIDE.U32 R2, R8, -0x2daee0ad, RZ ;  /* 0xd2511f5308027825 */ /* 0x000fe200078e00ff */
[----:B------:R-:W-:Y:S01]  /*6d70*/  HMMA.16816.F32.BF16 R116, R4, R118, R28 ;  /* 0x000000760474723c */ /* 0x000fe2000004181c */
[----:B------:R-:W1:Y:S02]  /*6d80*/  LDSM.16.MT88.4 R28, [R208+0xb800] ;  /* 0x00b80000d01c783b */ /* 0x000e640000004200 */
[----:B------:R-:W-:Y:S01]  /*6d90*/  IMAD.WIDE.U32 R8, R9, -0x2daee0ad, RZ ;  /* 0xd2511f5309087825 */ /* 0x000fe200078e00ff */
[----:B------:R-:W-:-:S03]  /*6da0*/  LOP3.LUT R11, R156, R122, R3, 0x96, !PT ;  /* 0x0000007a9c0b7212 */ /* 0x000fc600078e9603 */
[----:B------:R-:W-:Y:S01]  /*6db0*/  IMAD.WIDE.U32 R46, R12, -0x326172a9, RZ ;  /* 0xcd9e8d570c2e7825 */ /* 0x000fe200078e00ff */
[----:B------:R-:W-:Y:S01]  /*6dc0*/  LOP3.LUT R0, R157, R2, R9, 0x96, !PT ;  /* 0x000000029d007212 */ /* 0x000fe200078e9609 */
[----:B------:R-:W-:Y:S02]  /*6dd0*/  HMMA.16816.F32.BF16 R68, R4, R86, R68 ;  /* 0x000000560444723c */ /* 0x000fe40000041844 */
[----:B------:R-:W-:-:S04]  /*6de0*/  IMAD.WIDE.U32 R2, R13, -0x326172a9, RZ ;  /* 0xcd9e8d570d027825 */ /* 0x000fc800078e00ff */
[----:B------:R-:W-:Y:S01]  /*6df0*/  IMAD.MOV.U32 R15, RZ, RZ, R127 ;  /* 0x000000ffff0f7224 */ /* 0x000fe200078e007f */
[----:B------:R-:W-:Y:S01]  /*6e00*/  LOP3.LUT R12, R159, R44, R3, 0x96, !PT ;  /* 0x0000002c9f0c7212 */ /* 0x000fe200078e9603 */
[----:B------:R-:W-:Y:S01]  /*6e10*/  IMAD.WIDE.U32 R44, R0, -0x326172a9, RZ ;  /* 0xcd9e8d57002c7825 */ /* 0x000fe200078e00ff */
[----:B------:R-:W-:-:S03]  /*6e20*/  LOP3.LUT R9, R160, R2, R47, 0x96, !PT ;  /* 0x00000002a0097212 */ /* 0x000fc600078e962f */
[----:B------:R-:W-:-:S04]  /*6e30*/  IMAD.WIDE.U32 R2, R11, -0x326172a9, RZ ;  /* 0xcd9e8d570b027825 */ /* 0x000fc800078e00ff */
[----:B------:R-:W-:Y:S01]  /*6e40*/  IMAD.MOV.U32 R126, RZ, RZ, R125 ;  /* 0x000000ffff7e7224 */ /* 0x000fe200078e007d */
[----:B------:R-:W-:Y:S01]  /*6e50*/  LOP3.LUT R11, R159, R112, R3, 0x96, !PT ;  /* 0x000000709f0b7212 */ /* 0x000fe200078e9603 */
[----:B------:R-:W-:Y:S01]  /*6e60*/  IMAD.MOV.U32 R127, RZ, RZ, R110 ;  /* 0x000000ffff7f7224 */ /* 0x000fe200078e006e */
[----:B------:R-:W-:Y:S01]  /*6e70*/  LOP3.LUT R0, R160, R2, R45, 0x96, !PT ;  /* 0x00000002a0007212 */ /* 0x000fe200078e962d */
[----:B------:R-:W-:Y:S02]  /*6e80*/  IMAD.MOV.U32 R122, RZ, RZ, R121 ;  /* 0x000000ffff7a7224 */ /* 0x000fe400078e0079 */
[----:B------:R-:W-:Y:S02]  /*6e90*/  IMAD.MOV.U32 R123, RZ, RZ, R124 ;  /* 0x000000ffff7b7224 */ /* 0x000fe400078e007c */
[----:B------:R-:W-:Y:S02]  /*6ea0*/  IMAD.MOV.U32 R110, RZ, RZ, R109 ;  /* 0x000000ffff6e7224 */ /* 0x000fe400078e006d */
[----:B------:R-:W-:-:S02]  /*6eb0*/  IMAD.MOV.U32 R125, RZ, RZ, R105 ;  /* 0x000000ffff7d7224 */ /* 0x000fc400078e0069 */
[----:B------:R-:W-:Y:S02]  /*6ec0*/  IMAD.MOV.U32 R124, RZ, RZ, R80 ;  /* 0x000000ffff7c7224 */ /* 0x000fe400078e0050 */
[----:B------:R-:W-:Y:S02]  /*6ed0*/  IMAD.MOV.U32 R121, RZ, RZ, R81 ;  /* 0x000000ffff797224 */ /* 0x000fe400078e0051 */
[----:B------:R-:W-:Y:S02]  /*6ee0*/  IMAD.MOV.U32 R105, RZ, RZ, R82 ;  /* 0x000000ffff697224 */ /* 0x000fe400078e0052 */
[----:B------:R-:W-:Y:S02]  /*6ef0*/  IMAD.MOV.U32 R109, RZ, RZ, R83 ;  /* 0x000000ffff6d7224 */ /* 0x000fe400078e0053 */
[----:B------:R-:W-:Y:S01]  /*6f00*/  HMMA.16816.F32.BF16 R80, R4, R90, R56 ;  /* 0x0000005a0450723c */ /* 0x000fe20000041838 */
[----:B------:R-:W-:-:S04]  /*6f10*/  IMAD.WIDE.U32 R2, R12, -0x2daee0ad, RZ ;  /* 0xd2511f530c027825 */ /* 0x000fc800078e00ff */
[----:B------:R-:W-:Y:S01]  /*6f20*/  IMAD.WIDE.U32 R56, R9, -0x2daee0ad, RZ ;  /* 0xd2511f5309387825 */ /* 0x000fe200078e00ff */
[----:B------:R-:W-:-:S03]  /*6f30*/  LOP3.LUT R10, R158, R10, R3, 0x96, !PT ;  /* 0x0000000a9e0a7212 */ /* 0x000fc600078e9603 */
[----:B------:R-:W-:Y:S01]  /*6f40*/  IMAD.WIDE.U32 R42, R0, -0x2daee0ad, RZ ;  /* 0xd2511f53002a7825 */ /* 0x000fe200078e00ff */
[----:B------:R-:W-:-:S03]  /*6f50*/  LOP3.LUT R9, R161, R2, R57, 0x96, !PT ;  /* 0x00000002a1097212 */ /* 0x000fc600078e9639 */
[----:B------:R-:W-:-:S04]  /*6f60*/  IMAD.WIDE.U32 R2, R11, -0x2daee0ad, RZ ;  /* 0xd2511f530b027825 */ /* 0x000fc800078e00ff */
[----:B------:R-:W-:Y:S01]  /*6f70*/  IMAD.MOV.U32 R153, RZ, RZ, R126 ;  /* 0x000000ffff997224 */ /* 0x000fe200078e007e */
[----:B------:R-:W-:Y:S01]  /*6f80*/  LOP3.LUT R0, R158, R8, R3, 0x96, !PT ;  /* 0x000000089e007212 */ /* 0x000fe200078e9603 */
[----:B------:R-:W-:Y:S01]  /*6f90*/  IMAD.WIDE.U32 R8, R9, -0x326172a9, RZ ;  /* 0xcd9e8d5709087825 */ /* 0x000fe200078e00ff */
[----:B------:R-:W-:-:S03]  /*6fa0*/  LOP3.LUT R2, R161, R2, R43, 0x96, !PT ;  /* 0x00000002a1027212 */ /* 0x000fc600078e962b */
[----:B------:R-:W-:Y:S02]  /*6fb0*/  IMAD.MOV.U32 R95, RZ, RZ, R127 ;  /* 0x000000ffff5f7224 */ /* 0x000fe400078e007f */
[----:B------:R-:W-:Y:S02]  /*6fc0*/  IMAD.MOV.U32 R142, RZ, RZ, R150 ;  /* 0x000000ffff8e7224 */ /* 0x000fe400078e0096 */
[----:B------:R-:W-:Y:S01]  /*6fd0*/  IMAD.MOV.U32 R127, RZ, RZ, R35 ;  /* 0x000000ffff7f7224 */ /* 0x000fe200078e0023 */
[----:B------:R-:W-:Y:S01]  /*6fe0*/  HMMA.16816.F32.BF16 R148, R4, R88, R36 ;  /* 0x000000580494723c */ /* 0x000fe20000041824 */
[----:B------:R-:W-:Y:S01]  /*6ff0*/  IMAD.MOV.U32 R126, RZ, RZ, R34 ;  /* 0x000000ffff7e7224 */ /* 0x000fe200078e0022 */
[----:B------:R-:W-:Y:S01]  /*7000*/  PRMT R5, R8, 0x7773, RZ ;  /* 0x0000777308057816 */ /* 0x000fe200000000ff */
[----:B------:R-:W-:Y:S01]  /*7010*/  IMAD.WIDE.U32 R34, R0, -0x326172a9, RZ ;  /* 0xcd9e8d5700227825 */ /* 0x000fe200078e00ff */
[C---:B------:R-:W-:Y:S01]  /*7020*/  PRMT R0, R8.reuse, 0x7772, RZ ;  /* 0x0000777208007816 */ /* 0x040fe200000000ff */
[----:B------:R-:W-:Y:S01]  /*7030*/  LDSM.16.MT88.4 R36, [R52+0x2800] ;  /* 0x002800003424783b */ /* 0x000fe20000004200 */
[----:B------:R-:W-:Y:S01]  /*7040*/  PRMT R7, R8, 0x7771, RZ ;  /* 0x0000777108077816 */ /* 0x000fe200000000ff */
[----:B------:R-:W-:Y:S01]  /*7050*/  IMAD.WIDE.U32 R40, R10, -0x326172a9, RZ ;  /* 0xcd9e8d570a287825 */ /* 0x000fe200078e00ff */
[----:B------:R-:W-:-:S03]  /*7060*/  PRMT R10, R0, 0x5410, R5 ;  /* 0x00005410000a7816 */ /* 0x000fc60000000005 */
[----:B------:R-:W-:Y:S01]  /*7070*/  IMAD.MOV.U32 R6, RZ, RZ, R8 ;  /* 0x000000ffff067224 */ /* 0x000fe200078e0008 */
[----:B------:R-:W-:Y:S01]  /*7080*/  LOP3.LUT R4, R163, R40, R9, 0x96, !PT ;  /* 0x00000028a3047212 */ /* 0x000fe200078e9609 */
[----:B------:R-:W-:-:S03]  /*7090*/  IMAD.WIDE.U32 R2, R2, -0x326172a9, RZ ;  /* 0xcd9e8d5702027825 */ /* 0x000fc600078e00ff */
[----:B------:R-:W-:Y:S01]  /*70a0*/  LOP3.LUT R5, R6, 0xff, RZ, 0xc0, !PT ;  /* 0x000000ff06057812 */ /* 0x000fe200078ec0ff */
        /* <DEDUP_REMOVED lines=9> */
[C---:B------:R-:W-:Y:S01]  /*7140*/  LOP3.LUT R2, R4.reuse, 0xffff, RZ, 0xc0, !PT ;  /* 0x0000ffff04027812 */ /* 0x040fe200078ec0ff */
[----:B------:R-:W-:Y:S01]  /*7150*/  IMAD.MOV.U32 R94, RZ, RZ, R143 ;  /* 0x000000ffff5e7224 */ /* 0x000fe200078e008f */
[----:B------:R-:W-:Y:S01]  /*7160*/  PRMT R23, R3, 0x5410, R6 ;  /* 0x0000541003177816 */ /* 0x000fe20000000006 */
[----:B------:R-:W-:Y:S01]  /*7170*/  IMAD.MOV.U32 R92, RZ, RZ, R122 ;  /* 0x000000ffff5c7224 */ /* 0x000fe200078e007a */
[----:B------:R-:W-:-:S02]  /*7180*/  PRMT R3, R4, 0x7632, R3 ;  /* 0x0000763204037816 */ /* 0x000fc40000000003 */
[----:B------:R-:W-:Y:S02]  /*7190*/  PRMT R7, R5, 0x5410, R7 ;  /* 0x0000541005077816 */ /* 0x000fe40000000007 */
[----:B------:R-:W-:Y:S02]  /*71a0*/  SHF.R.U32.HI R5, RZ, 0x8, R2 ;  /* 0x00000008ff057819 */ /* 0x000fe40000011602 */
[----:B------:R-:W-:Y:S02]  /*71b0*/  LOP3.LUT R6, R4, 0xff, RZ, 0xc0, !PT ;  /* 0x000000ff04067812 */ /* 0x000fe400078ec0ff */
[----:B------:R-:W-:Y:S01]  /*71c0*/  SHF.R.U32.HI R2, RZ, 0x18, R4 ;  /* 0x00000018ff027819 */ /* 0x000fe20000011604 */
[----:B------:R-:W-:Y:S01]  /*71d0*/  FFMA.FTZ R4, R154, UR6, -R19 ;  /* 0x000000069a047c23 */ /* 0x000fe20008010813 */
[----:B------:R-:W-:Y:S01]  /*71e0*/  LOP3.LUT R3, R3, 0xff, RZ, 0xc0, !PT ;  /* 0x000000ff03037812 */ /* 0x000fe200078ec0ff */
[----:B------:R-:W-:Y:S01]  /*71f0*/  IMAD.MOV.U32 R154, RZ, RZ, R126 ;  /* 0x000000ffff9a7224 */ /* 0x000fe200078e007e */
[----:B------:R-:W-:Y:S01]  /*7200*/  PRMT R12, R6, 0x5410, R5 ;  /* 0x00005410060c7816 */ /* 0x000fe20000000005 */
[----:B------:R-:W-:-:S02]  /*7210*/  IMAD.MOV.U32 R126, RZ, RZ, R127 ;  /* 0x000000ffff7e7224 */ /* 0x000fc400078e007f */
[----:B------:R-:W-:Y:S01]  /*7220*/  FFMA.FTZ R5, R155, UR6, -R19 ;  /* 0x000000069b057c23 */ /* 0x000fe20008010813 */
[----:B------:R-:W-:Y:S01]  /*7230*/  IMAD.MOV.U32 R127, RZ, RZ, R120 ;  /* 0x000000ffff7f7224 */ /* 0x000fe200078e0078 */
[----:B------:R-:W-:Y:S01]  /*7240*/  PRMT R6, R3, 0x5410, R2 ;  /* 0x0000541003067816 */ /* 0x000fe20000000002 */
[----:B------:R-:W-:Y:S02]  /*7250*/  IMAD.MOV.U32 R120, RZ, RZ, R108 ;  /* 0x000000ffff787224 */ /* 0x000fe400078e006c */
[----:B------:R-:W-:Y:S01]  /*7260*/  FFMA.FTZ R3, R53, UR6, -R18 ;  /* 0x0000000635037c23 */ /* 0x000fe20008010812 */
[----:B------:R-:W-:Y:S01]  /*7270*/  IMAD.MOV.U32 R108, RZ, RZ, R106 ;  /* 0x000000ffff6c7224 */ /* 0x000fe200078e006a */
[----:B------:R-:W-:Y:S01]  /*7280*/  LOP3.LUT R2, R0, 0xffff, RZ, 0xc0, !PT ;  /* 0x0000ffff00027812 */ /* 0x000fe200078ec0ff */
[----:B------:R2:W-:Y:S01]  /*7290*/  MUFU.EX2 R106, R5 ;  /* 0x00000005006a7308 */ /* 0x0005e20000000800 */
[----:B------:R-:W-:Y:S02]  /*72a0*/  IMAD.MOV.U32 R155, RZ, RZ, R121 ;  /* 0x000000ffff9b7224 */ /* 0x000fe400078e0079 */
[----:B------:R-:W-:Y:S01]  /*72b0*/  IMAD.MOV.U32 R121, RZ, RZ, R107 ;  /* 0x000000ffff797224 */ /* 0x000fe200078e006b */
[----:B------:R3:W-:Y:S01]  /*72c0*/  MUFU.EX2 R100, R3 ;  /* 0x0000000300647308 */ /* 0x0007e20000000800 */
[----:B------:R-:W-:Y:S01]  /*72d0*/  SHF.R.U32.HI R2, RZ, 0x8, R2 ;  /* 0x00000008ff027819 */ /* 0x000fe20000011602 */
[----:B------:R-:W-:-:S02]  /*72e0*/  IMAD.MOV.U32 R53, RZ, RZ, R111 ;  /* 0x000000ffff357224 */ /* 0x000fc400078e006f */
[----:B------:R4:W5:Y:S01]  /*72f0*/  MUFU.EX2 R107, R4 ;  /* 0x00000004006b7308 */ /* 0x0009620000000800 */
[----:B------:R-:W-:Y:S01]  /*7300*/  IMAD.MOV.U32 R143, RZ, RZ, R108 ;  /* 0x000000ffff8f7224 */ /* 0x000fe200078e006c */
[----:B--2---:R-:W-:Y:S02]  /*7310*/  LOP3.LUT R5, R8, 0xff, RZ, 0xc0, !PT ;  /* 0x000000ff08057812 */ /* 0x004fe400078ec0ff */
[----:B---3--:R-:W-:Y:S02]  /*7320*/  LOP3.LUT R3, R0, 0xff, RZ, 0xc0, !PT ;  /* 0x000000ff00037812 */ /* 0x008fe400078ec0ff */
[----:B------:R-:W-:Y:S01]  /*7330*/  PRMT R22, R5, 0x5410, R9 ;  /* 0x0000541005167816 */ /* 0x000fe20000000009 */
[----:B------:R-:W-:Y:S01]  /*7340*/  FFMA.FTZ R5, R169, UR6, -R19 ;  /* 0x00000006a9057c23 */ /* 0x000fe20008010813 */
[----:B----4-:R-:W-:Y:S01]  /*7350*/  FFMA.FTZ R4, R54, UR6, -R18 ;  /* 0x0000000636047c23 */ /* 0x010fe20008010812 */
[----:B------:R-:W-:Y:S01]  /*7360*/  IMAD.MOV.U32 R169, RZ, RZ, R126 ;  /* 0x000000ffffa97224 */ /* 0x000fe200078e007e */
[--C-:B------:R-:W-:Y:S01]  /*7370*/  PRMT R21, R3, 0x5410, R2.reuse ;  /* 0x0000541003157816 */ /* 0x100fe20000000002 */
[----:B------:R-:W-:Y:S01]  /*7380*/  IMAD.MOV.U32 R126, RZ, RZ, R105 ;  /* 0x000000ffff7e7224 */ /* 0x000fe200078e0069 */
[----:B------:R-:W-:Y:S01]  /*7390*/  PRMT R2, R0, 0x7632, R2 ;  /* 0x0000763200027816 */ /* 0x000fe20000000002 */
[----:B------:R2:W3:Y:S01]  /*73a0*/  MUFU.EX2 R105, R4 ;  /* 0x0000000400697308 */ /* 0x0004e20000000800 */
[----:B------:R-:W-:Y:S01]  /*73b0*/  SHF.R.U32.HI R3, RZ, 0x18, R0 ;  /* 0x00000018ff037819 */ /* 0x000fe20000011600 */
[----:B------:R-:W-:Y:S01]  /*73c0*/  IMAD.MOV.U32 R54, RZ, RZ, R110 ;  /* 0x000000ffff367224 */ /* 0x000fe200078e006e */
[----:B------:R-:W-:Y:S01]  /*73d0*/  LOP3.LUT R0, R2, 0xff, RZ, 0xc0, !PT ;  /* 0x000000ff02007812 */ /* 0x000fe200078ec0ff */
[----:B------:R-:W-:Y:S01]  /*73e0*/  FFMA.FTZ R2, R168, UR6, -R18 ;  /* 0x00000006a8027c23 */ /* 0x000fe20008010812 */
[----:B------:R4:W-:Y:S01]  /*73f0*/  MUFU.EX2 R86, R5 ;  /* 0x0000000500567308 */ /* 0x0009e20000000800 */
[----:B------:R-:W-:Y:S01]  /*7400*/  IMAD.MOV.U32 R168, RZ, RZ, R123 ;  /* 0x000000ffffa87224 */ /* 0x000fe200078e007b */
[----:B------:R-:W-:-:S02]  /*7410*/  PRMT R20, R0, 0x5410, R3 ;  /* 0x0000541000147816 */ /* 0x000fc40000000003 */
[----:B------:R5:W-:Y:S01]  /*7420*/  MUFU.EX2 R85, R2 ;  /* 0x0000000200557308 */ /* 0x000be20000000800 */
[----:B------:R-:W-:Y:S01]  /*7430*/  HSET2.LE.AND R0, R7, R16, PT ;  /* 0x0000001007007233 */ /* 0x000fe20003803000 */
[----:B--2---:R-:W-:-:S04]  /*7440*/  FFMA.FTZ R4, R162, UR6, -R19 ;  /* 0x00000006a2047c23 */ /* 0x004fc80008010813 */
[----:B------:R2:W-:Y:S01]  /*7450*/  MUFU.EX2 R87, R4 ;  /* 0x0000000400577308 */ /* 0x0005e20000000800 */
[----:B----4-:R-:W-:Y:S01]  /*7460*/  FFMA.FTZ R5, R55, UR6, -R18 ;  /* 0x0000000637057c23 */ /* 0x010fe20008010812 */
[----:B------:R-:W-:Y:S01]  /*7470*/  IMAD.MOV.U32 R55, RZ, RZ, R125 ;  /* 0x000000ffff377224 */ /* 0x000fe200078e007d */
[----:B-----5:R-:W-:Y:S02]  /*7480*/  F2FP.BF16.F32.PACK_AB R2, R106, R107 ;  /* 0x0000006b6a02723e */ /* 0x020fe400000010ff */
[----:B------:R4:W5:Y:S01]  /*7490*/  MUFU.EX2 R84, R5 ;  /* 0x0000000500547308 */ /* 0x0009620000000800 */
[----:B--2---:R-:W-:Y:S02]  /*74a0*/  LOP3.LUT R4, R10, 0xff00ff, RZ, 0xc0, !PT ;  /* 0x00ff00ff0a047812 */ /* 0x004fe400078ec0ff */
[----:B------:R-:W-:Y:S01]  /*74b0*/  LOP3.LUT R10, R2, R0, RZ, 0xc0, !PT ;  /* 0x00000000020a7212 */ /* 0x000fe200078ec0ff */
[--C-:B------:R-:W-:Y:S01]  /*74c0*/  FFMA.FTZ R2, R171, UR6, -R32.reuse ;  /* 0x00000006ab027c23 */ /* 0x100fe20008010820 */
[--C-:B------:R-:W-:Y:S01]  /*74d0*/  HSET2.LE.AND R0, R12, R16.reuse, PT ;  /* 0x000000100c007233 */ /* 0x100fe20003803000 */
[----:B------:R-:W-:Y:S01]  /*74e0*/  IMAD.MOV.U32 R171, RZ, RZ, R127 ;  /* 0x000000ffffab7224 */ /* 0x000fe200078e007f */
[--C-:B------:R-:W-:Y:S01]  /*74f0*/  HSET2.LE.AND R3, R4, R16.reuse, PT ;  /* 0x0000001004037233 */ /* 0x100fe20003803000 */
[----:B----4-:R-:W-:Y:S01]  /*7500*/  FFMA.FTZ R5, R170, UR6, -R32 ;  /* 0x00000006aa057c23 */ /* 0x010fe20008010820 */
[----:B---3--:R-:W-:Y:S01]  /*7510*/  F2FP.BF16.F32.PACK_AB R4, R105, R100 ;  /* 0x000000646904723e */ /* 0x008fe200000010ff */
[----:B------:R2:W-:Y:S01]  /*7520*/  MUFU.EX2 R58, R2 ;  /* 0x00000002003a7308 */ /* 0x0005e20000000800 */
[----:B------:R-:W3:Y:S01]  /*7530*/  LDSM.16.MT88.4 R12, [R208+0x9800] ;  /* 0x00980000d00c783b */ /* 0x000ee20000004200 */
[----:B------:R-:W-:Y:S01]  /*7540*/  IMAD.MOV.U32 R170, RZ, RZ, R126 ;  /* 0x000000ffffaa7224 */ /* 0x000fe200078e007e */
[----:B------:R-:W-:Y:S01]  /*7550*/  LOP3.LUT R11, R4, R3, RZ, 0xc0, !PT ;  /* 0x00000003040b7212 */ /* 0x000fe200078ec0ff */
[----:B------:R4:W3:Y:S01]  /*7560*/  MUFU.EX2 R45, R5 ;  /* 0x00000005002d7308 */ /* 0x0008e20000000800 */
[----:B------:R-:W-:Y:S01]  /*7570*/  HSET2.LE.AND R3, R6, R16, PT ;  /* 0x0000001006037233 */ /* 0x000fe20003803000 */
[----:B------:R-:W-:Y:S01]  /*7580*/  FFMA.FTZ R6, R173, UR6, -R33 ;  /* 0x00000006ad067c23 */ /* 0x000fe20008010821 */
[----:B-----5:R-:W-:Y:S01]  /*7590*/  F2FP.BF16.F32.PACK_AB R4, R84, R85 ;  /* 0x000000555404723e */ /* 0x020fe200000010ff */
[----:B------:R-:W-:-:S02]  /*75a0*/  IMAD.MOV.U32 R173, RZ, RZ, R121 ;  /* 0x000000ffffad7224 */ /* 0x000fc400078e0079 */
[----:B------:R-:W-:Y:S01]  /*75b0*/  MUFU.EX2 R43, R6 ;  /* 0x00000006002b7308 */ /* 0x000fe20000000800 */
[----:B------:R-:W-:Y:S01]  /*75c0*/  LOP3.LUT R9, R4, R3, RZ, 0xc0, !PT ;  /* 0x0000000304097212 */ /* 0x000fe200078ec0ff */
[----:B------:R-:W-:Y:S01]  /*75d0*/  FFMA.FTZ R3, R180, UR6, -R33 ;  /* 0x00000006b4037c23 */ /* 0x000fe20008010821 */
[----:B--2---:R-:W-:-:S03]  /*75e0*/  F2FP.BF16.F32.PACK_AB R2, R87, R86 ;  /* 0x000000565702723e */ /* 0x004fc600000010ff */
[----:B------:R2:W-:Y:S01]  /*75f0*/  MUFU.EX2 R40, R3 ;  /* 0x0000000300287308 */ /* 0x0005e20000000800 */
[----:B----4-:R-:W-:Y:S01]  /*7600*/  FFMA.FTZ R5, R172, UR6, -R33 ;  /* 0x00000006ac057c23 */ /* 0x010fe20008010821 */
[----:B------:R-:W-:Y:S01]  /*7610*/  LOP3.LUT R8, R2, R0, RZ, 0xc0, !PT ;  /* 0x0000000002087212 */ /* 0x000fe200078ec0ff */
[--C-:B------:R-:W-:Y:S01]  /*7620*/  FFMA.FTZ R0, R174, UR6, -R32.reuse ;  /* 0x00000006ae007c23 */ /* 0x100fe20008010820 */
[----:B------:R-:W-:Y:S01]  /*7630*/  FFMA.FTZ R2, R175, UR6, -R32 ;  /* 0x00000006af027c23 */ /* 0x000fe20008010820 */
[----:B------:R4:W5:Y:S01]  /*7640*/  MUFU.EX2 R34, R5 ;  /* 0x0000000500227308 */ /* 0x0009620000000800 */
[----:B------:R-:W-:Y:S02]  /*7650*/  IMAD.MOV.U32 R172, RZ, RZ, R120 ;  /* 0x000000ffffac7224 */ /* 0x000fe400078e0078 */
[----:B------:R-:W-:Y:S01]  /*7660*/  IMAD.MOV.U32 R175, RZ, RZ, R109 ;  /* 0x000000ffffaf7224 */ /* 0x000fe200078e006d */
[----:B------:R5:W-:Y:S01]  /*7670*/  MUFU.EX2 R47, R0 ;  /* 0x00000000002f7308 */ /* 0x000be20000000800 */
[----:B------:R-:W-:Y:S01]  /*7680*/  IMAD.MOV.U32 R174, RZ, RZ, R124 ;  /* 0x000000ffffae7224 */ /* 0x000fe200078e007c */
[----:B-1----:R-:W-:Y:S02]  /*7690*/  HMMA.16816.F32.BF16 R64, R8, R30, R64 ;  /* 0x0000001e0840723c */ /* 0x002fe40000041840 */
[----:B------:R1:W1:Y:S01]  /*76a0*/  MUFU.EX2 R59, R2 ;  /* 0x00000002003b7308 */ /* 0x0002620000000800 */
[----:B--2---:R-:W-:Y:S01]  /*76b0*/  LOP3.LUT R3, R23, 0xff00ff, RZ, 0xc0, !PT ;  /* 0x00ff00ff17037812 */ /* 0x004fe200078ec0ff */
[----:B----4-:R-:W-:Y:S01]  /*76c0*/  FFMA.FTZ R5, R181, UR6, -R33 ;  /* 0x00000006b5057c23 */ /* 0x010fe20008010821 */
[----:B-----5:R-:W-:-:S03]  /*76d0*/  HSET2.LE.AND R0, R21, R16, PT ;  /* 0x0000001015007233 */ /* 0x020fc60003803000 */
[----:B------:R2:W4:Y:S01]  /*76e0*/  MUFU.EX2 R57, R5 ;  /* 0x0000000500397308 */ /* 0x0005220000000800 */
[----:B---3--:R-:W-:Y:S01]  /*76f0*/  HMMA.16816.F32.BF16 R112, R8, R12, R60 ;  /* 0x0000000c0870723c */ /* 0x008fe2000004183c */
[----:B-1----:R-:W-:-:S04]  /*7700*/  F2FP.BF16.F32.PACK_AB R2, R58, R45 ;  /* 0x0000002d3a02723e */ /* 0x002fc800000010ff */
[----:B------:R-:W-:Y:S02]  /*7710*/  LOP3.LUT R4, R2, R0, RZ, 0xc0, !PT ;  /* 0x0000000002047212 */ /* 0x000fe400078ec0ff */
[----:B------:R-:W-:Y:S01]  /*7720*/  HSET2.LE.AND R0, R20, R16, PT ;  /* 0x0000001014007233 */ /* 0x000fe20003803000 */
[----:B------:R-:W-:Y:S01]  /*7730*/  HMMA.16816.F32.BF16 R160, R8, R14, R48 ;  /* 0x0000000e08a0723c */ /* 0x000fe20000041830 */
[----:B------:R-:W-:-:S04]  /*7740*/  F2FP.BF16.F32.PACK_AB R2, R43, R34 ;  /* 0x000000222b02723e */ /* 0x000fc800000010ff */
[----:B--2---:R-:W-:Y:S02]  /*7750*/  LOP3.LUT R5, R2, R0, RZ, 0xc0, !PT ;  /* 0x0000000002057212 */ /* 0x004fe400078ec0ff */
[--C-:B------:R-:W-:Y:S01]  /*7760*/  HSET2.LE.AND R0, R22, R16.reuse, PT ;  /* 0x0000001016007233 */ /* 0x100fe20003803000 */
[----:B------:R-:W-:Y:S01]  /*7770*/  HMMA.16816.F32.BF16 R60, R8, R28, R132 ;  /* 0x0000001c083c723c */ /* 0x000fe20000041884 */
[----:B------:R-:W-:Y:S01]  /*7780*/  F2FP.BF16.F32.PACK_AB R2, R59, R47 ;  /* 0x0000002f3b02723e */ /* 0x000fe200000010ff */
[----:B------:R-:W1:Y:S03]  /*7790*/  LDSM.16.MT88.4 R20, [R52+0x800] ;  /* 0x000800003414783b */ /* 0x000e660000004200 */
[----:B------:R-:W-:Y:S01]  /*77a0*/  LOP3.LUT R6, R2, R0, RZ, 0xc0, !PT ;  /* 0x0000000002067212 */ /* 0x000fe200078ec0ff */
[----:B------:R-:W-:Y:S01]  /*77b0*/  LDSM.16.MT88.4 R132, [R52+0xc00] ;  /* 0x000c00003484783b */ /* 0x000fe20000004200 */
[----:B------:R-:W-:-:S02]  /*77c0*/  HSET2.LE.AND R0, R3, R16, PT ;  /* 0x0000001003007233 */ /* 0x000fc40003803000 */
[----:B----4-:R-:W-:-:S04]  /*77d0*/  F2FP.BF16.F32.PACK_AB R2, R57, R40 ;  /* 0x000000283902723e */ /* 0x010fc800000010ff */
[----:B------:R-:W-:Y:S02]  /*77e0*/  LOP3.LUT R7, R2, R0, RZ, 0xc0, !PT ;  /* 0x0000000002077212 */ /* 0x000fe400078ec0ff */
[----:B------:R-:W-:-:S05]  /*77f0*/  LOP3.LUT R2, R220, R44, R35, 0x96, !PT ;  /* 0x0000002cdc027212 */ /* 0x000fca00078e9623 */
[----:B------:R-:W-:Y:S01]  /*7800*/  HMMA.16816.F32.BF16 R108, R4, R12, R236 ;  /* 0x0000000c046c723c */ /* 0x000fe200000418ec */
[----:B------:R-:W-:-:S04]  /*7810*/  IMAD.WIDE.U32 R2, R2, -0x2daee0ad, RZ ;  /* 0xd2511f5302027825 */ /* 0x000fc800078e00ff */
[----:B------:R-:W-:Y:S02]  /*7820*/  IMAD.MOV.U32 R236, RZ, RZ, R171 ;  /* 0x000000ffffec7224 */ /* 0x000fe400078e00ab */
[----:B------:R-:W-:Y:S01]  /*7830*/  IMAD.MOV.U32 R239, RZ, RZ, R174 ;  /* 0x000000ffffef7224 */ /* 0x000fe200078e00ae */
[----:B------:R-:W-:Y:S01]  /*7840*/  HMMA.16816.F32.BF16 R120, R4, R14, R72 ;  /* 0x0000000e0478723c */ /* 0x000fe20000041848 */
[----:B------:R-:W2:Y:S01]  /*7850*/  LDSM.16.MT88.4 R12, [R208+0xa800] ;  /* 0x00a80000d00c783b */ /* 0x000ea20000004200 */
[----:B------:R-:W-:Y:S02]  /*7860*/  IMAD.MOV.U32 R238, RZ, RZ, R173 ;  /* 0x000000ffffee7224 */ /* 0x000fe400078e00ad */
[----:B------:R-:W-:-:S04]  /*7870*/  IMAD.MOV.U32 R237, RZ, RZ, R172 ;  /* 0x000000ffffed7224 */ /* 0x000fc800078e00ac */
        /* <DEDUP_REMOVED lines=10> */
[----:B-1----:R-:W-:Y:S01]  /*7920*/  HMMA.16816.F32.BF16 R124, R4, R20, R140 ;  /* 0x00000014047c723c */ /* 0x002fe2000004188c */
[----:B------:R-:W-:Y:S02]  /*7930*/  IMAD.MOV.U32 R244, RZ, RZ, R152 ;  /* 0x000000fffff47224 */ /* 0x000fe400078e0098 */
[----:B------:R-:W-:Y:S02]  /*7940*/  IMAD.MOV.U32 R242, RZ, RZ, R93 ;  /* 0x000000fffff27224 */ /* 0x000fe400078e005d */
[----:B------:R-:W-:-:S03]  /*7950*/  IMAD.MOV.U32 R93, RZ, RZ, R183 ;  /* 0x000000ffff5d7224 */ /* 0x000fc600078e00b7 */
[----:B------:R-:W-:Y:S01]  /*7960*/  HMMA.16816.F32.BF16 R136, R4, R22, R228 ;  /* 0x000000160488723c */ /* 0x000fe200000418e4 */
[----:B------:R-:W-:-:S05]  /*7970*/  VIADD R231, R227, 0x646e171e ;  /* 0x646e171ee3e77836 */ /* 0x000fca0000000000 */
[----:B------:R-:W-:Y:S01]  /*7980*/  LOP3.LUT R0, R231, R42, R3, 0x96, !PT ;  /* 0x0000002ae7007212 */ /* 0x000fe200078e9603 */
[----:B------:R-:W-:Y:S01]  /*7990*/  IMAD.MOV.U32 R3, RZ, RZ, R2 ;  /* 0x000000ffff037224 */ /* 0x000fe200078e0002 */
[C---:B------:R-:W-:Y:S01]  /*79a0*/  HMMA.16816.F32.BF16 R88, R4.reuse, R36, R232 ;  /* 0x000000240458723c */ /* 0x040fe200000418e8 */
[----:B------:R-:W-:Y:S02]  /*79b0*/  IMAD.MOV.U32 R235, RZ, RZ, R175 ;  /* 0x000000ffffeb7224 */ /* 0x000fe400078e00af */
[----:B------:R-:W-:Y:S02]  /*79c0*/  IMAD.MOV.U32 R234, RZ, RZ, R182 ;  /* 0x000000ffffea7224 */ /* 0x000fe400078e00b6 */
[----:B------:R-:W-:Y:S02]  /*79d0*/  IMAD.MOV.U32 R233, RZ, RZ, R92 ;  /* 0x000000ffffe97224 */ /* 0x000fe400078e005c */
[----:B------:R-:W-:Y:S01]  /*79e0*/  IMAD.MOV.U32 R232, RZ, RZ, R93 ;  /* 0x000000ffffe87224 */ /* 0x000fe200078e005d */
[----:B--2---:R-:W-:Y:S01]  /*79f0*/  HMMA.16816.F32.BF16 R140, R4, R12, R248 ;  /* 0x0000000c048c723c */ /* 0x004fe200000418f8 */
[----:B------:R-:W-:-:S02]  /*7a00*/  IMAD.MOV.U32 R251, RZ, RZ, R170 ;  /* 0x000000fffffb7224 */ /* 0x000fc400078e00aa */
[----:B------:R-:W-:Y:S02]  /*7a10*/  IMAD.MOV.U32 R250, RZ, RZ, R168 ;  /* 0x000000fffffa7224 */ /* 0x000fe400078e00a8 */
[----:B------:R-:W-:Y:S02]  /*7a20*/  IMAD.MOV.U32 R249, RZ, RZ, R169 ;  /* 0x000000fffff97224 */ /* 0x000fe400078e00a9 */
[----:B------:R-:W-:Y:S01]  /*7a30*/  IMAD.MOV.U32 R248, RZ, RZ, R155 ;  /* 0x000000fffff87224 */ /* 0x000fe200078e009b */
[C---:B------:R-:W-:Y:S08]  /*7a40*/  HMMA.16816.F32.BF16 R168, R4.reuse, R26, R184 ;  /* 0x0000001a04a8723c */ /* 0x040ff000000418b8 */
[C---:B------:R-:W-:Y:S08]  /*7a50*/  HMMA.16816.F32.BF16 R152, R4.reuse, R14, R200 ;  /* 0x0000000e0498723c */ /* 0x040ff000000418c8 */
[C---:B------:R-:W-:Y:S08]  /*7a60*/  HMMA.16816.F32.BF16 R76, R4.reuse, R30, R76 ;  /* 0x0000001e044c723c */ /* 0x040ff0000004184c */
[----:B------:R-:W-:Y:S01]  /*7a70*/  HMMA.16816.F32.BF16 R48, R4, R38, R176 ;  /* 0x000000260430723c */ /* 0x000fe200000418b0 */
[----:B------:R-:W-:-:S02]  /*7a80*/  PRMT R5, R2, 0x7773, RZ ;  /* 0x0000777302057816 */ /* 0x000fc400000000ff */
[----:B------:R-:W-:Y:S02]  /*7a90*/  PRMT R4, R2, 0x7772, RZ ;  /* 0x0000777202047816 */ /* 0x000fe400000000ff */
[----:B------:R-:W-:Y:S02]  /*7aa0*/  LOP3.LUT R7, R3, 0xff, RZ, 0xc0, !PT ;  /* 0x000000ff03077812 */ /* 0x000fe400078ec0ff */
[----:B------:R-:W-:Y:S01]  /*7ab0*/  LOP3.LUT R3, R0, 0xffff, RZ, 0xc0, !PT ;  /* 0x0000ffff00037812 */ /* 0x000fe200078ec0ff */
[----:B------:R-:W-:Y:S01]  /*7ac0*/  HMMA.16816.F32.BF16 R144, R8, R12, R144 ;  /* 0x0000000c0890723c */ /* 0x000fe20000041890 */
[----:B------:R-:W-:Y:S01]  /*7ad0*/  PRMT R12, R2, 0x7771, RZ ;  /* 0x00007771020c7816 */ /* 0x000fe200000000ff */
[--C-:B------:R-:W-:Y:S01]  /*7ae0*/  FFMA.FTZ R2, R225, UR6, -R32.reuse ;  /* 0x00000006e1027c23 */ /* 0x100fe20008010820 */
[----:B------:R-:W-:Y:S01]  /*7af0*/  PRMT R13, R4, 0x5410, R5 ;  /* 0x00005410040d7816 */ /* 0x000fe20000000005 */
[----:B------:R-:W-:Y:S01]  /*7b00*/  FFMA.FTZ R4, R252, UR6, -R32 ;  /* 0x00000006fc047c23 */ /* 0x000fe20008010820 */
[----:B------:R-:W-:-:S02]  /*7b10*/  LOP3.LUT R6, R0, 0xff, RZ, 0xc0, !PT ;  /* 0x000000ff00067812 */ /* 0x000fc400078ec0ff */
[----:B------:R-:W-:Y:S01]  /*7b20*/  SHF.R.U32.HI R5, RZ, 0x8, R3 ;  /* 0x00000008ff057819 */ /* 0x000fe20000011603 */
[C---:B------:R-:W-:Y:S01]  /*7b30*/  HMMA.16816.F32.BF16 R172, R8.reuse, R24, R148 ;  /* 0x0000001808ac723c */ /* 0x040fe20000041894 */
[----:B------:R1:W-:Y:S01]  /*7b40*/  MUFU.EX2 R24, R2 ;  /* 0x0000000200187308 */ /* 0x0003e20000000800 */
[----:B------:R-:W-:Y:S01]  /*7b50*/  FFMA.FTZ R3, R234, UR6, -R32 ;  /* 0x00000006ea037c23 */ /* 0x000fe20008010820 */
[----:B------:R-:W-:Y:S01]  /*7b60*/  PRMT R7, R7, 0x5410, R12 ;  /* 0x0000541007077816 */ /* 0x000fe2000000000c */
[----:B------:R-:W-:Y:S01]  /*7b70*/  IMAD.MOV.U32 R234, RZ, RZ, R95 ;  /* 0x000000ffffea7224 */ /* 0x000fe200078e005f */
[----:B------:R-:W-:Y:S03]  /*7b80*/  LDSM.16.MT88.4 R148, [R208+0xac00] ;  /* 0x00ac0000d094783b */ /* 0x000fe60000004200 */
[----:B------:R-:W-:Y:S01]  /*7b90*/  HMMA.16816.F32.BF16 R176, R8, R26, R80 ;  /* 0x0000001a08b0723c */ /* 0x000fe20000041850 */
[----:B------:R2:W3:Y:S01]  /*7ba0*/  MUFU.EX2 R27, R4 ;  /* 0x00000004001b7308 */ /* 0x0004e20000000800 */
[----:B------:R-:W-:Y:S03]  /*7bb0*/  LDSM.16.MT88.4 R80, [R208+0xbc00] ;  /* 0x00bc0000d050783b */ /* 0x000fe60000004200 */
[----:B------:R4:W-:Y:S01]  /*7bc0*/  MUFU.EX2 R26, R3 ;  /* 0x00000003001a7308 */ /* 0x0009e20000000800 */
[----:B-1----:R-:W-:-:S02]  /*7bd0*/  PRMT R2, R0, 0x7632, R2 ;  /* 0x0000763200027816 */ /* 0x002fc40000000002 */
[----:B------:R-:W-:Y:S02]  /*7be0*/  HMMA.16816.F32.BF16 R180, R8, R20, R128 ;  /* 0x0000001408b4723c */ /* 0x000fe40000041880 */
[----:B------:R-:W-:Y:S02]  /*7bf0*/  LOP3.LUT R2, R2, 0xff, RZ, 0xc0, !PT ;  /* 0x000000ff02027812 */ /* 0x000fe400078ec0ff */
[----:B--2---:R-:W-:-:S04]  /*7c00*/  SHF.R.U32.HI R4, RZ, 0x18, R0 ;  /* 0x00000018ff047819 */ /* 0x004fc80000011600 */
[C---:B------:R-:W-:Y:S01]  /*7c10*/  HMMA.16816.F32.BF16 R184, R8.reuse, R22, R96 ;  /* 0x0000001608b8723c */ /* 0x040fe20000041860 */
[----:B------:R-:W-:Y:S01]  /*7c20*/  PRMT R0, R6, 0x5410, R5 ;  /* 0x0000541006007816 */ /* 0x000fe20000000005 */
[----:B------:R-:W-:Y:S01]  /*7c30*/  FFMA.FTZ R5, R222, UR6, -R32 ;  /* 0x00000006de057c23 */ /* 0x000fe20008010820 */
[--C-:B----4-:R-:W-:Y:S01]  /*7c40*/  FFMA.FTZ R3, R235, UR6, -R33.reuse ;  /* 0x00000006eb037c23 */ /* 0x110fe20008010821 */
[----:B------:R-:W-:Y:S01]  /*7c50*/  PRMT R6, R2, 0x5410, R4 ;  /* 0x0000541002067816 */ /* 0x000fe20000000004 */
[----:B------:R-:W-:Y:S01]  /*7c60*/  FFMA.FTZ R4, R242, UR6, -R33 ;  /* 0x00000006f2047c23 */ /* 0x000fe20008010821 */
[----:B------:R1:W-:Y:S01]  /*7c70*/  MUFU.EX2 R25, R5 ;  /* 0x0000000500197308 */ /* 0x0003e20000000800 */
[--C-:B------:R-:W-:Y:S01]  /*7c80*/  HSET2.LE.AND R0, R0, R16.reuse, PT ;  /* 0x0000001000007233 */ /* 0x100fe20003803000 */
[----:B------:R-:W-:Y:S01]  /*7c90*/  IMAD.MOV.U32 R235, RZ, RZ, R94 ;  /* 0x000000ffffeb7224 */ /* 0x000fe200078e005e */
[----:B---3--:R-:W-:Y:S01]  /*7ca0*/  F2FP.BF16.F32.PACK_AB R2, R27, R24 ;  /* 0x000000181b02723e */ /* 0x008fe200000010ff */
[----:B------:R2:W-:Y:S01]  /*7cb0*/  MUFU.EX2 R20, R3 ;  /* 0x0000000300147308 */ /* 0x0005e20000000800 */
[C---:B------:R-:W-:Y:S01]  /*7cc0*/  HMMA.16816.F32.BF16 R128, R8.reuse, R14, R116 ;  /* 0x0000000e0880723c */ /* 0x040fe20000041874 */
[----:B------:R-:W-:Y:S01]  /*7cd0*/  LOP3.LUT R14, R220, R46, R41, 0x96, !PT ;  /* 0x0000002edc0e7212 */ /* 0x000fe200078e9629 */
[----:B------:R-:W-:Y:S01]  /*7ce0*/  IMAD.MOV.U32 R242, RZ, RZ, R245 ;  /* 0x000000fffff27224 */ /* 0x000fe200078e00f5 */
[----:B------:R-:W-:Y:S01]  /*7cf0*/  LOP3.LUT R92, R2, R0, RZ, 0xc0, !PT ;  /* 0x00000000025c7212 */ /* 0x000fe200078ec0ff */
[----:B------:R3:W-:Y:S01]  /*7d00*/  MUFU.EX2 R22, R4 ;  /* 0x0000000400167308 */ /* 0x0007e20000000800 */
[----:B------:R-:W-:Y:S01]  /*7d10*/  HSET2.LE.AND R0, R6, R16, PT ;  /* 0x0000001006007233 */ /* 0x000fe20003803000 */
[----:B------:R-:W-:Y:S01]  /*7d20*/  IMAD.MOV.U32 R245, RZ, RZ, R248 ;  /* 0x000000fffff57224 */ /* 0x000fe200078e00f8 */
[----:B------:R-:W4:Y:S01]  /*7d30*/  LDSM.16.MT88.4 R116, [R208+0x9c00] ;  /* 0x009c0000d074783b */ /* 0x000f220000004200 */
[C---:B------:R-:W-:Y:S01]  /*7d40*/  HMMA.16816.F32.BF16 R28, R8.reuse, R36, R164 ;  /* 0x00000024081c723c */ /* 0x040fe200000418a4 */
[----:B-1----:R-:W-:Y:S01]  /*7d50*/  FFMA.FTZ R5, R240, UR6, -R33 ;  /* 0x00000006f0057c23 */ /* 0x002fe20008010821 */
[----:B------:R-:W-:Y:S01]  /*7d60*/  IMAD.MOV.U32 R240, RZ, RZ, R243 ;  /* 0x000000fffff07224 */ /* 0x000fe200078e00f3 */
[----:B------:R-:W1:Y:S01]  /*7d70*/  LDSM.16.MT88.4 R164, [R52+0x1c00] ;  /* 0x001c000034a4783b */ /* 0x000e620000004200 */
[----:B------:R-:W-:Y:S01]  /*7d80*/  IMAD.MOV.U32 R243, RZ, RZ, R246 ;  /* 0x000000fffff37224 */ /* 0x000fe200078e00f6 */
[----:B------:R-:W5:Y:S01]  /*7d90*/  MUFU.EX2 R23, R5 ;  /* 0x0000000500177308 */ /* 0x000f620000000800 */
[----:B--2---:R-:W-:Y:S01]  /*7da0*/  FFMA.FTZ R3, R241, UR6, -R33 ;  /* 0x00000006f1037c23 */ /* 0x004fe20008010821 */
[----:B------:R-:W-:Y:S01]  /*7db0*/  IMAD.MOV.U32 R241, RZ, RZ, R244 ;  /* 0x000000fffff17224 */ /* 0x000fe200078e00f4 */
[----:B------:R-:W-:Y:S01]  /*7dc0*/  HMMA.16816.F32.BF16 R36, R8, R38, R68 ;  /* 0x000000260824723c */ /* 0x000fe20000041844 */
[----:B------:R-:W-:Y:S01]  /*7dd0*/  IMAD.MOV.U32 R244, RZ, RZ, R247 ;  /* 0x000000fffff47224 */ /* 0x000fe200078e00f7 */
[----:B------:R2:W2:Y:S01]  /*7de0*/  MUFU.EX2 R21, R3 ;  /* 0x0000000300157308 */ /* 0x0004a20000000800 */
[----:B---3--:R-:W-:Y:S01]  /*7df0*/  FFMA.FTZ R4, R235, UR6, -R19 ;  /* 0x00000006eb047c23 */ /* 0x008fe20008010813 */
[----:B------:R-:W-:-:S02]  /*7e00*/  IMAD.MOV.U32 R246, RZ, RZ, R249 ;  /* 0x000000fffff67224 */ /* 0x000fc400078e00f9 */
[----:B------:R-:W-:Y:S02]  /*7e10*/  IMAD.MOV.U32 R247, RZ, RZ, R250 ;  /* 0x000000fffff77224 */ /* 0x000fe400078e00fa */
[----:B------:R-:W-:Y:S02]  /*7e20*/  IMAD.MOV.U32 R248, RZ, RZ, R251 ;  /* 0x000000fffff87224 */ /* 0x000fe400078e00fb */
[----:B------:R-:W-:Y:S01]  /*7e30*/  IMAD.MOV.U32 R249, RZ, RZ, R236 ;  /* 0x000000fffff97224 */ /* 0x000fe200078e00ec */
[----:B-----5:R-:W-:Y:S01]  /*7e40*/  F2FP.BF16.F32.PACK_AB R2, R23, R20 ;  /* 0x000000141702723e */ /* 0x020fe200000010ff */
[----:B------:R-:W-:Y:S02]  /*7e50*/  IMAD.MOV.U32 R250, RZ, RZ, R237 ;  /* 0x000000fffffa7224 */ /* 0x000fe400078e00ed */
[----:B------:R-:W-:Y:S01]  /*7e60*/  IMAD.MOV.U32 R251, RZ, RZ, R238 ;  /* 0x000000fffffb7224 */ /* 0x000fe200078e00ee */
[----:B------:R-:W-:Y:S01]  /*7e70*/  LOP3.LUT R93, R2, R0, RZ, 0xc0, !PT ;  /* 0x00000000025d7212 */ /* 0x000fe200078ec0ff */
[----:B------:R-:W-:Y:S01]  /*7e80*/  IMAD.MOV.U32 R236, RZ, RZ, R239 ;  /* 0x000000ffffec7224 */ /* 0x000fe200078e00ef */
[----:B------:R-:W-:Y:S01]  /*7e90*/  HSET2.LE.AND R0, R7, R16, PT ;  /* 0x0000001007007233 */ /* 0x000fe20003803000 */
[----:B------:R-:W-:Y:S01]  /*7ea0*/  IMAD.MOV.U32 R237, RZ, RZ, R55 ;  /* 0x000000ffffed7224 */ /* 0x000fe200078e0037 */
[----:B--2---:R-:W-:Y:S01]  /*7eb0*/  LOP3.LUT R3, R13, 0xff00ff, RZ, 0xc0, !PT ;  /* 0x00ff00ff0d037812 */ /* 0x004fe200078ec0ff */
[----:B------:R-:W-:Y:S01]  /*7ec0*/  IMAD.MOV.U32 R238, RZ, RZ, R54 ;  /* 0x000000ffffee7224 */ /* 0x000fe200078e0036 */
[----:B------:R-:W-:Y:S01]  /*7ed0*/  F2FP.BF16.F32.PACK_AB R2, R25, R26 ;  /* 0x0000001a1902723e */ /* 0x000fe200000010ff */
[----:B------:R-:W-:-:S02]  /*7ee0*/  IMAD.MOV.U32 R239, RZ, RZ, R53 ;  /* 0x000000ffffef7224 */ /* 0x000fc400078e0035 */
[----:B------:R-:W2:Y:S01]  /*7ef0*/  LDSM.16.MT88.4 R52, [R52+0x2c00] ;  /* 0x002c00003434783b */ /* 0x000ea20000004200 */
[----:B------:R-:W-:Y:S02]  /*7f00*/  LOP3.LUT R94, R2, R0, RZ, 0xc0, !PT ;  /* 0x00000000025e7212 */ /* 0x000fe400078ec0ff */
[----:B------:R-:W-:Y:S02]  /*7f10*/  HSET2.LE.AND R0, R3, R16, PT ;  /* 0x0000001003007233 */ /* 0x000fe40003803000 */
[----:B------:R-:W-:-:S04]  /*7f20*/  F2FP.BF16.F32.PACK_AB R2, R22, R21 ;  /* 0x000000151602723e */ /* 0x000fc800000010ff */
[----:B------:R-:W-:Y:S01]  /*7f30*/  LOP3.LUT R95, R2, R0, RZ, 0xc0, !PT ;  /* 0x00000000025f7212 */ /* 0x000fe200078ec0ff */
[----:B------:R-:W-:-:S04]  /*7f40*/  IMAD.WIDE.U32 R2, R14, -0x2daee0ad, RZ ;  /* 0xd2511f530e027825 */ /* 0x000fc800078e00ff */
[----:B------:R-:W-:Y:S01]  /*7f50*/  IMAD.MOV.U32 R6, RZ, RZ, R2 ;  /* 0x000000ffff067224 */ /* 0x000fe200078e0002 */
[C---:B------:R-:W-:Y:S01]  /*7f60*/  PRMT R9, R2.reuse, 0x7771, RZ ;  /* 0x0000777102097816 */ /* 0x040fe200000000ff */
[C---:B----4-:R-:W-:Y:S01]  /*7f70*/  HMMA.16816.F32.BF16 R108, R92.reuse, R116, R108 ;  /* 0x000000745c6c723c */ /* 0x050fe2000004186c */
[C---:B------:R-:W-:Y:S02]  /*7f80*/  PRMT R7, R2.reuse, 0x7773, RZ ;  /* 0x0000777302077816 */ /* 0x040fe400000000ff */
[----:B------:R-:W-:Y:S01]  /*7f90*/  PRMT R5, R2, 0x7772, RZ ;  /* 0x0000777202057816 */ /* 0x000fe200000000ff */
[----:B------:R-:W-:Y:S01]  /*7fa0*/  FFMA.FTZ R2, R232, UR6, -R19 ;  /* 0x00000006e8027c23 */ /* 0x000fe20008010813 */
[----:B------:R-:W-:Y:S01]  /*7fb0*/  LOP3.LUT R0, R231, R56, R3, 0x96, !PT ;  /* 0x00000038e7007212 */ /* 0x000fe200078e9603 */
[----:B------:R-:W-:Y:S01]  /*7fc0*/  FFMA.FTZ R3, R233, UR6, -R19 ;  /* 0x00000006e9037c23 */ /* 0x000fe20008010813 */
[----:B------:R-:W-:Y:S01]  /*7fd0*/  PRMT R8, R5, 0x5410, R7 ;  /* 0x0000541005087816 */ /* 0x000fe20000000007 */
[----:B------:R3:W-:Y:S01]  /*7fe0*/  MUFU.EX2 R11, R2 ;  /* 0x00000002000b7308 */ /* 0x0007e20000000800 */
[C---:B------:R-:W-:Y:S03]  /*7ff0*/  HMMA.16816.F32.BF16 R120, R92.reuse, R118, R120 ;  /* 0x000000765c78723c */ /* 0x040fe60000041878 */
[----:B------:R4:W-:Y:S05]  /*8000*/  MUFU.EX2 R14, R3 ;  /* 0x00000003000e7308 */ /* 0x0009ea0000000800 */
[----:B------:R-:W-:Y:S01]  /*8010*/  HMMA.16816.F32.BF16 R140, R92, R148, R140 ;  /* 0x000000945c8c723c */ /* 0x000fe2000004188c */
[----:B---3--:R-:W-:-:S02]  /*8020*/  FFMA.FTZ R2, R234, UR6, -R19 ;  /* 0x00000006ea027c23 */ /* 0x008fc40008010813 */
[----:B------:R3:W-:Y:S05]  /*8030*/  MUFU.EX2 R19, R4 ;  /* 0x0000000400137308 */ /* 0x0007ea0000000800 */
[C---:B------:R-:W-:Y:S01]  /*8040*/  HMMA.16816.F32.BF16 R152, R92.reuse, R150, R152 ;  /* 0x000000965c98723c */ /* 0x040fe20000041898 */
[--C-:B----4-:R-:W-:Y:S01]  /*8050*/  FFMA.FTZ R3, R214, UR6, -R18.reuse ;  /* 0x00000006d6037c23 */ /* 0x110fe20008010812 */
[----:B------:R4:W5:Y:S04]  /*8060*/  MUFU.EX2 R15, R2 ;  /* 0x00000002000f7308 */ /* 0x0009680000000800 */
[----:B------:R1:W-:Y:S02]  /*8070*/  MUFU.EX2 R10, R3 ;  /* 0x00000003000a7308 */ /* 0x0003e40000000800 */
[----:B------:R-:W-:Y:S01]  /*8080*/  HMMA.16816.F32.BF16 R124, R92, R132, R124 ;  /* 0x000000845c7c723c */ /* 0x000fe2000004187c */
[----:B---3--:R-:W-:-:S07]  /*8090*/  FFMA.FTZ R4, R212, UR6, -R18 ;  /* 0x00000006d4047c23 */ /* 0x008fce0008010812 */
[C---:B------:R-:W-:Y:S01]  /*80a0*/  HMMA.16816.F32.BF16 R136, R92.reuse, R134, R136 ;  /* 0x000000865c88723c */ /* 0x040fe20000041888 */
[----:B----4-:R-:W-:Y:S01]  /*80b0*/  LOP3.LUT R2, R6, 0xff, RZ, 0xc0, !PT ;  /* 0x000000ff06027812 */ /* 0x010fe200078ec0ff */
[----:B------:R3:W-:Y:S01]  /*80c0*/  MUFU.EX2 R13, R4 ;  /* 0x00000004000d7308 */ /* 0x0007e20000000800 */
[--C-:B------:R-:W-:Y:S02]  /*80d0*/  FFMA.FTZ R6, R221, UR6, -R18.reuse ;  /* 0x00000006dd067c23 */ /* 0x100fe40008010812 */
[----:B------:R-:W-:Y:S01]  /*80e0*/  PRMT R7, R2, 0x5410, R9 ;  /* 0x0000541002077816 */ /* 0x000fe20000000009 */
[----:B-1----:R-:W-:Y:S01]  /*80f0*/  FFMA.FTZ R3, R215, UR6, -R18 ;  /* 0x00000006d7037c23 */ /* 0x002fe20008010812 */
[C---:B------:R-:W-:Y:S01]  /*8100*/  LOP3.LUT R2, R0.reuse, 0xffff, RZ, 0xc0, !PT ;  /* 0x0000ffff00027812 */ /* 0x040fe200078ec0ff */
[----:B------:R-:W-:Y:S01]  /*8110*/  MUFU.EX2 R9, R6 ;  /* 0x0000000600097308 */ /* 0x000fe20000000800 */
[----:B------:R-:W-:Y:S01]  /*8120*/  HMMA.16816.F32.BF16 R156, R92, R164, R156 ;  /* 0x000000a45c9c723c */ /* 0x000fe2000004189c */
[----:B------:R-:W-:Y:S01]  /*8130*/  UMOV UR6, UR13 ;  /* 0x0000000d00067c82 */ /* 0x000fe20008000000 */
[----:B------:R-:W-:Y:S01]  /*8140*/  SHF.R.U32.HI R5, RZ, 0x8, R2 ;  /* 0x00000008ff057819 */ /* 0x000fe20000011602 */
[----:B------:R1:W4:Y:S01]  /*8150*/  MUFU.EX2 R12, R3 ;  /* 0x00000003000c7308 */ /* 0x0003220000000800 */
[----:B---3--:R-:W-:-:S04]  /*8160*/  PRMT R4, R0, 0x7632, R4 ;  /* 0x0000763200047816 */ /* 0x008fc80000000004 */
[----:B------:R-:W-:Y:S01]  /*8170*/  HMMA.16816.F32.BF16 R168, R92, R166, R168 ;  /* 0x000000a65ca8723c */ /* 0x000fe200000418a8 */
[----:B------:R-:W-:Y:S02]  /*8180*/  LOP3.LUT R2, R4, 0xff, RZ, 0xc0, !PT ;  /* 0x000000ff04027812 */ /* 0x000fe400078ec0ff */
[----:B------:R-:W-:-:S05]  /*8190*/  LOP3.LUT R4, R8, 0xff00ff, RZ, 0xc0, !PT ;  /* 0x00ff00ff08047812 */ /* 0x000fca00078ec0ff */
[C---:B------:R-:W-:Y:S01]  /*81a0*/  HMMA.16816.F32.BF16 R72, R92.reuse, R80, R72 ;  /* 0x000000505c48723c */ /* 0x040fe20000041848 */
[----:B-1----:R-:W-:Y:S02]  /*81b0*/  LOP3.LUT R3, R0, 0xff, RZ, 0xc0, !PT ;  /* 0x000000ff00037812 */ /* 0x002fe400078ec0ff */
[----:B------:R-:W-:Y:S02]  /*81c0*/  SHF.R.U32.HI R0, RZ, 0x18, R0 ;  /* 0x00000018ff007819 */ /* 0x000fe40000011600 */
[----:B------:R-:W-:Y:S02]  /*81d0*/  PRMT R5, R3, 0x5410, R5 ;  /* 0x0000541003057816 */ /* 0x000fe40000000005 */
[----:B------:R-:W-:Y:S01]  /*81e0*/  PRMT R3, R2, 0x5410, R0 ;  /* 0x0000541002037816 */ /* 0x000fe20000000000 */
[----:B------:R-:W-:Y:S01]  /*81f0*/  HMMA.16816.F32.BF16 R76, R92, R82, R76 ;  /* 0x000000525c4c723c */ /* 0x000fe2000004184c */
[----:B------:R-:W-:Y:S02]  /*8200*/  HSET2.LE.AND R0, R7, R16, PT ;  /* 0x0000001007007233 */ /* 0x000fe40003803000 */
[----:B-----5:R-:W-:-:S02]  /*8210*/  F2FP.BF16.F32.PACK_AB R2, R19, R15 ;  /* 0x0000000f1302723e */ /* 0x020fc400000010ff */
[--C-:B------:R-:W-:Y:S02]  /*8220*/  HSET2.LE.AND R6, R5, R16.reuse, PT ;  /* 0x0000001005067233 */ /* 0x100fe40003803000 */
[----:B------:R-:W-:Y:S01]  /*8230*/  LOP3.LUT R98, R2, R0, RZ, 0xc0, !PT ;  /* 0x0000000002627212 */ /* 0x000fe200078ec0ff */
[C---:B--2---:R-:W-:Y:S01]  /*8240*/  HMMA.16816.F32.BF16 R88, R92.reuse, R52, R88 ;  /* 0x000000345c58723c */ /* 0x044fe20000041858 */
[--C-:B------:R-:W-:Y:S02]  /*8250*/  HSET2.LE.AND R4, R4, R16.reuse, PT ;  /* 0x0000001004047233 */ /* 0x100fe40003803000 */
[----:B------:R-:W-:Y:S02]  /*8260*/  F2FP.BF16.F32.PACK_AB R2, R14, R11 ;  /* 0x0000000b0e02723e */ /* 0x000fe400000010ff */
[----:B------:R-:W-:Y:S02]  /*8270*/  HSET2.LE.AND R5, R3, R16, PT ;  /* 0x0000001003057233 */ /* 0x000fe40003803000 */
[----:B----4-:R-:W-:Y:S01]  /*8280*/  F2FP.BF16.F32.PACK_AB R0, R12, R13 ;  /* 0x0000000d0c00723e */ /* 0x010fe200000010ff */
[----:B------:R-:W-:Y:S01]  /*8290*/  HMMA.16816.F32.BF16 R92, R92, R54, R48 ;  /* 0x000000365c5c723c */ /* 0x000fe20000041830 */
[----:B------:R-:W-:-:S02]  /*82a0*/  F2FP.BF16.F32.PACK_AB R3, R9, R10 ;  /* 0x0000000a0903723e */ /* 0x000fc400000010ff */
[----:B------:R-:W-:Y:S01]  /*82b0*/  LOP3.LUT R96, R2, R6, RZ, 0xc0, !PT ;  /* 0x0000000602607212 */ /* 0x000fe200078ec0ff */
[----:B------:R-:W-:Y:S01]  /*82c0*/  FADD.FTZ R2, R206, R198 ;  /* 0x000000c6ce027221 */ /* 0x000fe20000010000 */
[----:B------:R-:W-:Y:S01]  /*82d0*/  LOP3.LUT R99, R0, R4, RZ, 0xc0, !PT ;  /* 0x0000000400637212 */ /* 0x000fe200078ec0ff */
[----:B------:R-:W-:Y:S01]  /*82e0*/  FADD.FTZ R0, R197, R195 ;  /* 0x000000c3c5007221 */ /* 0x000fe20000010000 */
[----:B------:R-:W-:Y:S01]  /*82f0*/  LOP3.LUT R97, R3, R5, RZ, 0xc0, !PT ;  /* 0x0000000503617212 */ /* 0x000fe200078ec0ff */
        /* <DEDUP_REMOVED lines=75> */
[----:B------:R-:W2:Y:S04]  /*87b0*/  LDL R244, [R1+0x3c] ;  /* 0x00003c0001f47983 */ /* 0x000ea80000100800 */
[----:B------:R-:W3:Y:S04]  /*87c0*/  LDL R245, [R1+0x18] ;  /* 0x0000180001f57983 */ /* 0x000ee80000100800 */
[----:B------:R-:W4:Y:S04]  /*87d0*/  LDL R246, [R1+0x4c] ;  /* 0x00004c0001f67983 */ /* 0x000f280000100800 */
[----:B------:R-:W5:Y:S04]  /*87e0*/  LDL R241, [R1+0x34] ;  /* 0x0000340001f17983 */ /* 0x000f680000100800 */
[----:B------:R-:W5:Y:S04]  /*87f0*/  LDL R247, [R1+0x60] ;  /* 0x0000600001f77983 */ /* 0x000f680000100800 */
[----:B------:R-:W5:Y:S04]  /*8800*/  LDL.64 R238, [R1+0x58] ;  /* 0x0000580001ee7983 */ /* 0x000f680000100a00 */
[----:B------:R-:W5:Y:S04]  /*8810*/  LDL.64 R236, [R1+0x8] ;  /* 0x0000080001ec7983 */ /* 0x000f680000100a00 */
[----:B------:R-:W5:Y:S04]  /*8820*/  LDL.64 R248, [R1+0x68] ;  /* 0x0000680001f87983 */ /* 0x000f680000100a00 */
[----:B------:R-:W5:Y:S01]  /*8830*/  LDL.64 R250, [R1+0x78] ;  /* 0x0000780001fa7983 */ /* 0x000f620000100a00 */
[----:B------:R-:W-:Y:S01]  /*8840*/  UIADD3 UR12, UPT, UPT, UR20, -0x2, URZ ;  /* 0xfffffffe140c7890 */ /* 0x000fe2000fffe0ff */
[----:B------:R-:W3:Y:S01]  /*8850*/  LDCU UR6, c[0x0][0x440] ;  /* 0x00008800ff0677ac */ /* 0x000ee20008000800 */
[----:B------:R-:W-:Y:S01]  /*8860*/  IMAD.SHL.U32 R242, R213, 0x10, RZ ;  /* 0x00000010d5f27824 */ /* 0x000fe200078e00ff */
[----:B------:R-:W-:-:S04]  /*8870*/  DEPBAR.LE SB0, 0x0 ;  /* 0x000080000000791a */ /* 0x000fc80000000000 */
[----:B------:R-:W-:Y:S01]  /*8880*/  UIMAD.WIDE.U32 UR16, UR12, UR8, URZ ;  /* 0x000000080c1072a5 */ /* 0x000fe2000f8e00ff */
[----:B------:R-:W-:-:S03]  /*8890*/  IMAD.SHL.U32 R211, R213, 0x4, RZ ;  /* 0x00000004d5d37824 */ /* 0x000fc600078e00ff */
[----:B------:R-:W-:Y:S01]  /*88a0*/  USHF.L.U32 UR13, UR16, 0x6, URZ ;  /* 0x00000006100d7899 */ /* 0x000fe200080006ff */
[----:B------:R-:W-:Y:S01]  /*88b0*/  IMAD.SHL.U32 R252, R213, 0x20, RZ ;  /* 0x00000020d5fc7824 */ /* 0x000fe200078e00ff */
[----:B------:R-:W-:Y:S01]  /*88c0*/  UIMAD UR12, UR12, UR9, UR17 ;  /* 0x000000090c0c72a4 */ /* 0x000fe2000f8e0211 */
[----:B------:R-:W-:Y:S01]  /*88d0*/  LOP3.LUT R242, R242, 0x100, RZ, 0xc0, !PT ;  /* 0x00000100f2f27812 */ /* 0x000fe200078ec0ff */
[----:B------:R-:W-:Y:S01]  /*88e0*/  ULEA UR13, UP0, UR8, UR13, 0x5 ;  /* 0x0000000d080d7291 */ /* 0x000fe2000f8028ff */
[----:B------:R-:W-:Y:S01]  /*88f0*/  LOP3.LUT R0, R211, 0x18, RZ, 0xc0, !PT ;  /* 0x00000018d3007812 */ /* 0x000fe200078ec0ff */
[----:B------:R-:W-:Y:S01]  /*8900*/  IMAD.U32 R6, RZ, RZ, UR16 ;  /* 0x00000010ff067e24 */ /* 0x000fe2000f8e00ff */
[--C-:B------:R-:W-:Y:S01]  /*8910*/  LOP3.LUT R9, R242, 0x20, R252.reuse, 0xf8, !PT ;  /* 0x00000020f2097812 */ /* 0x100fe200078ef8fc */
[----:B------:R-:W-:Y:S01]  /*8920*/  IMAD.U32 R7, RZ, RZ, UR17 ;  /* 0x00000011ff077e24 */ /* 0x000fe2000f8e00ff */
[----:B------:R-:W-:Y:S01]  /*8930*/  LOP3.LUT R242, R0, 0xc0, R252, 0xf8, !PT ;  /* 0x000000c000f27812 */ /* 0x000fe200078ef8fc */
[----:B------:R-:W-:Y:S01]  /*8940*/  IMAD.U32 R7, RZ, RZ, UR13 ;  /* 0x0000000dff077e24 */ /* 0x000fe2000f8e00ff */
[----:B------:R-:W-:Y:S01]  /*8950*/  USHF.L.U64.HI UR7, UR16, 0x6, UR12 ;  /* 0x0000000610077899 */ /* 0x000fe2000801020c */
[----:B------:R-:W-:-:S03]  /*8960*/  IMAD.U32 R0, RZ, RZ, UR12 ;  /* 0x0000000cff007e24 */ /* 0x000fc6000f8e00ff */
[----:B------:R-:W-:Y:S01]  /*8970*/  ULEA.HI.X UR7, UR8, UR7, UR9, 0x5, UP0 ;  /* 0x0000000708077291 */ /* 0x000fe200080f2c09 */
[--C-:B------:R-:W-:Y:S02]  /*8980*/  SHF.R.U32.HI R209, RZ, 0x1, R213.reuse ;  /* 0x00000001ffd17819 */ /* 0x100fe400000116d5 */
[----:B------:R-:W-:-:S03]  /*8990*/  LOP3.LUT R5, R242, 0x8, R213, 0x78, !PT ;  /* 0x00000008f2057812 */ /* 0x000fc600078e78d5 */
[----:B------:R-:W-:Y:S01]  /*89a0*/  IMAD.U32 R8, RZ, RZ, UR7 ;  /* 0x00000007ff087e24 */ /* 0x000fe2000f8e00ff */
[----:B------:R-:W-:Y:S02]  /*89b0*/  LOP3.LUT R220, R209, 0x8, RZ, 0xc0, !PT ;  /* 0x00000008d1dc7812 */ /* 0x000fe400078ec0ff */
[----:B------:R-:W-:-:S04]  /*89c0*/  LOP3.LUT R9, R9, R5, RZ, 0xfc, !PT ;  /* 0x0000000509097212 */ /* 0x000fc800078efcff */
[----:B------:R-:W-:Y:S01]  /*89d0*/  LEA R16, R9, UR5, 0x1 ;  /* 0x0000000509107c11 */ /* 0x000fe2000f8e08ff */
[----:B------:R-:W-:Y:S01]  /*89e0*/  STL [R1], R9 ;  /* 0x0000000901007387 */ /* 0x000fe20000100800 */
[----:B------:R-:W-:-:S05]  /*89f0*/  IMAD.MOV.U32 R225, RZ, RZ, 0x20 ;  /* 0x00000020ffe17424 */ /* 0x000fca00078e00ff */
[----:B------:R-:W-:Y:S01]  /*8a00*/  SEL R225, R225, 0xffffffe0, !P4 ;  /* 0xffffffe0e1e17807 */ /* 0x000fe20006000000 */
[----:B------:R-:W-:Y:S01]  /*8a10*/  BAR.SYNC.DEFER_BLOCKING 0x0 ;  /* 0x0000000000007b1d */ /* 0x000fe20000010000 */
[-C--:B--2---:R-:W-:Y:S02]  /*8a20*/  LEA R2, P1, R6, R244.reuse, 0x7 ;  /* 0x000000f406027211 */ /* 0x084fe400078238ff */
[----:B------:R-:W-:Y:S02]  /*8a30*/  LEA R4, P0, R7, R244, 0x1 ;  /* 0x000000f407047211 */ /* 0x000fe400078008ff */
[----:B---3--:R-:W-:Y:S01]  /*8a40*/  ISETP.GE.AND P3, PT, R245, UR6, PT ;  /* 0x00000006f5007c0c */ /* 0x008fe2000bf66270 */
[----:B------:R-:W-:Y:S01]  /*8a50*/  IMAD.SHL.U32 R244, R213, 0x10, RZ ;  /* 0x00000010d5f47824 */ /* 0x000fe200078e00ff */
[----:B----4-:R-:W-:Y:S02]  /*8a60*/  ISETP.GE.AND P2, PT, R246, UR6, PT ;  /* 0x00000006f6007c0c */ /* 0x010fe4000bf46270 */
[----:B-----5:R-:W-:-:S02]  /*8a70*/  LEA.HI.X R3, R6, R241, R0, 0x7, P1 ;  /* 0x000000f106037211 */ /* 0x020fc400008f3c00 */
[----:B------:R-:W-:-:S07]  /*8a80*/  ISETP.GE.AND P1, PT, R247, UR6, PT ;  /* 0x00000006f7007c0c */ /* 0x000fce000bf26270 */
[----:B------:R-:W-:Y:S01]  /*8a90*/  @!PT LDS RZ, [RZ] ;  /* 0x00000000fffff984 */ /* 0x000fe20000000800 */
[----:B------:R-:W-:Y:S01]  /*8aa0*/  @!PT LDS RZ, [RZ] ;  /* 0x00000000fffff984 */ /* 0x000fe20000000800 */
[----:B------:R-:W-:Y:S01]  /*8ab0*/  @!PT LDS RZ, [RZ] ;  /* 0x00000000fffff984 */ /* 0x000fe20000000800 */
[----:B------:R-:W-:Y:S01]  /*8ac0*/  @!P3 LDGSTS.E.BYPASS.LTC128B.128 [R216+0x9000], desc[UR26][R2.64] ;  /* 0x0900000002d8bfae */ /* 0x000fe2000b981a1a */
[----:B------:R-:W-:Y:S02]  /*8ad0*/  LOP3.LUT R210, R244, 0x3e00, RZ, 0xc0, !PT ;  /* 0x00003e00f4d27812 */ /* 0x000fe400078ec0ff */
[----:B------:R-:W-:Y:S02]  /*8ae0*/  LEA.HI.X R5, R7, R241, R8, 0x1, P0 ;  /* 0x000000f107057211 */ /* 0x000fe400000f0c08 */
[----:B------:R-:W-:Y:S01]  /*8af0*/  LOP3.LUT R0, R210, 0x120, R252, 0xf8, !PT ;  /* 0x00000120d2007812 */ /* 0x000fe200078ef8fc */
[----:B------:R-:W-:Y:S03]  /*8b00*/  @P3 STS.128 [R216+0x9000], RZ ;  /* 0x009000ffd8003388 */ /* 0x000fe60000000c00 */
[----:B------:R-:W-:Y:S01]  /*8b10*/  LOP3.LUT R0, R0, R242, R220, 0xf6, !PT ;  /* 0x000000f200007212 */ /* 0x000fe200078ef6dc */
        /* <DEDUP_REMOVED lines=26> */
[----:B------:R-:W-:Y:S04]  /*8cc0*/  LDSM.16.M88.4 R8, [R0+0x1000] ;  /* 0x001000000008783b */ /* 0x000fe80000000200 */
[----:B------:R-:W3:Y:S04]  /*8cd0*/  LDSM.16.M88.4 R32, [R16+0x6800] ;  /* 0x006800001020783b */ /* 0x000ee80000000200 */
[----:B------:R-:W4:Y:S04]  /*8ce0*/  LDSM.16.M88.4 R40, [R16+0x6000] ;  /* 0x006000001028783b */ /* 0x000f280000000200 */
[----:B------:R-:W5:Y:S04]  /*8cf0*/  LDSM.16.M88.4 R36, [R16+0x6400] ;  /* 0x006400001024783b */ /* 0x000f680000000200 */
[----:B------:R-:W5:Y:S04]  /*8d00*/  LDSM.16.M88.4 R12, [R0] ;  /* 0x00000000000c783b */ /* 0x000f680000000200 */
[----:B------:R-:W5:Y:S01]  /*8d10*/  LDSM.16.M88.4 R28, [R16+0x6c00] ;  /* 0x006c0000101c783b */ /* 0x000f620000000200 */
[----:B-1----:R-:W-:-:S02]  /*8d20*/  IMAD.IADD R2, R225, 0x1, R16 ;  /* 0x00000001e1027824 */ /* 0x002fc400078e0210 */
[----:B------:R-:W-:Y:S02]  /*8d30*/  IMAD.IADD R3, R225, 0x1, R0 ;  /* 0x00000001e1037824 */ /* 0x000fe400078e0200 */
[----:B------:R-:W-:Y:S01]  /*8d40*/  IMAD.MOV.U32 R106, RZ, RZ, R248 ;  /* 0x000000ffff6a7224 */ /* 0x000fe200078e00f8 */
[----:B------:R-:W-:Y:S04]  /*8d50*/  LDSM.16.M88.4 R48, [R2+0x6800] ;  /* 0x006800000230783b */ /* 0x000fe80000000200 */
[----:B--2---:R-:W1:Y:S04]  /*8d60*/  LDSM.16.M88.4 R4, [R3+0x1000] ;  /* 0x001000000304783b */ /* 0x004e680000000200 */
[----:B------:R-:W2:Y:S04]  /*8d70*/  LDSM.16.M88.4 R24, [R2+0x6000] ;  /* 0x006000000218783b */ /* 0x000ea80000000200 */
[----:B------:R-:W2:Y:S04]  /*8d80*/  LDSM.16.M88.4 R52, [R2+0x6400] ;  /* 0x006400000234783b */ /* 0x000ea80000000200 */
[----:B------:R-:W-:Y:S04]  /*8d90*/  LDSM.16.M88.4 R44, [R2+0x6c00] ;  /* 0x006c0000022c783b */ /* 0x000fe80000000200 */
[----:B------:R-:W2:Y:S01]  /*8da0*/  LDSM.16.M88.4 R20, [R3] ;  /* 0x000000000314783b */ /* 0x000ea20000000200 */
[----:B---3--:R-:W-:Y:S01]  /*8db0*/  HMMA.16816.F32.BF16 R172, R8, R34, RZ ;  /* 0x0000002208ac723c */ /* 0x008fe200000418ff */
[----:B------:R-:W-:-:S02]  /*8dc0*/  IMAD.MOV.U32 R107, RZ, RZ, R249 ;  /* 0x000000ffff6b7224 */ /* 0x000fc400078e00f9 */
[----:B------:R-:W-:Y:S02]  /*8dd0*/  IMAD.MOV.U32 R18, RZ, RZ, R250 ;  /* 0x000000ffff127224 */ /* 0x000fe400078e00fa */
[----:B------:R-:W-:Y:S02]  /*8de0*/  IMAD.MOV.U32 R19, RZ, RZ, R251 ;  /* 0x000000ffff137224 */ /* 0x000fe400078e00fb */
[----:B------:R-:W-:Y:S01]  /*8df0*/  IMAD.MOV.U32 R240, RZ, RZ, R236 ;  /* 0x000000fffff07224 */ /* 0x000fe200078e00ec */
[C---:B----4-:R-:W-:Y:S01]  /*8e00*/  HMMA.16816.F32.BF16 R184, R8.reuse, R40, RZ ;  /* 0x0000002808b8723c */ /* 0x050fe200000418ff */
[----:B------:R-:W-:Y:S01]  /*8e10*/  IMAD.MOV.U32 R241, RZ, RZ, R237 ;  /* 0x000000fffff17224 */ /* 0x000fe200078e00ed */
[----:B------:R-:W-:Y:S01]  /*8e20*/  UIADD3 UR6, UPT, UPT, UR20, -0x2, URZ ;  /* 0xfffffffe14067890 */ /* 0x000fe2000fffe0ff */
[----:B------:R-:W0:Y:S05]  /*8e30*/  LDGDEPBAR ;  /* 0x00000000000079af */ /* 0x000e2a0000000000 */
[C---:B-----5:R-:W-:Y:S08]  /*8e40*/  HMMA.16816.F32.BF16 R60, R8.reuse, R36, RZ ;  /* 0x00000024083c723c */ /* 0x060ff000000418ff */
[----:B------:R-:W-:Y:S08]  /*8e50*/  HMMA.16816.F32.BF16 R56, R8, R32, RZ ;  /* 0x000000200838723c */ /* 0x000ff000000418ff */
[----:B------:R-:W-:Y:S08]  /*8e60*/  HMMA.16816.F32.BF16 R200, R12, R40, RZ ;  /* 0x000000280cc8723c */ /* 0x000ff000000418ff */
[C---:B------:R-:W-:Y:S08]  /*8e70*/  HMMA.16816.F32.BF16 R64, R8.reuse, R28, RZ ;  /* 0x0000001c0840723c */ /* 0x040ff000000418ff */
[C---:B------:R-:W-:Y:S08]  /*8e80*/  HMMA.16816.F32.BF16 R180, R8.reuse, R42, RZ ;  /* 0x0000002a08b4723c */ /* 0x040ff000000418ff */
[----:B------:R-:W-:Y:S08]  /*8e90*/  HMMA.16816.F32.BF16 R176, R8, R38, RZ ;  /* 0x0000002608b0723c */ /* 0x000ff000000418ff */
[----:B------:R-:W-:Y:S08]  /*8ea0*/  HMMA.16816.F32.BF16 R188, R12, R28, RZ ;  /* 0x0000001c0cbc723c */ /* 0x000ff000000418ff */
[----:B------:R-:W-:Y:S08]  /*8eb0*/  HMMA.16816.F32.BF16 R8, R8, R30, RZ ;  /* 0x0000001e0808723c */ /* 0x000ff000000418ff */
[C---:B------:R-:W-:Y:S08]  /*8ec0*/  HMMA.16816.F32.BF16 R40, R12.reuse, R42, RZ ;  /* 0x0000002a0c28723c */ /* 0x040ff000000418ff */
[----:B------:R-:W-:Y:S01]  /*8ed0*/  HMMA.16816.F32.BF16 R192, R12, R32, RZ ;  /* 0x000000200cc0723c */ /* 0x000fe200000418ff */
[----:B------:R-:W-:-:S02]  /*8ee0*/  IMAD.MOV.U32 R32, RZ, RZ, R238 ;  /* 0x000000ffff207224 */ /* 0x000fc400078e00ee */
[----:B------:R-:W-:-:S05]  /*8ef0*/  IMAD.MOV.U32 R33, RZ, RZ, R239 ;  /* 0x000000ffff217224 */ /* 0x000fca00078e00ef */
[C---:B-1----:R-:W-:Y:S08]  /*8f00*/  HMMA.16816.F32.BF16 R204, R4.reuse, R50, R172 ;  /* 0x0000003204cc723c */ /* 0x042ff000000418ac */
[C---:B--2---:R-:W-:Y:S08]  /*8f10*/  HMMA.16816.F32.BF16 R248, R4.reuse, R24, R184 ;  /* 0x0000001804f8723c */ /* 0x044ff000000418b8 */
[C---:B------:R-:W-:Y:S08]  /*8f20*/  HMMA.16816.F32.BF16 R244, R4.reuse, R52, R60 ;  /* 0x0000003404f4723c */ /* 0x040ff0000004183c */
[C---:B------:R-:W-:Y:S08]  /*8f30*/  HMMA.16816.F32.BF16 R236, R4.reuse, R48, R56 ;  /* 0x0000003004ec723c */ /* 0x040ff00000041838 */
[----:B------:R-:W-:Y:S08]  /*8f40*/  HMMA.16816.F32.BF16 R232, R4, R26, R180 ;  /* 0x0000001a04e8723c */ /* 0x000ff000000418b4 */
[----:B------:R-:W-:Y:S01]  /*8f50*/  HMMA.16816.F32.BF16 R172, R20, R44, R188 ;  /* 0x0000002c14ac723c */ /* 0x000fe200000418bc */
[----:B------:R-:W-:-:S02]  /*8f60*/  IMAD.MOV.U32 R190, RZ, RZ, R32 ;  /* 0x000000ffffbe7224 */ /* 0x000fc400078e0020 */
[----:B------:R-:W-:-:S05]  /*8f70*/  IMAD.MOV.U32 R191, RZ, RZ, R33 ;  /* 0x000000ffffbf7224 */ /* 0x000fca00078e0021 */
[----:B------:R-:W-:Y:S08]  /*8f80*/  HMMA.16816.F32.BF16 R196, R12, R36, RZ ;  /* 0x000000240cc4723c */ /* 0x000ff000000418ff */
[C---:B------:R-:W-:Y:S08]  /*8f90*/  HMMA.16816.F32.BF16 R184, R4.reuse, R44, R64 ;  /* 0x0000002c04b8723c */ /* 0x040ff00000041840 */
[C---:B------:R-:W-:Y:S08]  /*8fa0*/  HMMA.16816.F32.BF16 R228, R4.reuse, R54, R176 ;  /* 0x0000003604e4723c */ /* 0x040ff000000418b0 */
[----:B------:R-:W-:Y:S01]  /*8fb0*/  HMMA.16816.F32.BF16 R180, R4, R46, R8 ;  /* 0x0000002e04b4723c */ /* 0x000fe20000041808 */
[----:B------:R-:W-:Y:S04]  /*8fc0*/  LDSM.16.M88.4 R4, [R0+0x3000] ;  /* 0x003000000004783b */ /* 0x000fe80000000200 */
[----:B------:R-:W-:Y:S03]  /*8fd0*/  LDSM.16.M88.4 R8, [R0+0x2000] ;  /* 0x002000000008783b */ /* 0x000fe60000000200 */
[C---:B------:R-:W-:Y:S08]  /*8fe0*/  HMMA.16816.F32.BF16 R56, R12.reuse, R38, RZ ;  /* 0x000000260c38723c */ /* 0x040ff000000418ff */
[----:B------:R-:W-:Y:S01]  /*8ff0*/  HMMA.16816.F32.BF16 R60, R12, R34, RZ ;  /* 0x000000220c3c723c */ /* 0x000fe200000418ff */
[----:B------:R-:W-:Y:S07]  /*9000*/  LDSM.16.M88.4 R32, [R16+0x7800] ;  /* 0x007800001020783b */ /* 0x000fee0000000200 */
[C---:B------:R-:W-:Y:S08]  /*9010*/  HMMA.16816.F32.BF16 R200, R20.reuse, R24, R200 ;  /* 0x0000001814c8723c */ /* 0x040ff000000418c8 */
[----:B------:R-:W-:Y:S01]  /*9020*/  HMMA.16816.F32.BF16 R40, R20, R26, R40 ;  /* 0x0000001a1428723c */ /* 0x000fe20000041828 */
[----:B------:R-:W1:Y:S07]  /*9030*/  LDSM.16.M88.4 R24, [R16+0x7000] ;  /* 0x007000001018783b */ /* 0x000e6e0000000200 */
[----:B------:R-:W-:Y:S01]  /*9040*/  HMMA.16816.F32.BF16 R36, R12, R30, RZ ;  /* 0x0000001e0c24723c */ /* 0x000fe200000418ff */
[----:B------:R-:W2:Y:S04]  /*9050*/  LDSM.16.M88.4 R12, [R16+0x7400] ;  /* 0x00740000100c783b */ /* 0x000ea80000000200 */
[----:B------:R-:W3:Y:S03]  /*9060*/  LDSM.16.M88.4 R28, [R16+0x7c00] ;  /* 0x007c0000101c783b */ /* 0x000ee60000000200 */
[C---:B------:R-:W-:Y:S08]  /*9070*/  HMMA.16816.F32.BF16 R192, R20.reuse, R48, R192 ;  /* 0x0000003014c0723c */ /* 0x040ff000000418c0 */
[C---:B------:R-:W-:Y:S08]  /*9080*/  HMMA.16816.F32.BF16 R196, R20.reuse, R52, R196 ;  /* 0x0000003414c4723c */ /* 0x040ff000000418c4 */
[----:B------:R-:W-:Y:S03]  /*9090*/  HMMA.16816.F32.BF16 R176, R20, R50, R60 ;  /* 0x0000003214b0723c */ /* 0x000fe6000004183c */
[----:B------:R-:W-:-:S02]  /*90a0*/  IMAD.MOV.U32 R105, RZ, RZ, R192 ;  /* 0x000000ffff697224 */ /* 0x000fc400078e00c0 */
[----:B------:R-:W-:Y:S02]  /*90b0*/  IMAD.MOV.U32 R100, RZ, RZ, R193 ;  /* 0x000000ffff647224 */ /* 0x000fe400078e00c1 */
[----:B------:R-:W-:Y:S01]  /*90c0*/  IMAD.MOV.U32 R3, RZ, RZ, R194 ;  /* 0x000000ffff037224 */ /* 0x000fe200078e00c2 */
[----:B------:R-:W-:Y:S01]  /*90d0*/  HMMA.16816.F32.BF16 R64, R20, R46, R36 ;  /* 0x0000002e1440723c */ /* 0x000fe20000041824 */
[----:B------:R-:W-:-:S07]  /*90e0*/  IMAD.MOV.U32 R2, RZ, RZ, R195 ;  /* 0x000000ffff027224 */ /* 0x000fce00078e00c3 */
[----:B------:R-:W-:Y:S08]  /*90f0*/  HMMA.16816.F32.BF16 R52, R20, R54, R56 ;  /* 0x000000361434723c */ /* 0x000ff00000041838 */
[C---:B-1----:R-:W-:Y:S08]  /*9100*/  HMMA.16816.F32.BF16 R60, R4.reuse, R24, R248 ;  /* 0x00000018043c723c */ /* 0x042ff000000418f8 */
[C---:B------:R-:W-:Y:S08]  /*9110*/  HMMA.16816.F32.BF16 R36, R4.reuse, R32, R236 ;  /* 0x000000200424723c */ /* 0x040ff000000418ec */
[C---:B--2---:R-:W-:Y:S08]  /*9120*/  HMMA.16816.F32.BF16 R48, R4.reuse, R12, R244 ;  /* 0x0000000c0430723c */ /* 0x044ff000000418f4 */
[C---:B---3--:R-:W-:Y:S08]  /*9130*/  HMMA.16816.F32.BF16 R192, R4.reuse, R28, R184 ;  /* 0x0000001c04c0723c */ /* 0x048ff000000418b8 */
[C---:B------:R-:W-:Y:S08]  /*9140*/  HMMA.16816.F32.BF16 R56, R4.reuse, R26, R232 ;  /* 0x0000001a0438723c */ /* 0x040ff000000418e8 */
[C---:B------:R-:W-:Y:S08]  /*9150*/  HMMA.16816.F32.BF16 R44, R4.reuse, R14, R228 ;  /* 0x0000000e042c723c */ /* 0x040ff000000418e4 */
[C---:B------:R-:W-:Y:S08]  /*9160*/  HMMA.16816.F32.BF16 R248, R4.reuse, R34, R204 ;  /* 0x0000002204f8723c */ /* 0x040ff000000418cc */
[----:B------:R-:W-:Y:S08]  /*9170*/  HMMA.16816.F32.BF16 R236, R4, R30, R180 ;  /* 0x0000001e04ec723c */ /* 0x000ff000000418b4 */
[----:B------:R-:W-:Y:S01]  /*9180*/  HMMA.16816.F32.BF16 R4, R8, R28, R172 ;  /* 0x0000001c0804723c */ /* 0x000fe200000418ac */
[----:B------:R-:W-:-:S02]  /*9190*/  IMAD.MOV.U32 R246, RZ, RZ, R3 ;  /* 0x000000fffff67224 */ /* 0x000fc400078e0003 */
[----:B------:R-:W-:Y:S02]  /*91a0*/  IMAD.MOV.U32 R247, RZ, RZ, R2 ;  /* 0x000000fffff77224 */ /* 0x000fe400078e0002 */
[C---:B------:R-:W-:Y:S02]  /*91b0*/  IMAD.IADD R3, R225.reuse, 0x1, R0 ;  /* 0x00000001e1037824 */ /* 0x040fe400078e0200 */
[----:B------:R-:W-:Y:S01]  /*91c0*/  IMAD.IADD R2, R225, 0x1, R16 ;  /* 0x00000001e1027824 */ /* 0x000fe200078e0210 */
[----:B------:R-:W-:Y:S01]  /*91d0*/  HMMA.16816.F32.BF16 R232, R8, R24, R200 ;  /* 0x0000001808e8723c */ /* 0x000fe200000418c8 */
[----:B------:R-:W-:Y:S02]  /*91e0*/  IMAD.MOV.U32 R23, RZ, RZ, R36 ;  /* 0x000000ffff177224 */ /* 0x000fe400078e0024 */
[----:B------:R-:W-:Y:S02]  /*91f0*/  IMAD.MOV.U32 R22, RZ, RZ, R37 ;  /* 0x000000ffff167224 */ /* 0x000fe400078e0025 */
[----:B------:R-:W-:-:S02]  /*9200*/  IMAD.MOV.U32 R21, RZ, RZ, R38 ;  /* 0x000000ffff157224 */ /* 0x000fc400078e0026 */
[----:B------:R-:W-:Y:S01]  /*9210*/  IMAD.MOV.U32 R20, RZ, RZ, R39 ;  /* 0x000000ffff147224 */ /* 0x000fe200078e0027 */
[C---:B------:R-:W-:Y:S01]  /*9220*/  HMMA.16816.F32.BF16 R200, R8.reuse, R14, R52 ;  /* 0x0000000e08c8723c */ /* 0x040fe20000041834 */
[----:B------:R-:W-:Y:S01]  /*9230*/  IMAD.MOV.U32 R172, RZ, RZ, R23 ;  /* 0x000000ffffac7224 */ /* 0x000fe200078e0017 */
[----:B------:R-:W-:Y:S01]  /*9240*/  LDSM.16.M88.4 R36, [R2+0x7c00] ;  /* 0x007c00000224783b */ /* 0x000fe20000000200 */
[----:B------:R-:W-:Y:S02]  /*9250*/  IMAD.MOV.U32 R55, RZ, RZ, R4 ;  /* 0x000000ffff377224 */ /* 0x000fe400078e0004 */
[----:B------:R-:W-:Y:S02]  /*9260*/  IMAD.MOV.U32 R54, RZ, RZ, R5 ;  /* 0x000000ffff367224 */ /* 0x000fe400078e0005 */
[----:B------:R-:W-:Y:S01]  /*9270*/  IMAD.MOV.U32 R53, RZ, RZ, R6 ;  /* 0x000000ffff357224 */ /* 0x000fe200078e0006 */
[C---:B------:R-:W-:Y:S01]  /*9280*/  HMMA.16816.F32.BF16 R228, R8.reuse, R26, R40 ;  /* 0x0000001a08e4723c */ /* 0x040fe20000041828 */
[----:B------:R-:W-:Y:S01]  /*9290*/  IMAD.MOV.U32 R52, RZ, RZ, R7 ;  /* 0x000000ffff347224 */ /* 0x000fe200078e0007 */
[----:B------:R-:W-:Y:S04]  /*92a0*/  LDSM.16.M88.4 R40, [R2+0x7800] ;  /* 0x007800000228783b */ /* 0x000fe80000000200 */
[----:B------:R-:W1:Y:S02]  /*92b0*/  LDSM.16.M88.4 R4, [R3+0x3000] ;  /* 0x003000000304783b */ /* 0x000e640000000200 */
[----:B------:R-:W-:Y:S02]  /*92c0*/  HMMA.16816.F32.BF16 R204, R8, R12, R196 ;  /* 0x0000000c08cc723c */ /* 0x000fe400000418c4 */
[----:B------:R-:W2:Y:S01]  /*92d0*/  LDSM.16.M88.4 R24, [R2+0x7000] ;  /* 0x007000000218783b */ /* 0x000ea20000000200 */
[----:B------:R-:W-:-:S03]  /*92e0*/  IMAD.MOV.U32 R173, RZ, RZ, R22 ;  /* 0x000000ffffad7224 */ /* 0x000fc600078e0016 */
[----:B------:R-:W3:Y:S01]  /*92f0*/  LDSM.16.M88.4 R12, [R3+0x2000] ;  /* 0x00200000030c783b */ /* 0x000ee20000000200 */
[----:B------:R-:W-:Y:S02]  /*9300*/  IMAD.MOV.U32 R174, RZ, RZ, R21 ;  /* 0x000000ffffae7224 */ /* 0x000fe400078e0015 */
[----:B------:R-:W-:Y:S02]  /*9310*/  IMAD.MOV.U32 R175, RZ, RZ, R20 ;  /* 0x000000ffffaf7224 */ /* 0x000fe400078e0014 */
[----:B------:R-:W4:Y:S01]  /*9320*/  LDSM.16.M88.4 R20, [R2+0x7400] ;  /* 0x007400000214783b */ /* 0x000f220000000200 */
[----:B------:R-:W-:Y:S02]  /*9330*/  IMAD.MOV.U32 R244, RZ, RZ, R105 ;  /* 0x000000fffff47224 */ /* 0x000fe400078e0069 */
[----:B------:R-:W-:-:S07]  /*9340*/  IMAD.MOV.U32 R245, RZ, RZ, R100 ;  /* 0x000000fffff57224 */ /* 0x000fce00078e0064 */
[C---:B------:R-:W-:Y:S08]  /*9350*/  HMMA.16816.F32.BF16 R180, R8.reuse, R32, R244 ;  /* 0x0000002008b4723c */ /* 0x040ff000000418f4 */
[C---:B------:R-:W-:Y:S08]  /*9360*/  HMMA.16816.F32.BF16 R196, R8.reuse, R30, R64 ;  /* 0x0000001e08c4723c */ /* 0x040ff00000041840 */
[----:B------:R-:W-:Y:S01]  /*9370*/  HMMA.16816.F32.BF16 R244, R8, R34, R176 ;  /* 0x0000002208f4723c */ /* 0x000fe200000418b0 */
[----:B------:R-:W-:Y:S01]  /*9380*/  IMAD.MOV.U32 R34, RZ, RZ, R190 ;  /* 0x000000ffff227224 */ /* 0x000fe200078e00be */
[----:B------:R-:W-:Y:S01]  /*9390*/  LDSM.16.M88.4 R8, [R0+0x4000] ;  /* 0x004000000008783b */ /* 0x000fe20000000200 */
[----:B------:R-:W-:-:S02]  /*93a0*/  IMAD.MOV.U32 R29, RZ, RZ, R182 ;  /* 0x000000ffff1d7224 */ /* 0x000fc400078e00b6 */
[----:B------:R-:W-:Y:S02]  /*93b0*/  IMAD.MOV.U32 R28, RZ, RZ, R183 ;  /* 0x000000ffff1c7224 */ /* 0x000fe400078e00b7 */
[----:B------:R-:W-:Y:S01]  /*93c0*/  IMAD.MOV.U32 R33, RZ, RZ, R180 ;  /* 0x000000ffff217224 */ /* 0x000fe200078e00b4 */
[----:B-1----:R-:W-:Y:S01]  /*93d0*/  HMMA.16816.F32.BF16 R64, R4, R42, R248 ;  /* 0x0000002a0440723c */ /* 0x002fe200000418f8 */
[----:B------:R-:W-:Y:S02]  /*93e0*/  IMAD.MOV.U32 R32, RZ, RZ, R181 ;  /* 0x000000ffff207224 */ /* 0x000fe400078e00b5 */
[----:B------:R-:W-:Y:S02]  /*93f0*/  IMAD.MOV.U32 R35, RZ, RZ, R191 ;  /* 0x000000ffff237224 */ /* 0x000fe400078e00bf */
[----:B------:R-:W-:Y:S02]  /*9400*/  IMAD.MOV.U32 R248, RZ, RZ, R55 ;  /* 0x000000fffff87224 */ /* 0x000fe400078e0037 */
[----:B------:R-:W-:-:S02]  /*9410*/  IMAD.MOV.U32 R249, RZ, RZ, R54 ;  /* 0x000000fffff97224 */ /* 0x000fc400078e0036 */
[----:B------:R-:W-:Y:S02]  /*9420*/  IMAD.MOV.U32 R250, RZ, RZ, R53 ;  /* 0x000000fffffa7224 */ /* 0x000fe400078e0035 */
[----:B------:R-:W-:Y:S01]  /*9430*/  IMAD.MOV.U32 R251, RZ, RZ, R52 ;  /* 0x000000fffffb7224 */ /* 0x000fe200078e0034 */
[----:B--2---:R-:W-:Y:S08]  /*9440*/  HMMA.16816.F32.BF16 R184, R4, R26, R56 ;  /* 0x0000001a04b8723c */ /* 0x004ff00000041838 */
[----:B---3--:R-:W-:Y:S01]  /*9450*/  HMMA.16816.F32.BF16 R52, R12, R24, R232 ;  /* 0x000000180c34723c */ /* 0x008fe200000418e8 */
[----:B------:R-:W-:-:S02]  /*9460*/  IMAD.MOV.U32 R234, RZ, RZ, R29 ;  /* 0x000000ffffea7224 */ /* 0x000fc400078e001d */
[----:B------:R-:W-:Y:S02]  /*9470*/  IMAD.MOV.U32 R235, RZ, RZ, R28 ;  /* 0x000000ffffeb7224 */ /* 0x000fe400078e001c */
[----:B------:R-:W-:-:S03]  /*9480*/  IMAD.MOV.U32 R232, RZ, RZ, R33 ;  /* 0x000000ffffe87224 */ /* 0x000fc600078e0021 */
[----:B------:R-:W-:Y:S01]  /*9490*/  HMMA.16816.F32.BF16 R188, R4, R24, R60 ;  /* 0x0000001804bc723c */ /* 0x000fe2000004183c */
[----:B------:R-:W-:-:S07]  /*94a0*/  IMAD.MOV.U32 R233, RZ, RZ, R32 ;  /* 0x000000ffffe97224 */ /* 0x000fce00078e0020 */
[----:B------:R-:W-:Y:S08]  /*94b0*/  HMMA.16816.F32.BF16 R56, R4, R38, R236 ;  /* 0x000000260438723c */ /* 0x000ff000000418ec */
[----:B------:R-:W-:Y:S08]  /*94c0*/  HMMA.16816.F32.BF16 R28, R12, R26, R228 ;  /* 0x0000001a0c1c723c */ /* 0x000ff000000418e4 */
[C---:B----4-:R-:W-:Y:S01]  /*94d0*/  HMMA.16816.F32.BF16 R180, R4.reuse, R20, R48 ;  /* 0x0000001404b4723c */ /* 0x050fe20000041830 */
[----:B------:R-:W-:Y:S07]  /*94e0*/  LDSM.16.M88.4 R48, [R16+0x8800] ;  /* 0x008800001030783b */ /* 0x000fee0000000200 */
[C---:B------:R-:W-:Y:S01]  /*94f0*/  HMMA.16816.F32.BF16 R176, R4.reuse, R22, R44 ;  /* 0x0000001604b0723c */ /* 0x040fe2000004182c */
[----:B------:R-:W-:Y:S07]  /*9500*/  LDSM.16.M88.4 R44, [R16+0x8c00] ;  /* 0x008c0000102c783b */ /* 0x000fee0000000200 */
[----:B------:R-:W-:Y:S01]  /*9510*/  HMMA.16816.F32.BF16 R60, R4, R36, R192 ;  /* 0x00000024043c723c */ /* 0x000fe200000418c0 */
[----:B------:R-:W-:-:S02]  /*9520*/  IMAD.MOV.U32 R194, RZ, RZ, R34 ;  /* 0x000000ffffc27224 */ /* 0x000fc400078e0022 */
[----:B------:R-:W-:Y:S02]  /*9530*/  IMAD.MOV.U32 R195, RZ, RZ, R35 ;  /* 0x000000ffffc37224 */ /* 0x000fe400078e0023 */
[----:B------:R-:W-:Y:S03]  /*9540*/  LDSM.16.M88.4 R32, [R16+0x8400] ;  /* 0x008400001020783b */ /* 0x000fe60000000200 */
[----:B------:R-:W-:Y:S01]  /*9550*/  HMMA.16816.F32.BF16 R172, R4, R40, R172 ;  /* 0x0000002804ac723c */ /* 0x000fe200000418ac */
[----:B------:R-:W1:Y:S07]  /*9560*/  LDSM.16.M88.4 R4, [R0+0x5000] ;  /* 0x005000000004783b */ /* 0x000e6e0000000200 */
[C---:B------:R-:W-:Y:S08]  /*9570*/  HMMA.16816.F32.BF16 R24, R12.reuse, R20, R204 ;  /* 0x000000140c18723c */ /* 0x040ff000000418cc */
[C---:B------:R-:W-:Y:S01]  /*9580*/  HMMA.16816.F32.BF16 R236, R12.reuse, R22, R200 ;  /* 0x000000160cec723c */ /* 0x040fe200000418c8 */
[----:B------:R-:W2:Y:S07]  /*9590*/  LDSM.16.M88.4 R20, [R16+0x8000] ;  /* 0x008000001014783b */ /* 0x000eae0000000200 */
[----:B------:R-:W-:Y:S01]  /*95a0*/  HMMA.16816.F32.BF16 R228, R12, R36, R248 ;  /* 0x000000240ce4723c */ /* 0x000fe200000418f8 */
[----:B------:R-:W-:-:S02]  /*95b0*/  IMAD.MOV.U32 R248, RZ, RZ, R194 ;  /* 0x000000fffff87224 */ /* 0x000fc400078e00c2 */
[----:B------:R-:W-:-:S05]  /*95c0*/  IMAD.MOV.U32 R249, RZ, RZ, R195 ;  /* 0x000000fffff97224 */ /* 0x000fca00078e00c3 */
[C---:B-1----:R-:W-:Y:S08]  /*95d0*/  HMMA.16816.F32.BF16 R192, R4.reuse, R32, R180 ;  /* 0x0000002004c0723c */ /* 0x042ff000000418b4 */
[C---:B------:R-:W-:Y:S08]  /*95e0*/  HMMA.16816.F32.BF16 R180, R4.reuse, R50, R64 ;  /* 0x0000003204b4723c */ /* 0x040ff00000041840 */
[C---:B--2---:R-:W-:Y:S08]  /*95f0*/  HMMA.16816.F32.BF16 R204, R4.reuse, R20, R188 ;  /* 0x0000001404cc723c */ /* 0x044ff000000418bc */
[C---:B------:R-:W-:Y:S08]  /*9600*/  HMMA.16816.F32.BF16 R200, R4.reuse, R22, R184 ;  /* 0x0000001604c8723c */ /* 0x040ff000000418b8 */
[C---:B------:R-:W-:Y:S08]  /*9610*/  HMMA.16816.F32.BF16 R188, R4.reuse, R34, R176 ;  /* 0x0000002204bc723c */ /* 0x040ff000000418b0 */
[C---:B------:R-:W-:Y:S08]  /*9620*/  HMMA.16816.F32.BF16 R184, R4.reuse, R48, R172 ;  /* 0x0000003004b8723c */ /* 0x040ff000000418ac */
[C---:B------:R-:W-:Y:S08]  /*9630*/  HMMA.16816.F32.BF16 R176, R4.reuse, R44, R60 ;  /* 0x0000002c04b0723c */ /* 0x040ff0000004183c */
[----:B------:R-:W-:Y:S01]  /*9640*/  HMMA.16816.F32.BF16 R172, R4, R46, R56 ;  /* 0x0000002e04ac723c */ /* 0x000fe20000041838 */
[----:B------:R-:W-:Y:S07]  /*9650*/  LDSM.16.M88.4 R4, [R3+0x5000] ;  /* 0x005000000304783b */ /* 0x000fee0000000200 */
[C---:B------:R-:W-:Y:S01]  /*9660*/  HMMA.16816.F32.BF16 R60, R8.reuse, R22, R28 ;  /* 0x00000016083c723c */ /* 0x040fe2000004181c */
[----:B------:R-:W1:Y:S07]  /*9670*/  LDSM.16.M88.4 R28, [R2+0x8000] ;  /* 0x00800000021c783b */ /* 0x000e6e0000000200 */
[----:B------:R-:W-:Y:S01]  /*9680*/  HMMA.16816.F32.BF16 R56, R8, R32, R24 ;  /* 0x000000200838723c */ /* 0x000fe20000041818 */
[----:B------:R-:W2:Y:S07]  /*9690*/  LDSM.16.M88.4 R24, [R2+0x8400] ;  /* 0x008400000218783b */ /* 0x000eae0000000200 */
[C---:B------:R-:W-:Y:S08]  /*96a0*/  HMMA.16816.F32.BF16 R232, R12.reuse, R40, R232 ;  /* 0x000000280ce8723c */ /* 0x040ff000000418e8 */
[C---:B------:R-:W-:Y:S08]  /*96b0*/  HMMA.16816.F32.BF16 R244, R12.reuse, R42, R244 ;  /* 0x0000002a0cf4723c */ /* 0x040ff000000418f4 */
[----:B------:R-:W-:Y:S01]  /*96c0*/  HMMA.16816.F32.BF16 R196, R12, R38, R196 ;  /* 0x000000260cc4723c */ /* 0x000fe200000418c4 */
[----:B------:R-:W3:Y:S04]  /*96d0*/  LDSM.16.M88.4 R12, [R2+0x8800] ;  /* 0x00880000020c783b */ /* 0x000ee80000000200 */
[----:B------:R-:W-:Y:S03]  /*96e0*/  LDSM.16.M88.4 R36, [R2+0x8c00] ;  /* 0x008c00000224783b */ /* 0x000fe60000000200 */
[----:B------:R-:W-:Y:S01]  /*96f0*/  HMMA.16816.F32.BF16 R64, R8, R20, R52 ;  /* 0x000000140840723c */ /* 0x000fe20000041834 */
[----:B------:R-:W4:Y:S01]  /*9700*/  LDSM.16.M88.4 R20, [R3+0x4000] ;  /* 0x004000000314783b */ /* 0x000f220000000200 */
[----:B------:R-:W-:Y:S01]  /*9710*/  IMAD.MOV.U32 R250, RZ, RZ, R18 ;  /* 0x000000fffffa7224 */ /* 0x000fe200078e0012 */
[----:B------:R-:W-:-:S05]  /*9720*/  USHF.L.U32 UR7, UR6, 0x1, URZ ;  /* 0x0000000106077899 */ /* 0x000fca00080006ff */
[----:B------:R-:W-:Y:S01]  /*9730*/  HMMA.16816.F32.BF16 R40, R8, R48, R232 ;  /* 0x000000300828723c */ /* 0x000fe200000418e8 */
[----:B------:R-:W-:Y:S01]  /*9740*/  VIADD R16, R17, 0xffffffc0 ;  /* 0xffffffc011107836 */ /* 0x000fe20000000000 */
[----:B------:R-:W-:-:S06]  /*9750*/  DEPBAR.LE SB0, 0x0 ;  /* 0x000080000000791a */ /* 0x000fcc0000000000 */
[C---:B------:R-:W-:Y:S08]  /*9760*/  HMMA.16816.F32.BF16 R48, R8.reuse, R50, R244 ;  /* 0x000000320830723c */ /* 0x040ff000000418f4 */
[C---:B------:R-:W-:Y:S08]  /*9770*/  HMMA.16816.F32.BF16 R52, R8.reuse, R34, R236 ;  /* 0x000000220834723c */ /* 0x040ff000000418ec */
[----:B------:R-:W-:Y:S08]  /*9780*/  HMMA.16816.F32.BF16 R32, R8, R44, R228 ;  /* 0x0000002c0820723c */ /* 0x000ff000000418e4 */
[C---:B-1----:R-:W-:Y:S08]  /*9790*/  HMMA.16816.F32.BF16 R204, R4.reuse, R28, R204 ;  /* 0x0000001c04cc723c */ /* 0x042ff000000418cc */
[----:B------:R-:W-:Y:S01]  /*97a0*/  HMMA.16816.F32.BF16 R228, R4, R30, R200 ;  /* 0x0000001e04e4723c */ /* 0x000fe200000418c8 */
[----:B------:R-:W-:-:S07]  /*97b0*/  VIADD R18, R217, 0x40 ;  /* 0x00000040d9127836 */ /* 0x000fce0000000000 */
[----:B--2---:R-:W-:Y:S01]  /*97c0*/  HMMA.16816.F32.BF16 R232, R4, R24, R192 ;  /* 0x0000001804e8723c */ /* 0x004fe200000418c0 */
[----:B------:R-:W-:-:S07]  /*97d0*/  ISETP.GT.AND P6, PT, R18, R16, PT ;  /* 0x000000101200720c */ /* 0x000fce0003fc4270 */
[C---:B------:R-:W-:Y:S08]  /*97e0*/  HMMA.16816.F32.BF16 R200, R4.reuse, R26, R188 ;  /* 0x0000001a04c8723c */ /* 0x040ff000000418bc */
[-C--:B---3--:R-:W-:Y:S08]  /*97f0*/  HMMA.16816.F32.BF16 R180, R4, R14.reuse, R180 ;  /* 0x0000000e04b4723c */ /* 0x088ff000000418b4 */
[----:B----4-:R-:W-:Y:S01]  /*9800*/  HMMA.16816.F32.BF16 R48, R20, R14, R48 ;  /* 0x0000000e1430723c */ /* 0x010fe20000041830 */
[----:B------:R-:W-:-:S02]  /*9810*/  VIADD R14, R17, 0xffffffc8 ;  /* 0xffffffc8110e7836 */ /* 0x000fc40000000000 */
[----:B------:R-:W-:-:S05]  /*9820*/  VIADD R15, R17, 0xffffffc1 ;  /* 0xffffffc1110f7836 */ /* 0x000fca0000000000 */
        /* <DEDUP_REMOVED lines=12> */
[----:B------:R-:W-:Y:S01]  /*98f0*/  HMMA.16816.F32.BF16 R184, R4, R36, R176 ;  /* 0x0000002404b8723c */ /* 0x000fe200000418b0 */
[C---:B------:R-:W-:Y:S02]  /*9900*/  VIADD R8, R17.reuse, 0xffffffe0 ;  /* 0xffffffe011087836 */ /* 0x040fe40000000000 */
[----:B------:R-:W-:-:S05]  /*9910*/  VIADD R9, R17, 0xffffffd9 ;  /* 0xffffffd911097836 */ /* 0x000fca0000000000 */
[----:B------:R-:W-:Y:S01]  /*9920*/  HMMA.16816.F32.BF16 R176, R20, R28, R64 ;  /* 0x0000001c14b0723c */ /* 0x000fe20000041840 */
[----:B------:R-:W-:Y:S02]  /*9930*/  FSEL R29, R228, -INF , !P5 ;  /* 0xff800000e41d7808 */ /* 0x000fe40006800000 */
[----:B------:R-:W-:-:S05]  /*9940*/  ISETP.GT.AND P5, PT, R18, R11, PT ;  /* 0x0000000b1200720c */ /* 0x000fca0003fa4270 */
[C---:B------:R-:W-:Y:S01]  /*9950*/  HMMA.16816.F32.BF16 R64, R20.reuse, R24, R56 ;  /* 0x000000181440723c */ /* 0x040fe20000041838 */
[----:B------:R-:W-:Y:S02]  /*9960*/  FSEL R25, R204, -INF , !P6 ;  /* 0xff800000cc197808 */ /* 0x000fe40007000000 */
[C---:B------:R-:W-:Y:S02]  /*9970*/  ISETP.GT.AND P6, PT, R18.reuse, R13, PT ;  /* 0x0000000d1200720c */ /* 0x040fe40003fc4270 */
[----:B------:R-:W-:Y:S02]  /*9980*/  FSEL R24, R205, -INF , !P0 ;  /* 0xff800000cd187808 */ /* 0x000fe40004000000 */
[C---:B------:R-:W-:Y:S01]  /*9990*/  ISETP.GT.AND P0, PT, R18.reuse, R12, PT ;  /* 0x0000000c1200720c */ /* 0x040fe20003f04270 */
[----:B------:R-:W-:Y:S01]  /*99a0*/  HMMA.16816.F32.BF16 R40, R20, R36, R32 ;  /* 0x000000241428723c */ /* 0x000fe20000041820 */
[----:B------:R-:W-:Y:S01]  /*99b0*/  FSEL R28, R229, -INF , !P6 ;  /* 0xff800000e51c7808 */ /* 0x000fe20007000000 */
[C---:B------:R-:W-:Y:S01]  /*99c0*/  VIADD R7, R17.reuse, 0xffffffe1 ;  /* 0xffffffe111077836 */ /* 0x040fe20000000000 */
[----:B------:R-:W-:Y:S01]  /*99d0*/  ISETP.GT.AND P6, PT, R18, R10, PT ;  /* 0x0000000a1200720c */ /* 0x000fe20003fc4270 */
[----:B------:R-:W-:Y:S01]  /*99e0*/  VIADD R5, R17, 0xffffffe9 ;  /* 0xffffffe911057836 */ /* 0x000fe20000000000 */
[----:B------:R-:W-:Y:S01]  /*99f0*/  FSEL R32, R233, -INF , !P5 ;  /* 0xff800000e9207808 */ /* 0x000fe20006800000 */
[----:B------:R-:W-:Y:S01]  /*9a00*/  VIADD R6, R17, 0xffffffe8 ;  /* 0xffffffe811067836 */ /* 0x000fe20000000000 */
[----:B------:R-:W-:-:S02]  /*9a10*/  FSEL R33, R232, -INF , !P0 ;  /* 0xff800000e8217808 */ /* 0x000fc40004000000 */
[C---:B------:R-:W-:Y:S02]  /*9a20*/  ISETP.GT.AND P5, PT, R18.reuse, R8, PT ;  /* 0x000000081200720c */ /* 0x040fe40003fa4270 */
[----:B------:R-:W-:Y:S01]  /*9a30*/  ISETP.GT.AND P0, PT, R18, R9, PT ;  /* 0x000000091200720c */ /* 0x000fe20003f04270 */
[C---:B------:R-:W-:Y:S01]  /*9a40*/  VIADD R4, R17.reuse, 0xfffffff0 ;  /* 0xfffffff011047836 */ /* 0x040fe20000000000 */
[----:B------:R-:W-:Y:S01]  /*9a50*/  FSEL R45, R200, -INF , !P6 ;  /* 0xff800000c82d7808 */ /* 0x000fe20007000000 */
[C---:B------:R-:W-:Y:S01]  /*9a60*/  VIADD R2, R17.reuse, 0xfffffff8 ;  /* 0xfffffff811027836 */ /* 0x040fe20000000000 */
[----:B------:R-:W-:Y:S02]  /*9a70*/  ISETP.GT.AND P6, PT, R18, R7, PT ;  /* 0x000000071200720c */ /* 0x000fe40003fc4270 */
[----:B------:R-:W-:Y:S01]  /*9a80*/  FSEL R56, R188, -INF , !P5 ;  /* 0xff800000bc387808 */ /* 0x000fe20006800000 */
[----:B------:R-:W-:Y:S01]  /*9a90*/  VIADD R3, R17, 0xfffffff1 ;  /* 0xfffffff111037836 */ /* 0x000fe20000000000 */
[----:B------:R-:W-:-:S02]  /*9aa0*/  FSEL R44, R201, -INF , !P0 ;  /* 0xff800000c92c7808 */ /* 0x000fc40004000000 */
[C---:B------:R-:W-:Y:S02]  /*9ab0*/  ISETP.GT.AND P5, PT, R18.reuse, R5, PT ;  /* 0x000000051200720c */ /* 0x040fe40003fa4270 */
[C---:B------:R-:W-:Y:S01]  /*9ac0*/  ISETP.GT.AND P0, PT, R18.reuse, R6, PT ;  /* 0x000000061200720c */ /* 0x040fe20003f04270 */
[----:B------:R-:W-:Y:S01]  /*9ad0*/  VIADD R0, R17, 0xfffffff9 ;  /* 0xfffffff911007836 */ /* 0x000fe20000000000 */
[----:B------:R-:W-:Y:S01]  /*9ae0*/  FSEL R47, R189, -INF , !P6 ;  /* 0xff800000bd2f7808 */ /* 0x000fe20007000000 */
[----:B------:R-:W-:Y:S01]  /*9af0*/  VIADD R17, R217, 0x8 ;  /* 0x00000008d9117836 */ /* 0x000fe20000000000 */
        /* <DEDUP_REMOVED lines=10> */
[----:B------:R-:W-:Y:S01]  /*9ba0*/  ISETP.GT.AND P0, PT, R17, R16, PT ;  /* 0x000000101100720c */ /* 0x000fe20003f04270 */
[----:B------:R-:W-:Y:S01]  /*9bb0*/  HMMA.16816.F32.BF16 R36, R20, R38, R196 ;  /* 0x000000261424723c */ /* 0x000fe200000418c4 */
[----:B------:R-:W-:Y:S01]  /*9bc0*/  FSEL R193, R193, -INF , !P6 ;  /* 0xff800000c1c17808 */ /* 0x000fe20007000000 */
[----:B------:R-:W-:Y:S01]  /*9bd0*/  IMAD.MOV.U32 R251, RZ, RZ, R19 ;  /* 0x000000fffffb7224 */ /* 0x000fe200078e0013 */
        /* <DEDUP_REMOVED lines=27> */
[----:B------:R-:W-:Y:S02]  /*9d90*/  ISETP.GT.AND P5, PT, R217, R16, PT ;  /* 0x00000010d900720c */ /* 0x000fe40003fa4270 */
[----:B------:R-:W-:Y:S01]  /*9da0*/  ISETP.GT.AND P0, PT, R17, R0, PT ;  /* 0x000000001100720c */ /* 0x000fe20003f04270 */
[----:B------:R-:W-:Y:S01]  /*9db0*/  VIADD R17, R217, 0x48 ;  /* 0x00000048d9117836 */ /* 0x000fe20000000000 */
[----:B------:R-:W-:Y:S02]  /*9dc0*/  FSEL R38, R38, -INF , !P6 ;  /* 0xff80000026267808 */ /* 0x000fe40007000000 */
[----:B------:R-:W-:Y:S02]  /*9dd0*/  ISETP.GE.AND P6, PT, R16, R218, PT ;  /* 0x000000da1000720c */ /* 0x000fe40003fc6270 */
[----:B------:R-:W-:Y:S01]  /*9de0*/  FSEL R18, R176, -INF , !P5 ;  /* 0xff800000b0127808 */ /* 0x000fe20006800000 */
[----:B------:R-:W-:Y:S01]  /*9df0*/  IMAD.MOV.U32 R238, RZ, RZ, R106 ;  /* 0x000000ffffee7224 */ /* 0x000fe200078e006a */
[----:B------:R-:W-:-:S02]  /*9e00*/  FSEL R174, R39, -INF , !P0 ;  /* 0xff80000027ae7808 */ /* 0x000fc40004000000 */
[----:B------:R-:W-:Y:S02]  /*9e10*/  ISETP.GE.AND P5, PT, R16, R223, PT ;  /* 0x000000df1000720c */ /* 0x000fe40003fa6270 */
[----:B------:R-:W-:Y:S01]  /*9e20*/  ISETP.GT.AND P0, PT, R17, R16, PT ;  /* 0x000000101100720c */ /* 0x000fe20003f04270 */
[----:B------:R-:W-:Y:S01]  /*9e30*/  IMAD.MOV.U32 R239, RZ, RZ, R107 ;  /* 0x000000ffffef7224 */ /* 0x000fe200078e006b */
[----:B------:R-:W-:Y:S02]  /*9e40*/  FSEL R106, R18, -INF , !P6 ;  /* 0xff800000126a7808 */ /* 0x000fe40007000000 */
[----:B------:R-:W-:Y:S02]  /*9e50*/  ISETP.GT.AND P6, PT, R217, R15, PT ;  /* 0x0000000fd900720c */ /* 0x000fe40003fc4270 */
[----:B------:R-:W-:Y:S01]  /*9e60*/  FSEL R107, R19, -INF , !P5 ;  /* 0xff800000136b7808 */ /* 0x000fe20006800000 */
[----:B------:R-:W-:Y:S01]  /*9e70*/  BAR.SYNC.DEFER_BLOCKING 0x0 ;  /* 0x0000000000007b1d */ /* 0x000fe20000010000 */
[----:B------:R-:W-:-:S02]  /*9e80*/  ISETP.GE.AND P5, PT, R16, R219, PT ;  /* 0x000000db1000720c */ /* 0x000fc40003fa6270 */
[----:B------:R-:W-:Y:S02]  /*9e90*/  FSEL R18, R206, -INF , !P0 ;  /* 0xff800000ce127808 */ /* 0x000fe40004000000 */
[----:B------:R-:W-:Y:S02]  /*9ea0*/  ISETP.GE.AND P0, PT, R16, R224, PT ;  /* 0x000000e01000720c */ /* 0x000fe40003f06270 */
[----:B------:R-:W-:Y:S02]  /*9eb0*/  FSEL R16, R177, -INF , !P6 ;  /* 0xff800000b1107808 */ /* 0x000fe40007000000 */
[----:B------:R-:W-:Y:S02]  /*9ec0*/  ISETP.GE.AND P6, PT, R15, R218, PT ;  /* 0x000000da0f00720c */ /* 0x000fe40003fc6270 */
        /* <DEDUP_REMOVED lines=8> */
[----:B------:R-:W-:Y:S02]  /*9f50*/  ISETP.GT.AND P5, PT, R217, R14, PT ;  /* 0x0000000ed900720c */ /* 0x000fe40003fa4270 */
[----:B------:R-:W-:Y:S02]  /*9f60*/  ISETP.GE.AND P0, PT, R15, R224, PT ;  /* 0x000000e00f00720c */ /* 0x000fe40003f06270 */
[----:B------:R-:W-:Y:S02]  /*9f70*/  FSEL R15, R207, -INF , !P6 ;  /* 0xff800000cf0f7808 */ /* 0x000fe40007000000 */
[----:B------:R-:W-:Y:S02]  /*9f80*/  ISETP.GE.AND P6, PT, R14, R218, PT ;  /* 0x000000da0e00720c */ /* 0x000fe40003fc6270 */
[----:B------:R-:W-:Y:S02]  /*9f90*/  FSEL R16, R172, -INF , !P5 ;  /* 0xff800000ac107808 */ /* 0x000fe40006800000 */
[----:B------:R-:W-:-:S02]  /*9fa0*/  FSEL R18, R15, -INF , !P0 ;  /* 0xff8000000f127808 */ /* 0x000fc40004000000 */
[----:B------:R-:W-:Y:S02]  /*9fb0*/  ISETP.GE.AND P5, PT, R14, R223, PT ;  /* 0x000000df0e00720c */ /* 0x000fe40003fa6270 */
        /* <DEDUP_REMOVED lines=76> */
[----:B------:R-:W-:-:S02]  /*a480*/  FSEL R9, R190, -INF , !P0 ;  /* 0xff800000be097808 */ /* 0x000fc40004000000 */
[C---:B------:R-:W-:Y:S02]  /*a490*/  ISETP.GE.AND P5, PT, R8.reuse, R219, PT ;  /* 0x000000db0800720c */ /* 0x040fe40003fa6270 */
[----:B------:R-:W-:Y:S02]  /*a4a0*/  ISETP.GE.AND P0, PT, R8, R224, PT ;  /* 0x000000e00800720c */ /* 0x000fe40003f06270 */
[----:B------:R-:W-:Y:S02]  /*a4b0*/  FSEL R8, R53, -INF , !P6 ;  /* 0xff80000035087808 */ /* 0x000fe40007000000 */
[----:B------:R-:W-:Y:S02]  /*a4c0*/  ISETP.GE.AND P6, PT, R7, R218, PT ;  /* 0x000000da0700720c */ /* 0x000fe40003fc6270 */
[----:B------:R-:W-:Y:S02]  /*a4d0*/  FSEL R207, R9, -INF , !P0 ;  /* 0xff80000009cf7808 */ /* 0x000fe40004000000 */
[----:B------:R-:W-:-:S02]  /*a4e0*/  ISETP.GE.AND P0, PT, R7, R223, PT ;  /* 0x000000df0700720c */ /* 0x000fc40003f06270 */
[----:B------:R-:W-:Y:S02]  /*a4f0*/  FSEL R199, R8, -INF , !P6 ;  /* 0xff80000008c77808 */ /* 0x000fe40007000000 */
[----:B------:R-:W-:Y:S02]  /*a500*/  FSEL R205, R56, -INF , !P5 ;  /* 0xff80000038cd7808 */ /* 0x000fe40006800000 */
[----:B------:R-:W-:Y:S02]  /*a510*/  ISETP.GT.AND P6, PT, R17, R7, PT ;  /* 0x000000071100720c */ /* 0x000fe40003fc4270 */
[C---:B------:R-:W-:Y:S02]  /*a520*/  ISETP.GE.AND P5, PT, R7.reuse, R219, PT ;  /* 0x000000db0700720c */ /* 0x040fe40003fa6270 */
[----:B------:R-:W-:Y:S02]  /*a530*/  FSEL R200, R34, -INF , !P0 ;  /* 0xff80000022c87808 */ /* 0x000fe40004000000 */
[----:B------:R-:W-:-:S02]  /*a540*/  ISETP.GE.AND P0, PT, R7, R224, PT ;  /* 0x000000e00700720c */ /* 0x000fc40003f06270 */
[----:B------:R-:W-:Y:S02]  /*a550*/  FSEL R7, R191, -INF , !P6 ;  /* 0xff800000bf077808 */ /* 0x000fe40007000000 */
[----:B------:R-:W-:Y:S02]  /*a560*/  FSEL R203, R47, -INF , !P5 ;  /* 0xff8000002fcb7808 */ /* 0x000fe40006800000 */
[----:B------:R-:W-:Y:S02]  /*a570*/  ISETP.GT.AND P5, PT, R217, R6, PT ;  /* 0x00000006d900720c */ /* 0x000fe40003fa4270 */
[----:B------:R-:W-:Y:S02]  /*a580*/  FSEL R206, R7, -INF , !P0 ;  /* 0xff80000007ce7808 */ /* 0x000fe40004000000 */
[C---:B------:R-:W-:Y:S02]  /*a590*/  ISETP.GE.AND P0, PT, R6.reuse, R223, PT ;  /* 0x000000df0600720c */ /* 0x040fe40003f06270 */
[----:B------:R-:W-:-:S02]  /*a5a0*/  ISETP.GE.AND P6, PT, R6, R218, PT ;  /* 0x000000da0600720c */ /* 0x000fc40003fc6270 */
[----:B------:R-:W-:Y:S02]  /*a5b0*/  FSEL R8, R48, -INF , !P5 ;  /* 0xff80000030087808 */ /* 0x000fe40006800000 */
[----:B------:R-:W-:Y:S02]  /*a5c0*/  ISETP.GT.AND P5, PT, R17, R6, PT ;  /* 0x000000061100720c */ /* 0x000fe40003fa4270 */
        /* <DEDUP_REMOVED lines=17> */
[----:B------:R-:W-:Y:S02]  /*a6e0*/  ISETP.GE.AND P5, PT, R5, R224, PT ;  /* 0x000000e00500720c */ /* 0x000fe40003fa6270 */
[----:B------:R-:W-:Y:S02]  /*a6f0*/  FSEL R5, R183, -INF , !P0 ;  /* 0xff800000b7057808 */ /* 0x000fe40004000000 */
[----:B------:R-:W-:Y:S02]  /*a700*/  ISETP.GE.AND P0, PT, R4, R218, PT ;  /* 0x000000da0400720c */ /* 0x000fe40003f06270 */
[----:B------:R-:W-:Y:S01]  /*a710*/  FSEL R6, R40, -INF , !P6 ;  /* 0xff80000028067808 */ /* 0x000fe20007000000 */
[----:B------:R-:W-:-:S03]  /*a720*/  IMAD.MOV.U32 R49, RZ, RZ, R239 ;  /* 0x000000ffff317224 */ /* 0x000fc600078e00ef */
[----:B------:R-:W-:Y:S02]  /*a730*/  FSEL R234, R6, -INF , !P0 ;  /* 0xff80000006ea7808 */ /* 0x000fe40004000000 */
[----:B------:R-:W-:Y:S02]  /*a740*/  ISETP.GT.AND P0, PT, R17, R4, PT ;  /* 0x000000041100720c */ /* 0x000fe40003f04270 */
[----:B------:R-:W-:Y:S02]  /*a750*/  ISETP.GE.AND P6, PT, R4, R223, PT ;  /* 0x000000df0400720c */ /* 0x000fe40003fc6270 */
[----:B------:R-:W-:Y:S02]  /*a760*/  FSEL R183, R5, -INF , !P5 ;  /* 0xff80000005b77808 */ /* 0x000fe40006800000 */
[----:B------:R-:W-:Y:S02]  /*a770*/  FSEL R5, R186, -INF , !P0 ;  /* 0xff800000ba057808 */ /* 0x000fe40004000000 */
[----:B------:R-:W-:-:S02]  /*a780*/  ISETP.GE.AND P5, PT, R4, R219, PT ;  /* 0x000000db0400720c */ /* 0x000fc40003fa6270 */
[----:B------:R-:W-:Y:S02]  /*a790*/  ISETP.GE.AND P0, PT, R4, R224, PT ;  /* 0x000000e00400720c */ /* 0x000fe40003f06270 */
[----:B------:R-:W-:Y:S02]  /*a7a0*/  FSEL R236, R42, -INF , !P6 ;  /* 0xff8000002aec7808 */ /* 0x000fe40007000000 */
[----:B------:R-:W-:Y:S02]  /*a7b0*/  LOP3.LUT R4, R227, UR7, R49, 0x96, !PT ;  /* 0x00000007e3047c12 */ /* 0x000fe4000f8e9631 */
[----:B------:R-:W-:Y:S01]  /*a7c0*/  ISETP.GT.AND P6, PT, R217, R3, PT ;  /* 0x00000003d900720c */ /* 0x000fe20003fc4270 */
[C---:B------:R-:W-:Y:S01]  /*a7d0*/  VIADD R221, R226.reuse, 0x9e3779b9 ;  /* 0x9e3779b9e2dd7836 */ /* 0x040fe20000000000 */
[----:B------:R-:W-:Y:S01]  /*a7e0*/  FSEL R235, R59, -INF , !P5 ;  /* 0xff8000003beb7808 */ /* 0x000fe20006800000 */
[----:B------:R-:W-:Y:S01]  /*a7f0*/  VIADD R225, R226, 0x3c6ef372 ;  /* 0x3c6ef372e2e17836 */ /* 0x000fe20000000000 */
[----:B------:R-:W-:Y:S01]  /*a800*/  FSEL R237, R5, -INF , !P0 ;  /* 0xff80000005ed7808 */ /* 0x000fe20004000000 */
[----:B------:R-:W-:Y:S01]  /*a810*/  IMAD.MOV.U32 R59, RZ, RZ, R249 ;  /* 0x000000ffff3b7224 */ /* 0x000fe200078e00f9 */
[----:B------:R-:W-:Y:S01]  /*a820*/  FSEL R6, R41, -INF , !P6 ;  /* 0xff80000029067808 */ /* 0x000fe20007000000 */
[----:B------:R-:W-:Y:S01]  /*a830*/  IMAD.WIDE.U32 R4, R4, -0x326172a9, RZ ;  /* 0xcd9e8d5704047825 */ /* 0x000fe200078e00ff */
[----:B------:R-:W-:-:S02]  /*a840*/  ISETP.GE.AND P5, PT, R3, R218, PT ;  /* 0x000000da0300720c */ /* 0x000fc40003fa6270 */
[----:B------:R-:W-:Y:S02]  /*a850*/  ISETP.GT.AND P6, PT, R17, R3, PT ;  /* 0x000000031100720c */ /* 0x000fe40003fc4270 */
[----:B------:R-:W-:Y:S02]  /*a860*/  FSEL R230, R6, -INF , !P5 ;  /* 0xff80000006e67808 */ /* 0x000fe40006800000 */
[----:B------:R-:W-:Y:S02]  /*a870*/  LOP3.LUT R6, R221, R240, R5, 0x96, !PT ;  /* 0x000000f0dd067212 */ /* 0x000fe400078e9605 */
[----:B------:R-:W-:Y:S02]  /*a880*/  LOP3.LUT R8, R225, R4, R59, 0x96, !PT ;  /* 0x00000004e1087212 */ /* 0x000fe400078e963b */
[----:B------:R-:W-:Y:S01]  /*a890*/  FSEL R10, R187, -INF , !P6 ;  /* 0xff800000bb0a7808 */ /* 0x000fe20007000000 */
[----:B------:R-:W-:Y:S01]  /*a8a0*/  VIADD R52, R227, 0x76cf5d0a ;  /* 0x76cf5d0ae3347836 */ /* 0x000fe20000000000 */
[----:B------:R-:W-:Y:S01]  /*a8b0*/  ISETP.GE.AND P0, PT, R3, R223, PT ;  /* 0x000000df0300720c */ /* 0x000fe20003f06270 */
[----:B------:R-:W-:Y:S01]  /*a8c0*/  VIADD R53, R227, 0x32370b8f ;  /* 0x32370b8fe3357836 */ /* 0x000fe20000000000 */
[-C--:B------:R-:W-:Y:S01]  /*a8d0*/  ISETP.GT.AND P5, PT, R17, R2.reuse, PT ;  /* 0x000000021100720c */ /* 0x080fe20003fa4270 */
[----:B------:R-:W-:Y:S01]  /*a8e0*/  IMAD.WIDE.U32 R6, R6, -0x2daee0ad, RZ ;  /* 0xd2511f5306067825 */ /* 0x000fe200078e00ff */
[----:B------:R-:W-:-:S03]  /*a8f0*/  ISETP.GT.AND P6, PT, R217, R2, PT ;  /* 0x00000002d900720c */ /* 0x000fc60003fc4270 */
[----:B------:R-:W-:Y:S01]  /*a900*/  IMAD.WIDE.U32 R14, R8, -0x2daee0ad, RZ ;  /* 0xd2511f53080e7825 */ /* 0x000fe200078e00ff */
[----:B------:R-:W-:Y:S02]  /*a910*/  FSEL R232, R43, -INF , !P0 ;  /* 0xff8000002be87808 */ /* 0x000fe40004000000 */
[----:B------:R-:W-:Y:S02]  /*a920*/  FSEL R8, R36, -INF , !P6 ;  /* 0xff80000024087808 */ /* 0x000fe40007000000 */
[----:B------:R-:W-:Y:S02]  /*a930*/  FSEL R9, R194, -INF , !P5 ;  /* 0xff800000c2097808 */ /* 0x000fe40006800000 */
[----:B------:R-:W-:Y:S02]  /*a940*/  ISETP.GT.AND P0, PT, R17, R0, PT ;  /* 0x000000001100720c */ /* 0x000fe40003f04270 */
[C---:B------:R-:W-:Y:S02]  /*a950*/  ISETP.GE.AND P6, PT, R3.reuse, R219, PT ;  /* 0x000000db0300720c */ /* 0x040fe40003fc6270 */
[----:B------:R-:W-:-:S02]  /*a960*/  ISETP.GE.AND P5, PT, R3, R224, PT ;  /* 0x000000e00300720c */ /* 0x000fc40003fa6270 */
[----:B------:R-:W-:Y:S02]  /*a970*/  LOP3.LUT R3, R52, R250, R7, 0x96, !PT ;  /* 0x000000fa34037212 */ /* 0x000fe400078e9607 */
[----:B------:R-:W-:Y:S01]  /*a980*/  LOP3.LUT R6, R53, R6, R15, 0x96, !PT ;  /* 0x0000000635067212 */ /* 0x000fe200078e960f */
[----:B------:R-:W-:Y:S01]  /*a990*/  UISETP.GT.U32.AND UP1, UPT, UR6, UR18, UPT ;  /* 0x000000120600728c */ /* 0x000fe2000bf24070 */
[----:B------:R-:W-:Y:S01]  /*a9a0*/  FSEL R20, R195, -INF , !P0 ;  /* 0xff800000c3147808 */ /* 0x000fe20004000000 */
[----:B------:R-:W-:Y:S01]  /*a9b0*/  IMAD.MOV.U32 R58, RZ, RZ, R248 ;  /* 0x000000ffff3a7224 */ /* 0x000fe200078e00f8 */
[----:B------:R-:W-:Y:S01]  /*a9c0*/  FSEL R229, R100, -INF , !P6 ;  /* 0xff80000064e57808 */ /* 0x000fe20007000000 */
[----:B------:R-:W-:Y:S01]  /*a9d0*/  VIADD R240, R226, 0xdaa66d2b ;  /* 0xdaa66d2be2f07836 */ /* 0x000fe20000000000 */
[----:B------:R-:W-:Y:S01]  /*a9e0*/  FSEL R233, R10, -INF , !P5 ;  /* 0xff8000000ae97808 */ /* 0x000fe20006800000 */
[----:B------:R-:W-:Y:S01]  /*a9f0*/  VIADD R241, R226, 0x78dde6e4 ;  /* 0x78dde6e4e2f17836 */ /* 0x000fe20000000000 */
[C---:B------:R-:W-:Y:S01]  /*aa00*/  ISETP.GE.AND P0, PT, R2.reuse, R223, PT ;  /* 0x000000df0200720c */ /* 0x040fe20003f06270 */
[----:B------:R-:W-:Y:S01]  /*aa10*/  IMAD.WIDE.U32 R10, R3, -0x326172a9, RZ ;  /* 0xcd9e8d57030a7825 */ /* 0x000fe200078e00ff */
[----:B------:R-:W-:-:S03]  /*aa20*/  ISETP.GE.AND P6, PT, R2, R218, PT ;  /* 0x000000da0200720c */ /* 0x000fc60003fc6270 */
[----:B------:R-:W-:Y:S01]  /*aa30*/  IMAD.WIDE.U32 R40, R6, -0x326172a9, RZ ;  /* 0xcd9e8d5706287825 */ /* 0x000fe200078e00ff */
[----:B------:R-:W-:Y:S02]  /*aa40*/  FSEL R228, R38, -INF , !P0 ;  /* 0xff80000026e47808 */ /* 0x000fe40004000000 */
[----:B------:R-:W-:Y:S02]  /*aa50*/  FSEL R194, R8, -INF , !P6 ;  /* 0xff80000008c27808 */ /* 0x000fe40007000000 */
[C---:B------:R-:W-:Y:S02]  /*aa60*/  ISETP.GE.AND P5, PT, R2.reuse, R219, PT ;  /* 0x000000db0200720c */ /* 0x040fe40003fa6270 */
[----:B------:R-:W-:Y:S02]  /*aa70*/  ISETP.GE.AND P0, PT, R2, R224, PT ;  /* 0x000000e00200720c */ /* 0x000fe40003f06270 */
[----:B------:R-:W-:Y:S02]  /*aa80*/  ISETP.GT.AND P6, PT, R217, R0, PT ;  /* 0x00000000d900720c */ /* 0x000fe40003fc4270 */
[----:B------:R-:W-:-:S02]  /*aa90*/  LOP3.LUT R12, R240, R58, R11, 0x96, !PT ;  /* 0x0000003af00c7212 */ /* 0x000fc400078e960b */
[----:B------:R-:W-:Y:S01]  /*aaa0*/  LOP3.LUT R2, R241, R10, R41, 0x96, !PT ;  /* 0x0000000af1027212 */ /* 0x000fe200078e9629 */
[----:B------:R-:W-:Y:S01]  /*aab0*/  IMAD.MOV.U32 R48, RZ, RZ, R238 ;  /* 0x000000ffff307224 */ /* 0x000fe200078e00ee */
[----:B------:R-:W-:Y:S01]  /*aac0*/  FSEL R17, R37, -INF , !P6 ;  /* 0xff80000025117808 */ /* 0x000fe20007000000 */
[----:B------:R-:W-:Y:S01]  /*aad0*/  VIADD R38, R227, 0xed9eba14 ;  /* 0xed9eba14e3267836 */ /* 0x000fe20000000000 */
[----:B------:R-:W-:Y:S01]  /*aae0*/  FSEL R195, R105, -INF , !P5 ;  /* 0xff80000069c37808 */ /* 0x000fe20006800000 */
[----:B------:R-:W-:Y:S01]  /*aaf0*/  VIADD R55, R227, 0xa9066899 ;  /* 0xa9066899e3377836 */ /* 0x000fe20000000000 */
[----:B------:R-:W-:Y:S01]  /*ab00*/  ISETP.GE.AND P6, PT, R0, R218, PT ;  /* 0x000000da0000720c */ /* 0x000fe20003fc6270 */
[----:B------:R-:W-:Y:S01]  /*ab10*/  IMAD.WIDE.U32 R12, R12, -0x2daee0ad, RZ ;  /* 0xd2511f530c0c7825 */ /* 0x000fe200078e00ff */
[----:B------:R-:W-:Y:S02]  /*ab20*/  FSEL R231, R9, -INF , !P0 ;  /* 0xff80000009e77808 */ /* 0x000fe40004000000 */
[----:B------:R-:W-:Y:S01]  /*ab30*/  ISETP.GE.AND P5, PT, R0, R223, PT ;  /* 0x000000df0000720c */ /* 0x000fe20003fa6270 */
[----:B------:R-:W-:Y:S01]  /*ab40*/  IMAD.WIDE.U32 R30, R2, -0x2daee0ad, RZ ;  /* 0xd2511f53021e7825 */ /* 0x000fe200078e00ff */
[----:B------:R-:W-:Y:S11]  /*ab50*/  BRA.U !UP1, `(.L_x_548) ;  /* 0x0000000509287547 */ /* 0x000ff6000b800000 */
[----:B------:R-:W2:Y:S04]  /*ab60*/  LDL R215, [R1+0x20] ;  /* 0x0000200001d77983 */ /* 0x000ea80000100800 */
[----:B------:R-:W3:Y:S01]  /*ab70*/  LDL R222, [R1+0x1c] ;  /* 0x00001c0001de7983 */ /* 0x000ee20000100800 */
[----:B------:R-:W-:Y:S01]  /*ab80*/  UIADD3 UR5, UPT, UPT, UR20, -0x3, URZ ;  /* 0xfffffffd14057890 */ /* 0x000fe2000fffe0ff */
[----:B------:R-:W-:Y:S01]  /*ab90*/  IMAD.U32 R16, RZ, RZ, UR15 ;  /* 0x0000000fff107e24 */ /* 0x000fe2000f8e00ff */
[----:B------:R-:W-:Y:S01]  /*aba0*/  VOTEU.ALL UP0, P2 ;  /* 0x0000000000ff7886 */ /* 0x000fe20001000000 */
[----:B------:R-:W-:Y:S01]  /*abb0*/  MOV R9, UR30 ;  /* 0x0000001e00097c02 */ /* 0x000fe20008000f00 */
[----:B------:R-:W-:Y:S02]  /*abc0*/  UIMAD.WIDE.U32 UR16, UR15, UR5, URZ ;  /* 0x000000050f1072a5 */ /* 0x000fe4000f8e00ff */
[----:B------:R-:W-:-:S04]  /*abd0*/  UIMAD UR12, UR4, UR5, URZ ;  /* 0x00000005040c72a4 */ /* 0x000fc8000f8e02ff */
[----:B------:R-:W-:Y:S01]  /*abe0*/  UIADD3 UR4, UPT, UPT, UR17, UR12, URZ ;  /* 0x0000000c11047290 */ /* 0x000fe2000fffe0ff */
[----:B------:R-:W-:Y:S01]  /*abf0*/  IMAD.U32 R6, RZ, RZ, UR16 ;  /* 0x00000010ff067e24 */ /* 0x000fe2000f8e00ff */
[----:B------:R-:W-:Y:S01]  /*ac00*/  MOV R3, UR16 ;  /* 0x0000001000037c02 */ /* 0x000fe20008000f00 */
[----:B------:R-:W-:Y:S02]  /*ac10*/  IMAD.U32 R7, RZ, RZ, UR16 ;  /* 0x00000010ff077e24 */ /* 0x000fe4000f8e00ff */
[----:B------:R-:W-:Y:S02]  /*ac20*/  IMAD.U32 R8, RZ, RZ, UR16 ;  /* 0x00000010ff087e24 */ /* 0x000fe4000f8e00ff */
[----:B------:R-:W-:Y:S01]  /*ac30*/  IMAD.U32 R2, RZ, RZ, UR4 ;  /* 0x00000004ff027e24 */ /* 0x000fe2000f8e00ff */
[----:B------:R-:W-:Y:S01]  /*ac40*/  @!UP0 UIADD3 UR4, UPT, UPT, UR12, UR17, URZ ;  /* 0x000000110c048290 */ /* 0x000fe2000fffe0ff */
[----:B------:R-:W-:Y:S01]  /*ac50*/  VOTEU.ALL UP0, P1 ;  /* 0x0000000000ff7886 */ /* 0x000fe20000800000 */
[----:B--2---:R-:W-:-:S04]  /*ac60*/  @!P3 LEA R6, P0, R6, R215, 0x1 ;  /* 0x000000d70606b211 */ /* 0x004fc800078008ff */
[-C--:B---3--:R-:W-:Y:S02]  /*ac70*/  @!P3 LEA.HI.X R7, R7, R222.reuse, R2, 0x1, P0 ;  /* 0x000000de0707b211 */ /* 0x088fe400000f0c02 */
[----:B------:R-:W-:Y:S01]  /*ac80*/  @!P2 LEA R2, P0, R3, R215, 0x1 ;  /* 0x000000d70302a211 */ /* 0x000fe200078008ff */
[----:B------:R-:W-:Y:S01]  /*ac90*/  IMAD.U32 R3, RZ, RZ, UR4 ;  /* 0x00000004ff037e24 */ /* 0x000fe2000f8e00ff */
[----:B------:R-:W-:Y:S01]  /*aca0*/  @!UP0 UIADD3 UR4, UPT, UPT, UR12, UR17, URZ ;  /* 0x000000110c048290 */ /* 0x000fe2000fffe0ff */
[----:B------:R-:W-:Y:S01]  /*acb0*/  @!PT LDS RZ, [RZ] ;  /* 0x00000000fffff984 */ /* 0x000fe20000000800 */
[----:B------:R-:W-:Y:S01]  /*acc0*/  @!PT LDS RZ, [RZ] ;  /* 0x00000000fffff984 */ /* 0x000fe20000000800 */
[----:B------:R-:W-:Y:S01]  /*acd0*/  @!PT LDS RZ, [RZ] ;  /* 0x00000000fffff984 */ /* 0x000fe20000000800 */
[----:B------:R1:W-:Y:S03]  /*ace0*/  @!P3 LDGSTS.E.BYPASS.LTC128B.128 [R216+0x6000], desc[UR26][R6.64] ;  /* 0x0600000006d8bfae */ /* 0x0003e6000b981a1a */
[----:B------:R-:W-:Y:S01]  /*acf0*/  @!P2 LEA.HI.X R3, R8, R222, R3, 0x1, P0 ;  /* 0x000000de0803a211 */ /* 0x000fe200000f0c03 */
[----:B------:R2:W-:Y:S04]  /*ad00*/  @P3 STS.128 [R216+0x6000], RZ ;  /* 0x006000ffd8003388 */ /* 0x0005e80000000c00 */
[----:B------:R-:W-:Y:S01]  /*ad10*/  @!PT LDS RZ, [RZ] ;  /* 0x00000000fffff984 */ /* 0x000fe20000000800 */
[----:B------:R-:W-:Y:S01]  /*ad20*/  @!PT LDS RZ, [RZ] ;  /* 0x00000000fffff984 */ /* 0x000fe20000000800 */
[----:B------:R-:W-:Y:S01]  /*ad30*/  @!PT LDS RZ, [RZ] ;  /* 0x00000000fffff984 */ /* 0x000fe20000000800 */
[----:B------:R3:W-:Y:S04]  /*ad40*/  @!P2 LDGSTS.E.BYPASS.LTC128B.128 [R216+0x7000], desc[UR26][R2.64+0x40] ;  /* 0x0700004002d8afae */ /* 0x0007e8000b981a1a */
[----:B------:R2:W-:Y:S01]  /*ad50*/  @P2 STS.128 [R216+0x7000], RZ ;  /* 0x007000ffd8002388 */ /* 0x0005e20000000c00 */
[----:B-1----:R-:W-:Y:S01]  /*ad60*/  MOV R6, UR16 ;  /* 0x0000001000067c02 */ /* 0x002fe20008000f00 */
[----:B------:R-:W-:-:S03]  /*ad70*/  IMAD.U32 R7, RZ, RZ, UR4 ;  /* 0x00000004ff077e24 */ /* 0x000fc6000f8e00ff */
[-C--:B------:R-:W-:Y:S02]  /*ad80*/  @!P1 LEA R6, P0, R6, R215.reuse, 0x1 ;  /* 0x000000d706069211 */ /* 0x080fe400078008ff */
[----:B---3--:R-:W-:Y:S01]  /*ad90*/  MOV R3, UR30 ;  /* 0x0000001e00037c02 */ /* 0x008fe20008000f00 */
[----:B------:R-:W-:Y:S01]  /*ada0*/  IMAD.U32 R2, RZ, RZ, UR31 ;  /* 0x0000001fff027e24 */ /* 0x000fe2000f8e00ff */
[-C--:B------:R-:W-:Y:S01]  /*adb0*/  @!P1 LEA.HI.X R7, R8, R222.reuse, R7, 0x1, P0 ;  /* 0x000000de08079211 */ /* 0x080fe200000f0c07 */
[----:B------:R-:W-:Y:S02]  /*adc0*/  IMAD.U32 R8, RZ, RZ, UR31 ;  /* 0x0000001fff087e24 */ /* 0x000fe4000f8e00ff */
[----:B------:R-:W-:Y:S02]  /*add0*/  @!P3 IMAD.WIDE.U32 R2, R16, UR5, R2 ;  /* 0x000000051002bc25 */ /* 0x000fe4000f8e0002 */
[----:B------:R-:W-:Y:S01]  /*ade0*/  @!PT LDS RZ, [RZ] ;  /* 0x00000000fffff984 */ /* 0x000fe20000000800 */
[----:B------:R-:W-:Y:S01]  /*adf0*/  @!PT LDS RZ, [RZ] ;  /* 0x00000000fffff984 */ /* 0x000fe20000000800 */
[----:B------:R-:W-:Y:S01]  /*ae00*/  @!PT LDS RZ, [RZ] ;  /* 0x00000000fffff984 */ /* 0x000fe20000000800 */
[----:B------:R1:W-:Y:S02]  /*ae10*/  @!P1 LDGSTS.E.BYPASS.LTC128B.128 [R216+0x8000], desc[UR26][R6.64+0x80] ;  /* 0x0800008006d89fae */ /* 0x0003e4000b981a1a */
[----:B------:R-:W-:Y:S01]  /*ae20*/  @!P3 VIADD R3, R3, UR12 ;  /* 0x0000000c0303bc36 */ /* 0x000fe20008000000 */
[C---:B------:R-:W-:Y:S01]  /*ae30*/  @!P3 LEA R10, P0, R2.reuse, R215, 0x1 ;  /* 0x000000d7020ab211 */ /* 0x040fe200078008ff */
[----:B------:R2:W-:Y:S03]  /*ae40*/  @P1 STS.128 [R216+0x8000], RZ ;  /* 0x008000ffd8001388 */ /* 0x0005e60000000c00 */
[----:B------:R-:W-:Y:S01]  /*ae50*/  @!P3 LEA.HI.X R11, R2, R222, R3, 0x1, P0 ;  /* 0x000000de020bb211 */ /* 0x000fe200000f0c03 */
[----:B------:R-:W-:-:S04]  /*ae60*/  @!P2 IMAD.WIDE.U32 R2, R16, UR5, R8 ;  /* 0x000000051002ac25 */ /* 0x000fc8000f8e0008 */
[----:B------:R-:W-:Y:S01]  /*ae70*/  @!P2 VIADD R3, R3, UR12 ;  /* 0x0000000c0303ac36 */ /* 0x000fe20008000000 */
[C---:B------:R-:W-:Y:S01]  /*ae80*/  @!P2 LEA R8, P0, R2.reuse, R215, 0x1 ;  /* 0x000000d70208a211 */ /* 0x040fe200078008ff */
        /* <DEDUP_REMOVED lines=12> */
[----:B------:R-:W-:-:S04]  /*af50*/  IMAD.U32 R6, RZ, RZ, UR31 ;  /* 0x0000001fff067e24 */ /* 0x000fc8000f8e00ff */
[----:B------:R-:W-:-:S03]  /*af60*/  @!P1 IMAD.WIDE.U32 R6, R16, UR5, R6 ;  /* 0x0000000510069c25 */ /* 0x000fc6000f8e0006 */
[----:B------:R-:W-:Y:S02]  /*af70*/  @!P1 LEA R2, P0, R6, R215, 0x1 ;  /* 0x000000d706029211 */ /* 0x000fe400078008ff */
[----:B------:R-:W-:-:S04]  /*af80*/  @!P1 IADD3 R3, PT, PT, R7, UR12, RZ ;  /* 0x0000000c07039c10 */ /* 0x000fc8000fffe0ff */
[----:B------:R-:W-:-:S05]  /*af90*/  @!P1 LEA.HI.X R3, R6, R222, R3, 0x1, P0 ;  /* 0x000000de06039211 */ /* 0x000fca00000f0c03 */
[----:B------:R-:W-:Y:S01]  /*afa0*/  @!PT LDS RZ, [RZ] ;  /* 0x00000000fffff984 */ /* 0x000fe20000000800 */
[----:B------:R-:W-:Y:S01]  /*afb0*/  @!PT LDS RZ, [RZ] ;  /* 0x00000000fffff984 */ /* 0x000fe20000000800 */
[----:B------:R-:W-:Y:S01]  /*afc0*/  @!PT LDS RZ, [RZ] ;  /* 0x00000000fffff984 */ /* 0x000fe20000000800 */
[----:B------:R2:W-:Y:S04]  /*afd0*/  @!P1 LDGSTS.E.BYPASS.LTC128B.128 [R216+0x8800], desc[UR26][R2.64+0x80] ;  /* 0x0880008002d89fae */ /* 0x0005e8000b981a1a */
[----:B------:R2:W-:Y:S04]  /*afe0*/  @P1 STS.128 [R216+0x8800], RZ ;  /* 0x008800ffd8001388 */ /* 0x0005e80000000c00 */
[----:B------:R-:W0:Y:S02]  /*aff0*/  LDGDEPBAR ;  /* 0x00000000000079af */ /* 0x000e240000000000 */
.L_x_548:
[----:B------:R-:W3:Y:S04]  /*b000*/  LDL.64 R46, [R1+0x50] ;  /* 0x00005000012e7983 */ /* 0x000ee80000100a00 */
[----:B------:R-:W4:Y:S01]  /*b010*/  LDL.64 R248, [R1+0x70] ;  /* 0x0000700001f87983 */ /* 0x000f220000100a00 */
[----:B--2---:R-:W-:Y:S01]  /*b020*/  SHF.R.U32.HI R3, RZ, 0x5, R213 ;  /* 0x00000005ff037819 */ /* 0x004fe200000116d5 */
[----:B------:R-:W1:Y:S01]  /*b030*/  LDCU UR4, c[0x0][0x45c] ;  /* 0x00008b80ff0477ac */ /* 0x000e620008000800 */
[----:B------:R-:W-:Y:S01]  /*b040*/  LOP3.LUT R2, R55, R12, R31, 0x96, !PT ;  /* 0x0000000c37027212 */ /* 0x000fe200078e961f */
[----:B------:R-:W2:Y:S01]  /*b050*/  S2R R6, SR_CTAID.X ;  /* 0x0000000000067919 */ /* 0x000ea20000002500 */
[----:B------:R-:W-:Y:S01]  /*b060*/  FSEL R187, R17, -INF , !P6 ;  /* 0xff80000011bb7808 */ /* 0x000fe20007000000 */
[----:B------:R-:W-:Y:S01]  /*b070*/  IMAD.MOV.U32 R45, RZ, RZ, R212 ;  /* 0x000000ffff2d7224 */ /* 0x000fe200078e00d4 */
[C---:B------:R-:W-:Y:S01]  /*b080*/  ISETP.GE.AND P0, PT, R0.reuse, R219, PT ;  /* 0x000000db0000720c */ /* 0x040fe20003f06270 */
[----:B------:R-:W-:Y:S01]  /*b090*/  IMAD.MOV.U32 R44, RZ, RZ, R208 ;  /* 0x000000ffff2c7224 */ /* 0x000fe200078e00d0 */
[----:B------:R-:W-:Y:S01]  /*b0a0*/  ISETP.GE.AND P6, PT, R0, R224, PT ;  /* 0x000000e00000720c */ /* 0x000fe20003fc6270 */
[----:B------:R-:W-:Y:S01]  /*b0b0*/  IMAD.MOV.U32 R56, RZ, RZ, R214 ;  /* 0x000000ffff387224 */ /* 0x000fe200078e00d6 */
[----:B------:R-:W-:Y:S01]  /*b0c0*/  LOP3.LUT R12, R38, R14, R13, 0x96, !PT ;  /* 0x0000000e260c7212 */ /* 0x000fe200078e960d */
[----:B------:R-:W5:Y:S01]  /*b0d0*/  S2UR UR5, SR_CgaCtaId ;  /* 0x00000000000579c3 */ /* 0x000f620000008800 */
[----:B------:R-:W-:Y:S01]  /*b0e0*/  IADD3 R222, PT, PT, R226, -0x4ab325aa, RZ ;  /* 0xb54cda56e2de7810 */ /* 0x000fe20007ffe0ff */
[----:B------:R-:W-:Y:S01]  /*b0f0*/  UMOV UR12, 0x400 ;  /* 0x00000400000c7882 */ /* 0x000fe20000000000 */
[----:B------:R-:W-:Y:S01]  /*b100*/  FSEL R193, R193, -INF , !P0 ;  /* 0xff800000c1c17808 */ /* 0x000fe20004000000 */
[----:B------:R-:W-:Y:S01]  /*b110*/  IMAD.WIDE.U32 R246, R12, -0x326172a9, RZ ;  /* 0xcd9e8d570cf67825 */ /* 0x000fe200078e00ff */
[----:B------:R-:W-:Y:S01]  /*b120*/  FSEL R186, R174, -INF , !P5 ;  /* 0xff800000aeba7808 */ /* 0x000fe20006800000 */
[----:B------:R-:W-:Y:S01]  /*b130*/  UIADD3 UR7, UPT, UPT, UR7, 0x1, URZ ;  /* 0x0000000107077890 */ /* 0x000fe2000fffe0ff */
[----:B------:R-:W-:Y:S01]  /*b140*/  FSEL R174, R20, -INF , !P6 ;  /* 0xff80000014ae7808 */ /* 0x000fe20007000000 */
[----:B------:R-:W-:-:S02]  /*b150*/  IMAD.MOV.U32 R105, RZ, RZ, R59 ;  /* 0x000000ffff697224 */ /* 0x000fc400078e003b */
[----:B--2---:R-:W-:Y:S01]  /*b160*/  IMAD R6, R6, 0x8, R3 ;  /* 0x0000000806067824 */ /* 0x004fe200078e0203 */
[----:B-----5:R-:W-:Y:S01]  /*b170*/  ULEA UR5, UR5, UR12, 0x18 ;  /* 0x0000000c05057291 */ /* 0x020fe2000f8ec0ff */
[----:B------:R-:W-:-:S04]  /*b180*/  IMAD.WIDE.U32 R2, R2, -0x326172a9, RZ ;  /* 0xcd9e8d5702027825 */ /* 0x000fc800078e00ff */
[----:B------:R-:W-:Y:S01]  /*b190*/  IMAD.WIDE.U32 R6, R6, -0x326172a9, RZ ;  /* 0xcd9e8d5706067825 */ /* 0x000fe200078e00ff */
[----:B------:R-:W-:-:S03]  /*b1a0*/  PRMT R11, R2, 0x7771, RZ ;  /* 0x00007771020b7816 */ /* 0x000fc600000000ff */
[----:B------:R-:W-:Y:S01]  /*b1b0*/  IMAD.MOV.U32 R10, RZ, RZ, R2 ;  /* 0x000000ffff0a7224 */ /* 0x000fe200078e0002 */
[----:B------:R-:W-:Y:S02]  /*b1c0*/  LOP3.LUT R0, R221, R6, R5, 0x96, !PT ;  /* 0x00000006dd007212 */ /* 0x000fe400078e9605 */
[----:B------:R-:W-:Y:S02]  /*b1d0*/  PRMT R5, R2, 0x7773, RZ ;  /* 0x0000777302057816 */ /* 0x000fe400000000ff */
[----:B------:R-:W-:Y:S01]  /*b1e0*/  LOP3.LUT R10, R10, 0xff, RZ, 0xc0, !PT ;  /* 0x000000ff0a0a7812 */ /* 0x000fe200078ec0ff */
[----:B------:R-:W-:Y:S01]  /*b1f0*/  IMAD.WIDE.U32 R6, R0, -0x2daee0ad, RZ ;  /* 0xd2511f5300067825 */ /* 0x000fe200078e00ff */
[----:B------:R-:W-:Y:S02]  /*b200*/  LOP3.LUT R0, R222, R246, R3, 0x96, !PT ;  /* 0x000000f6de007212 */ /* 0x000fe400078e9603 */
[----:B------:R-:W-:Y:S02]  /*b210*/  PRMT R31, R10, 0x5410, R11 ;  /* 0x000054100a1f7816 */ /* 0x000fe4000000000b */
[----:B---3--:R-:W-:-:S02]  /*b220*/  LOP3.LUT R4, R225, R4, R47, 0x96, !PT ;  /* 0x00000004e1047212 */ /* 0x008fc400078e962f */
[----:B----4-:R-:W-:-:S03]  /*b230*/  LOP3.LUT R3, R52, R248, R7, 0x96, !PT ;  /* 0x000000f834037212 */ /* 0x010fc600078e9607 */
[----:B------:R-:W-:Y:S01]  /*b240*/  IMAD.WIDE.U32 R16, R4, -0x2daee0ad, RZ ;  /* 0xd2511f5304107825 */ /* 0x000fe200078e00ff */
[----:B------:R-:W-:Y:S02]  /*b250*/  PRMT R4, R2, 0x7772, RZ ;  /* 0x0000777202047816 */ /* 0x000fe400000000ff */
[----:B------:R-:W-:Y:S01]  /*b260*/  LOP3.LUT R7, R0, 0xff, RZ, 0xc0, !PT ;  /* 0x000000ff00077812 */ /* 0x000fe200078ec0ff */
[----:B------:R-:W-:Y:S01]  /*b270*/  IMAD.WIDE.U32 R8, R3, -0x326172a9, RZ ;  /* 0xcd9e8d5703087825 */ /* 0x000fe200078e00ff */
[----:B------:R-:W-:Y:S02]  /*b280*/  LOP3.LUT R2, R53, R6, R17, 0x96, !PT ;  /* 0x0000000635027212 */ /* 0x000fe400078e9611 */
[--C-:B------:R-:W-:Y:S02]  /*b290*/  PRMT R33, R4, 0x5410, R5.reuse ;  /* 0x0000541004217816 */ /* 0x100fe40000000005 */
[----:B------:R-:W-:Y:S01]  /*b2a0*/  PRMT R5, R0, 0x7632, R5 ;  /* 0x0000763200057816 */ /* 0x000fe20000000005 */
[----:B------:R-:W-:Y:S01]  /*b2b0*/  IMAD.WIDE.U32 R244, R2, -0x326172a9, RZ ;  /* 0xcd9e8d5702f47825 */ /* 0x000fe200078e00ff */
[----:B------:R-:W-:-:S02]  /*b2c0*/  LOP3.LUT R4, R0, 0xffff, RZ, 0xc0, !PT ;  /* 0x0000ffff00047812 */ /* 0x000fc400078ec0ff */
[----:B------:R-:W-:Y:S02]  /*b2d0*/  SHF.R.U32.HI R6, RZ, 0x18, R0 ;  /* 0x00000018ff067819 */ /* 0x000fe40000011600 */
[----:B------:R-:W-:Y:S02]  /*b2e0*/  LOP3.LUT R3, R5, 0xff, RZ, 0xc0, !PT ;  /* 0x000000ff05037812 */ /* 0x000fe400078ec0ff */
[----:B------:R-:W-:Y:S02]  /*b2f0*/  LOP3.LUT R2, R240, R46, R9, 0x96, !PT ;  /* 0x0000002ef0027212 */ /* 0x000fe400078e9609 */
[----:B------:R-:W-:Y:S02]  /*b300*/  LOP3.LUT R0, R241, R8, R245, 0x96, !PT ;  /* 0x00000008f1007212 */ /* 0x000fe400078e96f5 */
[----:B------:R-:W-:Y:S01]  /*b310*/  PRMT R17, R3, 0x5410, R6 ;  /* 0x0000541003117816 */ /* 0x000fe20000000006 */
[----:B------:R-:W-:Y:S01]  /*b320*/  IMAD.WIDE.U32 R2, R2, -0x2daee0ad, RZ ;  /* 0xd2511f5302027825 */ /* 0x000fe200078e00ff */
[----:B------:R-:W-:-:S03]  /*b330*/  SHF.R.U32.HI R4, RZ, 0x8, R4 ;  /* 0x00000008ff047819 */ /* 0x000fc60000011604 */
[----:B------:R-:W-:Y:S01]  /*b340*/  IMAD.WIDE.U32 R238, R0, -0x2daee0ad, RZ ;  /* 0xd2511f5300ee7825 */ /* 0x000fe200078e00ff */
[----:B------:R-:W-:Y:S02]  /*b350*/  PRMT R14, R7, 0x5410, R4 ;  /* 0x00005410070e7816 */ /* 0x000fe40000000004 */
[----:B------:R-:W-:Y:S02]  /*b360*/  LOP3.LUT R9, R38, R16, R3, 0x96, !PT ;  /* 0x0000001026097212 */ /* 0x000fe400078e9603 */
[----:B------:R-:W-:Y:S02]  /*b370*/  LOP3.LUT R7, R55, R2, R239, 0x96, !PT ;  /* 0x0000000237077212 */ /* 0x000fe400078e96ef */
[----:B------:R-:W-:Y:S01]  /*b380*/  FMNMX3.FTZ R2, R102, R106, R66, !PT ;  /* 0x0000006a66027276 */ /* 0x000fe20007810042 */
[----:B------:R-:W-:Y:S01]  /*b390*/  IMAD.WIDE.U32 R42, R9, -0x326172a9, RZ ;  /* 0xcd9e8d57092a7825 */ /* 0x000fe200078e00ff */
[----:B------:R-:W-:Y:S02]  /*b3a0*/  FMNMX3.FTZ R0, R101, R107, R67, !PT ;  /* 0x0000006b65007276 */ /* 0x000fe40007810043 */
[----:B------:R-:W-:Y:S01]  /*b3b0*/  FMNMX3.FTZ R3, R2, R62, R51, !PT ;  /* 0x0000003e02037276 */ /* 0x000fe20007810033 */
[----:B------:R-:W-:Y:S01]  /*b3c0*/  IMAD.WIDE.U32 R10, R7, -0x326172a9, RZ ;  /* 0xcd9e8d57070a7825 */ /* 0x000fe200078e00ff */
        /* <DEDUP_REMOVED lines=24> */
[----:B------:R-:W-:Y:S01]  /*b550*/  FMNMX3.FTZ R4, R4, R236, R232, !PT ;  /* 0x000000ec04047276 */ /* 0x000fe200078100e8 */
[----:B------:R-:W2:Y:S01]  /*b560*/  SHFL.BFLY PT, R5, R3, 0x2, 0x1f ;  /* 0x0c401f0003057f89 */ /* 0x000ea200000e0000 */
[----:B------:R-:W-:-:S02]  /*b570*/  FMNMX3.FTZ R0, R0, R195, R193, !PT ;  /* 0x000000c300007276 */ /* 0x000fc400078100c1 */
[----:B------:R-:W-:Y:S02]  /*b580*/  FMNMX3.FTZ R6, R6, R237, R233, !PT ;  /* 0x000000ed06067276 */ /* 0x000fe400078100e9 */
[----:B------:R-:W-:Y:S01]  /*b590*/  FMNMX3.FTZ R2, R4, R228, R186, !PT ;  /* 0x000000e404027276 */ /* 0x000fe200078100ba */
[----:B------:R-:W3:Y:S01]  /*b5a0*/  SHFL.BFLY PT, R7, R0, 0x2, 0x1f ;  /* 0x0c401f0000077f89 */ /* 0x000ee200000e0000 */
[----:B------:R-:W-:Y:S02]  /*b5b0*/  FMNMX3.FTZ R6, R6, R231, R174, !PT ;  /* 0x000000e706067276 */ /* 0x000fe400078100ae */
[C---:B------:R-:W-:Y:S01]  /*b5c0*/  PRMT R13, R10.reuse, 0x7773, RZ ;  /* 0x000077730a0d7816 */ /* 0x040fe200000000ff */
[----:B------:R-:W4:Y:S01]  /*b5d0*/  SHFL.BFLY PT, R4, R2, 0x2, 0x1f ;  /* 0x0c401f0002047f89 */ /* 0x000f2200000e0000 */
[----:B------:R-:W-:-:S03]  /*b5e0*/  PRMT R12, R10, 0x7772, RZ ;  /* 0x000077720a0c7816 */ /* 0x000fc600000000ff */
[----:B------:R-:W5:Y:S01]  /*b5f0*/  SHFL.BFLY PT, R8, R6, 0x2, 0x1f ;  /* 0x0c401f0006087f89 */ /* 0x000f6200000e0000 */
[----:B------:R-:W-:Y:S01]  /*b600*/  PRMT R27, R12, 0x5410, R13 ;  /* 0x000054100c1b7816 */ /* 0x000fe2000000000d */
[----:B------:R-:W-:Y:S01]  /*b610*/  IMAD.MOV.U32 R12, RZ, RZ, R10 ;  /* 0x000000ffff0c7224 */ /* 0x000fe200078e000a */
[----:B------:R-:W-:-:S04]  /*b620*/  PRMT R10, R10, 0x7771, RZ ;  /* 0x000077710a0a7816 */ /* 0x000fc800000000ff */
[----:B------:R-:W-:Y:S02]  /*b630*/  LOP3.LUT R12, R12, 0xff, RZ, 0xc0, !PT ;  /* 0x000000ff0c0c7812 */ /* 0x000fe400078ec0ff */
[----:B--2---:R-:W-:Y:S02]  /*b640*/  FMNMX.FTZ R5, R3, R5, !PT ;  /* 0x0000000503057209 */ /* 0x004fe40007810000 */
[----:B------:R-:W-:-:S03]  /*b650*/  PRMT R26, R12, 0x5410, R10 ;  /* 0x000054100c1a7816 */ /* 0x000fc6000000000a */
[----:B------:R-:W2:Y:S01]  /*b660*/  SHFL.BFLY PT, R9, R5, 0x1, 0x1f ;  /* 0x0c201f0005097f89 */ /* 0x000ea200000e0000 */
[----:B---3--:R-:W-:Y:S02]  /*b670*/  FMNMX.FTZ R3, R0, R7, !PT ;  /* 0x0000000700037209 */ /* 0x008fe40007810000 */
[----:B------:R-:W-:Y:S02]  /*b680*/  LOP3.LUT R0, R222, R42, R11, 0x96, !PT ;  /* 0x0000002ade007212 */ /* 0x000fe400078e960b */
[----:B----4-:R-:W-:Y:S02]  /*b690*/  FMNMX.FTZ R4, R2, R4, !PT ;  /* 0x0000000402047209 */ /* 0x010fe40007810000 */
[----:B------:R-:W-:Y:S02]  /*b6a0*/  PRMT R12, R0, 0x7632, R12 ;  /* 0x00007632000c7816 */ /* 0x000fe4000000000c */
[----:B-----5:R-:W-:Y:S01]  /*b6b0*/  FMNMX.FTZ R2, R6, R8, !PT ;  /* 0x0000000806027209 */ /* 0x020fe20007810000 */
[----:B------:R-:W3:Y:S01]  /*b6c0*/  SHFL.BFLY PT, R7, R4, 0x1, 0x1f ;  /* 0x0c201f0004077f89 */ /* 0x000ee200000e0000 */
[----:B------:R-:W-:-:S02]  /*b6d0*/  LOP3.LUT R10, R0, 0xffff, RZ, 0xc0, !PT ;  /* 0x0000ffff000a7812 */ /* 0x000fc400078ec0ff */
[----:B------:R-:W-:Y:S01]  /*b6e0*/  LOP3.LUT R13, R0, 0xff, RZ, 0xc0, !PT ;  /* 0x000000ff000d7812 */ /* 0x000fe200078ec0ff */
[----:B------:R-:W4:Y:S01]  /*b6f0*/  SHFL.BFLY PT, R6, R3, 0x1, 0x1f ;  /* 0x0c201f0003067f89 */ /* 0x000f2200000e0000 */
[----:B------:R-:W-:Y:S02]  /*b700*/  SHF.R.U32.HI R11, RZ, 0x18, R0 ;  /* 0x00000018ff0b7819 */ /* 0x000fe40000011600 */
[----:B------:R-:W-:Y:S01]  /*b710*/  LOP3.LUT R0, R12, 0xff, RZ, 0xc0, !PT ;  /* 0x000000ff0c007812 */ /* 0x000fe200078ec0ff */
[----:B------:R-:W5:Y:S01]  /*b720*/  SHFL.BFLY PT, R8, R2, 0x1, 0x1f ;  /* 0x0c201f0002087f89 */ /* 0x000f6200000e0000 */
[----:B------:R-:W5:Y:S01]  /*b730*/  LDC R12, c[0x0][0x4f8] ;  /* 0x00013e00ff0c7b82 */ /* 0x000f620000000800 */
[----:B------:R-:W-:Y:S02]  /*b740*/  SHF.R.U32.HI R10, RZ, 0x8, R10 ;  /* 0x00000008ff0a7819 */ /* 0x000fe4000001160a */
[----:B--2---:R-:W-:Y:S02]  /*b750*/  FMNMX.FTZ R212, R5, R9, !PT ;  /* 0x0000000905d47209 */ /* 0x004fe40007810000 */
[----:B------:R-:W-:-:S02]  /*b760*/  PRMT R9, R0, 0x5410, R11 ;  /* 0x0000541000097816 */ /* 0x000fc4000000000b */
[C---:B------:R-:W-:Y:S02]  /*b770*/  FSETP.NEU.FTZ.AND P6, PT, R212.reuse, -INF , PT ;  /* 0xff800000d400780b */ /* 0x040fe40003fdd000 */
[----:B------:R-:W-:Y:S02]  /*b780*/  PRMT R16, R13, 0x5410, R10 ;  /* 0x000054100d107816 */ /* 0x000fe4000000000a */
[----:B------:R-:W-:Y:S02]  /*b790*/  FSEL R0, R212, RZ, P6 ;  /* 0x000000ffd4007208 */ /* 0x000fe40003000000 */
[----:B---3--:R-:W-:Y:S02]  /*b7a0*/  FMNMX.FTZ R208, R4, R7, !PT ;  /* 0x0000000704d07209 */ /* 0x008fe40007810000 */
[----:B------:R-:W-:Y:S01]  /*b7b0*/  LOP3.LUT R7, R33, 0xff00ff, RZ, 0xc0, !PT ;  /* 0x00ff00ff21077812 */ /* 0x000fe200078ec0ff */
[----:B------:R-:W-:Y:S01]  /*b7c0*/  FADD.FTZ R23, R102, -R0 ;  /* 0x8000000066177221 */ /* 0x000fe20000010000 */
[----:B----4-:R-:W-:Y:S01]  /*b7d0*/  FMNMX.FTZ R215, R3, R6, !PT ;  /* 0x0000000603d77209 */ /* 0x010fe20007810000 */
[C---:B-1----:R-:W-:Y:S01]  /*b7e0*/  FMUL.FTZ R13, R208.reuse, UR4 ;  /* 0x00000004d00d7c20 */ /* 0x042fe20008410000 */
[----:B------:R-:W-:Y:S01]  /*b7f0*/  FSETP.NEU.FTZ.AND P5, PT, R208, -INF , PT ;  /* 0xff800000d000780b */ /* 0x000fe20003fbd000 */
[----:B------:R-:W-:Y:S01]  /*b800*/  FMUL.FTZ R23, R23, UR4 ;  /* 0x0000000417177c20 */ /* 0x000fe20008410000 */
[C---:B------:R-:W-:Y:S01]  /*b810*/  FSETP.NEU.FTZ.AND P0, PT, R215.reuse, -INF , PT ;  /* 0xff800000d700780b */ /* 0x040fe20003f1d000 */
[----:B------:R-:W-:Y:S01]  /*b820*/  FMUL.FTZ R15, R215, UR4 ;  /* 0x00000004d70f7c20 */ /* 0x000fe20008410000 */
[----:B-----5:R-:W-:-:S02]  /*b830*/  FMNMX.FTZ R214, R2, R8, !PT ;  /* 0x0000000802d67209 */ /* 0x020fc40007810000 */
[----:B------:R-:W-:Y:S02]  /*b840*/  FSEL R2, R208, RZ, P5 ;  /* 0x000000ffd0027208 */ /* 0x000fe40002800000 */
[----:B------:R-:W-:Y:S01]  /*b850*/  FSEL R0, R215, RZ, P0 ;  /* 0x000000ffd7007208 */ /* 0x000fe20000000000 */
[C---:B------:R-:W-:Y:S01]  /*b860*/  FMUL.FTZ R32, R214.reuse, UR4 ;  /* 0x00000004d6207c20 */ /* 0x040fe20008410000 */
[----:B------:R-:W-:Y:S01]  /*b870*/  FSEL R15, R15, RZ, P0 ;  /* 0x000000ff0f0f7208 */ /* 0x000fe20000000000 */
[----:B------:R-:W-:Y:S01]  /*b880*/  FADD.FTZ R22, R101, -R2 ;  /* 0x8000000265167221 */ /* 0x000fe20000010000 */
[----:B------:R-:W-:Y:S01]  /*b890*/  FSETP.NEU.FTZ.AND P0, PT, R214, -INF , PT ;  /* 0xff800000d600780b */ /* 0x000fe20003f1d000 */
[----:B------:R-:W-:Y:S01]  /*b8a0*/  FADD.FTZ R21, R104, -R0 ;  /* 0x8000000068157221 */ /* 0x000fe20000010000 */
[----:B------:R-:W-:Y:S01]  /*b8b0*/  LOP3.LUT R12, R12, 0xff, RZ, 0xc0, !PT ;  /* 0x000000ff0c0c7812 */ /* 0x000fe200078ec0ff */
[--C-:B------:R-:W-:Y:S01]  /*b8c0*/  FFMA.FTZ R0, R25, UR4, -R15.reuse ;  /* 0x0000000419007c23 */ /* 0x100fe2000801080f */
[----:B------:R-:W-:Y:S01]  /*b8d0*/  FFMA.FTZ R2, R24, UR4, -R15 ;  /* 0x0000000418027c23 */ /* 0x000fe2000801080f */
[----:B------:R-:W-:Y:S01]  /*b8e0*/  FSEL R32, R32, RZ, P0 ;  /* 0x000000ff20207208 */ /* 0x000fe20000000000 */
[----:B------:R-:W-:Y:S01]  /*b8f0*/  FMUL.FTZ R22, R22, UR4 ;  /* 0x0000000416167c20 */ /* 0x000fe20008410000 */
[----:B------:R1:W-:Y:S01]  /*b900*/  MUFU.EX2 R100, R0 ;  /* 0x0000000000647308 */ /* 0x0003e20000000800 */
[----:B------:R-:W-:Y:S01]  /*b910*/  IMAD R12, R12, 0x10000, R12 ;  /* 0x000100000c0c7824 */ /* 0x000fe200078e020c */
[----:B------:R-:W-:Y:S01]  /*b920*/  FSEL R13, R13, RZ, P5 ;  /* 0x000000ff0d0d7208 */ /* 0x000fe20002800000 */
[----:B------:R-:W-:Y:S01]  /*b930*/  FMUL.FTZ R21, R21, UR4 ;  /* 0x0000000415157c20 */ /* 0x000fe20008410000 */
[----:B------:R2:W3:Y:S01]  /*b940*/  MUFU.EX2 R37, R2 ;  /* 0x0000000200257308 */ /* 0x0004e20000000800 */
[----:B------:R-:W-:Y:S01]  /*b950*/  LOP3.LUT R11, R27, 0xff00ff, RZ, 0xc0, !PT ;  /* 0x00ff00ff1b0b7812 */ /* 0x000fe200078ec0ff */
[----:B------:R-:W-:Y:S01]  /*b960*/  IMAD.MOV.U32 R25, RZ, RZ, R49 ;  /* 0x000000ffff197224 */ /* 0x000fe200078e0031 */
[--C-:B------:R-:W-:Y:S01]  /*b970*/  HSET2.LE.AND R4, R14, R12.reuse, PT ;  /* 0x0000000c0e047233 */ /* 0x100fe20003803000 */
[----:B------:R-:W-:Y:S01]  /*b980*/  FMUL.FTZ R14, R212, UR4 ;  /* 0x00000004d40e7c20 */ /* 0x000fe20008410000 */
[--C-:B------:R-:W-:Y:S01]  /*b990*/  HSET2.LE.AND R5, R17, R12.reuse, PT ;  /* 0x0000000c11057233 */ /* 0x100fe20003803000 */
[----:B------:R-:W-:Y:S01]  /*b9a0*/  IMAD.MOV.U32 R104, RZ, RZ, R58 ;  /* 0x000000ffff687224 */ /* 0x000fe200078e003a */
[--C-:B------:R-:W-:Y:S01]  /*b9b0*/  HSET2.LE.AND R6, R31, R12.reuse, PT ;  /* 0x0000000c1f067233 */ /* 0x100fe20003803000 */
[----:B------:R-:W-:Y:S01]  /*b9c0*/  IMAD.MOV.U32 R27, RZ, RZ, R47 ;  /* 0x000000ffff1b7224 */ /* 0x000fe200078e002f */
[----:B------:R-:W-:Y:S01]  /*b9d0*/  FSEL R14, R14, RZ, P6 ;  /* 0x000000ff0e0e7208 */ /* 0x000fe20003000000 */
[----:B-1----:R-:W-:Y:S01]  /*b9e0*/  FFMA.FTZ R0, R19, UR4, -R32 ;  /* 0x0000000413007c23 */ /* 0x002fe20008010820 */
[----:B------:R-:W-:-:S02]  /*b9f0*/  HSET2.LE.AND R7, R7, R12, PT ;  /* 0x0000000c07077233 */ /* 0x000fc40003803000 */
[--C-:B------:R-:W-:Y:S01]  /*ba00*/  HSET2.LE.AND R10, R26, R12.reuse, PT ;  /* 0x0000000c1a0a7233 */ /* 0x100fe20003803000 */
[----:B------:R1:W-:Y:S01]  /*ba10*/  MUFU.EX2 R101, R0 ;  /* 0x0000000000657308 */ /* 0x0003e20000000800 */
[----:B--2---:R-:W-:Y:S01]  /*ba20*/  FFMA.FTZ R2, R18, UR4, -R32 ;  /* 0x0000000412027c23 */ /* 0x004fe20008010820 */
[----:B------:R-:W-:Y:S01]  /*ba30*/  FFMA.FTZ R3, R51, UR4, -R14 ;  /* 0x0000000433037c23 */ /* 0x000fe2000801080e */
[--C-:B------:R-:W-:Y:S01]  /*ba40*/  HSET2.LE.AND R11, R11, R12.reuse, PT ;  /* 0x0000000c0b0b7233 */ /* 0x100fe20003803000 */
[----:B------:R-:W-:Y:S01]  /*ba50*/  IMAD.MOV.U32 R26, RZ, RZ, R46 ;  /* 0x000000ffff1a7224 */ /* 0x000fe200078e002e */
[----:B------:R2:W4:Y:S01]  /*ba60*/  MUFU.EX2 R36, R2 ;  /* 0x0000000200247308 */ /* 0x0005220000000800 */
[----:B------:R-:W-:Y:S02]  /*ba70*/  HSET2.LE.AND R9, R9, R12, PT ;  /* 0x0000000c09097233 */ /* 0x000fe40003803000 */
[----:B------:R-:W-:Y:S01]  /*ba80*/  MOV R24, R48 ;  /* 0x0000003000187202 */ /* 0x000fe20000000f00 */
[----:B------:R-:W-:Y:S01]  /*ba90*/  MUFU.EX2 R3, R3 ;  /* 0x0000000300037308 */ /* 0x000fe20000000800 */
[----:B-1----:R-:W-:-:S05]  /*baa0*/  FSEL R0, R214, RZ, P0 ;  /* 0x000000ffd6007208 */ /* 0x002fca0000000000 */
[----:B------:R-:W-:Y:S01]  /*bab0*/  FADD.FTZ R20, R103, -R0 ;  /* 0x8000000067147221 */ /* 0x000fe20000010000 */
[--C-:B--2---:R-:W-:Y:S01]  /*bac0*/  FFMA.FTZ R2, R28, UR4, -R15.reuse ;  /* 0x000000041c027c23 */ /* 0x104fe2000801080f */
[----:B---3--:R-:W-:Y:S02]  /*bad0*/  F2FP.BF16.F32.PACK_AB R0, R37, R100 ;  /* 0x000000642500723e */ /* 0x008fe400000010ff */
[----:B------:R-:W-:Y:S01]  /*bae0*/  FMUL.FTZ R20, R20, UR4 ;  /* 0x0000000414147c20 */ /* 0x000fe20008410000 */
[----:B------:R1:W-:Y:S01]  /*baf0*/  MUFU.EX2 R34, R2 ;  /* 0x0000000200227308 */ /* 0x0003e20000000800 */
[----:B------:R-:W-:Y:S01]  /*bb00*/  LOP3.LUT R4, R0, R4, RZ, 0xc0, !PT ;  /* 0x0000000400047212 */ /* 0x000fe200078ec0ff */
[----:B------:R-:W-:Y:S01]  /*bb10*/  FFMA.FTZ R0, R29, UR4, -R15 ;  /* 0x000000041d007c23 */ /* 0x000fe2000801080f */
[----:B------:R-:W-:Y:S01]  /*bb20*/  MOV R28, R250 ;  /* 0x000000fa001c7202 */ /* 0x000fe20000000f00 */
[----:B------:R-:W-:Y:S01]  /*bb30*/  IMAD.MOV.U32 R29, RZ, RZ, R251 ;  /* 0x000000ffff1d7224 */ /* 0x000fe200078e00fb */
[----:B------:R-:W-:Y:S01]  /*bb40*/  MOV R103, R44 ;  /* 0x0000002c00677202 */ /* 0x000fe20000000f00 */
[----:B------:R4:W-:Y:S01]  /*bb50*/  MUFU.EX2 R61, R0 ;  /* 0x00000000003d7308 */ /* 0x0009e20000000800 */
[----:B------:R-:W-:-:S02]  /*bb60*/  IMAD.MOV.U32 R251, RZ, RZ, R56 ;  /* 0x000000fffffb7224 */ /* 0x000fc400078e0038 */
[----:B------:R-:W-:Y:S02]  /*bb70*/  IMAD.MOV.U32 R250, RZ, RZ, R45 ;  /* 0x000000fffffa7224 */ /* 0x000fe400078e002d */
[----:B-1----:R-:W-:-:S04]  /*bb80*/  FFMA.FTZ R2, R50, UR4, -R32 ;  /* 0x0000000432027c23 */ /* 0x002fc80008010820 */
[----:B------:R1:W2:Y:S01]  /*bb90*/  MUFU.EX2 R57, R2 ;  /* 0x0000000200397308 */ /* 0x0002a20000000800 */
[----:B----4-:R-:W-:-:S04]  /*bba0*/  F2FP.BF16.F32.PACK_AB R0, R36, R101 ;  /* 0x000000652400723e */ /* 0x010fc800000010ff */
[----:B------:R-:W-:Y:S01]  /*bbb0*/  LOP3.LUT R5, R0, R5, RZ, 0xc0, !PT ;  /* 0x0000000500057212 */ /* 0x000fe200078ec0ff */
[----:B------:R-:W-:-:S04]  /*bbc0*/  FFMA.FTZ R0, R39, UR4, -R32 ;  /* 0x0000000427007c23 */ /* 0x000fc80008010820 */
[----:B------:R3:W-:Y:S01]  /*bbd0*/  MUFU.EX2 R35, R0 ;  /* 0x0000000000237308 */ /* 0x0007e20000000800 */
[----:B-1----:R-:W-:Y:S01]  /*bbe0*/  FFMA.FTZ R2, R62, UR4, -R14 ;  /* 0x000000043e027c23 */ /* 0x002fe2000801080e */
[----:B--2---:R-:W-:-:S05]  /*bbf0*/  IMAD.MOV.U32 R62, RZ, RZ, R57 ;  /* 0x000000ffff3e7224 */ /* 0x004fca00078e0039 */
[----:B------:R-:W1:Y:S01]  /*bc00*/  MUFU.EX2 R2, R2 ;  /* 0x0000000200027308 */ /* 0x000e620000000800 */
[----:B---3--:R-:W-:-:S04]  /*bc10*/  F2FP.BF16.F32.PACK_AB R0, R34, R61 ;  /* 0x0000003d2200723e */ /* 0x008fc800000010ff */
[----:B------:R-:W-:Y:S01]  /*bc20*/  LOP3.LUT R6, R0, R6, RZ, 0xc0, !PT ;  /* 0x0000000600067212 */ /* 0x000fe200078ec0ff */
[--C-:B------:R-:W-:Y:S01]  /*bc30*/  FFMA.FTZ R0, R63, UR4, -R13.reuse ;  /* 0x000000043f007c23 */ /* 0x100fe2000801080d */
[----:B-1----:R-:W-:Y:S01]  /*bc40*/  MOV R63, R2 ;  /* 0x00000002003f7202 */ /* 0x002fe20000000f00 */
[----:B------:R-:W-:Y:S02]  /*bc50*/  FFMA.FTZ R2, R54, UR4, -R13 ;  /* 0x0000000436027c23 */ /* 0x000fe4000801080d */
[----:B------:R1:W-:Y:S04]  /*bc60*/  MUFU.EX2 R60, R0 ;  /* 0x00000000003c7308 */ /* 0x0003e80000000800 */
[----:B------:R2:W3:Y:S01]  /*bc70*/  MUFU.EX2 R8, R2 ;  /* 0x0000000200087308 */ /* 0x0004e20000000800 */
[----:B-1----:R-:W-:Y:S01]  /*bc80*/  F2FP.BF16.F32.PACK_AB R0, R35, R62 ;  /* 0x0000003e2300723e */ /* 0x002fe200000010ff */
[----:B--2---:R-:W-:-:S03]  /*bc90*/  FFMA.FTZ R2, R66, UR4, -R14 ;  /* 0x0000000442027c23 */ /* 0x004fc6000801080e */
[----:B------:R-:W-:Y:S01]  /*bca0*/  LOP3.LUT R7, R0, R7, RZ, 0xc0, !PT ;  /* 0x0000000700077212 */ /* 0x000fe200078ec0ff */
[----:B------:R-:W-:Y:S01]  /*bcb0*/  FFMA.FTZ R0, R106, UR4, -R14 ;  /* 0x000000046a007c23 */ /* 0x000fe2000801080e */
[----:B------:R-:W-:Y:S01]  /*bcc0*/  IMAD.MOV.U32 R106, RZ, RZ, R3 ;  /* 0x000000ffff6a7224 */ /* 0x000fe200078e0003 */
[----:B------:R1:W-:Y:S01]  /*bcd0*/  MUFU.EX2 R66, R2 ;  /* 0x0000000200427308 */ /* 0x0003e20000000800 */
[--C-:B------:R-:W-:Y:S01]  /*bce0*/  FFMA.FTZ R3, R107, UR4, -R13.reuse ;  /* 0x000000046b037c23 */ /* 0x100fe2000801080d */
[----:B---3--:R-:W-:Y:S01]  /*bcf0*/  IMAD.MOV.U32 R107, RZ, RZ, R8 ;  /* 0x000000ffff6b7224 */ /* 0x008fe200078e0008 */
[----:B------:R-:W-:Y:S01]  /*bd00*/  HSET2.LE.AND R8, R16, R12, PT ;  /* 0x0000000c10087233 */ /* 0x000fe20003803000 */
[----:B------:R2:W3:Y:S04]  /*bd10*/  MUFU.EX2 R54, R0 ;  /* 0x0000000000367308 */ /* 0x0004e80000000800 */
[----:B------:R4:W-:Y:S01]  /*bd20*/  MUFU.EX2 R39, R3 ;  /* 0x0000000300277308 */ /* 0x0009e20000000800 */
[----:B-1----:R-:W-:-:S04]  /*bd30*/  FFMA.FTZ R2, R67, UR4, -R13 ;  /* 0x0000000443027c23 */ /* 0x002fc8000801080d */
[----:B------:R1:W5:Y:S01]  /*bd40*/  MUFU.EX2 R67, R2 ;  /* 0x0000000200437308 */ /* 0x0003620000000800 */
[----:B--2---:R-:W-:Y:S01]  /*bd50*/  F2FP.BF16.F32.PACK_AB R0, R106, R63 ;  /* 0x0000003f6a00723e */ /* 0x004fe200000010ff */
[----:B----4-:R-:W-:-:S03]  /*bd60*/  IMAD.MOV.U32 R3, RZ, RZ, R37 ;  /* 0x000000ffff037224 */ /* 0x010fc600078e0025 */
[----:B------:R-:W-:Y:S01]  /*bd70*/  LOP3.LUT R10, R0, R10, RZ, 0xc0, !PT ;  /* 0x0000000a000a7212 */ /* 0x000fe200078ec0ff */
[----:B------:R-:W2:Y:S01]  /*bd80*/  MUFU.EX2 R37, R20 ;  /* 0x0000001400257308 */ /* 0x000ea20000000800 */
[----:B------:R-:W-:-:S04]  /*bd90*/  F2FP.BF16.F32.PACK_AB R0, R107, R60 ;  /* 0x0000003c6b00723e */ /* 0x000fc800000010ff */
[----:B------:R-:W-:Y:S02]  /*bda0*/  LOP3.LUT R11, R0, R11, RZ, 0xc0, !PT ;  /* 0x0000000b000b7212 */ /* 0x000fe400078ec0ff */
[----:B---3--:R-:W-:Y:S02]  /*bdb0*/  F2FP.BF16.F32.PACK_AB R0, R66, R54 ;  /* 0x000000364200723e */ /* 0x008fe400000010ff */
[----:B-1----:R-:W-:Y:S01]  /*bdc0*/  LOP3.LUT R2, R242, R220, RZ, 0x3c, !PT ;  /* 0x000000dcf2027212 */ /* 0x002fe200078e3cff */
[----:B------:R-:W-:Y:S01]  /*bdd0*/  IMAD.MOV.U32 R220, RZ, RZ, R36 ;  /* 0x000000ffffdc7224 */ /* 0x000fe200078e0024 */
[----:B------:R-:W-:Y:S01]  /*bde0*/  LOP3.LUT R8, R0, R8, RZ, 0xc0, !PT ;  /* 0x0000000800087212 */ /* 0x000fe200078ec0ff */
[----:B------:R1:W3:Y:S01]  /*bdf0*/  MUFU.EX2 R36, R23 ;  /* 0x0000001700247308 */ /* 0x0002e20000000800 */
[----:B------:R-:W-:Y:S01]  /*be00*/  LOP3.LUT R252, R2, 0x120, R252, 0xf8, !PT ;  /* 0x0000012002fc7812 */ /* 0x000fe200078ef8fc */
[----:B------:R-:W-:Y:S01]  /*be10*/  IMAD.MOV.U32 R2, RZ, RZ, R35 ;  /* 0x000000ffff027224 */ /* 0x000fe200078e0023 */
[----:B-----5:R-:W-:Y:S01]  /*be20*/  F2FP.BF16.F32.PACK_AB R0, R67, R39 ;  /* 0x000000274300723e */ /* 0x020fe200000010ff */
[----:B------:R-:W4:Y:S01]  /*be30*/  MUFU.EX2 R35, R22 ;  /* 0x0000001600237308 */ /* 0x000f220000000800 */
[----:B------:R-:W-:Y:S01]  /*be40*/  LEA R102, R252, UR5, 0x1 ;  /* 0x00000005fc667c11 */ /* 0x000fe2000f8e08ff */
[----:B--2---:R-:W-:Y:S01]  /*be50*/  FMUL.FTZ R110, R110, R37 ;  /* 0x000000256e6e7220 */ /* 0x004fe20000410000 */
[----:B------:R-:W-:Y:S01]  /*be60*/  LOP3.LUT R9, R0, R9, RZ, 0xc0, !PT ;  /* 0x0000000900097212 */ /* 0x000fe200078ec0ff */
[-C--:B------:R-:W-:Y:S01]  /*be70*/  FMUL.FTZ R111, R111, R37.reuse ;  /* 0x000000256f6f7220 */ /* 0x080fe20000410000 */
[----:B------:R-:W-:Y:S01]  /*be80*/  FMUL.FTZ R122, R122, R37 ;  /* 0x000000257a7a7220 */ /* 0x000fe20000410000 */
[----:B------:R-:W2:Y:S01]  /*be90*/  LDSM.16.MT88.4 R16, [R102+0x9000] ;  /* 0x009000006610783b */ /* 0x000ea20000004200 */
[----:B------:R-:W-:-:S02]  /*bea0*/  VIADD R0, R102, 0x9000 ;  /* 0x0000900066007836 */ /* 0x000fc40000000000 */
[----:B------:R-:W-:Y:S01]  /*beb0*/  FMUL.FTZ R123, R123, R37 ;  /* 0x000000257b7b7220 */ /* 0x000fe20000410000 */
[----:B------:R-:W-:Y:S01]  /*bec0*/  VIADD R33, R102, 0x9020 ;  /* 0x0000902066217836 */ /* 0x000fe20000000000 */
[----:B-1----:R-:W-:Y:S01]  /*bed0*/  MOV R23, R34 ;  /* 0x0000002200177202 */ /* 0x002fe20000000f00 */
[-C--:B---3--:R-:W-:Y:S01]  /*bee0*/  FMUL.FTZ R112, R112, R36.reuse ;  /* 0x0000002470707220 */ /* 0x088fe20000410000 */
[----:B------:R-:W1:Y:S01]  /*bef0*/  MUFU.EX2 R34, R21 ;  /* 0x0000001500227308 */ /* 0x000e620000000800 */
[-C--:B------:R-:W-:Y:S01]  /*bf00*/  FMUL.FTZ R113, R113, R36.reuse ;  /* 0x0000002471717220 */ /* 0x080fe20000410000 */
[-C--:B----4-:R-:W-:Y:S01]  /*bf10*/  FMUL.FTZ R114, R114, R35.reuse ;  /* 0x0000002372727220 */ /* 0x090fe20000410000 */
[-C--:B------:R-:W-:Y:S01]  /*bf20*/  FMUL.FTZ R115, R115, R35.reuse ;  /* 0x0000002373737220 */ /* 0x080fe20000410000 */
[-C--:B------:R-:W-:Y:S01]  /*bf30*/  FMUL.FTZ R116, R116, R36.reuse ;  /* 0x0000002474747220 */ /* 0x080fe20000410000 */
[----:B------:R-:W-:Y:S01]  /*bf40*/  FMUL.FTZ R117, R117, R36 ;  /* 0x0000002475757220 */ /* 0x000fe20000410000 */
[-C--:B------:R-:W-:Y:S01]  /*bf50*/  FMUL.FTZ R118, R118, R35.reuse ;  /* 0x0000002376767220 */ /* 0x080fe20000410000 */
[----:B------:R-:W-:Y:S01]  /*bf60*/  FMUL.FTZ R119, R119, R35 ;  /* 0x0000002377777220 */ /* 0x000fe20000410000 */
[----:B------:R-:W-:-:S02]  /*bf70*/  @P4 VIADD R33, R0, 0xffffffe0 ;  /* 0xffffffe000214836 */ /* 0x000fc40000000000 */
[-C--:B------:R-:W-:Y:S01]  /*bf80*/  FMUL.FTZ R128, R128, R36.reuse ;  /* 0x0000002480807220 */ /* 0x080fe20000410000 */
[----:B------:R-:W-:Y:S01]  /*bf90*/  FMUL.FTZ R129, R129, R36 ;  /* 0x0000002481817220 */ /* 0x000fe20000410000 */
[-C--:B------:R-:W-:Y:S01]  /*bfa0*/  FMUL.FTZ R130, R130, R35.reuse ;  /* 0x0000002382827220 */ /* 0x080fe20000410000 */
[----:B------:R-:W-:Y:S01]  /*bfb0*/  FMUL.FTZ R131, R131, R35 ;  /* 0x0000002383837220 */ /* 0x000fe20000410000 */
[-C--:B------:R-:W-:Y:S01]  /*bfc0*/  FMUL.FTZ R126, R126, R37.reuse ;  /* 0x000000257e7e7220 */ /* 0x080fe20000410000 */
[-C--:B-1----:R-:W-:Y:S01]  /*bfd0*/  FMUL.FTZ R108, R108, R34.reuse ;  /* 0x000000226c6c7220 */ /* 0x082fe20000410000 */
        /* <DEDUP_REMOVED lines=19> */
[-C--:B--2---:R-:W-:Y:S01]  /*c110*/  HMMA.16816.F32.BF16 R112, R8, R16.reuse, R112 ;  /* 0x000000100870723c */ /* 0x084fe20000041870 */
        /* <DEDUP_REMOVED lines=15> */
[-C--:B------:R-:W-:Y:S01]  /*c210*/  HMMA.16816.F32.BF16 R120, R4, R18.reuse, R120 ;  /* 0x000000120478723c */ /* 0x080fe20000041878 */
[----:B------:R-:W-:Y:S01]  /*c220*/  FMUL.FTZ R163, R163, R35 ;  /* 0x00000023a3a37220 */ /* 0x000fe20000410000 */
[-C--:B------:R-:W-:Y:S01]  /*c230*/  FMUL.FTZ R156, R156, R34.reuse ;  /* 0x000000229c9c7220 */ /* 0x080fe20000410000 */
[-C--:B------:R-:W-:Y:S01]  /*c240*/  FMUL.FTZ R157, R157, R34.reuse ;  /* 0x000000229d9d7220 */ /* 0x080fe20000410000 */
[-C--:B------:R-:W-:Y:S01]  /*c250*/  FMUL.FTZ R158, R158, R37.reuse ;  /* 0x000000259e9e7220 */ /* 0x080fe20000410000 */
[----:B------:R-:W-:Y:S01]  /*c260*/  FMUL.FTZ R159, R159, R37 ;  /* 0x000000259f9f7220 */ /* 0x000fe20000410000 */
[-C--:B------:R-:W-:Y:S01]  /*c270*/  FMUL.FTZ R168, R168, R34.reuse ;  /* 0x00000022a8a87220 */ /* 0x080fe20000410000 */
[----:B------:R-:W-:Y:S01]  /*c280*/  FMUL.FTZ R169, R169, R34 ;  /* 0x00000022a9a97220 */ /* 0x000fe20000410000 */
[C---:B------:R-:W-:Y:S01]  /*c290*/  HMMA.16816.F32.BF16 R48, R8.reuse, R18, R116 ;  /* 0x000000120830723c */ /* 0x040fe20000041874 */
[----:B------:R-:W1:Y:S01]  /*c2a0*/  LDSM.16.MT88.4 R16, [R33] ;  /* 0x000000002110783b */ /* 0x000e620000004200 */
[----:B------:R-:W-:Y:S01]  /*c2b0*/  IMAD.MOV.U32 R119, RZ, RZ, R3 ;  /* 0x000000ffff777224 */ /* 0x000fe200078e0003 */
[----:B------:R-:W-:Y:S01]  /*c2c0*/  MOV R3, R63 ;  /* 0x0000003f00037202 */ /* 0x000fe20000000f00 */
        /* <DEDUP_REMOVED lines=19> */
[----:B------:R-:W-:Y:S01]  /*c400*/  FMUL.FTZ R81, R81, R36 ;  /* 0x0000002451517220 */ /* 0x000fe20000410000 */
[-C--:B------:R-:W-:Y:S01]  /*c410*/  FMUL.FTZ R82, R82, R35.reuse ;  /* 0x0000002352527220 */ /* 0x080fe20000410000 */
[----:B------:R-:W-:Y:S01]  /*c420*/  FMUL.FTZ R83, R83, R35 ;  /* 0x0000002353537220 */ /* 0x000fe20000410000 */
[----:B------:R-:W-:Y:S01]  /*c430*/  IMAD.MOV.U32 R118, RZ, RZ, R220 ;  /* 0x000000ffff767224 */ /* 0x000fe200078e00dc */
[----:B------:R-:W-:Y:S01]  /*c440*/  IADD3 R220, PT, PT, R226, 0x1715609d, RZ ;  /* 0x1715609de2dc7810 */ /* 0x000fe20007ffe0ff */
[-C--:B------:R-:W-:Y:S01]  /*c450*/  FMUL.FTZ R88, R88, R34.reuse ;  /* 0x0000002258587220 */ /* 0x080fe20000410000 */
[-C--:B------:R-:W-:Y:S01]  /*c460*/  FMUL.FTZ R89, R89, R34.reuse ;  /* 0x0000002259597220 */ /* 0x080fe20000410000 */
[-C--:B------:R-:W-:Y:S01]  /*c470*/  FMUL.FTZ R92, R92, R34.reuse ;  /* 0x000000225c5c7220 */ /* 0x080fe20000410000 */
[----:B------:R-:W-:Y:S01]  /*c480*/  FMUL.FTZ R93, R93, R34 ;  /* 0x000000225d5d7220 */ /* 0x000fe20000410000 */
[-C--:B------:R-:W-:Y:S01]  /*c490*/  FMUL.FTZ R90, R90, R37.reuse ;  /* 0x000000255a5a7220 */ /* 0x080fe20000410000 */
[-C--:B------:R-:W-:Y:S01]  /*c4a0*/  FMUL.FTZ R91, R91, R37.reuse ;  /* 0x000000255b5b7220 */ /* 0x080fe20000410000 */
[-C--:B------:R-:W-:Y:S01]  /*c4b0*/  FMUL.FTZ R94, R94, R37.reuse ;  /* 0x000000255e5e7220 */ /* 0x080fe20000410000 */
[----:B------:R-:W-:Y:S01]  /*c4c0*/  FMUL.FTZ R95, R95, R37 ;  /* 0x000000255f5f7220 */ /* 0x000fe20000410000 */
[----:B------:R-:W-:Y:S01]  /*c4d0*/  LOP3.LUT R0, R220, R40, R247, 0x96, !PT ;  /* 0x00000028dc007212 */ /* 0x000fe200078e96f7 */
[-C--:B------:R-:W-:Y:S01]  /*c4e0*/  FMUL.FTZ R84, R84, R36.reuse ;  /* 0x0000002454547220 */ /* 0x080fe20000410000 */
[-C--:B------:R-:W-:Y:S01]  /*c4f0*/  FMUL.FTZ R85, R85, R36.reuse ;  /* 0x0000002455557220 */ /* 0x080fe20000410000 */
[-C--:B------:R-:W-:Y:S01]  /*c500*/  FMUL.FTZ R86, R86, R35.reuse ;  /* 0x0000002356567220 */ /* 0x080fe20000410000 */
[-C--:B------:R-:W-:Y:S01]  /*c510*/  FMUL.FTZ R87, R87, R35.reuse ;  /* 0x0000002357577220 */ /* 0x080fe20000410000 */
[----:B-1----:R-:W-:Y:S01]  /*c520*/  HMMA.16816.F32.BF16 R44, R8, R16, R128 ;  /* 0x00000010082c723c */ /* 0x002fe20000041880 */
[-C--:B------:R-:W-:Y:S01]  /*c530*/  FMUL.FTZ R96, R96, R36.reuse ;  /* 0x0000002460607220 */ /* 0x080fe20000410000 */
[----:B------:R-:W-:Y:S01]  /*c540*/  FMUL.FTZ R97, R97, R36 ;  /* 0x0000002461617220 */ /* 0x000fe20000410000 */
[-C--:B------:R-:W-:Y:S01]  /*c550*/  FMUL.FTZ R98, R98, R35.reuse ;  /* 0x0000002362627220 */ /* 0x080fe20000410000 */
[----:B------:R-:W-:Y:S01]  /*c560*/  FMUL.FTZ R99, R99, R35 ;  /* 0x0000002363637220 */ /* 0x000fe20000410000 */
[----:B------:R-:W-:Y:S01]  /*c570*/  IMAD.MOV.U32 R128, RZ, RZ, R2 ;  /* 0x000000ffff807224 */ /* 0x000fe200078e0002 */
[----:B------:R-:W-:-:S02]  /*c580*/  LOP3.LUT R2, R220, R244, R43, 0x96, !PT ;  /* 0x000000f4dc027212 */ /* 0x000fc400078e962b */
[C---:B------:R-:W-:Y:S08]  /*c590*/  HMMA.16816.F32.BF16 R124, R4.reuse, R16, R124 ;  /* 0x00000010047c723c */ /* 0x040ff0000004187c */
[-C--:B------:R-:W-:Y:S08]  /*c5a0*/  HMMA.16816.F32.BF16 R136, R4, R18.reuse, R136 ;  /* 0x000000120488723c */ /* 0x080ff00000041888 */
[----:B------:R-:W-:Y:S01]  /*c5b0*/  HMMA.16816.F32.BF16 R56, R8, R18, R132 ;  /* 0x000000120838723c */ /* 0x000fe20000041884 */
[----:B------:R-:W1:Y:S01]  /*c5c0*/  LDSM.16.MT88.4 R16, [R102+0xa000] ;  /* 0x00a000006610783b */ /* 0x000e620000004200 */
[----:B------:R-:W-:Y:S01]  /*c5d0*/  IMAD.MOV.U32 R134, RZ, RZ, R62 ;  /* 0x000000ffff867224 */ /* 0x000fe200078e003e */
[----:B------:R-:W-:Y:S01]  /*c5e0*/  MOV R135, R23 ;  /* 0x0000001700877202 */ /* 0x000fe20000000f00 */
[----:B------:R-:W-:Y:S01]  /*c5f0*/  IMAD.MOV.U32 R133, RZ, RZ, R61 ;  /* 0x000000ffff857224 */ /* 0x000fe200078e003d */
[----:B------:R-:W-:Y:S01]  /*c600*/  LDSM.16.MT88.4 R20, [R102+0x9400] ;  /* 0x009400006614783b */ /* 0x000fe20000004200 */
[----:B------:R-:W-:-:S02]  /*c610*/  IMAD.MOV.U32 R132, RZ, RZ, R60 ;  /* 0x000000ffff847224 */ /* 0x000fc400078e003c */
[-C--:B-1----:R-:W-:Y:S08]  /*c620*/  HMMA.16816.F32.BF16 R144, R8, R16.reuse, R144 ;  /* 0x000000100890723c */ /* 0x082ff00000041890 */
[C---:B------:R-:W-:Y:S08]  /*c630*/  HMMA.16816.F32.BF16 R140, R4.reuse, R16, R140 ;  /* 0x00000010048c723c */ /* 0x040ff0000004188c */
[-C--:B------:R-:W-:Y:S08]  /*c640*/  HMMA.16816.F32.BF16 R152, R4, R18.reuse, R152 ;  /* 0x000000120498723c */ /* 0x080ff00000041898 */
[----:B------:R-:W-:Y:S01]  /*c650*/  HMMA.16816.F32.BF16 R60, R8, R18, R148 ;  /* 0x00000012083c723c */ /* 0x000fe20000041894 */
[----:B------:R-:W1:Y:S01]  /*c660*/  LDSM.16.MT88.4 R16, [R33+0x1000] ;  /* 0x001000002110783b */ /* 0x000e620000004200 */
[----:B------:R-:W-:Y:S01]  /*c670*/  IMAD.MOV.U32 R150, RZ, RZ, R103 ;  /* 0x000000ffff967224 */ /* 0x000fe200078e0067 */
[----:B------:R-:W-:Y:S01]  /*c680*/  MOV R151, R3 ;  /* 0x0000000300977202 */ /* 0x000fe20000000f00 */
[----:B------:R-:W-:-:S02]  /*c690*/  VIADD R103, R227, 0x646e171e ;  /* 0x646e171ee3677836 */ /* 0x000fc40000000000 */
[----:B------:R-:W-:Y:S02]  /*c6a0*/  IMAD.MOV.U32 R148, RZ, RZ, R26 ;  /* 0x000000ffff947224 */ /* 0x000fe400078e001a */
[----:B------:R-:W-:Y:S01]  /*c6b0*/  IMAD.MOV.U32 R149, RZ, RZ, R27 ;  /* 0x000000ffff957224 */ /* 0x000fe200078e001b */
        /* <DEDUP_REMOVED lines=8> */
[----:B------:R-:W-:Y:S01]  /*c740*/  HMMA.16816.F32.BF16 R80, R8, R18, R80 ;  /* 0x000000120850723c */ /* 0x000fe20000041850 */
[----:B------:R-:W1:Y:S07]  /*c750*/  LDSM.16.MT88.4 R16, [R33+0x2000] ;  /* 0x002000002110783b */ /* 0x000e6e0000004200 */
[C---:B-1----:R-:W-:Y:S08]  /*c760*/  HMMA.16816.F32.BF16 R88, R4.reuse, R16, R88 ;  /* 0x000000100458723c */ /* 0x042ff00000041858 */
[----:B------:R-:W-:Y:S01]  /*c770*/  HMMA.16816.F32.BF16 R92, R4, R18, R92 ;  /* 0x00000012045c723c */ /* 0x000fe2000004185c */
[----:B------:R-:W-:-:S04]  /*c780*/  IMAD.WIDE.U32 R4, R0, -0x2daee0ad, RZ ;  /* 0xd2511f5300047825 */ /* 0x000fc800078e00ff */
[----:B------:R-:W-:Y:S01]  /*c790*/  IMAD.MOV.U32 R3, RZ, RZ, R4 ;  /* 0x000000ffff037224 */ /* 0x000fe200078e0004 */
[----:B------:R-:W-:Y:S02]  /*c7a0*/  LOP3.LUT R0, R103, R30, R5, 0x96, !PT ;  /* 0x0000001e67007212 */ /* 0x000fe400078e9605 */
[----:B------:R-:W-:Y:S01]  /*c7b0*/  HMMA.16816.F32.BF16 R84, R8, R16, R84 ;  /* 0x000000100854723c */ /* 0x000fe20000041854 */
[----:B------:R-:W-:Y:S02]  /*c7c0*/  PRMT R6, R4, 0x7772, RZ ;  /* 0x0000777204067816 */ /* 0x000fe400000000ff */
[----:B------:R-:W-:-:S05]  /*c7d0*/  LOP3.LUT R3, R3, 0xff, RZ, 0xc0, !PT ;  /* 0x000000ff03037812 */ /* 0x000fca00078ec0ff */
[----:B------:R-:W-:Y:S01]  /*c7e0*/  HMMA.16816.F32.BF16 R96, R8, R18, R96 ;  /* 0x000000120860723c */ /* 0x000fe20000041860 */
[C---:B------:R-:W-:Y:S02]  /*c7f0*/  PRMT R9, R4.reuse, 0x7771, RZ ;  /* 0x0000777104097816 */ /* 0x040fe400000000ff */
[----:B------:R-:W-:Y:S01]  /*c800*/  PRMT R8, R4, 0x7773, RZ ;  /* 0x0000777304087816 */ /* 0x000fe200000000ff */
[----:B------:R-:W-:-:S03]  /*c810*/  IMAD.WIDE.U32 R4, R2, -0x2daee0ad, RZ ;  /* 0xd2511f5302047825 */ /* 0x000fc600078e00ff */
[----:B------:R-:W-:Y:S01]  /*c820*/  PRMT R11, R6, 0x5410, R8 ;  /* 0x00005410060b7816 */ /* 0x000fe20000000008 */
[----:B------:R-:W-:Y:S01]  /*c830*/  IMAD.MOV.U32 R7, RZ, RZ, R4 ;  /* 0x000000ffff077224 */ /* 0x000fe200078e0004 */
[----:B------:R-:W-:Y:S02]  /*c840*/  LOP3.LUT R2, R103, R238, R5, 0x96, !PT ;  /* 0x000000ee67027212 */ /* 0x000fe400078e9605 */
[C---:B------:R-:W-:Y:S02]  /*c850*/  PRMT R10, R4.reuse, 0x7771, RZ ;  /* 0x00007771040a7816 */ /* 0x040fe400000000ff */
[C---:B------:R-:W-:Y:S02]  /*c860*/  PRMT R5, R4.reuse, 0x7773, RZ ;  /* 0x0000777304057816 */ /* 0x040fe400000000ff */
[----:B------:R-:W-:Y:S02]  /*c870*/  PRMT R4, R4, 0x7772, RZ ;  /* 0x0000777204047816 */ /* 0x000fe400000000ff */
[----:B------:R-:W-:-:S02]  /*c880*/  PRMT R8, R3, 0x5410, R9 ;  /* 0x0000541003087816 */ /* 0x000fc40000000009 */
[--C-:B------:R-:W-:Y:S02]  /*c890*/  PRMT R19, R4, 0x5410, R5.reuse ;  /* 0x0000541004137816 */ /* 0x100fe40000000005 */
[C---:B------:R-:W-:Y:S02]  /*c8a0*/  PRMT R5, R2.reuse, 0x7632, R5 ;  /* 0x0000763202057816 */ /* 0x040fe40000000005 */
[C---:B------:R-:W-:Y:S02]  /*c8b0*/  LOP3.LUT R3, R2.reuse, 0xffff, RZ, 0xc0, !PT ;  /* 0x0000ffff02037812 */ /* 0x040fe400078ec0ff */
[----:B------:R-:W-:Y:S02]  /*c8c0*/  LOP3.LUT R6, R2, 0xff, RZ, 0xc0, !PT ;  /* 0x000000ff02067812 */ /* 0x000fe400078ec0ff */
[----:B------:R-:W-:Y:S02]  /*c8d0*/  SHF.R.U32.HI R4, RZ, 0x18, R2 ;  /* 0x00000018ff047819 */ /* 0x000fe40000011602 */
[----:B------:R-:W-:-:S02]  /*c8e0*/  LOP3.LUT R2, R5, 0xff, RZ, 0xc0, !PT ;  /* 0x000000ff05027812 */ /* 0x000fc400078ec0ff */
[----:B------:R-:W-:Y:S02]  /*c8f0*/  SHF.R.U32.HI R3, RZ, 0x8, R3 ;  /* 0x00000008ff037819 */ /* 0x000fe40000011603 */
[----:B------:R-:W-:Y:S01]  /*c900*/  PRMT R18, R2, 0x5410, R4 ;  /* 0x0000541002127816 */ /* 0x000fe20000000004 */
[----:B------:R-:W-:Y:S01]  /*c910*/  FFMA.FTZ R4, R172, UR4, -R15 ;  /* 0x00000004ac047c23 */ /* 0x000fe2000801080f */
[----:B------:R-:W-:Y:S02]  /*c920*/  LOP3.LUT R2, R0, 0xffff, RZ, 0xc0, !PT ;  /* 0x0000ffff00027812 */ /* 0x000fe400078ec0ff */
[----:B------:R-:W-:Y:S01]  /*c930*/  PRMT R9, R6, 0x5410, R3 ;  /* 0x0000541006097816 */ /* 0x000fe20000000003 */
[----:B------:R1:W-:Y:S01]  /*c940*/  MUFU.EX2 R117, R4 ;  /* 0x0000000400757308 */ /* 0x0003e20000000800 */
[----:B------:R-:W-:Y:S02]  /*c950*/  SHF.R.U32.HI R2, RZ, 0x8, R2 ;  /* 0x00000008ff027819 */ /* 0x000fe40000011602 */
[----:B------:R-:W-:-:S02]  /*c960*/  LOP3.LUT R3, R0, 0xff, RZ, 0xc0, !PT ;  /* 0x000000ff00037812 */ /* 0x000fc400078ec0ff */
[----:B------:R-:W-:Y:S02]  /*c970*/  LOP3.LUT R7, R7, 0xff, RZ, 0xc0, !PT ;  /* 0x000000ff07077812 */ /* 0x000fe400078ec0ff */
[--C-:B------:R-:W-:Y:S01]  /*c980*/  PRMT R17, R3, 0x5410, R2.reuse ;  /* 0x0000541003117816 */ /* 0x100fe20000000002 */
[----:B------:R-:W-:Y:S01]  /*c990*/  FFMA.FTZ R3, R64, UR4, -R15 ;  /* 0x0000000440037c23 */ /* 0x000fe2000801080f */
[----:B------:R-:W-:Y:S01]  /*c9a0*/  PRMT R2, R0, 0x7632, R2 ;  /* 0x0000763200027816 */ /* 0x000fe20000000002 */
[----:B------:R-:W-:Y:S01]  /*c9b0*/  IMAD.MOV.U32 R64, RZ, RZ, R250 ;  /* 0x000000ffff407224 */ /* 0x000fe200078e00fa */
[----:B------:R-:W-:Y:S01]  /*c9c0*/  PRMT R10, R7, 0x5410, R10 ;  /* 0x00005410070a7816 */ /* 0x000fe2000000000a */
[----:B------:R2:W3:Y:S01]  /*c9d0*/  MUFU.EX2 R130, R3 ;  /* 0x0000000300827308 */ /* 0x0004e20000000800 */
[----:B------:R-:W-:Y:S01]  /*c9e0*/  LOP3.LUT R5, R19, 0xff00ff, RZ, 0xc0, !PT ;  /* 0x00ff00ff13057812 */ /* 0x000fe200078ec0ff */
[----:B------:R-:W-:Y:S01]  /*c9f0*/  FFMA.FTZ R35, R64, R35, R39 ;  /* 0x0000002340237223 */ /* 0x000fe20000010027 */
[----:B-1----:R-:W-:-:S02]  /*ca00*/  SHF.R.U32.HI R4, RZ, 0x18, R0 ;  /* 0x00000018ff047819 */ /* 0x002fc40000011600 */
[----:B------:R-:W-:Y:S01]  /*ca10*/  LOP3.LUT R0, R2, 0xff, RZ, 0xc0, !PT ;  /* 0x000000ff02007812 */ /* 0x000fe200078ec0ff */
[----:B------:R-:W-:Y:S01]  /*ca20*/  FFMA.FTZ R2, R65, UR4, -R32 ;  /* 0x0000000441027c23 */ /* 0x000fe20008010820 */
[----:B------:R-:W-:Y:S01]  /*ca30*/  IMAD.MOV.U32 R65, RZ, RZ, R251 ;  /* 0x000000ffff417224 */ /* 0x000fe200078e00fb */
[----:B------:R-:W-:Y:S02]  /*ca40*/  MOV R172, R28 ;  /* 0x0000001c00ac7202 */ /* 0x000fe40000000f00 */
[----:B------:R1:W-:Y:S01]  /*ca50*/  MUFU.EX2 R129, R2 ;  /* 0x0000000200817308 */ /* 0x0003e20000000800 */
[----:B------:R-:W-:Y:S02]  /*ca60*/  PRMT R16, R0, 0x5410, R4 ;  /* 0x0000541000107816 */ /* 0x000fe40000000004 */
[----:B------:R-:W-:Y:S01]  /*ca70*/  HSET2.LE.AND R0, R8, R12, PT ;  /* 0x0000000c08007233 */ /* 0x000fe20003803000 */
[----:B--2---:R-:W-:Y:S01]  /*ca80*/  FFMA.FTZ R3, R173, UR4, -R32 ;  /* 0x00000004ad037c23 */ /* 0x004fe20008010820 */
[----:B------:R-:W-:Y:S01]  /*ca90*/  LOP3.LUT R4, R11, 0xff00ff, RZ, 0xc0, !PT ;  /* 0x00ff00ff0b047812 */ /* 0x000fe200078ec0ff */
[----:B------:R-:W-:-:S02]  /*caa0*/  IMAD.MOV.U32 R173, RZ, RZ, R29 ;  /* 0x000000ffffad7224 */ /* 0x000fc400078e001d */
[----:B------:R2:W4:Y:S01]  /*cab0*/  MUFU.EX2 R116, R3 ;  /* 0x0000000300747308 */ /* 0x0005220000000800 */
[----:B------:R-:W5:Y:S01]  /*cac0*/  LDSM.16.MT88.4 R28, [R102+0xa400] ;  /* 0x00a40000661c783b */ /* 0x000f620000004200 */
[----:B-1----:R-:W-:Y:S01]  /*cad0*/  FFMA.FTZ R2, R176, UR4, -R14 ;  /* 0x00000004b0027c23 */ /* 0x002fe2000801080e */
[----:B------:R-:W-:-:S03]  /*cae0*/  MOV R176, R248 ;  /* 0x000000f800b07202 */ /* 0x000fc60000000f00 */
[----:B------:R3:W-:Y:S01]  /*caf0*/  MUFU.EX2 R251, R2 ;  /* 0x0000000200fb7308 */ /* 0x0007e20000000800 */
[----:B--2---:R-:W-:Y:S01]  /*cb00*/  FFMA.FTZ R3, R175, UR4, -R14 ;  /* 0x00000004af037c23 */ /* 0x004fe2000801080e */
[----:B------:R-:W-:-:S03]  /*cb10*/  SHF.R.U32.HI R175, RZ, 0x5, R213 ;  /* 0x00000005ffaf7819 */ /* 0x000fc600000116d5 */
[----:B------:R1:W2:Y:S01]  /*cb20*/  MUFU.EX2 R131, R3 ;  /* 0x0000000300837308 */ /* 0x0002a20000000800 */
[----:B---3--:R-:W-:-:S04]  /*cb30*/  F2FP.BF16.F32.PACK_AB R2, R130, R117 ;  /* 0x000000758202723e */ /* 0x008fc800000010ff */
[----:B------:R-:W-:Y:S02]  /*cb40*/  LOP3.LUT R6, R2, R0, RZ, 0xc0, !PT ;  /* 0x0000000002067212 */ /* 0x000fe400078ec0ff */
[--C-:B------:R-:W-:Y:S01]  /*cb50*/  HSET2.LE.AND R0, R4, R12.reuse, PT ;  /* 0x0000000c04007233 */ /* 0x100fe20003803000 */
[--C-:B------:R-:W-:Y:S01]  /*cb60*/  FFMA.FTZ R4, R177, UR4, -R13.reuse ;  /* 0x00000004b1047c23 */ /* 0x100fe2000801080d */
[----:B----4-:R-:W-:Y:S01]  /*cb70*/  F2FP.BF16.F32.PACK_AB R2, R129, R116 ;  /* 0x000000748102723e */ /* 0x010fe200000010ff */
[----:B-1----:R-:W-:Y:S01]  /*cb80*/  FFMA.FTZ R3, R178, UR4, -R13 ;  /* 0x00000004b2037c23 */ /* 0x002fe2000801080d */
[----:B------:R-:W-:Y:S01]  /*cb90*/  IMAD.MOV.U32 R177, RZ, RZ, R249 ;  /* 0x000000ffffb17224 */ /* 0x000fe200078e00f9 */
[----:B------:R1:W-:Y:S01]  /*cba0*/  MUFU.EX2 R250, R4 ;  /* 0x0000000400fa7308 */ /* 0x0003e20000000800 */
[----:B------:R-:W-:Y:S01]  /*cbb0*/  LOP3.LUT R7, R2, R0, RZ, 0xc0, !PT ;  /* 0x0000000002077212 */ /* 0x000fe200078ec0ff */
[----:B------:R-:W-:Y:S01]  /*cbc0*/  FFMA.FTZ R2, R181, UR4, -R14 ;  /* 0x00000004b5027c23 */ /* 0x000fe2000801080e */
[----:B------:R-:W-:Y:S01]  /*cbd0*/  HSET2.LE.AND R0, R10, R12, PT ;  /* 0x0000000c0a007233 */ /* 0x000fe20003803000 */
[----:B------:R3:W4:Y:S01]  /*cbe0*/  MUFU.EX2 R249, R3 ;  /* 0x0000000300f97308 */ /* 0x0007220000000800 */
[----:B------:R-:W-:-:S03]  /*cbf0*/  IMAD.MOV.U32 R178, RZ, RZ, R24 ;  /* 0x000000ffffb27224 */ /* 0x000fc600078e0018 */
[----:B------:R2:W-:Y:S03]  /*cc00*/  MUFU.EX2 R247, R2 ;  /* 0x0000000200f77308 */ /* 0x0005e60000000800 */
[----:B------:R-:W5:Y:S01]  /*cc10*/  S2R R178, SR_CTAID.X ;  /* 0x0000000000b27919 */ /* 0x000f620000002500 */
[----:B-1----:R-:W-:Y:S01]  /*cc20*/  FFMA.FTZ R4, R188, UR4, -R13 ;  /* 0x00000004bc047c23 */ /* 0x002fe2000801080d */
[----:B------:R-:W-:Y:S01]  /*cc30*/  SHF.R.U32.HI R188, RZ, 0x5, R213 ;  /* 0x00000005ffbc7819 */ /* 0x000fe200000116d5 */
[----:B---3--:R-:W-:Y:S02]  /*cc40*/  FFMA.FTZ R3, R179, UR4, -R14 ;  /* 0x00000004b3037c23 */ /* 0x008fe4000801080e */
[----:B------:R1:W-:Y:S01]  /*cc50*/  MUFU.EX2 R245, R4 ;  /* 0x0000000400f57308 */ /* 0x0003e20000000800 */
[----:B------:R-:W-:Y:S01]  /*cc60*/  IMAD.MOV.U32 R179, RZ, RZ, R25 ;  /* 0x000000ffffb37224 */ /* 0x000fe200078e0019 */
[----:B--2---:R-:W-:-:S02]  /*cc70*/  F2FP.BF16.F32.PACK_AB R2, R131, R251 ;  /* 0x000000fb8302723e */ /* 0x004fc400000010ff */
[----:B------:R2:W3:Y:S01]  /*cc80*/  MUFU.EX2 R248, R3 ;  /* 0x0000000300f87308 */ /* 0x0004e20000000800 */
[----:B------:R-:W-:Y:S01]  /*cc90*/  LDSM.16.MT88.4 R24, [R33+0x1400] ;  /* 0x001400002118783b */ /* 0x000fe20000004200 */
[----:B------:R-:W-:Y:S01]  /*cca0*/  LOP3.LUT R10, R2, R0, RZ, 0xc0, !PT ;  /* 0x00000000020a7212 */ /* 0x000fe200078ec0ff */
[----:B------:R-:W-:Y:S01]  /*ccb0*/  FFMA.FTZ R2, R180, UR4, -R13 ;  /* 0x00000004b4027c23 */ /* 0x000fe2000801080d */
[----:B------:R-:W-:Y:S01]  /*ccc0*/  HSET2.LE.AND R0, R5, R12, PT ;  /* 0x0000000c05007233 */ /* 0x000fe20003803000 */
[----:B------:R-:W3:Y:S02]  /*ccd0*/  S2R R180, SR_CTAID.X ;  /* 0x0000000000b47919 */ /* 0x000ee40000002500 */
[----:B------:R4:W3:Y:S01]  /*cce0*/  MUFU.EX2 R246, R2 ;  /* 0x0000000200f67308 */ /* 0x0008e20000000800 */
[--C-:B-1----:R-:W-:Y:S01]  /*ccf0*/  FFMA.FTZ R4, R184, UR4, -R15.reuse ;  /* 0x00000004b8047c23 */ /* 0x102fe2000801080f */
[----:B--2---:R-:W-:-:S03]  /*cd00*/  FFMA.FTZ R3, R185, UR4, -R15 ;  /* 0x00000004b9037c23 */ /* 0x004fc6000801080f */
[----:B------:R-:W-:Y:S04]  /*cd10*/  MUFU.EX2 R244, R4 ;  /* 0x0000000400f47308 */ /* 0x000fe80000000800 */
[----:B------:R1:W2:Y:S01]  /*cd20*/  MUFU.EX2 R239, R3 ;  /* 0x0000000300ef7308 */ /* 0x0002a20000000800 */
[----:B-----5:R-:W-:Y:S02]  /*cd30*/  LEA R178, R178, R175, 0x3 ;  /* 0x000000afb2b27211 */ /* 0x020fe400078e18ff */
[----:B----4-:R-:W-:-:S03]  /*cd40*/  F2FP.BF16.F32.PACK_AB R2, R250, R249 ;  /* 0x000000f9fa02723e */ /* 0x010fc600000010ff */
[----:B------:R-:W-:Y:S01]  /*cd50*/  VIADD R178, R178, 0x4 ;  /* 0x00000004b2b27836 */ /* 0x000fe20000000000 */
[----:B------:R-:W-:Y:S01]  /*cd60*/  LOP3.LUT R11, R2, R0, RZ, 0xc0, !PT ;  /* 0x00000000020b7212 */ /* 0x000fe200078ec0ff */
[----:B------:R-:W-:Y:S01]  /*cd70*/  FFMA.FTZ R2, R192, UR4, -R32 ;  /* 0x00000004c0027c23 */ /* 0x000fe20008010820 */
[----:B------:R-:W-:-:S03]  /*cd80*/  HSET2.LE.AND R0, R9, R12, PT ;  /* 0x0000000c09007233 */ /* 0x000fc60003803000 */
[----:B------:R4:W-:Y:S01]  /*cd90*/  MUFU.EX2 R192, R2 ;  /* 0x0000000200c07308 */ /* 0x0009e20000000800 */
[----:B-1----:R-:W-:-:S04]  /*cda0*/  FFMA.FTZ R3, R189, UR4, -R32 ;  /* 0x00000004bd037c23 */ /* 0x002fc80008010820 */
[----:B------:R-:W1:Y:S01]  /*cdb0*/  MUFU.EX2 R238, R3 ;  /* 0x0000000300ee7308 */ /* 0x000e620000000800 */
[----:B---3--:R-:W-:-:S04]  /*cdc0*/  IMAD R180, R180, 0x8, R188 ;  /* 0x00000008b4b47824 */ /* 0x008fc800078e02bc */
[----:B------:R-:W-:Y:S01]  /*cdd0*/  IMAD.WIDE.U32 R180, R180, -0x326172a9, RZ ;  /* 0xcd9e8d57b4b47825 */ /* 0x000fe200078e00ff */
[----:B----4-:R-:W-:-:S04]  /*cde0*/  F2FP.BF16.F32.PACK_AB R2, R248, R247 ;  /* 0x000000f7f802723e */ /* 0x010fc800000010ff */
[----:B------:R-:W-:Y:S02]  /*cdf0*/  LOP3.LUT R8, R2, R0, RZ, 0xc0, !PT ;  /* 0x0000000002087212 */ /* 0x000fe400078ec0ff */
[----:B------:R-:W-:Y:S02]  /*ce00*/  HSET2.LE.AND R0, R18, R12, PT ;  /* 0x0000000c12007233 */ /* 0x000fe40003803000 */
[----:B------:R-:W-:-:S04]  /*ce10*/  F2FP.BF16.F32.PACK_AB R2, R246, R245 ;  /* 0x000000f5f602723e */ /* 0x000fc800000010ff */
[----:B------:R-:W-:Y:S02]  /*ce20*/  LOP3.LUT R9, R2, R0, RZ, 0xc0, !PT ;  /* 0x0000000002097212 */ /* 0x000fe400078ec0ff */
[----:B------:R-:W-:Y:S02]  /*ce30*/  HSET2.LE.AND R0, R17, R12, PT ;  /* 0x0000000c11007233 */ /* 0x000fe40003803000 */
[----:B--2---:R-:W-:-:S03]  /*ce40*/  F2FP.BF16.F32.PACK_AB R2, R244, R239 ;  /* 0x000000eff402723e */ /* 0x004fc600000010ff */
[C---:B------:R-:W-:Y:S01]  /*ce50*/  HMMA.16816.F32.BF16 R40, R8.reuse, R20, R112 ;  /* 0x000000140828723c */ /* 0x040fe20000041870 */
[----:B------:R-:W-:Y:S02]  /*ce60*/  LOP3.LUT R4, R2, R0, RZ, 0xc0, !PT ;  /* 0x0000000002047212 */ /* 0x000fe400078ec0ff */
[----:B------:R-:W-:Y:S02]  /*ce70*/  HSET2.LE.AND R0, R16, R12, PT ;  /* 0x0000000c10007233 */ /* 0x000fe40003803000 */
[----:B------:R-:W2:Y:S01]  /*ce80*/  LDSM.16.MT88.4 R16, [R33+0x400] ;  /* 0x000400002110783b */ /* 0x000ea20000004200 */
[----:B-1----:R-:W-:Y:S02]  /*ce90*/  F2FP.BF16.F32.PACK_AB R2, R238, R192 ;  /* 0x000000c0ee02723e */ /* 0x002fe400000010ff */
[----:B------:R-:W-:Y:S02]  /*cea0*/  HMMA.16816.F32.BF16 R48, R8, R22, R48 ;  /* 0x000000160830723c */ /* 0x000fe40000041830 */
[----:B------:R-:W-:-:S02]  /*ceb0*/  LOP3.LUT R5, R2, R0, RZ, 0xc0, !PT ;  /* 0x0000000002057212 */ /* 0x000fc400078ec0ff */
[----:B------:R-:W-:Y:S01]  /*cec0*/  LOP3.LUT R0, R227, UR7, R179, 0x96, !PT ;  /* 0x00000007e3007c12 */ /* 0x000fe2000f8e96b3 */
[----:B------:R-:W-:-:S03]  /*ced0*/  IMAD.WIDE.U32 R178, R178, -0x326172a9, RZ ;  /* 0xcd9e8d57b2b27825 */ /* 0x000fc600078e00ff */
[----:B------:R-:W-:Y:S08]  /*cee0*/  HMMA.16816.F32.BF16 R144, R8, R28, R144 ;  /* 0x0000001c0890723c */ /* 0x000ff00000041890 */
[C---:B------:R-:W-:Y:S08]  /*cef0*/  HMMA.16816.F32.BF16 R108, R4.reuse, R20, R108 ;  /* 0x00000014046c723c */ /* 0x040ff0000004186c */
[C---:B------:R-:W-:Y:S01]  /*cf00*/  HMMA.16816.F32.BF16 R120, R4.reuse, R22, R120 ;  /* 0x000000160478723c */ /* 0x040fe20000041878 */
[----:B------:R-:W1:Y:S07]  /*cf10*/  LDSM.16.MT88.4 R20, [R102+0xb400] ;  /* 0x00b400006614783b */ /* 0x000e6e0000004200 */
[----:B------:R-:W-:Y:S08]  /*cf20*/  HMMA.16816.F32.BF16 R140, R4, R28, R140 ;  /* 0x0000001c048c723c */ /* 0x000ff0000004188c */
[-C--:B--2---:R-:W-:Y:S08]  /*cf30*/  HMMA.16816.F32.BF16 R44, R8, R16.reuse, R44 ;  /* 0x00000010082c723c */ /* 0x084ff0000004182c */
[C---:B------:R-:W-:Y:S08]  /*cf40*/  HMMA.16816.F32.BF16 R124, R4.reuse, R16, R124 ;  /* 0x00000010047c723c */ /* 0x040ff0000004187c */
[-C--:B------:R-:W-:Y:S08]  /*cf50*/  HMMA.16816.F32.BF16 R136, R4, R18.reuse, R136 ;  /* 0x000000120488723c */ /* 0x080ff00000041888 */
[----:B------:R-:W-:Y:S01]  /*cf60*/  HMMA.16816.F32.BF16 R56, R8, R18, R56 ;  /* 0x000000120838723c */ /* 0x000fe20000041838 */
[----:B------:R-:W2:Y:S07]  /*cf70*/  LDSM.16.MT88.4 R16, [R33+0x2400] ;  /* 0x002400002110783b */ /* 0x000eae0000004200 */
[C---:B------:R-:W-:Y:S08]  /*cf80*/  HMMA.16816.F32.BF16 R152, R4.reuse, R30, R152 ;  /* 0x0000001e0498723c */ /* 0x040ff00000041898 */
[C---:B------:R-:W-:Y:S08]  /*cf90*/  HMMA.16816.F32.BF16 R156, R4.reuse, R24, R156 ;  /* 0x00000018049c723c */ /* 0x040ff0000004189c */
[C---:B------:R-:W-:Y:S08]  /*cfa0*/  HMMA.16816.F32.BF16 R168, R4.reuse, R26, R168 ;  /* 0x0000001a04a8723c */ /* 0x040ff000000418a8 */
[C---:B-1----:R-:W-:Y:S08]  /*cfb0*/  HMMA.16816.F32.BF16 R72, R4.reuse, R20, R72 ;  /* 0x000000140448723c */ /* 0x042ff00000041848 */
[C---:B------:R-:W-:Y:S08]  /*cfc0*/  HMMA.16816.F32.BF16 R76, R4.reuse, R22, R76 ;  /* 0x00000016044c723c */ /* 0x040ff0000004184c */
[C---:B--2---:R-:W-:Y:S08]  /*cfd0*/  HMMA.16816.F32.BF16 R88, R4.reuse, R16, R88 ;  /* 0x000000100458723c */ /* 0x044ff00000041858 */
[----:B------:R-:W-:Y:S01]  /*cfe0*/  HMMA.16816.F32.BF16 R92, R4, R18, R92 ;  /* 0x00000012045c723c */ /* 0x000fe2000004185c */
[----:B------:R-:W-:-:S05]  /*cff0*/  IMAD.WIDE.U32 R4, R0, -0x326172a9, RZ ;  /* 0xcd9e8d5700047825 */ /* 0x000fca00078e00ff */
[----:B------:R-:W-:Y:S02]  /*d000*/  LOP3.LUT R3, R221, R180, R5, 0x96, !PT ;  /* 0x000000b4dd037212 */ /* 0x000fe400078e9605 */
[----:B------:R-:W-:Y:S01]  /*d010*/  LOP3.LUT R2, R225, R4, R149, 0x96, !PT ;  /* 0x00000004e1027212 */ /* 0x000fe200078e9695 */
[----:B------:R-:W-:Y:S01]  /*d020*/  HMMA.16816.F32.BF16 R96, R8, R18, R96 ;  /* 0x000000120860723c */ /* 0x000fe20000041860 */
[----:B------:R-:W-:Y:S01]  /*d030*/  LOP3.LUT R5, R221, R178, R5, 0x96, !PT ;  /* 0x000000b2dd057212 */ /* 0x000fe200078e9605 */
[----:B------:R-:W-:Y:S01]  /*d040*/  IMAD.WIDE.U32 R6, R3, -0x2daee0ad, RZ ;  /* 0xd2511f5303067825 */ /* 0x000fe200078e00ff */
[----:B------:R-:W-:-:S03]  /*d050*/  LOP3.LUT R0, R225, R4, R105, 0x96, !PT ;  /* 0x00000004e1007212 */ /* 0x000fc600078e9669 */
[----:B------:R-:W-:Y:S01]  /*d060*/  IMAD.WIDE.U32 R18, R2, -0x2daee0ad, RZ ;  /* 0xd2511f5302127825 */ /* 0x000fe200078e00ff */
[----:B------:R-:W-:Y:S01]  /*d070*/  LOP3.LUT R4, R52, R176, R7, 0x96, !PT ;  /* 0x000000b034047212 */ /* 0x000fe200078e9607 */
[----:B------:R-:W-:Y:S01]  /*d080*/  HMMA.16816.F32.BF16 R60, R8, R30, R60 ;  /* 0x0000001e083c723c */ /* 0x000fe2000004183c */
[----:B------:R-:W-:Y:S01]  /*d090*/  LDSM.16.MT88.4 R28, [R33+0x2800] ;  /* 0x00280000211c783b */ /* 0x000fe20000004200 */
[----:B------:R-:W-:Y:S01]  /*d0a0*/  IMAD.MOV.U32 R149, RZ, RZ, R133 ;  /* 0x000000ffff957224 */ /* 0x000fe200078e0085 */
[----:B------:R-:W-:Y:S01]  /*d0b0*/  LOP3.LUT R3, R53, R6, R19, 0x96, !PT ;  /* 0x0000000635037212 */ /* 0x000fe200078e9613 */
[----:B------:R-:W-:Y:S01]  /*d0c0*/  IMAD.WIDE.U32 R6, R5, -0x2daee0ad, RZ ;  /* 0xd2511f5305067825 */ /* 0x000fe200078e00ff */
[----:B------:R-:W-:-:S03]  /*d0d0*/  MOV R133, R106 ;  /* 0x0000006a00857202 */ /* 0x000fc60000000f00 */
[----:B------:R-:W-:Y:S01]  /*d0e0*/  HMMA.16816.F32.BF16 R160, R8, R24, R160 ;  /* 0x0000001808a0723c */ /* 0x000fe200000418a0 */
[----:B------:R-:W-:Y:S01]  /*d0f0*/  IMAD.WIDE.U32 R4, R4, -0x326172a9, RZ ;  /* 0xcd9e8d5704047825 */ /* 0x000fe200078e00ff */
[----:B------:R-:W-:-:S03]  /*d100*/  LOP3.LUT R2, R52, R172, R7, 0x96, !PT ;  /* 0x000000ac34027212 */ /* 0x000fc600078e9607 */
[----:B------:R-:W-:Y:S01]  /*d110*/  FFMA.FTZ R52, R243, R34, R100 ;  /* 0x00000022f3347223 */ /* 0x000fe20000010064 */
[----:B------:R-:W-:Y:S02]  /*d120*/  MOV R243, R129 ;  /* 0x0000008100f37202 */ /* 0x000fe40000000f00 */
[C---:B------:R-:W-:Y:S08]  /*d130*/  HMMA.16816.F32.BF16 R164, R8.reuse, R26, R164 ;  /* 0x0000001a08a4723c */ /* 0x040ff000000418a4 */
[C---:B------:R-:W-:Y:S08]  /*d140*/  HMMA.16816.F32.BF16 R68, R8.reuse, R20, R68 ;  /* 0x000000140844723c */ /* 0x040ff00000041844 */
[C---:B------:R-:W-:Y:S01]  /*d150*/  HMMA.16816.F32.BF16 R80, R8.reuse, R22, R80 ;  /* 0x000000160850723c */ /* 0x040fe20000041850 */
[----:B------:R-:W1:Y:S07]  /*d160*/  LDSM.16.MT88.4 R20, [R102+0x9800] ;  /* 0x009800006614783b */ /* 0x000e6e0000004200 */
[----:B------:R-:W-:Y:S01]  /*d170*/  HMMA.16816.F32.BF16 R84, R8, R16, R84 ;  /* 0x000000100854723c */ /* 0x000fe20000041854 */
[----:B------:R-:W-:-:S04]  /*d180*/  IMAD.WIDE.U32 R10, R0, -0x2daee0ad, RZ ;  /* 0xd2511f53000a7825 */ /* 0x000fc800078e00ff */
[----:B------:R-:W-:Y:S01]  /*d190*/  IMAD.WIDE.U32 R16, R3, -0x326172a9, RZ ;  /* 0xcd9e8d5703107825 */ /* 0x000fe200078e00ff */
[----:B------:R-:W-:-:S03]  /*d1a0*/  LOP3.LUT R0, R53, R6, R11, 0x96, !PT ;  /* 0x0000000635007212 */ /* 0x000fc600078e960b */
[----:B------:R-:W-:Y:S01]  /*d1b0*/  FFMA.FTZ R53, R65, R36, R54 ;  /* 0x0000002441357223 */ /* 0x000fe20000010036 */
[----:B------:R-:W-:Y:S01]  /*d1c0*/  LOP3.LUT R3, R240, R148, R5, 0x96, !PT ;  /* 0x00000094f0037212 */ /* 0x000fe200078e9605 */
[----:B------:R-:W-:Y:S01]  /*d1d0*/  IMAD.MOV.U32 R148, RZ, RZ, R150 ;  /* 0x000000ffff947224 */ /* 0x000fe200078e0096 */
[----:B------:R-:W-:Y:S01]  /*d1e0*/  MOV R150, R132 ;  /* 0x0000008400967202 */ /* 0x000fe20000000f00 */
[----:B------:R-:W-:Y:S01]  /*d1f0*/  IMAD.MOV.U32 R132, RZ, RZ, R134 ;  /* 0x000000ffff847224 */ /* 0x000fe200078e0086 */
[----:B------:R-:W-:Y:S01]  /*d200*/  LOP3.LUT R4, R241, R4, R17, 0x96, !PT ;  /* 0x00000004f1047212 */ /* 0x000fe200078e9611 */
[----:B------:R-:W-:Y:S02]  /*d210*/  IMAD.MOV.U32 R134, RZ, RZ, R107 ;  /* 0x000000ffff867224 */ /* 0x000fe400078e006b */
[----:B------:R-:W-:Y:S01]  /*d220*/  FFMA.FTZ R34, R148, R37, R101 ;  /* 0x0000002594227223 */ /* 0x000fe20000010065 */
[----:B------:R-:W-:-:S04]  /*d230*/  IMAD.WIDE.U32 R6, R2, -0x326172a9, RZ ;  /* 0xcd9e8d5702067825 */ /* 0x000fc800078e00ff */
[----:B------:R-:W-:Y:S01]  /*d240*/  IMAD.WIDE.U32 R106, R0, -0x326172a9, RZ ;  /* 0xcd9e8d57006a7825 */ /* 0x000fe200078e00ff */
[----:B------:R-:W-:-:S03]  /*d250*/  LOP3.LUT R2, R240, R104, R7, 0x96, !PT ;  /* 0x00000068f0027212 */ /* 0x000fc600078e9607 */
[----:B------:R-:W-:Y:S01]  /*d260*/  IMAD.WIDE.U32 R8, R3, -0x2daee0ad, RZ ;  /* 0xd2511f5303087825 */ /* 0x000fe200078e00ff */
[----:B------:R-:W-:-:S03]  /*d270*/  LOP3.LUT R0, R241, R6, R107, 0x96, !PT ;  /* 0x00000006f1007212 */ /* 0x000fc600078e966b */
[----:B------:R-:W-:-:S04]  /*d280*/  IMAD.WIDE.U32 R172, R4, -0x2daee0ad, RZ ;  /* 0xd2511f5304ac7825 */ /* 0x000fc800078e00ff */
[----:B------:R-:W-:Y:S01]  /*d290*/  IMAD.WIDE.U32 R6, R2, -0x2daee0ad, RZ ;  /* 0xd2511f5302067825 */ /* 0x000fe200078e00ff */
[----:B------:R-:W-:-:S03]  /*d2a0*/  LOP3.LUT R2, R38, R18, R9, 0x96, !PT ;  /* 0x0000001226027212 */ /* 0x000fc600078e9609 */
[----:B------:R-:W-:Y:S01]  /*d2b0*/  IMAD.WIDE.U32 R104, R0, -0x2daee0ad, RZ ;  /* 0xd2511f5300687825 */ /* 0x000fe200078e00ff */
[C---:B------:R-:W-:Y:S02]  /*d2c0*/  LOP3.LUT R0, R55.reuse, R8, R173, 0x96, !PT ;  /* 0x0000000837007212 */ /* 0x040fe400078e96ad */
[----:B------:R-:W-:Y:S01]  /*d2d0*/  LOP3.LUT R9, R38, R10, R7, 0x96, !PT ;  /* 0x0000000a26097212 */ /* 0x000fe200078e9607 */
[----:B------:R-:W-:Y:S01]  /*d2e0*/  IMAD.MOV.U32 R148, RZ, RZ, R132 ;  /* 0x000000ffff947224 */ /* 0x000fe200078e0084 */
[----:B------:R-:W-:Y:S01]  /*d2f0*/  LOP3.LUT R3, R55, R6, R105, 0x96, !PT ;  /* 0x0000000637037212 */ /* 0x000fe200078e9669 */
[----:B------:R-:W-:-:S04]  /*d300*/  IMAD.WIDE.U32 R6, R2, -0x326172a9, RZ ;  /* 0xcd9e8d5702067825 */ /* 0x000fc800078e00ff */
[----:B------:R-:W-:Y:S01]  /*d310*/  IMAD.WIDE.U32 R4, R0, -0x326172a9, RZ ;  /* 0xcd9e8d5700047825 */ /* 0x000fe200078e00ff */
[----:B------:R-:W-:Y:S02]  /*d320*/  LOP3.LUT R54, R220, R16, R7, 0x96, !PT ;  /* 0x00000010dc367212 */ /* 0x000fe400078e9607 */
[----:B------:R-:W2:Y:S01]  /*d330*/  LDSM.16.MT88.4 R16, [R33+0x800] ;  /* 0x000800002110783b */ /* 0x000ea20000004200 */
[----:B------:R-:W-:Y:S01]  /*d340*/  IMAD.MOV.U32 R8, RZ, RZ, R4 ;  /* 0x000000ffff087224 */ /* 0x000fe200078e0004 */
[----:B------:R-:W-:Y:S01]  /*d350*/  LOP3.LUT R2, R222, R6, R5, 0x96, !PT ;  /* 0x00000006de027212 */ /* 0x000fe200078e9605 */
[----:B------:R-:W-:Y:S01]  /*d360*/  IMAD.WIDE.U32 R100, R9, -0x326172a9, RZ ;  /* 0xcd9e8d5709647825 */ /* 0x000fe200078e00ff */
[C---:B------:R-:W-:Y:S02]  /*d370*/  PRMT R6, R4.reuse, 0x7773, RZ ;  /* 0x0000777304067816 */ /* 0x040fe400000000ff */
[C---:B------:R-:W-:Y:S02]  /*d380*/  PRMT R0, R4.reuse, 0x7772, RZ ;  /* 0x0000777204007816 */ /* 0x040fe400000000ff */
[----:B------:R-:W-:Y:S01]  /*d390*/  PRMT R7, R4, 0x7771, RZ ;  /* 0x0000777104077816 */ /* 0x000fe200000000ff */
[----:B------:R-:W-:Y:S01]  /*d3a0*/  IMAD.WIDE.U32 R4, R3, -0x326172a9, RZ ;  /* 0xcd9e8d5703047825 */ /* 0x000fe200078e00ff */
[----:B------:R-:W-:-:S02]  /*d3b0*/  PRMT R11, R0, 0x5410, R6 ;  /* 0x00005410000b7816 */ /* 0x000fc40000000006 */
[----:B------:R-:W-:Y:S01]  /*d3c0*/  LOP3.LUT R0, R8, 0xff, RZ, 0xc0, !PT ;  /* 0x000000ff08007812 */ /* 0x000fe200078ec0ff */
[----:B------:R-:W-:Y:S01]  /*d3d0*/  IMAD.MOV.U32 R3, RZ, RZ, R4 ;  /* 0x000000ffff037224 */ /* 0x000fe200078e0004 */
[----:B------:R-:W-:Y:S02]  /*d3e0*/  PRMT R6, R4, 0x7773, RZ ;  /* 0x0000777304067816 */ /* 0x000fe400000000ff */
[----:B------:R-:W-:Y:S02]  /*d3f0*/  PRMT R10, R0, 0x5410, R7 ;  /* 0x00005410000a7816 */ /* 0x000fe40000000007 */
[----:B------:R-:W-:Y:S02]  /*d400*/  LOP3.LUT R0, R3, 0xff, RZ, 0xc0, !PT ;  /* 0x000000ff03007812 */ /* 0x000fe400078ec0ff */
[C---:B------:R-:W-:Y:S02]  /*d410*/  PRMT R7, R4.reuse, 0x7771, RZ ;  /* 0x0000777104077816 */ /* 0x040fe400000000ff */
[----:B------:R-:W-:-:S02]  /*d420*/  PRMT R3, R4, 0x7772, RZ ;  /* 0x0000777204037816 */ /* 0x000fc400000000ff */
[----:B------:R-:W-:Y:S02]  /*d430*/  PRMT R25, R0, 0x5410, R7 ;  /* 0x0000541000197816 */ /* 0x000fe40000000007 */
[C---:B------:R-:W-:Y:S02]  /*d440*/  LOP3.LUT R0, R2.reuse, 0xffff, RZ, 0xc0, !PT ;  /* 0x0000ffff02007812 */ /* 0x040fe400078ec0ff */
[----:B------:R-:W-:Y:S02]  /*d450*/  PRMT R26, R3, 0x5410, R6 ;  /* 0x00005410031a7816 */ /* 0x000fe40000000006 */
[----:B------:R-:W-:Y:S02]  /*d460*/  SHF.R.U32.HI R3, RZ, 0x8, R0 ;  /* 0x00000008ff037819 */ /* 0x000fe40000011600 */
[----:B------:R-:W-:Y:S02]  /*d470*/  LOP3.LUT R4, R2, 0xff, RZ, 0xc0, !PT ;  /* 0x000000ff02047812 */ /* 0x000fe400078ec0ff */
[----:B------:R-:W-:-:S02]  /*d480*/  LOP3.LUT R0, R222, R100, R5, 0x96, !PT ;  /* 0x00000064de007212 */ /* 0x000fc400078e9605 */
[----:B------:R-:W-:Y:S01]  /*d490*/  PRMT R9, R4, 0x5410, R3 ;  /* 0x0000541004097816 */ /* 0x000fe20000000003 */
[----:B------:R-:W-:Y:S01]  /*d4a0*/  FFMA.FTZ R3, R190, UR4, -R14 ;  /* 0x00000004be037c23 */ /* 0x000fe2000801080e */
[----:B------:R-:W-:Y:S01]  /*d4b0*/  PRMT R4, R2, 0x7632, R4 ;  /* 0x0000763202047816 */ /* 0x000fe20000000004 */
[----:B------:R-:W-:Y:S01]  /*d4c0*/  IMAD.MOV.U32 R190, RZ, RZ, R130 ;  /* 0x000000ffffbe7224 */ /* 0x000fe200078e0082 */
[----:B------:R-:W-:Y:S01]  /*d4d0*/  SHF.R.U32.HI R8, RZ, 0x18, R2 ;  /* 0x00000018ff087819 */ /* 0x000fe20000011602 */
[----:B------:R-:W-:Y:S01]  /*d4e0*/  FFMA.FTZ R2, R182, UR4, -R14 ;  /* 0x00000004b6027c23 */ /* 0x000fe2000801080e */
[C---:B------:R-:W-:Y:S01]  /*d4f0*/  PRMT R6, R0.reuse, 0x7632, R6 ;  /* 0x0000763200067816 */ /* 0x040fe20000000006 */
[----:B------:R3:W-:Y:S01]  /*d500*/  MUFU.EX2 R188, R3 ;  /* 0x0000000300bc7308 */ /* 0x0007e20000000800 */
[----:B------:R-:W-:Y:S02]  /*d510*/  LOP3.LUT R7, R0, 0xff, RZ, 0xc0, !PT ;  /* 0x000000ff00077812 */ /* 0x000fe400078ec0ff */
[----:B------:R-:W-:Y:S01]  /*d520*/  SHF.R.U32.HI R5, RZ, 0x18, R0 ;  /* 0x00000018ff057819 */ /* 0x000fe20000011600 */
[----:B------:R4:W5:Y:S01]  /*d530*/  MUFU.EX2 R189, R2 ;  /* 0x0000000200bd7308 */ /* 0x0009620000000800 */
[----:B------:R-:W-:-:S02]  /*d540*/  LOP3.LUT R4, R4, 0xff, RZ, 0xc0, !PT ;  /* 0x000000ff04047812 */ /* 0x000fc400078ec0ff */
[----:B---3--:R-:W-:Y:S02]  /*d550*/  LOP3.LUT R3, R0, 0xffff, RZ, 0xc0, !PT ;  /* 0x0000ffff00037812 */ /* 0x008fe400078ec0ff */
[----:B------:R-:W-:Y:S01]  /*d560*/  LOP3.LUT R0, R6, 0xff, RZ, 0xc0, !PT ;  /* 0x000000ff06007812 */ /* 0x000fe200078ec0ff */
[----:B----4-:R-:W-:Y:S01]  /*d570*/  FFMA.FTZ R2, R191, UR4, -R13 ;  /* 0x00000004bf027c23 */ /* 0x010fe2000801080d */
[----:B------:R-:W-:Y:S01]  /*d580*/  SHF.R.U32.HI R3, RZ, 0x8, R3 ;  /* 0x00000008ff037819 */ /* 0x000fe20000011603 */
[----:B------:R-:W-:Y:S01]  /*d590*/  IMAD.MOV.U32 R191, RZ, RZ, R116 ;  /* 0x000000ffffbf7224 */ /* 0x000fe200078e0074 */
[----:B------:R-:W-:Y:S01]  /*d5a0*/  PRMT R24, R0, 0x5410, R5 ;  /* 0x0000541000187816 */ /* 0x000fe20000000005 */
[----:B------:R-:W-:Y:S01]  /*d5b0*/  FFMA.FTZ R0, R196, UR4, -R13 ;  /* 0x00000004c4007c23 */ /* 0x000fe2000801080d */
[----:B------:R5:W-:Y:S01]  /*d5c0*/  MUFU.EX2 R185, R2 ;  /* 0x0000000200b97308 */ /* 0x000be20000000800 */
[----:B------:R-:W-:Y:S01]  /*d5d0*/  PRMT R7, R7, 0x5410, R3 ;  /* 0x0000541007077816 */ /* 0x000fe20000000003 */
[----:B------:R-:W-:Y:S01]  /*d5e0*/  FFMA.FTZ R3, R201, UR4, -R14 ;  /* 0x00000004c9037c23 */ /* 0x000fe2000801080e */
[----:B------:R-:W-:Y:S01]  /*d5f0*/  PRMT R6, R4, 0x5410, R8 ;  /* 0x0000541004067816 */ /* 0x000fe20000000008 */
[----:B------:R3:W4:Y:S01]  /*d600*/  MUFU.EX2 R184, R0 ;  /* 0x0000000000b87308 */ /* 0x0007220000000800 */
[----:B------:R-:W-:Y:S01]  /*d610*/  FFMA.FTZ R4, R203, UR4, -R15 ;  /* 0x00000004cb047c23 */ /* 0x000fe2000801080f */
[----:B------:R-:W-:Y:S01]  /*d620*/  FFMA.FTZ R5, R183, UR4, -R32 ;  /* 0x00000004b7057c23 */ /* 0x000fe20008010820 */
[----:B------:R-:W-:Y:S01]  /*d630*/  IMAD.MOV.U32 R196, RZ, RZ, R131 ;  /* 0x000000ffffc47224 */ /* 0x000fe200078e0083 */
[----:B------:R1:W-:Y:S01]  /*d640*/  MUFU.EX2 R181, R3 ;  /* 0x0000000300b57308 */ /* 0x0003e20000000800 */
[----:B------:R-:W-:Y:S01]  /*d650*/  IMAD.MOV.U32 R203, RZ, RZ, R118 ;  /* 0x000000ffffcb7224 */ /* 0x000fe200078e0076 */
[----:B------:R-:W-:-:S02]  /*d660*/  MOV R201, R117 ;  /* 0x0000007500c97202 */ /* 0x000fc40000000f00 */
[----:B------:R2:W-:Y:S01]  /*d670*/  MUFU.EX2 R175, R4 ;  /* 0x0000000400af7308 */ /* 0x0005e20000000800 */
[----:B-----5:R-:W-:-:S03]  /*d680*/  F2FP.BF16.F32.PACK_AB R2, R189, R188 ;  /* 0x000000bcbd02723e */ /* 0x020fc600000010ff */
[----:B------:R-:W-:Y:S01]  /*d690*/  MUFU.EX2 R107, R5 ;  /* 0x00000005006b7308 */ /* 0x000fe20000000800 */
[----:B---3--:R-:W-:Y:S02]  /*d6a0*/  HSET2.LE.AND R0, R10, R12, PT ;  /* 0x0000000c0a007233 */ /* 0x008fe40003803000 */
[----:B-1----:R-:W-:-:S03]  /*d6b0*/  LOP3.LUT R3, R11, 0xff00ff, RZ, 0xc0, !PT ;  /* 0x00ff00ff0b037812 */ /* 0x002fc600078ec0ff */
[----:B------:R-:W-:Y:S01]  /*d6c0*/  LOP3.LUT R10, R2, R0, RZ, 0xc0, !PT ;  /* 0x00000000020a7212 */ /* 0x000fe200078ec0ff */
[----:B------:R-:W-:Y:S01]  /*d6d0*/  FFMA.FTZ R0, R199, UR4, -R14 ;  /* 0x00000004c7007c23 */ /* 0x000fe2000801080e */
[----:B------:R-:W-:Y:S01]  /*d6e0*/  FFMA.FTZ R2, R204, UR4, -R13 ;  /* 0x00000004cc027c23 */ /* 0x000fe2000801080d */
[----:B--2---:R-:W-:Y:S01]  /*d6f0*/  FFMA.FTZ R4, R207, UR4, -R32 ;  /* 0x00000004cf047c23 */ /* 0x004fe20008010820 */
[----:B------:R-:W-:Y:S01]  /*d700*/  IMAD.MOV.U32 R204, RZ, RZ, R135 ;  /* 0x000000ffffcc7224 */ /* 0x000fe200078e0087 */
[----:B------:R1:W2:Y:S01]  /*d710*/  MUFU.EX2 R182, R0 ;  /* 0x0000000000b67308 */ /* 0x0002a20000000800 */
[----:B------:R-:W-:Y:S02]  /*d720*/  IMAD.MOV.U32 R199, RZ, RZ, R128 ;  /* 0x000000ffffc77224 */ /* 0x000fe400078e0080 */
[----:B------:R-:W-:Y:S01]  /*d730*/  IMAD.MOV.U32 R135, RZ, RZ, R67 ;  /* 0x000000ffff877224 */ /* 0x000fe200078e0043 */
[----:B------:R4:W-:Y:S01]  /*d740*/  MUFU.EX2 R177, R2 ;  /* 0x0000000200b17308 */ /* 0x0009e20000000800 */
[----:B------:R-:W-:-:S03]  /*d750*/  IMAD.MOV.U32 R207, RZ, RZ, R151 ;  /* 0x000000ffffcf7224 */ /* 0x000fc600078e0097 */
[----:B------:R-:W-:Y:S01]  /*d760*/  MUFU.EX2 R100, R4 ;  /* 0x0000000400647308 */ /* 0x000fe20000000800 */
[----:B-1----:R-:W-:Y:S01]  /*d770*/  HSET2.LE.AND R0, R3, R12, PT ;  /* 0x0000000c03007233 */ /* 0x002fe20003803000 */
[----:B------:R-:W-:Y:S01]  /*d780*/  FFMA.FTZ R3, R200, UR4, -R13 ;  /* 0x00000004c8037c23 */ /* 0x000fe2000801080d */
[----:B------:R-:W-:Y:S01]  /*d790*/  IMAD.MOV.U32 R200, RZ, RZ, R134 ;  /* 0x000000ffffc87224 */ /* 0x000fe200078e0086 */
[----:B------:R-:W-:Y:S02]  /*d7a0*/  MOV R134, R66 ;  /* 0x0000004200867202 */ /* 0x000fe40000000f00 */
[----:B----4-:R-:W-:Y:S01]  /*d7b0*/  F2FP.BF16.F32.PACK_AB R2, R185, R184 ;  /* 0x000000b8b902723e */ /* 0x010fe200000010ff */
[----:B------:R1:W3:Y:S03]  /*d7c0*/  MUFU.EX2 R180, R3 ;  /* 0x0000000300b47308 */ /* 0x0002e60000000800 */
[----:B------:R-:W-:-:S02]  /*d7d0*/  LOP3.LUT R11, R2, R0, RZ, 0xc0, !PT ;  /* 0x00000000020b7212 */ /* 0x000fc400078ec0ff */
[----:B------:R-:W-:Y:S02]  /*d7e0*/  HSET2.LE.AND R0, R9, R12, PT ;  /* 0x0000000c09007233 */ /* 0x000fe40003803000 */
[----:B--2---:R-:W-:-:S04]  /*d7f0*/  F2FP.BF16.F32.PACK_AB R2, R182, R181 ;  /* 0x000000b5b602723e */ /* 0x004fc800000010ff */
[----:B------:R-:W-:Y:S01]  /*d800*/  LOP3.LUT R8, R2, R0, RZ, 0xc0, !PT ;  /* 0x0000000002087212 */ /* 0x000fe200078ec0ff */
[--C-:B------:R-:W-:Y:S01]  /*d810*/  FFMA.FTZ R2, R198, UR4, -R15.reuse ;  /* 0x00000004c6027c23 */ /* 0x100fe2000801080f */
[----:B------:R-:W-:Y:S01]  /*d820*/  HSET2.LE.AND R0, R6, R12, PT ;  /* 0x0000000c06007233 */ /* 0x000fe20003803000 */
[----:B-1----:R-:W-:Y:S01]  /*d830*/  FFMA.FTZ R3, R205, UR4, -R15 ;  /* 0x00000004cd037c23 */ /* 0x002fe2000801080f */
[----:B------:R-:W-:Y:S01]  /*d840*/  MOV R205, R133 ;  /* 0x0000008500cd7202 */ /* 0x000fe20000000f00 */
[----:B------:R3:W-:Y:S01]  /*d850*/  MUFU.EX2 R178, R2 ;  /* 0x0000000200b27308 */ /* 0x0007e20000000800 */
[----:B------:R-:W-:Y:S02]  /*d860*/  IMAD.MOV.U32 R198, RZ, RZ, R119 ;  /* 0x000000ffffc67224 */ /* 0x000fe400078e0077 */
[----:B------:R-:W-:Y:S01]  /*d870*/  LDSM.16.MT88.4 R116, [R102+0x9c00] ;  /* 0x009c00006674783b */ /* 0x000fe20000004200 */
[----:B------:R1:W2:Y:S01]  /*d880*/  MUFU.EX2 R176, R3 ;  /* 0x0000000300b07308 */ /* 0x0002a20000000800 */
[----:B---3--:R-:W-:-:S04]  /*d890*/  F2FP.BF16.F32.PACK_AB R2, R180, R177 ;  /* 0x000000b1b402723e */ /* 0x008fc800000010ff */
[----:B------:R-:W-:Y:S01]  /*d8a0*/  LOP3.LUT R9, R2, R0, RZ, 0xc0, !PT ;  /* 0x0000000002097212 */ /* 0x000fe200078ec0ff */
[--C-:B------:R-:W-:Y:S01]  /*d8b0*/  FFMA.FTZ R2, R206, UR4, -R32.reuse ;  /* 0x00000004ce027c23 */ /* 0x100fe20008010820 */
[----:B-1----:R-:W-:Y:S01]  /*d8c0*/  FFMA.FTZ R3, R197, UR4, -R15 ;  /* 0x00000004c5037c23 */ /* 0x002fe2000801080f */
[----:B------:R-:W-:Y:S02]  /*d8d0*/  HSET2.LE.AND R0, R7, R12, PT ;  /* 0x0000000c07007233 */ /* 0x000fe40003803000 */
[----:B------:R2:W1:Y:S01]  /*d8e0*/  MUFU.EX2 R105, R2 ;  /* 0x0000000200697308 */ /* 0x0004620000000800 */
[----:B------:R-:W-:Y:S01]  /*d8f0*/  MOV R197, R150 ;  /* 0x0000009600c57202 */ /* 0x000fe20000000f00 */
[C---:B------:R-:W-:Y:S02]  /*d900*/  HMMA.16816.F32.BF16 R112, R8.reuse, R20, R40 ;  /* 0x000000140870723c */ /* 0x040fe40000041828 */
[----:B------:R3:W4:Y:S06]  /*d910*/  MUFU.EX2 R179, R3 ;  /* 0x0000000300b37308 */ /* 0x00072c0000000800 */
[----:B------:R-:W-:Y:S01]  /*d920*/  HMMA.16816.F32.BF16 R64, R8, R22, R48 ;  /* 0x000000160840723c */ /* 0x000fe20000041830 */
[----:B--2---:R-:W-:Y:S01]  /*d930*/  F2FP.BF16.F32.PACK_AB R2, R175, R176 ;  /* 0x000000b0af02723e */ /* 0x004fe200000010ff */
[----:B---3--:R-:W-:-:S03]  /*d940*/  FFMA.FTZ R3, R202, UR4, -R32 ;  /* 0x00000004ca037c23 */ /* 0x008fc60008010820 */
[----:B------:R-:W-:-:S03]  /*d950*/  LOP3.LUT R4, R2, R0, RZ, 0xc0, !PT ;  /* 0x0000000002047212 */ /* 0x000fc600078ec0ff */
[C---:B------:R-:W-:Y:S01]  /*d960*/  HMMA.16816.F32.BF16 R128, R8.reuse, R16, R44 ;  /* 0x000000100880723c */ /* 0x040fe2000004182c */
[--C-:B------:R-:W-:Y:S01]  /*d970*/  HSET2.LE.AND R0, R24, R12.reuse, PT ;  /* 0x0000000c18007233 */ /* 0x100fe20003803000 */
[----:B------:R2:W3:Y:S01]  /*d980*/  MUFU.EX2 R173, R3 ;  /* 0x0000000300ad7308 */ /* 0x0004e20000000800 */
[----:B-1----:R-:W-:Y:S01]  /*d990*/  F2FP.BF16.F32.PACK_AB R2, R105, R100 ;  /* 0x000000646902723e */ /* 0x002fe200000010ff */
[----:B------:R-:W-:Y:S01]  /*d9a0*/  FADD.FTZ R45, R134, R53 ;  /* 0x00000035862d7221 */ /* 0x000fe20000010000 */
[----:B------:R-:W-:Y:S01]  /*d9b0*/  FADD.FTZ R47, R135, R35 ;  /* 0x00000023872f7221 */ /* 0x000fe20000010000 */
[----:B------:R-:W-:Y:S01]  /*d9c0*/  FADD.FTZ R46, R203, R34 ;  /* 0x00000022cb2e7221 */ /* 0x000fe20000010000 */
[----:B------:R-:W-:Y:S01]  /*d9d0*/  LOP3.LUT R5, R2, R0, RZ, 0xc0, !PT ;  /* 0x0000000002057212 */ /* 0x000fe200078ec0ff */
[C---:B------:R-:W-:Y:S01]  /*d9e0*/  HMMA.16816.F32.BF16 R56, R8.reuse, R18, R56 ;  /* 0x000000120838723c */ /* 0x040fe20000041838 */
[----:B------:R-:W-:Y:S01]  /*d9f0*/  HSET2.LE.AND R0, R25, R12, PT ;  /* 0x0000000c19007233 */ /* 0x000fe20003803000 */
[----:B------:R-:W-:Y:S01]  /*da00*/  IMAD.MOV.U32 R203, RZ, RZ, R148 ;  /* 0x000000ffffcb7224 */ /* 0x000fe200078e0094 */
[----:B----4-:R-:W-:Y:S01]  /*da10*/  F2FP.BF16.F32.PACK_AB R2, R179, R178 ;  /* 0x000000b2b302723e */ /* 0x010fe200000010ff */
[----:B------:R-:W-:Y:S01]  /*da20*/  FADD.FTZ R44, R198, R52 ;  /* 0x00000034c62c7221 */ /* 0x000fe20000010000 */
[----:B------:R-:W-:Y:S01]  /*da30*/  IMAD.MOV.U32 R198, RZ, RZ, R149 ;  /* 0x000000ffffc67224 */ /* 0x000fe200078e0095 */
[----:B------:R-:W-:Y:S01]  /*da40*/  LDSM.16.MT88.4 R132, [R33+0xc00] ;  /* 0x000c00002184783b */ /* 0x000fe20000004200 */
[----:B------:R-:W-:Y:S01]  /*da50*/  LOP3.LUT R6, R2, R0, RZ, 0xc0, !PT ;  /* 0x0000000002067212 */ /* 0x000fe200078ec0ff */
[----:B------:R-:W-:Y:S01]  /*da60*/  HMMA.16816.F32.BF16 R84, R8, R28, R84 ;  /* 0x0000001c0854723c */ /* 0x000fe20000041854 */
[----:B--2---:R-:W-:Y:S01]  /*da70*/  LOP3.LUT R3, R26, 0xff00ff, RZ, 0xc0, !PT ;  /* 0x00ff00ff1a037812 */ /* 0x004fe200078ec0ff */
[----:B------:R-:W-:Y:S01]  /*da80*/  LDSM.16.MT88.4 R148, [R102+0xac00] ;  /* 0x00ac00006694783b */ /* 0x000fe20000004200 */
[----:B---3--:R-:W-:-:S03]  /*da90*/  F2FP.BF16.F32.PACK_AB R2, R107, R173 ;  /* 0x000000ad6b02723e */ /* 0x008fc600000010ff */
[----:B------:R-:W-:Y:S01]  /*daa0*/  HSET2.LE.AND R0, R3, R12, PT ;  /* 0x0000000c03007233 */ /* 0x000fe20003803000 */
[----:B------:R-:W1:Y:S04]  /*dab0*/  LDSM.16.MT88.4 R24, [R102+0xb800] ;  /* 0x00b800006618783b */ /* 0x000e680000004200 */
[----:B------:R-:W-:Y:S02]  /*dac0*/  LOP3.LUT R7, R2, R0, RZ, 0xc0, !PT ;  /* 0x0000000002077212 */ /* 0x000fe400078ec0ff */
[----:B------:R-:W-:Y:S01]  /*dad0*/  LOP3.LUT R0, R220, R106, R101, 0x96, !PT ;  /* 0x0000006adc007212 */ /* 0x000fe200078e9665 */
[----:B------:R-:W-:-:S04]  /*dae0*/  IMAD.MOV.U32 R101, RZ, RZ, R208 ;  /* 0x000000ffff657224 */ /* 0x000fc800078e00d0 */
[----:B------:R-:W-:Y:S01]  /*daf0*/  HMMA.16816.F32.BF16 R108, R4, R20, R108 ;  /* 0x00000014046c723c */ /* 0x000fe2000004186c */
[----:B------:R-:W-:-:S05]  /*db00*/  IMAD.WIDE.U32 R2, R0, -0x2daee0ad, RZ ;  /* 0xd2511f5300027825 */ /* 0x000fca00078e00ff */
[----:B------:R-:W-:Y:S02]  /*db10*/  LOP3.LUT R0, R103, R104, R3, 0x96, !PT ;  /* 0x0000006867007212 */ /* 0x000fe400078e9603 */
[----:B------:R-:W-:Y:S01]  /*db20*/  HMMA.16816.F32.BF16 R120, R4, R22, R120 ;  /* 0x000000160478723c */ /* 0x000fe20000041878 */
[----:B------:R-:W2:Y:S01]  /*db30*/  LDSM.16.MT88.4 R20, [R102+0xa800] ;  /* 0x00a800006614783b */ /* 0x000ea20000004200 */
[----:B------:R-:W-:Y:S02]  /*db40*/  PRMT R3, R2, 0x7772, RZ ;  /* 0x0000777202037816 */ /* 0x000fe400000000ff */
[----:B------:R-:W-:-:S04]  /*db50*/  MOV R104, R215 ;  /* 0x000000d700687202 */ /* 0x000fc80000000f00 */
[C---:B------:R-:W-:Y:S08]  /*db60*/  HMMA.16816.F32.BF16 R124, R4.reuse, R16, R124 ;  /* 0x00000010047c723c */ /* 0x040ff0000004187c */
[C---:B------:R-:W-:Y:S01]  /*db70*/  HMMA.16816.F32.BF16 R136, R4.reuse, R18, R136 ;  /* 0x000000120488723c */ /* 0x040fe20000041888 */
[----:B------:R-:W3:Y:S07]  /*db80*/  LDSM.16.MT88.4 R16, [R33+0x1800] ;  /* 0x001800002110783b */ /* 0x000eee0000004200 */
[C---:B-1----:R-:W-:Y:S08]  /*db90*/  HMMA.16816.F32.BF16 R72, R4.reuse, R24, R72 ;  /* 0x000000180448723c */ /* 0x042ff00000041848 */
[C---:B------:R-:W-:Y:S08]  /*dba0*/  HMMA.16816.F32.BF16 R76, R4.reuse, R26, R76 ;  /* 0x0000001a044c723c */ /* 0x040ff0000004184c */
[C---:B------:R-:W-:Y:S08]  /*dbb0*/  HMMA.16816.F32.BF16 R88, R4.reuse, R28, R88 ;  /* 0x0000001c0458723c */ /* 0x040ff00000041858 */
[C---:B--2---:R-:W-:Y:S08]  /*dbc0*/  HMMA.16816.F32.BF16 R140, R4.reuse, R20, R140 ;  /* 0x00000014048c723c */ /* 0x044ff0000004188c */
[C---:B------:R-:W-:Y:S08]  /*dbd0*/  HMMA.16816.F32.BF16 R152, R4.reuse, R22, R152 ;  /* 0x000000160498723c */ /* 0x040ff00000041898 */
[C---:B---3--:R-:W-:Y:S08]  /*dbe0*/  HMMA.16816.F32.BF16 R156, R4.reuse, R16, R156 ;  /* 0x00000010049c723c */ /* 0x048ff0000004189c */
[C---:B------:R-:W-:Y:S08]  /*dbf0*/  HMMA.16816.F32.BF16 R168, R4.reuse, R18, R168 ;  /* 0x0000001204a8723c */ /* 0x040ff000000418a8 */
[----:B------:R-:W-:Y:S01]  /*dc00*/  HMMA.16816.F32.BF16 R36, R4, R30, R92 ;  /* 0x0000001e0424723c */ /* 0x000fe2000004185c */
[C---:B------:R-:W-:Y:S01]  /*dc10*/  PRMT R4, R2.reuse, 0x7773, RZ ;  /* 0x0000777302047816 */ /* 0x040fe200000000ff */
[----:B------:R-:W-:Y:S01]  /*dc20*/  IMAD.MOV.U32 R5, RZ, RZ, R2 ;  /* 0x000000ffff057224 */ /* 0x000fe200078e0002 */
[----:B------:R-:W-:-:S02]  /*dc30*/  PRMT R7, R2, 0x7771, RZ ;  /* 0x0000777102077816 */ /* 0x000fc400000000ff */
[----:B------:R-:W-:Y:S02]  /*dc40*/  LOP3.LUT R2, R0, 0xffff, RZ, 0xc0, !PT ;  /* 0x0000ffff00027812 */ /* 0x000fe400078ec0ff */
[----:B------:R-:W-:Y:S01]  /*dc50*/  LOP3.LUT R6, R5, 0xff, RZ, 0xc0, !PT ;  /* 0x000000ff05067812 */ /* 0x000fe200078ec0ff */
[C---:B------:R-:W-:Y:S01]  /*dc60*/  HMMA.16816.F32.BF16 R160, R8.reuse, R16, R160 ;  /* 0x0000001008a0723c */ /* 0x040fe200000418a0 */
[----:B------:R-:W-:Y:S01]  /*dc70*/  PRMT R16, R3, 0x5410, R4 ;  /* 0x0000541003107816 */ /* 0x000fe20000000004 */
[----:B------:R-:W-:Y:S01]  /*dc80*/  FFMA.FTZ R17, R234, UR4, -R14 ;  /* 0x00000004ea117c23 */ /* 0x000fe2000801080e */
[C---:B------:R-:W-:Y:S02]  /*dc90*/  PRMT R4, R0.reuse, 0x7632, R4 ;  /* 0x0000763200047816 */ /* 0x040fe40000000004 */
[----:B------:R-:W-:Y:S02]  /*dca0*/  LOP3.LUT R5, R0, 0xff, RZ, 0xc0, !PT ;  /* 0x000000ff00057812 */ /* 0x000fe400078ec0ff */
[----:B------:R-:W-:Y:S01]  /*dcb0*/  SHF.R.U32.HI R3, RZ, 0x18, R0 ;  /* 0x00000018ff037819 */ /* 0x000fe20000011600 */
[C---:B------:R-:W-:Y:S01]  /*dcc0*/  HMMA.16816.F32.BF16 R40, R8.reuse, R22, R60 ;  /* 0x000000160828723c */ /* 0x040fe2000004183c */
[----:B------:R-:W-:Y:S01]  /*dcd0*/  LOP3.LUT R0, R4, 0xff, RZ, 0xc0, !PT ;  /* 0x000000ff04007812 */ /* 0x000fe200078ec0ff */
[----:B------:R-:W-:Y:S01]  /*dce0*/  FFMA.FTZ R4, R237, UR4, -R32 ;  /* 0x00000004ed047c23 */ /* 0x000fe20008010820 */
[----:B------:R-:W-:Y:S01]  /*dcf0*/  PRMT R7, R6, 0x5410, R7 ;  /* 0x0000541006077816 */ /* 0x000fe20000000007 */
[----:B------:R-:W-:Y:S01]  /*dd00*/  FFMA.FTZ R22, R232, UR4, -R13 ;  /* 0x00000004e8167c23 */ /* 0x000fe2000801080d */
[----:B------:R-:W-:Y:S01]  /*dd10*/  PRMT R6, R0, 0x5410, R3 ;  /* 0x0000541000067816 */ /* 0x000fe20000000003 */
[--C-:B------:R-:W-:Y:S01]  /*dd20*/  FFMA.FTZ R0, R235, UR4, -R15.reuse ;  /* 0x00000004eb007c23 */ /* 0x100fe2000801080f */
[--C-:B------:R-:W-:Y:S01]  /*dd30*/  FFMA.FTZ R3, R229, UR4, -R15.reuse ;  /* 0x00000004e5037c23 */ /* 0x100fe2000801080f */
[----:B------:R-:W-:Y:S01]  /*dd40*/  SHF.R.U32.HI R2, RZ, 0x8, R2 ;  /* 0x00000008ff027819 */ /* 0x000fe20000011602 */
[----:B------:R-:W-:Y:S01]  /*dd50*/  MUFU.EX2 R55, R4 ;  /* 0x0000000400377308 */ /* 0x000fe20000000800 */
[----:B------:R-:W-:Y:S02]  /*dd60*/  HMMA.16816.F32.BF16 R68, R8, R24, R68 ;  /* 0x000000180844723c */ /* 0x000fe40000041844 */
[----:B------:R-:W-:Y:S01]  /*dd70*/  PRMT R5, R5, 0x5410, R2 ;  /* 0x0000541005057816 */ /* 0x000fe20000000002 */
[----:B------:R1:W-:Y:S01]  /*dd80*/  MUFU.EX2 R61, R0 ;  /* 0x00000000003d7308 */ /* 0x0003e20000000800 */
[----:B------:R-:W-:-:S03]  /*dd90*/  FFMA.FTZ R2, R195, UR4, -R15 ;  /* 0x00000004c3027c23 */ /* 0x000fc6000801080f */
[----:B------:R2:W-:Y:S01]  /*dda0*/  MUFU.EX2 R62, R3 ;  /* 0x00000003003e7308 */ /* 0x0005e20000000800 */
[----:B------:R-:W-:Y:S01]  /*ddb0*/  HMMA.16816.F32.BF16 R144, R8, R20, R144 ;  /* 0x000000140890723c */ /* 0x000fe20000041890 */
[--C-:B------:R-:W-:Y:S01]  /*ddc0*/  FFMA.FTZ R21, R236, UR4, -R13.reuse ;  /* 0x00000004ec157c23 */ /* 0x100fe2000801080d */
[--C-:B------:R-:W-:Y:S01]  /*ddd0*/  FFMA.FTZ R20, R228, UR4, -R13.reuse ;  /* 0x00000004e4147c23 */ /* 0x100fe2000801080d */
[----:B------:R3:W-:Y:S01]  /*dde0*/  MUFU.EX2 R63, R2 ;  /* 0x00000002003f7308 */ /* 0x0007e20000000800 */
[----:B------:R-:W-:-:S03]  /*ddf0*/  FFMA.FTZ R13, R186, UR4, -R13 ;  /* 0x00000004ba0d7c23 */ /* 0x000fc6000801080d */
[----:B------:R-:W-:Y:S01]  /*de00*/  MUFU.EX2 R21, R21 ;  /* 0x0000001500157308 */ /* 0x000fe20000000800 */
[C---:B------:R-:W-:Y:S01]  /*de10*/  HMMA.16816.F32.BF16 R48, R8.reuse, R18, R164 ;  /* 0x000000120830723c */ /* 0x040fe200000418a4 */
[----:B-1----:R-:W-:Y:S01]  /*de20*/  FFMA.FTZ R0, R193, UR4, -R15 ;  /* 0x00000004c1007c23 */ /* 0x002fe2000801080f */
[--C-:B------:R-:W-:Y:S01]  /*de30*/  FFMA.FTZ R19, R194, UR4, -R14.reuse ;  /* 0x00000004c2137c23 */ /* 0x100fe2000801080e */
[--C-:B------:R-:W-:Y:S01]  /*de40*/  FFMA.FTZ R18, R230, UR4, -R14.reuse ;  /* 0x00000004e6127c23 */ /* 0x100fe2000801080e */
[----:B------:R-:W-:Y:S01]  /*de50*/  FFMA.FTZ R14, R187, UR4, -R14 ;  /* 0x00000004bb0e7c23 */ /* 0x000fe2000801080e */
[--C-:B--2---:R-:W-:Y:S01]  /*de60*/  FFMA.FTZ R3, R233, UR4, -R32.reuse ;  /* 0x00000004e9037c23 */ /* 0x104fe20008010820 */
[----:B------:R1:W-:Y:S01]  /*de70*/  MUFU.EX2 R23, R0 ;  /* 0x0000000000177308 */ /* 0x0003e20000000800 */
[----:B------:R-:W2:Y:S01]  /*de80*/  LDSM.16.MT88.4 R164, [R33+0x1c00] ;  /* 0x001c000021a4783b */ /* 0x000ea20000004200 */
[C---:B------:R-:W-:Y:S01]  /*de90*/  HMMA.16816.F32.BF16 R24, R8.reuse, R26, R80 ;  /* 0x0000001a0818723c */ /* 0x040fe20000041850 */
[--C-:B---3--:R-:W-:Y:S01]  /*dea0*/  FFMA.FTZ R2, R231, UR4, -R32.reuse ;  /* 0x00000004e7027c23 */ /* 0x108fe20008010820 */
[----:B------:R3:W4:Y:S01]  /*deb0*/  MUFU.EX2 R60, R3 ;  /* 0x00000003003c7308 */ /* 0x0007220000000800 */
[----:B------:R5:W2:Y:S03]  /*dec0*/  LDSM.16.MT88.4 R80, [R102+0xbc00] ;  /* 0x00bc00006650783b */ /* 0x000aa60000004200 */
[----:B------:R4:W-:Y:S02]  /*ded0*/  MUFU.EX2 R53, R2 ;  /* 0x0000000200357308 */ /* 0x0009e40000000800 */
[----:B------:R-:W-:Y:S02]  /*dee0*/  HMMA.16816.F32.BF16 R28, R8, R30, R96 ;  /* 0x0000001e081c723c */ /* 0x000fe40000041860 */
[----:B------:R-:W-:Y:S01]  /*def0*/  MUFU.EX2 R19, R19 ;  /* 0x0000001300137308 */ /* 0x000fe20000000800 */
[----:B-1----:R-:W-:-:S03]  /*df00*/  FFMA.FTZ R0, R174, UR4, -R32 ;  /* 0x00000004ae007c23 */ /* 0x002fc60008010820 */
[----:B------:R-:W-:Y:S01]  /*df10*/  MUFU.EX2 R9, R14 ;  /* 0x0000000e00097308 */ /* 0x000fe20000000800 */
[----:B------:R-:W1:Y:S01]  /*df20*/  LDSM.16.MT88.4 R32, [R33+0x2c00] ;  /* 0x002c00002120783b */ /* 0x000e620000004200 */
[----:B---3--:R-:W-:Y:S02]  /*df30*/  LOP3.LUT R3, R16, 0xff00ff, RZ, 0xc0, !PT ;  /* 0x00ff00ff10037812 */ /* 0x008fe400078ec0ff */
[----:B------:R3:W2:Y:S01]  /*df40*/  MUFU.EX2 R15, R0 ;  /* 0x00000000000f7308 */ /* 0x0006a20000000800 */
[----:B----4-:R-:W-:Y:S02]  /*df50*/  F2FP.BF16.F32.PACK_AB R4, R60, R55 ;  /* 0x000000373c04723e */ /* 0x010fe400000010ff */
[----:B------:R-:W-:Y:S01]  /*df60*/  F2FP.BF16.F32.PACK_AB R2, R62, R61 ;  /* 0x0000003d3e02723e */ /* 0x000fe200000010ff */
[----:B------:R-:W-:Y:S04]  /*df70*/  MUFU.EX2 R20, R20 ;  /* 0x0000001400147308 */ /* 0x000fe80000000800 */
[----:B------:R4:W1:Y:S01]  /*df80*/  MUFU.EX2 R8, R13 ;  /* 0x0000000d00087308 */ /* 0x0008620000000800 */
[----:B-----5:R-:W-:-:S03]  /*df90*/  IMAD.MOV.U32 R102, RZ, RZ, R212 ;  /* 0x000000ffff667224 */ /* 0x020fc600078e00d4 */
[----:B------:R-:W5:Y:S01]  /*dfa0*/  MUFU.EX2 R22, R22 ;  /* 0x0000001600167308 */ /* 0x000f620000000800 */
[--C-:B---3--:R-:W-:Y:S02]  /*dfb0*/  HSET2.LE.AND R0, R5, R12.reuse, PT ;  /* 0x0000000c05007233 */ /* 0x108fe40003803000 */
[--C-:B------:R-:W-:Y:S01]  /*dfc0*/  HSET2.LE.AND R5, R3, R12.reuse, PT ;  /* 0x0000000c03057233 */ /* 0x100fe20003803000 */
[----:B------:R-:W-:Y:S01]  /*dfd0*/  MUFU.EX2 R17, R17 ;  /* 0x0000001100117308 */ /* 0x000fe20000000800 */
[----:B------:R-:W-:Y:S02]  /*dfe0*/  F2FP.BF16.F32.PACK_AB R3, R23, R63 ;  /* 0x0000003f1703723e */ /* 0x000fe400000010ff */
[----:B------:R-:W-:Y:S01]  /*dff0*/  LOP3.LUT R92, R2, R0, RZ, 0xc0, !PT ;  /* 0x00000000025c7212 */ /* 0x000fe200078ec0ff */
[----:B------:R-:W3:Y:S01]  /*e000*/  MUFU.EX2 R18, R18 ;  /* 0x0000001200127308 */ /* 0x000ee20000000800 */
[--C-:B------:R-:W-:Y:S02]  /*e010*/  HSET2.LE.AND R0, R7, R12.reuse, PT ;  /* 0x0000000c07007233 */ /* 0x100fe40003803000 */
[----:B------:R-:W-:-:S02]  /*e020*/  HSET2.LE.AND R2, R6, R12, PT ;  /* 0x0000000c06027233 */ /* 0x000fc40003803000 */
[----:B--2---:R-:W-:Y:S02]  /*e030*/  F2FP.BF16.F32.PACK_AB R6, R15, R53 ;  /* 0x000000350f06723e */ /* 0x004fe400000010ff */
[----:B------:R-:W-:Y:S02]  /*e040*/  LOP3.LUT R94, R3, R0, RZ, 0xc0, !PT ;  /* 0x00000000035e7212 */ /* 0x000fe400078ec0ff */
[----:B------:R-:W-:Y:S01]  /*e050*/  LOP3.LUT R93, R4, R2, RZ, 0xc0, !PT ;  /* 0x00000002045d7212 */ /* 0x000fe200078ec0ff */
[----:B------:R-:W-:Y:S01]  /*e060*/  IMAD.WIDE.U32 R2, R54, -0x2daee0ad, RZ ;  /* 0xd2511f5336027825 */ /* 0x000fe200078e00ff */
[----:B------:R-:W-:-:S03]  /*e070*/  LOP3.LUT R95, R6, R5, RZ, 0xc0, !PT ;  /* 0x00000005065f7212 */ /* 0x000fc600078ec0ff */
[----:B------:R-:W-:Y:S01]  /*e080*/  IMAD.MOV.U32 R5, RZ, RZ, R2 ;  /* 0x000000ffff057224 */ /* 0x000fe200078e0002 */
[----:B------:R-:W-:Y:S01]  /*e090*/  LOP3.LUT R0, R103, R172, R3, 0x96, !PT ;  /* 0x000000ac67007212 */ /* 0x000fe200078e9603 */
[----:B------:R-:W-:Y:S01]  /*e0a0*/  IMAD.MOV.U32 R103, RZ, RZ, R214 ;  /* 0x000000ffff677224 */ /* 0x000fe200078e00d6 */
[C---:B------:R-:W-:Y:S01]  /*e0b0*/  PRMT R4, R2.reuse, 0x7773, RZ ;  /* 0x0000777302047816 */ /* 0x040fe200000000ff */
[C---:B------:R-:W-:Y:S01]  /*e0c0*/  HMMA.16816.F32.BF16 R108, R92.reuse, R116, R108 ;  /* 0x000000745c6c723c */ /* 0x040fe2000004186c */
[C---:B------:R-:W-:Y:S02]  /*e0d0*/  PRMT R3, R2.reuse, 0x7772, RZ ;  /* 0x0000777202037816 */ /* 0x040fe400000000ff */
[----:B------:R-:W-:Y:S02]  /*e0e0*/  PRMT R7, R2, 0x7771, RZ ;  /* 0x0000777102077816 */ /* 0x000fe400000000ff */
[--C-:B------:R-:W-:Y:S02]  /*e0f0*/  PRMT R10, R3, 0x5410, R4.reuse ;  /* 0x00005410030a7816 */ /* 0x100fe40000000004 */
[----:B------:R-:W-:Y:S01]  /*e100*/  PRMT R4, R0, 0x7632, R4 ;  /* 0x0000763200047816 */ /* 0x000fe20000000004 */
[----:B------:R-:W-:Y:S01]  /*e110*/  HMMA.16816.F32.BF16 R120, R92, R118, R120 ;  /* 0x000000765c78723c */ /* 0x000fe20000041878 */
[----:B------:R-:W-:-:S02]  /*e120*/  LOP3.LUT R6, R5, 0xff, RZ, 0xc0, !PT ;  /* 0x000000ff05067812 */ /* 0x000fc400078ec0ff */
[C---:B------:R-:W-:Y:S02]  /*e130*/  LOP3.LUT R2, R0.reuse, 0xffff, RZ, 0xc0, !PT ;  /* 0x0000ffff00027812 */ /* 0x040fe400078ec0ff */
[----:B------:R-:W-:Y:S02]  /*e140*/  LOP3.LUT R5, R0, 0xff, RZ, 0xc0, !PT ;  /* 0x000000ff00057812 */ /* 0x000fe400078ec0ff */
[----:B------:R-:W-:Y:S01]  /*e150*/  SHF.R.U32.HI R3, RZ, 0x18, R0 ;  /* 0x00000018ff037819 */ /* 0x000fe20000011600 */
[C---:B------:R-:W-:Y:S01]  /*e160*/  HMMA.16816.F32.BF16 R124, R92.reuse, R132, R124 ;  /* 0x000000845c7c723c */ /* 0x040fe2000004187c */
[----:B------:R-:W-:Y:S01]  /*e170*/  LOP3.LUT R0, R4, 0xff, RZ, 0xc0, !PT ;  /* 0x000000ff04007812 */ /* 0x000fe200078ec0ff */
[----:B------:R-:W-:Y:S01]  /*e180*/  FADD.FTZ R4, R203, R46 ;  /* 0x0000002ecb047221 */ /* 0x000fe20000010000 */
[----:B------:R-:W-:Y:S02]  /*e190*/  PRMT R6, R6, 0x5410, R7 ;  /* 0x0000541006067816 */ /* 0x000fe40000000007 */
[----:B------:R-:W-:Y:S01]  /*e1a0*/  PRMT R7, R0, 0x5410, R3 ;  /* 0x0000541000077816 */ /* 0x000fe20000000003 */
[----:B------:R-:W-:Y:S01]  /*e1b0*/  FADD.FTZ R3, R197, R47 ;  /* 0x0000002fc5037221 */ /* 0x000fe20000010000 */
[----:B------:R-:W-:Y:S01]  /*e1c0*/  FADD.FTZ R0, R207, R45 ;  /* 0x0000002dcf007221 */ /* 0x000fe20000010000 */
[----:B------:R-:W-:Y:S01]  /*e1d0*/  SHF.R.U32.HI R2, RZ, 0x8, R2 ;  /* 0x00000008ff027819 */ /* 0x000fe20000011602 */
[C---:B------:R-:W-:Y:S01]  /*e1e0*/  HMMA.16816.F32.BF16 R136, R92.reuse, R134, R136 ;  /* 0x000000865c88723c */ /* 0x040fe20000041888 */
[----:B----4-:R-:W-:Y:S01]  /*e1f0*/  FADD.FTZ R13, R200, R3 ;  /* 0x00000003c80d7221 */ /* 0x010fe20000010000 */
[----:B------:R-:W-:Y:S01]  /*e200*/  LOP3.LUT R3, R10, 0xff00ff, RZ, 0xc0, !PT ;  /* 0x00ff00ff0a037812 */ /* 0x000fe200078ec0ff */
[----:B------:R-:W-:Y:S01]  /*e210*/  FADD.FTZ R14, R205, R0 ;  /* 0x00000000cd0e7221 */ /* 0x000fe20000010000 */
[----:B------:R-:W-:Y:S01]  /*e220*/  FADD.FTZ R10, R199, R4 ;  /* 0x00000004c70a7221 */ /* 0x000fe20000010000 */
[----:B------:R-:W-:Y:S01]  /*e230*/  PRMT R2, R5, 0x5410, R2 ;  /* 0x0000541005027816 */ /* 0x000fe20000000002 */
[----:B------:R-:W-:Y:S01]  /*e240*/  FADD.FTZ R5, R198, R44 ;  /* 0x0000002cc6057221 */ /* 0x000fe20000010000 */
[--C-:B------:R-:W-:Y:S01]  /*e250*/  HSET2.LE.AND R0, R6, R12.reuse, PT ;  /* 0x0000000c06007233 */ /* 0x100fe20003803000 */
[----:B------:R-:W-:Y:S01]  /*e260*/  HMMA.16816.F32.BF16 R140, R92, R148, R140 ;  /* 0x000000945c8c723c */ /* 0x000fe2000004188c */
[----:B------:R-:W-:Y:S01]  /*e270*/  HSET2.LE.AND R4, R3, R12, PT ;  /* 0x0000000c03047233 */ /* 0x000fe20003803000 */
[----:B------:R-:W-:Y:S01]  /*e280*/  FADD.FTZ R11, R204, R5 ;  /* 0x00000005cc0b7221 */ /* 0x000fe20000010000 */
[----:B------:R-:W-:-:S02]  /*e290*/  F2FP.BF16.F32.PACK_AB R3, R9, R19 ;  /* 0x000000130903723e */ /* 0x000fc400000010ff */
[--C-:B------:R-:W-:Y:S02]  /*e2a0*/  HSET2.LE.AND R6, R2, R12.reuse, PT ;  /* 0x0000000c02067233 */ /* 0x100fe40003803000 */
[----:B------:R-:W-:Y:S01]  /*e2b0*/  HSET2.LE.AND R7, R7, R12, PT ;  /* 0x0000000c07077233 */ /* 0x000fe20003803000 */
[C---:B------:R-:W-:Y:S01]  /*e2c0*/  HMMA.16816.F32.BF16 R152, R92.reuse, R150, R152 ;  /* 0x000000965c98723c */ /* 0x040fe20000041898 */
[----:B------:R-:W-:Y:S01]  /*e2d0*/  LOP3.LUT R98, R3, R0, RZ, 0xc0, !PT ;  /* 0x0000000003627212 */ /* 0x000fe200078ec0ff */
[----:B------:R-:W-:Y:S01]  /*e2e0*/  FADD.FTZ R3, R247, R14 ;  /* 0x0000000ef7037221 */ /* 0x000fe20000010000 */
[----:B-1----:R-:W-:Y:S02]  /*e2f0*/  F2FP.BF16.F32.PACK_AB R2, R8, R20 ;  /* 0x000000140802723e */ /* 0x002fe400000010ff */
[----:B-----5:R-:W-:Y:S01]  /*e300*/  F2FP.BF16.F32.PACK_AB R0, R22, R21 ;  /* 0x000000151600723e */ /* 0x020fe200000010ff */
[----:B------:R-:W-:Y:S01]  /*e310*/  FADD.FTZ R3, R248, R3 ;  /* 0x00000003f8037221 */ /* 0x000fe20000010000 */
[----:B------:R-:W-:Y:S01]  /*e320*/  LOP3.LUT R99, R2, R4, RZ, 0xc0, !PT ;  /* 0x0000000402637212 */ /* 0x000fe200078ec0ff */
[----:B------:R-:W-:Y:S01]  /*e330*/  FADD.FTZ R2, R245, R13 ;  /* 0x0000000df5027221 */ /* 0x000fe20000010000 */
[----:B------:R-:W-:Y:S01]  /*e340*/  LOP3.LUT R97, R0, R7, RZ, 0xc0, !PT ;  /* 0x0000000700617212 */ /* 0x000fe200078ec0ff */
[----:B------:R-:W-:Y:S01]  /*e350*/  FADD.FTZ R0, R239, R11 ;  /* 0x0000000bef007221 */ /* 0x000fe20000010000 */
[----:B------:R-:W-:Y:S01]  /*e360*/  FADD.FTZ R4, R192, R10 ;  /* 0x0000000ac0047221 */ /* 0x000fe20000010000 */
[----:B---3--:R-:W-:Y:S01]  /*e370*/  F2FP.BF16.F32.PACK_AB R5, R18, R17 ;  /* 0x000000111205723e */ /* 0x008fe200000010ff */
[----:B------:R-:W-:Y:S01]  /*e380*/  FADD.FTZ R2, R246, R2 ;  /* 0x00000002f6027221 */ /* 0x000fe20000010000 */
[----:B------:R-:W-:Y:S01]  /*e390*/  FADD.FTZ R0, R244, R0 ;  /* 0x00000000f4007221 */ /* 0x000fe20000010000 */
        /* <DEDUP_REMOVED lines=43> */
[----:B------:R1:W-:Y:S03]  /*e650*/  STL [R1+0x40], R4 ;  /* 0x0000400401007387 */ /* 0x0003e60000100800 */
[----:B------:R-:W-:Y:S01]  /*e660*/  FADD.FTZ R2, R63, R2 ;  /* 0x000000023f027221 */ /* 0x000fe20000010000 */
[----:B------:R1:W-:Y:S01]  /*e670*/  STL [R1+0x44], R3 ;  /* 0x0000440301007387 */ /* 0x0003e20000100800 */
[----:B------:R-:W-:Y:S02]  /*e680*/  HMMA.16816.F32.BF16 R76, R92, R82, R76 ;  /* 0x000000525c4c723c */ /* 0x000fe4000004184c */
[----:B------:R-:W-:Y:S01]  /*e690*/  FADD.FTZ R243, R23, R2 ;  /* 0x0000000217f37221 */ /* 0x000fe20000010000 */
[----:B------:R1:W-:Y:S05]  /*e6a0*/  STL [R1+0x48], R0 ;  /* 0x0000480001007387 */ /* 0x0003ea0000100800 */
        /* <DEDUP_REMOVED lines=16> */
[----:B------:R-:W2:Y:S04]  /*e7b0*/  LDL R206, [R1+0x3c] ;  /* 0x00003c0001ce7983 */ /* 0x000ea80000100800 */
[----:B------:R-:W3:Y:S04]  /*e7c0*/  LDL R207, [R1+0x34] ;  /* 0x0000340001cf7983 */ /* 0x000ee80000100800 */
[----:B------:R-:W4:Y:S04]  /*e7d0*/  LDL.64 R196, [R1+0x78] ;  /* 0x0000780001c47983 */ /* 0x000f280000100a00 */
[----:B------:R-:W5:Y:S04]  /*e7e0*/  LDL.64 R198, [R1+0x50] ;  /* 0x0000500001c67983 */ /* 0x000f680000100a00 */
[----:B------:R-:W5:Y:S04]  /*e7f0*/  LDL.64 R204, [R1+0x68] ;  /* 0x0000680001cc7983 */ /* 0x000f680000100a00 */
[----:B------:R-:W5:Y:S04]  /*e800*/  LDL.64 R200, [R1+0x70] ;  /* 0x0000700001c87983 */ /* 0x000f680000100a00 */
[----:B------:R-:W5:Y:S01]  /*e810*/  LDL.64 R190, [R1+0x58] ;  /* 0x0000580001be7983 */ /* 0x000f620000100a00 */
[----:B------:R-:W-:Y:S01]  /*e820*/  UIADD3 UR7, UPT, UPT, UR20, -0x3, URZ ;  /* 0xfffffffd14077890 */ /* 0x000fe2000fffe0ff */
[----:B------:R-:W-:-:S04]  /*e830*/  DEPBAR.LE SB0, 0x0 ;  /* 0x000080000000791a */ /* 0x000fc80000000000 */
[----:B------:R-:W5:Y:S01]  /*e840*/  LDL.LU R203, [R1] ;  /* 0x0000000001cb7983 */ /* 0x000f620000300800 */
[----:B------:R-:W1:Y:S01]  /*e850*/  S2UR UR5, SR_CgaCtaId ;  /* 0x00000000000579c3 */ /* 0x000e620000008800 */
[----:B------:R-:W-:Y:S01]  /*e860*/  UIMAD.WIDE.U32 UR12, UR7, UR8, URZ ;  /* 0x00000008070c72a5 */ /* 0x000fe2000f8e00ff */
[C---:B------:R-:W-:Y:S01]  /*e870*/  IMAD.SHL.U32 R183, R213.reuse, 0x10, RZ ;  /* 0x00000010d5b77824 */ /* 0x040fe200078e00ff */
[----:B------:R-:W-:Y:S01]  /*e880*/  SHF.R.U32.HI R209, RZ, 0x1, R213 ;  /* 0x00000001ffd17819 */ /* 0x000fe200000116d5 */
[----:B------:R-:W-:Y:S01]  /*e890*/  IMAD.SHL.U32 R202, R213, 0x20, RZ ;  /* 0x00000020d5ca7824 */ /* 0x000fe200078e00ff */
[----:B------:R-:W-:Y:S02]  /*e8a0*/  UIMAD UR7, UR7, UR9, UR13 ;  /* 0x00000009070772a4 */ /* 0x000fe4000f8e020d */
[----:B------:R-:W-:Y:S01]  /*e8b0*/  USHF.L.U32 UR4, UR12, 0x6, URZ ;  /* 0x000000060c047899 */ /* 0x000fe200080006ff */
[----:B------:R-:W-:Y:S01]  /*e8c0*/  IMAD.U32 R6, RZ, RZ, UR12 ;  /* 0x0000000cff067e24 */ /* 0x000fe2000f8e00ff */
[----:B------:R-:W-:Y:S01]  /*e8d0*/  USHF.L.U64.HI UR6, UR12, 0x6, UR7 ;  /* 0x000000060c067899 */ /* 0x000fe20008010207 */
[----:B------:R-:W-:Y:S01]  /*e8e0*/  IMAD.U32 R7, RZ, RZ, UR13 ;  /* 0x0000000dff077e24 */ /* 0x000fe2000f8e00ff */
[----:B------:R-:W-:Y:S01]  /*e8f0*/  ULEA UR4, UP0, UR8, UR4, 0x5 ;  /* 0x0000000408047291 */ /* 0x000fe2000f8028ff */
[----:B------:R-:W-:Y:S01]  /*e900*/  IMAD.U32 R5, RZ, RZ, UR7 ;  /* 0x00000007ff057e24 */ /* 0x000fe2000f8e00ff */
[----:B------:R-:W-:-:S02]  /*e910*/  LOP3.LUT R210, R183, 0x3e00, RZ, 0xc0, !PT ;  /* 0x00003e00b7d27812 */ /* 0x000fc400078ec0ff */
[----:B------:R-:W-:Y:S01]  /*e920*/  ULEA.HI.X UR6, UR8, UR6, UR9, 0x5, UP0 ;  /* 0x0000000608067291 */ /* 0x000fe200080f2c09 */
[----:B------:R-:W-:Y:S01]  /*e930*/  LOP3.LUT R0, R209, 0x8, RZ, 0xc0, !PT ;  /* 0x00000008d1007812 */ /* 0x000fe200078ec0ff */
[----:B------:R-:W-:Y:S01]  /*e940*/  IMAD.U32 R7, RZ, RZ, UR4 ;  /* 0x00000004ff077e24 */ /* 0x000fe2000f8e00ff */
[----:B------:R-:W-:Y:S01]  /*e950*/  LOP3.LUT R3, R210, 0x120, R202, 0xf8, !PT ;  /* 0x00000120d2037812 */ /* 0x000fe200078ef8ca */
[----:B------:R-:W-:Y:S02]  /*e960*/  UMOV UR4, 0x400 ;  /* 0x0000040000047882 */ /* 0x000fe40000000000 */
[----:B------:R-:W-:Y:S01]  /*e970*/  IMAD.U32 R8, RZ, RZ, UR6 ;  /* 0x00000006ff087e24 */ /* 0x000fe2000f8e00ff */
[----:B------:R-:W-:Y:S01]  /*e980*/  LOP3.LUT R0, R3, R242, R0, 0xf6, !PT ;  /* 0x000000f203007212 */ /* 0x000fe200078ef600 */
[----:B------:R-:W-:Y:S01]  /*e990*/  UIADD3 UR6, UPT, UPT, UR20, -0x3, URZ ;  /* 0xfffffffd14067890 */ /* 0x000fe2000fffe0ff */
[----:B------:R-:W-:Y:S01]  /*e9a0*/  SHF.R.U32.HI R242, RZ, 0x5, R213 ;  /* 0x00000005fff27819 */ /* 0x000fe200000116d5 */
[----:B-1----:R-:W-:-:S02]  /*e9b0*/  ULEA UR5, UR5, UR4, 0x18 ;  /* 0x0000000405057291 */ /* 0x002fc4000f8ec0ff */
[----:B------:R-:W-:Y:S02]  /*e9c0*/  USHF.L.U32 UR7, UR6, 0x1, URZ ;  /* 0x0000000106077899 */ /* 0x000fe400080006ff */
[----:B------:R-:W-:Y:S02]  /*e9d0*/  UISETP.GT.U32.AND UP1, UPT, UR6, UR18, UPT ;  /* 0x000000120600728c */ /* 0x000fe4000bf24070 */
[----:B------:R-:W-:Y:S01]  /*e9e0*/  LEA R53, R0, UR5, 0x1 ;  /* 0x0000000500357c11 */ /* 0x000fe2000f8e08ff */
[----:B------:R-:W-:Y:S01]  /*e9f0*/  BAR.SYNC.DEFER_BLOCKING 0x0 ;  /* 0x0000000000007b1d */ /* 0x000fe20000010000 */
[CC--:B--2---:R-:W-:Y:S02]  /*ea00*/  LEA R4, P5, R6.reuse, R206.reuse, 0x7 ;  /* 0x000000ce06047211 */ /* 0x0c4fe400078a38ff */
[----:B------:R-:W-:Y:S02]  /*ea10*/  LEA R2, P0, R7, R206, 0x1 ;  /* 0x000000ce07027211 */ /* 0x000fe400078008ff */
[----:B---3--:R-:W-:-:S02]  /*ea20*/  LEA.HI.X R5, R6, R207, R5, 0x7, P5 ;  /* 0x000000cf06057211 */ /* 0x008fc400028f3c05 */
[----:B------:R-:W-:Y:S01]  /*ea30*/  LEA.HI.X R3, R7, R207, R8, 0x1, P0 ;  /* 0x000000cf07037211 */ /* 0x000fe200000f0c08 */
[----:B----4-:R-:W-:Y:S02]  /*ea40*/  IMAD.MOV.U32 R54, RZ, RZ, R196 ;  /* 0x000000ffff367224 */ /* 0x010fe400078e00c4 */
[----:B------:R-:W-:Y:S01]  /*ea50*/  @!PT LDS RZ, [RZ] ;  /* 0x00000000fffff984 */ /* 0x000fe20000000800 */
[----:B------:R-:W-:Y:S01]  /*ea60*/  @!PT LDS RZ, [RZ] ;  /* 0x00000000fffff984 */ /* 0x000fe20000000800 */
[----:B------:R-:W-:Y:S01]  /*ea70*/  @!PT LDS RZ, [RZ] ;  /* 0x00000000fffff984 */ /* 0x000fe20000000800 */
[----:B------:R-:W-:Y:S01]  /*ea80*/  @!P3 LDGSTS.E.BYPASS.LTC128B.128 [R216+0x9000], desc[UR26][R4.64] ;  /* 0x0900000004d8bfae */ /* 0x000fe2000b981a1a */
[----:B------:R-:W-:Y:S02]  /*ea90*/  IMAD.MOV.U32 R55, RZ, RZ, R197 ;  /* 0x000000ffff377224 */ /* 0x000fe400078e00c5 */
[----:B-----5:R-:W-:Y:S01]  /*eaa0*/  IMAD.MOV.U32 R234, RZ, RZ, R198 ;  /* 0x000000ffffea7224 */ /* 0x020fe200078e00c6 */
[----:B------:R-:W-:Y:S01]  /*eab0*/  @P3 STS.128 [R216+0x9000], RZ ;  /* 0x009000ffd8003388 */ /* 0x000fe20000000c00 */
[----:B------:R-:W-:Y:S02]  /*eac0*/  IMAD.MOV.U32 R235, RZ, RZ, R199 ;  /* 0x000000ffffeb7224 */ /* 0x000fe400078e00c7 */
[----:B------:R-:W-:Y:S01]  /*ead0*/  IMAD.MOV.U32 R232, RZ, RZ, R204 ;  /* 0x000000ffffe87224 */ /* 0x000fe200078e00cc */
[----:B------:R-:W-:Y:S01]  /*eae0*/  @!PT LDS RZ, [RZ] ;  /* 0x00000000fffff984 */ /* 0x000fe20000000800 */
[----:B------:R-:W-:Y:S01]  /*eaf0*/  @!PT LDS RZ, [RZ] ;  /* 0x00000000fffff984 */ /* 0x000fe20000000800 */
[----:B------:R-:W-:Y:S01]  /*eb00*/  @!PT LDS RZ, [RZ] ;  /* 0x00000000fffff984 */ /* 0x000fe20000000800 */
[----:B------:R-:W-:Y:S01]  /*eb10*/  @!P2 LDGSTS.E.BYPASS.LTC128B.128 [R216+0xa000], desc[UR26][R4.64+0x40] ;  /* 0x0a00004004d8afae */ /* 0x000fe2000b981a1a */
[----:B------:R-:W-:-:S02]  /*eb20*/  IMAD.MOV.U32 R233, RZ, RZ, R205 ;  /* 0x000000ffffe97224 */ /* 0x000fc400078e00cd */
[----:B------:R-:W-:Y:S01]  /*eb30*/  IMAD.MOV.U32 R248, RZ, RZ, R200 ;  /* 0x000000fffff87224 */ /* 0x000fe200078e00c8 */
[----:B------:R-:W-:Y:S01]  /*eb40*/  @P2 STS.128 [R216+0xa000], RZ ;  /* 0x00a000ffd8002388 */ /* 0x000fe20000000c00 */
[----:B------:R-:W-:Y:S02]  /*eb50*/  IMAD.MOV.U32 R249, RZ, RZ, R201 ;  /* 0x000000fffff97224 */ /* 0x000fe400078e00c9 */
[----:B------:R-:W-:Y:S01]  /*eb60*/  IMAD.MOV.U32 R250, RZ, RZ, R190 ;  /* 0x000000fffffa7224 */ /* 0x000fe200078e00be */
[----:B------:R-:W-:Y:S01]  /*eb70*/  @!PT LDS RZ, [RZ] ;  /* 0x00000000fffff984 */ /* 0x000fe20000000800 */
[----:B------:R-:W-:Y:S01]  /*eb80*/  @!PT LDS RZ, [RZ] ;  /* 0x00000000fffff984 */ /* 0x000fe20000000800 */
[----:B------:R-:W-:Y:S01]  /*eb90*/  @!PT LDS RZ, [RZ] ;  /* 0x00000000fffff984 */ /* 0x000fe20000000800 */
[----:B------:R-:W-:Y:S01]  /*eba0*/  @!P1 LDGSTS.E.BYPASS.LTC128B.128 [R216+0xb000], desc[UR26][R4.64+0x80] ;  /* 0x0b00008004d89fae */ /* 0x000fe2000b981a1a */
[----:B------:R-:W-:-:S03]  /*ebb0*/  IMAD.MOV.U32 R251, RZ, RZ, R191 ;  /* 0x000000fffffb7224 */ /* 0x000fc600078e00bf */
[----:B------:R-:W-:Y:S01]  /*ebc0*/  @P1 STS.128 [R216+0xb000], RZ ;  /* 0x00b000ffd8001388 */ /* 0x000fe20000000c00 */
[----:B------:R-:W-:Y:S01]  /*ebd0*/  LEA R52, R203, UR5, 0x1 ;  /* 0x00000005cb347c11 */ /* 0x000fe2000f8e08ff */
[----:B------:R-:W-:Y:S02]  /*ebe0*/  IMAD.MOV.U32 R203, RZ, RZ, 0x20 ;  /* 0x00000020ffcb7424 */ /* 0x000fe400078e00ff */
[----:B------:R-:W-:Y:S01]  /*ebf0*/  @!PT LDS RZ, [RZ] ;  /* 0x00000000fffff984 */ /* 0x000fe20000000800 */
[----:B------:R-:W-:Y:S01]  /*ec00*/  @!PT LDS RZ, [RZ] ;  /* 0x00000000fffff984 */ /* 0x000fe20000000800 */
[----:B------:R-:W-:Y:S01]  /*ec10*/  @!PT LDS RZ, [RZ] ;  /* 0x00000000fffff984 */ /* 0x000fe20000000800 */
[----:B------:R-:W-:Y:S03]  /*ec20*/  @!P3 LDGSTS.E.BYPASS.LTC128B.128 [R216+0x9800], desc[UR26][R2.64] ;  /* 0x0980000002d8bfae */ /* 0x000fe6000b981a1a */
[----:B------:R-:W-:Y:S01]  /*ec30*/  SEL R203, R203, 0xffffffe0, !P4 ;  /* 0xffffffe0cbcb7807 */ /* 0x000fe20006000000 */
[----:B------:R-:W-:Y:S04]  /*ec40*/  @P3 STS.128 [R216+0x9800], RZ ;  /* 0x009800ffd8003388 */ /* 0x000fe80000000c00 */
[----:B------:R-:W-:Y:S01]  /*ec50*/  @!PT LDS RZ, [RZ] ;  /* 0x00000000fffff984 */ /* 0x000fe20000000800 */
[----:B------:R-:W-:Y:S01]  /*ec60*/  @!PT LDS RZ, [RZ] ;  /* 0x00000000fffff984 */ /* 0x000fe20000000800 */
[----:B------:R-:W-:Y:S01]  /*ec70*/  @!PT LDS RZ, [RZ] ;  /* 0x00000000fffff984 */ /* 0x000fe20000000800 */
[----:B------:R-:W-:Y:S01]  /*ec80*/  @!P2 LDGSTS.E.BYPASS.LTC128B.128 [R216+0xa800], desc[UR26][R2.64+0x40] ;  /* 0x0a80004002d8afae */ /* 0x000fe2000b981a1a */
[----:B------:R-:W-:-:S03]  /*ec90*/  IMAD.IADD R0, R203, 0x1, R52 ;  /* 0x00000001cb007824 */ /* 0x000fc600078e0234 */
[----:B------:R-:W-:Y:S04]  /*eca0*/  @P2 STS.128 [R216+0xa800], RZ ;  /* 0x00a800ffd8002388 */ /* 0x000fe80000000c00 */
[----:B------:R-:W-:Y:S01]  /*ecb0*/  @!PT LDS RZ, [RZ] ;  /* 0x00000000fffff984 */ /* 0x000fe20000000800 */
[----:B------:R-:W-:Y:S01]  /*ecc0*/  @!PT LDS RZ, [RZ] ;  /* 0x00000000fffff984 */ /* 0x000fe20000000800 */
[----:B------:R-:W-:Y:S01]  /*ecd0*/  @!PT LDS RZ, [RZ] ;  /* 0x00000000fffff984 */ /* 0x000fe20000000800 */
[----:B------:R1:W-:Y:S04]  /*ece0*/  @!P1 LDGSTS.E.BYPASS.LTC128B.128 [R216+0xb800], desc[UR26][R2.64+0x80] ;  /* 0x0b80008002d89fae */ /* 0x0003e8000b981a1a */
[----:B------:R-:W-:Y:S04]  /*ecf0*/  @P1 STS.128 [R216+0xb800], RZ ;  /* 0x00b800ffd8001388 */ /* 0x000fe80000000c00 */
[----:B------:R-:W-:Y:S04]  /*ed00*/  LDSM.16.M88.4 R8, [R53+0x1000] ;  /* 0x001000003508783b */ /* 0x000fe80000000200 */
[----:B------:R-:W2:Y:S04]  /*ed10*/  LDSM.16.M88.4 R28, [R52+0x6800] ;  /* 0x00680000341c783b */ /* 0x000ea80000000200 */
[----:B------:R-:W3:Y:S04]  /*ed20*/  LDSM.16.M88.4 R36, [R52+0x6000] ;  /* 0x006000003424783b */ /* 0x000ee80000000200 */
[----:B------:R-:W4:Y:S04]  /*ed30*/  LDSM.16.M88.4 R32, [R52+0x6400] ;  /* 0x006400003420783b */ /* 0x000f280000000200 */
[----:B------:R-:W5:Y:S01]  /*ed40*/  LDSM.16.M88.4 R24, [R52+0x6c00] ;  /* 0x006c00003418783b */ /* 0x000f620000000200 */
[----:B-1----:R-:W-:-:S03]  /*ed50*/  IMAD.IADD R2, R203, 0x1, R53 ;  /* 0x00000001cb027824 */ /* 0x002fc600078e0235 */
[----:B------:R-:W1:Y:S04]  /*ed60*/  LDSM.16.M88.4 R12, [R53] ;  /* 0x00000000350c783b */ /* 0x000e680000000200 */
[----:B------:R-:W-:Y:S04]  /*ed70*/  LDSM.16.M88.4 R4, [R2+0x1000] ;  /* 0x001000000204783b */ /* 0x000fe80000000200 */
[----:B------:R-:W1:Y:S04]  /*ed80*/  LDSM.16.M88.4 R44, [R0+0x6800] ;  /* 0x00680000002c783b */ /* 0x000e680000000200 */
[----:B------:R-:W1:Y:S04]  /*ed90*/  LDSM.16.M88.4 R20, [R0+0x6000] ;  /* 0x006000000014783b */ /* 0x000e680000000200 */
[----:B------:R-:W1:Y:S04]  /*eda0*/  LDSM.16.M88.4 R40, [R0+0x6c00] ;  /* 0x006c00000028783b */ /* 0x000e680000000200 */
[----:B------:R-:W1:Y:S04]  /*edb0*/  LDSM.16.M88.4 R48, [R0+0x6400] ;  /* 0x006400000030783b */ /* 0x000e680000000200 */
[----:B------:R-:W1:Y:S01]  /*edc0*/  LDSM.16.M88.4 R16, [R2] ;  /* 0x000000000210783b */ /* 0x000e620000000200 */
[C---:B--2---:R-:W-:Y:S03]  /*edd0*/  HMMA.16816.F32.BF16 R60, R8.reuse, R28, RZ ;  /* 0x0000001c083c723c */ /* 0x044fe600000418ff */
[----:B------:R-:W0:Y:S05]  /*ede0*/  LDGDEPBAR ;  /* 0x00000000000079af */ /* 0x000e2a0000000000 */
[C---:B---3--:R-:W-:Y:S08]  /*edf0*/  HMMA.16816.F32.BF16 R104, R8.reuse, R36, RZ ;  /* 0x000000240868723c */ /* 0x048ff000000418ff */
[C---:B----4-:R-:W-:Y:S08]  /*ee00*/  HMMA.16816.F32.BF16 R64, R8.reuse, R32, RZ ;  /* 0x000000200840723c */ /* 0x050ff000000418ff */
[C---:B-----5:R-:W-:Y:S08]  /*ee10*/  HMMA.16816.F32.BF16 R56, R8.reuse, R24, RZ ;  /* 0x000000180838723c */ /* 0x060ff000000418ff */
[----:B------:R-:W-:Y:S08]  /*ee20*/  HMMA.16816.F32.BF16 R100, R8, R38, RZ ;  /* 0x000000260864723c */ /* 0x000ff000000418ff */
[----:B-1----:R-:W-:Y:S08]  /*ee30*/  HMMA.16816.F32.BF16 R192, R12, R36, RZ ;  /* 0x000000240cc0723c */ /* 0x002ff000000418ff */
[C---:B------:R-:W-:Y:S08]  /*ee40*/  HMMA.16816.F32.BF16 R176, R8.reuse, R34, RZ ;  /* 0x0000002208b0723c */ /* 0x040ff000000418ff */
[C---:B------:R-:W-:Y:S08]  /*ee50*/  HMMA.16816.F32.BF16 R172, R8.reuse, R30, RZ ;  /* 0x0000001e08ac723c */ /* 0x040ff000000418ff */
[----:B------:R-:W-:Y:S08]  /*ee60*/  HMMA.16816.F32.BF16 R8, R8, R26, RZ ;  /* 0x0000001a0808723c */ /* 0x000ff000000418ff */
[----:B------:R-:W-:Y:S08]  /*ee70*/  HMMA.16816.F32.BF16 R36, R12, R38, RZ ;  /* 0x000000260c24723c */ /* 0x000ff000000418ff */
[----:B------:R-:W-:Y:S08]  /*ee80*/  HMMA.16816.F32.BF16 R244, R4, R44, R60 ;  /* 0x0000002c04f4723c */ /* 0x000ff0000004183c */
[C---:B------:R-:W-:Y:S08]  /*ee90*/  HMMA.16816.F32.BF16 R184, R12.reuse, R28, RZ ;  /* 0x0000001c0cb8723c */ /* 0x040ff000000418ff */
[C---:B------:R-:W-:Y:S08]  /*eea0*/  HMMA.16816.F32.BF16 R60, R12.reuse, R30, RZ ;  /* 0x0000001e0c3c723c */ /* 0x040ff000000418ff */
[----:B------:R-:W-:Y:S08]  /*eeb0*/  HMMA.16816.F32.BF16 R180, R12, R24, RZ ;  /* 0x000000180cb4723c */ /* 0x000ff000000418ff */
[C---:B------:R-:W-:Y:S08]  /*eec0*/  HMMA.16816.F32.BF16 R228, R4.reuse, R20, R104 ;  /* 0x0000001404e4723c */ /* 0x040ff00000041868 */
[----:B------:R-:W-:Y:S08]  /*eed0*/  HMMA.16816.F32.BF16 R196, R4, R40, R56 ;  /* 0x0000002804c4723c */ /* 0x000ff00000041838 */
[C---:B------:R-:W-:Y:S08]  /*eee0*/  HMMA.16816.F32.BF16 R28, R12.reuse, R26, RZ ;  /* 0x0000001a0c1c723c */ /* 0x040ff000000418ff */
[----:B------:R-:W-:Y:S08]  /*eef0*/  HMMA.16816.F32.BF16 R188, R12, R32, RZ ;  /* 0x000000200cbc723c */ /* 0x000ff000000418ff */
[C---:B------:R-:W-:Y:S08]  /*ef00*/  HMMA.16816.F32.BF16 R200, R4.reuse, R48, R64 ;  /* 0x0000003004c8723c */ /* 0x040ff00000041840 */
[C---:B------:R-:W-:Y:S08]  /*ef10*/  HMMA.16816.F32.BF16 R204, R4.reuse, R22, R100 ;  /* 0x0000001604cc723c */ /* 0x040ff00000041864 */
[C---:B------:R-:W-:Y:S08]  /*ef20*/  HMMA.16816.F32.BF16 R176, R4.reuse, R50, R176 ;  /* 0x0000003204b0723c */ /* 0x040ff000000418b0 */
[C---:B------:R-:W-:Y:S08]  /*ef30*/  HMMA.16816.F32.BF16 R172, R4.reuse, R46, R172 ;  /* 0x0000002e04ac723c */ /* 0x040ff000000418ac */
[----:B------:R-:W-:Y:S01]  /*ef40*/  HMMA.16816.F32.BF16 R104, R4, R42, R8 ;  /* 0x0000002a0468723c */ /* 0x000fe20000041808 */
[----:B------:R-:W-:Y:S04]  /*ef50*/  LDSM.16.M88.4 R4, [R53+0x3000] ;  /* 0x003000003504783b */ /* 0x000fe80000000200 */
[----:B------:R-:W-:Y:S03]  /*ef60*/  LDSM.16.M88.4 R8, [R53+0x2000] ;  /* 0x002000003508783b */ /* 0x000fe60000000200 */
[----:B------:R-:W-:Y:S01]  /*ef70*/  HMMA.16816.F32.BF16 R56, R12, R34, RZ ;  /* 0x000000220c38723c */ /* 0x000fe200000418ff */
[----:B------:R-:W-:Y:S04]  /*ef80*/  LDSM.16.M88.4 R12, [R52+0x7400] ;  /* 0x00740000340c783b */ /* 0x000fe80000000200 */
[----:B------:R-:W-:Y:S03]  /*ef90*/  LDSM.16.M88.4 R32, [R52+0x7c00] ;  /* 0x007c00003420783b */ /* 0x000fe60000000200 */
[C---:B------:R-:W-:Y:S08]  /*efa0*/  HMMA.16816.F32.BF16 R192, R16.reuse, R20, R192 ;  /* 0x0000001410c0723c */ /* 0x040ff000000418c0 */
[C---:B------:R-:W-:Y:S01]  /*efb0*/  HMMA.16816.F32.BF16 R24, R16.reuse, R22, R36 ;  /* 0x000000161018723c */ /* 0x040fe20000041824 */
[----:B------:R-:W1:Y:S04]  /*efc0*/  LDSM.16.M88.4 R20, [R52+0x7000] ;  /* 0x007000003414783b */ /* 0x000e680000000200 */
[----:B------:R-:W2:Y:S03]  /*efd0*/  LDSM.16.M88.4 R36, [R52+0x7800] ;  /* 0x007800003424783b */ /* 0x000ea60000000200 */
[C---:B------:R-:W-:Y:S08]  /*efe0*/  HMMA.16816.F32.BF16 R188, R16.reuse, R48, R188 ;  /* 0x0000003010bc723c */ /* 0x040ff000000418bc */
[C---:B------:R-:W-:Y:S08]  /*eff0*/  HMMA.16816.F32.BF16 R48, R16.reuse, R50, R56 ;  /* 0x000000321030723c */ /* 0x040ff00000041838 */
[C---:B------:R-:W-:Y:S08]  /*f000*/  HMMA.16816.F32.BF16 R236, R16.reuse, R44, R184 ;  /* 0x0000002c10ec723c */ /* 0x040ff000000418b8 */
[C---:B------:R-:W-:Y:S08]  /*f010*/  HMMA.16816.F32.BF16 R184, R16.reuse, R40, R180 ;  /* 0x0000002810b8723c */ /* 0x040ff000000418b4 */
[C---:B------:R-:W-:Y:S08]  /*f020*/  HMMA.16816.F32.BF16 R100, R16.reuse, R46, R60 ;  /* 0x0000002e1064723c */ /* 0x040ff0000004183c */
[----:B------:R-:W-:Y:S01]  /*f030*/  HMMA.16816.F32.BF16 R64, R16, R42, R28 ;  /* 0x0000002a1040723c */ /* 0x000fe2000004181c */
[----:B------:R-:W-:Y:S01]  /*f040*/  IMAD.MOV.U32 R30, RZ, RZ, R250 ;  /* 0x000000ffff1e7224 */ /* 0x000fe200078e00fa */
[----:B------:R-:W-:Y:S01]  /*f050*/  LDSM.16.M88.4 R16, [R2+0x2000] ;  /* 0x002000000210783b */ /* 0x000fe20000000200 */
[----:B------:R-:W-:-:S05]  /*f060*/  IMAD.MOV.U32 R31, RZ, RZ, R251 ;  /* 0x000000ffff1f7224 */ /* 0x000fca00078e00fb */
[----:B-1----:R-:W-:Y:S01]  /*f070*/  HMMA.16816.F32.BF16 R60, R4, R20, R228 ;  /* 0x00000014043c723c */ /* 0x002fe200000418e4 */
[----:B------:R-:W-:Y:S02]  /*f080*/  IMAD.MOV.U32 R230, RZ, RZ, R248 ;  /* 0x000000ffffe67224 */ /* 0x000fe400078e00f8 */
[----:B------:R-:W-:-:S05]  /*f090*/  IMAD.MOV.U32 R231, RZ, RZ, R249 ;  /* 0x000000ffffe77224 */ /* 0x000fca00078e00f9 */
[C---:B------:R-:W-:Y:S08]  /*f0a0*/  HMMA.16816.F32.BF16 R44, R4.reuse, R12, R200 ;  /* 0x0000000c042c723c */ /* 0x040ff000000418c8 */
[----:B------:R-:W-:Y:S01]  /*f0b0*/  HMMA.16816.F32.BF16 R40, R4, R14, R176 ;  /* 0x0000000e0428723c */ /* 0x000fe200000418b0 */
[----:B------:R-:W-:Y:S02]  /*f0c0*/  IMAD.MOV.U32 R176, RZ, RZ, R232 ;  /* 0x000000ffffb07224 */ /* 0x000fe400078e00e8 */
[----:B------:R-:W-:-:S02]  /*f0d0*/  IMAD.MOV.U32 R177, RZ, RZ, R233 ;  /* 0x000000ffffb17224 */ /* 0x000fc400078e00e9 */
[----:B------:R-:W-:Y:S02]  /*f0e0*/  IMAD.MOV.U32 R178, RZ, RZ, R234 ;  /* 0x000000ffffb27224 */ /* 0x000fe400078e00ea */
[----:B------:R-:W-:Y:S01]  /*f0f0*/  IMAD.MOV.U32 R179, RZ, RZ, R235 ;  /* 0x000000ffffb37224 */ /* 0x000fe200078e00eb */
[----:B------:R-:W-:Y:S08]  /*f100*/  HMMA.16816.F32.BF16 R56, R4, R22, R204 ;  /* 0x000000160438723c */ /* 0x000ff000000418cc */
[----:B------:R-:W-:Y:S08]  /*f110*/  HMMA.16816.F32.BF16 R200, R8, R20, R192 ;  /* 0x0000001408c8723c */ /* 0x000ff000000418c0 */
[C---:B--2---:R-:W-:Y:S08]  /*f120*/  HMMA.16816.F32.BF16 R244, R4.reuse, R36, R244 ;  /* 0x0000002404f4723c */ /* 0x044ff000000418f4 */
[C---:B------:R-:W-:Y:S08]  /*f130*/  HMMA.16816.F32.BF16 R180, R4.reuse, R32, R196 ;  /* 0x0000002004b4723c */ /* 0x040ff000000418c4 */
[C---:B------:R-:W-:Y:S08]  /*f140*/  HMMA.16816.F32.BF16 R232, R4.reuse, R38, R172 ;  /* 0x0000002604e8723c */ /* 0x040ff000000418ac */
[----:B------:R-:W-:Y:S01]  /*f150*/  HMMA.16816.F32.BF16 R204, R4, R34, R104 ;  /* 0x0000002204cc723c */ /* 0x000fe20000041868 */
[----:B------:R-:W-:Y:S07]  /*f160*/  LDSM.16.M88.4 R4, [R2+0x3000] ;  /* 0x003000000204783b */ /* 0x000fee0000000200 */
[C---:B------:R-:W-:Y:S08]  /*f170*/  HMMA.16816.F32.BF16 R192, R8.reuse, R12, R188 ;  /* 0x0000000c08c0723c */ /* 0x040ff000000418bc */
[----:B------:R-:W-:Y:S01]  /*f180*/  HMMA.16816.F32.BF16 R248, R8, R14, R48 ;  /* 0x0000000e08f8723c */ /* 0x000fe20000041830 */
[----:B------:R-:W1:Y:S01]  /*f190*/  LDSM.16.M88.4 R12, [R0+0x7000] ;  /* 0x00700000000c783b */ /* 0x000e620000000200 */
[----:B------:R-:W-:-:S02]  /*f1a0*/  IMAD.MOV.U32 R50, RZ, RZ, R30 ;  /* 0x000000ffff327224 */ /* 0x000fc400078e001e */
[----:B------:R-:W-:Y:S02]  /*f1b0*/  IMAD.MOV.U32 R51, RZ, RZ, R31 ;  /* 0x000000ffff337224 */ /* 0x000fe400078e001f */
[----:B------:R-:W-:Y:S02]  /*f1c0*/  LDSM.16.M88.4 R28, [R0+0x7800] ;  /* 0x00780000001c783b */ /* 0x000fe40000000200 */
[C---:B------:R-:W-:Y:S02]  /*f1d0*/  HMMA.16816.F32.BF16 R196, R8.reuse, R22, R24 ;  /* 0x0000001608c4723c */ /* 0x040fe40000041818 */
[----:B------:R-:W2:Y:S04]  /*f1e0*/  LDSM.16.M88.4 R24, [R0+0x7c00] ;  /* 0x007c00000018783b */ /* 0x000ea80000000200 */
[----:B------:R-:W3:Y:S02]  /*f1f0*/  LDSM.16.M88.4 R20, [R0+0x7400] ;  /* 0x007400000014783b */ /* 0x000ee40000000200 */
[C---:B------:R-:W-:Y:S08]  /*f200*/  HMMA.16816.F32.BF16 R104, R8.reuse, R32, R184 ;  /* 0x000000200868723c */ /* 0x040ff000000418b8 */
[----:B------:R-:W-:Y:S01]  /*f210*/  HMMA.16816.F32.BF16 R236, R8, R36, R236 ;  /* 0x0000002408ec723c */ /* 0x000fe200000418ec */
[----:B------:R-:W-:-:S02]  /*f220*/  IMAD.MOV.U32 R36, RZ, RZ, R230 ;  /* 0x000000ffff247224 */ /* 0x000fc400078e00e6 */
[----:B------:R-:W-:-:S05]  /*f230*/  IMAD.MOV.U32 R37, RZ, RZ, R231 ;  /* 0x000000ffff257224 */ /* 0x000fca00078e00e7 */
[C---:B------:R-:W-:Y:S01]  /*f240*/  HMMA.16816.F32.BF16 R228, R8.reuse, R38, R100 ;  /* 0x0000002608e4723c */ /* 0x040fe20000041864 */
[----:B------:R-:W-:Y:S02]  /*f250*/  IMAD.MOV.U32 R100, RZ, RZ, R176 ;  /* 0x000000ffff647224 */ /* 0x000fe400078e00b0 */
[----:B------:R-:W-:Y:S02]  /*f260*/  IMAD.MOV.U32 R101, RZ, RZ, R177 ;  /* 0x000000ffff657224 */ /* 0x000fe400078e00b1 */
[----:B------:R-:W-:Y:S02]  /*f270*/  IMAD.MOV.U32 R102, RZ, RZ, R178 ;  /* 0x000000ffff667224 */ /* 0x000fe400078e00b2 */
[----:B------:R-:W-:Y:S01]  /*f280*/  IMAD.MOV.U32 R103, RZ, RZ, R179 ;  /* 0x000000ffff677224 */ /* 0x000fe200078e00b3 */
[----:B------:R-:W-:Y:S01]  /*f290*/  HMMA.16816.F32.BF16 R188, R8, R34, R64 ;  /* 0x0000002208bc723c */ /* 0x000fe20000041840 */
[----:B------:R-:W-:Y:S01]  /*f2a0*/  IMAD.MOV.U32 R48, RZ, RZ, R104 ;  /* 0x000000ffff307224 */ /* 0x000fe200078e0068 */
[----:B------:R-:W-:Y:S01]  /*f2b0*/  LDSM.16.M88.4 R8, [R52+0x8000] ;  /* 0x008000003408783b */ /* 0x000fe20000000200 */
[----:B------:R-:W-:-:S02]  /*f2c0*/  IMAD.MOV.U32 R33, RZ, RZ, R105 ;  /* 0x000000ffff217224 */ /* 0x000fc400078e0069 */
[----:B------:R-:W-:Y:S02]  /*f2d0*/  IMAD.MOV.U32 R32, RZ, RZ, R106 ;  /* 0x000000ffff207224 */ /* 0x000fe400078e006a */
[----:B------:R-:W-:Y:S01]  /*f2e0*/  IMAD.MOV.U32 R3, RZ, RZ, R107 ;  /* 0x000000ffff037224 */ /* 0x000fe200078e006b */
[C---:B-1----:R-:W-:Y:S08]  /*f2f0*/  HMMA.16816.F32.BF16 R184, R4.reuse, R12, R60 ;  /* 0x0000000c04b8723c */ /* 0x042ff0000004183c */
[----:B--2---:R-:W-:Y:S01]  /*f300*/  HMMA.16816.F32.BF16 R60, R4, R24, R180 ;  /* 0x00000018043c723c */ /* 0x004fe200000418b4 */
[----:B------:R-:W-:-:S02]  /*f310*/  IMAD.MOV.U32 R180, RZ, RZ, R100 ;  /* 0x000000ffffb47224 */ /* 0x000fc400078e0064 */
[----:B------:R-:W-:Y:S02]  /*f320*/  IMAD.MOV.U32 R181, RZ, RZ, R101 ;  /* 0x000000ffffb57224 */ /* 0x000fe400078e0065 */
[----:B------:R-:W-:Y:S02]  /*f330*/  IMAD.MOV.U32 R182, RZ, RZ, R102 ;  /* 0x000000ffffb67224 */ /* 0x000fe400078e0066 */
[----:B------:R-:W-:Y:S01]  /*f340*/  IMAD.MOV.U32 R183, RZ, RZ, R103 ;  /* 0x000000ffffb77224 */ /* 0x000fe200078e0067 */
[C---:B------:R-:W-:Y:S08]  /*f350*/  HMMA.16816.F32.BF16 R176, R4.reuse, R14, R56 ;  /* 0x0000000e04b0723c */ /* 0x040ff00000041838 */
[C---:B---3--:R-:W-:Y:S08]  /*f360*/  HMMA.16816.F32.BF16 R172, R4.reuse, R20, R44 ;  /* 0x0000001404ac723c */ /* 0x048ff0000004182c */
[C---:B------:R-:W-:Y:S01]  /*f370*/  HMMA.16816.F32.BF16 R104, R4.reuse, R22, R40 ;  /* 0x000000160468723c */ /* 0x040fe20000041828 */
[----:B------:R-:W-:Y:S07]  /*f380*/  LDSM.16.M88.4 R40, [R52+0x8400] ;  /* 0x008400003428783b */ /* 0x000fee0000000200 */
[----:B------:R-:W-:Y:S01]  /*f390*/  HMMA.16816.F32.BF16 R100, R4, R28, R244 ;  /* 0x0000001c0464723c */ /* 0x000fe200000418f4 */
[----:B------:R-:W-:-:S02]  /*f3a0*/  IMAD.MOV.U32 R246, RZ, RZ, R36 ;  /* 0x000000fffff67224 */ /* 0x000fc400078e0024 */
[----:B------:R-:W-:Y:S02]  /*f3b0*/  IMAD.MOV.U32 R247, RZ, RZ, R37 ;  /* 0x000000fffff77224 */ /* 0x000fe400078e0025 */
[----:B------:R-:W-:Y:S01]  /*f3c0*/  LDSM.16.M88.4 R36, [R52+0x8800] ;  /* 0x008800003424783b */ /* 0x000fe20000000200 */
[----:B------:R-:W-:Y:S02]  /*f3d0*/  IMAD.MOV.U32 R244, RZ, RZ, R54 ;  /* 0x000000fffff47224 */ /* 0x000fe400078e0036 */
[----:B------:R-:W-:Y:S01]  /*f3e0*/  HMMA.16816.F32.BF16 R64, R4, R30, R232 ;  /* 0x0000001e0440723c */ /* 0x000fe200000418e8 */
[----:B------:R-:W-:Y:S02]  /*f3f0*/  IMAD.MOV.U32 R232, RZ, RZ, R48 ;  /* 0x000000ffffe87224 */ /* 0x000fe400078e0030 */
[----:B------:R-:W-:Y:S02]  /*f400*/  IMAD.MOV.U32 R233, RZ, RZ, R33 ;  /* 0x000000ffffe97224 */ /* 0x000fe400078e0021 */
[----:B------:R-:W-:-:S02]  /*f410*/  IMAD.MOV.U32 R234, RZ, RZ, R32 ;  /* 0x000000ffffea7224 */ /* 0x000fc400078e0020 */
[----:B------:R-:W-:Y:S01]  /*f420*/  LDSM.16.M88.4 R32, [R52+0x8c00] ;  /* 0x008c00003420783b */ /* 0x000fe20000000200 */
[----:B------:R-:W-:Y:S01]  /*f430*/  HMMA.16816.F32.BF16 R56, R4, R26, R204 ;  /* 0x0000001a0438723c */ /* 0x000fe200000418cc */
[----:B------:R-:W-:Y:S02]  /*f440*/  IMAD.MOV.U32 R206, RZ, RZ, R50 ;  /* 0x000000ffffce7224 */ /* 0x000fe400078e0032 */
[----:B------:R-:W1:Y:S01]  /*f450*/  LDSM.16.M88.4 R4, [R53+0x5000] ;  /* 0x005000003504783b */ /* 0x000e620000000200 */
[----:B------:R-:W-:Y:S02]  /*f460*/  IMAD.MOV.U32 R207, RZ, RZ, R51 ;  /* 0x000000ffffcf7224 */ /* 0x000fe400078e0033 */
[----:B------:R-:W-:Y:S02]  /*f470*/  IMAD.MOV.U32 R235, RZ, RZ, R3 ;  /* 0x000000ffffeb7224 */ /* 0x000fe400078e0003 */
[----:B------:R-:W-:Y:S01]  /*f480*/  HMMA.16816.F32.BF16 R48, R16, R12, R200 ;  /* 0x0000000c1030723c */ /* 0x000fe200000418c8 */
[----:B------:R-:W-:-:S07]  /*f490*/  IMAD.MOV.U32 R245, RZ, RZ, R55 ;  /* 0x000000fffff57224 */ /* 0x000fce00078e0037 */
[C---:B------:R-:W-:Y:S01]  /*f4a0*/  HMMA.16816.F32.BF16 R44, R16.reuse, R14, R196 ;  /* 0x0000000e102c723c */ /* 0x040fe200000418c4 */
[----:B------:R-:W2:Y:S07]  /*f4b0*/  LDSM.16.M88.4 R12, [R53+0x4000] ;  /* 0x00400000350c783b */ /* 0x000eae0000000200 */
[C---:B------:R-:W-:Y:S08]  /*f4c0*/  HMMA.16816.F32.BF16 R200, R16.reuse, R20, R192 ;  /* 0x0000001410c8723c */ /* 0x040ff000000418c0 */
[----:B------:R-:W-:Y:S01]  /*f4d0*/  HMMA.16816.F32.BF16 R196, R16, R24, R232 ;  /* 0x0000001810c4723c */ /* 0x000fe200000418e8 */
[----:B------:R-:W-:-:S02]  /*f4e0*/  IMAD.MOV.U32 R232, RZ, RZ, R246 ;  /* 0x000000ffffe87224 */ /* 0x000fc400078e00f6 */
[----:B------:R-:W-:Y:S02]  /*f4f0*/  IMAD.MOV.U32 R233, RZ, RZ, R247 ;  /* 0x000000ffffe97224 */ /* 0x000fe400078e00f7 */
[----:B------:R-:W-:Y:S02]  /*f500*/  IMAD.MOV.U32 R246, RZ, RZ, R180 ;  /* 0x000000fffff67224 */ /* 0x000fe400078e00b4 */
[----:B------:R-:W-:Y:S01]  /*f510*/  IMAD.MOV.U32 R247, RZ, RZ, R181 ;  /* 0x000000fffff77224 */ /* 0x000fe200078e00b5 */
[----:B------:R-:W-:Y:S01]  /*f520*/  HMMA.16816.F32.BF16 R192, R16, R26, R188 ;  /* 0x0000001a10c0723c */ /* 0x000fe200000418bc */
[----:B------:R-:W-:Y:S01]  /*f530*/  IMAD.MOV.U32 R234, RZ, RZ, R182 ;  /* 0x000000ffffea7224 */ /* 0x000fe200078e00b6 */
[----:B------:R-:W-:Y:S01]  /*f540*/  LDSM.16.M88.4 R24, [R0+0x8400] ;  /* 0x008400000018783b */ /* 0x000fe20000000200 */
[----:B------:R-:W-:-:S05]  /*f550*/  IMAD.MOV.U32 R235, RZ, RZ, R183 ;  /* 0x000000ffffeb7224 */ /* 0x000fca00078e00b7 */
[C---:B-1----:R-:W-:Y:S08]  /*f560*/  HMMA.16816.F32.BF16 R188, R4.reuse, R8, R184 ;  /* 0x0000000804bc723c */ /* 0x042ff000000418b8 */
[C---:B------:R-:W-:Y:S08]  /*f570*/  HMMA.16816.F32.BF16 R184, R4.reuse, R10, R176 ;  /* 0x0000000a04b8723c */ /* 0x040ff000000418b0 */
[C---:B------:R-:W-:Y:S08]  /*f580*/  HMMA.16816.F32.BF16 R180, R4.reuse, R40, R172 ;  /* 0x0000002804b4723c */ /* 0x040ff000000418ac */
[C---:B------:R-:W-:Y:S08]  /*f590*/  HMMA.16816.F32.BF16 R176, R4.reuse, R42, R104 ;  /* 0x0000002a04b0723c */ /* 0x040ff00000041868 */
[C---:B------:R-:W-:Y:S08]  /*f5a0*/  HMMA.16816.F32.BF16 R172, R4.reuse, R36, R100 ;  /* 0x0000002404ac723c */ /* 0x040ff00000041864 */
[----:B------:R-:W-:Y:S08]  /*f5b0*/  HMMA.16816.F32.BF16 R104, R4, R38, R64 ;  /* 0x000000260468723c */ /* 0x000ff00000041840 */
[C---:B------:R-:W-:Y:S01]  /*f5c0*/  HMMA.16816.F32.BF16 R248, R16.reuse, R22, R248 ;  /* 0x0000001610f8723c */ /* 0x040fe200000418f8 */
[----:B------:R-:W-:Y:S07]  /*f5d0*/  LDSM.16.M88.4 R20, [R0+0x8800] ;  /* 0x008800000014783b */ /* 0x000fee0000000200 */
[C---:B------:R-:W-:Y:S08]  /*f5e0*/  HMMA.16816.F32.BF16 R236, R16.reuse, R28, R236 ;  /* 0x0000001c10ec723c */ /* 0x040ff000000418ec */
[----:B------:R-:W-:Y:S01]  /*f5f0*/  HMMA.16816.F32.BF16 R228, R16, R30, R228 ;  /* 0x0000001e10e4723c */ /* 0x000fe200000418e4 */
[----:B------:R-:W-:Y:S04]  /*f600*/  LDSM.16.M88.4 R16, [R0+0x8c00] ;  /* 0x008c00000010783b */ /* 0x000fe80000000200 */
[----:B------:R1:W-:Y:S03]  /*f610*/  LDSM.16.M88.4 R28, [R0+0x8000] ;  /* 0x00800000001c783b */ /* 0x0003e60000000200 */
[C---:B------:R-:W-:Y:S08]  /*f620*/  HMMA.16816.F32.BF16 R100, R4.reuse, R32, R60 ;  /* 0x000000200464723c */ /* 0x040ff0000004183c */
[----:B------:R-:W-:Y:S01]  /*f630*/  HMMA.16816.F32.BF16 R64, R4, R34, R56 ;  /* 0x000000220440723c */ /* 0x000fe20000041838 */
[----:B------:R-:W3:Y:S07]  /*f640*/  LDSM.16.M88.4 R4, [R2+0x5000] ;  /* 0x005000000204783b */ /* 0x000eee0000000200 */
[----:B--2---:R-:W-:Y:S01]  /*f650*/  HMMA.16816.F32.BF16 R60, R12, R8, R48 ;  /* 0x000000080c3c723c */ /* 0x004fe20000041830 */
[----:B-1----:R-:W-:-:S07]  /*f660*/  IMAD.U32 R0, RZ, RZ, UR20 ;  /* 0x00000014ff007e24 */ /* 0x002fce000f8e00ff */
[----:B------:R-:W-:Y:S01]  /*f670*/  HMMA.16816.F32.BF16 R56, R12, R10, R44 ;  /* 0x0000000a0c38723c */ /* 0x000fe2000004182c */
[----:B------:R1:W2:Y:S01]  /*f680*/  LDSM.16.M88.4 R8, [R2+0x4000] ;  /* 0x004000000208783b */ /* 0x0002a20000000200 */
[----:B------:R-:W-:-:S06]  /*f690*/  DEPBAR.LE SB0, 0x0 ;  /* 0x000080000000791a */ /* 0x000fcc0000000000 */
[C---:B------:R-:W-:Y:S08]  /*f6a0*/  HMMA.16816.F32.BF16 R52, R12.reuse, R40, R200 ;  /* 0x000000280c34723c */ /* 0x040ff000000418c8 */
[----:B------:R-:W-:Y:S01]  /*f6b0*/  HMMA.16816.F32.BF16 R48, R12, R42, R248 ;  /* 0x0000002a0c30723c */ /* 0x000fe200000418f8 */
[----:B------:R-:W-:Y:S01]  /*f6c0*/  IMAD.MOV.U32 R250, RZ, RZ, R206 ;  /* 0x000000fffffa7224 */ /* 0x000fe200078e00ce */
[----:B------:R-:W4:Y:S01]  /*f6d0*/  S2R R248, SR_CTAID.X ;  /* 0x0000000000f87919 */ /* 0x000f220000002500 */
[----:B------:R-:W-:-:S05]  /*f6e0*/  IMAD.MOV.U32 R251, RZ, RZ, R207 ;  /* 0x000000fffffb7224 */ /* 0x000fca00078e00cf */
[C---:B------:R-:W-:Y:S01]  /*f6f0*/  HMMA.16816.F32.BF16 R44, R12.reuse, R36, R236 ;  /* 0x000000240c2c723c */ /* 0x040fe200000418ec */
[----:B-1----:R-:W-:Y:S02]  /*f700*/  IMAD.SHL.U32 R2, R213, 0x2, RZ ;  /* 0x00000002d5027824 */ /* 0x002fe400078e00ff */
[----:B------:R-:W-:Y:S02]  /*f710*/  IMAD.MOV.U32 R236, RZ, RZ, R244 ;  /* 0x000000ffffec7224 */ /* 0x000fe400078e00f4 */
[----:B------:R-:W1:Y:S01]  /*f720*/  S2R R244, SR_CTAID.X ;  /* 0x0000000000f47919 */ /* 0x000e620000002500 */
[----:B------:R-:W-:Y:S01]  /*f730*/  LOP3.LUT R3, R2, 0x6, RZ, 0xc0, !PT ;  /* 0x0000000602037812 */ /* 0x000fe200078ec0ff */
[----:B------:R-:W-:Y:S01]  /*f740*/  IMAD.MOV.U32 R237, RZ, RZ, R245 ;  /* 0x000000ffffed7224 */ /* 0x000fe200078e00f5 */
[C---:B------:R-:W-:Y:S03]  /*f750*/  HMMA.16816.F32.BF16 R40, R12.reuse, R38, R228 ;  /* 0x000000260c28723c */ /* 0x040fe600000418e4 */
[----:B------:R-:W-:Y:S01]  /*f760*/  IMAD R0, R0, 0x40, R3 ;  /* 0x0000004000007824 */ /* 0x000fe200078e0203 */
[----:B------:R5:W-:Y:S03]  /*f770*/  STL [R1+0x64], R3 ;  /* 0x0000640301007387 */ /* 0x000be60000100800 */
[C---:B------:R-:W-:Y:S01]  /*f780*/  VIADD R2, R0.reuse, 0xffffff78 ;  /* 0xffffff7800027836 */ /* 0x040fe20000000000 */
[C---:B------:R-:W-:Y:S08]  /*f790*/  HMMA.16816.F32.BF16 R36, R12.reuse, R32, R196 ;  /* 0x000000200c24723c */ /* 0x040ff000000418c4 */
[----:B------:R-:W-:Y:S08]  /*f7a0*/  HMMA.16816.F32.BF16 R12, R12, R34, R192 ;  /* 0x000000220c0c723c */ /* 0x000ff000000418c0 */
[----:B---3--:R-:W-:Y:S01]  /*f7b0*/  HMMA.16816.F32.BF16 R204, R4, R18, R64 ;  /* 0x0000001204cc723c */ /* 0x008fe20000041840 */
[----:B-----5:R-:W-:-:S02]  /*f7c0*/  VIADD R3, R0, 0xffffff71 ;  /* 0xffffff7100037836 */ /* 0x020fc40000000000 */
[----:B-1----:R-:W-:-:S05]  /*f7d0*/  IMAD R244, R244, 0x8, R242 ;  /* 0x00000008f4f47824 */ /* 0x002fca00078e02f2 */
[----:B--2---:R-:W-:Y:S01]  /*f7e0*/  HMMA.16816.F32.BF16 R64, R8, R28, R60 ;  /* 0x0000001c0840723c */ /* 0x004fe2000004183c */
[----:B------:R-:W-:-:S04]  /*f7f0*/  VIADD R244, R244, 0x4 ;  /* 0x00000004f4f47836 */ /* 0x000fc80000000000 */
[----:B------:R-:W-:-:S03]  /*f800*/  IMAD.WIDE.U32 R244, R244, -0x326172a9, RZ ;  /* 0xcd9e8d57f4f47825 */ /* 0x000fc600078e00ff */
[C---:B------:R-:W-:Y:S08]  /*f810*/  HMMA.16816.F32.BF16 R188, R4.reuse, R28, R188 ;  /* 0x0000001c04bc723c */ /* 0x040ff000000418bc */
[C---:B------:R-:W-:Y:S08]  /*f820*/  HMMA.16816.F32.BF16 R200, R4.reuse, R24, R180 ;  /* 0x0000001804c8723c */ /* 0x040ff000000418b4 */
[-C--:B------:R-:W-:Y:S08]  /*f830*/  HMMA.16816.F32.BF16 R192, R4, R26.reuse, R176 ;  /* 0x0000001a04c0723c */ /* 0x080ff000000418b0 */
[----:B------:R-:W-:Y:S08]  /*f840*/  HMMA.16816.F32.BF16 R60, R8, R26, R48 ;  /* 0x0000001a083c723c */ /* 0x000ff00000041830 */
[C---:B------:R-:W-:Y:S08]  /*f850*/  HMMA.16816.F32.BF16 R176, R4.reuse, R22, R104 ;  /* 0x0000001604b0723c */ /* 0x040ff00000041868 */
[-C--:B------:R-:W-:Y:S08]  /*f860*/  HMMA.16816.F32.BF16 R180, R4, R16.reuse, R100 ;  /* 0x0000001004b4723c */ /* 0x080ff00000041864 */
[----:B------:R-:W-:Y:S01]  /*f870*/  HMMA.16816.F32.BF16 R48, R8, R16, R36 ;  /* 0x000000100830723c */ /* 0x000fe20000041824 */
[----:B------:R-:W-:-:S02]  /*f880*/  VIADD R16, R0, 0xffffff40 ;  /* 0xffffff4000107836 */ /* 0x000fc40000000000 */
[C---:B------:R-:W-:Y:S01]  /*f890*/  VIADD R17, R217.reuse, 0x40 ;  /* 0x00000040d9117836 */ /* 0x040fe20000000000 */
[----:B------:R-:W-:Y:S02]  /*f8a0*/  BAR.SYNC.DEFER_BLOCKING 0x0 ;  /* 0x0000000000007b1d */ /* 0x000fe40000010000 */
[----:B------:R-:W-:Y:S02]  /*f8b0*/  ISETP.GT.AND P6, PT, R217, R16, PT ;  /* 0x00000010d900720c */ /* 0x000fe40003fc4270 */
[----:B------:R-:W-:Y:S01]  /*f8c0*/  HMMA.16816.F32.BF16 R104, R8, R30, R56 ;  /* 0x0000001e0868723c */ /* 0x000fe20000041838 */
[----:B------:R-:W-:-:S07]  /*f8d0*/  ISETP.GE.AND P5, PT, R16, R218, PT ;  /* 0x000000da1000720c */ /* 0x000fce0003fa6270 */
[C---:B------:R-:W-:Y:S08]  /*f8e0*/  HMMA.16816.F32.BF16 R56, R8.reuse, R20, R44 ;  /* 0x000000140838723c */ /* 0x040ff0000004182c */
[----:B------:R-:W-:Y:S01]  /*f8f0*/  HMMA.16816.F32.BF16 R44, R8, R18, R12 ;  /* 0x00000012082c723c */ /* 0x000fe2000004180c */
[C---:B------:R-:W-:Y:S02]  /*f900*/  VIADD R18, R217.reuse, 0x8 ;  /* 0x00000008d9127836 */ /* 0x040fe40000000000 */
[----:B------:R-:W-:-:S02]  /*f910*/  VIADD R19, R217, 0x48 ;  /* 0x00000048d9137836 */ /* 0x000fc40000000000 */
[----:B------:R-:W-:Y:S01]  /*f920*/  VIADD R15, R0, 0xffffff41 ;  /* 0xffffff41000f7836 */ /* 0x000fe20000000000 */
[----:B------:R-:W-:Y:S01]  /*f930*/  ISETP.GT.AND P0, PT, R18, R16, PT ;  /* 0x000000101200720c */ /* 0x000fe20003f04270 */
[C---:B------:R-:W-:Y:S01]  /*f940*/  VIADD R13, R0.reuse, 0xffffff49 ;  /* 0xffffff49000d7836 */ /* 0x040fe20000000000 */
[----:B------:R-:W-:Y:S01]  /*f950*/  HMMA.16816.F32.BF16 R196, R4, R30, R184 ;  /* 0x0000001e04c4723c */ /* 0x000fe200000418b8 */
[C---:B------:R-:W-:Y:S02]  /*f960*/  VIADD R14, R0.reuse, 0xffffff48 ;  /* 0xffffff48000e7836 */ /* 0x040fe40000000000 */
[----:B------:R-:W-:-:S05]  /*f970*/  VIADD R12, R0, 0xffffff50 ;  /* 0xffffff50000c7836 */ /* 0x000fca0000000000 */
[----:B------:R-:W-:Y:S08]  /*f980*/  HMMA.16816.F32.BF16 R100, R8, R24, R52 ;  /* 0x000000180864723c */ /* 0x000ff00000041834 */
[----:B------:R-:W-:Y:S01]  /*f990*/  HMMA.16816.F32.BF16 R184, R4, R20, R172 ;  /* 0x0000001404b8723c */ /* 0x000fe200000418ac */
[----:B------:R-:W-:Y:S01]  /*f9a0*/  FSEL R21, R64, -INF , !P6 ;  /* 0xff80000040157808 */ /* 0x000fe20007000000 */
[----:B------:R-:W-:Y:S01]  /*f9b0*/  VIADD R7, R0, 0xffffff61 ;  /* 0xffffff6100077836 */ /* 0x000fe20000000000 */
[----:B------:R-:W-:Y:S01]  /*f9c0*/  ISETP.GE.AND P6, PT, R16, R223, PT ;  /* 0x000000df1000720c */ /* 0x000fe20003fc6270 */
[----:B------:R-:W-:Y:S01]  /*f9d0*/  VIADD R6, R0, 0xffffff68 ;  /* 0xffffff6800067836 */ /* 0x000fe20000000000 */
[----:B------:R-:W-:Y:S01]  /*f9e0*/  FSEL R20, R66, -INF , !P0 ;  /* 0xff80000042147808 */ /* 0x000fe20004000000 */
[C---:B------:R-:W-:Y:S01]  /*f9f0*/  VIADD R4, R0.reuse, 0xffffff70 ;  /* 0xffffff7000047836 */ /* 0x040fe20000000000 */
[----:B------:R-:W-:Y:S01]  /*fa00*/  FSEL R172, R21, -INF , !P5 ;  /* 0xff80000015ac7808 */ /* 0x000fe20006800000 */
[----:B------:R-:W-:Y:S01]  /*fa10*/  HMMA.16816.F32.BF16 R52, R8, R22, R40 ;  /* 0x000000160834723c */ /* 0x000fe20000041828 */
        /* <DEDUP_REMOVED lines=12> */
[----:B------:R-:W-:-:S02]  /*fae0*/  ISETP.GT.AND P0, PT, R18, R13, PT ;  /* 0x0000000d1200720c */ /* 0x000fc40003f04270 */
[C---:B------:R-:W-:Y:S02]  /*faf0*/  ISETP.GT.AND P5, PT, R18.reuse, R14, PT ;  /* 0x0000000e1200720c */ /* 0x040fe40003fa4270 */
        /* <DEDUP_REMOVED lines=58> */
[----:B------:R-:W-:-:S02]  /*fea0*/  ISETP.GE.AND P0, PT, R16, R224, PT ;  /* 0x000000e01000720c */ /* 0x000fc40003f06270 */
[----:B------:R-:W-:Y:S02]  /*feb0*/  ISETP.GE.AND P5, PT, R16, R219, PT ;  /* 0x000000db1000720c */ /* 0x000fe40003fa6270 */
[----:B------:R-:W-:Y:S02]  /*fec0*/  FSEL R16, R65, -INF , !P6 ;  /* 0xff80000041107808 */ /* 0x000fe40007000000 */
[----:B------:R-:W-:Y:S02]  /*fed0*/  ISETP.GE.AND P6, PT, R15, R218, PT ;  /* 0x000000da0f00720c */ /* 0x000fe40003fc6270 */
[----:B------:R-:W-:Y:S02]  /*fee0*/  FSEL R58, R20, -INF , !P0 ;  /* 0xff800000143a7808 */ /* 0x000fe40004000000 */
[----:B------:R-:W-:Y:S02]  /*fef0*/  FSEL R54, R21, -INF , !P5 ;  /* 0xff80000015367808 */ /* 0x000fe40006800000 */
[----:B------:R-:W-:-:S02]  /*ff00*/  ISETP.GE.AND P0, PT, R15, R223, PT ;  /* 0x000000df0f00720c */ /* 0x000fc40003f06270 */
[----:B------:R-:W-:Y:S02]  /*ff10*/  ISETP.GE.AND P5, PT, R15, R219, PT ;  /* 0x000000db0f00720c */ /* 0x000fe40003fa6270 */
[----:B------:R-:W-:Y:S02]  /*ff20*/  FSEL R66, R16, -INF , !P6 ;  /* 0xff80000010427808 */ /* 0x000fe40007000000 */
[----:B------:R-:W-:Y:S02]  /*ff30*/  ISETP.GT.AND P6, PT, R19, R15, PT ;  /* 0x0000000f1300720c */ /* 0x000fe40003fc4270 */
[----:B------:R-:W-:Y:S02]  /*ff40*/  FSEL R67, R22, -INF , !P0 ;  /* 0xff80000016437808 */ /* 0x000fe40004000000 */
[----:B------:R-:W-:Y:S02]  /*ff50*/  FSEL R22, R18, -INF , !P5 ;  /* 0xff80000012167808 */ /* 0x000fe40006800000 */
[----:B------:R-:W-:-:S02]  /*ff60*/  ISETP.GT.AND P5, PT, R217, R14, PT ;  /* 0x0000000ed900720c */ /* 0x000fc40003fa4270 */
[----:B------:R-:W-:Y:S02]  /*ff70*/  ISETP.GE.AND P0, PT, R15, R224, PT ;  /* 0x000000e00f00720c */ /* 0x000fe40003f06270 */
[----:B------:R-:W-:Y:S02]  /*ff80*/  FSEL R15, R191, -INF , !P6 ;  /* 0xff800000bf0f7808 */ /* 0x000fe40007000000 */
[----:B------:R-:W-:Y:S02]  /*ff90*/  ISETP.GE.AND P6, PT, R14, R218, PT ;  /* 0x000000da0e00720c */ /* 0x000fe40003fc6270 */
[----:B------:R-:W-:Y:S02]  /*ffa0*/  FSEL R16, R104, -INF , !P5 ;  /* 0xff80000068107808 */ /* 0x000fe40006800000 */
[----:B------:R-:W-:Y:S02]  /*ffb0*/  FSEL R55, R15, -INF , !P0 ;  /* 0xff8000000f377808 */ /* 0x000fe40004000000 */
[----:B------:R-:W-:-:S02]  /*ffc0*/  ISETP.GE.AND P5, PT, R14, R223, PT ;  /* 0x000000df0e00720c */ /* 0x000fc40003fa6270 */
[----:B------:R-:W-:Y:S02]  /*ffd0*/  ISETP.GT.AND P0, PT, R19, R14, PT ;  /* 0x0000000e1300720c */ /* 0x000fe40003f04270 */
[----:B------:R-:W-:Y:S02]  /*ffe0*/  FSEL R59, R16, -INF , !P6 ;  /* 0xff800000103b7808 */ /* 0x000fe40007000000 */
[----:B------:R-:W-:Y:S02]  /*fff0*/  ISETP.GT.AND P6, PT, R217, R13, PT ;  /* 0x0000000dd900720c */ /* 0x000fe40003fc4270 */
[----:B------:R-:W-:Y:S02]  /*10000*/  FSEL R63, R23, -INF , !P5 ;  /* 0xff800000173f7808 */ /* 0x000fe40006800000 */
[----:B------:R-:W-:Y:S02]  /*10010*/  ISETP.GE.AND P5, PT, R14, R219, PT ;  /* 0x000000db0e00720c */ /* 0x000fe40003fa6270 */
[----:B------:R-:W-:-:S02]  /*10020*/  FSEL R15, R198, -INF , !P0 ;  /* 0xff800000c60f7808 */ /* 0x000fc40004000000 */
        /* <DEDUP_REMOVED lines=63> */
[----:B------:R-:W-:Y:S01]  /*10420*/  FSEL R10, R56, -INF , !P5 ;  /* 0xff800000380a7808 */ /* 0x000fe20006800000 */
[----:B------:R-:W-:Y:S01]  /*10430*/  IMAD.MOV.U32 R56, RZ, RZ, R232 ;  /* 0x000000ffff387224 */ /* 0x000fe200078e00e8 */
        /* <DEDUP_REMOVED lines=9> */
[----:B------:R-:W-:Y:S01]  /*104d0*/  FSEL R8, R57, -INF , !P6 ;  /* 0xff80000039087808 */ /* 0x000fe20007000000 */
[----:B------:R-:W-:Y:S01]  /*104e0*/  IMAD.MOV.U32 R57, RZ, RZ, R233 ;  /* 0x000000ffff397224 */ /* 0x000fe200078e00e9 */
        /* <DEDUP_REMOVED lines=14> */
[----:B------:R-:W-:Y:S01]  /*105d0*/  VIADD R52, R227, 0x32370b8f ;  /* 0x32370b8fe3347836 */ /* 0x000fe20000000000 */
[----:B------:R-:W-:Y:S02]  /*105e0*/  FSEL R202, R7, -INF , !P0 ;  /* 0xff80000007ca7808 */ /* 0x000fe40004000000 */
[----:B------:R-:W-:-:S02]  /*105f0*/  ISETP.GE.AND P5, PT, R6, R223, PT ;  /* 0x000000df0600720c */ /* 0x000fc40003fa6270 */
[----:B------:R-:W-:Y:S02]  /*10600*/  ISETP.GT.AND P0, PT, R19, R6, PT ;  /* 0x000000061300720c */ /* 0x000fe40003f04270 */
[----:B------:R-:W-:Y:S02]  /*10610*/  FSEL R186, R8, -INF , !P6 ;  /* 0xff80000008ba7808 */ /* 0x000fe40007000000 */
[----:B------:R-:W-:Y:S02]  /*10620*/  ISETP.GT.AND P6, PT, R217, R5, PT ;  /* 0x00000005d900720c */ /* 0x000fe40003fc4270 */
[----:B------:R-:W-:Y:S01]  /*10630*/  FSEL R193, R41, -INF , !P5 ;  /* 0xff80000029c17808 */ /* 0x000fe20006800000 */
[----:B------:R-:W-:Y:S01]  /*10640*/  IMAD.MOV.U32 R41, RZ, RZ, R235 ;  /* 0x000000ffff297224 */ /* 0x000fe200078e00eb */
[----:B------:R-:W-:Y:S02]  /*10650*/  FSEL R7, R178, -INF , !P0 ;  /* 0xff800000b2077808 */ /* 0x000fe40004000000 */
[----:B------:R-:W-:-:S02]  /*10660*/  ISETP.GE.AND P5, PT, R6, R219, PT ;  /* 0x000000db0600720c */ /* 0x000fc40003fa6270 */
[----:B------:R-:W-:Y:S02]  /*10670*/  ISETP.GE.AND P0, PT, R6, R224, PT ;  /* 0x000000e00600720c */ /* 0x000fe40003f06270 */
[----:B------:R-:W-:Y:S01]  /*10680*/  FSEL R6, R53, -INF , !P6 ;  /* 0xff80000035067808 */ /* 0x000fe20007000000 */
[----:B------:R-:W-:Y:S01]  /*10690*/  VIADD R53, R227, 0x76cf5d0a ;  /* 0x76cf5d0ae3357836 */ /* 0x000fe20000000000 */
[----:B------:R-:W-:Y:S02]  /*106a0*/  ISETP.GE.AND P6, PT, R5, R218, PT ;  /* 0x000000da0500720c */ /* 0x000fe40003fc6270 */
[----:B------:R-:W-:Y:S02]  /*106b0*/  FSEL R203, R7, -INF , !P0 ;  /* 0xff80000007cb7808 */ /* 0x000fe40004000000 */
[----:B------:R-:W-:Y:S01]  /*106c0*/  FSEL R199, R40, -INF , !P5 ;  /* 0xff80000028c77808 */ /* 0x000fe20006800000 */
[----:B------:R-:W-:Y:S01]  /*106d0*/  IMAD.MOV.U32 R40, RZ, RZ, R234 ;  /* 0x000000ffff287224 */ /* 0x000fe200078e00ea */
[----:B------:R-:W-:-:S02]  /*106e0*/  ISETP.GE.AND P0, PT, R5, R223, PT ;  /* 0x000000df0500720c */ /* 0x000fc40003f06270 */
[----:B------:R-:W-:Y:S02]  /*106f0*/  ISETP.GE.AND P5, PT, R5, R219, PT ;  /* 0x000000db0500720c */ /* 0x000fe40003fa6270 */
[----:B------:R-:W-:Y:S02]  /*10700*/  FSEL R178, R6, -INF , !P6 ;  /* 0xff80000006b27808 */ /* 0x000fe40007000000 */
[----:B------:R-:W-:Y:S02]  /*10710*/  ISETP.GT.AND P6, PT, R19, R5, PT ;  /* 0x000000051300720c */ /* 0x000fe40003fc4270 */
[----:B------:R-:W-:Y:S01]  /*10720*/  FSEL R187, R42, -INF , !P0 ;  /* 0xff8000002abb7808 */ /* 0x000fe20004000000 */
[----:B------:R-:W-:Y:S01]  /*10730*/  VIADD R42, R227, 0xed9eba14 ;  /* 0xed9eba14e32a7836 */ /* 0x000fe20000000000 */
[----:B------:R-:W-:Y:S02]  /*10740*/  ISETP.GE.AND P0, PT, R5, R224, PT ;  /* 0x000000e00500720c */ /* 0x000fe40003f06270 */
[----:B------:R-:W-:-:S02]  /*10750*/  FSEL R198, R39, -INF , !P5 ;  /* 0xff80000027c67808 */ /* 0x000fc40006800000 */
[-C--:B------:R-:W-:Y:S02]  /*10760*/  ISETP.GT.AND P5, PT, R217, R4.reuse, PT ;  /* 0x00000004d900720c */ /* 0x080fe40003fa4270 */
[----:B------:R-:W-:Y:S02]  /*10770*/  FSEL R5, R179, -INF , !P6 ;  /* 0xff800000b3057808 */ /* 0x000fe40007000000 */
[----:B------:R-:W-:Y:S02]  /*10780*/  FSEL R6, R48, -INF , !P5 ;  /* 0xff80000030067808 */ /* 0x000fe40006800000 */
[----:B------:R-:W-:Y:S02]  /*10790*/  FSEL R179, R5, -INF , !P0 ;  /* 0xff80000005b37808 */ /* 0x000fe40004000000 */
[----:B------:R-:W-:Y:S02]  /*107a0*/  ISETP.GE.AND P0, PT, R4, R223, PT ;  /* 0x000000df0400720c */ /* 0x000fe40003f06270 */
[----:B------:R-:W-:-:S02]  /*107b0*/  ISETP.GT.AND P5, PT, R19, R4, PT ;  /* 0x000000041300720c */ /* 0x000fc40003fa4270 */
[----:B------:R-:W-:Y:S02]  /*107c0*/  ISETP.GE.AND P6, PT, R4, R218, PT ;  /* 0x000000da0400720c */ /* 0x000fe40003fc6270 */
[----:B------:R-:W-:Y:S02]  /*107d0*/  SHF.R.U32.HI R232, RZ, 0x5, R213 ;  /* 0x00000005ffe87819 */ /* 0x000fe400000116d5 */
[----:B------:R-:W-:Y:S01]  /*107e0*/  FSEL R239, R50, -INF , !P0 ;  /* 0xff80000032ef7808 */ /* 0x000fe20004000000 */
[----:B------:R-:W-:Y:S01]  /*107f0*/  IMAD.MOV.U32 R50, RZ, RZ, R236 ;  /* 0x000000ffff327224 */ /* 0x000fe200078e00ec */
[----:B------:R-:W-:Y:S01]  /*10800*/  FSEL R8, R182, -INF , !P5 ;  /* 0xff800000b6087808 */ /* 0x000fe20006800000 */
[----:B----4-:R-:W-:Y:S01]  /*10810*/  IMAD R248, R248, 0x8, R232 ;  /* 0x00000008f8f87824 */ /* 0x010fe200078e02e8 */
[----:B------:R-:W-:Y:S02]  /*10820*/  LOP3.LUT R7, R227, UR7, R247, 0x96, !PT ;  /* 0x00000007e3077c12 */ /* 0x000fe4000f8e96f7 */
[----:B------:R-:W-:Y:S01]  /*10830*/  FSEL R235, R6, -INF , !P6 ;  /* 0xff80000006eb7808 */ /* 0x000fe20007000000 */
[----:B------:R-:W-:Y:S01]  /*10840*/  IMAD.WIDE.U32 R248, R248, -0x326172a9, RZ ;  /* 0xcd9e8d57f8f87825 */ /* 0x000fe200078e00ff */
[----:B------:R-:W-:-:S02]  /*10850*/  ISETP.GE.AND P0, PT, R4, R219, PT ;  /* 0x000000db0400720c */ /* 0x000fc40003f06270 */
[----:B------:R-:W-:Y:S01]  /*10860*/  ISETP.GE.AND P5, PT, R4, R224, PT ;  /* 0x000000e00400720c */ /* 0x000fe20003fa6270 */
[----:B------:R-:W-:Y:S01]  /*10870*/  IMAD.WIDE.U32 R4, R7, -0x326172a9, RZ ;  /* 0xcd9e8d5707047825 */ /* 0x000fe200078e00ff */
[----:B------:R-:W-:Y:S02]  /*10880*/  ISETP.GT.AND P6, PT, R217, R3, PT ;  /* 0x00000003d900720c */ /* 0x000fe40003fc4270 */
[----:B------:R-:W-:Y:S01]  /*10890*/  FSEL R230, R43, -INF , !P0 ;  /* 0xff8000002be67808 */ /* 0x000fe20004000000 */
[----:B------:R-:W-:Y:S01]  /*108a0*/  VIADD R43, R227, 0xa9066899 ;  /* 0xa9066899e32b7836 */ /* 0x000fe20000000000 */
[----:B------:R-:W-:Y:S02]  /*108b0*/  FSEL R233, R8, -INF , !P5 ;  /* 0xff80000008e97808 */ /* 0x000fe40006800000 */
[----:B------:R-:W-:Y:S02]  /*108c0*/  FSEL R6, R49, -INF , !P6 ;  /* 0xff80000031067808 */ /* 0x000fe40007000000 */
[----:B------:R-:W-:-:S02]  /*108d0*/  ISETP.GE.AND P0, PT, R3, R218, PT ;  /* 0x000000da0300720c */ /* 0x000fc40003f06270 */
[----:B------:R-:W-:Y:S02]  /*108e0*/  ISETP.GE.AND P5, PT, R3, R223, PT ;  /* 0x000000df0300720c */ /* 0x000fe40003fa6270 */
[----:B------:R-:W-:Y:S02]  /*108f0*/  FSEL R234, R6, -INF , !P0 ;  /* 0xff80000006ea7808 */ /* 0x000fe40004000000 */
[----:B------:R-:W-:Y:S01]  /*10900*/  FSEL R238, R51, -INF , !P5 ;  /* 0xff80000033ee7808 */ /* 0x000fe20006800000 */
[----:B------:R-:W-:Y:S01]  /*10910*/  IMAD.MOV.U32 R51, RZ, RZ, R237 ;  /* 0x000000ffff337224 */ /* 0x000fe200078e00ed */
[C---:B------:R-:W-:Y:S02]  /*10920*/  ISETP.GE.AND P6, PT, R3.reuse, R219, PT ;  /* 0x000000db0300720c */ /* 0x040fe40003fc6270 */
[----:B------:R-:W-:Y:S02]  /*10930*/  ISETP.GE.AND P0, PT, R3, R224, PT ;  /* 0x000000e00300720c */ /* 0x000fe40003f06270 */
[----:B------:R-:W-:-:S02]  /*10940*/  ISETP.GT.AND P5, PT, R19, R3, PT ;  /* 0x000000031300720c */ /* 0x000fc40003fa4270 */
[C-C-:B------:R-:W-:Y:S02]  /*10950*/  LOP3.LUT R8, R221.reuse, R248, R5.reuse, 0x96, !PT ;  /* 0x000000f8dd087212 */ /* 0x140fe400078e9605 */
[----:B------:R-:W-:Y:S02]  /*10960*/  LOP3.LUT R5, R221, R244, R5, 0x96, !PT ;  /* 0x000000f4dd057212 */ /* 0x000fe400078e9605 */
[CC--:B------:R-:W-:Y:S01]  /*10970*/  LOP3.LUT R3, R225.reuse, R4.reuse, R251, 0x96, !PT ;  /* 0x00000004e1037212 */ /* 0x0c0fe200078e96fb */
[----:B------:R-:W-:Y:S01]  /*10980*/  IMAD.WIDE.U32 R8, R8, -0x2daee0ad, RZ ;  /* 0xd2511f5308087825 */ /* 0x000fe200078e00ff */
[----:B------:R-:W-:Y:S02]  /*10990*/  LOP3.LUT R6, R225, R4, R41, 0x96, !PT ;  /* 0x00000004e1067212 */ /* 0x000fe400078e9629 */
[----:B------:R-:W-:Y:S01]  /*109a0*/  FSEL R7, R183, -INF , !P5 ;  /* 0xff800000b7077808 */ /* 0x000fe20006800000 */
[----:B------:R-:W-:Y:S01]  /*109b0*/  IMAD.WIDE.U32 R10, R5, -0x2daee0ad, RZ ;  /* 0xd2511f53050a7825 */ /* 0x000fe200078e00ff */
[----:B------:R-:W-:-:S02]  /*109c0*/  ISETP.GT.AND P5, PT, R217, R2, PT ;  /* 0x00000002d900720c */ /* 0x000fc40003fa4270 */
[----:B------:R-:W-:Y:S01]  /*109d0*/  FSEL R229, R17, -INF , !P6 ;  /* 0xff80000011e57808 */ /* 0x000fe20007000000 */
[----:B------:R-:W-:Y:S01]  /*109e0*/  IMAD.WIDE.U32 R12, R3, -0x2daee0ad, RZ ;  /* 0xd2511f53030c7825 */ /* 0x000fe200078e00ff */
[----:B------:R-:W-:Y:S02]  /*109f0*/  LOP3.LUT R4, R53, R50, R11, 0x96, !PT ;  /* 0x0000003235047212 */ /* 0x000fe400078e960b */
[----:B------:R-:W-:Y:S02]  /*10a00*/  ISETP.GE.AND P6, PT, R2, R218, PT ;  /* 0x000000da0200720c */ /* 0x000fe40003fc6270 */
[----:B------:R-:W-:Y:S01]  /*10a10*/  LOP3.LUT R3, R52, R10, R13, 0x96, !PT ;  /* 0x0000000a34037212 */ /* 0x000fe200078e960d */
[----:B------:R-:W-:Y:S01]  /*10a20*/  IMAD.WIDE.U32 R10, R6, -0x2daee0ad, RZ ;  /* 0xd2511f53060a7825 */ /* 0x000fe200078e00ff */
[----:B------:R-:W-:Y:S02]  /*10a30*/  FSEL R5, R44, -INF , !P5 ;  /* 0xff8000002c057808 */ /* 0x000fe40006800000 */
[----:B------:R-:W-:Y:S01]  /*10a40*/  FSEL R232, R7, -INF , !P0 ;  /* 0xff80000007e87808 */ /* 0x000fe20004000000 */
[----:B------:R-:W-:Y:S01]  /*10a50*/  IMAD.WIDE.U32 R6, R4, -0x326172a9, RZ ;  /* 0xcd9e8d5704067825 */ /* 0x000fe200078e00ff */
[----:B------:R-:W-:-:S02]  /*10a60*/  ISETP.GE.AND P5, PT, R2, R223, PT ;  /* 0x000000df0200720c */ /* 0x000fc40003fa6270 */
[----:B------:R-:W-:Y:S01]  /*10a70*/  FSEL R231, R5, -INF , !P6 ;  /* 0xff80000005e77808 */ /* 0x000fe20007000000 */
[----:B------:R-:W-:Y:S01]  /*10a80*/  IMAD.WIDE.U32 R48, R3, -0x326172a9, RZ ;  /* 0xcd9e8d5703307825 */ /* 0x000fe200078e00ff */
[----:B------:R-:W-:Y:S02]  /*10a90*/  ISETP.GE.AND P0, PT, R2, R219, PT ;  /* 0x000000db0200720c */ /* 0x000fe40003f06270 */
[----:B------:R-:W-:Y:S02]  /*10aa0*/  LOP3.LUT R5, R53, R56, R9, 0x96, !PT ;  /* 0x0000003835057212 */ /* 0x000fe400078e9609 */
[----:B------:R-:W-:Y:S02]  /*10ab0*/  LOP3.LUT R4, R52, R8, R11, 0x96, !PT ;  /* 0x0000000834047212 */ /* 0x000fe400078e960b */
[----:B------:R-:W-:Y:S01]  /*10ac0*/  FSEL R237, R46, -INF , !P5 ;  /* 0xff8000002eed7808 */ /* 0x000fe20006800000 */
[----:B------:R-:W-:Y:S01]  /*10ad0*/  IMAD.WIDE.U32 R8, R5, -0x326172a9, RZ ;  /* 0xcd9e8d5705087825 */ /* 0x000fe200078e00ff */
[----:B------:R-:W-:-:S02]  /*10ae0*/  ISETP.GE.AND P6, PT, R2, R224, PT ;  /* 0x000000e00200720c */ /* 0x000fc40003fc6270 */
[----:B------:R-:W-:Y:S02]  /*10af0*/  ISETP.GT.AND P5, PT, R19, R2, PT ;  /* 0x000000021300720c */ /* 0x000fe40003fa4270 */
[----:B------:R-:W-:Y:S01]  /*10b00*/  FSEL R228, R47, -INF , !P0 ;  /* 0xff8000002fe47808 */ /* 0x000fe20004000000 */
[----:B------:R-:W-:Y:S01]  /*10b10*/  IMAD.WIDE.U32 R46, R4, -0x326172a9, RZ ;  /* 0xcd9e8d57042e7825 */ /* 0x000fe200078e00ff */
[----:B------:R-:W-:Y:S02]  /*10b20*/  LOP3.LUT R3, R240, R250, R7, 0x96, !PT ;  /* 0x000000faf0037212 */ /* 0x000fe400078e9607 */
[----:B------:R-:W-:Y:S02]  /*10b30*/  LOP3.LUT R2, R241, R6, R49, 0x96, !PT ;  /* 0x00000006f1027212 */ /* 0x000fe400078e9631 */
[----:B------:R-:W-:Y:S01]  /*10b40*/  FSEL R5, R206, -INF , !P5 ;  /* 0xff800000ce057808 */ /* 0x000fe20006800000 */
[----:B------:R-:W-:Y:S01]  /*10b50*/  IMAD.WIDE.U32 R6, R3, -0x2daee0ad, RZ ;  /* 0xd2511f5303067825 */ /* 0x000fe200078e00ff */
[----:B------:R-:W-:-:S02]  /*10b60*/  LOP3.LUT R4, R240, R40, R9, 0x96, !PT ;  /* 0x00000028f0047212 */ /* 0x000fc400078e9609 */
[----:B------:R-:W-:Y:S01]  /*10b70*/  LOP3.LUT R3, R241, R8, R47, 0x96, !PT ;  /* 0x00000008f1037212 */ /* 0x000fe200078e962f */
[----:B------:R-:W-:Y:S01]  /*10b80*/  IMAD.WIDE.U32 R34, R2, -0x2daee0ad, RZ ;  /* 0xd2511f5302227825 */ /* 0x000fe200078e00ff */
[----:B------:R-:W-:Y:S02]  /*10b90*/  FSEL R206, R5, -INF , !P6 ;  /* 0xff80000005ce7808 */ /* 0x000fe40007000000 */
[----:B------:R-:W-:Y:S01]  /*10ba0*/  ISETP.GT.AND P5, PT, R217, R0, PT ;  /* 0x00000000d900720c */ /* 0x000fe20003fa4270 */
[----:B------:R-:W-:Y:S01]  /*10bb0*/  IMAD.WIDE.U32 R4, R4, -0x2daee0ad, RZ ;  /* 0xd2511f5304047825 */ /* 0x000fe200078e00ff */
[----:B------:R-:W-:Y:S02]  /*10bc0*/  LOP3.LUT R2, R43, R6, R35, 0x96, !PT ;  /* 0x000000062b027212 */ /* 0x000fe400078e9623 */
[----:B------:R-:W-:Y:S01]  /*10bd0*/  FSEL R6, R45, -INF , !P5 ;  /* 0xff8000002d067808 */ /* 0x000fe20006800000 */
[----:B------:R-:W-:Y:S01]  /*10be0*/  IMAD.WIDE.U32 R32, R3, -0x2daee0ad, RZ ;  /* 0xd2511f5303207825 */ /* 0x000fe200078e00ff */
[----:B------:R-:W-:-:S02]  /*10bf0*/  ISETP.GE.AND P6, PT, R0, R218, PT ;  /* 0x000000da0000720c */ /* 0x000fc40003fc6270 */
[----:B------:R-:W-:Y:S01]  /*10c00*/  ISETP.GE.AND P5, PT, R0, R223, PT ;  /* 0x000000df0000720c */ /* 0x000fe20003fa6270 */
[----:B------:R-:W-:Y:S01]  /*10c10*/  IMAD.WIDE.U32 R8, R2, -0x326172a9, RZ ;  /* 0xcd9e8d5702087825 */ /* 0x000fe200078e00ff */
[----:B------:R-:W-:Y:S02]  /*10c20*/  LOP3.LUT R2, R43, R4, R33, 0x96, !PT ;  /* 0x000000042b027212 */ /* 0x000fe400078e9621 */
[----:B------:R-:W-:Y:S02]  /*10c30*/  FSEL R205, R6, -INF , !P6 ;  /* 0xff80000006cd7808 */ /* 0x000fe40007000000 */
[----:B------:R-:W-:Y:S01]  /*10c40*/  PRMT R6, R8, 0x7773, RZ ;  /* 0x0000777308067816 */ /* 0x000fe200000000ff */
[----:B------:R-:W-:Y:S01]  /*10c50*/  IMAD.WIDE.U32 R2, R2, -0x326172a9, RZ ;  /* 0xcd9e8d5702027825 */ /* 0x000fe200078e00ff */
[----:B------:R-:W-:Y:S02]  /*10c60*/  PRMT R4, R8, 0x7772, RZ ;  /* 0x0000777208047816 */ /* 0x000fe400000000ff */
[----:B------:R-:W-:-:S02]  /*10c70*/  FSEL R236, R64, -INF , !P5 ;  /* 0xff80000040ec7808 */ /* 0x000fc40006800000 */
[----:B------:R-:W-:Y:S02]  /*10c80*/  ISETP.GT.AND P0, PT, R19, R0, PT ;  /* 0x000000001300720c */ /* 0x000fe40003f04270 */
[----:B------:R-:W-:Y:S02]  /*10c90*/  LOP3.LUT R7, R42, R12, R7, 0x96, !PT ;  /* 0x0000000c2a077212 */ /* 0x000fe400078e9607 */
[C---:B------:R-:W-:Y:S02]  /*10ca0*/  ISETP.GE.AND P6, PT, R0.reuse, R219, PT ;  /* 0x000000db0000720c */ /* 0x040fe40003fc6270 */
[----:B------:R-:W-:Y:S01]  /*10cb0*/  ISETP.GE.AND P5, PT, R0, R224, PT ;  /* 0x000000e00000720c */ /* 0x000fe20003fa6270 */
[----:B------:R-:W-:Y:S01]  /*10cc0*/  IMAD.MOV.U32 R0, RZ, RZ, R8 ;  /* 0x000000ffff007224 */ /* 0x000fe200078e0008 */
[----:B------:R-:W-:Y:S01]  /*10cd0*/  LOP3.LUT R15, R42, R10, R5, 0x96, !PT ;  /* 0x0000000a2a0f7212 */ /* 0x000fe200078e9605 */
[----:B------:R-:W-:Y:S01]  /*10ce0*/  IMAD.WIDE.U32 R30, R7, -0x326172a9, RZ ;  /* 0xcd9e8d57071e7825 */ /* 0x000fe200078e00ff */
[----:B------:R-:W-:-:S02]  /*10cf0*/  PRMT R29, R4, 0x5410, R6 ;  /* 0x00005410041d7816 */ /* 0x000fc40000000006 */
[C---:B------:R-:W-:Y:S02]  /*10d00*/  PRMT R5, R2.reuse, 0x7773, RZ ;  /* 0x0000777302057816 */ /* 0x040fe400000000ff */
[----:B------:R-:W-:Y:S02]  /*10d10*/  PRMT R4, R2, 0x7772, RZ ;  /* 0x0000777202047816 */ /* 0x000fe400000000ff */
[----:B------:R-:W-:Y:S02]  /*10d20*/  PRMT R7, R8, 0x7771, RZ ;  /* 0x0000777108077816 */ /* 0x000fe400000000ff */
[----:B------:R-:W-:Y:S02]  /*10d30*/  PRMT R28, R4, 0x5410, R5 ;  /* 0x00005410041c7816 */ /* 0x000fe40000000005 */
[----:B------:R-:W-:Y:S02]  /*10d40*/  LOP3.LUT R6, R0, 0xff, RZ, 0xc0, !PT ;  /* 0x000000ff00067812 */ /* 0x000fe400078ec0ff */
[----:B------:R-:W-:-:S02]  /*10d50*/  FSEL R5, R207, -INF , !P0 ;  /* 0xff800000cf057808 */ /* 0x000fc40004000000 */
[----:B------:R-:W-:Y:S02]  /*10d60*/  FMNMX3.FTZ R4, R212, R172, R66, !PT ;  /* 0x000000acd4047276 */ /* 0x000fe40007810042 */
[----:B------:R-:W-:Y:S02]  /*10d70*/  FSEL R182, R102, -INF , !P6 ;  /* 0xff80000066b67808 */ /* 0x000fe40007000000 */
[----:B------:R-:W-:Y:S02]  /*10d80*/  PRMT R19, R6, 0x5410, R7 ;  /* 0x0000541006137816 */ /* 0x000fe40000000007 */
[----:B------:R-:W-:Y:S02]  /*10d90*/  FSEL R183, R5, -INF , !P5 ;  /* 0xff80000005b77808 */ /* 0x000fe40006800000 */
        /* <DEDUP_REMOVED lines=24> */
[----:B------:R-:W-:Y:S02]  /*10f20*/  LOP3.LUT R0, R222, R30, R9, 0x96, !PT ;  /* 0x0000001ede007212 */ /* 0x000fe400078e9609 */
[----:B------:R-:W-:-:S02]  /*10f30*/  FMNMX3.FTZ R14, R6, R239, R238, !PT ;  /* 0x000000ef060e7276 */ /* 0x000fc400078100ee */
[----:B------:R-:W-:Y:S02]  /*10f40*/  FMNMX3.FTZ R13, R5, R230, R229, !PT ;  /* 0x000000e6050d7276 */ /* 0x000fe400078100e5 */
[----:B------:R-:W-:Y:S02]  /*10f50*/  FMNMX3.FTZ R12, R4, R233, R232, !PT ;  /* 0x000000e9040c7276 */ /* 0x000fe400078100e8 */
[----:B------:R-:W-:Y:S01]  /*10f60*/  FMNMX3.FTZ R102, R102, R231, R205, !PT ;  /* 0x000000e766667276 */ /* 0x000fe200078100cd */
[----:B------:R-:W-:Y:S06]  /*10f70*/  BRA.U !UP1, `(.L_x_549) ;  /* 0x0000000509307547 */ /* 0x000fec000b800000 */
[----:B------:R-:W2:Y:S04]  /*10f80*/  LDL R245, [R1+0x20] ;  /* 0x0000200001f57983 */ /* 0x000ea80000100800 */
[----:B------:R-:W3:Y:S01]  /*10f90*/  LDL R242, [R1+0x1c] ;  /* 0x00001c0001f27983 */ /* 0x000ee20000100800 */
[----:B------:R-:W-:Y:S01]  /*10fa0*/  USHF.L.U32 UR4, UR10, 0x6, URZ ;  /* 0x000000060a047899 */ /* 0x000fe200080006ff */
[----:B------:R-:W-:Y:S01]  /*10fb0*/  MOV R9, UR30 ;  /* 0x0000001e00097c02 */ /* 0x000fe20008000f00 */
[----:B------:R-:W-:Y:S02]  /*10fc0*/  UIADD3 UR8, UPT, UPT, UR20, -0x4, URZ ;  /* 0xfffffffc14087890 */ /* 0x000fe4000fffe0ff */
[----:B------:R-:W-:Y:S02]  /*10fd0*/  USHF.L.U64.HI UR10, UR10, 0x6, UR11 ;  /* 0x000000060a0a7899 */ /* 0x000fe4000801020b */
[----:B------:R-:W-:-:S02]  /*10fe0*/  UIMAD.WIDE.U32 UR12, UR4, UR8, URZ ;  /* 0x00000008040c72a5 */ /* 0x000fc4000f8e00ff */
[----:B------:R-:W-:Y:S01]  /*10ff0*/  UIMAD UR10, UR10, UR8, URZ ;  /* 0x000000080a0a72a4 */ /* 0x000fe2000f8e02ff */
[----:B------:R-:W-:-:S03]  /*11000*/  VOTEU.ALL UP0, P2 ;  /* 0x0000000000ff7886 */ /* 0x000fc60001000000 */
[----:B------:R-:W-:Y:S01]  /*11010*/  UIADD3 UR9, UPT, UPT, UR13, UR10, URZ ;  /* 0x0000000a0d097290 */ /* 0x000fe2000fffe0ff */
[----:B------:R-:W-:Y:S01]  /*11020*/  IMAD.U32 R4, RZ, RZ, UR12 ;  /* 0x0000000cff047e24 */ /* 0x000fe2000f8e00ff */
[----:B------:R-:W-:Y:S01]  /*11030*/  MOV R8, UR12 ;  /* 0x0000000c00087c02 */ /* 0x000fe20008000f00 */
[----:B------:R-:W-:-:S03]  /*11040*/  IMAD.U32 R6, RZ, RZ, UR12 ;  /* 0x0000000cff067e24 */ /* 0x000fc6000f8e00ff */
[----:B------:R-:W-:Y:S01]  /*11050*/  IMAD.U32 R5, RZ, RZ, UR9 ;  /* 0x00000009ff057e24 */ /* 0x000fe2000f8e00ff */
[----:B------:R-:W-:Y:S01]  /*11060*/  @!UP0 UIADD3 UR9, UPT, UPT, UR10, UR13, URZ ;  /* 0x0000000d0a098290 */ /* 0x000fe2000fffe0ff */
[----:B------:R-:W-:Y:S01]  /*11070*/  VOTEU.ALL UP0, P1 ;  /* 0x0000000000ff7886 */ /* 0x000fe20000800000 */
[----:B--2---:R-:W-:-:S04]  /*11080*/  @!P3 LEA R4, P0, R4, R245, 0x1 ;  /* 0x000000f50404b211 */ /* 0x004fc800078008ff */
[C---:B---3--:R-:W-:Y:S02]  /*11090*/  @!P3 LEA.HI.X R5, R6.reuse, R242, R5, 0x1, P0 ;  /* 0x000000f20605b211 */ /* 0x048fe400000f0c05 */
[----:B------:R-:W-:-:S03]  /*110a0*/  @!P2 LEA R6, P0, R6, R245, 0x1 ;  /* 0x000000f50606a211 */ /* 0x000fc600078008ff */
[----:B------:R-:W-:Y:S01]  /*110b0*/  @!PT LDS RZ, [RZ] ;  /* 0x00000000fffff984 */ /* 0x000fe20000000800 */
[----:B------:R-:W-:Y:S01]  /*110c0*/  @!PT LDS RZ, [RZ] ;  /* 0x00000000fffff984 */ /* 0x000fe20000000800 */
[----:B------:R-:W-:Y:S01]  /*110d0*/  @!PT LDS RZ, [RZ] ;  /* 0x00000000fffff984 */ /* 0x000fe20000000800 */
[----:B------:R1:W-:Y:S04]  /*110e0*/  @!P3 LDGSTS.E.BYPASS.LTC128B.128 [R216+0x6000], desc[UR26][R4.64] ;  /* 0x0600000004d8bfae */ /* 0x0003e8000b981a1a */
[----:B------:R2:W-:Y:S01]  /*110f0*/  @P3 STS.128 [R216+0x6000], RZ ;  /* 0x006000ffd8003388 */ /* 0x0005e20000000c00 */
[----:B-1----:R-:W-:Y:S01]  /*11100*/  IMAD.U32 R4, RZ, RZ, UR9 ;  /* 0x00000009ff047e24 */ /* 0x002fe2000f8e00ff */
[----:B------:R-:W-:Y:S01]  /*11110*/  MOV R5, UR12 ;  /* 0x0000000c00057c02 */ /* 0x000fe20008000f00 */
[----:B------:R-:W-:-:S03]  /*11120*/  @!UP0 UIADD3 UR9, UPT, UPT, UR10, UR13, URZ ;  /* 0x0000000d0a098290 */ /* 0x000fc6000fffe0ff */
[----:B------:R-:W-:Y:S01]  /*11130*/  @!P2 LEA.HI.X R7, R5, R242, R4, 0x1, P0 ;  /* 0x000000f20507a211 */ /* 0x000fe200000f0c04 */
[----:B------:R-:W-:Y:S02]  /*11140*/  IMAD.U32 R4, RZ, RZ, UR12 ;  /* 0x0000000cff047e24 */ /* 0x000fe4000f8e00ff */
[----:B------:R-:W-:Y:S02]  /*11150*/  IMAD.U32 R5, RZ, RZ, UR9 ;  /* 0x00000009ff057e24 */ /* 0x000fe4000f8e00ff */
[----:B------:R-:W-:Y:S01]  /*11160*/  @!PT LDS RZ, [RZ] ;  /* 0x00000000fffff984 */ /* 0x000fe20000000800 */
[----:B------:R-:W-:Y:S01]  /*11170*/  @!PT LDS RZ, [RZ] ;  /* 0x00000000fffff984 */ /* 0x000fe20000000800 */
[----:B------:R-:W-:Y:S01]  /*11180*/  @!PT LDS RZ, [RZ] ;  /* 0x00000000fffff984 */ /* 0x000fe20000000800 */
[----:B------:R1:W-:Y:S01]  /*11190*/  @!P2 LDGSTS.E.BYPASS.LTC128B.128 [R216+0x7000], desc[UR26][R6.64+0x40] ;  /* 0x0700004006d8afae */ /* 0x0003e2000b981a1a */
[----:B------:R-:W-:-:S03]  /*111a0*/  @!P1 LEA R4, P0, R4, R245, 0x1 ;  /* 0x000000f504049211 */ /* 0x000fc600078008ff */
[----:B------:R2:W-:Y:S01]  /*111b0*/  @P2 STS.128 [R216+0x7000], RZ ;  /* 0x007000ffd8002388 */ /* 0x0005e20000000c00 */
[----:B------:R-:W-:Y:S01]  /*111c0*/  @!P1 LEA.HI.X R5, R8, R242, R5, 0x1, P0 ;  /* 0x000000f208059211 */ /* 0x000fe200000f0c05 */
[----:B------:R-:W-:-:S04]  /*111d0*/  IMAD.U32 R8, RZ, RZ, UR31 ;  /* 0x0000001fff087e24 */ /* 0x000fc8000f8e00ff */
[----:B------:R-:W-:Y:S01]  /*111e0*/  @!PT LDS RZ, [RZ] ;  /* 0x00000000fffff984 */ /* 0x000fe20000000800 */
[----:B------:R-:W-:Y:S01]  /*111f0*/  @!PT LDS RZ, [RZ] ;  /* 0x00000000fffff984 */ /* 0x000fe20000000800 */
[----:B------:R-:W-:Y:S01]  /*11200*/  @!PT LDS RZ, [RZ] ;  /* 0x00000000fffff984 */ /* 0x000fe20000000800 */
[----:B------:R3:W-:Y:S04]  /*11210*/  @!P1 LDGSTS.E.BYPASS.LTC128B.128 [R216+0x8000], desc[UR26][R4.64+0x80] ;  /* 0x0800008004d89fae */ /* 0x0007e8000b981a1a */
[----:B------:R2:W-:Y:S01]  /*11220*/  @P1 STS.128 [R216+0x8000], RZ ;  /* 0x008000ffd8001388 */ /* 0x0005e20000000c00 */
[----:B-1----:R-:W-:Y:S01]  /*11230*/  IMAD.U32 R6, RZ, RZ, UR4 ;  /* 0x00000004ff067e24 */ /* 0x002fe2000f8e00ff */
[----:B---3--:R-:W-:Y:S01]  /*11240*/  MOV R5, UR30 ;  /* 0x0000001e00057c02 */ /* 0x008fe20008000f00 */
[----:B------:R-:W-:-:S04]  /*11250*/  IMAD.U32 R4, RZ, RZ, UR31 ;  /* 0x0000001fff047e24 */ /* 0x000fc8000f8e00ff */
[----:B------:R-:W-:-:S04]  /*11260*/  @!P3 IMAD.WIDE.U32 R4, R6, UR8, R4 ;  /* 0x000000080604bc25 */ /* 0x000fc8000f8e0004 */
[----:B------:R-:W-:Y:S01]  /*11270*/  @!P3 VIADD R5, R5, UR10 ;  /* 0x0000000a0505bc36 */ /* 0x000fe20008000000 */
[----:B------:R-:W-:-:S04]  /*11280*/  @!P3 LEA R10, P0, R4, R245, 0x1 ;  /* 0x000000f5040ab211 */ /* 0x000fc800078008ff */
[----:B------:R-:W-:Y:S01]  /*11290*/  @!P3 LEA.HI.X R11, R4, R242, R5, 0x1, P0 ;  /* 0x000000f2040bb211 */ /* 0x000fe200000f0c05 */
[----:B------:R-:W-:Y:S01]  /*112a0*/  IMAD.U32 R5, RZ, RZ, UR30 ;  /* 0x0000001eff057e24 */ /* 0x000fe2000f8e00ff */
[----:B------:R-:W-:-:S03]  /*112b0*/  MOV R4, UR31 ;  /* 0x0000001f00047c02 */ /* 0x000fc60008000f00 */
[----:B------:R-:W-:Y:S01]  /*112c0*/  @!PT LDS RZ, [RZ] ;  /* 0x00000000fffff984 */ /* 0x000fe20000000800 */
[----:B------:R-:W-:Y:S01]  /*112d0*/  @!PT LDS RZ, [RZ] ;  /* 0x00000000fffff984 */ /* 0x000fe20000000800 */
[----:B------:R-:W-:Y:S01]  /*112e0*/  @!PT LDS RZ, [RZ] ;  /* 0x00000000fffff984 */ /* 0x000fe20000000800 */
[----:B------:R2:W-:Y:S02]  /*112f0*/  @!P3 LDGSTS.E.BYPASS.LTC128B.128 [R216+0x6800], desc[UR26][R10.64] ;  /* 0x068000000ad8bfae */ /* 0x0005e4000b981a1a */
[C---:B------:R-:W-:Y:S02]  /*11300*/  @!P2 IMAD.WIDE.U32 R4, R6.reuse, UR8, R4 ;  /* 0x000000080604ac25 */ /* 0x040fe4000f8e0004 */
[----:B------:R2:W-:Y:S02]  /*11310*/  @P3 STS.128 [R216+0x6800], RZ ;  /* 0x006800ffd8003388 */ /* 0x0005e40000000c00 */
[----:B------:R-:W-:Y:S01]  /*11320*/  @!P1 IMAD.WIDE.U32 R6, R6, UR8, R8 ;  /* 0x0000000806069c25 */ /* 0x000fe2000f8e0008 */
[----:B------:R-:W-:-:S03]  /*11330*/  @!P2 LEA R8, P0, R4, R245, 0x1 ;  /* 0x000000f50408a211 */ /* 0x000fc600078008ff */
[----:B------:R-:W-:-:S05]  /*11340*/  @!P2 VIADD R5, R5, UR10 ;  /* 0x0000000a0505ac36 */ /* 0x000fca0008000000 */
[-C--:B------:R-:W-:Y:S02]  /*11350*/  @!P2 LEA.HI.X R9, R4, R242.reuse, R5, 0x1, P0 ;  /* 0x000000f20409a211 */ /* 0x080fe400000f0c05 */
[C---:B------:R-:W-:Y:S02]  /*11360*/  @!P1 LEA R4, P0, R6.reuse, R245, 0x1 ;  /* 0x000000f506049211 */ /* 0x040fe400078008ff */
[----:B------:R-:W-:Y:S01]  /*11370*/  @!P1 IADD3 R5, PT, PT, R7, UR10, RZ ;  /* 0x0000000a07059c10 */ /* 0x000fe2000fffe0ff */
        /* <DEDUP_REMOVED lines=10> */
[----:B------:R2:W-:Y:S04]  /*11420*/  @P1 STS.128 [R216+0x8800], RZ ;  /* 0x008800ffd8001388 */ /* 0x0005e80000000c00 */
[----:B------:R-:W0:Y:S02]  /*11430*/  LDGDEPBAR ;  /* 0x00000000000079af */ /* 0x000e240000000000 */
.L_x_549:
[----:B------:R-:W3:Y:S01]  /*11440*/  LDL.LU R38, [R1+0x40] ;  /* 0x0000400001267983 */ /* 0x000ee20000300800 */
[----:B--2---:R-:W-:Y:S02]  /*11450*/  FMNMX3.FTZ R4, R12, R206, R183, !PT ;  /* 0x000000ce0c047276 */ /* 0x004fe400078100b7 */
[----:B------:R-:W-:Y:S01]  /*11460*/  FMNMX3.FTZ R5, R13, R228, R182, !PT ;  /* 0x000000e40d057276 */ /* 0x000fe200078100b6 */
[----:B------:R-:W2:Y:S01]  /*11470*/  LDL.LU R37, [R1+0x48] ;  /* 0x0000480001257983 */ /* 0x000ea20000300800 */
[----:B------:R-:W-:Y:S01]  /*11480*/  FMNMX3.FTZ R6, R14, R237, R236, !PT ;  /* 0x000000ed0e067276 */ /* 0x000fe200078100ec */
[----:B------:R-:W-:Y:S02]  /*11490*/  IMAD.MOV.U32 R45, RZ, RZ, R247 ;  /* 0x000000ffff2d7224 */ /* 0x000fe400078e00f7 */
[----:B------:R-:W1:Y:S01]  /*114a0*/  SHFL.BFLY PT, R8, R102, 0x2, 0x1f ;  /* 0x0c401f0066087f89 */ /* 0x000e6200000e0000 */
[----:B------:R-:W-:Y:S01]  /*114b0*/  MOV R7, R2 ;  /* 0x0000000200077202 */ /* 0x000fe20000000f00 */
[----:B------:R-:W-:Y:S01]  /*114c0*/  IMAD.WIDE.U32 R26, R15, -0x326172a9, RZ ;  /* 0xcd9e8d570f1a7825 */ /* 0x000fe200078e00ff */
[----:B------:R-:W4:Y:S01]  /*114d0*/  LDCU UR4, c[0x0][0x45c] ;  /* 0x00008b80ff0477ac */ /* 0x000f220008000800 */
[----:B------:R-:W5:Y:S02]  /*114e0*/  LDL.LU R39, [R1+0x44] ;  /* 0x0000440001277983 */ /* 0x000f640000300800 */
[----:B------:R-:W-:-:S02]  /*114f0*/  IMAD.MOV.U32 R44, RZ, RZ, R246 ;  /* 0x000000ffff2c7224 */ /* 0x000fc400078e00f6 */
[----:B------:R-:W4:Y:S04]  /*11500*/  SHFL.BFLY PT, R9, R4, 0x2, 0x1f ;  /* 0x0c401f0004097f89 */ /* 0x000f2800000e0000 */
[----:B------:R-:W4:Y:S04]  /*11510*/  SHFL.BFLY PT, R10, R5, 0x2, 0x1f ;  /* 0x0c401f00050a7f89 */ /* 0x000f2800000e0000 */
[----:B------:R-:W4:Y:S01]  /*11520*/  SHFL.BFLY PT, R11, R6, 0x2, 0x1f ;  /* 0x0c401f00060b7f89 */ /* 0x000f2200000e0000 */
[----:B------:R-:W-:Y:S02]  /*11530*/  LOP3.LUT R7, R7, 0xff, RZ, 0xc0, !PT ;  /* 0x000000ff07077812 */ /* 0x000fe400078ec0ff */
[----:B-1----:R-:W-:-:S02]  /*11540*/  FMNMX.FTZ R102, R102, R8, !PT ;  /* 0x0000000866667209 */ /* 0x002fc40007810000 */
[----:B------:R-:W-:Y:S02]  /*11550*/  PRMT R2, R2, 0x7771, RZ ;  /* 0x0000777102027816 */ /* 0x000fe400000000ff */
[----:B----4-:R-:W-:Y:S02]  /*11560*/  FMNMX.FTZ R9, R4, R9, !PT ;  /* 0x0000000904097209 */ /* 0x010fe40007810000 */
[----:B------:R-:W1:Y:S01]  /*11570*/  SHFL.BFLY PT, R4, R102, 0x1, 0x1f ;  /* 0x0c201f0066047f89 */ /* 0x000e6200000e0000 */
[----:B------:R-:W-:Y:S02]  /*11580*/  FMNMX.FTZ R10, R5, R10, !PT ;  /* 0x0000000a050a7209 */ /* 0x000fe40007810000 */
[----:B------:R-:W-:-:S03]  /*11590*/  FMNMX.FTZ R11, R6, R11, !PT ;  /* 0x0000000b060b7209 */ /* 0x000fc60007810000 */
[----:B------:R-:W4:Y:S01]  /*115a0*/  SHFL.BFLY PT, R104, R10, 0x1, 0x1f ;  /* 0x0c201f000a687f89 */ /* 0x000f2200000e0000 */
[----:B------:R-:W-:Y:S02]  /*115b0*/  PRMT R18, R7, 0x5410, R2 ;  /* 0x0000541007127816 */ /* 0x000fe40000000002 */
[----:B------:R-:W-:Y:S01]  /*115c0*/  LOP3.LUT R2, R222, R26, R3, 0x96, !PT ;  /* 0x0000001ade027212 */ /* 0x000fe200078e9603 */
[----:B------:R-:W4:Y:S01]  /*115d0*/  SHFL.BFLY PT, R101, R11, 0x1, 0x1f ;  /* 0x0c201f000b657f89 */ /* 0x000f2200000e0000 */
[C---:B------:R-:W-:Y:S02]  /*115e0*/  LOP3.LUT R3, R0.reuse, 0xffff, RZ, 0xc0, !PT ;  /* 0x0000ffff00037812 */ /* 0x040fe400078ec0ff */
[----:B------:R-:W-:Y:S02]  /*115f0*/  LOP3.LUT R7, R0, 0xff, RZ, 0xc0, !PT ;  /* 0x000000ff00077812 */ /* 0x000fe400078ec0ff */
[----:B------:R-:W-:Y:S01]  /*11600*/  SHF.R.U32.HI R3, RZ, 0x8, R3 ;  /* 0x00000008ff037819 */ /* 0x000fe20000011603 */
[----:B------:R-:W4:Y:S03]  /*11610*/  SHFL.BFLY PT, R103, R9, 0x1, 0x1f ;  /* 0x0c201f0009677f89 */ /* 0x000f2600000e0000 */
[----:B------:R-:W-:-:S02]  /*11620*/  PRMT R16, R7, 0x5410, R3 ;  /* 0x0000541007107816 */ /* 0x000fc40000000003 */
[----:B------:R-:W-:Y:S02]  /*11630*/  PRMT R3, R0, 0x7632, R3 ;  /* 0x0000763200037816 */ /* 0x000fe40000000003 */
[----:B------:R-:W-:Y:S02]  /*11640*/  LOP3.LUT R5, R2, 0xffff, RZ, 0xc0, !PT ;  /* 0x0000ffff02057812 */ /* 0x000fe400078ec0ff */
[----:B------:R-:W-:Y:S02]  /*11650*/  LOP3.LUT R12, R3, 0xff, RZ, 0xc0, !PT ;  /* 0x000000ff030c7812 */ /* 0x000fe400078ec0ff */
[----:B------:R-:W-:Y:S02]  /*11660*/  SHF.R.U32.HI R0, RZ, 0x18, R0 ;  /* 0x00000018ff007819 */ /* 0x000fe40000011600 */
[----:B-1----:R-:W-:Y:S02]  /*11670*/  FMNMX.FTZ R102, R102, R4, !PT ;  /* 0x0000000466667209 */ /* 0x002fe40007810000 */
[----:B------:R-:W-:-:S02]  /*11680*/  SHF.R.U32.HI R3, RZ, 0x8, R5 ;  /* 0x00000008ff037819 */ /* 0x000fc40000011605 */
[----:B------:R-:W-:Y:S02]  /*11690*/  PRMT R5, R12, 0x5410, R0 ;  /* 0x000054100c057816 */ /* 0x000fe40000000000 */
[----:B------:R-:W1:Y:S01]  /*116a0*/  LDC R12, c[0x0][0x4f8] ;  /* 0x00013e00ff0c7b82 */ /* 0x000e620000000800 */
[----:B------:R-:W-:Y:S02]  /*116b0*/  FSETP.NEU.FTZ.AND P3, PT, R102, -INF , PT ;  /* 0xff8000006600780b */ /* 0x000fe40003f7d000 */
[----:B----4-:R-:W-:Y:S02]  /*116c0*/  FMNMX.FTZ R104, R10, R104, !PT ;  /* 0x000000680a687209 */ /* 0x010fe40007810000 */
[----:B------:R-:W-:Y:S02]  /*116d0*/  FMNMX.FTZ R101, R11, R101, !PT ;  /* 0x000000650b657209 */ /* 0x000fe40007810000 */
[----:B------:R-:W-:Y:S01]  /*116e0*/  FSEL R0, R102, RZ, P3 ;  /* 0x000000ff66007208 */ /* 0x000fe20001800000 */
[----:B------:R-:W-:Y:S01]  /*116f0*/  FMUL.FTZ R13, R104, UR4 ;  /* 0x00000004680d7c20 */ /* 0x000fe20008410000 */
[----:B------:R-:W-:-:S02]  /*11700*/  FSETP.NEU.FTZ.AND P2, PT, R101, -INF , PT ;  /* 0xff8000006500780b */ /* 0x000fc40003f5d000 */
[----:B------:R-:W-:Y:S01]  /*11710*/  FSETP.NEU.FTZ.AND P1, PT, R104, -INF , PT ;  /* 0xff8000006800780b */ /* 0x000fe20003f3d000 */
[----:B------:R-:W-:Y:S01]  /*11720*/  FADD.FTZ R20, R212, -R0 ;  /* 0x80000000d4147221 */ /* 0x000fe20000010000 */
[----:B------:R-:W-:Y:S02]  /*11730*/  LOP3.LUT R8, R2, 0xff, RZ, 0xc0, !PT ;  /* 0x000000ff02087812 */ /* 0x000fe400078ec0ff */
[----:B------:R-:W-:Y:S02]  /*11740*/  FSEL R0, R101, RZ, P2 ;  /* 0x000000ff65007208 */ /* 0x000fe40001000000 */
[----:B------:R-:W-:Y:S02]  /*11750*/  FSEL R13, R13, RZ, P1 ;  /* 0x000000ff0d0d7208 */ /* 0x000fe40000800000 */
[----:B------:R-:W-:Y:S01]  /*11760*/  PRMT R17, R8, 0x5410, R3 ;  /* 0x0000541008117816 */ /* 0x000fe20000000003 */
[----:B------:R-:W-:Y:S01]  /*11770*/  FADD.FTZ R8, R208, -R0 ;  /* 0x80000000d0087221 */ /* 0x000fe20000010000 */
[----:B------:R-:W-:Y:S01]  /*11780*/  FMNMX.FTZ R103, R9, R103, !PT ;  /* 0x0000006709677209 */ /* 0x000fe20007810000 */
[--C-:B------:R-:W-:Y:S01]  /*11790*/  FFMA.FTZ R0, R54, UR4, -R13.reuse ;  /* 0x0000000436007c23 */ /* 0x100fe2000801080d */
[----:B------:R-:W-:Y:S01]  /*117a0*/  FFMA.FTZ R3, R22, UR4, -R13 ;  /* 0x0000000416037c23 */ /* 0x000fe2000801080d */
[----:B------:R-:W-:-:S02]  /*117b0*/  PRMT R7, R2, 0x7632, R7 ;  /* 0x0000763202077816 */ /* 0x000fc40000000007 */
[C---:B------:R-:W-:Y:S01]  /*117c0*/  FSETP.NEU.FTZ.AND P0, PT, R103.reuse, -INF , PT ;  /* 0xff8000006700780b */ /* 0x040fe20003f1d000 */
[----:B------:R-:W-:Y:S01]  /*117d0*/  FMUL.FTZ R15, R103, UR4 ;  /* 0x00000004670f7c20 */ /* 0x000fe20008410000 */
[----:B------:R-:W-:Y:S01]  /*117e0*/  SHF.R.U32.HI R6, RZ, 0x18, R2 ;  /* 0x00000018ff067819 */ /* 0x000fe20000011602 */
[----:B------:R4:W-:Y:S01]  /*117f0*/  MUFU.EX2 R212, R0 ;  /* 0x0000000000d47308 */ /* 0x0009e20000000800 */
[----:B------:R-:W-:-:S03]  /*11800*/  LOP3.LUT R2, R7, 0xff, RZ, 0xc0, !PT ;  /* 0x000000ff07027812 */ /* 0x000fc600078ec0ff */
[----:B------:R4:W4:Y:S01]  /*11810*/  MUFU.EX2 R61, R3 ;  /* 0x00000003003d7308 */ /* 0x0009220000000800 */
[----:B-1----:R-:W-:Y:S02]  /*11820*/  LOP3.LUT R12, R12, 0xff, RZ, 0xc0, !PT ;  /* 0x000000ff0c0c7812 */ /* 0x002fe400078ec0ff */
[----:B------:R-:W-:Y:S02]  /*11830*/  FSEL R15, R15, RZ, P0 ;  /* 0x000000ff0f0f7208 */ /* 0x000fe40000000000 */
[----:B------:R-:W-:Y:S02]  /*11840*/  PRMT R21, R2, 0x5410, R6 ;  /* 0x0000541002157816 */ /* 0x000fe40000000006 */
[----:B------:R-:W-:Y:S02]  /*11850*/  FSEL R2, R104, RZ, P1 ;  /* 0x000000ff68027208 */ /* 0x000fe40000800000 */
[----:B----4-:R-:W-:Y:S01]  /*11860*/  FSEL R0, R103, RZ, P0 ;  /* 0x000000ff67007208 */ /* 0x010fe20000000000 */
[----:B------:R-:W-:-:S02]  /*11870*/  IMAD R12, R12, 0x10000, R12 ;  /* 0x000100000c0c7824 */ /* 0x000fc400078e020c */
[----:B------:R-:W-:Y:S01]  /*11880*/  FMUL.FTZ R14, R102, UR4 ;  /* 0x00000004660e7c20 */ /* 0x000fe20008410000 */
[--C-:B------:R-:W-:Y:S01]  /*11890*/  FFMA.FTZ R3, R55, UR4, -R15.reuse ;  /* 0x0000000437037c23 */ /* 0x100fe2000801080f */
[----:B------:R-:W-:Y:S01]  /*118a0*/  FADD.FTZ R9, R214, -R0 ;  /* 0x80000000d6097221 */ /* 0x000fe20000010000 */
[----:B------:R-:W-:Y:S01]  /*118b0*/  FFMA.FTZ R0, R58, UR4, -R15 ;  /* 0x000000043a007c23 */ /* 0x000fe2000801080f */
[----:B------:R-:W-:Y:S01]  /*118c0*/  FADD.FTZ R7, R215, -R2 ;  /* 0x80000002d7077221 */ /* 0x000fe20000010000 */
[----:B------:R-:W-:Y:S01]  /*118d0*/  FFMA.FTZ R2, R25, UR4, -R13 ;  /* 0x0000000419027c23 */ /* 0x000fe2000801080d */
[----:B------:R-:W-:Y:S01]  /*118e0*/  HSET2.LE.AND R4, R16, R12, PT ;  /* 0x0000000c10047233 */ /* 0x000fe20003803000 */
[----:B------:R1:W-:Y:S01]  /*118f0*/  MUFU.EX2 R214, R0 ;  /* 0x0000000000d67308 */ /* 0x0003e20000000800 */
[----:B------:R-:W-:Y:S01]  /*11900*/  FSEL R14, R14, RZ, P3 ;  /* 0x000000ff0e0e7208 */ /* 0x000fe20001800000 */
[----:B------:R-:W-:Y:S02]  /*11910*/  FMUL.FTZ R36, R101, UR4 ;  /* 0x0000000465247c20 */ /* 0x000fe40008410000 */
[----:B------:R4:W4:Y:S03]  /*11920*/  MUFU.EX2 R25, R3 ;  /* 0x0000000300197308 */ /* 0x0009260000000800 */
[----:B------:R-:W-:-:S02]  /*11930*/  FSEL R36, R36, RZ, P2 ;  /* 0x000000ff24247208 */ /* 0x000fc40001000000 */
[----:B-1----:R-:W-:Y:S01]  /*11940*/  F2FP.BF16.F32.PACK_AB R0, R61, R212 ;  /* 0x000000d43d00723e */ /* 0x002fe200000010ff */
[----:B----4-:R-:W-:-:S03]  /*11950*/  FFMA.FTZ R3, R24, UR4, -R13 ;  /* 0x0000000418037c23 */ /* 0x010fc6000801080d */
[----:B------:R-:W-:Y:S01]  /*11960*/  LOP3.LUT R4, R0, R4, RZ, 0xc0, !PT ;  /* 0x0000000400047212 */ /* 0x000fe200078ec0ff */
[----:B------:R1:W-:Y:S01]  /*11970*/  MUFU.EX2 R24, R2 ;  /* 0x0000000200187308 */ /* 0x0003e20000000800 */
[----:B------:R-:W-:-:S03]  /*11980*/  FFMA.FTZ R0, R59, UR4, -R14 ;  /* 0x000000043b007c23 */ /* 0x000fc6000801080e */
[----:B------:R4:W4:Y:S01]  /*11990*/  MUFU.EX2 R245, R3 ;  /* 0x0000000300f57308 */ /* 0x0009220000000800 */
[----:B------:R-:W-:-:S03]  /*119a0*/  HSET2.LE.AND R5, R5, R12, PT ;  /* 0x0000000c05057233 */ /* 0x000fc60003803000 */
[----:B------:R4:W-:Y:S01]  /*119b0*/  MUFU.EX2 R244, R0 ;  /* 0x0000000000f47308 */ /* 0x0009e20000000800 */
[----:B-1----:R-:W-:-:S04]  /*119c0*/  FFMA.FTZ R2, R23, UR4, -R14 ;  /* 0x0000000417027c23 */ /* 0x002fc8000801080e */
[----:B------:R1:W1:Y:S01]  /*119d0*/  MUFU.EX2 R247, R2 ;  /* 0x0000000200f77308 */ /* 0x0002620000000800 */
[----:B----4-:R-:W-:Y:S01]  /*119e0*/  FFMA.FTZ R3, R63, UR4, -R36 ;  /* 0x000000043f037c23 */ /* 0x010fe20008010824 */
[----:B------:R-:W-:-:S03]  /*119f0*/  F2FP.BF16.F32.PACK_AB R0, R25, R214 ;  /* 0x000000d61900723e */ /* 0x000fc600000010ff */
[----:B------:R-:W4:Y:S01]  /*11a00*/  MUFU.EX2 R60, R3 ;  /* 0x00000003003c7308 */ /* 0x000f220000000800 */
[----:B------:R-:W-:Y:S02]  /*11a10*/  HSET2.LE.AND R6, R19, R12, PT ;  /* 0x0000000c13067233 */ /* 0x000fe40003803000 */
[----:B------:R-:W-:Y:S02]  /*11a20*/  LOP3.LUT R5, R0, R5, RZ, 0xc0, !PT ;  /* 0x0000000500057212 */ /* 0x000fe400078ec0ff */
[----:B------:R-:W-:Y:S01]  /*11a30*/  F2FP.BF16.F32.PACK_AB R0, R245, R24 ;  /* 0x00000018f500723e */ /* 0x000fe200000010ff */
[----:B-1----:R-:W-:-:S03]  /*11a40*/  FFMA.FTZ R2, R62, UR4, -R36 ;  /* 0x000000043e027c23 */ /* 0x002fc60008010824 */
[----:B------:R-:W-:Y:S01]  /*11a50*/  LOP3.LUT R6, R0, R6, RZ, 0xc0, !PT ;  /* 0x0000000600067212 */ /* 0x000fe200078ec0ff */
[----:B------:R1:W1:Y:S01]  /*11a60*/  MUFU.EX2 R246, R2 ;  /* 0x0000000200f67308 */ /* 0x0002620000000800 */
[----:B------:R-:W-:Y:S02]  /*11a70*/  HSET2.LE.AND R10, R18, R12, PT ;  /* 0x0000000c120a7233 */ /* 0x000fe40003803000 */
[----:B------:R-:W-:Y:S02]  /*11a80*/  F2FP.BF16.F32.PACK_AB R0, R247, R244 ;  /* 0x000000f4f700723e */ /* 0x000fe400000010ff */
[----:B------:R-:W-:Y:S02]  /*11a90*/  LOP3.LUT R11, R28, 0xff00ff, RZ, 0xc0, !PT ;  /* 0x00ff00ff1c0b7812 */ /* 0x000fe400078ec0ff */
[----:B------:R-:W-:Y:S01]  /*11aa0*/  LOP3.LUT R10, R0, R10, RZ, 0xc0, !PT ;  /* 0x0000000a000a7212 */ /* 0x000fe200078ec0ff */
[----:B------:R-:W-:Y:S01]  /*11ab0*/  FFMA.FTZ R0, R172, UR4, -R14 ;  /* 0x00000004ac007c23 */ /* 0x000fe2000801080e */
[----:B----4-:R-:W-:-:S02]  /*11ac0*/  MOV R28, R60 ;  /* 0x0000003c001c7202 */ /* 0x010fc40000000f00 */
[----:B------:R-:W-:Y:S01]  /*11ad0*/  HSET2.LE.AND R11, R11, R12, PT ;  /* 0x0000000c0b0b7233 */ /* 0x000fe20003803000 */
[----:B------:R4:W-:Y:S01]  /*11ae0*/  MUFU.EX2 R54, R0 ;  /* 0x0000000000367308 */ /* 0x0009e20000000800 */
[----:B------:R-:W-:Y:S01]  /*11af0*/  LEA R172, R252, UR5, 0x1 ;  /* 0x00000005fcac7c11 */ /* 0x000fe2000f8e08ff */
[----:B-1----:R-:W-:Y:S01]  /*11b00*/  FFMA.FTZ R2, R66, UR4, -R14 ;  /* 0x0000000442027c23 */ /* 0x002fe2000801080e */
[----:B------:R-:W-:Y:S01]  /*11b10*/  FFMA.FTZ R3, R173, UR4, -R36 ;  /* 0x00000004ad037c23 */ /* 0x000fe20008010824 */
[----:B----4-:R-:W-:-:S04]  /*11b20*/  F2FP.BF16.F32.PACK_AB R0, R246, R28 ;  /* 0x0000001cf600723e */ /* 0x010fc800000010ff */
[----:B------:R-:W-:Y:S01]  /*11b30*/  LOP3.LUT R11, R0, R11, RZ, 0xc0, !PT ;  /* 0x0000000b000b7212 */ /* 0x000fe200078ec0ff */
[----:B------:R-:W-:Y:S01]  /*11b40*/  FFMA.FTZ R0, R67, UR4, -R36 ;  /* 0x0000000443007c23 */ /* 0x000fe20008010824 */
[----:B------:R-:W1:Y:S04]  /*11b50*/  MUFU.EX2 R249, R2 ;  /* 0x0000000200f97308 */ /* 0x000e680000000800 */
[----:B------:R4:W-:Y:S04]  /*11b60*/  MUFU.EX2 R173, R0 ;  /* 0x0000000000ad7308 */ /* 0x0009e80000000800 */
[----:B------:R1:W-:Y:S01]  /*11b70*/  MUFU.EX2 R55, R3 ;  /* 0x0000000300377308 */ /* 0x0003e20000000800 */
[----:B----4-:R-:W-:-:S02]  /*11b80*/  HSET2.LE.AND R0, R17, R12, PT ;  /* 0x0000000c11007233 */ /* 0x010fc40003803000 */
[----:B------:R-:W4:Y:S01]  /*11b90*/  LDSM.16.MT88.4 R16, [R172+0x9000] ;  /* 0x00900000ac10783b */ /* 0x000f220000004200 */
[--C-:B------:R-:W-:Y:S01]  /*11ba0*/  FFMA.FTZ R2, R105, UR4, -R15.reuse ;  /* 0x0000000469027c23 */ /* 0x100fe2000801080f */
[----:B-1----:R-:W-:Y:S01]  /*11bb0*/  FFMA.FTZ R3, R65, UR4, -R15 ;  /* 0x0000000441037c23 */ /* 0x002fe2000801080f */
[----:B------:R-:W-:Y:S02]  /*11bc0*/  IMAD.MOV.U32 R59, RZ, RZ, R41 ;  /* 0x000000ffff3b7224 */ /* 0x000fe400078e0029 */
[----:B------:R-:W-:Y:S01]  /*11bd0*/  FMUL.FTZ R41, R9, UR4 ;  /* 0x0000000409297c20 */ /* 0x000fe20008410000 */
[----:B------:R1:W-:Y:S01]  /*11be0*/  MUFU.EX2 R208, R2 ;  /* 0x0000000200d07308 */ /* 0x0003e20000000800 */
[----:B------:R-:W-:Y:S01]  /*11bf0*/  FMUL.FTZ R20, R20, UR4 ;  /* 0x0000000414147c20 */ /* 0x000fe20008410000 */
[----:B------:R-:W-:Y:S02]  /*11c00*/  FMUL.FTZ R7, R7, UR4 ;  /* 0x0000000407077c20 */ /* 0x000fe40008410000 */
[----:B------:R1:W-:Y:S01]  /*11c10*/  MUFU.EX2 R207, R3 ;  /* 0x0000000300cf7308 */ /* 0x0003e20000000800 */
[----:B------:R-:W-:-:S03]  /*11c20*/  MOV R58, R40 ;  /* 0x00000028003a7202 */ /* 0x000fc60000000f00 */
[----:B------:R-:W1:Y:S02]  /*11c30*/  MUFU.EX2 R40, R7 ;  /* 0x0000000700287308 */ /* 0x000e640000000800 */
[----:B-1----:R-:W-:Y:S02]  /*11c40*/  F2FP.BF16.F32.PACK_AB R2, R249, R54 ;  /* 0x00000036f902723e */ /* 0x002fe400000010ff */
[----:B------:R-:W1:Y:S01]  /*11c50*/  MUFU.EX2 R41, R41 ;  /* 0x0000002900297308 */ /* 0x000e620000000800 */
[----:B------:R-:W-:Y:S01]  /*11c60*/  LOP3.LUT R3, R29, 0xff00ff, RZ, 0xc0, !PT ;  /* 0x00ff00ff1d037812 */ /* 0x000fe200078ec0ff */
[----:B------:R-:W-:Y:S02]  /*11c70*/  IMAD.MOV.U32 R29, RZ, RZ, R61 ;  /* 0x000000ffff1d7224 */ /* 0x000fe400078e003d */
[-C--:B------:R-:W-:Y:S01]  /*11c80*/  FMUL.FTZ R108, R108, R40.reuse ;  /* 0x000000286c6c7220 */ /* 0x080fe20000410000 */
[-C--:B------:R-:W-:Y:S01]  /*11c90*/  FMUL.FTZ R109, R109, R40.reuse ;  /* 0x000000286d6d7220 */ /* 0x080fe20000410000 */
[-C--:B------:R-:W-:Y:S01]  /*11ca0*/  FMUL.FTZ R120, R120, R40.reuse ;  /* 0x0000002878787220 */ /* 0x080fe20000410000 */
[----:B------:R-:W-:Y:S01]  /*11cb0*/  FMUL.FTZ R121, R121, R40 ;  /* 0x0000002879797220 */ /* 0x000fe20000410000 */
[-C--:B-1----:R-:W-:Y:S01]  /*11cc0*/  FMUL.FTZ R110, R110, R41.reuse ;  /* 0x000000296e6e7220 */ /* 0x082fe20000410000 */
[-C--:B------:R-:W-:Y:S01]  /*11cd0*/  FMUL.FTZ R111, R111, R41.reuse ;  /* 0x000000296f6f7220 */ /* 0x080fe20000410000 */
[-C--:B------:R-:W-:Y:S01]  /*11ce0*/  FMUL.FTZ R122, R122, R41.reuse ;  /* 0x000000297a7a7220 */ /* 0x080fe20000410000 */
[----:B------:R-:W-:Y:S01]  /*11cf0*/  FMUL.FTZ R123, R123, R41 ;  /* 0x000000297b7b7220 */ /* 0x000fe20000410000 */
[----:B------:R-:W-:Y:S01]  /*11d00*/  IMAD.MOV.U32 R22, RZ, RZ, R58 ;  /* 0x000000ffff167224 */ /* 0x000fe200078e003a */
[----:B------:R-:W-:Y:S01]  /*11d10*/  MOV R23, R59 ;  /* 0x0000003b00177202 */ /* 0x000fe20000000f00 */
[----:B------:R-:W-:Y:S01]  /*11d20*/  IMAD.MOV.U32 R62, RZ, RZ, R56 ;  /* 0x000000ffff3e7224 */ /* 0x000fe200078e0038 */
[----:B---3--:R-:W-:-:S02]  /*11d30*/  MOV R60, R38 ;  /* 0x00000026003c7202 */ /* 0x008fc40000000f00 */
[----:B------:R-:W1:Y:S01]  /*11d40*/  MUFU.EX2 R38, R20 ;  /* 0x0000001400267308 */ /* 0x000e620000000800 */
[----:B-----5:R-:W-:Y:S02]  /*11d50*/  IMAD.MOV.U32 R248, RZ, RZ, R39 ;  /* 0x000000fffff87224 */ /* 0x020fe400078e0027 */
[----:B------:R-:W-:Y:S01]  /*11d60*/  FMUL.FTZ R39, R8, UR4 ;  /* 0x0000000408277c20 */ /* 0x000fe20008410000 */
[----:B------:R-:W-:Y:S02]  /*11d70*/  LOP3.LUT R8, R2, R0, RZ, 0xc0, !PT ;  /* 0x0000000002087212 */ /* 0x000fe400078ec0ff */
[----:B------:R-:W-:-:S03]  /*11d80*/  HSET2.LE.AND R0, R21, R12, PT ;  /* 0x0000000c15007233 */ /* 0x000fc60003803000 */
[----:B------:R-:W3:Y:S01]  /*11d90*/  MUFU.EX2 R39, R39 ;  /* 0x0000002700277308 */ /* 0x000ee20000000800 */
[----:B------:R-:W-:-:S04]  /*11da0*/  F2FP.BF16.F32.PACK_AB R2, R173, R55 ;  /* 0x00000037ad02723e */ /* 0x000fc800000010ff */
[----:B------:R-:W-:Y:S02]  /*11db0*/  LOP3.LUT R9, R2, R0, RZ, 0xc0, !PT ;  /* 0x0000000002097212 */ /* 0x000fe400078ec0ff */
[----:B------:R-:W-:Y:S02]  /*11dc0*/  HSET2.LE.AND R2, R3, R12, PT ;  /* 0x0000000c03027233 */ /* 0x000fe40003803000 */
[----:B------:R-:W-:Y:S01]  /*11dd0*/  F2FP.BF16.F32.PACK_AB R0, R207, R208 ;  /* 0x000000d0cf00723e */ /* 0x000fe200000010ff */
[-C--:B-1----:R-:W-:Y:S01]  /*11de0*/  FMUL.FTZ R112, R112, R38.reuse ;  /* 0x0000002670707220 */ /* 0x082fe20000410000 */
[----:B------:R-:W-:Y:S02]  /*11df0*/  FMUL.FTZ R113, R113, R38 ;  /* 0x0000002671717220 */ /* 0x000fe40000410000 */
[----:B------:R-:W-:Y:S01]  /*11e00*/  LOP3.LUT R7, R0, R2, RZ, 0xc0, !PT ;  /* 0x0000000200077212 */ /* 0x000fe200078ec0ff */
[----:B------:R-:W-:Y:S02]  /*11e10*/  VIADD R0, R172, 0x9000 ;  /* 0x00009000ac007836 */ /* 0x000fe40000000000 */
[-C--:B---3--:R-:W-:Y:S01]  /*11e20*/  FMUL.FTZ R114, R114, R39.reuse ;  /* 0x0000002772727220 */ /* 0x088fe20000410000 */
[-C--:B------:R-:W-:Y:S01]  /*11e30*/  FMUL.FTZ R115, R115, R39.reuse ;  /* 0x0000002773737220 */ /* 0x080fe20000410000 */
[-C--:B------:R-:W-:Y:S01]  /*11e40*/  FMUL.FTZ R116, R116, R38.reuse ;  /* 0x0000002674747220 */ /* 0x080fe20000410000 */
[----:B------:R-:W-:Y:S01]  /*11e50*/  FMUL.FTZ R117, R117, R38 ;  /* 0x0000002675757220 */ /* 0x000fe20000410000 */
[-C--:B------:R-:W-:Y:S01]  /*11e60*/  FMUL.FTZ R118, R118, R39.reuse ;  /* 0x0000002776767220 */ /* 0x080fe20000410000 */
[----:B------:R-:W-:Y:S01]  /*11e70*/  FMUL.FTZ R119, R119, R39 ;  /* 0x0000002777777220 */ /* 0x000fe20000410000 */
[----:B--2---:R-:W-:-:S02]  /*11e80*/  MOV R61, R37 ;  /* 0x00000025003d7202 */ /* 0x004fc40000000f00 */
[----:B------:R-:W-:Y:S01]  /*11e90*/  IADD3 R37, PT, PT, R172, 0x9020, RZ ;  /* 0x00009020ac257810 */ /* 0x000fe20007ffe0ff */
[----:B------:R-:W-:Y:S01]  /*11ea0*/  @P4 VIADD R37, R0, 0xffffffe0 ;  /* 0xffffffe000254836 */ /* 0x000fe20000000000 */
[----:B------:R-:W-:Y:S01]  /*11eb0*/  MOV R63, R57 ;  /* 0x00000039003f7202 */ /* 0x000fe20000000f00 */
[-C--:B----4-:R-:W-:Y:S08]  /*11ec0*/  HMMA.16816.F32.BF16 R108, R4, R16.reuse, R108 ;  /* 0x00000010046c723c */ /* 0x090ff0000004186c */
[----:B------:R-:W-:Y:S08]  /*11ed0*/  HMMA.16816.F32.BF16 R56, R8, R16, R112 ;  /* 0x000000100838723c */ /* 0x000ff00000041870 */
[-C--:B------:R-:W-:Y:S08]  /*11ee0*/  HMMA.16816.F32.BF16 R120, R4, R18.reuse, R120 ;  /* 0x000000120478723c */ /* 0x080ff00000041878 */
[C---:B------:R-:W-:Y:S01]  /*11ef0*/  HMMA.16816.F32.BF16 R116, R8.reuse, R18, R116 ;  /* 0x000000120874723c */ /* 0x040fe20000041874 */
[----:B------:R-:W1:Y:S01]  /*11f00*/  LDSM.16.MT88.4 R16, [R37] ;  /* 0x000000002510783b */ /* 0x000e620000004200 */
        /* <DEDUP_REMOVED lines=16> */
[-C--:B-1----:R-:W-:Y:S08]  /*12010*/  HMMA.16816.F32.BF16 R128, R8, R16.reuse, R128 ;  /* 0x000000100880723c */ /* 0x082ff00000041880 */
[C---:B------:R-:W-:Y:S08]  /*12020*/  HMMA.16816.F32.BF16 R124, R4.reuse, R16, R124 ;  /* 0x00000010047c723c */ /* 0x040ff0000004187c */
[-C--:B------:R-:W-:Y:S08]  /*12030*/  HMMA.16816.F32.BF16 R136, R4, R18.reuse, R136 ;  /* 0x000000120488723c */ /* 0x080ff00000041888 */
[C---:B------:R-:W-:Y:S01]  /*12040*/  HMMA.16816.F32.BF16 R64, R8.reuse, R18, R132 ;  /* 0x000000120840723c */ /* 0x040fe20000041884 */
[----:B------:R-:W1:Y:S01]  /*12050*/  LDSM.16.MT88.4 R16, [R172+0xa000] ;  /* 0x00a00000ac10783b */ /* 0x000e620000004200 */
        /* <DEDUP_REMOVED lines=16> */
[----:B------:R-:W-:Y:S01]  /*12160*/  MOV R134, R62 ;  /* 0x0000003e00867202 */ /* 0x000fe20000000f00 */
[----:B------:R-:W-:Y:S01]  /*12170*/  IMAD.MOV.U32 R135, RZ, RZ, R63 ;  /* 0x000000ffff877224 */ /* 0x000fe200078e003f */
[----:B------:R-:W-:Y:S01]  /*12180*/  MOV R215, R61 ;  /* 0x0000003d00d77202 */ /* 0x000fe20000000f00 */
[----:B------:R-:W-:Y:S01]  /*12190*/  IMAD.MOV.U32 R242, RZ, RZ, R60 ;  /* 0x000000fffff27224 */ /* 0x000fe200078e003c */
[-C--:B-1----:R-:W-:Y:S08]  /*121a0*/  HMMA.16816.F32.BF16 R144, R8, R16.reuse, R144 ;  /* 0x000000100890723c */ /* 0x082ff00000041890 */
[C---:B------:R-:W-:Y:S08]  /*121b0*/  HMMA.16816.F32.BF16 R140, R4.reuse, R16, R140 ;  /* 0x00000010048c723c */ /* 0x040ff0000004188c */
[-C--:B------:R-:W-:Y:S08]  /*121c0*/  HMMA.16816.F32.BF16 R152, R4, R18.reuse, R152 ;  /* 0x000000120498723c */ /* 0x080ff00000041898 */
[----:B------:R-:W-:Y:S01]  /*121d0*/  HMMA.16816.F32.BF16 R60, R8, R18, R148 ;  /* 0x00000012083c723c */ /* 0x000fe20000041894 */
        /* <DEDUP_REMOVED lines=18> */
[----:B------:R-:W-:-:S02]  /*12300*/  IMAD.MOV.U32 R133, RZ, RZ, R23 ;  /* 0x000000ffff857224 */ /* 0x000fc400078e0017 */
[----:B------:R-:W2:Y:S01]  /*12310*/  LDSM.16.MT88.4 R20, [R37+0x2000] ;  /* 0x002000002514783b */ /* 0x000ea20000004200 */
[-C--:B-1----:R-:W-:Y:S08]  /*12320*/  HMMA.16816.F32.BF16 R160, R8, R16.reuse, R160 ;  /* 0x0000001008a0723c */ /* 0x082ff000000418a0 */
[C---:B------:R-:W-:Y:S08]  /*12330*/  HMMA.16816.F32.BF16 R156, R4.reuse, R16, R156 ;  /* 0x00000010049c723c */ /* 0x040ff0000004189c */
[-C--:B------:R-:W-:Y:S08]  /*12340*/  HMMA.16816.F32.BF16 R168, R4, R18.reuse, R168 ;  /* 0x0000001204a8723c */ /* 0x080ff000000418a8 */
[----:B------:R-:W-:Y:S01]  /*12350*/  HMMA.16816.F32.BF16 R112, R8, R18, R164 ;  /* 0x000000120870723c */ /* 0x000fe200000418a4 */
[----:B------:R-:W1:Y:S01]  /*12360*/  LDSM.16.MT88.4 R16, [R172+0xb000] ;  /* 0x00b00000ac10783b */ /* 0x000e620000004200 */
        /* <DEDUP_REMOVED lines=16> */
[----:B------:R-:W-:-:S02]  /*12470*/  LOP3.LUT R0, R220, R48, R31, 0x96, !PT ;  /* 0x00000030dc007212 */ /* 0x000fc400078e961f */
[C---:B--2---:R-:W-:Y:S01]  /*12480*/  HMMA.16816.F32.BF16 R88, R4.reuse, R20, R88 ;  /* 0x000000140458723c */ /* 0x044fe20000041858 */
[----:B------:R-:W-:Y:S01]  /*12490*/  LOP3.LUT R2, R220, R46, R27, 0x96, !PT ;  /* 0x0000002edc027212 */ /* 0x000fe200078e961b */
[-C--:B------:R-:W-:Y:S01]  /*124a0*/  FMUL.FTZ R68, R68, R38.reuse ;  /* 0x0000002644447220 */ /* 0x080fe20000410000 */
[-C--:B------:R-:W-:Y:S01]  /*124b0*/  FMUL.FTZ R69, R69, R38.reuse ;  /* 0x0000002645457220 */ /* 0x080fe20000410000 */
[-C--:B------:R-:W-:Y:S01]  /*124c0*/  FMUL.FTZ R70, R70, R39.reuse ;  /* 0x0000002746467220 */ /* 0x080fe20000410000 */
[-C--:B------:R-:W-:Y:S01]  /*124d0*/  FMUL.FTZ R71, R71, R39.reuse ;  /* 0x0000002747477220 */ /* 0x080fe20000410000 */
[-C--:B------:R-:W-:Y:S02]  /*124e0*/  FMUL.FTZ R80, R80, R38.reuse ;  /* 0x0000002650507220 */ /* 0x080fe40000410000 */
        /* <DEDUP_REMOVED lines=12> */
[----:B-1----:R-:W-:Y:S01]  /*125b0*/  HMMA.16816.F32.BF16 R72, R4, R16, R72 ;  /* 0x000000100448723c */ /* 0x002fe20000041848 */
[----:B------:R-:W-:-:S07]  /*125c0*/  IADD3 R105, PT, PT, R227, 0x646e171e, RZ ;  /* 0x646e171ee3697810 */ /* 0x000fce0007ffe0ff */
[----:B------:R-:W-:Y:S01]  /*125d0*/  HMMA.16816.F32.BF16 R76, R4, R18, R76 ;  /* 0x00000012044c723c */ /* 0x000fe2000004184c */
[----:B------:R-:W-:-:S04]  /*125e0*/  IMAD.WIDE.U32 R4, R0, -0x2daee0ad, RZ ;  /* 0xd2511f5300047825 */ /* 0x000fc800078e00ff */
[----:B------:R-:W-:Y:S02]  /*125f0*/  IMAD.MOV.U32 R3, RZ, RZ, R4 ;  /* 0x000000ffff037224 */ /* 0x000fe400078e0004 */
[----:B------:R-:W-:Y:S01]  /*12600*/  IMAD.WIDE.U32 R6, R2, -0x2daee0ad, RZ ;  /* 0xd2511f5302067825 */ /* 0x000fe200078e00ff */
[----:B------:R-:W-:Y:S01]  /*12610*/  HMMA.16816.F32.BF16 R68, R8, R16, R68 ;  /* 0x000000100844723c */ /* 0x000fe20000041844 */
[----:B------:R-:W-:Y:S02]  /*12620*/  LOP3.LUT R0, R105, R34, R5, 0x96, !PT ;  /* 0x0000002269007212 */ /* 0x000fe400078e9605 */
[----:B------:R-:W-:Y:S02]  /*12630*/  PRMT R5, R4, 0x7772, RZ ;  /* 0x0000777204057816 */ /* 0x000fe400000000ff */
[----:B------:R-:W-:-:S03]  /*12640*/  LOP3.LUT R3, R3, 0xff, RZ, 0xc0, !PT ;  /* 0x000000ff03037812 */ /* 0x000fc600078ec0ff */
[C---:B------:R-:W-:Y:S01]  /*12650*/  HMMA.16816.F32.BF16 R80, R8.reuse, R18, R80 ;  /* 0x000000120850723c */ /* 0x040fe20000041850 */
[----:B------:R-:W-:Y:S02]  /*12660*/  LOP3.LUT R2, R105, R32, R7, 0x96, !PT ;  /* 0x0000002069027212 */ /* 0x000fe400078e9607 */
[----:B------:R-:W-:Y:S01]  /*12670*/  PRMT R7, R6, 0x7773, RZ ;  /* 0x0000777306077816 */ /* 0x000fe200000000ff */
[----:B------:R-:W-:Y:S02]  /*12680*/  IMAD.MOV.U32 R150, RZ, RZ, R248 ;  /* 0x000000ffff967224 */ /* 0x000fe400078e00f8 */
[----:B------:R-:W-:Y:S02]  /*12690*/  IMAD.MOV.U32 R149, RZ, RZ, R135 ;  /* 0x000000ffff957224 */ /* 0x000fe400078e0087 */
[C---:B------:R-:W-:Y:S08]  /*126a0*/  HMMA.16816.F32.BF16 R84, R8.reuse, R20, R84 ;  /* 0x000000140854723c */ /* 0x040ff00000041854 */
[----:B------:R-:W-:Y:S01]  /*126b0*/  HMMA.16816.F32.BF16 R96, R8, R22, R96 ;  /* 0x000000160860723c */ /* 0x000fe20000041860 */
[----:B------:R-:W-:-:S02]  /*126c0*/  PRMT R9, R4, 0x7771, RZ ;  /* 0x0000777104097816 */ /* 0x000fc400000000ff */
[----:B------:R-:W-:Y:S01]  /*126d0*/  MOV R166, R132 ;  /* 0x0000008400a67202 */ /* 0x000fe20000000f00 */
[----:B------:R-:W-:Y:S01]  /*126e0*/  IMAD.MOV.U32 R167, RZ, RZ, R133 ;  /* 0x000000ffffa77224 */ /* 0x000fe200078e0085 */
[----:B------:R-:W-:Y:S01]  /*126f0*/  PRMT R8, R4, 0x7773, RZ ;  /* 0x0000777304087816 */ /* 0x000fe200000000ff */
[----:B------:R-:W-:Y:S01]  /*12700*/  LDSM.16.MT88.4 R32, [R37+0x2400] ;  /* 0x002400002520783b */ /* 0x000fe20000004200 */
[----:B------:R-:W-:Y:S02]  /*12710*/  MOV R10, R6 ;  /* 0x00000006000a7202 */ /* 0x000fe40000000f00 */
[C---:B------:R-:W-:Y:S02]  /*12720*/  PRMT R11, R6.reuse, 0x7771, RZ ;  /* 0x00007771060b7816 */ /* 0x040fe400000000ff */
[----:B------:R-:W-:Y:S02]  /*12730*/  PRMT R4, R6, 0x7772, RZ ;  /* 0x0000777206047816 */ /* 0x000fe400000000ff */
[----:B------:R-:W-:-:S02]  /*12740*/  PRMT R16, R5, 0x5410, R8 ;  /* 0x0000541005107816 */ /* 0x000fc40000000008 */
[----:B------:R-:W-:Y:S02]  /*12750*/  PRMT R6, R3, 0x5410, R9 ;  /* 0x0000541003067816 */ /* 0x000fe40000000009 */
[----:B------:R-:W-:Y:S02]  /*12760*/  LOP3.LUT R3, R2, 0xffff, RZ, 0xc0, !PT ;  /* 0x0000ffff02037812 */ /* 0x000fe400078ec0ff */
[----:B------:R-:W-:Y:S02]  /*12770*/  LOP3.LUT R5, R10, 0xff, RZ, 0xc0, !PT ;  /* 0x000000ff0a057812 */ /* 0x000fe400078ec0ff */
[----:B------:R-:W-:Y:S02]  /*12780*/  PRMT R17, R4, 0x5410, R7 ;  /* 0x0000541004117816 */ /* 0x000fe40000000007 */
[----:B------:R-:W-:Y:S02]  /*12790*/  SHF.R.U32.HI R3, RZ, 0x8, R3 ;  /* 0x00000008ff037819 */ /* 0x000fe40000011603 */
[----:B------:R-:W-:-:S02]  /*127a0*/  LOP3.LUT R4, R2, 0xff, RZ, 0xc0, !PT ;  /* 0x000000ff02047812 */ /* 0x000fc400078ec0ff */
[----:B------:R-:W-:Y:S02]  /*127b0*/  PRMT R11, R5, 0x5410, R11 ;  /* 0x00005410050b7816 */ /* 0x000fe4000000000b */
[----:B------:R-:W-:Y:S02]  /*127c0*/  PRMT R5, R2, 0x7632, R5 ;  /* 0x0000763202057816 */ /* 0x000fe40000000005 */
[----:B------:R-:W-:Y:S02]  /*127d0*/  PRMT R8, R4, 0x5410, R3 ;  /* 0x0000541004087816 */ /* 0x000fe40000000003 */
[----:B------:R-:W-:Y:S02]  /*127e0*/  SHF.R.U32.HI R3, RZ, 0x18, R2 ;  /* 0x00000018ff037819 */ /* 0x000fe40000011602 */
[----:B------:R-:W-:Y:S02]  /*127f0*/  LOP3.LUT R4, R5, 0xff, RZ, 0xc0, !PT ;  /* 0x000000ff05047812 */ /* 0x000fe400078ec0ff */
[----:B------:R-:W-:-:S02]  /*12800*/  LOP3.LUT R2, R0, 0xffff, RZ, 0xc0, !PT ;  /* 0x0000ffff00027812 */ /* 0x000fc400078ec0ff */
[----:B------:R-:W-:Y:S02]  /*12810*/  PRMT R9, R4, 0x5410, R3 ;  /* 0x0000541004097816 */ /* 0x000fe40000000003 */
[----:B------:R-:W-:Y:S02]  /*12820*/  SHF.R.U32.HI R2, RZ, 0x8, R2 ;  /* 0x00000008ff027819 */ /* 0x000fe40000011602 */
[----:B------:R-:W-:-:S04]  /*12830*/  LOP3.LUT R3, R0, 0xff, RZ, 0xc0, !PT ;  /* 0x000000ff00037812 */ /* 0x000fc800078ec0ff */
[--C-:B------:R-:W-:Y:S01]  /*12840*/  PRMT R21, R3, 0x5410, R2.reuse ;  /* 0x0000541003157816 */ /* 0x100fe20000000002 */
[--C-:B------:R-:W-:Y:S01]  /*12850*/  FFMA.FTZ R3, R100, UR4, -R13.reuse ;  /* 0x0000000464037c23 */ /* 0x100fe2000801080d */
[----:B------:R-:W-:Y:S01]  /*12860*/  FFMA.FTZ R4, R107, UR4, -R13 ;  /* 0x000000046b047c23 */ /* 0x000fe2000801080d */
[----:B------:R-:W-:Y:S02]  /*12870*/  PRMT R2, R0, 0x7632, R2 ;  /* 0x0000763200027816 */ /* 0x000fe40000000002 */
[----:B------:R1:W2:Y:S04]  /*12880*/  MUFU.EX2 R151, R3 ;  /* 0x0000000300977308 */ /* 0x0002a80000000800 */
[----:B------:R3:W4:Y:S01]  /*12890*/  MUFU.EX2 R252, R4 ;  /* 0x0000000400fc7308 */ /* 0x0007220000000800 */
[----:B------:R-:W-:Y:S01]  /*128a0*/  MOV R107, R251 ;  /* 0x000000fb006b7202 */ /* 0x000fe20000000f00 */
[----:B-1----:R-:W-:Y:S01]  /*128b0*/  FFMA.FTZ R3, R174, UR4, -R15 ;  /* 0x00000004ae037c23 */ /* 0x002fe2000801080f */
[----:B---3--:R-:W-:-:S02]  /*128c0*/  SHF.R.U32.HI R4, RZ, 0x18, R0 ;  /* 0x00000018ff047819 */ /* 0x008fc40000011600 */
[----:B------:R-:W-:Y:S01]  /*128d0*/  LOP3.LUT R0, R2, 0xff, RZ, 0xc0, !PT ;  /* 0x000000ff02007812 */ /* 0x000fe200078ec0ff */
[----:B------:R-:W-:Y:S01]  /*128e0*/  FFMA.FTZ R2, R106, UR4, -R15 ;  /* 0x000000046a027c23 */ /* 0x000fe2000801080f */
[----:B------:R-:W-:Y:S02]  /*128f0*/  IMAD.MOV.U32 R106, RZ, RZ, R250 ;  /* 0x000000ffff6a7224 */ /* 0x000fe400078e00fa */
[----:B------:R1:W-:Y:S04]  /*12900*/  MUFU.EX2 R250, R3 ;  /* 0x0000000300fa7308 */ /* 0x0003e80000000800 */
[----:B------:R3:W5:Y:S01]  /*12910*/  MUFU.EX2 R251, R2 ;  /* 0x0000000200fb7308 */ /* 0x0007620000000800 */
[----:B------:R-:W-:Y:S02]  /*12920*/  PRMT R20, R0, 0x5410, R4 ;  /* 0x0000541000147816 */ /* 0x000fe40000000004 */
[----:B------:R-:W-:Y:S01]  /*12930*/  HSET2.LE.AND R0, R6, R12, PT ;  /* 0x0000000c06007233 */ /* 0x000fe20003803000 */
[----:B-1----:R-:W-:Y:S01]  /*12940*/  FFMA.FTZ R3, R175, UR4, -R14 ;  /* 0x00000004af037c23 */ /* 0x002fe2000801080e */
[----:B--2---:R-:W-:-:S02]  /*12950*/  IMAD.MOV.U32 R175, RZ, RZ, R151 ;  /* 0x000000ffffaf7224 */ /* 0x004fc400078e0097 */
[----:B---3--:R-:W-:Y:S01]  /*12960*/  FFMA.FTZ R2, R177, UR4, -R14 ;  /* 0x00000004b1027c23 */ /* 0x008fe2000801080e */
[----:B------:R-:W-:-:S03]  /*12970*/  LOP3.LUT R5, R16, 0xff00ff, RZ, 0xc0, !PT ;  /* 0x00ff00ff10057812 */ /* 0x000fc600078ec0ff */
[----:B------:R4:W-:Y:S01]  /*12980*/  MUFU.EX2 R248, R2 ;  /* 0x0000000200f87308 */ /* 0x0009e20000000800 */
[----:B------:R-:W-:Y:S01]  /*12990*/  MOV R135, R249 ;  /* 0x000000f900877202 */ /* 0x000fe20000000f00 */
[----:B------:R-:W-:Y:S02]  /*129a0*/  FFMA.FTZ R4, R180, UR4, -R36 ;  /* 0x00000004b4047c23 */ /* 0x000fe40008010824 */
[----:B------:R1:W2:Y:S01]  /*129b0*/  MUFU.EX2 R249, R3 ;  /* 0x0000000300f97308 */ /* 0x0002a20000000800 */
[----:B------:R-:W-:Y:S01]  /*129c0*/  MOV R151, R247 ;  /* 0x000000f700977202 */ /* 0x000fe20000000f00 */
[----:B------:R-:W-:Y:S01]  /*129d0*/  IMAD.MOV.U32 R132, RZ, RZ, R246 ;  /* 0x000000ffff847224 */ /* 0x000fe200078e00f6 */
[----:B----4-:R-:W-:-:S04]  /*129e0*/  F2FP.BF16.F32.PACK_AB R2, R175, R252 ;  /* 0x000000fcaf02723e */ /* 0x010fc800000010ff */
[----:B------:R-:W-:Y:S01]  /*129f0*/  LOP3.LUT R6, R2, R0, RZ, 0xc0, !PT ;  /* 0x0000000002067212 */ /* 0x000fe200078ec0ff */
[----:B-1----:R-:W-:Y:S01]  /*12a00*/  FFMA.FTZ R3, R176, UR4, -R36 ;  /* 0x00000004b0037c23 */ /* 0x002fe20008010824 */
[----:B------:R-:W-:Y:S02]  /*12a10*/  HSET2.LE.AND R0, R5, R12, PT ;  /* 0x0000000c05007233 */ /* 0x000fe40003803000 */
[----:B-----5:R-:W-:Y:S01]  /*12a20*/  F2FP.BF16.F32.PACK_AB R2, R251, R250 ;  /* 0x000000fafb02723e */ /* 0x020fe200000010ff */
[----:B------:R1:W-:Y:S04]  /*12a30*/  MUFU.EX2 R246, R4 ;  /* 0x0000000400f67308 */ /* 0x0003e80000000800 */
[----:B------:R3:W4:Y:S01]  /*12a40*/  MUFU.EX2 R247, R3 ;  /* 0x0000000300f77308 */ /* 0x0007220000000800 */
[----:B------:R-:W-:Y:S01]  /*12a50*/  LOP3.LUT R7, R2, R0, RZ, 0xc0, !PT ;  /* 0x0000000002077212 */ /* 0x000fe200078ec0ff */
[----:B------:R-:W-:Y:S01]  /*12a60*/  FFMA.FTZ R2, R181, UR4, -R14 ;  /* 0x00000004b5027c23 */ /* 0x000fe2000801080e */
[----:B------:R-:W-:-:S02]  /*12a70*/  MOV R133, R29 ;  /* 0x0000001d00857202 */ /* 0x000fc40000000f00 */
[----:B------:R-:W-:Y:S02]  /*12a80*/  MOV R29, R245 ;  /* 0x000000f5001d7202 */ /* 0x000fe40000000f00 */
[----:B------:R-:W-:Y:S01]  /*12a90*/  MOV R148, R134 ;  /* 0x0000008600947202 */ /* 0x000fe20000000f00 */
[----:B------:R2:W-:Y:S01]  /*12aa0*/  MUFU.EX2 R245, R2 ;  /* 0x0000000200f57308 */ /* 0x0005e20000000800 */
[----:B------:R-:W-:Y:S01]  /*12ab0*/  HSET2.LE.AND R0, R11, R12, PT ;  /* 0x0000000c0b007233 */ /* 0x000fe20003803000 */
[----:B-1----:R-:W-:Y:S01]  /*12ac0*/  FFMA.FTZ R4, R185, UR4, -R14 ;  /* 0x00000004b9047c23 */ /* 0x002fe2000801080e */
[----:B------:R-:W-:Y:S01]  /*12ad0*/  IMAD.MOV.U32 R134, RZ, RZ, R173 ;  /* 0x000000ffff867224 */ /* 0x000fe200078e00ad */
[----:B------:R-:W-:Y:S01]  /*12ae0*/  LOP3.LUT R5, R17, 0xff00ff, RZ, 0xc0, !PT ;  /* 0x00ff00ff11057812 */ /* 0x000fe200078ec0ff */
[----:B------:R-:W-:Y:S02]  /*12af0*/  IMAD.MOV.U32 R173, RZ, RZ, R244 ;  /* 0x000000ffffad7224 */ /* 0x000fe400078e00f4 */
[----:B---3--:R-:W-:Y:S01]  /*12b00*/  FFMA.FTZ R3, R189, UR4, -R36 ;  /* 0x00000004bd037c23 */ /* 0x008fe20008010824 */
[----:B------:R-:W-:Y:S01]  /*12b10*/  IMAD.MOV.U32 R185, RZ, RZ, R167 ;  /* 0x000000ffffb97224 */ /* 0x000fe200078e00a7 */
[----:B------:R1:W3:Y:S01]  /*12b20*/  MUFU.EX2 R244, R4 ;  /* 0x0000000400f47308 */ /* 0x0002e20000000800 */
[----:B------:R-:W-:Y:S01]  /*12b30*/  IMAD.MOV.U32 R167, RZ, RZ, R29 ;  /* 0x000000ffffa77224 */ /* 0x000fe200078e001d */
[----:B------:R-:W5:Y:S01]  /*12b40*/  LDSM.16.MT88.4 R16, [R172+0x9400] ;  /* 0x00940000ac10783b */ /* 0x000f620000004200 */
[----:B------:R-:W-:Y:S01]  /*12b50*/  IMAD.MOV.U32 R29, RZ, RZ, R25 ;  /* 0x000000ffff1d7224 */ /* 0x000fe200078e0019 */
[----:B--2---:R-:W-:Y:S01]  /*12b60*/  F2FP.BF16.F32.PACK_AB R2, R249, R248 ;  /* 0x000000f8f902723e */ /* 0x004fe200000010ff */
[----:B------:R-:W-:-:S02]  /*12b70*/  IMAD.MOV.U32 R165, RZ, RZ, R149 ;  /* 0x000000ffffa57224 */ /* 0x000fc400078e0095 */
[----:B------:R-:W-:Y:S01]  /*12b80*/  IMAD.MOV.U32 R25, RZ, RZ, R242 ;  /* 0x000000ffff197224 */ /* 0x000fe200078e00f2 */
[----:B------:R-:W-:Y:S01]  /*12b90*/  LOP3.LUT R10, R2, R0, RZ, 0xc0, !PT ;  /* 0x00000000020a7212 */ /* 0x000fe200078ec0ff */
[----:B------:R-:W-:Y:S01]  /*12ba0*/  IMAD.MOV.U32 R149, RZ, RZ, R151 ;  /* 0x000000ffff957224 */ /* 0x000fe200078e0097 */
[----:B------:R2:W-:Y:S01]  /*12bb0*/  MUFU.EX2 R242, R3 ;  /* 0x0000000300f27308 */ /* 0x0005e20000000800 */
[----:B------:R-:W-:Y:S01]  /*12bc0*/  HSET2.LE.AND R0, R5, R12, PT ;  /* 0x0000000c05007233 */ /* 0x000fe20003803000 */
[----:B-1----:R-:W-:Y:S01]  /*12bd0*/  FFMA.FTZ R4, R184, UR4, -R36 ;  /* 0x00000004b8047c23 */ /* 0x002fe20008010824 */
[----:B------:R-:W-:Y:S01]  /*12be0*/  MOV R184, R166 ;  /* 0x000000a600b87202 */ /* 0x000fe20000000f00 */
[----:B------:R-:W-:Y:S01]  /*12bf0*/  IMAD.MOV.U32 R151, RZ, RZ, R28 ;  /* 0x000000ffff977224 */ /* 0x000fe200078e001c */
[----:B----4-:R-:W-:Y:S01]  /*12c00*/  F2FP.BF16.F32.PACK_AB R2, R247, R246 ;  /* 0x000000f6f702723e */ /* 0x010fe200000010ff */
[----:B------:R-:W-:Y:S01]  /*12c10*/  IMAD.MOV.U32 R28, RZ, RZ, R215 ;  /* 0x000000ffff1c7224 */ /* 0x000fe200078e00d7 */
[----:B------:R-:W-:Y:S01]  /*12c20*/  MOV R166, R150 ;  /* 0x0000009600a67202 */ /* 0x000fe20000000f00 */
[----:B------:R1:W4:Y:S01]  /*12c30*/  MUFU.EX2 R215, R4 ;  /* 0x0000000400d77308 */ /* 0x0003220000000800 */
[----:B------:R-:W-:-:S02]  /*12c40*/  MOV R150, R173 ;  /* 0x000000ad00967202 */ /* 0x000fc40000000f00 */
[----:B------:R-:W-:Y:S01]  /*12c50*/  MOV R173, R214 ;  /* 0x000000d600ad7202 */ /* 0x000fe20000000f00 */
[----:B--2---:R-:W-:Y:S01]  /*12c60*/  FFMA.FTZ R3, R190, UR4, -R13 ;  /* 0x00000004be037c23 */ /* 0x004fe2000801080d */
[----:B------:R-:W-:Y:S02]  /*12c70*/  MOV R164, R148 ;  /* 0x0000009400a47202 */ /* 0x000fe40000000f00 */
[----:B------:R-:W-:Y:S01]  /*12c80*/  LOP3.LUT R11, R2, R0, RZ, 0xc0, !PT ;  /* 0x00000000020b7212 */ /* 0x000fe200078ec0ff */
[----:B------:R2:W-:Y:S01]  /*12c90*/  MUFU.EX2 R214, R3 ;  /* 0x0000000300d67308 */ /* 0x0005e20000000800 */
[----:B------:R-:W-:Y:S01]  /*12ca0*/  MOV R148, R132 ;  /* 0x0000008400947202 */ /* 0x000fe20000000f00 */
[----:B------:R-:W-:Y:S01]  /*12cb0*/  FFMA.FTZ R2, R192, UR4, -R15 ;  /* 0x00000004c0027c23 */ /* 0x000fe2000801080f */
[----:B-1----:R-:W-:Y:S01]  /*12cc0*/  FFMA.FTZ R4, R188, UR4, -R13 ;  /* 0x00000004bc047c23 */ /* 0x002fe2000801080d */
[----:B------:R-:W-:Y:S02]  /*12cd0*/  MOV R132, R24 ;  /* 0x0000001800847202 */ /* 0x000fe40000000f00 */
[----:B------:R-:W-:-:S02]  /*12ce0*/  MOV R24, R212 ;  /* 0x000000d400187202 */ /* 0x000fc40000000f00 */
[----:B------:R-:W1:Y:S01]  /*12cf0*/  MUFU.EX2 R212, R4 ;  /* 0x0000000400d47308 */ /* 0x000e620000000800 */
[----:B------:R-:W-:Y:S01]  /*12d00*/  HSET2.LE.AND R0, R8, R12, PT ;  /* 0x0000000c08007233 */ /* 0x000fe20003803000 */
[----:B--2---:R-:W-:Y:S01]  /*12d10*/  FFMA.FTZ R3, R191, UR4, -R15 ;  /* 0x00000004bf037c23 */ /* 0x004fe2000801080f */
[----:B------:R-:W-:Y:S01]  /*12d20*/  IMAD.MOV.U32 R191, RZ, RZ, R165 ;  /* 0x000000ffffbf7224 */ /* 0x000fe200078e00a5 */
[----:B------:R-:W-:Y:S02]  /*12d30*/  MOV R165, R151 ;  /* 0x0000009700a57202 */ /* 0x000fe40000000f00 */
[----:B------:R-:W-:Y:S02]  /*12d40*/  MOV R151, R207 ;  /* 0x000000cf00977202 */ /* 0x000fe40000000f00 */
[----:B------:R3:W-:Y:S01]  /*12d50*/  MUFU.EX2 R207, R2 ;  /* 0x0000000200cf7308 */ /* 0x0007e20000000800 */
[----:B------:R-:W-:Y:S01]  /*12d60*/  MOV R174, R166 ;  /* 0x000000a600ae7202 */ /* 0x000fe20000000f00 */
[----:B------:R-:W-:-:S02]  /*12d70*/  IMAD.MOV.U32 R166, RZ, RZ, R150 ;  /* 0x000000ffffa67224 */ /* 0x000fc400078e0096 */
[----:B------:R-:W-:Y:S02]  /*12d80*/  IMAD.MOV.U32 R150, RZ, RZ, R208 ;  /* 0x000000ffff967224 */ /* 0x000fe400078e00d0 */
[----:B------:R-:W2:Y:S01]  /*12d90*/  MUFU.EX2 R208, R3 ;  /* 0x0000000300d07308 */ /* 0x000ea20000000800 */
[----:B---3--:R-:W-:-:S04]  /*12da0*/  F2FP.BF16.F32.PACK_AB R2, R245, R244 ;  /* 0x000000f4f502723e */ /* 0x008fc800000010ff */
[----:B------:R-:W-:Y:S02]  /*12db0*/  LOP3.LUT R8, R2, R0, RZ, 0xc0, !PT ;  /* 0x0000000002087212 */ /* 0x000fe400078ec0ff */
[----:B------:R-:W-:Y:S02]  /*12dc0*/  HSET2.LE.AND R0, R9, R12, PT ;  /* 0x0000000c09007233 */ /* 0x000fe40003803000 */
[----:B----4-:R-:W-:-:S04]  /*12dd0*/  F2FP.BF16.F32.PACK_AB R2, R215, R242 ;  /* 0x000000f2d702723e */ /* 0x010fc800000010ff */
[----:B------:R-:W-:Y:S02]  /*12de0*/  LOP3.LUT R9, R2, R0, RZ, 0xc0, !PT ;  /* 0x0000000002097212 */ /* 0x000fe400078ec0ff */
[----:B------:R-:W-:Y:S02]  /*12df0*/  HSET2.LE.AND R0, R21, R12, PT ;  /* 0x0000000c15007233 */ /* 0x000fe40003803000 */
[----:B-1----:R-:W-:-:S04]  /*12e00*/  F2FP.BF16.F32.PACK_AB R2, R212, R214 ;  /* 0x000000d6d402723e */ /* 0x002fc800000010ff */
[----:B------:R-:W-:Y:S02]  /*12e10*/  LOP3.LUT R4, R2, R0, RZ, 0xc0, !PT ;  /* 0x0000000002047212 */ /* 0x000fe400078ec0ff */
[----:B------:R-:W-:Y:S02]  /*12e20*/  HSET2.LE.AND R0, R20, R12, PT ;  /* 0x0000000c14007233 */ /* 0x000fe40003803000 */
[----:B--2---:R-:W-:Y:S01]  /*12e30*/  F2FP.BF16.F32.PACK_AB R2, R208, R207 ;  /* 0x000000cfd002723e */ /* 0x004fe200000010ff */
[----:B------:R-:W-:Y:S01]  /*12e40*/  IMAD.MOV.U32 R177, RZ, RZ, R173 ;  /* 0x000000ffffb17224 */ /* 0x000fe200078e00ad */
[----:B------:R-:W-:Y:S01]  /*12e50*/  MOV R190, R164 ;  /* 0x000000a400be7202 */ /* 0x000fe20000000f00 */
[----:B------:R-:W-:Y:S01]  /*12e60*/  IMAD.MOV.U32 R188, RZ, RZ, R50 ;  /* 0x000000ffffbc7224 */ /* 0x000fe200078e0032 */
[----:B------:R-:W-:Y:S01]  /*12e70*/  LOP3.LUT R5, R2, R0, RZ, 0xc0, !PT ;  /* 0x0000000002057212 */ /* 0x000fe200078ec0ff */
[----:B------:R-:W-:Y:S01]  /*12e80*/  IMAD.MOV.U32 R164, RZ, RZ, R132 ;  /* 0x000000ffffa47224 */ /* 0x000fe200078e0084 */
[----:B------:R-:W-:Y:S01]  /*12e90*/  MOV R189, R51 ;  /* 0x0000003300bd7202 */ /* 0x000fe20000000f00 */
[----:B------:R-:W-:Y:S01]  /*12ea0*/  IMAD.MOV.U32 R2, RZ, RZ, R44 ;  /* 0x000000ffff027224 */ /* 0x000fe200078e002c */
[----:B------:R-:W-:Y:S01]  /*12eb0*/  MOV R3, R45 ;  /* 0x0000002d00037202 */ /* 0x000fe20000000f00 */
[----:B------:R-:W-:Y:S01]  /*12ec0*/  IMAD.MOV.U32 R173, RZ, RZ, R24 ;  /* 0x000000ffffad7224 */ /* 0x000fe200078e0018 */
[----:B------:R-:W-:Y:S01]  /*12ed0*/  MOV R132, R29 ;  /* 0x0000001d00847202 */ /* 0x000fe20000000f00 */
[----:B-----5:R-:W-:Y:S01]  /*12ee0*/  HMMA.16816.F32.BF16 R44, R8, R16, R56 ;  /* 0x00000010082c723c */ /* 0x020fe20000041838 */
[----:B------:R-:W-:Y:S01]  /*12ef0*/  MOV R100, R28 ;  /* 0x0000001c00647202 */ /* 0x000fe20000000f00 */
[----:B------:R-:W-:Y:S01]  /*12f00*/  LDSM.16.MT88.4 R20, [R37+0x1400] ;  /* 0x001400002514783b */ /* 0x000fe20000004200 */
[----:B------:R-:W-:-:S03]  /*12f10*/  MOV R180, R25 ;  /* 0x0000001900b47202 */ /* 0x000fc60000000f00 */
[----:B------:R-:W1:Y:S02]  /*12f20*/  LDSM.16.MT88.4 R28, [R37+0x400] ;  /* 0x00040000251c783b */ /* 0x000e640000004200 */
[C---:B------:R-:W-:Y:S02]  /*12f30*/  HMMA.16816.F32.BF16 R108, R4.reuse, R16, R108 ;  /* 0x00000010046c723c */ /* 0x040fe4000004186c */
[----:B------:R-:W2:Y:S06]  /*12f40*/  LDSM.16.MT88.4 R24, [R172+0xa400] ;  /* 0x00a40000ac18783b */ /* 0x000eac0000004200 */
[-C--:B------:R-:W-:Y:S01]  /*12f50*/  HMMA.16816.F32.BF16 R120, R4, R18.reuse, R120 ;  /* 0x000000120478723c */ /* 0x080fe20000041878 */
[----:B------:R-:W3:Y:S07]  /*12f60*/  S2R R2, SR_CTAID.X ;  /* 0x0000000000027919 */ /* 0x000eee0000002500 */
[----:B------:R-:W-:Y:S01]  /*12f70*/  HMMA.16816.F32.BF16 R48, R8, R18, R116 ;  /* 0x000000120830723c */ /* 0x000fe20000041874 */
[----:B------:R-:W4:Y:S01]  /*12f80*/  LDSM.16.MT88.4 R16, [R172+0xb400] ;  /* 0x00b40000ac10783b */ /* 0x000f220000004200 */
[----:B------:R-:W5:Y:S01]  /*12f90*/  S2R R118, SR_CTAID.X ;  /* 0x0000000000767919 */ /* 0x000f620000002500 */
[----:B------:R-:W-:Y:S01]  /*12fa0*/  UIADD3 UR7, UPT, UPT, UR7, 0x1, URZ ;  /* 0x0000000107077890 */ /* 0x000fe2000fffe0ff */
[----:B------:R-:W-:-:S04]  /*12fb0*/  SHF.R.U32.HI R176, RZ, 0x5, R213 ;  /* 0x00000005ffb07819 */ /* 0x000fc800000116d5 */
[----:B------:R-:W-:Y:S01]  /*12fc0*/  HMMA.16816.F32.BF16 R88, R4, R32, R88 ;  /* 0x000000200458723c */ /* 0x000fe20000041858 */
[----:B------:R-:W-:-:S07]  /*12fd0*/  LOP3.LUT R0, R227, UR7, R3, 0x96, !PT ;  /* 0x00000007e3007c12 */ /* 0x000fce000f8e9603 */
[----:B------:R-:W-:Y:S01]  /*12fe0*/  HMMA.16816.F32.BF16 R92, R4, R34, R92 ;  /* 0x00000022045c723c */ /* 0x000fe2000004185c */
[----:B---3--:R-:W-:-:S07]  /*12ff0*/  IMAD R2, R2, 0x8, R176 ;  /* 0x0000000802027824 */ /* 0x008fce00078e02b0 */
[----:B-1----:R-:W-:Y:S01]  /*13000*/  HMMA.16816.F32.BF16 R124, R4, R28, R124 ;  /* 0x0000001c047c723c */ /* 0x002fe2000004187c */
[----:B------:R-:W-:Y:S01]  /*13010*/  IMAD.WIDE.U32 R2, R2, -0x326172a9, RZ ;  /* 0xcd9e8d5702027825 */ /* 0x000fe200078e00ff */
[----:B-----5:R-:W-:-:S06]  /*13020*/  LEA R118, R118, R176, 0x3 ;  /* 0x000000b076767211 */ /* 0x020fcc00078e18ff */
[----:B------:R-:W-:Y:S01]  /*13030*/  HMMA.16816.F32.BF16 R136, R4, R30, R136 ;  /* 0x0000001e0488723c */ /* 0x000fe20000041888 */
[----:B------:R-:W-:-:S07]  /*13040*/  VIADD R118, R118, 0x4 ;  /* 0x0000000476767836 */ /* 0x000fce0000000000 */
[----:B--2---:R-:W-:Y:S01]  /*13050*/  HMMA.16816.F32.BF16 R140, R4, R24, R140 ;  /* 0x00000018048c723c */ /* 0x004fe2000004188c */
[----:B------:R-:W-:-:S07]  /*13060*/  IMAD.WIDE.U32 R118, R118, -0x326172a9, RZ ;  /* 0xcd9e8d5776767825 */ /* 0x000fce00078e00ff */
[C---:B------:R-:W-:Y:S08]  /*13070*/  HMMA.16816.F32.BF16 R152, R4.reuse, R26, R152 ;  /* 0x0000001a0498723c */ /* 0x040ff00000041898 */
[C---:B------:R-:W-:Y:S08]  /*13080*/  HMMA.16816.F32.BF16 R156, R4.reuse, R20, R156 ;  /* 0x00000014049c723c */ /* 0x040ff0000004189c */
[C---:B------:R-:W-:Y:S08]  /*13090*/  HMMA.16816.F32.BF16 R168, R4.reuse, R22, R168 ;  /* 0x0000001604a8723c */ /* 0x040ff000000418a8 */
[C---:B----4-:R-:W-:Y:S08]  /*130a0*/  HMMA.16816.F32.BF16 R72, R4.reuse, R16, R72 ;  /* 0x000000100448723c */ /* 0x050ff00000041848 */
[----:B------:R-:W-:Y:S01]  /*130b0*/  HMMA.16816.F32.BF16 R76, R4, R18, R76 ;  /* 0x00000012044c723c */ /* 0x000fe2000004184c */
[----:B------:R-:W-:-:S05]  /*130c0*/  IMAD.WIDE.U32 R6, R0, -0x326172a9, RZ ;  /* 0xcd9e8d5700067825 */ /* 0x000fca00078e00ff */
[----:B------:R-:W-:Y:S02]  /*130d0*/  LOP3.LUT R2, R221, R2, R7, 0x96, !PT ;  /* 0x00000002dd027212 */ /* 0x000fe400078e9607 */
[----:B------:R-:W-:Y:S01]  /*130e0*/  LOP3.LUT R5, R225, R6, R185, 0x96, !PT ;  /* 0x00000006e1057212 */ /* 0x000fe200078e96b9 */
[----:B------:R-:W-:Y:S01]  /*130f0*/  HMMA.16816.F32.BF16 R56, R8, R28, R128 ;  /* 0x0000001c0838723c */ /* 0x000fe20000041880 */
[----:B------:R-:W-:Y:S01]  /*13100*/  LOP3.LUT R4, R221, R118, R7, 0x96, !PT ;  /* 0x00000076dd047212 */ /* 0x000fe200078e9607 */
[----:B------:R-:W-:Y:S01]  /*13110*/  IMAD.WIDE.U32 R2, R2, -0x2daee0ad, RZ ;  /* 0xd2511f5302027825 */ /* 0x000fe200078e00ff */
[----:B------:R-:W-:-:S05]  /*13120*/  LOP3.LUT R0, R225, R6, R107, 0x96, !PT ;  /* 0x00000006e1007212 */ /* 0x000fca00078e966b */
[----:B------:R-:W-:Y:S01]  /*13130*/  HMMA.16816.F32.BF16 R64, R8, R30, R64 ;  /* 0x0000001e0840723c */ /* 0x000fe20000041840 */
[----:B------:R-:W-:-:S07]  /*13140*/  IMAD.WIDE.U32 R6, R4, -0x2daee0ad, RZ ;  /* 0xd2511f5304067825 */ /* 0x000fce00078e00ff */
[C---:B------:R-:W-:Y:S08]  /*13150*/  HMMA.16816.F32.BF16 R144, R8.reuse, R24, R144 ;  /* 0x000000180890723c */ /* 0x040ff00000041890 */
[C---:B------:R-:W-:Y:S08]  /*13160*/  HMMA.16816.F32.BF16 R60, R8.reuse, R26, R60 ;  /* 0x0000001a083c723c */ /* 0x040ff0000004183c */
[C---:B------:R-:W-:Y:S08]  /*13170*/  HMMA.16816.F32.BF16 R160, R8.reuse, R20, R160 ;  /* 0x0000001408a0723c */ /* 0x040ff000000418a0 */
[C---:B------:R-:W-:Y:S08]  /*13180*/  HMMA.16816.F32.BF16 R112, R8.reuse, R22, R112 ;  /* 0x000000160870723c */ /* 0x040ff00000041870 */
[----:B------:R-:W-:Y:S01]  /*13190*/  HMMA.16816.F32.BF16 R68, R8, R16, R68 ;  /* 0x000000100844723c */ /* 0x000fe20000041844 */
[----:B------:R-:W-:-:S07]  /*131a0*/  IMAD.WIDE.U32 R16, R0, -0x2daee0ad, RZ ;  /* 0xd2511f5300107825 */ /* 0x000fce00078e00ff */
[C---:B------:R-:W-:Y:S08]  /*131b0*/  HMMA.16816.F32.BF16 R80, R8.reuse, R18, R80 ;  /* 0x000000120850723c */ /* 0x040ff00000041850 */
[C---:B------:R-:W-:Y:S08]  /*131c0*/  HMMA.16816.F32.BF16 R84, R8.reuse, R32, R84 ;  /* 0x000000200854723c */ /* 0x040ff00000041854 */
[----:B------:R-:W-:Y:S01]  /*131d0*/  HMMA.16816.F32.BF16 R96, R8, R34, R96 ;  /* 0x000000220860723c */ /* 0x000fe20000041860 */
[----:B------:R-:W-:Y:S01]  /*131e0*/  IMAD.WIDE.U32 R10, R5, -0x2daee0ad, RZ ;  /* 0xd2511f53050a7825 */ /* 0x000fe200078e00ff */
[C---:B------:R-:W-:Y:S01]  /*131f0*/  LOP3.LUT R5, R53.reuse, R190, R3, 0x96, !PT ;  /* 0x000000be35057212 */ /* 0x040fe200078e9603 */
[----:B------:R-:W-:Y:S03]  /*13200*/  LDSM.16.MT88.4 R24, [R37+0x1800] ;  /* 0x001800002518783b */ /* 0x000fe60000004200 */
[----:B------:R-:W-:Y:S01]  /*13210*/  LOP3.LUT R3, R52, R2, R11, 0x96, !PT ;  /* 0x0000000234037212 */ /* 0x000fe200078e960b */
[----:B------:R-:W-:Y:S01]  /*13220*/  LDSM.16.MT88.4 R28, [R172+0xb800] ;  /* 0x00b80000ac1c783b */ /* 0x000fe20000004200 */
[----:B------:R-:W-:-:S02]  /*13230*/  LOP3.LUT R2, R53, R188, R7, 0x96, !PT ;  /* 0x000000bc35027212 */ /* 0x000fc400078e9607 */
[----:B------:R-:W-:Y:S01]  /*13240*/  LOP3.LUT R0, R52, R6, R17, 0x96, !PT ;  /* 0x0000000634007212 */ /* 0x000fe200078e9611 */
[----:B------:R-:W-:Y:S01]  /*13250*/  IMAD.WIDE.U32 R8, R5, -0x326172a9, RZ ;  /* 0xcd9e8d5705087825 */ /* 0x000fe200078e00ff */
[----:B------:R-:W-:Y:S01]  /*13260*/  MOV R185, R180 ;  /* 0x000000b400b97202 */ /* 0x000fe20000000f00 */
[----:B------:R-:W-:Y:S02]  /*13270*/  LDSM.16.MT88.4 R32, [R37+0x2800] ;  /* 0x002800002520783b */ /* 0x000fe40000004200 */
[----:B------:R-:W-:Y:S01]  /*13280*/  IMAD.WIDE.U32 R130, R3, -0x326172a9, RZ ;  /* 0xcd9e8d5703827825 */ /* 0x000fe200078e00ff */
[----:B------:R-:W-:-:S03]  /*13290*/  LOP3.LUT R4, R240, R184, R9, 0x96, !PT ;  /* 0x000000b8f0047212 */ /* 0x000fc600078e9609 */
[----:B------:R-:W-:Y:S01]  /*132a0*/  IMAD.WIDE.U32 R6, R2, -0x326172a9, RZ ;  /* 0xcd9e8d5702067825 */ /* 0x000fe200078e00ff */
[----:B------:R-:W-:-:S03]  /*132b0*/  LOP3.LUT R3, R241, R8, R131, 0x96, !PT ;  /* 0x00000008f1037212 */ /* 0x000fc600078e9683 */
[----:B------:R-:W-:Y:S01]  /*132c0*/  IMAD.WIDE.U32 R116, R0, -0x326172a9, RZ ;  /* 0xcd9e8d5700747825 */ /* 0x000fe200078e00ff */
[----:B------:R-:W-:Y:S02]  /*132d0*/  LOP3.LUT R2, R240, R106, R7, 0x96, !PT ;  /* 0x0000006af0027212 */ /* 0x000fe400078e9607 */
[----:B------:R-:W-:Y:S01]  /*132e0*/  MOV R176, R174 ;  /* 0x000000ae00b07202 */ /* 0x000fe20000000f00 */
[----:B------:R-:W-:Y:S01]  /*132f0*/  IMAD.MOV.U32 R180, RZ, RZ, R175 ;  /* 0x000000ffffb47224 */ /* 0x000fe200078e00af */
[----:B------:R-:W-:Y:S01]  /*13300*/  LOP3.LUT R0, R241, R6, R117, 0x96, !PT ;  /* 0x00000006f1007212 */ /* 0x000fe200078e9675 */
[----:B------:R-:W-:-:S04]  /*13310*/  IMAD.WIDE.U32 R8, R4, -0x2daee0ad, RZ ;  /* 0xd2511f5304087825 */ /* 0x000fc800078e00ff */
[----:B------:R-:W-:-:S04]  /*13320*/  IMAD.WIDE.U32 R174, R3, -0x2daee0ad, RZ ;  /* 0xd2511f5303ae7825 */ /* 0x000fc800078e00ff */
[----:B------:R-:W-:Y:S01]  /*13330*/  IMAD.WIDE.U32 R6, R2, -0x2daee0ad, RZ ;  /* 0xd2511f5302067825 */ /* 0x000fe200078e00ff */
[----:B------:R-:W-:-:S03]  /*13340*/  LOP3.LUT R3, R43, R8, R175, 0x96, !PT ;  /* 0x000000082b037212 */ /* 0x000fc600078e96af */
[----:B------:R-:W-:Y:S01]  /*13350*/  IMAD.WIDE.U32 R106, R0, -0x2daee0ad, RZ ;  /* 0xd2511f53006a7825 */ /* 0x000fe200078e00ff */
[C---:B------:R-:W-:Y:S02]  /*13360*/  LOP3.LUT R4, R42.reuse, R10, R9, 0x96, !PT ;  /* 0x0000000a2a047212 */ /* 0x040fe400078e9609 */
[----:B------:R-:W-:Y:S02]  /*13370*/  LOP3.LUT R2, R42, R16, R7, 0x96, !PT ;  /* 0x000000102a027212 */ /* 0x000fe400078e9607 */
[----:B------:R-:W-:Y:S01]  /*13380*/  LOP3.LUT R0, R43, R6, R107, 0x96, !PT ;  /* 0x000000062b007212 */ /* 0x000fe200078e966b */
[----:B------:R-:W-:-:S04]  /*13390*/  IMAD.WIDE.U32 R6, R3, -0x326172a9, RZ ;  /* 0xcd9e8d5703067825 */ /* 0x000fc800078e00ff */
[----:B------:R-:W-:Y:S01]  /*133a0*/  FFMA.FTZ R38, R185, R38, R54 ;  /* 0x00000026b9267223 */ /* 0x000fe20000010036 */
[----:B------:R-:W1:Y:S01]  /*133b0*/  LDSM.16.MT88.4 R16, [R172+0x9800] ;  /* 0x00980000ac10783b */ /* 0x000e620000004200 */
[----:B------:R-:W-:-:S04]  /*133c0*/  IMAD.WIDE.U32 R128, R4, -0x326172a9, RZ ;  /* 0xcd9e8d5704807825 */ /* 0x000fc800078e00ff */
[----:B------:R-:W-:-:S04]  /*133d0*/  IMAD.WIDE.U32 R42, R2, -0x326172a9, RZ ;  /* 0xcd9e8d57022a7825 */ /* 0x000fc800078e00ff */
[----:B------:R-:W-:-:S04]  /*133e0*/  IMAD.WIDE.U32 R4, R0, -0x326172a9, RZ ;  /* 0xcd9e8d5700047825 */ /* 0x000fc800078e00ff */
[----:B------:R-:W-:Y:S01]  /*133f0*/  IMAD.MOV.U32 R3, RZ, RZ, R6 ;  /* 0x000000ffff037224 */ /* 0x000fe200078e0006 */
[C---:B------:R-:W-:Y:S02]  /*13400*/  PRMT R10, R6.reuse, 0x7771, RZ ;  /* 0x00007771060a7816 */ /* 0x040fe400000000ff */
[C---:B------:R-:W-:Y:S02]  /*13410*/  PRMT R9, R6.reuse, 0x7773, RZ ;  /* 0x0000777306097816 */ /* 0x040fe400000000ff */
[----:B------:R-:W-:Y:S02]  /*13420*/  PRMT R8, R6, 0x7772, RZ ;  /* 0x0000777206087816 */ /* 0x000fe400000000ff */
[C---:B------:R-:W-:Y:S02]  /*13430*/  LOP3.LUT R2, R222.reuse, R128, R7, 0x96, !PT ;  /* 0x00000080de027212 */ /* 0x040fe400078e9607 */
[----:B------:R-:W-:Y:S02]  /*13440*/  LOP3.LUT R0, R222, R42, R5, 0x96, !PT ;  /* 0x0000002ade007212 */ /* 0x000fe400078e9605 */
[----:B------:R-:W-:-:S02]  /*13450*/  MOV R6, R4 ;  /* 0x0000000400067202 */ /* 0x000fc40000000f00 */
[C---:B------:R-:W-:Y:S02]  /*13460*/  PRMT R7, R4.reuse, 0x7771, RZ ;  /* 0x0000777104077816 */ /* 0x040fe400000000ff */
[C---:B------:R-:W-:Y:S02]  /*13470*/  PRMT R5, R4.reuse, 0x7773, RZ ;  /* 0x0000777304057816 */ /* 0x040fe400000000ff */
[----:B------:R-:W-:Y:S02]  /*13480*/  LOP3.LUT R3, R3, 0xff, RZ, 0xc0, !PT ;  /* 0x000000ff03037812 */ /* 0x000fe400078ec0ff */
[----:B------:R-:W-:Y:S02]  /*13490*/  PRMT R4, R4, 0x7772, RZ ;  /* 0x0000777204047816 */ /* 0x000fe400000000ff */
[----:B------:R-:W-:Y:S02]  /*134a0*/  PRMT R10, R3, 0x5410, R10 ;  /* 0x00005410030a7816 */ /* 0x000fe4000000000a */
[----:B------:R-:W-:-:S02]  /*134b0*/  PRMT R22, R4, 0x5410, R5 ;  /* 0x0000541004167816 */ /* 0x000fc40000000005 */
[----:B------:R-:W-:Y:S02]  /*134c0*/  LOP3.LUT R3, R2, 0xffff, RZ, 0xc0, !PT ;  /* 0x0000ffff02037812 */ /* 0x000fe400078ec0ff */
[----:B------:R-:W-:Y:S02]  /*134d0*/  LOP3.LUT R5, R6, 0xff, RZ, 0xc0, !PT ;  /* 0x000000ff06057812 */ /* 0x000fe400078ec0ff */
[----:B------:R-:W-:Y:S02]  /*134e0*/  SHF.R.U32.HI R3, RZ, 0x8, R3 ;  /* 0x00000008ff037819 */ /* 0x000fe40000011603 */
[C---:B------:R-:W-:Y:S02]  /*134f0*/  LOP3.LUT R4, R2.reuse, 0xff, RZ, 0xc0, !PT ;  /* 0x000000ff02047812 */ /* 0x040fe400078ec0ff */
[----:B------:R-:W-:Y:S02]  /*13500*/  PRMT R21, R5, 0x5410, R7 ;  /* 0x0000541005157816 */ /* 0x000fe40000000007 */
[----:B------:R-:W-:-:S02]  /*13510*/  PRMT R6, R2, 0x7632, R6 ;  /* 0x0000763202067816 */ /* 0x000fc40000000006 */
[----:B------:R-:W-:Y:S02]  /*13520*/  SHF.R.U32.HI R7, RZ, 0x18, R2 ;  /* 0x00000018ff077819 */ /* 0x000fe40000011602 */
[----:B------:R-:W-:Y:S02]  /*13530*/  PRMT R9, R8, 0x5410, R9 ;  /* 0x0000541008097816 */ /* 0x000fe40000000009 */
[----:B------:R-:W-:Y:S02]  /*13540*/  LOP3.LUT R2, R0, 0xffff, RZ, 0xc0, !PT ;  /* 0x0000ffff00027812 */ /* 0x000fe400078ec0ff */
[----:B------:R-:W-:Y:S01]  /*13550*/  PRMT R8, R4, 0x5410, R3 ;  /* 0x0000541004087816 */ /* 0x000fe20000000003 */
[--C-:B------:R-:W-:Y:S01]  /*13560*/  FFMA.FTZ R3, R186, UR4, -R14.reuse ;  /* 0x00000004ba037c23 */ /* 0x100fe2000801080e */
[----:B------:R-:W-:Y:S01]  /*13570*/  FFMA.FTZ R4, R178, UR4, -R14 ;  /* 0x00000004b2047c23 */ /* 0x000fe2000801080e */
[----:B------:R-:W-:Y:S01]  /*13580*/  SHF.R.U32.HI R5, RZ, 0x8, R2 ;  /* 0x00000008ff057819 */ /* 0x000fe20000011602 */
[--C-:B------:R-:W-:Y:S01]  /*13590*/  FFMA.FTZ R2, R187, UR4, -R36.reuse ;  /* 0x00000004bb027c23 */ /* 0x100fe20008010824 */
[----:B------:R2:W-:Y:S04]  /*135a0*/  MUFU.EX2 R191, R3 ;  /* 0x0000000300bf7308 */ /* 0x0005e80000000800 */
[----:B------:R3:W4:Y:S04]  /*135b0*/  MUFU.EX2 R192, R4 ;  /* 0x0000000400c07308 */ /* 0x0007280000000800 */
[----:B------:R5:W-:Y:S01]  /*135c0*/  MUFU.EX2 R190, R2 ;  /* 0x0000000200be7308 */ /* 0x000be20000000800 */
[----:B--2---:R-:W-:Y:S01]  /*135d0*/  FFMA.FTZ R3, R193, UR4, -R36 ;  /* 0x00000004c1037c23 */ /* 0x004fe20008010824 */
[----:B---3--:R-:W-:-:S03]  /*135e0*/  LOP3.LUT R4, R0, 0xff, RZ, 0xc0, !PT ;  /* 0x000000ff00047812 */ /* 0x008fc600078ec0ff */
[----:B------:R2:W3:Y:S01]  /*135f0*/  MUFU.EX2 R189, R3 ;  /* 0x0000000300bd7308 */ /* 0x0004e20000000800 */
[----:B-----5:R-:W-:Y:S01]  /*13600*/  FFMA.FTZ R2, R194, UR4, -R14 ;  /* 0x00000004c2027c23 */ /* 0x020fe2000801080e */
[----:B------:R-:W-:Y:S02]  /*13610*/  PRMT R20, R4, 0x5410, R5 ;  /* 0x0000541004147816 */ /* 0x000fe40000000005 */
[----:B------:R-:W-:Y:S01]  /*13620*/  PRMT R4, R0, 0x7632, R4 ;  /* 0x0000763200047816 */ /* 0x000fe20000000004 */
[----:B------:R5:W-:Y:S01]  /*13630*/  MUFU.EX2 R187, R2 ;  /* 0x0000000200bb7308 */ /* 0x000be20000000800 */
[----:B------:R-:W-:Y:S01]  /*13640*/  SHF.R.U32.HI R5, RZ, 0x18, R0 ;  /* 0x00000018ff057819 */ /* 0x000fe20000011600 */
[----:B------:R-:W-:Y:S01]  /*13650*/  FFMA.FTZ R0, R197, UR4, -R36 ;  /* 0x00000004c5007c23 */ /* 0x000fe20008010824 */
[----:B--2---:R-:W-:Y:S01]  /*13660*/  FFMA.FTZ R3, R196, UR4, -R14 ;  /* 0x00000004c4037c23 */ /* 0x004fe2000801080e */
[----:B------:R-:W-:Y:S02]  /*13670*/  LOP3.LUT R6, R6, 0xff, RZ, 0xc0, !PT ;  /* 0x000000ff06067812 */ /* 0x000fe400078ec0ff */
[----:B------:R2:W-:Y:S01]  /*13680*/  MUFU.EX2 R186, R0 ;  /* 0x0000000000ba7308 */ /* 0x0005e20000000800 */
[----:B-----5:R-:W-:-:S03]  /*13690*/  FFMA.FTZ R2, R195, UR4, -R36 ;  /* 0x00000004c3027c23 */ /* 0x020fc60008010824 */
[----:B------:R5:W1:Y:S01]  /*136a0*/  MUFU.EX2 R188, R3 ;  /* 0x0000000300bc7308 */ /* 0x000a620000000800 */
[----:B------:R-:W-:-:S03]  /*136b0*/  PRMT R6, R6, 0x5410, R7 ;  /* 0x0000541006067816 */ /* 0x000fc60000000007 */
[----:B------:R4:W1:Y:S01]  /*136c0*/  MUFU.EX2 R185, R2 ;  /* 0x0000000200b97308 */ /* 0x0008620000000800 */
[--C-:B--2---:R-:W-:Y:S02]  /*136d0*/  HSET2.LE.AND R0, R10, R12.reuse, PT ;  /* 0x0000000c0a007233 */ /* 0x104fe40003803000 */
[----:B-----5:R-:W-:Y:S02]  /*136e0*/  LOP3.LUT R3, R4, 0xff, RZ, 0xc0, !PT ;  /* 0x000000ff04037812 */ /* 0x020fe400078ec0ff */
[----:B------:R-:W-:Y:S02]  /*136f0*/  LOP3.LUT R4, R9, 0xff00ff, RZ, 0xc0, !PT ;  /* 0x00ff00ff09047812 */ /* 0x000fe400078ec0ff */
[----:B----4-:R-:W-:Y:S02]  /*13700*/  F2FP.BF16.F32.PACK_AB R2, R192, R191 ;  /* 0x000000bfc002723e */ /* 0x010fe400000010ff */
[----:B------:R-:W-:Y:S01]  /*13710*/  PRMT R7, R3, 0x5410, R5 ;  /* 0x0000541003077816 */ /* 0x000fe20000000005 */
[----:B------:R-:W-:Y:S01]  /*13720*/  FFMA.FTZ R5, R201, UR4, -R13 ;  /* 0x00000004c9057c23 */ /* 0x000fe2000801080d */
[----:B------:R-:W-:-:S02]  /*13730*/  HSET2.LE.AND R3, R4, R12, PT ;  /* 0x0000000c04037233 */ /* 0x000fc40003803000 */
[----:B------:R-:W-:Y:S01]  /*13740*/  LOP3.LUT R10, R2, R0, RZ, 0xc0, !PT ;  /* 0x00000000020a7212 */ /* 0x000fe200078ec0ff */
[----:B------:R-:W-:Y:S01]  /*13750*/  FFMA.FTZ R2, R200, UR4, -R13 ;  /* 0x00000004c8027c23 */ /* 0x000fe2000801080d */
[----:B---3--:R-:W-:Y:S01]  /*13760*/  F2FP.BF16.F32.PACK_AB R4, R190, R189 ;  /* 0x000000bdbe04723e */ /* 0x008fe200000010ff */
[----:B------:R-:W-:Y:S02]  /*13770*/  IMAD.MOV.U32 R119, RZ, RZ, R180 ;  /* 0x000000ffff777224 */ /* 0x000fe400078e00b4 */
[----:B------:R2:W-:Y:S01]  /*13780*/  MUFU.EX2 R180, R5 ;  /* 0x0000000500b47308 */ /* 0x0005e20000000800 */
[----:B------:R-:W-:Y:S02]  /*13790*/  LOP3.LUT R11, R4, R3, RZ, 0xc0, !PT ;  /* 0x00000003040b7212 */ /* 0x000fe400078ec0ff */
[--C-:B------:R-:W-:Y:S01]  /*137a0*/  HSET2.LE.AND R3, R6, R12.reuse, PT ;  /* 0x0000000c06037233 */ /* 0x100fe20003803000 */
[----:B------:R1:W3:Y:S01]  /*137b0*/  MUFU.EX2 R184, R2 ;  /* 0x0000000200b87308 */ /* 0x0002e20000000800 */
[----:B------:R-:W-:Y:S01]  /*137c0*/  HSET2.LE.AND R0, R8, R12, PT ;  /* 0x0000000c08007233 */ /* 0x000fe20003803000 */
[----:B------:R-:W-:Y:S01]  /*137d0*/  FFMA.FTZ R6, R202, UR4, -R15 ;  /* 0x00000004ca067c23 */ /* 0x000fe2000801080f */
[----:B------:R-:W-:-:S03]  /*137e0*/  FFMA.FTZ R39, R176, R39, R55 ;  /* 0x00000027b0277223 */ /* 0x000fc60000010037 */
[----:B------:R-:W-:Y:S01]  /*137f0*/  MUFU.EX2 R176, R6 ;  /* 0x0000000600b07308 */ /* 0x000fe20000000800 */
[----:B--2---:R-:W-:Y:S01]  /*13800*/  FFMA.FTZ R5, R204, UR4, -R15 ;  /* 0x00000004cc057c23 */ /* 0x004fe2000801080f */
[----:B-1----:R-:W-:-:S03]  /*13810*/  F2FP.BF16.F32.PACK_AB R2, R187, R188 ;  /* 0x000000bcbb02723e */ /* 0x002fc600000010ff */
[----:B------:R1:W2:Y:S01]  /*13820*/  MUFU.EX2 R175, R5 ;  /* 0x0000000500af7308 */ /* 0x0002a20000000800 */
[----:B------:R-:W-:Y:S02]  /*13830*/  F2FP.BF16.F32.PACK_AB R4, R185, R186 ;  /* 0x000000bab904723e */ /* 0x000fe400000010ff */
[----:B------:R-:W-:Y:S01]  /*13840*/  LOP3.LUT R8, R2, R0, RZ, 0xc0, !PT ;  /* 0x0000000002087212 */ /* 0x000fe200078ec0ff */
[--C-:B------:R-:W-:Y:S01]  /*13850*/  FFMA.FTZ R0, R199, UR4, -R13.reuse ;  /* 0x00000004c7007c23 */ /* 0x100fe2000801080d */
[----:B------:R-:W-:Y:S01]  /*13860*/  FFMA.FTZ R2, R198, UR4, -R13 ;  /* 0x00000004c6027c23 */ /* 0x000fe2000801080d */
[----:B------:R-:W-:Y:S02]  /*13870*/  LOP3.LUT R9, R4, R3, RZ, 0xc0, !PT ;  /* 0x0000000304097212 */ /* 0x000fe400078ec0ff */
[----:B------:R4:W-:Y:S01]  /*13880*/  MUFU.EX2 R178, R0 ;  /* 0x0000000000b27308 */ /* 0x0009e20000000800 */
[----:B------:R-:W-:-:S03]  /*13890*/  FFMA.FTZ R3, R203, UR4, -R15 ;  /* 0x00000004cb037c23 */ /* 0x000fc6000801080f */
[----:B------:R3:W5:Y:S01]  /*138a0*/  MUFU.EX2 R181, R2 ;  /* 0x0000000200b57308 */ /* 0x0007620000000800 */
[----:B-1----:R-:W-:Y:S01]  /*138b0*/  FFMA.FTZ R5, R179, UR4, -R15 ;  /* 0x00000004b3057c23 */ /* 0x002fe2000801080f */
[----:B------:R-:W-:Y:S02]  /*138c0*/  MOV R118, R177 ;  /* 0x000000b100767202 */ /* 0x000fe40000000f00 */
[----:B------:R-:W-:Y:S02]  /*138d0*/  MOV R225, R173 ;  /* 0x000000ad00e17202 */ /* 0x000fe40000000f00 */
[--C-:B----4-:R-:W-:Y:S02]  /*138e0*/  HSET2.LE.AND R0, R20, R12.reuse, PT ;  /* 0x0000000c14007233 */ /* 0x110fe40003803000 */
[----:B---3--:R-:W-:Y:S01]  /*138f0*/  F2FP.BF16.F32.PACK_AB R2, R184, R180 ;  /* 0x000000b4b802723e */ /* 0x008fe200000010ff */
[----:B------:R1:W-:Y:S03]  /*13900*/  MUFU.EX2 R173, R3 ;  /* 0x0000000300ad7308 */ /* 0x0003e60000000800 */
[----:B------:R-:W-:Y:S01]  /*13910*/  LOP3.LUT R4, R2, R0, RZ, 0xc0, !PT ;  /* 0x0000000002047212 */ /* 0x000fe200078ec0ff */
[----:B------:R3:W4:Y:S01]  /*13920*/  MUFU.EX2 R177, R5 ;  /* 0x0000000500b17308 */ /* 0x0007220000000800 */
[----:B------:R-:W-:-:S02]  /*13930*/  HSET2.LE.AND R0, R7, R12, PT ;  /* 0x0000000c07007233 */ /* 0x000fc40003803000 */
[----:B--2---:R-:W-:Y:S02]  /*13940*/  F2FP.BF16.F32.PACK_AB R2, R176, R175 ;  /* 0x000000afb002723e */ /* 0x004fe400000010ff */
[----:B-1----:R-:W-:Y:S02]  /*13950*/  LOP3.LUT R3, R22, 0xff00ff, RZ, 0xc0, !PT ;  /* 0x00ff00ff16037812 */ /* 0x002fe400078ec0ff */
[----:B---3--:R-:W-:Y:S02]  /*13960*/  LOP3.LUT R5, R2, R0, RZ, 0xc0, !PT ;  /* 0x0000000002057212 */ /* 0x008fe400078ec0ff */
[----:B------:R-:W-:Y:S02]  /*13970*/  HSET2.LE.AND R0, R21, R12, PT ;  /* 0x0000000c15007233 */ /* 0x000fe40003803000 */
[----:B-----5:R-:W-:Y:S01]  /*13980*/  F2FP.BF16.F32.PACK_AB R2, R181, R178 ;  /* 0x000000b2b502723e */ /* 0x020fe200000010ff */
[----:B------:R-:W-:Y:S01]  /*13990*/  HMMA.16816.F32.BF16 R52, R8, R16, R44 ;  /* 0x000000100834723c */ /* 0x000fe2000004182c */
[----:B------:R-:W1:Y:S02]  /*139a0*/  LDSM.16.MT88.4 R20, [R37+0x800] ;  /* 0x000800002514783b */ /* 0x000e640000004200 */
[----:B------:R-:W-:-:S02]  /*139b0*/  LOP3.LUT R6, R2, R0, RZ, 0xc0, !PT ;  /* 0x0000000002067212 */ /* 0x000fc400078ec0ff */
[----:B------:R-:W-:Y:S02]  /*139c0*/  HSET2.LE.AND R0, R3, R12, PT ;  /* 0x0000000c03007233 */ /* 0x000fe40003803000 */
[----:B----4-:R-:W-:-:S04]  /*139d0*/  F2FP.BF16.F32.PACK_AB R2, R177, R173 ;  /* 0x000000adb102723e */ /* 0x010fc800000010ff */
[----:B------:R-:W-:Y:S01]  /*139e0*/  LOP3.LUT R7, R2, R0, RZ, 0xc0, !PT ;  /* 0x0000000002077212 */ /* 0x000fe200078ec0ff */
[----:B------:R-:W-:Y:S08]  /*139f0*/  HMMA.16816.F32.BF16 R48, R8, R18, R48 ;  /* 0x000000120830723c */ /* 0x000ff00000041830 */
[C---:B------:R-:W-:Y:S08]  /*13a00*/  HMMA.16816.F32.BF16 R108, R4.reuse, R16, R108 ;  /* 0x00000010046c723c */ /* 0x040ff0000004186c */
[----:B------:R-:W-:Y:S01]  /*13a10*/  HMMA.16816.F32.BF16 R120, R4, R18, R120 ;  /* 0x000000120478723c */ /* 0x000fe20000041878 */
[----:B------:R-:W2:Y:S01]  /*13a20*/  LDSM.16.MT88.4 R16, [R172+0xa800] ;  /* 0x00a80000ac10783b */ /* 0x000ea20000004200 */
[----:B------:R-:W-:-:S05]  /*13a30*/  LOP3.LUT R0, R220, R116, R43, 0x96, !PT ;  /* 0x00000074dc007212 */ /* 0x000fca00078e962b */
[----:B------:R-:W-:Y:S01]  /*13a40*/  IMAD.WIDE.U32 R2, R0, -0x2daee0ad, RZ ;  /* 0xd2511f5300027825 */ /* 0x000fe200078e00ff */
[C---:B------:R-:W-:Y:S04]  /*13a50*/  HMMA.16816.F32.BF16 R156, R4.reuse, R24, R156 ;  /* 0x00000018049c723c */ /* 0x040fe8000004189c */
[----:B------:R-:W-:Y:S02]  /*13a60*/  LOP3.LUT R0, R105, R106, R3, 0x96, !PT ;  /* 0x0000006a69007212 */ /* 0x000fe400078e9603 */
[C---:B------:R-:W-:Y:S02]  /*13a70*/  PRMT R3, R2.reuse, 0x7772, RZ ;  /* 0x0000777202037816 */ /* 0x040fe400000000ff */
[C---:B-1----:R-:W-:Y:S08]  /*13a80*/  HMMA.16816.F32.BF16 R124, R4.reuse, R20, R124 ;  /* 0x00000014047c723c */ /* 0x042ff0000004187c */
[C---:B------:R-:W-:Y:S08]  /*13a90*/  HMMA.16816.F32.BF16 R136, R4.reuse, R22, R136 ;  /* 0x000000160488723c */ /* 0x040ff00000041888 */
[C---:B------:R-:W-:Y:S08]  /*13aa0*/  HMMA.16816.F32.BF16 R168, R4.reuse, R26, R168 ;  /* 0x0000001a04a8723c */ /* 0x040ff000000418a8 */
[C---:B------:R-:W-:Y:S08]  /*13ab0*/  HMMA.16816.F32.BF16 R72, R4.reuse, R28, R72 ;  /* 0x0000001c0448723c */ /* 0x040ff00000041848 */
[C---:B--2---:R-:W-:Y:S08]  /*13ac0*/  HMMA.16816.F32.BF16 R140, R4.reuse, R16, R140 ;  /* 0x00000010048c723c */ /* 0x044ff0000004188c */
[C---:B------:R-:W-:Y:S08]  /*13ad0*/  HMMA.16816.F32.BF16 R152, R4.reuse, R18, R152 ;  /* 0x000000120498723c */ /* 0x040ff00000041898 */
[C---:B------:R-:W-:Y:S08]  /*13ae0*/  HMMA.16816.F32.BF16 R76, R4.reuse, R30, R76 ;  /* 0x0000001e044c723c */ /* 0x040ff0000004184c */
[C---:B------:R-:W-:Y:S08]  /*13af0*/  HMMA.16816.F32.BF16 R88, R4.reuse, R32, R88 ;  /* 0x000000200458723c */ /* 0x040ff00000041858 */
[----:B------:R-:W-:Y:S01]  /*13b00*/  HMMA.16816.F32.BF16 R44, R4, R34, R92 ;  /* 0x00000022042c723c */ /* 0x000fe2000004185c */
[C---:B------:R-:W-:Y:S01]  /*13b10*/  PRMT R4, R2.reuse, 0x7773, RZ ;  /* 0x0000777302047816 */ /* 0x040fe200000000ff */
[----:B------:R-:W-:Y:S01]  /*13b20*/  IMAD.MOV.U32 R6, RZ, RZ, R2 ;  /* 0x000000ffff067224 */ /* 0x000fe200078e0002 */
[----:B------:R-:W-:-:S05]  /*13b30*/  PRMT R7, R2, 0x7771, RZ ;  /* 0x0000777102077816 */ /* 0x000fca00000000ff */
[----:B------:R-:W-:Y:S01]  /*13b40*/  HMMA.16816.F32.BF16 R144, R8, R16, R144 ;  /* 0x000000100890723c */ /* 0x000fe20000041890 */
[--C-:B------:R-:W-:Y:S02]  /*13b50*/  PRMT R16, R3, 0x5410, R4.reuse ;  /* 0x0000541003107816 */ /* 0x100fe40000000004 */
[C---:B------:R-:W-:Y:S02]  /*13b60*/  PRMT R4, R0.reuse, 0x7632, R4 ;  /* 0x0000763200047816 */ /* 0x040fe40000000004 */
[C---:B------:R-:W-:Y:S02]  /*13b70*/  LOP3.LUT R2, R0.reuse, 0xffff, RZ, 0xc0, !PT ;  /* 0x0000ffff00027812 */ /* 0x040fe400078ec0ff */
[----:B------:R-:W-:Y:S02]  /*13b80*/  LOP3.LUT R5, R0, 0xff, RZ, 0xc0, !PT ;  /* 0x000000ff00057812 */ /* 0x000fe400078ec0ff */
[----:B------:R-:W-:Y:S02]  /*13b90*/  SHF.R.U32.HI R3, RZ, 0x18, R0 ;  /* 0x00000018ff037819 */ /* 0x000fe40000011600 */
[----:B------:R-:W-:-:S04]  /*13ba0*/  LOP3.LUT R0, R4, 0xff, RZ, 0xc0, !PT ;  /* 0x000000ff04007812 */ /* 0x000fc800078ec0ff */
[----:B------:R-:W-:Y:S01]  /*13bb0*/  PRMT R4, R0, 0x5410, R3 ;  /* 0x0000541000047816 */ /* 0x000fe20000000003 */
[--C-:B------:R-:W-:Y:S01]  /*13bc0*/  FFMA.FTZ R0, R230, UR4, -R13.reuse ;  /* 0x00000004e6007c23 */ /* 0x100fe2000801080d */
[----:B------:R-:W-:Y:S02]  /*13bd0*/  IMAD.MOV.U32 R221, RZ, RZ, R100 ;  /* 0x000000ffffdd7224 */ /* 0x000fe400078e0064 */
[----:B------:R-:W-:Y:S01]  /*13be0*/  FFMA.FTZ R3, R229, UR4, -R13 ;  /* 0x00000004e5037c23 */ /* 0x000fe2000801080d */
[----:B------:R1:W-:Y:S01]  /*13bf0*/  MUFU.EX2 R100, R0 ;  /* 0x0000000000647308 */ /* 0x0003e20000000800 */
[----:B------:R-:W-:-:S03]  /*13c00*/  SHF.R.U32.HI R2, RZ, 0x8, R2 ;  /* 0x00000008ff027819 */ /* 0x000fc60000011602 */
[----:B------:R2:W-:Y:S01]  /*13c10*/  MUFU.EX2 R107, R3 ;  /* 0x00000003006b7308 */ /* 0x0005e20000000800 */
[----:B------:R-:W-:Y:S01]  /*13c20*/  PRMT R5, R5, 0x5410, R2 ;  /* 0x0000541005057816 */ /* 0x000fe20000000002 */
[--C-:B------:R-:W-:Y:S01]  /*13c30*/  FFMA.FTZ R2, R182, UR4, -R13.reuse ;  /* 0x00000004b6027c23 */ /* 0x100fe2000801080d */
[----:B------:R-:W-:Y:S01]  /*13c40*/  HMMA.16816.F32.BF16 R56, R8, R20, R56 ;  /* 0x000000140838723c */ /* 0x000fe20000041838 */
[----:B-1----:R-:W-:-:S07]  /*13c50*/  FFMA.FTZ R0, R228, UR4, -R13 ;  /* 0x00000004e4007c23 */ /* 0x002fce000801080d */
[----:B------:R-:W-:Y:S01]  /*13c60*/  HMMA.16816.F32.BF16 R64, R8, R22, R64 ;  /* 0x000000160840723c */ /* 0x000fe20000041840 */
[----:B------:R1:W-:Y:S01]  /*13c70*/  MUFU.EX2 R106, R0 ;  /* 0x00000000006a7308 */ /* 0x0003e20000000800 */
[----:B--2---:R-:W-:-:S06]  /*13c80*/  FFMA.FTZ R3, R232, UR4, -R15 ;  /* 0x00000004e8037c23 */ /* 0x004fcc000801080f */
[----:B------:R-:W-:Y:S01]  /*13c90*/  HMMA.16816.F32.BF16 R20, R8, R18, R60 ;  /* 0x000000120814723c */ /* 0x000fe2000004183c */
[----:B------:R-:W-:Y:S01]  /*13ca0*/  FFMA.FTZ R19, R243, R40, R225 ;  /* 0x00000028f3137223 */ /* 0x000fe200000100e1 */
[----:B------:R-:W-:Y:S01]  /*13cb0*/  MUFU.EX2 R61, R3 ;  /* 0x00000003003d7308 */ /* 0x000fe20000000800 */
[----:B-1----:R-:W-:-:S03]  /*13cc0*/  FFMA.FTZ R0, R233, UR4, -R15 ;  /* 0x00000004e9007c23 */ /* 0x002fc6000801080f */
[----:B------:R1:W-:Y:S04]  /*13cd0*/  MUFU.EX2 R243, R2 ;  /* 0x0000000200f37308 */ /* 0x0003e80000000800 */
[----:B------:R2:W3:Y:S01]  /*13ce0*/  MUFU.EX2 R62, R0 ;  /* 0x00000000003e7308 */ /* 0x0004e20000000800 */
[----:B------:R-:W-:Y:S01]  /*13cf0*/  LOP3.LUT R6, R6, 0xff, RZ, 0xc0, !PT ;  /* 0x000000ff06067812 */ /* 0x000fe200078ec0ff */
[--C-:B-1----:R-:W-:Y:S01]  /*13d00*/  FFMA.FTZ R2, R206, UR4, -R15.reuse ;  /* 0x00000004ce027c23 */ /* 0x102fe2000801080f */
[----:B--2---:R-:W-:-:S03]  /*13d10*/  FFMA.FTZ R0, R183, UR4, -R15 ;  /* 0x00000004b7007c23 */ /* 0x004fc6000801080f */
[----:B------:R1:W-:Y:S01]  /*13d20*/  MUFU.EX2 R63, R2 ;  /* 0x00000002003f7308 */ /* 0x0003e20000000800 */
[----:B------:R-:W-:-:S03]  /*13d30*/  PRMT R7, R6, 0x5410, R7 ;  /* 0x0000541006077816 */ /* 0x000fc60000000007 */
[----:B------:R2:W4:Y:S01]  /*13d40*/  MUFU.EX2 R60, R0 ;  /* 0x00000000003c7308 */ /* 0x0005220000000800 */
[--C-:B------:R-:W-:Y:S02]  /*13d50*/  HSET2.LE.AND R3, R4, R12.reuse, PT ;  /* 0x0000000c04037233 */ /* 0x100fe40003803000 */
[----:B------:R-:W-:Y:S02]  /*13d60*/  LOP3.LUT R6, R16, 0xff00ff, RZ, 0xc0, !PT ;  /* 0x00ff00ff10067812 */ /* 0x000fe400078ec0ff */
[----:B---3--:R-:W-:Y:S02]  /*13d70*/  F2FP.BF16.F32.PACK_AB R4, R61, R62 ;  /* 0x0000003e3d04723e */ /* 0x008fe400000010ff */
[----:B-1----:R-:W-:Y:S02]  /*13d80*/  F2FP.BF16.F32.PACK_AB R2, R107, R100 ;  /* 0x000000646b02723e */ /* 0x002fe400000010ff */
[----:B--2---:R-:W-:-:S05]  /*13d90*/  HSET2.LE.AND R0, R5, R12, PT ;  /* 0x0000000c05007233 */ /* 0x004fca0003803000 */
[----:B------:R-:W-:Y:S02]  /*13da0*/  LOP3.LUT R92, R2, R0, RZ, 0xc0, !PT ;  /* 0x00000000025c7212 */ /* 0x000fe400078ec0ff */
[--C-:B------:R-:W-:Y:S02]  /*13db0*/  HSET2.LE.AND R0, R7, R12.reuse, PT ;  /* 0x0000000c07007233 */ /* 0x100fe40003803000 */
[----:B------:R-:W-:Y:S02]  /*13dc0*/  F2FP.BF16.F32.PACK_AB R2, R243, R106 ;  /* 0x0000006af302723e */ /* 0x000fe400000010ff */
[----:B------:R-:W-:Y:S02]  /*13dd0*/  LOP3.LUT R93, R4, R3, RZ, 0xc0, !PT ;  /* 0x00000003045d7212 */ /* 0x000fe400078ec0ff */
[----:B------:R-:W-:Y:S02]  /*13de0*/  HSET2.LE.AND R3, R6, R12, PT ;  /* 0x0000000c06037233 */ /* 0x000fe40003803000 */
[----:B------:R-:W-:-:S02]  /*13df0*/  LOP3.LUT R94, R2, R0, RZ, 0xc0, !PT ;  /* 0x00000000025e7212 */ /* 0x000fc400078ec0ff */
[----:B----4-:R-:W-:Y:S02]  /*13e00*/  F2FP.BF16.F32.PACK_AB R4, R60, R63 ;  /* 0x0000003f3c04723e */ /* 0x010fe400000010ff */
[----:B------:R-:W-:Y:S02]  /*13e10*/  LOP3.LUT R0, R220, R130, R129, 0x96, !PT ;  /* 0x00000082dc007212 */ /* 0x000fe400078e9681 */
[----:B------:R-:W-:-:S03]  /*13e20*/  LOP3.LUT R95, R4, R3, RZ, 0xc0, !PT ;  /* 0x00000003045f7212 */ /* 0x000fc600078ec0ff */
[----:B------:R-:W-:-:S05]  /*13e30*/  IMAD.WIDE.U32 R2, R0, -0x2daee0ad, RZ ;  /* 0xd2511f5300027825 */ /* 0x000fca00078e00ff */
[----:B------:R-:W-:Y:S02]  /*13e40*/  LOP3.LUT R0, R105, R174, R3, 0x96, !PT ;  /* 0x000000ae69007212 */ /* 0x000fe400078e9603 */
[----:B------:R-:W-:Y:S02]  /*13e50*/  MOV R3, R2 ;  /* 0x0000000200037202 */ /* 0x000fe40000000f00 */
[C---:B------:R-:W-:Y:S02]  /*13e60*/  PRMT R5, R2.reuse, 0x7773, RZ ;  /* 0x0000777302057816 */ /* 0x040fe400000000ff */
[C---:B------:R-:W-:Y:S02]  /*13e70*/  PRMT R4, R2.reuse, 0x7772, RZ ;  /* 0x0000777202047816 */ /* 0x040fe400000000ff */
[----:B------:R-:W-:Y:S02]  /*13e80*/  PRMT R6, R2, 0x7771, RZ ;  /* 0x0000777102067816 */ /* 0x000fe400000000ff */
[----:B------:R-:W-:-:S02]  /*13e90*/  LOP3.LUT R3, R3, 0xff, RZ, 0xc0, !PT ;  /* 0x000000ff03037812 */ /* 0x000fc400078ec0ff */
[----:B------:R-:W-:Y:S02]  /*13ea0*/  LOP3.LUT R2, R0, 0xffff, RZ, 0xc0, !PT ;  /* 0x0000ffff00027812 */ /* 0x000fe400078ec0ff */
[----:B------:R-:W-:Y:S02]  /*13eb0*/  PRMT R5, R4, 0x5410, R5 ;  /* 0x0000541004057816 */ /* 0x000fe40000000005 */
[----:B------:R-:W-:Y:S02]  /*13ec0*/  PRMT R4, R3, 0x5410, R6 ;  /* 0x0000541003047816 */ /* 0x000fe40000000006 */
[----:B------:R-:W-:Y:S02]  /*13ed0*/  SHF.R.U32.HI R2, RZ, 0x8, R2 ;  /* 0x00000008ff027819 */ /* 0x000fe40000011602 */
[----:B------:R-:W-:-:S04]  /*13ee0*/  LOP3.LUT R3, R0, 0xff, RZ, 0xc0, !PT ;  /* 0x000000ff00037812 */ /* 0x000fc800078ec0ff */
[--C-:B------:R-:W-:Y:S02]  /*13ef0*/  PRMT R6, R3, 0x5410, R2.reuse ;  /* 0x0000541003067816 */ /* 0x100fe40000000002 */
[----:B------:R-:W-:Y:S01]  /*13f00*/  PRMT R2, R0, 0x7632, R2 ;  /* 0x0000763200027816 */ /* 0x000fe20000000002 */
[----:B------:R-:W-:Y:S01]  /*13f10*/  IMAD.MOV.U32 R196, RZ, RZ, R118 ;  /* 0x000000ffffc47224 */ /* 0x000fe200078e0076 */
[----:B------:R-:W-:Y:S01]  /*13f20*/  MOV R193, R221 ;  /* 0x000000dd00c17202 */ /* 0x000fe20000000f00 */
[----:B------:R-:W-:Y:S01]  /*13f30*/  FFMA.FTZ R18, R231, UR4, -R14 ;  /* 0x00000004e7127c23 */ /* 0x000fe2000801080e */
[----:B------:R-:W-:Y:S01]  /*13f40*/  SHF.R.U32.HI R3, RZ, 0x18, R0 ;  /* 0x00000018ff037819 */ /* 0x000fe20000011600 */
[--C-:B------:R-:W-:Y:S01]  /*13f50*/  FFMA.FTZ R17, R235, UR4, -R14.reuse ;  /* 0x00000004eb117c23 */ /* 0x100fe2000801080e */
[----:B------:R-:W-:Y:S01]  /*13f60*/  LOP3.LUT R0, R2, 0xff, RZ, 0xc0, !PT ;  /* 0x000000ff02007812 */ /* 0x000fe200078ec0ff */
[----:B------:R-:W-:Y:S01]  /*13f70*/  FFMA.FTZ R13, R234, UR4, -R14 ;  /* 0x00000004ea0d7c23 */ /* 0x000fe2000801080e */
[----:B------:R-:W-:Y:S01]  /*13f80*/  MOV R225, R167 ;  /* 0x000000a700e17202 */ /* 0x000fe20000000f00 */
[----:B------:R-:W-:Y:S01]  /*13f90*/  FFMA.FTZ R2, R239, UR4, -R36 ;  /* 0x00000004ef027c23 */ /* 0x000fe20008010824 */
[----:B------:R-:W-:Y:S01]  /*13fa0*/  IMAD.MOV.U32 R222, RZ, RZ, R164 ;  /* 0x000000ffffde7224 */ /* 0x000fe200078e00a4 */
[----:B------:R-:W-:Y:S01]  /*13fb0*/  MOV R241, R165 ;  /* 0x000000a500f17202 */ /* 0x000fe20000000f00 */
[----:B------:R-:W-:Y:S01]  /*13fc0*/  IMAD.MOV.U32 R240, RZ, RZ, R166 ;  /* 0x000000fffff07224 */ /* 0x000fe200078e00a6 */
[----:B------:R-:W-:Y:S01]  /*13fd0*/  MOV R167, R151 ;  /* 0x0000009700a77202 */ /* 0x000fe20000000f00 */
[----:B------:R-:W-:Y:S01]  /*13fe0*/  FFMA.FTZ R14, R205, UR4, -R14 ;  /* 0x00000004cd0e7c23 */ /* 0x000fe2000801080e */
[----:B------:R-:W-:Y:S01]  /*13ff0*/  IMAD.MOV.U32 R164, RZ, RZ, R148 ;  /* 0x000000ffffa47224 */ /* 0x000fe200078e0094 */
[----:B------:R-:W-:Y:S01]  /*14000*/  MOV R165, R149 ;  /* 0x0000009500a57202 */ /* 0x000fe20000000f00 */
[----:B------:R-:W-:Y:S01]  /*14010*/  IMAD.MOV.U32 R166, RZ, RZ, R150 ;  /* 0x000000ffffa67224 */ /* 0x000fe200078e0096 */
[----:B------:R-:W-:Y:S01]  /*14020*/  MOV R151, R135 ;  /* 0x0000008700977202 */ /* 0x000fe20000000f00 */
[----:B------:R-:W-:Y:S01]  /*14030*/  FFMA.FTZ R15, R193, R41, R196 ;  /* 0x00000029c10f7223 */ /* 0x000fe200000100c4 */
[----:B------:R-:W-:Y:S01]  /*14040*/  MOV R149, R133 ;  /* 0x0000008500957202 */ /* 0x000fe20000000f00 */
[----:B------:R-:W-:Y:S01]  /*14050*/  MUFU.EX2 R41, R18 ;  /* 0x0000001200297308 */ /* 0x000fe20000000800 */
[----:B------:R-:W-:Y:S01]  /*14060*/  IMAD.MOV.U32 R150, RZ, RZ, R134 ;  /* 0x000000ffff967224 */ /* 0x000fe200078e0086 */
[----:B------:R-:W-:Y:S01]  /*14070*/  PRMT R7, R0, 0x5410, R3 ;  /* 0x0000541000077816 */ /* 0x000fe20000000003 */
[----:B------:R-:W-:Y:S01]  /*14080*/  IMAD.MOV.U32 R197, RZ, RZ, R240 ;  /* 0x000000ffffc57224 */ /* 0x000fe200078e00f0 */
[----:B------:R1:W-:Y:S01]  /*14090*/  MUFU.EX2 R18, R2 ;  /* 0x0000000200127308 */ /* 0x0003e20000000800 */
[----:B------:R-:W-:Y:S01]  /*140a0*/  FFMA.FTZ R0, R237, UR4, -R36 ;  /* 0x00000004ed007c23 */ /* 0x000fe20008010824 */
[C---:B------:R-:W-:Y:S01]  /*140b0*/  HMMA.16816.F32.BF16 R160, R8.reuse, R24, R160 ;  /* 0x0000001808a0723c */ /* 0x040fe200000418a0 */
[----:B------:R-:W-:Y:S01]  /*140c0*/  IMAD.MOV.U32 R148, RZ, RZ, R132 ;  /* 0x000000ffff947224 */ /* 0x000fe200078e0084 */
[----:B------:R2:W3:Y:S01]  /*140d0*/  MUFU.EX2 R42, R14 ;  /* 0x0000000e002a7308 */ /* 0x0004e20000000800 */
[----:B------:R-:W-:Y:S01]  /*140e0*/  IMAD.MOV.U32 R196, RZ, RZ, R222 ;  /* 0x000000ffffc47224 */ /* 0x000fe200078e00de */
[----:B------:R-:W-:Y:S01]  /*140f0*/  MOV R194, R241 ;  /* 0x000000f100c27202 */ /* 0x000fe20000000f00 */
[----:B------:R-:W-:Y:S01]  /*14100*/  FFMA.FTZ R3, R238, UR4, -R36 ;  /* 0x00000004ee037c23 */ /* 0x000fe20008010824 */
[----:B------:R-:W-:Y:S01]  /*14110*/  MOV R240, R225 ;  /* 0x000000e100f07202 */ /* 0x000fe20000000f00 */
[----:B------:R-:W-:Y:S01]  /*14120*/  IMAD.MOV.U32 R241, RZ, RZ, R164 ;  /* 0x000000fffff17224 */ /* 0x000fe200078e00a4 */
[----:B------:R-:W-:Y:S01]  /*14130*/  HMMA.16816.F32.BF16 R68, R8, R28, R68 ;  /* 0x0000001c0844723c */ /* 0x000fe20000041844 */
[----:B------:R-:W-:Y:S01]  /*14140*/  MOV R204, R151 ;  /* 0x0000009700cc7202 */ /* 0x000fe20000000f00 */
[----:B------:R-:W-:-:S02]  /*14150*/  IMAD.MOV.U32 R193, RZ, RZ, R166 ;  /* 0x000000ffffc17224 */ /* 0x000fc400078e00a6 */
[----:B-1----:R-:W-:Y:S01]  /*14160*/  FFMA.FTZ R2, R236, UR4, -R36 ;  /* 0x00000004ec027c23 */ /* 0x002fe20008010824 */
[----:B------:R-:W-:Y:S01]  /*14170*/  MOV R222, R165 ;  /* 0x000000a500de7202 */ /* 0x000fe20000000f00 */
[----:B------:R-:W1:Y:S01]  /*14180*/  LDSM.16.MT88.4 R132, [R37+0xc00] ;  /* 0x000c00002584783b */ /* 0x000e620000004200 */
[----:B------:R-:W-:Y:S01]  /*14190*/  MOV R225, R167 ;  /* 0x000000a700e17202 */ /* 0x000fe20000000f00 */
[----:B------:R-:W-:Y:S01]  /*141a0*/  HMMA.16816.F32.BF16 R84, R8, R32, R84 ;  /* 0x000000200854723c */ /* 0x000fe20000041854 */
[----:B------:R-:W-:Y:S01]  /*141b0*/  MOV R201, R149 ;  /* 0x0000009500c97202 */ /* 0x000fe20000000f00 */
[----:B------:R-:W-:Y:S01]  /*141c0*/  IMAD.MOV.U32 R200, RZ, RZ, R150 ;  /* 0x000000ffffc87224 */ /* 0x000fe200078e0096 */
[----:B------:R-:W-:Y:S01]  /*141d0*/  LDSM.16.MT88.4 R164, [R37+0x1c00] ;  /* 0x001c000025a4783b */ /* 0x000fe20000004200 */
[----:B------:R-:W-:Y:S01]  /*141e0*/  MUFU.EX2 R40, R17 ;  /* 0x0000001100287308 */ /* 0x000fe20000000800 */
[----:B------:R-:W-:-:S03]  /*141f0*/  IMAD.MOV.U32 R195, RZ, RZ, R148 ;  /* 0x000000ffffc37224 */ /* 0x000fc600078e0094 */
[----:B------:R-:W-:Y:S01]  /*14200*/  HMMA.16816.F32.BF16 R24, R8, R26, R112 ;  /* 0x0000001a0818723c */ /* 0x000fe20000041870 */
[----:B------:R4:W5:Y:S01]  /*14210*/  MUFU.EX2 R43, R13 ;  /* 0x0000000d002b7308 */ /* 0x0009620000000800 */
[----:B--2---:R-:W-:-:S03]  /*14220*/  FADD.FTZ R14, R204, R38 ;  /* 0x00000026cc0e7221 */ /* 0x004fc60000010000 */
[----:B------:R2:W-:Y:S03]  /*14230*/  MUFU.EX2 R36, R2 ;  /* 0x0000000200247308 */ /* 0x0005e60000000800 */
[C---:B------:R-:W-:Y:S01]  /*14240*/  HMMA.16816.F32.BF16 R28, R8.reuse, R30, R80 ;  /* 0x0000001e081c723c */ /* 0x040fe20000041850 */
[----:B------:R3:W-:Y:S07]  /*14250*/  MUFU.EX2 R17, R3 ;  /* 0x0000000300117308 */ /* 0x0007ee0000000800 */
[----:B------:R-:W-:Y:S01]  /*14260*/  HMMA.16816.F32.BF16 R32, R8, R34, R96 ;  /* 0x000000220820723c */ /* 0x000fe20000041860 */
[----:B------:R1:W-:Y:S01]  /*14270*/  LDSM.16.MT88.4 R8, [R37+0x2c00] ;  /* 0x002c00002508783b */ /* 0x0003e20000004200 */
[----:B----4-:R-:W-:Y:S01]  /*14280*/  FADD.FTZ R13, R200, R39 ;  /* 0x00000027c80d7221 */ /* 0x010fe20000010000 */
[----:B------:R-:W-:Y:S01]  /*14290*/  FADD.FTZ R16, R195, R15 ;  /* 0x0000000fc3107221 */ /* 0x000fe20000010000 */
[----:B------:R-:W-:Y:S01]  /*142a0*/  FADD.FTZ R15, R197, R14 ;  /* 0x0000000ec50f7221 */ /* 0x000fe20000010000 */
[----:B--2---:R-:W-:Y:S01]  /*142b0*/  LOP3.LUT R2, R5, 0xff00ff, RZ, 0xc0, !PT ;  /* 0x00ff00ff05027812 */ /* 0x004fe200078ec0ff */
[----:B------:R-:W-:Y:S01]  /*142c0*/  FADD.FTZ R14, R194, R13 ;  /* 0x0000000dc20e7221 */ /* 0x000fe20000010000 */
[----:B---3--:R-:W-:Y:S01]  /*142d0*/  F2FP.BF16.F32.PACK_AB R3, R42, R41 ;  /* 0x000000292a03723e */ /* 0x008fe200000010ff */
[----:B------:R-:W-:Y:S01]  /*142e0*/  LDSM.16.MT88.4 R148, [R172+0xac00] ;  /* 0x00ac0000ac94783b */ /* 0x000fe20000004200 */
[----:B------:R-:W-:-:S02]  /*142f0*/  HSET2.LE.AND R6, R6, R12, PT ;  /* 0x0000000c06067233 */ /* 0x000fc40003803000 */
[----:B-----5:R-:W-:Y:S01]  /*14300*/  F2FP.BF16.F32.PACK_AB R5, R43, R40 ;  /* 0x000000282b05723e */ /* 0x020fe200000010ff */
[----:B------:R-:W-:Y:S01]  /*14310*/  LDSM.16.MT88.4 R80, [R172+0xbc00] ;  /* 0x00bc0000ac50783b */ /* 0x000fe20000004200 */
[----:B-1----:R1:W2:Y:S01]  /*14320*/  MUFU.EX2 R37, R0 ;  /* 0x0000000000257308 */ /* 0x0022a20000000800 */
[----:B------:R-:W-:Y:S01]  /*14330*/  HSET2.LE.AND R7, R7, R12, PT ;  /* 0x0000000c07077233 */ /* 0x000fe20003803000 */
[----:B-1----:R-:W-:-:S04]  /*14340*/  FADD.FTZ R0, R201, R19 ;  /* 0x00000013c9007221 */ /* 0x002fc80000010000 */
[----:B------:R-:W-:Y:S01]  /*14350*/  FADD.FTZ R13, R196, R0 ;  /* 0x00000000c40d7221 */ /* 0x000fe20000010000 */
[--C-:B------:R-:W-:Y:S02]  /*14360*/  HSET2.LE.AND R0, R4, R12.reuse, PT ;  /* 0x0000000c04007233 */ /* 0x100fe40003803000 */
[----:B------:R-:W-:Y:S02]  /*14370*/  HSET2.LE.AND R4, R2, R12, PT ;  /* 0x0000000c02047233 */ /* 0x000fe40003803000 */
[----:B--2---:R-:W-:Y:S02]  /*14380*/  F2FP.BF16.F32.PACK_AB R2, R36, R37 ;  /* 0x000000252402723e */ /* 0x004fe400000010ff */
[----:B------:R-:W-:Y:S02]  /*14390*/  LOP3.LUT R98, R3, R0, RZ, 0xc0, !PT ;  /* 0x0000000003627212 */ /* 0x000fe400078ec0ff */
[----:B------:R-:W-:Y:S02]  /*143a0*/  F2FP.BF16.F32.PACK_AB R0, R17, R18 ;  /* 0x000000121100723e */ /* 0x000fe400000010ff */
        /* <DEDUP_REMOVED lines=18> */
[----:B------:R-:W-:Y:S01]  /*144d0*/  FADD.FTZ R2, R246, R0 ;  /* 0x00000000f6027221 */ /* 0x000fe20000010000 */
[----:B------:R-:W-:Y:S01]  /*144e0*/  FADD.FTZ R0, R252, R3 ;  /* 0x00000003fc007221 */ /* 0x000fe20000010000 */
[----:B------:R-:W-:Y:S01]  /*144f0*/  FADD.FTZ R3, R250, R5 ;  /* 0x00000005fa037221 */ /* 0x000fe20000010000 */
[----:B------:R-:W1:Y:S01]  /*14500*/  LDSM.16.MT88.4 R116, [R172+0x9c00] ;  /* 0x009c0000ac74783b */ /* 0x000e620000004200 */
        /* <DEDUP_REMOVED lines=33> */
[----:B------:R-:W-:-:S02]  /*14720*/  FADD.FTZ R3, R36, R3 ;  /* 0x0000000324037221 */ /* 0x000fc40000010000 */
[----:B------:R-:W-:Y:S02]  /*14730*/  FADD.FTZ R0, R60, R0 ;  /* 0x000000003c007221 */ /* 0x000fe40000010000 */
[----:B------:R2:W-:Y:S01]  /*14740*/  STL [R1+0x40], R4 ;  /* 0x0000400401007387 */ /* 0x0005e20000100800 */
[C---:B------:R-:W-:Y:S03]  /*14750*/  HMMA.16816.F32.BF16 R124, R92.reuse, R132, R124 ;  /* 0x000000845c7c723c */ /* 0x040fe6000004187c */
[----:B------:R2:W-:Y:S04]  /*14760*/  STL [R1+0x44], R3 ;  /* 0x0000440301007387 */ /* 0x0005e80000100800 */
[----:B------:R2:W-:Y:S01]  /*14770*/  STL [R1+0x48], R0 ;  /* 0x0000480001007387 */ /* 0x0005e20000100800 */
[C---:B-1----:R-:W-:Y:S08]  /*14780*/  HMMA.16816.F32.BF16 R108, R92.reuse, R116, R108 ;  /* 0x000000745c6c723c */ /* 0x042ff0000004186c */
        /* <DEDUP_REMOVED lines=22> */
[----:B------:R-:W-:Y:S01]  /*148f0*/  FADD.FTZ R243, R243, R2 ;  /* 0x00000002f3f37221 */ /* 0x000fe20000010000 */
[----:B------:R-:W-:Y:S01]  /*14900*/  @UP1 UIADD3 UR20, UPT, UPT, UR20, -0x4, URZ ;  /* 0xfffffffc14141890 */ /* 0x000fe2000fffe0ff */
[----:B------:R-:W-:-:S02]  /*14910*/  NOP ;  /* 0x0000000000007918 */ /* 0x000fc40000000000 */
[----:B--2---:R-:W-:-:S15]  /*14920*/  BRA.U UP1, `(.L_x_550) ;  /* 0x0000000101047547 */ /* 0x004fde000b800000 */
.L_x_547:
[----:B------:R-:W-:-:S12]  /*14930*/  UIADD3 UR20, UPT, UPT, UR6, -0x1, URZ ;  /* 0xffffffff06147890 */ /* 0x000fd8000fffe0ff */
.L_x_550:
[----:B------:R-:W-:-:S09]  /*14940*/  UISETP.GE.AND UP0, UPT, UR20, UR18, UPT ;  /* 0x000000121400728c */ /* 0x000fd2000bf06270 */
[----:B------:R-:W-:Y:S05]  /*14950*/  BRA.U !UP0, `(.L_x_551) ;  /* 0x0000006908487547 */ /* 0x000fea000b800000 */
[----:B------:R-:W2:Y:S01]  /*14960*/  LDL.LU R6, [R1+0x18] ;  /* 0x0000180001067983 */ /* 0x000ea20000300800 */
[----:B------:R-:W2:Y:S03]  /*14970*/  LDCU UR4, c[0x0][0x440] ;  /* 0x00008800ff0477ac */ /* 0x000ea60008000800 */
[----:B------:R-:W3:Y:S01]  /*14980*/  LDL.64 R2, [R1+0x50] ;  /* 0x0000500001027983 */ /* 0x000ee20000100a00 */
[----:B------:R-:W1:Y:S01]  /*14990*/  S2R R213, SR_TID.X ;  /* 0x0000000000d57919 */ /* 0x000e620000002100 */
[----:B------:R-:W4:Y:S01]  /*149a0*/  S2R R10, SR_CTAID.X ;  /* 0x00000000000a7919 */ /* 0x000f220000002500 */
[----:B------:R-:W5:Y:S01]  /*149b0*/  S2R R8, SR_CTAID.X ;  /* 0x0000000000087919 */ /* 0x000f620000002500 */
[----:B------:R-:W-:Y:S01]  /*149c0*/  IADD3 R0, PT, PT, R226, -0x61c88647, RZ ;  /* 0x9e3779b9e2007810 */ /* 0x000fe20007ffe0ff */
[----:B------:R-:W1:Y:S01]  /*149d0*/  S2UR UR5, SR_CgaCtaId ;  /* 0x00000000000579c3 */ /* 0x000e620000008800 */
[----:B------:R-:W-:Y:S01]  /*149e0*/  IMAD.MOV.U32 R105, RZ, RZ, R103 ;  /* 0x000000ffff697224 */ /* 0x000fe200078e0067 */
[----:B------:R-:W3:Y:S01]  /*149f0*/  LDL.64 R4, [R1+0x58] ;  /* 0x0000580001047983 */ /* 0x000ee20000100a00 */
[----:B------:R-:W-:Y:S01]  /*14a00*/  IMAD.MOV.U32 R215, RZ, RZ, 0x20 ;  /* 0x00000020ffd77424 */ /* 0x000fe200078e00ff */
[----:B------:R-:W-:Y:S01]  /*14a10*/  MOV R106, R102 ;  /* 0x00000066006a7202 */ /* 0x000fe20000000f00 */
[----:B------:R-:W-:Y:S01]  /*14a20*/  IMAD.MOV.U32 R100, RZ, RZ, R104 ;  /* 0x000000ffff647224 */ /* 0x000fe200078e0068 */
[C---:B------:R-:W-:Y:S01]  /*14a30*/  IADD3 R222, PT, PT, R217.reuse, 0x8, RZ ;  /* 0x00000008d9de7810 */ /* 0x040fe20007ffe0ff */
[----:B------:R-:W-:Y:S01]  /*14a40*/  IMAD.MOV.U32 R107, RZ, RZ, R101 ;  /* 0x000000ffff6b7224 */ /* 0x000fe200078e0065 */
[----:B------:R-:W-:Y:S01]  /*14a50*/  UMOV UR7, 0x400 ;  /* 0x0000040000077882 */ /* 0x000fe20000000000 */
[C---:B------:R-:W-:Y:S01]  /*14a60*/  VIADD R221, R217.reuse, 0x40 ;  /* 0x00000040d9dd7836 */ /* 0x040fe20000000000 */
[----:B------:R-:W1:Y:S01]  /*14a70*/  LDCU UR6, c[0x0][0x440] ;  /* 0x00008800ff0677ac */ /* 0x000e620008000800 */
[----:B------:R-:W-:Y:S01]  /*14a80*/  VIADD R220, R217, 0x48 ;  /* 0x00000048d9dc7836 */ /* 0x000fe20000000000 */
[--C-:B-1----:R-:W-:Y:S01]  /*14a90*/  SHF.R.U32.HI R12, RZ, 0x5, R213.reuse ;  /* 0x00000005ff0c7819 */ /* 0x102fe200000116d5 */
[C---:B------:R-:W-:Y:S01]  /*14aa0*/  IMAD.SHL.U32 R214, R213.reuse, 0x20, RZ ;  /* 0x00000020d5d67824 */ /* 0x040fe200078e00ff */
[----:B------:R-:W-:Y:S01]  /*14ab0*/  SHF.R.U32.HI R7, RZ, 0x5, R213 ;  /* 0x00000005ff077819 */ /* 0x000fe200000116d5 */
[----:B------:R-:W-:Y:S01]  /*14ac0*/  ULEA UR5, UR5, UR7, 0x18 ;  /* 0x0000000705057291 */ /* 0x000fe2000f8ec0ff */
[----:B------:R-:W-:Y:S01]  /*14ad0*/  LOP3.LUT P2, RZ, R213, 0x4, RZ, 0xc0, !PT ;  /* 0x00000004d5ff7812 */ /* 0x000fe2000784c0ff */
[----:B----4-:R-:W-:-:S02]  /*14ae0*/  IMAD R10, R10, 0x8, R12 ;  /* 0x000000080a0a7824 */ /* 0x010fc400078e020c */
[----:B-----5:R-:W-:Y:S01]  /*14af0*/  IMAD R8, R8, 0x8, R7 ;  /* 0x0000000808087824 */ /* 0x020fe200078e0207 */
[----:B------:R-:W-:Y:S01]  /*14b00*/  SEL R215, R215, 0xffffffe0, !P2 ;  /* 0xffffffe0d7d77807 */ /* 0x000fe20005000000 */
[----:B------:R-:W-:-:S04]  /*14b10*/  IMAD.WIDE.U32 R10, R10, -0x326172a9, RZ ;  /* 0xcd9e8d570a0a7825 */ /* 0x000fc800078e00ff */
[----:B------:R-:W-:Y:S01]  /*14b20*/  VIADD R8, R8, 0x4 ;  /* 0x0000000408087836 */ /* 0x000fe20000000000 */
[----:B------:R-:W-:-:S03]  /*14b30*/  LOP3.LUT R7, R10, R0, RZ, 0x3c, !PT ;  /* 0x000000000a077212 */ /* 0x000fc600078e3cff */
[----:B------:R-:W-:Y:S02]  /*14b40*/  IMAD.WIDE.U32 R8, R8, -0x326172a9, RZ ;  /* 0xcd9e8d5708087825 */ /* 0x000fe400078e00ff */
[----:B------:R-:W-:Y:S01]  /*14b50*/  STL [R1+0x28], R7 ;  /* 0x0000280701007387 */ /* 0x000fe20000100800 */
[----:B------:R-:W-:-:S05]  /*14b60*/  LOP3.LUT R0, R8, R0, RZ, 0x3c, !PT ;  /* 0x0000000008007212 */ /* 0x000fca00078e3cff */
[----:B------:R1:W-:Y:S02]  /*14b70*/  STL [R1+0x30], R0 ;  /* 0x0000300001007387 */ /* 0x0003e40000100800 */
[----:B-1----:R-:W-:Y:S01]  /*14b80*/  VIADD R0, R226, 0x3c6ef372 ;  /* 0x3c6ef372e2007836 */ /* 0x002fe20000000000 */
[----:B--2---:R-:W-:Y:S01]  /*14b90*/  ISETP.GE.AND P3, PT, R6, UR4, PT ;  /* 0x0000000406007c0c */ /* 0x004fe2000bf66270 */
[----:B------:R-:W1:Y:S01]  /*14ba0*/  LDCU UR4, c[0x0][0x45c] ;  /* 0x00008b80ff0477ac */ /* 0x000e620008000800 */
[----:B------:R-:W2:Y:S02]  /*14bb0*/  LDC.64 R6, c[0x0][0x3c0] ;  /* 0x0000f000ff067b82 */ /* 0x000ea40000000a00 */
[----:B---3--:R-:W-:Y:S02]  /*14bc0*/  LOP3.LUT R3, R3, R0, RZ, 0x3c, !PT ;  /* 0x0000000003037212 */ /* 0x008fe400078e3cff */
[----:B------:R-:W-:-:S04]  /*14bd0*/  SHF.L.U32 R2, R213, 0x4, RZ ;  /* 0x00000004d5027819 */ /* 0x000fc800000006ff */
[----:B------:R-:W-:-:S04]  /*14be0*/  LOP3.LUT R212, R2, 0x100, RZ, 0xc0, !PT ;  /* 0x0000010002d47812 */ /* 0x000fc800078ec0ff */
[----:B------:R-:W-:Y:S02]  /*14bf0*/  LOP3.LUT R212, R212, 0x20, R214, 0xf8, !PT ;  /* 0x00000020d4d47812 */ /* 0x000fe400078ef8d6 */
[----:B------:R-:W-:Y:S01]  /*14c00*/  LOP3.LUT R0, R5, R0, RZ, 0x3c, !PT ;  /* 0x0000000005007212 */ /* 0x000fe200078e3cff */
[----:B--2---:R2:W-:Y:S04]  /*14c10*/  STL.64 [R1+0x10], R6 ;  /* 0x0000100601007387 */ /* 0x0045e80000100a00 */
[----:B------:R2:W-:Y:S04]  /*14c20*/  STL [R1+0x24], R3 ;  /* 0x0000240301007387 */ /* 0x0005e80000100800 */
[----:B------:R2:W-:Y:S01]  /*14c30*/  STL [R1+0x2c], R0 ;  /* 0x00002c0001007387 */ /* 0x0005e20000100800 */
[----:B-1----:R-:W-:Y:S05]  /*14c40*/  BRA `(.L_x_552) ;  /* 0x0000000000dc7947 */ /* 0x002fea0003800000 */
.L_x_554:
[----:B------:R-:W2:Y:S01]  /*14c50*/  LDL R244, [R1+0x20] ;  /* 0x0000200001f47983 */ /* 0x000ea20000100800 */
[----:B------:R-:W1:Y:S01]  /*14c60*/  LDC.64 R10, c[0x0][0x3b8] ;  /* 0x0000ee00ff0a7b82 */ /* 0x000e620000000a00 */
[----:B------:R-:W-:Y:S01]  /*14c70*/  ISETP.GE.AND P3, PT, R246, UR6, PT ;  /* 0x00000006f6007c0c */ /* 0x000fe2000bf66270 */
[----:B------:R-:W-:Y:S01]  /*14c80*/  UIADD3 UR7, UPT, UPT, UR20, -0x1, URZ ;  /* 0xffffffff14077890 */ /* 0x000fe2000fffe0ff */
[----:B------:R-:W3:Y:S05]  /*14c90*/  LDL R242, [R1+0x1c] ;  /* 0x00001c0001f27983 */ /* 0x000eea0000100800 */
[----:B-1----:R-:W-:Y:S04]  /*14ca0*/  IMAD.WIDE.U32 R8, R10, UR7, RZ ;  /* 0x000000070a087c25 */ /* 0x002fe8000f8e00ff */
[----:B------:R-:W-:Y:S02]  /*14cb0*/  IMAD R9, R11, UR7, R9 ;  /* 0x000000070b097c24 */ /* 0x000fe4000f8e0209 */
[C---:B------:R-:W-:Y:S03]  /*14cc0*/  IMAD.SHL.U32 R3, R8.reuse, 0x40, RZ ;  /* 0x0000004008037824 */ /* 0x040fe600078e00ff */
[----:B------:R-:W-:Y:S02]  /*14cd0*/  SHF.L.U64.HI R8, R8, 0x6, R9 ;  /* 0x0000000608087819 */ /* 0x000fe40000010209 */
[C---:B------:R-:W-:Y:S04]  /*14ce0*/  LEA R9, P0, R10.reuse, R3, 0x5 ;  /* 0x000000030a097211 */ /* 0x040fe800078028ff */
[----:B------:R-:W-:Y:S02]  /*14cf0*/  LEA.HI.X R17, R10, R8, R11, 0x5, P0 ;  /* 0x000000080a117211 */ /* 0x000fe400000f2c0b */
[----:B------:R-:W-:Y:S04]  /*14d00*/  LOP3.LUT R10, R245, 0xd8, RZ, 0xc0, !PT ;  /* 0x000000d8f50a7812 */ /* 0x000fe800078ec0ff */
[----:B------:R-:W-:Y:S04]  /*14d10*/  LOP3.LUT R11, R10, 0x18, R213, 0x78, !PT ;  /* 0x000000180a0b7812 */ /* 0x000fe800078e78d5 */
[----:B------:R-:W-:Y:S04]  /*14d20*/  LOP3.LUT R216, R11, 0x1f20, R245, 0xf8, !PT ;  /* 0x00001f200bd87812 */ /* 0x000fe800078ef8f5 */
[----:B------:R-:W-:Y:S02]  /*14d30*/  LEA R216, R216, UR5, 0x1 ;  /* 0x00000005d8d87c11 */ /* 0x000fe4000f8e08ff */
[C---:B--2---:R-:W-:Y:S04]  /*14d40*/  @!P3 LEA R20, P0, R3.reuse, R244, 0x1 ;  /* 0x000000f40314b211 */ /* 0x044fe800078008ff */
[C-C-:B---3--:R-:W-:Y:S02]  /*14d50*/  @!P3 LEA.HI.X R21, R3.reuse, R242, R8.reuse, 0x1, P0 ;  /* 0x000000f20315b211 */ /* 0x148fe400000f0c08 */
[C---:B------:R-:W-:Y:S03]  /*14d60*/  @!P4 LEA R18, P0, R3.reuse, R244, 0x1 ;  /* 0x000000f40312c211 */ /* 0x040fe600078008ff */
[----:B------:R-:W-:Y:S01]  /*14d70*/  @!PT LDS RZ, [RZ] ;  /* 0x00000000fffff984 */ /* 0x000fe20000000800 */
[----:B------:R-:W-:Y:S01]  /*14d80*/  @!PT LDS RZ, [RZ] ;  /* 0x00000000fffff984 */ /* 0x000fe20000000800 */
[----:B------:R-:W-:Y:S01]  /*14d90*/  @!PT LDS RZ, [RZ] ;  /* 0x00000000fffff984 */ /* 0x000fe20000000800 */
[----:B------:R1:W-:Y:S01]  /*14da0*/  @!P3 LDGSTS.E.BYPASS.LTC128B.128 [R216+0x6000], desc[UR26][R20.64] ;  /* 0x0600000014d8bfae */ /* 0x0003e2000b981a1a */
[C-C-:B------:R-:W-:Y:S02]  /*14db0*/  @!P4 LEA.HI.X R19, R3.reuse, R242, R8.reuse, 0x1, P0 ;  /* 0x000000f20313c211 */ /* 0x140fe400000f0c08 */
[C---:B------:R-:W-:Y:S01]  /*14dc0*/  @!P1 LEA R10, P0, R3.reuse, R244, 0x1 ;  /* 0x000000f4030a9211 */ /* 0x040fe200078008ff */
[----:B------:R1:W-:Y:S03]  /*14dd0*/  @P3 STS.128 [R216+0x6000], RZ ;  /* 0x006000ffd8003388 */ /* 0x0003e60000000c00 */
[----:B------:R-:W-:Y:S01]  /*14de0*/  @!P1 LEA.HI.X R11, R3, R242, R8, 0x1, P0 ;  /* 0x000000f2030b9211 */ /* 0x000fe200000f0c08 */
[----:B------:R-:W-:Y:S01]  /*14df0*/  @!PT LDS RZ, [RZ] ;  /* 0x00000000fffff984 */ /* 0x000fe20000000800 */
[----:B------:R-:W-:Y:S01]  /*14e00*/  @!PT LDS RZ, [RZ] ;  /* 0x00000000fffff984 */ /* 0x000fe20000000800 */
[----:B------:R-:W-:Y:S01]  /*14e10*/  @!PT LDS RZ, [RZ] ;  /* 0x00000000fffff984 */ /* 0x000fe20000000800 */
[----:B------:R1:W-:Y:S01]  /*14e20*/  @!P4 LDGSTS.E.BYPASS.LTC128B.128 [R216+0x7000], desc[UR26][R18.64+0x40] ;  /* 0x0700004012d8cfae */ /* 0x0003e2000b981a1a */
[C---:B------:R-:W-:Y:S03]  /*14e30*/  LEA R8, P0, R9.reuse, R244, 0x1 ;  /* 0x000000f409087211 */ /* 0x040fe600078008ff */
        /* <DEDUP_REMOVED lines=24> */
.L_x_552:
[----:B------:R-:W3:Y:S01]  /*14fc0*/  LDL R10, [R1+0x10] ;  /* 0x00001000010a7983 */ /* 0x000ee20000100800 */
[----:B------:R-:W-:Y:S01]  /*14fd0*/  IMAD.SHL.U32 R245, R213, 0x8, RZ ;  /* 0x00000008d5f57824 */ /* 0x000fe200078e00ff */
[----:B------:R-:W-:Y:S04]  /*14fe0*/  DEPBAR.LE SB0, 0x0 ;  /* 0x000080000000791a */ /* 0x000fe80000000000 */
[----:B------:R-:W4:Y:S01]  /*14ff0*/  LDL R12, [R1+0x14] ;  /* 0x00001400010c7983 */ /* 0x000f220000100800 */
[----:B------:R-:W-:Y:S01]  /*15000*/  LOP3.LUT R246, R245, 0x18, RZ, 0xc0, !PT ;  /* 0x00000018f5f67812 */ /* 0x000fe200078ec0ff */
[C---:B-----5:R-:W-:Y:S01]  /*15010*/  IMAD.SHL.U32 R211, R213.reuse, 0x4, RZ ;  /* 0x00000004d5d37824 */ /* 0x060fe200078e00ff */
[----:B------:R-:W-:Y:S01]  /*15020*/  SHF.R.U32.HI R209, RZ, 0x1, R213 ;  /* 0x00000001ffd17819 */ /* 0x000fe200000116d5 */
[----:B------:R-:W5:Y:S01]  /*15030*/  LDL R8, [R1+0x3c] ;  /* 0x00003c0001087983 */ /* 0x000f620000100800 */
[C---:B------:R-:W-:Y:S01]  /*15040*/  LOP3.LUT R9, R246.reuse, 0x20, RZ, 0xfc, !PT ;  /* 0x00000020f6097812 */ /* 0x040fe200078efcff */
[----:B------:R-:W-:Y:S01]  /*15050*/  IMAD.SHL.U32 R101, R213, 0x2, RZ ;  /* 0x00000002d5657824 */ /* 0x000fe200078e00ff */
[----:B--2---:R-:W-:Y:S01]  /*15060*/  LOP3.LUT R7, R246, 0x40, RZ, 0xfc, !PT ;  /* 0x00000040f6077812 */ /* 0x004fe200078efcff */
[----:B------:R-:W2:Y:S01]  /*15070*/  LDL R11, [R1+0x34] ;  /* 0x00003400010b7983 */ /* 0x000ea20000100800 */
[----:B------:R-:W-:Y:S02]  /*15080*/  BAR.SYNC.DEFER_BLOCKING 0x0 ;  /* 0x0000000000007b1d */ /* 0x000fe40000010000 */
[----:B------:R-:W-:Y:S01]  /*15090*/  ISETP.GE.AND P1, PT, R7, UR6, PT ;  /* 0x0000000607007c0c */ /* 0x000fe2000bf26270 */
[----:B------:R-:W-:Y:S01]  /*150a0*/  UISETP.GT.AND UP0, UPT, UR20, UR18, UPT ;  /* 0x000000121400728c */ /* 0x000fe2000bf04270 */
[----:B------:R-:W-:Y:S02]  /*150b0*/  ISETP.GE.AND P4, PT, R9, UR6, PT ;  /* 0x0000000609007c0c */ /* 0x000fe4000bf86270 */
[----:B------:R-:W-:Y:S01]  /*150c0*/  LOP3.LUT R101, R101, 0x6, RZ, 0xc0, !PT ;  /* 0x0000000665657812 */ /* 0x000fe200078ec0ff */
[----:B------:R-:W-:Y:S04]  /*150d0*/  STL [R1+0x38], R245 ;  /* 0x000038f501007387 */ /* 0x000fe80000100800 */
[----:B------:R-:W-:Y:S04]  /*150e0*/  STL [R1+0x18], R246 ;  /* 0x000018f601007387 */ /* 0x000fe80000100800 */
[----:B------:R-:W-:Y:S04]  /*150f0*/  STL [R1+0x4c], R9 ;  /* 0x00004c0901007387 */ /* 0x000fe80000100800 */
[----:B------:R2:W-:Y:S04]  /*15100*/  STL [R1+0x60], R7 ;  /* 0x0000600701007387 */ /* 0x0005e80000100800 */
[----:B------:R-:W-:Y:S01]  /*15110*/  STL [R1+0x64], R101 ;  /* 0x0000646501007387 */ /* 0x000fe20000100800 */
[----:B---3--:R-:W-:Y:S04]  /*15120*/  IMAD.WIDE.U32 R4, R10, UR20, RZ ;  /* 0x000000140a047c25 */ /* 0x008fe8000f8e00ff */
[----:B-1----:R-:W-:Y:S02]  /*15130*/  IMAD.SHL.U32 R2, R4, 0x40, RZ ;  /* 0x0000004004027824 */ /* 0x002fe400078e00ff */
[----:B----4-:R-:W-:Y:S03]  /*15140*/  IMAD R5, R12, UR20, R5 ;  /* 0x000000140c057c24 */ /* 0x010fe6000f8e0205 */
[----:B------:R-:W-:Y:S02]  /*15150*/  LEA R0, P0, R10, R2, 0x5 ;  /* 0x000000020a007211 */ /* 0x000fe400078028ff */
[-C--:B-----5:R-:W-:Y:S02]  /*15160*/  @!P3 LEA R6, P5, R2, R8.reuse, 0x1 ;  /* 0x000000080206b211 */ /* 0x0a0fe400078a08ff */
[----:B------:R-:W-:Y:S04]  /*15170*/  SHF.L.U64.HI R3, R4, 0x6, R5 ;  /* 0x0000000604037819 */ /* 0x000fe80000010205 */
[----:B--2---:R-:W-:Y:S02]  /*15180*/  @!P3 LEA.HI.X R7, R2, R11, R3, 0x1, P5 ;  /* 0x0000000b0207b211 */ /* 0x004fe400028f0c03 */
[----:B------:R-:W-:Y:S01]  /*15190*/  LEA.HI.X R5, R10, R3, R12, 0x5, P0 ;  /* 0x000000030a057211 */ /* 0x000fe200000f2c0c */
[----:B------:R-:W-:Y:S01]  /*151a0*/  IMAD.SHL.U32 R10, R213, 0x10, RZ ;  /* 0x00000010d50a7824 */ /* 0x000fe200078e00ff */
[CC--:B------:R-:W-:Y:S01]  /*151b0*/  LEA R4, P0, R0.reuse, R8.reuse, 0x1 ;  /* 0x0000000800047211 */ /* 0x0c0fe200078008ff */
[----:B------:R-:W-:Y:S01]  /*151c0*/  @!PT LDS RZ, [RZ] ;  /* 0x00000000fffff984 */ /* 0x000fe20000000800 */
[----:B------:R-:W-:Y:S01]  /*151d0*/  @!PT LDS RZ, [RZ] ;  /* 0x00000000fffff984 */ /* 0x000fe20000000800 */
[----:B------:R-:W-:Y:S01]  /*151e0*/  @!PT LDS RZ, [RZ] ;  /* 0x00000000fffff984 */ /* 0x000fe20000000800 */
[----:B------:R1:W-:Y:S03]  /*151f0*/  @!P3 LDGSTS.E.BYPASS.LTC128B.128 [R216+0x9000], desc[UR26][R6.64] ;  /* 0x0900000006d8bfae */ /* 0x0003e6000b981a1a */
[-C--:B------:R-:W-:Y:S02]  /*15200*/  LEA.HI.X R5, R0, R11.reuse, R5, 0x1, P0 ;  /* 0x0000000b00057211 */ /* 0x080fe400000f0c05 */
[----:B------:R-:W-:Y:S02]  /*15210*/  LOP3.LUT R0, R211, 0x18, RZ, 0xc0, !PT ;  /* 0x00000018d3007812 */ /* 0x000fe400078ec0ff */
[----:B------:R-:W-:Y:S01]  /*15220*/  LOP3.LUT R210, R10, 0x3e00, RZ, 0xc0, !PT ;  /* 0x00003e000ad27812 */ /* 0x000fe200078ec0ff */
[----:B------:R-:W-:Y:S01]  /*15230*/  @P3 STS.128 [R216+0x9000], RZ ;  /* 0x009000ffd8003388 */ /* 0x000fe20000000c00 */
[--C-:B------:R-:W-:Y:S02]  /*15240*/  LOP3.LUT R0, R0, 0xc0, R214.reuse, 0xf8, !PT ;  /* 0x000000c000007812 */ /* 0x100fe400078ef8d6 */
[CC--:B-1----:R-:W-:Y:S02]  /*15250*/  @!P4 LEA R6, P5, R2.reuse, R8.reuse, 0x1 ;  /* 0x000000080206c211 */ /* 0x0c2fe400078a08ff */
[C---:B------:R-:W-:Y:S02]  /*15260*/  @!P1 LEA R8, P0, R2.reuse, R8, 0x1 ;  /* 0x0000000802089211 */ /* 0x040fe400078008ff */
[CCC-:B------:R-:W-:Y:S02]  /*15270*/  @!P4 LEA.HI.X R7, R2.reuse, R11.reuse, R3.reuse, 0x1, P5 ;  /* 0x0000000b0207c211 */ /* 0x1c0fe400028f0c03 */
[----:B------:R-:W-:Y:S02]  /*15280*/  @!P1 LEA.HI.X R9, R2, R11, R3, 0x1, P0 ;  /* 0x0000000b02099211 */ /* 0x000fe400000f0c03 */
[----:B------:R-:W-:Y:S01]  /*15290*/  LOP3.LUT R2, R209, 0x8, RZ, 0xc0, !PT ;  /* 0x00000008d1027812 */ /* 0x000fe200078ec0ff */
[----:B------:R-:W-:Y:S01]  /*152a0*/  @!PT LDS RZ, [RZ] ;  /* 0x00000000fffff984 */ /* 0x000fe20000000800 */
[----:B------:R-:W-:Y:S01]  /*152b0*/  @!PT LDS RZ, [RZ] ;  /* 0x00000000fffff984 */ /* 0x000fe20000000800 */
[----:B------:R-:W-:Y:S01]  /*152c0*/  @!PT LDS RZ, [RZ] ;  /* 0x00000000fffff984 */ /* 0x000fe20000000800 */
[----:B------:R-:W-:Y:S01]  /*152d0*/  @!P4 LDGSTS.E.BYPASS.LTC128B.128 [R216+0xa000], desc[UR26][R6.64+0x40] ;  /* 0x0a00004006d8cfae */ /* 0x000fe2000b981a1a */
[----:B------:R-:W-:Y:S02]  /*152e0*/  LOP3.LUT R3, R210, 0x120, R214, 0xf8, !PT ;  /* 0x00000120d2037812 */ /* 0x000fe400078ef8d6 */
[C---:B------:R-:W-:Y:S02]  /*152f0*/  LOP3.LUT R208, R0.reuse, R2, RZ, 0x3c, !PT ;  /* 0x0000000200d07212 */ /* 0x040fe400078e3cff */
[----:B------:R-:W-:Y:S02]  /*15300*/  LOP3.LUT R0, R0, 0x8, R213, 0x78, !PT ;  /* 0x0000000800007812 */ /* 0x000fe400078e78d5 */
[----:B------:R-:W-:Y:S01]  /*15310*/  LOP3.LUT R2, R3, R208, RZ, 0xfc, !PT ;  /* 0x000000d003027212 */ /* 0x000fe200078efcff */
[----:B------:R-:W-:Y:S01]  /*15320*/  @P4 STS.128 [R216+0xa000], RZ ;  /* 0x00a000ffd8004388 */ /* 0x000fe20000000c00 */
[----:B------:R-:W-:Y:S02]  /*15330*/  LOP3.LUT R0, R212, R0, RZ, 0xfc, !PT ;  /* 0x00000000d4007212 */ /* 0x000fe400078efcff */
[----:B------:R-:W-:Y:S02]  /*15340*/  LEA R3, R2, UR5, 0x1 ;  /* 0x0000000502037c11 */ /* 0x000fe4000f8e08ff */
[----:B------:R-:W-:Y:S03]  /*15350*/  LEA R0, R0, UR5, 0x1 ;  /* 0x0000000500007c11 */ /* 0x000fe6000f8e08ff */
[----:B------:R-:W-:Y:S01]  /*15360*/  @!PT LDS RZ, [RZ] ;  /* 0x00000000fffff984 */ /* 0x000fe20000000800 */
[----:B------:R-:W-:Y:S01]  /*15370*/  @!PT LDS RZ, [RZ] ;  /* 0x00000000fffff984 */ /* 0x000fe20000000800 */
[----:B------:R-:W-:Y:S01]  /*15380*/  @!PT LDS RZ, [RZ] ;  /* 0x00000000fffff984 */ /* 0x000fe20000000800 */
[----:B------:R-:W-:Y:S01]  /*15390*/  @!P1 LDGSTS.E.BYPASS.LTC128B.128 [R216+0xb000], desc[UR26][R8.64+0x80] ;  /* 0x0b00008008d89fae */ /* 0x000fe2000b981a1a */
[C---:B------:R-:W-:Y:S02]  /*153a0*/  IMAD.IADD R204, R215.reuse, 0x1, R3 ;  /* 0x00000001d7cc7824 */ /* 0x040fe400078e0203 */
[----:B------:R-:W-:Y:S05]  /*153b0*/  IMAD.IADD R2, R215, 0x1, R0 ;  /* 0x00000001d7027824 */ /* 0x000fea00078e0200 */
        /* <DEDUP_REMOVED lines=67> */
[----:B------:R-:W-:Y:S07]  /*157f0*/  LDSM.16.M88.4 R176, [R204+0x2000] ;  /* 0x00200000ccb0783b */ /* 0x000fee0000000200 */
[-C--:B-1----:R-:W-:Y:S01]  /*15800*/  HMMA.16816.F32.BF16 R4, R172, R180.reuse, R4 ;  /* 0x000000b4ac04723c */ /* 0x082fe20000041804 */
[----:B------:R-:W-:Y:S07]  /*15810*/  LDSM.16.M88.4 R196, [R2+0x7800] ;  /* 0x0078000002c4783b */ /* 0x000fee0000000200 */
        /* <DEDUP_REMOVED lines=14> */
[-C--:B----4-:R-:W-:Y:S08]  /*15900*/  HMMA.16816.F32.BF16 R52, R172, R184.reuse, R52 ;  /* 0x000000b8ac34723c */ /* 0x090ff00000041834 */
[C---:B------:R-:W-:Y:S08]  /*15910*/  HMMA.16816.F32.BF16 R56, R200.reuse, R184, R56 ;  /* 0x000000b8c838723c */ /* 0x040ff00000041838 */
[-C--:B------:R-:W-:Y:S01]  /*15920*/  HMMA.16816.F32.BF16 R60, R200, R186.reuse, R60 ;  /* 0x000000bac83c723c */ /* 0x080fe2000004183c */
[----:B------:R-:W4:Y:S07]  /*15930*/  LDSM.16.M88.4 R200, [R2+0x7c00] ;  /* 0x007c000002c8783b */ /* 0x000f2e0000000200 */
[----:B------:R-:W-:Y:S01]  /*15940*/  HMMA.16816.F32.BF16 R64, R172, R186, R64 ;  /* 0x000000baac40723c */ /* 0x000fe20000041840 */
[----:B------:R-:W-:Y:S07]  /*15950*/  LDSM.16.M88.4 R172, [R3+0x4000] ;  /* 0x0040000003ac783b */ /* 0x000fee0000000200 */
[-C--:B-1----:R-:W-:Y:S01]  /*15960*/  HMMA.16816.F32.BF16 R4, R176, R180.reuse, R4 ;  /* 0x000000b4b004723c */ /* 0x082fe20000041804 */
[----:B------:R-:W-:Y:S07]  /*15970*/  LDSM.16.M88.4 R184, [R3+0x5000] ;  /* 0x0050000003b8783b */ /* 0x000fee0000000200 */
[C---:B--2---:R-:W-:Y:S08]  /*15980*/  HMMA.16816.F32.BF16 R8, R188.reuse, R180, R8 ;  /* 0x000000b4bc08723c */ /* 0x044ff00000041808 */
[-C--:B------:R-:W-:Y:S08]  /*15990*/  HMMA.16816.F32.BF16 R12, R188, R182.reuse, R12 ;  /* 0x000000b6bc0c723c */ /* 0x080ff0000004180c */
[C---:B------:R-:W-:Y:S01]  /*159a0*/  HMMA.16816.F32.BF16 R16, R176.reuse, R182, R16 ;  /* 0x000000b6b010723c */ /* 0x040fe20000041810 */
[----:B------:R-:W1:Y:S07]  /*159b0*/  LDSM.16.M88.4 R180, [R0+0x8000] ;  /* 0x0080000000b4783b */ /* 0x000e6e0000000200 */
[-C--:B---3--:R-:W-:Y:S08]  /*159c0*/  HMMA.16816.F32.BF16 R20, R176, R192.reuse, R20 ;  /* 0x000000c0b014723c */ /* 0x088ff00000041814 */
        /* <DEDUP_REMOVED lines=11> */
[-C--:B------:R-:W-:Y:S01]  /*15a80*/  HMMA.16816.F32.BF16 R60, R188, R202.reuse, R60 ;  /* 0x000000cabc3c723c */ /* 0x080fe2000004183c */
[----:B------:R3:W4:Y:S07]  /*15a90*/  LDSM.16.M88.4 R188, [R0+0x8800] ;  /* 0x0088000000bc783b */ /* 0x00072e0000000200 */
[----:B------:R-:W-:Y:S01]  /*15aa0*/  HMMA.16816.F32.BF16 R64, R176, R202, R64 ;  /* 0x000000cab040723c */ /* 0x000fe20000041840 */
[----:B------:R-:W-:Y:S07]  /*15ab0*/  LDSM.16.M88.4 R176, [R204+0x4000] ;  /* 0x00400000ccb0783b */ /* 0x000fee0000000200 */
[-C--:B-1----:R-:W-:Y:S01]  /*15ac0*/  HMMA.16816.F32.BF16 R4, R172, R180.reuse, R4 ;  /* 0x000000b4ac04723c */ /* 0x082fe20000041804 */
[----:B------:R-:W1:Y:S07]  /*15ad0*/  LDSM.16.M88.4 R200, [R2+0x8000] ;  /* 0x0080000002c8783b */ /* 0x000e6e0000000200 */
[C---:B------:R-:W-:Y:S01]  /*15ae0*/  HMMA.16816.F32.BF16 R8, R184.reuse, R180, R8 ;  /* 0x000000b4b808723c */ /* 0x040fe20000041808 */
[----:B------:R-:W5:Y:S01]  /*15af0*/  LDSM.16.M88.4 R204, [R204+0x5000] ;  /* 0x00500000cccc783b */ /* 0x000f620000000200 */
[----:B---3--:R-:W-:Y:S04]  /*15b00*/  IMAD.U32 R0, RZ, RZ, UR20 ;  /* 0x00000014ff007e24 */ /* 0x008fe8000f8e00ff */
[----:B------:R-:W-:Y:S02]  /*15b10*/  IMAD R0, R0, 0x40, R101 ;  /* 0x0000004000007824 */ /* 0x000fe400078e0265 */
[-C--:B------:R-:W-:Y:S03]  /*15b20*/  HMMA.16816.F32.BF16 R12, R184, R182.reuse, R12 ;  /* 0x000000b6b80c723c */ /* 0x080fe6000004180c */
[CC--:B------:R-:W-:Y:S01]  /*15b30*/  ISETP.GT.AND P0, PT, R217.reuse, R0.reuse, PT ;  /* 0x00000000d900720c */ /* 0x0c0fe20003f04270 */
[----:B------:R-:W-:Y:S01]  /*15b40*/  VIADD R180, R0, 0x1 ;  /* 0x0000000100b47836 */ /* 0x000fe20000000000 */
[----:B------:R-:W-:Y:S01]  /*15b50*/  ISETP.GT.AND P5, PT, R222, R0, PT ;  /* 0x00000000de00720c */ /* 0x000fe20003fa4270 */
[C---:B------:R-:W-:Y:S02]  /*15b60*/  VIADD R104, R0.reuse, 0x8 ;  /* 0x0000000800687836 */ /* 0x040fe40000000000 */
[C---:B------:R-:W-:Y:S04]  /*15b70*/  HMMA.16816.F32.BF16 R16, R172.reuse, R182, R16 ;  /* 0x000000b6ac10723c */ /* 0x040fe80000041810 */
[-C--:B------:R-:W-:Y:S01]  /*15b80*/  ISETP.GT.AND P6, PT, R217, R180.reuse, PT ;  /* 0x000000b4d900720c */ /* 0x080fe20003fc4270 */
[C---:B------:R-:W-:Y:S02]  /*15b90*/  VIADD R103, R0.reuse, 0x9 ;  /* 0x0000000900677836 */ /* 0x040fe40000000000 */
[C---:B------:R-:W-:Y:S01]  /*15ba0*/  VIADD R102, R0.reuse, 0x10 ;  /* 0x0000001000667836 */ /* 0x040fe20000000000 */
[-C--:B--2---:R-:W-:Y:S03]  /*15bb0*/  HMMA.16816.F32.BF16 R20, R172, R192.reuse, R20 ;  /* 0x000000c0ac14723c */ /* 0x084fe60000041814 */
[----:B------:R-:W-:Y:S05]  /*15bc0*/  VIADD R101, R0, 0x11 ;  /* 0x0000001100657836 */ /* 0x000fea0000000000 */
        /* <DEDUP_REMOVED lines=12> */
[-C--:B-1----:R-:W-:Y:S08]  /*15c90*/  HMMA.16816.F32.BF16 R4, R176, R200.reuse, R4 ;  /* 0x000000c8b004723c */ /* 0x082ff00000041804 */
[C---:B-----5:R-:W-:Y:S08]  /*15ca0*/  HMMA.16816.F32.BF16 R8, R204.reuse, R200, R8 ;  /* 0x000000c8cc08723c */ /* 0x060ff00000041808 */
        /* <DEDUP_REMOVED lines=8> */
[-C--:B--2---:R-:W-:Y:S01]  /*15d30*/  HMMA.16816.F32.BF16 R20, R176, R172.reuse, R20 ;  /* 0x000000acb014723c */ /* 0x084fe20000041814 */
        /* <DEDUP_REMOVED lines=10> */
[CC--:B------:R-:W-:Y:S01]  /*15de0*/  ISETP.GT.AND P0, PT, R221.reuse, R104.reuse, PT ;  /* 0x00000068dd00720c */ /* 0x0c0fe20003f04270 */
[----:B------:R2:W3:Y:S01]  /*15df0*/  LDSM.16.M88.4 R8, [R2+0x8c00] ;  /* 0x008c00000208783b */ /* 0x0004e20000000200 */
[-C--:B------:R-:W-:Y:S01]  /*15e00*/  ISETP.GT.AND P6, PT, R221, R103.reuse, PT ;  /* 0x00000067dd00720c */ /* 0x080fe20003fc4270 */
[----:B------:R-:W-:Y:S04]  /*15e10*/  DEPBAR.LE SB0, 0x0 ;  /* 0x000080000000791a */ /* 0x000fe80000000000 */
[----:B------:R-:W-:Y:S01]  /*15e20*/  FSEL R233, R12, -INF , !P0 ;  /* 0xff8000000ce97808 */ /* 0x000fe20004000000 */
[C---:B------:R-:W-:Y:S01]  /*15e30*/  HMMA.16816.F32.BF16 R32, R176.reuse, R174, R32 ;  /* 0x000000aeb020723c */ /* 0x040fe20000041820 */
[----:B------:R-:W-:Y:S04]  /*15e40*/  BAR.SYNC.DEFER_BLOCKING 0x0 ;  /* 0x0000000000007b1d */ /* 0x000fe80000010000 */
[-C--:B------:R-:W-:Y:S01]  /*15e50*/  ISETP.GT.AND P0, PT, R220, R103.reuse, PT ;  /* 0x00000067dc00720c */ /* 0x080fe20003f04270 */
[----:B------:R-:W-:Y:S01]  /*15e60*/  VIADD R12, R0, 0x28 ;  /* 0x00000028000c7836 */ /* 0x000fe20000000000 */
[-C--:B------:R-:W-:Y:S02]  /*15e70*/  ISETP.GT.AND P5, PT, R220, R104.reuse, PT ;  /* 0x00000068dc00720c */ /* 0x080fe40003fa4270 */
[----:B------:R-:W-:Y:S01]  /*15e80*/  FSEL R230, R15, -INF , !P0 ;  /* 0xff8000000fe67808 */ /* 0x000fe20004000000 */
[----:B------:R-:W-:Y:S01]  /*15e90*/  VIADD R15, R0, 0x19 ;  /* 0x00000019000f7836 */ /* 0x000fe20000000000 */
[----:B------:R-:W-:Y:S01]  /*15ea0*/  ISETP.GT.AND P0, PT, R217, R104, PT ;  /* 0x00000068d900720c */ /* 0x000fe20003f04270 */
[-C--:B-1----:R-:W-:Y:S03]  /*15eb0*/  HMMA.16816.F32.BF16 R36, R176, R4.reuse, R36 ;  /* 0x00000004b024723c */ /* 0x082fe60000041824 */
[----:B------:R-:W-:Y:S01]  /*15ec0*/  FSEL R229, R16, -INF , !P0 ;  /* 0xff80000010e57808 */ /* 0x000fe20004000000 */
[----:B------:R-:W-:Y:S01]  /*15ed0*/  VIADD R16, R0, 0x18 ;  /* 0x0000001800107836 */ /* 0x000fe20000000000 */
[----:B------:R-:W-:Y:S01]  /*15ee0*/  ISETP.GT.AND P0, PT, R222, R103, PT ;  /* 0x00000067de00720c */ /* 0x000fe20003f04270 */
[C---:B--2---:R-:W-:Y:S01]  /*15ef0*/  VIADD R2, R0.reuse, 0x38 ;  /* 0x0000003800027836 */ /* 0x044fe20000000000 */
[----:B------:R-:W-:Y:S01]  /*15f00*/  FSEL R232, R13, -INF , !P6 ;  /* 0xff8000000de87808 */ /* 0x000fe20007000000 */
[C---:B------:R-:W-:Y:S04]  /*15f10*/  HMMA.16816.F32.BF16 R40, R204.reuse, R4, R40 ;  /* 0x00000004cc28723c */ /* 0x040fe80000041828 */
[----:B------:R-:W-:Y:S01]  /*15f20*/  FSEL R203, R19, -INF , !P0 ;  /* 0xff80000013cb7808 */ /* 0x000fe20004000000 */
[C---:B------:R-:W-:Y:S01]  /*15f30*/  VIADD R13, R0.reuse, 0x21 ;  /* 0x00000021000d7836 */ /* 0x040fe20000000000 */
[CC--:B------:R-:W-:Y:S01]  /*15f40*/  ISETP.GT.AND P0, PT, R217.reuse, R102.reuse, PT ;  /* 0x00000066d900720c */ /* 0x0c0fe20003f04270 */
[----:B------:R-:W-:Y:S01]  /*15f50*/  VIADD R5, R0, 0x31 ;  /* 0x0000003100057836 */ /* 0x000fe20000000000 */
[----:B------:R-:W-:Y:S01]  /*15f60*/  FSEL R231, R14, -INF , !P5 ;  /* 0xff8000000ee77808 */ /* 0x000fe20006800000 */
[----:B------:R-:W-:Y:S01]  /*15f70*/  VIADD R14, R0, 0x20 ;  /* 0x00000020000e7836 */ /* 0x000fe20000000000 */
[----:B------:R-:W-:Y:S01]  /*15f80*/  FSEL R202, R20, -INF , !P0 ;  /* 0xff80000014ca7808 */ /* 0x000fe20004000000 */
[-C--:B------:R-:W-:Y:S03]  /*15f90*/  HMMA.16816.F32.BF16 R44, R204, R6.reuse, R44 ;  /* 0x00000006cc2c723c */ /* 0x080fe6000004182c */
[----:B------:R-:W-:Y:S01]  /*15fa0*/  ISETP.GT.AND P0, PT, R222, R101, PT ;  /* 0x00000065de00720c */ /* 0x000fe20003f04270 */
[C---:B------:R-:W-:Y:S01]  /*15fb0*/  VIADD R4, R0.reuse, 0x39 ;  /* 0x0000003900047836 */ /* 0x040fe20000000000 */
[----:B------:R-:W-:Y:S02]  /*15fc0*/  ISETP.GT.AND P6, PT, R217, R103, PT ;  /* 0x00000067d900720c */ /* 0x000fe40003fc4270 */
[----:B------:R-:W-:Y:S01]  /*15fd0*/  FSEL R199, R23, -INF , !P0 ;  /* 0xff80000017c77808 */ /* 0x000fe20004000000 */
[C---:B------:R-:W-:Y:S04]  /*15fe0*/  HMMA.16816.F32.BF16 R48, R176.reuse, R6, R48 ;  /* 0x00000006b030723c */ /* 0x040fe80000041830 */
[----:B------:R-:W-:Y:S01]  /*15ff0*/  ISETP.GT.AND P0, PT, R221, R102, PT ;  /* 0x00000066dd00720c */ /* 0x000fe20003f04270 */
[C---:B------:R-:W-:Y:S01]  /*16000*/  VIADD R7, R0.reuse, 0x29 ;  /* 0x0000002900077836 */ /* 0x040fe20000000000 */
[----:B------:R-:W-:Y:S01]  /*16010*/  FSEL R228, R17, -INF , !P6 ;  /* 0xff80000011e47808 */ /* 0x000fe20007000000 */
[----:B------:R-:W-:Y:S01]  /*16020*/  VIADD R6, R0, 0x30 ;  /* 0x0000003000067836 */ /* 0x000fe20000000000 */
[----:B------:R-:W-:Y:S01]  /*16030*/  FSEL R198, R24, -INF , !P0 ;  /* 0xff80000018c67808 */ /* 0x000fe20004000000 */
[-C--:B---3--:R-:W-:Y:S03]  /*16040*/  HMMA.16816.F32.BF16 R52, R176, R8.reuse, R52 ;  /* 0x00000008b034723c */ /* 0x088fe60000041834 */
[-C--:B------:R-:W-:Y:S02]  /*16050*/  ISETP.GT.AND P0, PT, R220, R101.reuse, PT ;  /* 0x00000065dc00720c */ /* 0x080fe40003f04270 */
[----:B------:R-:W-:Y:S02]  /*16060*/  ISETP.GT.AND P6, PT, R217, R101, PT ;  /* 0x00000065d900720c */ /* 0x000fe40003fc4270 */
[----:B------:R-:W-:Y:S01]  /*16070*/  FSEL R195, R27, -INF , !P0 ;  /* 0xff8000001bc37808 */ /* 0x000fe20004000000 */
[C---:B------:R-:W-:Y:S04]  /*16080*/  HMMA.16816.F32.BF16 R56, R204.reuse, R8, R56 ;  /* 0x00000008cc38723c */ /* 0x040fe80000041838 */
[----:B------:R-:W-:Y:S02]  /*16090*/  ISETP.GT.AND P0, PT, R221, R16, PT ;  /* 0x00000010dd00720c */ /* 0x000fe40003f04270 */
[----:B------:R-:W-:Y:S02]  /*160a0*/  FSEL R201, R21, -INF , !P6 ;  /* 0xff80000015c97808 */ /* 0x000fe40007000000 */
[----:B------:R-:W-:Y:S01]  /*160b0*/  FSEL R193, R28, -INF , !P0 ;  /* 0xff8000001cc17808 */ /* 0x000fe20004000000 */
[-C--:B------:R-:W-:Y:S03]  /*160c0*/  HMMA.16816.F32.BF16 R60, R204, R10.reuse, R60 ;  /* 0x0000000acc3c723c */ /* 0x080fe6000004183c */
[----:B------:R-:W-:Y:S02]  /*160d0*/  ISETP.GT.AND P0, PT, R220, R15, PT ;  /* 0x0000000fdc00720c */ /* 0x000fe40003f04270 */
[----:B------:R-:W-:Y:S02]  /*160e0*/  ISETP.GT.AND P5, PT, R222, R104, PT ;  /* 0x00000068de00720c */ /* 0x000fe40003fa4270 */
[----:B------:R-:W-:Y:S01]  /*160f0*/  FSEL R194, R31, -INF , !P0 ;  /* 0xff8000001fc27808 */ /* 0x000fe20004000000 */
[----:B------:R-:W-:Y:S04]  /*16100*/  HMMA.16816.F32.BF16 R64, R176, R10, R64 ;  /* 0x0000000ab040723c */ /* 0x000fe80000041840 */
[----:B------:R-:W-:Y:S02]  /*16110*/  ISETP.GT.AND P0, PT, R217, R16, PT ;  /* 0x00000010d900720c */ /* 0x000fe40003f04270 */
[----:B------:R-:W-:Y:S02]  /*16120*/  ISETP.GT.AND P6, PT, R221, R101, PT ;  /* 0x00000065dd00720c */ /* 0x000fe40003fc4270 */
[----:B------:R-:W-:Y:S02]  /*16130*/  FSEL R190, R32, -INF , !P0 ;  /* 0xff80000020be7808 */ /* 0x000fe40004000000 */
        /* <DEDUP_REMOVED lines=29> */
[C---:B------:R-:W-:Y:S02]  /*16310*/  ISETP.GT.AND P0, PT, R217.reuse, R12, PT ;  /* 0x0000000cd900720c */ /* 0x040fe40003f04270 */
        /* <DEDUP_REMOVED lines=22> */
[-C--:B------:R-:W-:Y:S02]  /*16480*/  ISETP.GT.AND P0, PT, R221, R6.reuse, PT ;  /* 0x00000006dd00720c */ /* 0x080fe40003f04270 */
[----:B------:R-:W-:Y:S02]  /*16490*/  FSEL R172, R49, -INF , !P6 ;  /* 0xff80000031ac7808 */ /* 0x000fe40007000000 */
[----:B------:R-:W-:Y:S02]  /*164a0*/  FSEL R175, R54, -INF , !P5 ;  /* 0xff80000036af7808 */ /* 0x000fe40006800000 */
[-C--:B------:R-:W-:Y:S02]  /*164b0*/  ISETP.GT.AND P6, PT, R217, R5.reuse, PT ;  /* 0x00000005d900720c */ /* 0x080fe40003fc4270 */
[-C--:B------:R-:W-:Y:S02]  /*164c0*/  ISETP.GT.AND P5, PT, R221, R5.reuse, PT ;  /* 0x00000005dd00720c */ /* 0x080fe40003fa4270 */
[----:B------:R-:W-:Y:S02]  /*164d0*/  FSEL R24, R56, -INF , !P0 ;  /* 0xff80000038187808 */ /* 0x000fe40004000000 */
[C---:B------:R-:W-:Y:S02]  /*164e0*/  ISETP.GT.AND P0, PT, R220.reuse, R5, PT ;  /* 0x00000005dc00720c */ /* 0x040fe40003f04270 */
        /* <DEDUP_REMOVED lines=24> */
.L_x_553:
[-C--:B------:R-:W-:Y:S01]  /*16670*/  ISETP.GE.AND P1, PT, R0, R219.reuse, PT ;  /* 0x000000db0000720c */ /* 0x080fe20003f26270 */
[----:B------:R-:W2:Y:S01]  /*16680*/  LDL.64 R250, [R1+0x68] ;  /* 0x0000680001fa7983 */ /* 0x000ea20000100a00 */
[-C--:B------:R-:W-:Y:S01]  /*16690*/  ISETP.GE.AND P4, PT, R180, R218.reuse, PT ;  /* 0x000000dab400720c */ /* 0x080fe20003f86270 */
[C---:B------:R-:W-:Y:S01]  /*166a0*/  VIADD R66, R226.reuse, 0xdaa66d2b ;  /* 0xdaa66d2be2427836 */ /* 0x040fe20000000000 */
[----:B------:R-:W-:Y:S01]  /*166b0*/  FSEL R29, R237, -INF , !P1 ;  /* 0xff800000ed1d7808 */ /* 0x000fe20004800000 */
[----:B------:R-:W-:Y:S01]  /*166c0*/  VIADD R67, R226, 0x78dde6e4 ;  /* 0x78dde6e4e2437836 */ /* 0x000fe20000000000 */
[----:B------:R-:W-:Y:S01]  /*166d0*/  ISETP.GE.AND P1, PT, R103, R219, PT ;  /* 0x000000db6700720c */ /* 0x000fe20003f26270 */
[----:B------:R-:W3:Y:S01]  /*166e0*/  LDL R244, [R1+0x30] ;  /* 0x0000300001f47983 */ /* 0x000ee20000100800 */
[----:B------:R-:W-:Y:S01]  /*166f0*/  FSEL R52, R241, -INF , !P6 ;  /* 0xff800000f1347808 */ /* 0x000fe20007000000 */
[C---:B------:R-:W-:Y:S01]  /*16700*/  VIADD R64, R227.reuse, 0xed9eba14 ;  /* 0xed9eba14e3407836 */ /* 0x040fe20000000000 */
[----:B------:R-:W-:Y:S01]  /*16710*/  ISETP.GE.AND P6, PT, R180, R223, PT ;  /* 0x000000dfb400720c */ /* 0x000fe20003fc6270 */
[----:B------:R-:W4:Y:S01]  /*16720*/  LDL R245, [R1+0x24] ;  /* 0x0000240001f57983 */ /* 0x000f220000100800 */
[----:B------:R-:W-:Y:S01]  /*16730*/  FSEL R57, R240, -INF , !P4 ;  /* 0xff800000f0397808 */ /* 0x000fe20006000000 */
[----:B------:R-:W-:Y:S01]  /*16740*/  USHF.L.U32 UR7, UR20, 0x1, URZ ;  /* 0x0000000114077899 */ /* 0x000fe200080006ff */
[----:B------:R-:W-:Y:S01]  /*16750*/  FSEL R43, R232, -INF , !P1 ;  /* 0xff800000e82b7808 */ /* 0x000fe20004800000 */
[----:B------:R-:W4:Y:S01]  /*16760*/  LDL R242, [R1+0x28] ;  /* 0x0000280001f27983 */ /* 0x000f220000100800 */
[-C--:B------:R-:W-:Y:S01]  /*16770*/  ISETP.GE.AND P4, PT, R180, R219.reuse, PT ;  /* 0x000000dbb400720c */ /* 0x080fe20003f86270 */
[----:B------:R-:W-:Y:S01]  /*16780*/  VIADD R178, R227, 0x646e171e ;  /* 0x646e171ee3b27836 */ /* 0x000fe20000000000 */
[----:B------:R-:W-:Y:S01]  /*16790*/  ISETP.GE.AND P1, PT, R103, R218, PT ;  /* 0x000000da6700720c */ /* 0x000fe20003f26270 */
[----:B------:R1:W-:Y:S01]  /*167a0*/  STL [R1+0xa4], R222 ;  /* 0x0000a4de01007387 */ /* 0x0003e20000100800 */
[----:B------:R-:W-:Y:S01]  /*167b0*/  FSEL R60, R238, -INF , !P6 ;  /* 0xff800000ee3c7808 */ /* 0x000fe20007000000 */
[----:B------:R-:W-:Y:S01]  /*167c0*/  UISETP.GT.AND UP0, UPT, UR20, UR18, UPT ;  /* 0x000000121400728c */ /* 0x000fe2000bf04270 */
[----:B------:R-:W-:Y:S01]  /*167d0*/  ISETP.GE.AND P6, PT, R104, R219, PT ;  /* 0x000000db6800720c */ /* 0x000fe20003fc6270 */
[----:B------:R-:W-:Y:S01]  /*167e0*/  STL [R1+0xa0], R221 ;  /* 0x0000a0dd01007387 */ /* 0x000fe20000100800 */
[----:B------:R-:W-:Y:S01]  /*167f0*/  FSEL R30, R236, -INF , !P4 ;  /* 0xff800000ec1e7808 */ /* 0x000fe20006000000 */
[----:B------:R-:W-:Y:S01]  /*16800*/  UIADD3 UR20, UPT, UPT, UR20, -0x1, URZ ;  /* 0xffffffff14147890 */ /* 0x000fe2000fffe0ff */
[----:B------:R-:W-:Y:S01]  /*16810*/  FSEL R50, R228, -INF , !P1 ;  /* 0xff800000e4327808 */ /* 0x000fe20004800000 */
[----:B------:R1:W-:Y:S01]  /*16820*/  STL [R1+0x9c], R220 ;  /* 0x00009cdc01007387 */ /* 0x0003e20000100800 */
[-C--:B------:R-:W-:Y:S02]  /*16830*/  ISETP.GE.AND P4, PT, R104, R224.reuse, PT ;  /* 0x000000e06800720c */ /* 0x080fe40003f86270 */
[-C--:B------:R-:W-:Y:S02]  /*16840*/  ISETP.GE.AND P1, PT, R102, R223.reuse, PT ;  /* 0x000000df6600720c */ /* 0x080fe40003f26270 */
[----:B------:R-:W-:Y:S02]  /*16850*/  FSEL R58, R239, -INF , !P5 ;  /* 0xff800000ef3a7808 */ /* 0x000fe40006800000 */
[----:B------:R-:W-:Y:S02]  /*16860*/  FSEL R41, R233, -INF , !P6 ;  /* 0xff800000e9297808 */ /* 0x000fe40007000000 */
[-C--:B------:R-:W-:Y:S01]  /*16870*/  ISETP.GE.AND P5, PT, R180, R224.reuse, PT ;  /* 0x000000e0b400720c */ /* 0x080fe20003fa6270 */
[----:B------:R-:W-:Y:S01]  /*16880*/  VIADD R180, R227, 0x76cf5d0a ;  /* 0x76cf5d0ae3b47836 */ /* 0x000fe20000000000 */
[-C--:B------:R-:W-:Y:S02]  /*16890*/  ISETP.GE.AND P6, PT, R103, R224.reuse, PT ;  /* 0x000000e06700720c */ /* 0x080fe40003fc6270 */
[----:B------:R-:W-:Y:S02]  /*168a0*/  FSEL R48, R231, -INF , !P4 ;  /* 0xff800000e7307808 */ /* 0x000fe40006000000 */
[----:B------:R-:W-:Y:S02]  /*168b0*/  FSEL R228, R200, -INF , !P1 ;  /* 0xff800000c8e47808 */ /* 0x000fe40004800000 */
[-C--:B------:R-:W-:Y:S01]  /*168c0*/  ISETP.GE.AND P4, PT, R103, R223.reuse, PT ;  /* 0x000000df6700720c */ /* 0x080fe20003f86270 */
[----:B-1----:R-:W-:Y:S01]  /*168d0*/  VIADD R222, R226, 0x1715609d ;  /* 0x1715609de2de7836 */ /* 0x002fe20000000000 */
[-C--:B------:R-:W-:Y:S02]  /*168e0*/  ISETP.GE.AND P1, PT, R101, R224.reuse, PT ;  /* 0x000000e06500720c */ /* 0x080fe40003f26270 */
[----:B------:R-:W-:Y:S02]  /*168f0*/  ISETP.GE.AND P0, PT, R0, R224, PT ;  /* 0x000000e00000720c */ /* 0x000fe40003f06270 */
[----:B------:R-:W-:Y:S02]  /*16900*/  FSEL R36, R234, -INF , !P5 ;  /* 0xff800000ea247808 */ /* 0x000fe40006800000 */
[----:B------:R-:W-:Y:S01]  /*16910*/  FSEL R47, R230, -INF , !P6 ;  /* 0xff800000e62f7808 */ /* 0x000fe20007000000 */
[----:B------:R-:W4:Y:S01]  /*16920*/  LDL.64 R220, [R1+0x70] ;  /* 0x0000700001dc7983 */ /* 0x000f220000100a00 */
[----:B------:R-:W-:Y:S02]  /*16930*/  ISETP.GE.AND P5, PT, R104, R223, PT ;  /* 0x000000df6800720c */ /* 0x000fe40003fa6270 */
[C---:B------:R-:W-:Y:S02]  /*16940*/  ISETP.GE.AND P6, PT, R102.reuse, R218, PT ;  /* 0x000000da6600720c */ /* 0x040fe40003fc6270 */
[----:B------:R-:W-:Y:S01]  /*16950*/  FSEL R56, R203, -INF , !P4 ;  /* 0xff800000cb387808 */ /* 0x000fe20006000000 */
[----:B------:R-:W-:Y:S01]  /*16960*/  STL [R1+0x98], R217 ;  /* 0x000098d901007387 */ /* 0x000fe20000100800 */
[----:B------:R-:W-:Y:S02]  /*16970*/  FSEL R45, R195, -INF , !P1 ;  /* 0xff800000c32d7808 */ /* 0x000fe40004800000 */
[----:B------:R-:W-:Y:S01]  /*16980*/  ISETP.GE.AND P4, PT, R102, R224, PT ;  /* 0x000000e06600720c */ /* 0x000fe20003f86270 */
[----:B------:R1:W-:Y:S01]  /*16990*/  STL [R1+0x94], R216 ;  /* 0x000094d801007387 */ /* 0x0003e20000100800 */
[-C--:B------:R-:W-:Y:S02]  /*169a0*/  ISETP.GE.AND P1, PT, R15, R219.reuse, PT ;  /* 0x000000db0f00720c */ /* 0x080fe40003f26270 */
[----:B------:R-:W-:Y:S02]  /*169b0*/  FSEL R35, R235, -INF , !P0 ;  /* 0xff800000eb237808 */ /* 0x000fe40004000000 */
[-C--:B------:R-:W-:Y:S02]  /*169c0*/  ISETP.GE.AND P0, PT, R104, R218.reuse, PT ;  /* 0x000000da6800720c */ /* 0x080fe40003f06270 */
[----:B------:R-:W-:Y:S02]  /*169d0*/  FSEL R51, R225, -INF , !P5 ;  /* 0xff800000e1337808 */ /* 0x000fe40006800000 */
[----:B------:R-:W-:Y:S02]  /*169e0*/  FSEL R203, R202, -INF , !P6 ;  /* 0xff800000cacb7808 */ /* 0x000fe40007000000 */
[----:B------:R-:W-:Y:S02]  /*169f0*/  ISETP.GE.AND P5, PT, R102, R219, PT ;  /* 0x000000db6600720c */ /* 0x000fe40003fa6270 */
[-C--:B------:R-:W-:Y:S02]  /*16a00*/  ISETP.GE.AND P6, PT, R101, R223.reuse, PT ;  /* 0x000000df6500720c */ /* 0x080fe40003fc6270 */
[----:B------:R-:W-:Y:S02]  /*16a10*/  FSEL R46, R196, -INF , !P4 ;  /* 0xff800000c42e7808 */ /* 0x000fe40006000000 */
[----:B------:R-:W-:Y:S02]  /*16a20*/  FSEL R37, R192, -INF , !P1 ;  /* 0xff800000c0257808 */ /* 0x000fe40004800000 */
[----:B------:R-:W-:Y:S02]  /*16a30*/  ISETP.GE.AND P4, PT, R16, R223, PT ;  /* 0x000000df1000720c */ /* 0x000fe40003f86270 */
[-C--:B------:R-:W-:Y:S02]  /*16a40*/  ISETP.GE.AND P1, PT, R15, R218.reuse, PT ;  /* 0x000000da0f00720c */ /* 0x080fe40003f26270 */
[----:B------:R-:W-:Y:S02]  /*16a50*/  FSEL R49, R229, -INF , !P0 ;  /* 0xff800000e5317808 */ /* 0x000fe40004000000 */
[----:B------:R-:W-:Y:S01]  /*16a60*/  FSEL R229, R199, -INF , !P6 ;  /* 0xff800000c7e57808 */ /* 0x000fe20007000000 */
[----:B-1----:R-:W4:Y:S01]  /*16a70*/  LDL R216, [R1+0x2c] ;  /* 0x00002c0001d87983 */ /* 0x002f220000100800 */
[----:B------:R-:W-:Y:S02]  /*16a80*/  FSEL R40, R198, -INF , !P5 ;  /* 0xff800000c6287808 */ /* 0x000fe40006800000 */
[-C--:B------:R-:W-:Y:S01]  /*16a90*/  ISETP.GE.AND P6, PT, R16, R219.reuse, PT ;  /* 0x000000db1000720c */ /* 0x080fe20003fc6270 */
[----:B------:R-:W-:Y:S01]  /*16aa0*/  STL [R1+0x90], R215 ;  /* 0x000090d701007387 */ /* 0x000fe20000100800 */
[----:B------:R-:W-:Y:S02]  /*16ab0*/  FSEL R195, R189, -INF , !P1 ;  /* 0xff800000bdc37808 */ /* 0x000fe40004800000 */
[----:B------:R-:W-:Y:S01]  /*16ac0*/  FSEL R198, R188, -INF , !P4 ;  /* 0xff800000bcc67808 */ /* 0x000fe20006000000 */
[----:B------:R1:W-:Y:S01]  /*16ad0*/  STL [R1+0x8c], R212 ;  /* 0x00008cd401007387 */ /* 0x0003e20000100800 */
[----:B------:R-:W-:Y:S02]  /*16ae0*/  FSEL R38, R193, -INF , !P6 ;  /* 0xff800000c1267808 */ /* 0x000fe40007000000 */
[----:B------:R-:W-:Y:S02]  /*16af0*/  ISETP.GE.AND P0, PT, R101, R218, PT ;  /* 0x000000da6500720c */ /* 0x000fe40003f06270 */
[CC--:B------:R-:W-:Y:S02]  /*16b00*/  ISETP.GE.AND P5, PT, R16.reuse, R224.reuse, PT ;  /* 0x000000e01000720c */ /* 0x0c0fe40003fa6270 */
[----:B------:R-:W-:Y:S02]  /*16b10*/  FSEL R225, R201, -INF , !P0 ;  /* 0xff800000c9e17808 */ /* 0x000fe40004000000 */
[----:B------:R-:W-:Y:S02]  /*16b20*/  ISETP.GE.AND P0, PT, R101, R219, PT ;  /* 0x000000db6500720c */ /* 0x000fe40003f06270 */
[----:B------:R-:W-:Y:S02]  /*16b30*/  ISETP.GE.AND P6, PT, R15, R224, PT ;  /* 0x000000e00f00720c */ /* 0x000fe40003fc6270 */
[----:B------:R-:W-:Y:S02]  /*16b40*/  FSEL R39, R197, -INF , !P0 ;  /* 0xff800000c5277808 */ /* 0x000fe40004000000 */
[----:B------:R-:W-:Y:S02]  /*16b50*/  FSEL R44, R191, -INF , !P5 ;  /* 0xff800000bf2c7808 */ /* 0x000fe40006800000 */
[-C--:B------:R-:W-:Y:S02]  /*16b60*/  ISETP.GE.AND P0, PT, R16, R218.reuse, PT ;  /* 0x000000da1000720c */ /* 0x080fe40003f06270 */
[-C--:B------:R-:W-:Y:S02]  /*16b70*/  ISETP.GE.AND P5, PT, R15, R223.reuse, PT ;  /* 0x000000df0f00720c */ /* 0x080fe40003fa6270 */
[----:B------:R-:W-:Y:S02]  /*16b80*/  FSEL R42, R194, -INF , !P6 ;  /* 0xff800000c22a7808 */ /* 0x000fe40007000000 */
[----:B------:R-:W-:Y:S02]  /*16b90*/  FSEL R194, R190, -INF , !P0 ;  /* 0xff800000bec27808 */ /* 0x000fe40004000000 */
[----:B------:R-:W-:Y:S01]  /*16ba0*/  FSEL R199, R187, -INF , !P5 ;  /* 0xff800000bbc77808 */ /* 0x000fe20006800000 */
[----:B-1----:R-:W4:Y:S01]  /*16bb0*/  LDL.64 R212, [R1+0x78] ;  /* 0x0000780001d47983 */ /* 0x002f220000100a00 */
[CC--:B------:R-:W-:Y:S02]  /*16bc0*/  ISETP.GE.AND P6, PT, R14.reuse, R218.reuse, PT ;  /* 0x000000da0e00720c */ /* 0x0c0fe40003fc6270 */
[----:B------:R-:W-:Y:S02]  /*16bd0*/  ISETP.GE.AND P0, PT, R14, R223, PT ;  /* 0x000000df0e00720c */ /* 0x000fe40003f06270 */
[----:B------:R-:W-:Y:S01]  /*16be0*/  ISETP.GE.AND P5, PT, R13, R218, PT ;  /* 0x000000da0d00720c */ /* 0x000fe20003fa6270 */
[----:B------:R-:W-:Y:S01]  /*16bf0*/  STL [R1+0x88], R211 ;  /* 0x000088d301007387 */ /* 0x000fe20000100800 */
[----:B------:R-:W-:Y:S02]  /*16c00*/  FSEL R237, R185, -INF , !P6 ;  /* 0xff800000b9ed7808 */ /* 0x000fe40007000000 */
[----:B------:R-:W-:Y:S01]  /*16c10*/  FSEL R191, R184, -INF , !P5 ;  /* 0xff800000b8bf7808 */ /* 0x000fe20006800000 */
[----:B------:R-:W-:Y:S01]  /*16c20*/  STL [R1+0x84], R210 ;  /* 0x000084d201007387 */ /* 0x000fe20000100800 */
[----:B------:R-:W-:Y:S01]  /*16c30*/  FSEL R248, R183, -INF , !P0 ;  /* 0xff800000b7f87808 */ /* 0x000fe20004000000 */
[----:B------:R-:W-:Y:S01]  /*16c40*/  VIADD R184, R227, 0x32370b8f ;  /* 0x32370b8fe3b87836 */ /* 0x000fe20000000000 */
[C---:B------:R-:W-:Y:S01]  /*16c50*/  ISETP.GE.AND P1, PT, R14.reuse, R219, PT ;  /* 0x000000db0e00720c */ /* 0x040fe20003f26270 */
[----:B------:R1:W-:Y:S01]  /*16c60*/  STL [R1+0x80], R209 ;  /* 0x000080d101007387 */ /* 0x0003e20000100800 */
[-C--:B------:R-:W-:Y:S02]  /*16c70*/  ISETP.GE.AND P4, PT, R14, R224.reuse, PT ;  /* 0x000000e00e00720c */ /* 0x080fe40003f86270 */
[C---:B------:R-:W-:Y:S01]  /*16c80*/  ISETP.GE.AND P6, PT, R13.reuse, R223, PT ;  /* 0x000000df0d00720c */ /* 0x040fe20003fc6270 */
[----:B------:R-:W4:Y:S01]  /*16c90*/  LDL.64 R188, [R1+0x58] ;  /* 0x0000580001bc7983 */ /* 0x000f220000100a00 */
[C---:B------:R-:W-:Y:S02]  /*16ca0*/  ISETP.GE.AND P5, PT, R13.reuse, R219, PT ;  /* 0x000000db0d00720c */ /* 0x040fe40003fa6270 */
[-C--:B------:R-:W-:Y:S02]  /*16cb0*/  ISETP.GE.AND P0, PT, R13, R224.reuse, PT ;  /* 0x000000e00d00720c */ /* 0x080fe40003f06270 */
[----:B------:R-:W-:Y:S01]  /*16cc0*/  FSEL R27, R27, -INF , !P5 ;  /* 0xff8000001b1b7808 */ /* 0x000fe20006800000 */
[----:B------:R-:W4:Y:S01]  /*16cd0*/  LDL.64 R192, [R1+0x50] ;  /* 0x0000500001c07983 */ /* 0x000f220000100a00 */
[----:B------:R-:W-:Y:S02]  /*16ce0*/  FSEL R34, R34, -INF , !P4 ;  /* 0xff80000022227808 */ /* 0x000fe40006000000 */
[----:B------:R-:W-:Y:S02]  /*16cf0*/  FSEL R33, R33, -INF , !P0 ;  /* 0xff80000021217808 */ /* 0x000fe40004000000 */
[C---:B------:R-:W-:Y:S02]  /*16d00*/  ISETP.GE.AND P5, PT, R12.reuse, R224, PT ;  /* 0x000000e00c00720c */ /* 0x040fe40003fa6270 */
[C---:B------:R-:W-:Y:S02]  /*16d10*/  ISETP.GE.AND P4, PT, R12.reuse, R218, PT ;  /* 0x000000da0c00720c */ /* 0x040fe40003f86270 */
[----:B------:R-:W-:Y:S02]  /*16d20*/  ISETP.GE.AND P0, PT, R12, R223, PT ;  /* 0x000000df0c00720c */ /* 0x000fe40003f06270 */
[----:B------:R-:W-:Y:S02]  /*16d30*/  FSEL R28, R28, -INF , !P1 ;  /* 0xff8000001c1c7808 */ /* 0x000fe40004800000 */
[CC--:B------:R-:W-:Y:S02]  /*16d40*/  ISETP.GE.AND P1, PT, R7.reuse, R219.reuse, PT ;  /* 0x000000db0700720c */ /* 0x0c0fe40003f26270 */
[----:B-1----:R-:W-:Y:S02]  /*16d50*/  FSEL R209, R186, -INF , !P6 ;  /* 0xff800000bad17808 */ /* 0x002fe40007000000 */
[----:B------:R-:W-:Y:S02]  /*16d60*/  ISETP.GE.AND P6, PT, R12, R219, PT ;  /* 0x000000db0c00720c */ /* 0x000fe40003fc6270 */
[----:B------:R-:W-:Y:S02]  /*16d70*/  FSEL R32, R32, -INF , !P5 ;  /* 0xff80000020207808 */ /* 0x000fe40006800000 */
[----:B------:R-:W-:Y:S02]  /*16d80*/  FSEL R26, R26, -INF , !P6 ;  /* 0xff8000001a1a7808 */ /* 0x000fe40007000000 */
[----:B------:R-:W-:Y:S02]  /*16d90*/  ISETP.GE.AND P6, PT, R7, R224, PT ;  /* 0x000000e00700720c */ /* 0x000fe40003fc6270 */
[----:B------:R-:W-:Y:S02]  /*16da0*/  FSEL R25, R25, -INF , !P1 ;  /* 0xff80000019197808 */ /* 0x000fe40004800000 */
[CC--:B------:R-:W-:Y:S02]  /*16db0*/  ISETP.GE.AND P5, PT, R7.reuse, R223.reuse, PT ;  /* 0x000000df0700720c */ /* 0x0c0fe40003fa6270 */
[-C--:B------:R-:W-:Y:S02]  /*16dc0*/  ISETP.GE.AND P1, PT, R7, R218.reuse, PT ;  /* 0x000000da0700720c */ /* 0x080fe40003f26270 */
[----:B------:R-:W-:Y:S02]  /*16dd0*/  FSEL R31, R31, -INF , !P6 ;  /* 0xff8000001f1f7808 */ /* 0x000fe40007000000 */
[----:B------:R-:W-:Y:S02]  /*16de0*/  FSEL R190, R182, -INF , !P5 ;  /* 0xff800000b6be7808 */ /* 0x000fe40006800000 */
[-C--:B------:R-:W-:Y:S02]  /*16df0*/  ISETP.GE.AND P6, PT, R6, R218.reuse, PT ;  /* 0x000000da0600720c */ /* 0x080fe40003fc6270 */
[----:B------:R-:W-:Y:S02]  /*16e00*/  FSEL R236, R174, -INF , !P4 ;  /* 0xff800000aeec7808 */ /* 0x000fe40006000000 */
[----:B------:R-:W-:Y:S02]  /*16e10*/  FSEL R235, R172, -INF , !P1 ;  /* 0xff800000aceb7808 */ /* 0x000fe40004800000 */
[----:B------:R-:W-:Y:S02]  /*16e20*/  FSEL R232, R181, -INF , !P0 ;  /* 0xff800000b5e87808 */ /* 0x000fe40004000000 */
[----:B------:R-:W-:Y:S01]  /*16e30*/  ISETP.GE.AND P5, PT, R5, R218, PT ;  /* 0x000000da0500720c */ /* 0x000fe20003fa6270 */
[----:B------:R-:W1:Y:S01]  /*16e40*/  LDC R181, c[0x0][0x4f8] ;  /* 0x00013e00ffb57b82 */ /* 0x000e620000000800 */
[C---:B------:R-:W-:Y:S02]  /*16e50*/  ISETP.GE.AND P4, PT, R6.reuse, R223, PT ;  /* 0x000000df0600720c */ /* 0x040fe40003f86270 */
[C---:B------:R-:W-:Y:S02]  /*16e60*/  ISETP.GE.AND P1, PT, R6.reuse, R219, PT ;  /* 0x000000db0600720c */ /* 0x040fe40003f26270 */
[-C--:B------:R-:W-:Y:S02]  /*16e70*/  ISETP.GE.AND P0, PT, R6, R224.reuse, PT ;  /* 0x000000e00600720c */ /* 0x080fe40003f06270 */
[----:B------:R-:W-:Y:S02]  /*16e80*/  IADD3 R65, PT, PT, R227, -0x56f99767, RZ ;  /* 0xa9066899e3417810 */ /* 0x000fe40007ffe0ff */
[----:B------:R-:W-:Y:S02]  /*16e90*/  FSEL R234, R173, -INF , !P6 ;  /* 0xff800000adea7808 */ /* 0x000fe40007000000 */
[----:B------:R-:W-:Y:S02]  /*16ea0*/  FSEL R197, R53, -INF , !P5 ;  /* 0xff80000035c57808 */ /* 0x000fe40006800000 */
[C---:B------:R-:W-:Y:S02]  /*16eb0*/  ISETP.GE.AND P6, PT, R5.reuse, R223, PT ;  /* 0x000000df0500720c */ /* 0x040fe40003fc6270 */
[-C--:B------:R-:W-:Y:S02]  /*16ec0*/  ISETP.GE.AND P5, PT, R5, R219.reuse, PT ;  /* 0x000000db0500720c */ /* 0x080fe40003fa6270 */
[----:B------:R-:W-:Y:S02]  /*16ed0*/  FSEL R246, R175, -INF , !P4 ;  /* 0xff800000aff67808 */ /* 0x000fe40006000000 */
[-C--:B------:R-:W-:Y:S02]  /*16ee0*/  ISETP.GE.AND P4, PT, R5, R224.reuse, PT ;  /* 0x000000e00500720c */ /* 0x080fe40003f86270 */
[----:B------:R-:W-:Y:S02]  /*16ef0*/  FSEL R196, R55, -INF , !P6 ;  /* 0xff80000037c47808 */ /* 0x000fe40007000000 */
[----:B------:R-:W-:Y:S02]  /*16f00*/  FSEL R23, R23, -INF , !P5 ;  /* 0xff80000017177808 */ /* 0x000fe40006800000 */
[----:B------:R-:W-:Y:S02]  /*16f10*/  FSEL R22, R22, -INF , !P0 ;  /* 0xff80000016167808 */ /* 0x000fe40004000000 */
[----:B------:R-:W-:Y:S02]  /*16f20*/  FSEL R24, R24, -INF , !P1 ;  /* 0xff80000018187808 */ /* 0x000fe40004800000 */
[C---:B------:R-:W-:Y:S02]  /*16f30*/  ISETP.GE.AND P6, PT, R2.reuse, R219, PT ;  /* 0x000000db0200720c */ /* 0x040fe40003fc6270 */
[C---:B------:R-:W-:Y:S02]  /*16f40*/  ISETP.GE.AND P1, PT, R2.reuse, R224, PT ;  /* 0x000000e00200720c */ /* 0x040fe40003f26270 */
[C---:B------:R-:W-:Y:S02]  /*16f50*/  ISETP.GE.AND P5, PT, R2.reuse, R218, PT ;  /* 0x000000da0200720c */ /* 0x040fe40003fa6270 */
[----:B------:R-:W-:Y:S02]  /*16f60*/  ISETP.GE.AND P0, PT, R2, R223, PT ;  /* 0x000000df0200720c */ /* 0x000fe40003f06270 */
[----:B------:R-:W-:Y:S02]  /*16f70*/  FSEL R207, R207, -INF , !P5 ;  /* 0xff800000cfcf7808 */ /* 0x000fe40006800000 */
[----:B-1----:R-:W-:Y:S05]  /*16f80*/  LOP3.LUT R181, R181, 0xff, RZ, 0xc0, !PT ;  /* 0x000000ffb5b57812 */ /* 0x002fea00078ec0ff */
[----:B------:R-:W-:Y:S01]  /*16f90*/  IMAD R181, R181, 0x10000, R181 ;  /* 0x00010000b5b57824 */ /* 0x000fe200078e02b5 */
[----:B--2---:R-:W-:Y:S01]  /*16fa0*/  LOP3.LUT R8, R251, UR7, R227, 0x96, !PT ;  /* 0x00000007fb087c12 */ /* 0x004fe2000f8e96e3 */
[----:B------:R-:W-:Y:S04]  /*16fb0*/  UIADD3 UR7, UPT, UPT, UR7, 0x1, URZ ;  /* 0x0000000107077890 */ /* 0x000fe8000fffe0ff */
[----:B------:R-:W-:Y:S05]  /*16fc0*/  IMAD.WIDE.U32 R8, R8, -0x326172a9, RZ ;  /* 0xcd9e8d5708087825 */ /* 0x000fea00078e00ff */
[C---:B---3--:R-:W-:Y:S02]  /*16fd0*/  LOP3.LUT R10, R9.reuse, R244, RZ, 0x3c, !PT ;  /* 0x000000f4090a7212 */ /* 0x048fe400078e3cff */
[----:B----4-:R-:W-:Y:S02]  /*16fe0*/  LOP3.LUT R13, R8, R245, RZ, 0x3c, !PT ;  /* 0x000000f5080d7212 */ /* 0x010fe400078e3cff */
[----:B------:R-:W-:Y:S01]  /*16ff0*/  LOP3.LUT R14, R9, R242, RZ, 0x3c, !PT ;  /* 0x000000f2090e7212 */ /* 0x000fe200078e3cff */
[----:B------:R-:W-:Y:S04]  /*17000*/  IMAD.WIDE.U32 R10, R10, -0x2daee0ad, RZ ;  /* 0xd2511f530a0a7825 */ /* 0x000fe800078e00ff */
[----:B------:R-:W-:Y:S04]  /*17010*/  IMAD.WIDE.U32 R14, R14, -0x2daee0ad, RZ ;  /* 0xd2511f530e0e7825 */ /* 0x000fe800078e00ff */
[----:B------:R-:W-:Y:S05]  /*17020*/  IMAD.WIDE.U32 R12, R13, -0x2daee0ad, RZ ;  /* 0xd2511f530d0c7825 */ /* 0x000fea00078e00ff */
[----:B------:R-:W-:Y:S05]  /*17030*/  LOP3.LUT R16, R184, R14, R13, 0x96, !PT ;  /* 0x0000000eb8107212 */ /* 0x000fea00078e960d */
[----:B------:R-:W-:Y:S01]  /*17040*/  IMAD.WIDE.U32 R16, R16, -0x326172a9, RZ ;  /* 0xcd9e8d5710107825 */ /* 0x000fe200078e00ff */
[----:B------:R-:W-:Y:S05]  /*17050*/  LOP3.LUT R3, R220, R180, R15, 0x96, !PT ;  /* 0x000000b4dc037212 */ /* 0x000fea00078e960f */
[----:B------:R-:W-:Y:S03]  /*17060*/  IMAD.WIDE.U32 R20, R3, -0x326172a9, RZ ;  /* 0xcd9e8d5703147825 */ /* 0x000fe600078e00ff */
[C---:B------:R-:W-:Y:S02]  /*17070*/  LOP3.LUT R20, R67.reuse, R20, R17, 0x96, !PT ;  /* 0x0000001443147212 */ /* 0x040fe400078e9611 */
[----:B------:R-:W-:Y:S02]  /*17080*/  FSEL R17, R54, -INF , !P6 ;  /* 0xff80000036117808 */ /* 0x000fe40007000000 */
[----:B------:R-:W-:Y:S02]  /*17090*/  ISETP.GE.AND P6, PT, R4, R224, PT ;  /* 0x000000e00400720c */ /* 0x000fe40003fc6270 */
[----:B------:R-:W-:Y:S05]  /*170a0*/  LOP3.LUT R0, R8, R216, RZ, 0x3c, !PT ;  /* 0x000000d808007212 */ /* 0x000fea00078e3cff */
[----:B------:R-:W-:Y:S05]  /*170b0*/  IMAD.WIDE.U32 R8, R0, -0x2daee0ad, RZ ;  /* 0xd2511f5300087825 */ /* 0x000fea00078e00ff */
[----:B------:R-:W-:Y:S05]  /*170c0*/  LOP3.LUT R10, R184, R10, R9, 0x96, !PT ;  /* 0x0000000ab80a7212 */ /* 0x000fea00078e9609 */
[----:B------:R-:W-:Y:S01]  /*170d0*/  IMAD.WIDE.U32 R14, R10, -0x326172a9, RZ ;  /* 0xcd9e8d570a0e7825 */ /* 0x000fe200078e00ff */
[----:B------:R-:W-:Y:S05]  /*170e0*/  LOP3.LUT R0, R212, R180, R11, 0x96, !PT ;  /* 0x000000b4d4007212 */ /* 0x000fea00078e960b */
[----:B------:R-:W-:Y:S03]  /*170f0*/  IMAD.WIDE.U32 R18, R0, -0x326172a9, RZ ;  /* 0xcd9e8d5700127825 */ /* 0x000fe600078e00ff */
[----:B------:R-:W-:Y:S02]  /*17100*/  LOP3.LUT R18, R67, R18, R15, 0x96, !PT ;  /* 0x0000001243127212 */ /* 0x000fe400078e960f */
[-C--:B------:R-:W-:Y:S03]  /*17110*/  LOP3.LUT R0, R188, R66.reuse, R19, 0x96, !PT ;  /* 0x00000042bc007212 */ /* 0x080fe600078e9613 */
[----:B------:R-:W-:Y:S04]  /*17120*/  IMAD.WIDE.U32 R18, R18, -0x2daee0ad, RZ ;  /* 0xd2511f5312127825 */ /* 0x000fe800078e00ff */
[----:B------:R-:W-:Y:S01]  /*17130*/  IMAD.WIDE.U32 R6, R0, -0x2daee0ad, RZ ;  /* 0xd2511f5300067825 */ /* 0x000fe200078e00ff */
[----:B------:R-:W-:Y:S03]  /*17140*/  LOP3.LUT R3, R192, R66, R21, 0x96, !PT ;  /* 0x00000042c0037212 */ /* 0x000fe600078e9615 */
[----:B------:R-:W-:Y:S01]  /*17150*/  IMAD.WIDE.U32 R20, R20, -0x2daee0ad, RZ ;  /* 0xd2511f5314147825 */ /* 0x000fe200078e00ff */
[----:B------:R-:W-:Y:S02]  /*17160*/  LOP3.LUT R8, R64, R8, R7, 0x96, !PT ;  /* 0x0000000840087212 */ /* 0x000fe400078e9607 */
[----:B------:R-:W-:Y:S01]  /*17170*/  LOP3.LUT R6, R65, R6, R19, 0x96, !PT ;  /* 0x0000000641067212 */ /* 0x000fe200078e9613 */
[----:B------:R-:W-:Y:S01]  /*17180*/  IMAD.WIDE.U32 R62, R3, -0x2daee0ad, RZ ;  /* 0xd2511f53033e7825 */ /* 0x000fe200078e00ff */
[----:B------:R-:W-:Y:S02]  /*17190*/  FSEL R19, R59, -INF , !P4 ;  /* 0xff8000003b137808 */ /* 0x000fe40006000000 */
[----:B------:R-:W-:Y:S01]  /*171a0*/  ISETP.GE.AND P4, PT, R4, R219, PT ;  /* 0x000000db0400720c */ /* 0x000fe20003f86270 */
[----:B------:R-:W-:Y:S01]  /*171b0*/  IMAD.WIDE.U32 R8, R8, -0x326172a9, RZ ;  /* 0xcd9e8d5708087825 */ /* 0x000fe200078e00ff */
[----:B------:R-:W-:Y:S02]  /*171c0*/  LOP3.LUT R10, R64, R12, R63, 0x96, !PT ;  /* 0x0000000c400a7212 */ /* 0x000fe400078e963f */
[----:B------:R-:W-:Y:S01]  /*171d0*/  LOP3.LUT R2, R65, R62, R21, 0x96, !PT ;  /* 0x0000003e41027212 */ /* 0x000fe200078e9615 */
[----:B------:R-:W-:Y:S01]  /*171e0*/  VIADD R62, R226, 0xb54cda56 ;  /* 0xb54cda56e23e7836 */ /* 0x000fe20000000000 */
[----:B------:R-:W-:Y:S01]  /*171f0*/  FSEL R15, R61, -INF , !P4 ;  /* 0xff8000003d0f7808 */ /* 0x000fe20006000000 */
[----:B------:R-:W-:Y:S01]  /*17200*/  IMAD.WIDE.U32 R6, R6, -0x326172a9, RZ ;  /* 0xcd9e8d5706067825 */ /* 0x000fe200078e00ff */
[----:B------:R-:W-:Y:S02]  /*17210*/  FSEL R3, R176, -INF , !P1 ;  /* 0xff800000b0037808 */ /* 0x000fe40004800000 */
[----:B------:R-:W-:Y:S01]  /*17220*/  ISETP.GE.AND P4, PT, R4, R218, PT ;  /* 0x000000da0400720c */ /* 0x000fe20003f86270 */
[----:B------:R-:W-:Y:S01]  /*17230*/  IMAD.WIDE.U32 R10, R10, -0x326172a9, RZ ;  /* 0xcd9e8d570a0a7825 */ /* 0x000fe200078e00ff */
[----:B------:R-:W-:Y:S02]  /*17240*/  ISETP.GE.AND P1, PT, R4, R223, PT ;  /* 0x000000df0400720c */ /* 0x000fe40003f26270 */
[----:B------:R-:W-:Y:S01]  /*17250*/  LOP3.LUT R4, R222, R14, R9, 0x96, !PT ;  /* 0x0000000ede047212 */ /* 0x000fe200078e9609 */
[----:B------:R-:W-:Y:S01]  /*17260*/  IMAD.MOV.U32 R14, RZ, RZ, R6 ;  /* 0x000000ffff0e7224 */ /* 0x000fe200078e0006 */
[----:B------:R-:W-:Y:S01]  /*17270*/  LOP3.LUT R0, R62, R8, R7, 0x96, !PT ;  /* 0x000000083e007212 */ /* 0x000fe200078e9607 */
[----:B------:R-:W-:Y:S01]  /*17280*/  IMAD.WIDE.U32 R8, R2, -0x326172a9, RZ ;  /* 0xcd9e8d5702087825 */ /* 0x000fe200078e00ff */
[----:B------:R-:W-:Y:S02]  /*17290*/  LOP3.LUT R16, R222, R16, R11, 0x96, !PT ;  /* 0x00000010de107212 */ /* 0x000fe400078e960b */
[----:B------:R-:W-:Y:S01]  /*172a0*/  PRMT R11, R6, 0x7773, RZ ;  /* 0x00007773060b7816 */ /* 0x000fe200000000ff */
[----:B------:R-:W-:Y:S01]  /*172b0*/  IMAD.WIDE.U32 R4, R4, -0x2daee0ad, RZ ;  /* 0xd2511f5304047825 */ /* 0x000fe200078e00ff */
[C---:B------:R-:W-:Y:S02]  /*172c0*/  PRMT R13, R6.reuse, 0x7771, RZ ;  /* 0x00007771060d7816 */ /* 0x040fe400000000ff */
[----:B------:R-:W-:Y:S01]  /*172d0*/  PRMT R7, R6, 0x7772, RZ ;  /* 0x0000777206077816 */ /* 0x000fe200000000ff */
[----:B------:R-:W-:Y:S01]  /*172e0*/  IMAD.MOV.U32 R12, RZ, RZ, R8 ;  /* 0x000000ffff0c7224 */ /* 0x000fe200078e0008 */
[C---:B------:R-:W-:Y:S02]  /*172f0*/  PRMT R6, R8.reuse, 0x7773, RZ ;  /* 0x0000777308067816 */ /* 0x040fe400000000ff */
[----:B------:R-:W-:Y:S02]  /*17300*/  PRMT R2, R8, 0x7772, RZ ;  /* 0x0000777208027816 */ /* 0x000fe400000000ff */
[----:B------:R-:W-:Y:S02]  /*17310*/  PRMT R179, R7, 0x5410, R11 ;  /* 0x0000541007b37816 */ /* 0x000fe4000000000b */
[----:B------:R-:W-:Y:S01]  /*17320*/  PRMT R175, R2, 0x5410, R6 ;  /* 0x0000541002af7816 */ /* 0x000fe20000000006 */
[----:B------:R-:W-:Y:S01]  /*17330*/  IMAD.WIDE.U32 R6, R16, -0x2daee0ad, RZ ;  /* 0xd2511f5310067825 */ /* 0x000fe200078e00ff */
[----:B------:R-:W-:Y:S02]  /*17340*/  LOP3.LUT R9, R62, R10, R9, 0x96, !PT ;  /* 0x0000000a3e097212 */ /* 0x000fe400078e9609 */
[----:B------:R-:W-:Y:S02]  /*17350*/  PRMT R10, R8, 0x7771, RZ ;  /* 0x00007771080a7816 */ /* 0x000fe400000000ff */
[----:B------:R-:W-:Y:S02]  /*17360*/  LOP3.LUT R2, R14, 0xff, RZ, 0xc0, !PT ;  /* 0x000000ff0e027812 */ /* 0x000fe400078ec0ff */
[----:B------:R-:W-:Y:S02]  /*17370*/  LOP3.LUT R8, R178, R18, R5, 0x96, !PT ;  /* 0x00000012b2087212 */ /* 0x000fe400078e9605 */
[C---:B------:R-:W-:Y:S02]  /*17380*/  PRMT R18, R4.reuse, 0x7773, RZ ;  /* 0x0000777304127816 */ /* 0x040fe400000000ff */
[C---:B------:R-:W-:Y:S02]  /*17390*/  PRMT R59, R4.reuse, 0x7771, RZ ;  /* 0x00007771043b7816 */ /* 0x040fe400000000ff */
[----:B------:R-:W-:Y:S02]  /*173a0*/  PRMT R16, R4, 0x7772, RZ ;  /* 0x0000777204107816 */ /* 0x000fe400000000ff */
[----:B------:R-:W-:Y:S02]  /*173b0*/  MOV R53, R4 ;  /* 0x0000000400357202 */ /* 0x000fe40000000f00 */
[----:B------:R-:W-:Y:S01]  /*173c0*/  LOP3.LUT R5, R178, R20, R7, 0x96, !PT ;  /* 0x00000014b2057212 */ /* 0x000fe200078e9607 */
[----:B------:R-:W-:Y:S01]  /*173d0*/  IMAD.MOV.U32 R20, RZ, RZ, R6 ;  /* 0x000000ffff147224 */ /* 0x000fe200078e0006 */
[----:B------:R-:W-:Y:S02]  /*173e0*/  LOP3.LUT R4, R12, 0xff, RZ, 0xc0, !PT ;  /* 0x000000ff0c047812 */ /* 0x000fe400078ec0ff */
[----:B------:R-:W-:Y:S02]  /*173f0*/  PRMT R178, R2, 0x5410, R13 ;  /* 0x0000541002b27816 */ /* 0x000fe4000000000d */
[----:B------:R-:W-:Y:S02]  /*17400*/  FMNMX3.FTZ R2, R100, R29, R30, !PT ;  /* 0x0000001d64027276 */ /* 0x000fe4000781001e */
[--C-:B------:R-:W-:Y:S02]  /*17410*/  PRMT R174, R4, 0x5410, R10.reuse ;  /* 0x0000541004ae7816 */ /* 0x100fe4000000000a */
[C---:B------:R-:W-:Y:S02]  /*17420*/  LOP3.LUT R4, R0.reuse, 0xffff, RZ, 0xc0, !PT ;  /* 0x0000ffff00047812 */ /* 0x040fe400078ec0ff */
[C---:B------:R-:W-:Y:S02]  /*17430*/  PRMT R10, R0.reuse, 0x7632, R10 ;  /* 0x00007632000a7816 */ /* 0x040fe4000000000a */
[----:B------:R-:W-:Y:S02]  /*17440*/  LOP3.LUT R13, R0, 0xff, RZ, 0xc0, !PT ;  /* 0x000000ff000d7812 */ /* 0x000fe400078ec0ff */
[----:B------:R-:W-:Y:S02]  /*17450*/  SHF.R.U32.HI R14, RZ, 0x18, R0 ;  /* 0x00000018ff0e7819 */ /* 0x000fe40000011600 */
[----:B------:R-:W-:Y:S02]  /*17460*/  FMNMX3.FTZ R0, R105, R35, R36, !PT ;  /* 0x0000002369007276 */ /* 0x000fe40007810024 */
[----:B------:R-:W-:Y:S02]  /*17470*/  FMNMX3.FTZ R2, R2, R41, R43, !PT ;  /* 0x0000002902027276 */ /* 0x000fe4000781002b */
[----:B------:R-:W-:Y:S02]  /*17480*/  FMNMX3.FTZ R0, R0, R48, R47, !PT ;  /* 0x0000003000007276 */ /* 0x000fe4000781002f */
[----:B------:R-:W-:Y:S02]  /*17490*/  FMNMX3.FTZ R2, R2, R40, R39, !PT ;  /* 0x0000002802027276 */ /* 0x000fe40007810027 */
[C---:B------:R-:W-:Y:S02]  /*174a0*/  PRMT R55, R6.reuse, 0x7773, RZ ;  /* 0x0000777306377816 */ /* 0x040fe400000000ff */
[C---:B------:R-:W-:Y:S02]  /*174b0*/  PRMT R54, R6.reuse, 0x7772, RZ ;  /* 0x0000777206367816 */ /* 0x040fe400000000ff */
[----:B------:R-:W-:Y:S02]  /*174c0*/  PRMT R21, R6, 0x7771, RZ ;  /* 0x0000777106157816 */ /* 0x000fe400000000ff */
[----:B------:R-:W-:Y:S02]  /*174d0*/  FMNMX3.FTZ R7, R107, R58, R60, !PT ;  /* 0x0000003a6b077276 */ /* 0x000fe4000781003c */
[----:B------:R-:W-:Y:S02]  /*174e0*/  FMNMX3.FTZ R6, R2, R38, R37, !PT ;  /* 0x0000002602067276 */ /* 0x000fe40007810025 */
[----:B------:R-:W-:Y:S02]  /*174f0*/  FMNMX3.FTZ R0, R0, R46, R45, !PT ;  /* 0x0000002e00007276 */ /* 0x000fe4000781002d */
[----:B------:R-:W-:Y:S02]  /*17500*/  FMNMX3.FTZ R2, R7, R51, R56, !PT ;  /* 0x0000003307027276 */ /* 0x000fe40007810038 */
[----:B------:R-:W-:Y:S02]  /*17510*/  FMNMX3.FTZ R6, R6, R28, R27, !PT ;  /* 0x0000001c06067276 */ /* 0x000fe4000781001b */
[----:B------:R-:W-:Y:S02]  /*17520*/  FMNMX3.FTZ R0, R0, R44, R42, !PT ;  /* 0x0000002c00007276 */ /* 0x000fe4000781002a */
[----:B------:R-:W-:Y:S02]  /*17530*/  SHF.R.U32.HI R11, RZ, 0x8, R4 ;  /* 0x00000008ff0b7819 */ /* 0x000fe40000011604 */
        /* <DEDUP_REMOVED lines=11> */
[----:B------:R-:W-:Y:S02]  /*175f0*/  FSEL R4, R177, -INF , !P6 ;  /* 0xff800000b1047808 */ /* 0x000fe40007000000 */
[----:B------:R-:W-:Y:S02]  /*17600*/  FMNMX3.FTZ R6, R6, R17, R15, !PT ;  /* 0x0000001106067276 */ /* 0x000fe4000781000f */
[----:B------:R-:W-:Y:S02]  /*17610*/  FMNMX3.FTZ R2, R2, R232, R190, !PT ;  /* 0x000000e802027276 */ /* 0x000fe400078100be */
[----:B------:R-:W-:Y:S01]  /*17620*/  FMNMX3.FTZ R0, R0, R3, R4, !PT ;  /* 0x0000000300007276 */ /* 0x000fe20007810004 */
[----:B------:R-:W1:Y:S01]  /*17630*/  SHFL.BFLY PT, R12, R6, 0x2, 0x1f ;  /* 0x0c401f00060c7f89 */ /* 0x000e6200000e0000 */
[----:B------:R-:W-:Y:S02]  /*17640*/  FMNMX3.FTZ R7, R2, R246, R196, !PT ;  /* 0x000000f602077276 */ /* 0x000fe400078100c4 */
[----:B------:R-:W-:Y:S05]  /*17650*/  FMNMX3.FTZ R102, R102, R194, R195, !PT ;  /* 0x000000c266667276 */ /* 0x000fea00078100c3 */
[----:B------:R-:W2:Y:S01]  /*17660*/  SHFL.BFLY PT, R2, R0, 0x2, 0x1f ;  /* 0x0c401f0000027f89 */ /* 0x000ea200000e0000 */
[----:B------:R-:W-:Y:S02]  /*17670*/  FSEL R63, R205, -INF , !P0 ;  /* 0xff800000cd3f7808 */ /* 0x000fe40004000000 */
[----:B------:R-:W-:Y:S02]  /*17680*/  FMNMX3.FTZ R102, R102, R237, R191, !PT ;  /* 0x000000ed66667276 */ /* 0x000fe400078100bf */
[----:B------:R-:W-:Y:S02]  /*17690*/  FSEL R238, R204, -INF , !P1 ;  /* 0xff800000ccee7808 */ /* 0x000fe40004800000 */
[----:B------:R-:W-:Y:S02]  /*176a0*/  FMNMX3.FTZ R102, R102, R236, R235, !PT ;  /* 0x000000ec66667276 */ /* 0x000fe400078100eb */
[----:B------:R-:W-:Y:S02]  /*176b0*/  FSEL R206, R206, -INF , !P4 ;  /* 0xff800000cece7808 */ /* 0x000fe40006000000 */
[----:B------:R-:W-:Y:S02]  /*176c0*/  FMNMX3.FTZ R102, R102, R234, R197, !PT ;  /* 0x000000ea66667276 */ /* 0x000fe400078100c5 */
[----:B------:R-:W-:Y:S02]  /*176d0*/  FMNMX3.FTZ R7, R7, R63, R238, !PT ;  /* 0x0000003f07077276 */ /* 0x000fe400078100ee */
[----:B------:R-:W-:Y:S02]  /*176e0*/  FMNMX3.FTZ R102, R102, R207, R206, !PT ;  /* 0x000000cf66667276 */ /* 0x000fe400078100ce */
[----:B------:R-:W-:Y:S01]  /*176f0*/  LOP3.LUT R10, R10, 0xff, RZ, 0xc0, !PT ;  /* 0x000000ff0a0a7812 */ /* 0x000fe200078ec0ff */
[----:B------:R-:W3:Y:S01]  /*17700*/  SHFL.BFLY PT, R101, R7, 0x2, 0x1f ;  /* 0x0c401f0007657f89 */ /* 0x000ee200000e0000 */
[----:B------:R-:W-:Y:S02]  /*17710*/  PRMT R176, R13, 0x5410, R11 ;  /* 0x000054100db07816 */ /* 0x000fe4000000000b */
[----:B-1----:R-:W-:Y:S05]  /*17720*/  FMNMX.FTZ R6, R6, R12, !PT ;  /* 0x0000000c06067209 */ /* 0x002fea0007810000 */
[----:B------:R-:W-:Y:S01]  /*17730*/  SHFL.BFLY PT, R13, R102, 0x2, 0x1f ;  /* 0x0c401f00660d7f89 */ /* 0x000fe200000e0000 */
[----:B------:R-:W-:Y:S02]  /*17740*/  PRMT R177, R10, 0x5410, R14 ;  /* 0x000054100ab17816 */ /* 0x000fe4000000000e */
[----:B--2---:R-:W-:Y:S05]  /*17750*/  FMNMX.FTZ R0, R0, R2, !PT ;  /* 0x0000000200007209 */ /* 0x004fea0007810000 */
[----:B------:R-:W1:Y:S01]  /*17760*/  SHFL.BFLY PT, R104, R6, 0x1, 0x1f ;  /* 0x0c201f0006687f89 */ /* 0x000e6200000e0000 */
[C---:B------:R-:W-:Y:S02]  /*17770*/  LOP3.LUT R10, R9.reuse, 0xffff, RZ, 0xc0, !PT ;  /* 0x0000ffff090a7812 */ /* 0x040fe400078ec0ff */
[----:B------:R-:W-:Y:S05]  /*17780*/  LOP3.LUT R11, R9, 0xff, RZ, 0xc0, !PT ;  /* 0x000000ff090b7812 */ /* 0x000fea00078ec0ff */
[----:B------:R-:W2:Y:S01]  /*17790*/  SHFL.BFLY PT, R2, R0, 0x1, 0x1f ;  /* 0x0c201f0000027f89 */ /* 0x000ea200000e0000 */
[----:B------:R-:W-:Y:S02]  /*177a0*/  SHF.R.U32.HI R10, RZ, 0x8, R10 ;  /* 0x00000008ff0a7819 */ /* 0x000fe4000001160a */
[----:B------:R-:W-:Y:S02]  /*177b0*/  LOP3.LUT R12, R5, 0xff, RZ, 0xc0, !PT ;  /* 0x000000ff050c7812 */ /* 0x000fe400078ec0ff */
[--C-:B------:R-:W-:Y:S02]  /*177c0*/  PRMT R172, R11, 0x5410, R10.reuse ;  /* 0x000054100bac7816 */ /* 0x100fe4000000000a */
[----:B------:R-:W-:Y:S02]  /*177d0*/  PRMT R10, R9, 0x7632, R10 ;  /* 0x00007632090a7816 */ /* 0x000fe4000000000a */
[----:B------:R-:W-:Y:S02]  /*177e0*/  SHF.R.U32.HI R11, RZ, 0x18, R9 ;  /* 0x00000018ff0b7819 */ /* 0x000fe40000011609 */
[----:B------:R-:W-:Y:S02]  /*177f0*/  LOP3.LUT R9, R10, 0xff, RZ, 0xc0, !PT ;  /* 0x000000ff0a097812 */ /* 0x000fe400078ec0ff */
[----:B---3--:R-:W-:Y:S02]  /*17800*/  FMNMX.FTZ R101, R7, R101, !PT ;  /* 0x0000006507657209 */ /* 0x008fe40007810000 */
[----:B------:R-:W-:Y:S02]  /*17810*/  PRMT R173, R9, 0x5410, R11 ;  /* 0x0000541009ad7816 */ /* 0x000fe4000000000b */
[----:B------:R-:W-:Y:S01]  /*17820*/  LOP3.LUT R9, R53, 0xff, RZ, 0xc0, !PT ;  /* 0x000000ff35097812 */ /* 0x000fe200078ec0ff */
[----:B------:R-:W-:Y:S01]  /*17830*/  SHFL.BFLY PT, R14, R101, 0x1, 0x1f ;  /* 0x0c201f00650e7f89 */ /* 0x000fe200000e0000 */
[----:B------:R-:W-:Y:S01]  /*17840*/  LOP3.LUT R11, R20, 0xff, RZ, 0xc0, !PT ;  /* 0x000000ff140b7812 */ /* 0x000fe200078ec0ff */
[----:B------:R-:W-:Y:S01]  /*17850*/  IMAD.MOV.U32 R53, RZ, RZ, R245 ;  /* 0x000000ffff357224 */ /* 0x000fe200078e00f5 */
[----:B------:R-:W-:Y:S01]  /*17860*/  PRMT R200, R9, 0x5410, R59 ;  /* 0x0000541009c87816 */ /* 0x000fe2000000003b */
[----:B------:R-:W-:Y:S01]  /*17870*/  IMAD.MOV.U32 R20, RZ, RZ, R212 ;  /* 0x000000ffff147224 */ /* 0x000fe200078e00d4 */
[C---:B------:R-:W-:Y:S02]  /*17880*/  LOP3.LUT R7, R8.reuse, 0xffff, RZ, 0xc0, !PT ;  /* 0x0000ffff08077812 */ /* 0x040fe400078ec0ff */
[----:B------:R-:W-:Y:S02]  /*17890*/  PRMT R9, R8, 0x7632, R9 ;  /* 0x0000763208097816 */ /* 0x000fe40000000009 */
[----:B-1----:R-:W-:Y:S02]  /*178a0*/  FMNMX.FTZ R104, R6, R104, !PT ;  /* 0x0000006806687209 */ /* 0x002fe40007810000 */
[----:B------:R-:W-:Y:S02]  /*178b0*/  FMNMX.FTZ R102, R102, R13, !PT ;  /* 0x0000000d66667209 */ /* 0x000fe40007810000 */
[----:B------:R-:W-:Y:S01]  /*178c0*/  PRMT R61, R11, 0x5410, R21 ;  /* 0x000054100b3d7816 */ /* 0x000fe20000000015 */
[----:B------:R-:W-:Y:S01]  /*178d0*/  IMAD.MOV.U32 R21, RZ, RZ, R213 ;  /* 0x000000ffff157224 */ /* 0x000fe200078e00d5 */
[----:B------:R-:W-:Y:S01]  /*178e0*/  LOP3.LUT R10, R8, 0xff, RZ, 0xc0, !PT ;  /* 0x000000ff080a7812 */ /* 0x000fe200078ec0ff */
[----:B------:R-:W1:Y:S01]  /*178f0*/  SHFL.BFLY PT, R13, R102, 0x1, 0x1f ;  /* 0x0c201f00660d7f89 */ /* 0x000e6200000e0000 */
[----:B------:R-:W-:Y:S01]  /*17900*/  SHF.R.U32.HI R11, RZ, 0x18, R8 ;  /* 0x00000018ff0b7819 */ /* 0x000fe20000011608 */
[----:B------:R-:W-:Y:S01]  /*17910*/  IMAD.MOV.U32 R21, RZ, RZ, R191 ;  /* 0x000000ffff157224 */ /* 0x000fe200078e00bf */
[----:B------:R-:W-:Y:S02]  /*17920*/  SHF.R.U32.HI R7, RZ, 0x8, R7 ;  /* 0x00000008ff077819 */ /* 0x000fe40000011607 */
[----:B------:R-:W-:Y:S02]  /*17930*/  LOP3.LUT R8, R9, 0xff, RZ, 0xc0, !PT ;  /* 0x000000ff09087812 */ /* 0x000fe400078ec0ff */
[----:B--2---:R-:W-:Y:S02]  /*17940*/  FMNMX.FTZ R103, R0, R2, !PT ;  /* 0x0000000200677209 */ /* 0x004fe40007810000 */
[----:B------:R-:W-:Y:S02]  /*17950*/  FSETP.NEU.FTZ.AND P1, PT, R104, -INF , PT ;  /* 0xff8000006800780b */ /* 0x000fe40003f3d000 */
[----:B------:R-:W-:Y:S02]  /*17960*/  PRMT R230, R10, 0x5410, R7 ;  /* 0x000054100ae67816 */ /* 0x000fe40000000007 */
[----:B------:R-:W-:Y:S01]  /*17970*/  PRMT R204, R8, 0x5410, R11 ;  /* 0x0000541008cc7816 */ /* 0x000fe2000000000b */
[C---:B------:R-:W-:Y:S01]  /*17980*/  FMUL.FTZ R8, R103.reuse, UR4 ;  /* 0x0000000467087c20 */ /* 0x040fe20008410000 */
[----:B------:R-:W-:Y:S02]  /*17990*/  FSEL R2, R104, RZ, P1 ;  /* 0x000000ff68027208 */ /* 0x000fe40000800000 */
[----:B------:R-:W-:Y:S02]  /*179a0*/  FSETP.NEU.FTZ.AND P0, PT, R103, -INF , PT ;  /* 0xff8000006700780b */ /* 0x000fe40003f1d000 */
[C---:B------:R-:W-:Y:S01]  /*179b0*/  PRMT R10, R5.reuse, 0x7632, R10 ;  /* 0x00007632050a7816 */ /* 0x040fe2000000000a */
[----:B------:R-:W-:Y:S01]  /*179c0*/  FADD.FTZ R6, -R2, R100 ;  /* 0x0000006402067221 */ /* 0x000fe20000010100 */
[----:B------:R-:W-:Y:S01]  /*179d0*/  SHF.R.U32.HI R9, RZ, 0x18, R5 ;  /* 0x00000018ff097819 */ /* 0x000fe20000011605 */
[----:B------:R-:W-:Y:S01]  /*179e0*/  IMAD.MOV.U32 R100, RZ, RZ, R242 ;  /* 0x000000ffff647224 */ /* 0x000fe200078e00f2 */
[----:B------:R-:W-:Y:S02]  /*179f0*/  LOP3.LUT R7, R5, 0xffff, RZ, 0xc0, !PT ;  /* 0x0000ffff05077812 */ /* 0x000fe400078ec0ff */
[----:B------:R-:W-:Y:S02]  /*17a00*/  FSEL R0, R103, RZ, P0 ;  /* 0x000000ff67007208 */ /* 0x000fe40000000000 */
[----:B------:R-:W-:Y:S02]  /*17a10*/  LOP3.LUT R5, R10, 0xff, RZ, 0xc0, !PT ;  /* 0x000000ff0a057812 */ /* 0x000fe400078ec0ff */
[----:B------:R-:W-:Y:S02]  /*17a20*/  FSEL R2, R8, RZ, P0 ;  /* 0x000000ff08027208 */ /* 0x000fe40000000000 */
[----:B------:R-:W-:Y:S01]  /*17a30*/  PRMT R231, R5, 0x5410, R9 ;  /* 0x0000541005e77816 */ /* 0x000fe20000000009 */
[----:B------:R-:W-:Y:S01]  /*17a40*/  FADD.FTZ R5, -R0, R105 ;  /* 0x0000006900057221 */ /* 0x000fe20000010100 */
[----:B------:R-:W-:Y:S01]  /*17a50*/  SHF.R.U32.HI R7, RZ, 0x8, R7 ;  /* 0x00000008ff077819 */ /* 0x000fe20000011607 */
[--C-:B------:R-:W-:Y:S01]  /*17a60*/  FFMA.FTZ R0, R36, UR4, -R2.reuse ;  /* 0x0000000424007c23 */ /* 0x100fe20008010802 */
[----:B------:R-:W-:Y:S01]  /*17a70*/  PRMT R240, R54, 0x5410, R55 ;  /* 0x0000541036f07816 */ /* 0x000fe20000000037 */
[--C-:B------:R-:W-:Y:S01]  /*17a80*/  FFMA.FTZ R239, R22, UR4, -R2.reuse ;  /* 0x0000000416ef7c23 */ /* 0x100fe20008010802 */
[----:B------:R-:W-:Y:S01]  /*17a90*/  PRMT R233, R12, 0x5410, R7 ;  /* 0x000054100ce97816 */ /* 0x000fe20000000007 */
[----:B------:R2:W-:Y:S01]  /*17aa0*/  MUFU.EX2 R54, R0 ;  /* 0x0000000000367308 */ /* 0x0005e20000000800 */
[----:B------:R-:W-:Y:S01]  /*17ab0*/  FMUL.FTZ R7, R104, UR4 ;  /* 0x0000000468077c20 */ /* 0x000fe20008410000 */
[----:B-1----:R-:W-:Y:S01]  /*17ac0*/  FMNMX.FTZ R102, R102, R13, !PT ;  /* 0x0000000d66667209 */ /* 0x002fe20007810000 */
[----:B------:R-:W-:Y:S01]  /*17ad0*/  FFMA.FTZ R217, R4, UR4, -R2 ;  /* 0x0000000404d97c23 */ /* 0x000fe20008010802 */
[----:B------:R-:W-:Y:S01]  /*17ae0*/  PRMT R205, R16, 0x5410, R18 ;  /* 0x0000541010cd7816 */ /* 0x000fe20000000012 */
[----:B------:R-:W-:Y:S01]  /*17af0*/  IMAD.MOV.U32 R16, RZ, RZ, R244 ;  /* 0x000000ffff107224 */ /* 0x000fe200078e00f4 */
[----:B------:R-:W-:Y:S01]  /*17b00*/  FSEL R7, R7, RZ, P1 ;  /* 0x000000ff07077208 */ /* 0x000fe20000800000 */
[C---:B------:R-:W-:Y:S01]  /*17b10*/  FMUL.FTZ R182, R102.reuse, UR4 ;  /* 0x0000000466b67c20 */ /* 0x040fe20008410000 */
[----:B------:R-:W-:Y:S01]  /*17b20*/  FSETP.NEU.FTZ.AND P1, PT, R102, -INF , PT ;  /* 0xff8000006600780b */ /* 0x000fe20003f3d000 */
[--C-:B------:R-:W-:Y:S01]  /*17b30*/  FFMA.FTZ R12, R48, UR4, -R2.reuse ;  /* 0x00000004300c7c23 */ /* 0x100fe20008010802 */
[----:B------:R-:W-:Y:S01]  /*17b40*/  FMNMX.FTZ R101, R101, R14, !PT ;  /* 0x0000000e65657209 */ /* 0x000fe20007810000 */
[--C-:B------:R-:W-:Y:S01]  /*17b50*/  FFMA.FTZ R10, R41, UR4, -R7.reuse ;  /* 0x00000004290a7c23 */ /* 0x100fe20008010807 */
[----:B------:R-:W-:Y:S01]  /*17b60*/  MOV R41, R221 ;  /* 0x000000dd00297202 */ /* 0x000fe20000000f00 */
[--C-:B------:R-:W-:Y:S01]  /*17b70*/  FFMA.FTZ R221, R27, UR4, -R7.reuse ;  /* 0x000000041bdd7c23 */ /* 0x100fe20008010807 */
        /* <DEDUP_REMOVED lines=13> */
[----:B------:R-:W-:Y:S01]  /*17c50*/  FFMA.FTZ R11, R43, UR4, -R7 ;  /* 0x000000042b0b7c23 */ /* 0x000fe20008010807 */
[----:B------:R-:W-:Y:S01]  /*17c60*/  FFMA.FTZ R7, R35, UR4, -R2 ;  /* 0x0000000423077c23 */ /* 0x000fe20008010802 */
[----:B--2---:R-:W-:Y:S01]  /*17c70*/  FSEL R0, R102, RZ, P1 ;  /* 0x000000ff66007208 */ /* 0x004fe20000800000 */
[----:B------:R-:W-:Y:S01]  /*17c80*/  IMAD.MOV.U32 R40, RZ, RZ, R220 ;  /* 0x000000ffff287224 */ /* 0x000fe200078e00dc */
[----:B------:R-:W-:Y:S01]  /*17c90*/  FSETP.NEU.FTZ.AND P0, PT, R101, -INF , PT ;  /* 0xff8000006500780b */ /* 0x000fe20003f1d000 */
[----:B------:R-:W-:Y:S01]  /*17ca0*/  IMAD.MOV.U32 R38, RZ, RZ, R250 ;  /* 0x000000ffff267224 */ /* 0x000fe200078e00fa */
[----:B------:R1:W-:Y:S01]  /*17cb0*/  MUFU.EX2 R186, R7 ;  /* 0x0000000700ba7308 */ /* 0x0003e20000000800 */
        /* <DEDUP_REMOVED lines=11> */
[----:B------:R-:W-:Y:S01]  /*17d70*/  FADD.FTZ R2, -R0, R106 ;  /* 0x0000006a00027221 */ /* 0x000fe20000010100 */
[C---:B------:R-:W-:Y:S01]  /*17d80*/  FSEL R0, R101.reuse, RZ, P0 ;  /* 0x000000ff65007208 */ /* 0x040fe20000000000 */
[----:B------:R-:W-:Y:S01]  /*17d90*/  FMUL.FTZ R4, R101, UR4 ;  /* 0x0000000465047c20 */ /* 0x000fe20008410000 */
[----:B------:R-:W-:Y:S01]  /*17da0*/  FSEL R182, R182, RZ, P1 ;  /* 0x000000ffb6b67208 */ /* 0x000fe20000800000 */
[----:B------:R-:W-:Y:S01]  /*17db0*/  MUFU.EX2 R55, R8 ;  /* 0x0000000800377308 */ /* 0x000fe20000000800 */
[--C-:B------:R-:W-:Y:S01]  /*17dc0*/  HSET2.LE.AND R176, R176, R181.reuse, PT ;  /* 0x000000b5b0b07233 */ /* 0x100fe20003803000 */
[----:B------:R-:W-:Y:S01]  /*17dd0*/  FADD.FTZ R0, -R0, R107 ;  /* 0x0000006b00007221 */ /* 0x000fe20000010100 */
[----:B------:R-:W-:Y:S01]  /*17de0*/  FSEL R107, R4, RZ, P0 ;  /* 0x000000ff046b7208 */ /* 0x000fe20000000000 */
[--C-:B------:R-:W-:Y:S06]  /*17df0*/  FFMA.FTZ R3, R49, UR4, -R182.reuse ;  /* 0x0000000431037c23 */ /* 0x100fec00080108b6 */
[----:B------:R-:W2:Y:S01]  /*17e00*/  MUFU.EX2 R183, R9 ;  /* 0x0000000900b77308 */ /* 0x000ea20000000800 */
[--C-:B------:R-:W-:Y:S01]  /*17e10*/  HSET2.LE.AND R178, R178, R181.reuse, PT ;  /* 0x000000b5b2b27233 */ /* 0x100fe20003803000 */
[----:B------:R-:W-:Y:S02]  /*17e20*/  IMAD.MOV.U32 R39, RZ, RZ, R251 ;  /* 0x000000ffff277224 */ /* 0x000fe400078e00fb */
[--C-:B-1----:R-:W-:Y:S06]  /*17e30*/  FFMA.FTZ R7, R51, UR4, -R107.reuse ;  /* 0x0000000433077c23 */ /* 0x102fec000801086b */
[----:B------:R2:W-:Y:S01]  /*17e40*/  MUFU.EX2 R215, R3 ;  /* 0x0000000300d77308 */ /* 0x0005e20000000800 */
[--C-:B------:R-:W-:Y:S01]  /*17e50*/  FFMA.FTZ R4, R50, UR4, -R182.reuse ;  /* 0x0000000432047c23 */ /* 0x100fe200080108b6 */
[----:B------:R-:W-:Y:S08]  /*17e60*/  LOP3.LUT R179, R179, 0xff00ff, RZ, 0xc0, !PT ;  /* 0x00ff00ffb3b37812 */ /* 0x000ff000078ec0ff */
[----:B------:R1:W-:Y:S01]  /*17e70*/  MUFU.EX2 R212, R7 ;  /* 0x0000000700d47308 */ /* 0x0003e20000000800 */
[----:B------:R-:W-:Y:S02]  /*17e80*/  LOP3.LUT R175, R175, 0xff00ff, RZ, 0xc0, !PT ;  /* 0x00ff00ffafaf7812 */ /* 0x000fe400078ec0ff */
[--C-:B------:R-:W-:Y:S07]  /*17e90*/  HSET2.LE.AND R179, R179, R181.reuse, PT ;  /* 0x000000b5b3b37233 */ /* 0x100fee0003803000 */
[----:B------:R-:W-:Y:S01]  /*17ea0*/  MUFU.EX2 R18, R10 ;  /* 0x0000000a00127308 */ /* 0x000fe20000000800 */
[--C-:B------:R-:W-:Y:S02]  /*17eb0*/  HSET2.LE.AND R173, R173, R181.reuse, PT ;  /* 0x000000b5adad7233 */ /* 0x100fe40003803000 */
[--C-:B------:R-:W-:Y:S07]  /*17ec0*/  HSET2.LE.AND R175, R175, R181.reuse, PT ;  /* 0x000000b5afaf7233 */ /* 0x100fee0003803000 */
[----:B------:R-:W3:Y:S01]  /*17ed0*/  MUFU.EX2 R30, R11 ;  /* 0x0000000b001e7308 */ /* 0x000ee20000000800 */
[--C-:B------:R-:W-:Y:S02]  /*17ee0*/  HSET2.LE.AND R177, R177, R181.reuse, PT ;  /* 0x000000b5b1b17233 */ /* 0x100fe40003803000 */
[----:B--2---:R-:W-:Y:S07]  /*17ef0*/  F2FP.BF16.F32.PACK_AB R3, R55, R183 ;  /* 0x000000b73703723e */ /* 0x004fee00000010ff */
[----:B------:R-:W-:Y:S01]  /*17f00*/  MUFU.EX2 R37, R12 ;  /* 0x0000000c00257308 */ /* 0x000fe20000000800 */
[--C-:B------:R-:W-:Y:S01]  /*17f10*/  HSET2.LE.AND R174, R174, R181.reuse, PT ;  /* 0x000000b5aeae7233 */ /* 0x100fe20003803000 */
[----:B-1----:R-:W-:Y:S01]  /*17f20*/  FFMA.FTZ R7, R57, UR4, -R182 ;  /* 0x0000000439077c23 */ /* 0x002fe200080108b6 */
[----:B------:R-:W-:Y:S01]  /*17f30*/  LOP3.LUT R176, R3, R176, RZ, 0xc0, !PT ;  /* 0x000000b003b07212 */ /* 0x000fe200078ec0ff */
[----:B------:R-:W-:Y:S06]  /*17f40*/  FFMA.FTZ R3, R56, UR4, -R107 ;  /* 0x0000000438037c23 */ /* 0x000fec000801086b */
[----:B------:R-:W1:Y:S01]  /*17f50*/  MUFU.EX2 R35, R13 ;  /* 0x0000000d00237308 */ /* 0x000e620000000800 */
[--C-:B------:R-:W-:Y:S02]  /*17f60*/  HSET2.LE.AND R172, R172, R181.reuse, PT ;  /* 0x000000b5acac7233 */ /* 0x100fe40003803000 */
[----:B------:R-:W-:Y:S07]  /*17f70*/  MOV R105, R197 ;  /* 0x000000c500697202 */ /* 0x000fee0000000f00 */
[----:B------:R3:W2:Y:S01]  /*17f80*/  MUFU.EX2 R44, R3 ;  /* 0x00000003002c7308 */ /* 0x0006a20000000800 */
[----:B------:R-:W-:Y:S09]  /*17f90*/  MOV R29, R21 ;  /* 0x00000015001d7202 */ /* 0x000ff20000000f00 */
[----:B------:R4:W-:Y:S01]  /*17fa0*/  MUFU.EX2 R252, R7 ;  /* 0x0000000700fc7308 */ /* 0x0009e20000000800 */
[----:B------:R-:W-:Y:S09]  /*17fb0*/  IMAD.MOV.U32 R38, RZ, RZ, R105 ;  /* 0x000000ffff267224 */ /* 0x000ff200078e0069 */
[----:B------:R1:W-:Y:S01]  /*17fc0*/  MUFU.EX2 R47, R4 ;  /* 0x00000004002f7308 */ /* 0x0003e20000000800 */
[----:B------:R-:W-:Y:S09]  /*17fd0*/  IMAD.MOV.U32 R48, RZ, RZ, R38 ;  /* 0x000000ffff307224 */ /* 0x000ff200078e0026 */
[----:B------:R-:W-:Y:S01]  /*17fe0*/  MUFU.EX2 R244, R244 ;  /* 0x000000f400f47308 */ /* 0x000fe20000000800 */
[----:B---3--:R-:W-:Y:S09]  /*17ff0*/  F2FP.BF16.F32.PACK_AB R3, R30, R18 ;  /* 0x000000121e03723e */ /* 0x008ff200000010ff */
[----:B------:R-:W-:Y:S01]  /*18000*/  MUFU.EX2 R247, R247 ;  /* 0x000000f700f77308 */ /* 0x000fe20000000800 */
[--C-:B----4-:R-:W-:Y:S01]  /*18010*/  FFMA.FTZ R7, R60, UR4, -R107.reuse ;  /* 0x000000043c077c23 */ /* 0x110fe2000801086b */
[----:B------:R-:W-:Y:S01]  /*18020*/  LOP3.LUT R178, R3, R178, RZ, 0xc0, !PT ;  /* 0x000000b203b27212 */ /* 0x000fe200078ec0ff */
[----:B------:R-:W-:Y:S07]  /*18030*/  FFMA.FTZ R3, R58, UR4, -R107 ;  /* 0x000000043a037c23 */ /* 0x000fee000801086b */
[----:B------:R-:W-:Y:S01]  /*18040*/  MUFU.EX2 R245, R245 ;  /* 0x000000f500f57308 */ /* 0x000fe20000000800 */
[----:B-1----:R-:W-:Y:S09]  /*18050*/  F2FP.BF16.F32.PACK_AB R4, R54, R186 ;  /* 0x000000ba3604723e */ /* 0x002ff200000010ff */
[----:B------:R1:W-:Y:S01]  /*18060*/  MUFU.EX2 R251, R7 ;  /* 0x0000000700fb7308 */ /* 0x0003e20000000800 */
[----:B------:R-:W-:Y:S01]  /*18070*/  LOP3.LUT R177, R4, R177, RZ, 0xc0, !PT ;  /* 0x000000b104b17212 */ /* 0x000fe200078ec0ff */
[----:B------:R-:W-:Y:S08]  /*18080*/  FFMA.FTZ R4, R52, UR4, -R182 ;  /* 0x0000000434047c23 */ /* 0x000ff000080108b6 */
[----:B------:R3:W4:Y:S10]  /*18090*/  MUFU.EX2 R185, R3 ;  /* 0x0000000300b97308 */ /* 0x0007340000000800 */
[----:B------:R4:W4:Y:S10]  /*180a0*/  MUFU.EX2 R187, R4 ;  /* 0x0000000400bb7308 */ /* 0x0009340000000800 */
[----:B------:R-:W-:Y:S01]  /*180b0*/  MUFU.EX2 R249, R249 ;  /* 0x000000f900f97308 */ /* 0x000fe20000000800 */
[----:B-1----:R-:W-:Y:S09]  /*180c0*/  LOP3.LUT R7, R39, UR7, R227, 0x96, !PT ;  /* 0x0000000727077c12 */ /* 0x002ff2000f8e96e3 */
[----:B------:R-:W-:Y:S01]  /*180d0*/  MUFU.EX2 R202, R202 ;  /* 0x000000ca00ca7308 */ /* 0x000fe20000000800 */
[----:B---3--:R-:W-:Y:S01]  /*180e0*/  F2FP.BF16.F32.PACK_AB R3, R35, R37 ;  /* 0x000000252303723e */ /* 0x008fe200000010ff */
[----:B------:R-:W-:Y:S08]  /*180f0*/  IMAD.WIDE.U32 R14, R7, -0x326172a9, RZ ;  /* 0xcd9e8d57070e7825 */ /* 0x000ff000078e00ff */
[----:B------:R-:W-:Y:S01]  /*18100*/  MUFU.EX2 R241, R241 ;  /* 0x000000f100f17308 */ /* 0x000fe20000000800 */
[----:B------:R-:W-:Y:S02]  /*18110*/  LOP3.LUT R179, R3, R179, RZ, 0xc0, !PT ;  /* 0x000000b303b37212 */ /* 0x000fe400078ec0ff */
[----:B--2---:R-:W-:Y:S07]  /*18120*/  F2FP.BF16.F32.PACK_AB R3, R44, R212 ;  /* 0x000000d42c03723e */ /* 0x004fee00000010ff */
[----:B------:R-:W-:Y:S01]  /*18130*/  MUFU.EX2 R201, R201 ;  /* 0x000000c900c97308 */ /* 0x000fe20000000800 */
[----:B------:R-:W-:Y:S02]  /*18140*/  LOP3.LUT R8, R15, R100, RZ, 0x3c, !PT ;  /* 0x000000640f087212 */ /* 0x000fe400078e3cff */
[----:B------:R-:W-:Y:S01]  /*18150*/  LOP3.LUT R10, R14, R53, RZ, 0x3c, !PT ;  /* 0x000000350e0a7212 */ /* 0x000fe200078e3cff */
[----:B------:R-:W-:Y:S01]  /*18160*/  IMAD.MOV.U32 R53, RZ, RZ, R216 ;  /* 0x000000ffff357224 */ /* 0x000fe200078e00d8 */
[----:B------:R-:W-:Y:S01]  /*18170*/  LOP3.LUT R175, R3, R175, RZ, 0xc0, !PT ;  /* 0x000000af03af7212 */ /* 0x000fe200078ec0ff */
[----:B------:R-:W-:Y:S01]  /*18180*/  IMAD.WIDE.U32 R8, R8, -0x2daee0ad, RZ ;  /* 0xd2511f5308087825 */ /* 0x000fe200078e00ff */
[----:B----4-:R-:W-:Y:S03]  /*18190*/  F2FP.BF16.F32.PACK_AB R3, R251, R185 ;  /* 0x000000b9fb03723e */ /* 0x010fe600000010ff */
[----:B------:R-:W-:Y:S01]  /*181a0*/  MUFU.EX2 R242, R242 ;  /* 0x000000f200f27308 */ /* 0x000fe20000000800 */
[----:B------:R-:W-:Y:S01]  /*181b0*/  MOV R100, R16 ;  /* 0x0000001000647202 */ /* 0x000fe20000000f00 */
[----:B------:R-:W-:Y:S01]  /*181c0*/  IMAD.WIDE.U32 R10, R10, -0x2daee0ad, RZ ;  /* 0xd2511f530a0a7825 */ /* 0x000fe200078e00ff */
[----:B------:R-:W-:Y:S02]  /*181d0*/  LOP3.LUT R173, R3, R173, RZ, 0xc0, !PT ;  /* 0x000000ad03ad7212 */ /* 0x000fe400078ec0ff */
[----:B------:R-:W-:Y:S02]  /*181e0*/  LOP3.LUT R3, R40, R180, R9, 0x96, !PT ;  /* 0x000000b428037212 */ /* 0x000fe400078e9609 */
[----:B------:R-:W-:Y:S02]  /*181f0*/  LOP3.LUT R12, R184, R8, R11, 0x96, !PT ;  /* 0x00000008b80c7212 */ /* 0x000fe400078e960b */
[----:B------:R-:W-:Y:S01]  /*18200*/  F2FP.BF16.F32.PACK_AB R4, R47, R215 ;  /* 0x000000d72f04723e */ /* 0x000fe200000010ff */
[----:B------:R-:W-:Y:S03]  /*18210*/  IMAD.WIDE.U32 R16, R3, -0x326172a9, RZ ;  /* 0xcd9e8d5703107825 */ /* 0x000fe600078e00ff */
[----:B------:R-:W-:Y:S01]  /*18220*/  LOP3.LUT R174, R4, R174, RZ, 0xc0, !PT ;  /* 0x000000ae04ae7212 */ /* 0x000fe200078ec0ff */
[----:B------:R-:W-:Y:S01]  /*18230*/  IMAD.WIDE.U32 R12, R12, -0x326172a9, RZ ;  /* 0xcd9e8d570c0c7825 */ /* 0x000fe200078e00ff */
[----:B------:R-:W-:Y:S02]  /*18240*/  LOP3.LUT R8, R192, R66, R17, 0x96, !PT ;  /* 0x00000042c0087212 */ /* 0x000fe400078e9611 */
[----:B------:R-:W-:Y:S02]  /*18250*/  F2FP.BF16.F32.PACK_AB R4, R252, R187 ;  /* 0x000000bbfc04723e */ /* 0x000fe400000010ff */
[----:B------:R-:W-:Y:S01]  /*18260*/  LOP3.LUT R3, R67, R16, R13, 0x96, !PT ;  /* 0x0000001043037212 */ /* 0x000fe200078e960d */
[----:B------:R-:W-:Y:S01]  /*18270*/  IMAD.WIDE.U32 R8, R8, -0x2daee0ad, RZ ;  /* 0xd2511f5308087825 */ /* 0x000fe200078e00ff */
[----:B------:R-:W-:Y:S03]  /*18280*/  LOP3.LUT R172, R4, R172, RZ, 0xc0, !PT ;  /* 0x000000ac04ac7212 */ /* 0x000fe600078ec0ff */
[----:B------:R-:W-:Y:S01]  /*18290*/  IMAD.WIDE.U32 R192, R3, -0x2daee0ad, RZ ;  /* 0xd2511f5303c07825 */ /* 0x000fe200078e00ff */
[----:B------:R-:W-:Y:S04]  /*182a0*/  LOP3.LUT R10, R64, R10, R9, 0x96, !PT ;  /* 0x0000000a400a7212 */ /* 0x000fe800078e9609 */
[----:B------:R-:W-:Y:S01]  /*182b0*/  LOP3.LUT R8, R65, R8, R193, 0x96, !PT ;  /* 0x0000000841087212 */ /* 0x000fe200078e96c1 */
[----:B------:R-:W-:Y:S04]  /*182c0*/  IMAD.WIDE.U32 R10, R10, -0x326172a9, RZ ;  /* 0xcd9e8d570a0a7825 */ /* 0x000fe800078e00ff */
[----:B------:R-:W-:Y:S01]  /*182d0*/  IMAD.WIDE.U32 R8, R8, -0x326172a9, RZ ;  /* 0xcd9e8d5708087825 */ /* 0x000fe200078e00ff */
[----:B------:R-:W-:Y:S03]  /*182e0*/  LOP3.LUT R41, R222, R12, R11, 0x96, !PT ;  /* 0x0000000cde297212 */ /* 0x000fe600078e960b */
[----:B------:R-:W-:Y:S01]  /*182f0*/  IMAD.MOV.U32 R4, RZ, RZ, R8 ;  /* 0x000000ffff047224 */ /* 0x000fe200078e0008 */
[----:B------:R-:W-:Y:S01]  /*18300*/  LOP3.LUT R3, R62, R10, R9, 0x96, !PT ;  /* 0x0000000a3e037212 */ /* 0x000fe200078e9609 */
[----:B------:R-:W-:Y:S03]  /*18310*/  IMAD.MOV.U32 R193, RZ, RZ, R37 ;  /* 0x000000ffffc17224 */ /* 0x000fe600078e0025 */
[----:B------:R-:W-:Y:S02]  /*18320*/  LOP3.LUT R7, R4, 0xff, RZ, 0xc0, !PT ;  /* 0x000000ff04077812 */ /* 0x000fe400078ec0ff */
[C---:B------:R-:W-:Y:S04]  /*18330*/  PRMT R4, R8.reuse, 0x7771, RZ ;  /* 0x0000777108047816 */ /* 0x040fe800000000ff */
[----:B------:R-:W-:Y:S02]  /*18340*/  PRMT R222, R7, 0x5410, R4 ;  /* 0x0000541007de7816 */ /* 0x000fe40000000004 */
[C---:B------:R-:W-:Y:S02]  /*18350*/  PRMT R4, R8.reuse, 0x7773, RZ ;  /* 0x0000777308047816 */ /* 0x040fe400000000ff */
[----:B------:R-:W-:Y:S02]  /*18360*/  PRMT R8, R8, 0x7772, RZ ;  /* 0x0000777208087816 */ /* 0x000fe400000000ff */
[C---:B------:R-:W-:Y:S02]  /*18370*/  LOP3.LUT R7, R3.reuse, 0xff, RZ, 0xc0, !PT ;  /* 0x000000ff03077812 */ /* 0x040fe400078ec0ff */
[----:B------:R-:W-:Y:S02]  /*18380*/  PRMT R40, R8, 0x5410, R4 ;  /* 0x0000541008287816 */ /* 0x000fe40000000004 */
[----:B------:R-:W-:Y:S04]  /*18390*/  LOP3.LUT R4, R3, 0xffff, RZ, 0xc0, !PT ;  /* 0x0000ffff03047812 */ /* 0x000fe800078ec0ff */
[----:B------:R-:W-:Y:S04]  /*183a0*/  SHF.R.U32.HI R4, RZ, 0x8, R4 ;  /* 0x00000008ff047819 */ /* 0x000fe80000011604 */
[--C-:B------:R-:W-:Y:S02]  /*183b0*/  PRMT R16, R7, 0x5410, R4.reuse ;  /* 0x0000541007107816 */ /* 0x100fe40000000004 */
[----:B------:R-:W-:Y:S02]  /*183c0*/  PRMT R4, R3, 0x7632, R4 ;  /* 0x0000763203047816 */ /* 0x000fe40000000004 */
[----:B------:R-:W-:Y:S02]  /*183d0*/  SHF.R.U32.HI R3, RZ, 0x18, R3 ;  /* 0x00000018ff037819 */ /* 0x000fe40000011603 */
[----:B------:R-:W-:Y:S04]  /*183e0*/  LOP3.LUT R4, R4, 0xff, RZ, 0xc0, !PT ;  /* 0x000000ff04047812 */ /* 0x000fe800078ec0ff */
[----:B------:R-:W-:Y:S02]  /*183f0*/  PRMT R216, R4, 0x5410, R3 ;  /* 0x0000541004d87816 */ /* 0x000fe40000000003 */
[----:B------:R-:W-:Y:S02]  /*18400*/  LOP3.LUT R3, R15, R100, RZ, 0x3c, !PT ;  /* 0x000000640f037212 */ /* 0x000fe400078e3cff */
[----:B------:R-:W-:Y:S01]  /*18410*/  LOP3.LUT R4, R14, R53, RZ, 0x3c, !PT ;  /* 0x000000350e047212 */ /* 0x000fe200078e3cff */
[----:B------:R-:W-:Y:S02]  /*18420*/  IMAD.MOV.U32 R53, RZ, RZ, R196 ;  /* 0x000000ffff357224 */ /* 0x000fe400078e00c4 */
[----:B------:R-:W-:Y:S04]  /*18430*/  IMAD.WIDE.U32 R8, R3, -0x2daee0ad, RZ ;  /* 0xd2511f5303087825 */ /* 0x000fe800078e00ff */
[----:B------:R-:W-:Y:S01]  /*18440*/  IMAD.WIDE.U32 R10, R4, -0x2daee0ad, RZ ;  /* 0xd2511f53040a7825 */ /* 0x000fe200078e00ff */
[----:B------:R-:W-:Y:S03]  /*18450*/  LOP3.LUT R3, R20, R180, R9, 0x96, !PT ;  /* 0x000000b414037212 */ /* 0x000fe600078e9609 */
[----:B------:R-:W-:Y:S01]  /*18460*/  IMAD.MOV.U32 R20, RZ, RZ, R190 ;  /* 0x000000ffff147224 */ /* 0x000fe200078e00be */
[----:B------:R-:W-:Y:S01]  /*18470*/  LOP3.LUT R4, R184, R8, R11, 0x96, !PT ;  /* 0x00000008b8047212 */ /* 0x000fe200078e960b */
[----:B------:R-:W-:Y:S04]  /*18480*/  IMAD.WIDE.U32 R12, R3, -0x326172a9, RZ ;  /* 0xcd9e8d57030c7825 */ /* 0x000fe800078e00ff */
[----:B------:R-:W-:Y:S01]  /*18490*/  IMAD.MOV.U32 R105, RZ, RZ, R20 ;  /* 0x000000ffff697224 */ /* 0x000fe200078e0014 */
[----:B------:R-:W-:Y:S01]  /*184a0*/  LOP3.LUT R3, R188, R66, R13, 0x96, !PT ;  /* 0x00000042bc037212 */ /* 0x000fe200078e960d */
[----:B------:R-:W-:Y:S04]  /*184b0*/  IMAD.WIDE.U32 R188, R4, -0x326172a9, RZ ;  /* 0xcd9e8d5704bc7825 */ /* 0x000fe800078e00ff */
[----:B------:R-:W-:Y:S01]  /*184c0*/  IMAD.WIDE.U32 R8, R3, -0x2daee0ad, RZ ;  /* 0xd2511f5303087825 */ /* 0x000fe200078e00ff */
[----:B------:R-:W-:Y:S03]  /*184d0*/  LOP3.LUT R3, R67, R12, R189, 0x96, !PT ;  /* 0x0000000c43037212 */ /* 0x000fe600078e96bd */
[----:B------:R-:W-:Y:S01]  /*184e0*/  IMAD.MOV.U32 R189, RZ, RZ, R31 ;  /* 0x000000ffffbd7224 */ /* 0x000fe200078e001f */
[----:B------:R-:W-:Y:S01]  /*184f0*/  LOP3.LUT R7, R64, R10, R9, 0x96, !PT ;  /* 0x0000000a40077212 */ /* 0x000fe200078e9609 */
[----:B------:R-:W-:Y:S04]  /*18500*/  IMAD.WIDE.U32 R190, R3, -0x2daee0ad, RZ ;  /* 0xd2511f5303be7825 */ /* 0x000fe800078e00ff */
[----:B------:R-:W-:Y:S01]  /*18510*/  IMAD.WIDE.U32 R196, R7, -0x326172a9, RZ ;  /* 0xcd9e8d5707c47825 */ /* 0x000fe200078e00ff */
[----:B------:R-:W-:Y:S05]  /*18520*/  LOP3.LUT R8, R65, R8, R191, 0x96, !PT ;  /* 0x0000000841087212 */ /* 0x000fea00078e96bf */
[----:B------:R-:W-:Y:S05]  /*18530*/  IMAD.WIDE.U32 R8, R8, -0x326172a9, RZ ;  /* 0xcd9e8d5708087825 */ /* 0x000fea00078e00ff */
[----:B------:R-:W-:Y:S01]  /*18540*/  LOP3.LUT R3, R62, R196, R9, 0x96, !PT ;  /* 0x000000c43e037212 */ /* 0x000fe200078e9609 */
[----:B------:R-:W-:Y:S01]  /*18550*/  IMAD.MOV.U32 R9, RZ, RZ, R8 ;  /* 0x000000ffff097224 */ /* 0x000fe200078e0008 */
[C---:B------:R-:W-:Y:S02]  /*18560*/  PRMT R10, R8.reuse, 0x7771, RZ ;  /* 0x00007771080a7816 */ /* 0x040fe400000000ff */
[C---:B------:R-:W-:Y:S02]  /*18570*/  LOP3.LUT R4, R3.reuse, 0xffff, RZ, 0xc0, !PT ;  /* 0x0000ffff03047812 */ /* 0x040fe400078ec0ff */
[----:B------:R-:W-:Y:S02]  /*18580*/  LOP3.LUT R7, R3, 0xff, RZ, 0xc0, !PT ;  /* 0x000000ff03077812 */ /* 0x000fe400078ec0ff */
[----:B------:R-:W-:Y:S04]  /*18590*/  SHF.R.U32.HI R4, RZ, 0x8, R4 ;  /* 0x00000008ff047819 */ /* 0x000fe80000011604 */
[----:B------:R-:W-:Y:S02]  /*185a0*/  PRMT R184, R7, 0x5410, R4 ;  /* 0x0000541007b87816 */ /* 0x000fe40000000004 */
[C---:B------:R-:W-:Y:S02]  /*185b0*/  PRMT R7, R8.reuse, 0x7773, RZ ;  /* 0x0000777308077816 */ /* 0x040fe400000000ff */
[----:B------:R-:W-:Y:S04]  /*185c0*/  PRMT R4, R8, 0x7772, RZ ;  /* 0x0000777208047816 */ /* 0x000fe800000000ff */
[----:B------:R-:W-:Y:S02]  /*185d0*/  PRMT R42, R4, 0x5410, R7 ;  /* 0x00005410042a7816 */ /* 0x000fe40000000007 */
[----:B------:R-:W-:Y:S02]  /*185e0*/  PRMT R4, R3, 0x7632, R4 ;  /* 0x0000763203047816 */ /* 0x000fe40000000004 */
[----:B------:R-:W-:Y:S02]  /*185f0*/  SHF.R.U32.HI R3, RZ, 0x18, R3 ;  /* 0x00000018ff037819 */ /* 0x000fe40000011603 */
[----:B------:R-:W-:Y:S04]  /*18600*/  LOP3.LUT R4, R4, 0xff, RZ, 0xc0, !PT ;  /* 0x000000ff04047812 */ /* 0x000fe800078ec0ff */
[----:B------:R-:W-:Y:S01]  /*18610*/  PRMT R191, R4, 0x5410, R3 ;  /* 0x0000541004bf7816 */ /* 0x000fe20000000003 */
[----:B------:R-:W-:Y:S01]  /*18620*/  FMUL.FTZ R4, R2, UR4 ;  /* 0x0000000402047c20 */ /* 0x000fe20008410000 */
[----:B------:R-:W-:Y:S01]  /*18630*/  LOP3.LUT R3, R9, 0xff, RZ, 0xc0, !PT ;  /* 0x000000ff09037812 */ /* 0x000fe200078ec0ff */
[----:B------:R-:W-:Y:S02]  /*18640*/  FMUL.FTZ R2, R6, UR4 ;  /* 0x0000000406027c20 */ /* 0x000fe40008410000 */
[----:B------:R-:W1:Y:S01]  /*18650*/  MUFU.EX2 R100, R4 ;  /* 0x0000000400647308 */ /* 0x000e620000000800 */
[----:B------:R-:W-:Y:S01]  /*18660*/  PRMT R196, R3, 0x5410, R10 ;  /* 0x0000541003c47816 */ /* 0x000fe2000000000a */
[----:B------:R-:W-:Y:S01]  /*18670*/  FMUL.FTZ R3, R0, UR4 ;  /* 0x0000000400037c20 */ /* 0x000fe20008410000 */
[----:B------:R-:W-:Y:S01]  /*18680*/  FMUL.FTZ R0, R5, UR4 ;  /* 0x0000000405007c20 */ /* 0x000fe20008410000 */
[----:B------:R-:W-:Y:S06]  /*18690*/  LOP3.LUT R5, R208, 0x120, R214, 0xf8, !PT ;  /* 0x00000120d0057812 */ /* 0x000fec00078ef8d6 */
[----:B------:R-:W2:Y:S01]  /*186a0*/  MUFU.EX2 R2, R2 ;  /* 0x0000000200027308 */ /* 0x000ea20000000800 */
[----:B------:R-:W-:Y:S01]  /*186b0*/  IMAD.MOV.U32 R208, RZ, RZ, R239 ;  /* 0x000000ffffd07224 */ /* 0x000fe200078e00ef */
[----:B------:R-:W-:Y:S08]  /*186c0*/  LEA R180, R5, UR5, 0x1 ;  /* 0x0000000505b47c11 */ /* 0x000ff0000f8e08ff */
[----:B------:R-:W3:Y:S01]  /*186d0*/  MUFU.EX2 R3, R3 ;  /* 0x0000000300037308 */ /* 0x000ee20000000800 */
[----:B------:R-:W-:Y:S01]  /*186e0*/  IADD3 R106, PT, PT, R180, 0x9020, RZ ;  /* 0x00009020b46a7810 */ /* 0x000fe20007ffe0ff */
[----:B------:R-:W4:Y:S08]  /*186f0*/  LDSM.16.MT88.4 R20, [R180+0x9000] ;  /* 0x00900000b414783b */ /* 0x000f300000004200 */
[----:B------:R-:W3:Y:S01]  /*18700*/  MUFU.EX2 R0, R0 ;  /* 0x0000000000007308 */ /* 0x000ee20000000800 */
[C---:B-1----:R-:W-:Y:S01]  /*18710*/  FMUL.FTZ R4, R100.reuse, R112 ;  /* 0x0000007064047220 */ /* 0x042fe20000410000 */
[C---:B------:R-:W-:Y:S01]  /*18720*/  FMUL.FTZ R5, R100.reuse, R113 ;  /* 0x0000007164057220 */ /* 0x040fe20000410000 */
[----:B------:R-:W-:Y:S02]  /*18730*/  IMAD.MOV.U32 R112, RZ, RZ, R16 ;  /* 0x000000ffff707224 */ /* 0x000fe400078e0010 */
[----:B------:R-:W-:Y:S01]  /*18740*/  FMUL.FTZ R16, R100, R116 ;  /* 0x0000007464107220 */ /* 0x000fe20000410000 */
[C---:B--2---:R-:W-:Y:S01]  /*18750*/  FMUL.FTZ R8, R2.reuse, R108 ;  /* 0x0000006c02087220 */ /* 0x044fe20000410000 */
[C---:B------:R-:W-:Y:S01]  /*18760*/  FMUL.FTZ R9, R2.reuse, R109 ;  /* 0x0000006d02097220 */ /* 0x040fe20000410000 */
[C---:B------:R-:W-:Y:S01]  /*18770*/  FMUL.FTZ R12, R2.reuse, R120 ;  /* 0x00000078020c7220 */ /* 0x040fe20000410000 */
[----:B------:R-:W-:Y:S01]  /*18780*/  FMUL.FTZ R13, R2, R121 ;  /* 0x00000079020d7220 */ /* 0x000fe20000410000 */
[C---:B---3--:R-:W-:Y:S01]  /*18790*/  FMUL.FTZ R6, R3.reuse, R114 ;  /* 0x0000007203067220 */ /* 0x048fe20000410000 */
[C---:B------:R-:W-:Y:S01]  /*187a0*/  FMUL.FTZ R7, R3.reuse, R115 ;  /* 0x0000007303077220 */ /* 0x040fe20000410000 */
[----:B------:R-:W-:Y:S02]  /*187b0*/  IMAD.MOV.U32 R115, RZ, RZ, R18 ;  /* 0x000000ffff737224 */ /* 0x000fe400078e0012 */
[----:B------:R-:W-:Y:S01]  /*187c0*/  FMUL.FTZ R17, R100, R117 ;  /* 0x0000007564117220 */ /* 0x000fe20000410000 */
[----:B------:R-:W-:Y:S02]  /*187d0*/  IMAD.MOV.U32 R114, RZ, RZ, R28 ;  /* 0x000000ffff727224 */ /* 0x000fe400078e001c */
[C---:B------:R-:W-:Y:S01]  /*187e0*/  FMUL.FTZ R10, R0.reuse, R110 ;  /* 0x0000006e000a7220 */ /* 0x040fe20000410000 */
[----:B------:R-:W-:Y:S01]  /*187f0*/  FMUL.FTZ R11, R0, R111 ;  /* 0x0000006f000b7220 */ /* 0x000fe20000410000 */
[----:B------:R-:W-:Y:S02]  /*18800*/  IMAD.MOV.U32 R113, RZ, RZ, R32 ;  /* 0x000000ffff717224 */ /* 0x000fe400078e0020 */
        /* <DEDUP_REMOVED lines=12> */
[----:B------:R-:W-:Y:S01]  /*188d0*/  FFMA.FTZ R183, R2, R243, R183 ;  /* 0x000000f302b77223 */ /* 0x000fe200000100b7 */
[C---:B------:R-:W-:Y:S01]  /*188e0*/  FMUL.FTZ R96, R100.reuse, R96 ;  /* 0x0000006064607220 */ /* 0x040fe20000410000 */
[----:B------:R-:W-:Y:S01]  /*188f0*/  FMUL.FTZ R97, R100, R97 ;  /* 0x0000006164617220 */ /* 0x000fe20000410000 */
[--C-:B------:R-:W-:Y:S01]  /*18900*/  HSET2.LE.AND R116, R230, R181.reuse, PT ;  /* 0x000000b5e6747233 */ /* 0x100fe20003803000 */
[C---:B------:R-:W-:Y:S01]  /*18910*/  FMUL.FTZ R15, R0.reuse, R123 ;  /* 0x0000007b000f7220 */ /* 0x040fe20000410000 */
[----:B------:R-:W-:Y:S01]  /*18920*/  MOV R123, R246 ;  /* 0x000000f6007b7202 */ /* 0x000fe20000000f00 */
[----:B------:R-:W-:Y:S01]  /*18930*/  FMUL.FTZ R18, R3, R118 ;  /* 0x0000007603127220 */ /* 0x000fe20000410000 */
[--C-:B------:R-:W-:Y:S01]  /*18940*/  HSET2.LE.AND R118, R200, R181.reuse, PT ;  /* 0x000000b5c8767233 */ /* 0x100fe20003803000 */
[----:B------:R-:W-:Y:S01]  /*18950*/  FMUL.FTZ R27, R0, R127 ;  /* 0x0000007f001b7220 */ /* 0x000fe20000410000 */
[----:B------:R-:W-:Y:S01]  /*18960*/  IMAD.MOV.U32 R127, RZ, RZ, R55 ;  /* 0x000000ffff7f7224 */ /* 0x000fe200078e0037 */
[-C--:B----4-:R-:W-:Y:S05]  /*18970*/  HMMA.16816.F32.BF16 R4, R172, R20.reuse, R4 ;  /* 0x00000014ac04723c */ /* 0x090fea0000041804 */
[--C-:B------:R-:W-:Y:S01]  /*18980*/  HSET2.LE.AND R117, R204, R181.reuse, PT ;  /* 0x000000b5cc757233 */ /* 0x100fe20003803000 */
[----:B------:R-:W-:Y:S01]  /*18990*/  IMAD.MOV.U32 R120, RZ, RZ, R25 ;  /* 0x000000ffff787224 */ /* 0x000fe200078e0019 */
[----:B------:R-:W-:Y:S01]  /*189a0*/  MOV R121, R29 ;  /* 0x0000001d00797202 */ /* 0x000fe20000000f00 */
[C---:B------:R-:W-:Y:S04]  /*189b0*/  HMMA.16816.F32.BF16 R8, R176.reuse, R20, R8 ;  /* 0x00000014b008723c */ /* 0x040fe80000041808 */
[----:B------:R-:W-:Y:S02]  /*189c0*/  VIADD R20, R180, 0x9000 ;  /* 0x00009000b4147836 */ /* 0x000fe40000000000 */
[----:B------:R-:W-:Y:S01]  /*189d0*/  FMUL.FTZ R14, R0, R122 ;  /* 0x0000007a000e7220 */ /* 0x000fe20000410000 */
[----:B------:R-:W-:Y:S01]  /*189e0*/  FMUL.FTZ R21, R100, R129 ;  /* 0x0000008164157220 */ /* 0x000fe20000410000 */
[----:B------:R-:W-:Y:S01]  /*189f0*/  FFMA.FTZ R121, R121, UR4, -R182 ;  /* 0x0000000479797c23 */ /* 0x000fe200080108b6 */
[----:B------:R-:W-:Y:S02]  /*18a00*/  @P2 VIADD R106, R20, 0xffffffe0 ;  /* 0xffffffe0146a2836 */ /* 0x000fe40000000000 */
[----:B------:R-:W-:Y:S01]  /*18a10*/  FMUL.FTZ R20, R100, R128 ;  /* 0x0000008064147220 */ /* 0x000fe20000410000 */
[----:B------:R-:W-:Y:S02]  /*18a20*/  IMAD.MOV.U32 R122, RZ, RZ, R26 ;  /* 0x000000ffff7a7224 */ /* 0x000fe400078e001a */
[----:B------:R-:W-:Y:S01]  /*18a30*/  FMUL.FTZ R26, R0, R126 ;  /* 0x0000007e001a7220 */ /* 0x000fe20000410000 */
[-C--:B------:R-:W-:Y:S01]  /*18a40*/  HMMA.16816.F32.BF16 R12, R176, R22.reuse, R12 ;  /* 0x00000016b00c723c */ /* 0x080fe2000004180c */
[----:B------:R-:W1:Y:S02]  /*18a50*/  LDSM.16.MT88.4 R36, [R106] ;  /* 0x000000006a24783b */ /* 0x000e640000004200 */
[C---:B------:R-:W-:Y:S01]  /*18a60*/  FMUL.FTZ R19, R3.reuse, R119 ;  /* 0x0000007703137220 */ /* 0x040fe20000410000 */
[----:B------:R-:W-:Y:S01]  /*18a70*/  FMUL.FTZ R28, R2, R136 ;  /* 0x00000088021c7220 */ /* 0x000fe20000410000 */
[----:B------:R-:W-:Y:S02]  /*18a80*/  IMAD.MOV.U32 R136, RZ, RZ, R30 ;  /* 0x000000ffff887224 */ /* 0x000fe400078e001e */
[----:B------:R-:W-:Y:S01]  /*18a90*/  FMUL.FTZ R30, R0, R138 ;  /* 0x0000008a001e7220 */ /* 0x000fe20000410000 */
[----:B------:R-:W-:Y:S01]  /*18aa0*/  IMAD.MOV.U32 R126, RZ, RZ, R54 ;  /* 0x000000ffff7e7224 */ /* 0x000fe200078e0036 */
[----:B------:R-:W-:Y:S01]  /*18ab0*/  MOV R138, R53 ;  /* 0x00000035008a7202 */ /* 0x000fe20000000f00 */
[----:B------:R-:W-:Y:S01]  /*18ac0*/  LDSM.16.MT88.4 R108, [R106+0x1000] ;  /* 0x001000006a6c783b */ /* 0x000fe20000004200 */
[C---:B------:R-:W-:Y:S04]  /*18ad0*/  HMMA.16816.F32.BF16 R16, R172.reuse, R22, R16 ;  /* 0x00000016ac10723c */ /* 0x040fe80000041810 */
[C---:B------:R-:W-:Y:S01]  /*18ae0*/  FMUL.FTZ R22, R3.reuse, R130 ;  /* 0x0000008203167220 */ /* 0x040fe20000410000 */
[C---:B------:R-:W-:Y:S01]  /*18af0*/  FMUL.FTZ R23, R3.reuse, R131 ;  /* 0x0000008303177220 */ /* 0x040fe20000410000 */
[C---:B------:R-:W-:Y:S01]  /*18b00*/  FMUL.FTZ R29, R2.reuse, R137 ;  /* 0x00000089021d7220 */ /* 0x040fe20000410000 */
[----:B------:R-:W2:Y:S01]  /*18b10*/  LDSM.16.MT88.4 R52, [R180+0xa000] ;  /* 0x00a00000b434783b */ /* 0x000ea20000004200 */
[----:B------:R-:W-:Y:S02]  /*18b20*/  IMAD.MOV.U32 R137, RZ, RZ, R44 ;  /* 0x000000ffff897224 */ /* 0x000fe400078e002c */
[----:B------:R-:W-:Y:S01]  /*18b30*/  FMUL.FTZ R56, R2, R156 ;  /* 0x0000009c02387220 */ /* 0x000fe20000410000 */
[----:B------:R-:W-:Y:S02]  /*18b40*/  IMAD.MOV.U32 R128, RZ, RZ, R33 ;  /* 0x000000ffff807224 */ /* 0x000fe400078e0021 */
[----:B------:R-:W-:Y:S01]  /*18b50*/  FMUL.FTZ R33, R100, R133 ;  /* 0x0000008564217220 */ /* 0x000fe20000410000 */
[----:B------:R-:W-:Y:S02]  /*18b60*/  IMAD.MOV.U32 R133, RZ, RZ, R47 ;  /* 0x000000ffff857224 */ /* 0x000fe400078e002f */
[----:B------:R-:W-:Y:S01]  /*18b70*/  FMUL.FTZ R57, R2, R157 ;  /* 0x0000009d02397220 */ /* 0x000fe20000410000 */
[----:B------:R-:W-:Y:S01]  /*18b80*/  FMUL.FTZ R58, R0, R158 ;  /* 0x0000009e003a7220 */ /* 0x000fe20000410000 */
[----:B------:R-:W-:Y:S01]  /*18b90*/  LDSM.16.MT88.4 R164, [R106+0x1c00] ;  /* 0x001c00006aa4783b */ /* 0x000fe20000004200 */
[----:B------:R-:W-:Y:S02]  /*18ba0*/  IMAD.MOV.U32 R129, RZ, RZ, R63 ;  /* 0x000000ffff817224 */ /* 0x000fe400078e003f */
        /* <DEDUP_REMOVED lines=14> */
[-C--:B-1----:R-:W-:Y:S03]  /*18c90*/  HMMA.16816.F32.BF16 R20, R172, R36.reuse, R20 ;  /* 0x00000024ac14723c */ /* 0x082fe60000041814 */
[C---:B------:R-:W-:Y:S01]  /*18ca0*/  FMUL.FTZ R24, R2.reuse, R124 ;  /* 0x0000007c02187220 */ /* 0x040fe20000410000 */
[----:B------:R-:W-:Y:S01]  /*18cb0*/  FMUL.FTZ R25, R2, R125 ;  /* 0x0000007d02197220 */ /* 0x000fe20000410000 */
[----:B------:R-:W-:Y:S02]  /*18cc0*/  IMAD.MOV.U32 R125, RZ, RZ, R59 ;  /* 0x000000ffff7d7224 */ /* 0x000fe400078e003b */
[C---:B------:R-:W-:Y:S01]  /*18cd0*/  FMUL.FTZ R59, R0.reuse, R159 ;  /* 0x0000009f003b7220 */ /* 0x040fe20000410000 */
[----:B------:R-:W-:Y:S01]  /*18ce0*/  FMUL.FTZ R83, R3, R83 ;  /* 0x0000005303537220 */ /* 0x000fe20000410000 */
[----:B------:R-:W-:Y:S01]  /*18cf0*/  IMAD.MOV.U32 R130, RZ, RZ, R238 ;  /* 0x000000ffff827224 */ /* 0x000fe200078e00ee */
[----:B------:R-:W-:Y:S01]  /*18d00*/  LOP3.LUT R119, R205, 0xff00ff, RZ, 0xc0, !PT ;  /* 0x00ff00ffcd777812 */ /* 0x000fe200078ec0ff */
[----:B------:R-:W-:Y:S01]  /*18d10*/  FMUL.FTZ R31, R0, R139 ;  /* 0x0000008b001f7220 */ /* 0x000fe20000410000 */
[C---:B------:R-:W-:Y:S04]  /*18d20*/  HMMA.16816.F32.BF16 R24, R176.reuse, R36, R24 ;  /* 0x00000024b018723c */ /* 0x040fe80000041818 */
[C---:B------:R-:W-:Y:S01]  /*18d30*/  FMUL.FTZ R34, R3.reuse, R134 ;  /* 0x0000008603227220 */ /* 0x040fe20000410000 */
[C---:B------:R-:W-:Y:S01]  /*18d40*/  FMUL.FTZ R36, R100.reuse, R144 ;  /* 0x0000009064247220 */ /* 0x040fe20000410000 */
[C---:B------:R-:W-:Y:S01]  /*18d50*/  FMUL.FTZ R37, R100.reuse, R145 ;  /* 0x0000009164257220 */ /* 0x040fe20000410000 */
[--C-:B------:R-:W-:Y:S01]  /*18d60*/  HSET2.LE.AND R119, R119, R181.reuse, PT ;  /* 0x000000b577777233 */ /* 0x100fe20003803000 */
[-C--:B------:R-:W-:Y:S03]  /*18d70*/  HMMA.16816.F32.BF16 R28, R176, R38.reuse, R28 ;  /* 0x00000026b01c723c */ /* 0x080fe6000004181c */
[----:B------:R-:W-:Y:S02]  /*18d80*/  IMAD.MOV.U32 R134, RZ, RZ, R35 ;  /* 0x000000ffff867224 */ /* 0x000fe400078e0023 */
[C---:B------:R-:W-:Y:S01]  /*18d90*/  FMUL.FTZ R35, R3.reuse, R135 ;  /* 0x0000008703237220 */ /* 0x040fe20000410000 */
[----:B------:R-:W-:Y:S01]  /*18da0*/  MOV R144, R48 ;  /* 0x0000003000907202 */ /* 0x000fe20000000f00 */
[----:B------:R-:W-:Y:S01]  /*18db0*/  FMUL.FTZ R48, R100, R148 ;  /* 0x0000009464307220 */ /* 0x000fe20000410000 */
[----:B------:R-:W-:Y:S02]  /*18dc0*/  IMAD.MOV.U32 R139, RZ, RZ, R43 ;  /* 0x000000ffff8b7224 */ /* 0x000fe400078e002b */
[----:B------:R-:W-:Y:S01]  /*18dd0*/  FMUL.FTZ R43, R0, R143 ;  /* 0x0000008f002b7220 */ /* 0x000fe20000410000 */
[----:B------:R-:W-:Y:S02]  /*18de0*/  IMAD.MOV.U32 R143, RZ, RZ, R114 ;  /* 0x000000ffff8f7224 */ /* 0x000fe400078e0072 */
[C---:B------:R-:W-:Y:S01]  /*18df0*/  FMUL.FTZ R44, R2.reuse, R152 ;  /* 0x00000098022c7220 */ /* 0x040fe20000410000 */
[C---:B------:R-:W-:Y:S04]  /*18e00*/  HMMA.16816.F32.BF16 R32, R172.reuse, R38, R32 ;  /* 0x00000026ac20723c */ /* 0x040fe80000041820 */
[C---:B------:R-:W-:Y:S01]  /*18e10*/  FMUL.FTZ R38, R3.reuse, R146 ;  /* 0x0000009203267220 */ /* 0x040fe20000410000 */
[C---:B------:R-:W-:Y:S01]  /*18e20*/  FMUL.FTZ R39, R3.reuse, R147 ;  /* 0x0000009303277220 */ /* 0x040fe20000410000 */
[----:B------:R-:W-:Y:S02]  /*18e30*/  IMAD.MOV.U32 R147, RZ, RZ, R61 ;  /* 0x000000ffff937224 */ /* 0x000fe400078e003d */
[C---:B------:R-:W-:Y:S01]  /*18e40*/  FMUL.FTZ R61, R2.reuse, R169 ;  /* 0x000000a9023d7220 */ /* 0x040fe20000410000 */
[----:B------:R-:W-:Y:S02]  /*18e50*/  IMAD.MOV.U32 R124, RZ, RZ, R41 ;  /* 0x000000ffff7c7224 */ /* 0x000fe400078e0029 */
[C---:B------:R-:W-:Y:S01]  /*18e60*/  FMUL.FTZ R41, R2.reuse, R141 ;  /* 0x0000008d02297220 */ /* 0x040fe20000410000 */
[----:B------:R-:W-:Y:S02]  /*18e70*/  IMAD.MOV.U32 R131, RZ, RZ, R40 ;  /* 0x000000ffff837224 */ /* 0x000fe400078e0028 */
[----:B------:R-:W-:Y:S01]  /*18e80*/  FMUL.FTZ R40, R2, R140 ;  /* 0x0000008c02287220 */ /* 0x000fe20000410000 */
[-C--:B--2---:R-:W-:Y:S03]  /*18e90*/  HMMA.16816.F32.BF16 R36, R172, R52.reuse, R36 ;  /* 0x00000034ac24723c */ /* 0x084fe60000041824 */
[----:B------:R-:W-:Y:S02]  /*18ea0*/  IMAD.MOV.U32 R135, RZ, RZ, R42 ;  /* 0x000000ffff877224 */ /* 0x000fe400078e002a */
[----:B------:R-:W-:Y:S01]  /*18eb0*/  FMUL.FTZ R42, R0, R142 ;  /* 0x0000008e002a7220 */ /* 0x000fe20000410000 */
[----:B------:R-:W-:Y:S02]  /*18ec0*/  IMAD.MOV.U32 R142, RZ, RZ, R128 ;  /* 0x000000ffff8e7224 */ /* 0x000fe400078e0080 */
[----:B------:R-:W-:Y:S01]  /*18ed0*/  FMUL.FTZ R45, R2, R153 ;  /* 0x00000099022d7220 */ /* 0x000fe20000410000 */
[----:B------:R-:W-:Y:S02]  /*18ee0*/  IMAD.MOV.U32 R128, RZ, RZ, R113 ;  /* 0x000000ffff807224 */ /* 0x000fe400078e0071 */
[C---:B------:R-:W-:Y:S01]  /*18ef0*/  FMUL.FTZ R46, R0.reuse, R154 ;  /* 0x0000009a002e7220 */ /* 0x040fe20000410000 */
[----:B------:R-:W-:Y:S01]  /*18f00*/  FMUL.FTZ R47, R0, R155 ;  /* 0x0000009b002f7220 */ /* 0x000fe20000410000 */
[C---:B------:R-:W-:Y:S01]  /*18f10*/  FMUL.FTZ R50, R3.reuse, R150 ;  /* 0x0000009603327220 */ /* 0x040fe20000410000 */
        /* <DEDUP_REMOVED lines=17> */
[----:B------:R-:W-:Y:S01]  /*19030*/  FFMA.FTZ R2, R199, UR4, -R107 ;  /* 0x00000004c7027c23 */ /* 0x000fe2000801086b */
[C---:B------:R-:W-:Y:S01]  /*19040*/  FMUL.FTZ R94, R0.reuse, R94 ;  /* 0x0000005e005e7220 */ /* 0x040fe20000410000 */
[----:B------:R-:W-:Y:S01]  /*19050*/  FMUL.FTZ R95, R0, R95 ;  /* 0x0000005f005f7220 */ /* 0x000fe20000410000 */
[----:B------:R-:W-:Y:S01]  /*19060*/  IMAD.MOV.U32 R146, RZ, RZ, R248 ;  /* 0x000000ffff927224 */ /* 0x000fe200078e00f8 */
[-C--:B------:R-:W-:Y:S01]  /*19070*/  HMMA.16816.F32.BF16 R52, R172, R108.reuse, R52 ;  /* 0x0000006cac34723c */ /* 0x080fe20000041834 */
[----:B------:R1:W-:Y:S02]  /*19080*/  MUFU.EX2 R248, R2 ;  /* 0x0000000200f87308 */ /* 0x0003e40000000800 */
[C---:B------:R-:W-:Y:S01]  /*19090*/  FMUL.FTZ R98, R3.reuse, R98 ;  /* 0x0000006203627220 */ /* 0x040fe20000410000 */
[----:B------:R-:W-:Y:S01]  /*190a0*/  FMUL.FTZ R99, R3, R99 ;  /* 0x0000006303637220 */ /* 0x000fe20000410000 */
[----:B------:R-:W-:Y:S02]  /*190b0*/  IMAD.MOV.U32 R145, RZ, RZ, R105 ;  /* 0x000000ffff917224 */ /* 0x000fe400078e0069 */
[--C-:B------:R-:W-:Y:S01]  /*190c0*/  FFMA.FTZ R105, R195, UR4, -R182.reuse ;  /* 0x00000004c3697c23 */ /* 0x100fe200080108b6 */
[----:B------:R-:W-:Y:S01]  /*190d0*/  FFMA.FTZ R195, R207, UR4, -R182 ;  /* 0x00000004cfc37c23 */ /* 0x000fe200080108b6 */
[C---:B------:R-:W-:Y:S04]  /*190e0*/  HMMA.16816.F32.BF16 R56, R176.reuse, R108, R56 ;  /* 0x0000006cb038723c */ /* 0x040fe80000041838 */
[----:B------:R-:W-:Y:S01]  /*190f0*/  IMAD.MOV.U32 R140, RZ, RZ, R145 ;  /* 0x000000ffff8c7224 */ /* 0x000fe200078e0091 */
[----:B------:R-:W-:Y:S01]  /*19100*/  MUFU.EX2 R195, R195 ;  /* 0x000000c300c37308 */ /* 0x000fe20000000800 */
[----:B------:R-:W-:Y:S01]  /*19110*/  IMAD.MOV.U32 R145, RZ, RZ, R120 ;  /* 0x000000ffff917224 */ /* 0x000fe200078e0078 */
[----:B-1----:R-:W-:Y:S01]  /*19120*/  F2FP.BF16.F32.PACK_AB R2, R247, R244 ;  /* 0x000000f4f702723e */ /* 0x002fe200000010ff */
[-C--:B------:R-:W-:Y:S03]  /*19130*/  HMMA.16816.F32.BF16 R60, R176, R110.reuse, R60 ;  /* 0x0000006eb03c723c */ /* 0x080fe6000004183c */
[----:B------:R-:W-:Y:S01]  /*19140*/  IMAD.MOV.U32 R120, RZ, RZ, R115 ;  /* 0x000000ffff787224 */ /* 0x000fe200078e0073 */
[----:B------:R-:W-:Y:S01]  /*19150*/  LOP3.LUT R118, R2, R118, RZ, 0xc0, !PT ;  /* 0x0000007602767212 */ /* 0x000fe200078ec0ff */
[----:B------:R-:W-:Y:S01]  /*19160*/  FFMA.FTZ R2, R228, UR4, -R107 ;  /* 0x00000004e4027c23 */ /* 0x000fe2000801086b */
[----:B------:R-:W-:Y:S01]  /*19170*/  IMAD.MOV.U32 R132, RZ, RZ, R250 ;  /* 0x000000ffff847224 */ /* 0x000fe200078e00fa */
[----:B------:R-:W-:Y:S01]  /*19180*/  MOV R141, R144 ;  /* 0x00000090008d7202 */ /* 0x000fe20000000f00 */
[C---:B------:R-:W-:Y:S01]  /*19190*/  HMMA.16816.F32.BF16 R64, R172.reuse, R110, R64 ;  /* 0x0000006eac40723c */ /* 0x040fe20000041840 */
[----:B------:R-:W1:Y:S01]  /*191a0*/  LDSM.16.MT88.4 R108, [R180+0xb000] ;  /* 0x00b00000b46c783b */ /* 0x000e620000004200 */
[----:B------:R2:W-:Y:S02]  /*191b0*/  MUFU.EX2 R250, R105 ;  /* 0x0000006900fa7308 */ /* 0x0005e40000000800 */
[----:B------:R-:W-:Y:S01]  /*191c0*/  IMAD.MOV.U32 R144, RZ, RZ, R135 ;  /* 0x000000ffff907224 */ /* 0x000fe200078e0087 */
[----:B------:R-:W-:Y:S07]  /*191d0*/  MOV R152, R143 ;  /* 0x0000008f00987202 */ /* 0x000fee0000000f00 */
[----:B------:R3:W-:Y:S01]  /*191e0*/  MUFU.EX2 R238, R2 ;  /* 0x0000000200ee7308 */ /* 0x0007e20000000800 */
[----:B------:R-:W-:Y:S02]  /*191f0*/  IMAD.MOV.U32 R135, RZ, RZ, R134 ;  /* 0x000000ffff877224 */ /* 0x000fe400078e0086 */
[----:B------:R-:W-:Y:S07]  /*19200*/  IMAD.MOV.U32 R134, RZ, RZ, R133 ;  /* 0x000000ffff867224 */ /* 0x000fee00078e0085 */
[----:B------:R4:W-:Y:S01]  /*19210*/  MUFU.EX2 R230, R152 ;  /* 0x0000009800e67308 */ /* 0x0009e20000000800 */
[----:B------:R-:W-:Y:S02]  /*19220*/  IMAD.MOV.U32 R133, RZ, RZ, R137 ;  /* 0x000000ffff857224 */ /* 0x000fe400078e0089 */
[----:B------:R-:W4:Y:S01]  /*19230*/  LDL.LU R137, [R1+0x48] ;  /* 0x0000480001897983 */ /* 0x000f220000300800 */
[----:B------:R-:W-:Y:S01]  /*19240*/  IMAD.MOV.U32 R143, RZ, RZ, R142 ;  /* 0x000000ffff8f7224 */ /* 0x000fe200078e008e */
[----:B--2---:R-:W-:Y:S01]  /*19250*/  F2FP.BF16.F32.PACK_AB R105, R249, R245 ;  /* 0x000000f5f969723e */ /* 0x004fe200000010ff */
[----:B------:R-:W-:Y:S02]  /*19260*/  IMAD.MOV.U32 R142, RZ, RZ, R141 ;  /* 0x000000ffff8e7224 */ /* 0x000fe400078e008d */
[----:B------:R-:W-:Y:S01]  /*19270*/  IMAD.MOV.U32 R141, RZ, RZ, R140 ;  /* 0x000000ffff8d7224 */ /* 0x000fe200078e008c */
[----:B------:R-:W-:Y:S02]  /*19280*/  LOP3.LUT R119, R105, R119, RZ, 0xc0, !PT ;  /* 0x0000007769777212 */ /* 0x000fe400078ec0ff */
[----:B---3--:R-:W-:Y:S02]  /*19290*/  F2FP.BF16.F32.PACK_AB R2, R241, R202 ;  /* 0x000000caf102723e */ /* 0x008fe400000010ff */
[----:B------:R-:W-:Y:S01]  /*192a0*/  F2FP.BF16.F32.PACK_AB R105, R242, R201 ;  /* 0x000000c9f269723e */ /* 0x000fe200000010ff */
[----:B----4-:R-:W-:Y:S01]  /*192b0*/  IMAD.MOV.U32 R152, RZ, RZ, R143 ;  /* 0x000000ffff987224 */ /* 0x010fe200078e008f */
[----:B------:R-:W-:Y:S01]  /*192c0*/  LOP3.LUT R116, R2, R116, RZ, 0xc0, !PT ;  /* 0x0000007402747212 */ /* 0x000fe200078ec0ff */
[----:B------:R-:W-:Y:S01]  /*192d0*/  IMAD.MOV.U32 R143, RZ, RZ, R142 ;  /* 0x000000ffff8f7224 */ /* 0x000fe200078e008e */
[----:B------:R-:W-:Y:S01]  /*192e0*/  LOP3.LUT R117, R105, R117, RZ, 0xc0, !PT ;  /* 0x0000007569757212 */ /* 0x000fe200078ec0ff */
[----:B------:R-:W-:Y:S02]  /*192f0*/  IMAD.MOV.U32 R142, RZ, RZ, R141 ;  /* 0x000000ffff8e7224 */ /* 0x000fe400078e008d */
[----:B------:R-:W-:Y:S05]  /*19300*/  IMAD.MOV.U32 R153, RZ, RZ, R143 ;  /* 0x000000ffff997224 */ /* 0x000fea00078e008f */
[----:B------:R-:W-:Y:S01]  /*19310*/  MOV R148, R153 ;  /* 0x0000009900947202 */ /* 0x000fe20000000f00 */
[-C--:B-1----:R-:W-:Y:S08]  /*19320*/  HMMA.16816.F32.BF16 R68, R172, R108.reuse, R68 ;  /* 0x0000006cac44723c */ /* 0x082ff00000041844 */
[C---:B------:R-:W-:Y:S08]  /*19330*/  HMMA.16816.F32.BF16 R72, R176.reuse, R108, R72 ;  /* 0x0000006cb048723c */ /* 0x040ff00000041848 */
[-C--:B------:R-:W-:Y:S08]  /*19340*/  HMMA.16816.F32.BF16 R76, R176, R110.reuse, R76 ;  /* 0x0000006eb04c723c */ /* 0x080ff0000004184c */
[C---:B------:R-:W-:Y:S01]  /*19350*/  HMMA.16816.F32.BF16 R80, R172.reuse, R110, R80 ;  /* 0x0000006eac50723c */ /* 0x040fe20000041850 */
[----:B------:R-:W1:Y:S07]  /*19360*/  LDSM.16.MT88.4 R108, [R106+0x2000] ;  /* 0x002000006a6c783b */ /* 0x000e6e0000004200 */
[-C--:B-1----:R-:W-:Y:S08]  /*19370*/  HMMA.16816.F32.BF16 R84, R172, R108.reuse, R84 ;  /* 0x0000006cac54723c */ /* 0x082ff00000041854 */
[C---:B------:R-:W-:Y:S04]  /*19380*/  HMMA.16816.F32.BF16 R88, R176.reuse, R108, R88 ;  /* 0x0000006cb058723c */ /* 0x040fe80000041858 */
[--C-:B------:R-:W-:Y:S01]  /*19390*/  FFMA.FTZ R108, R194, UR4, -R182.reuse ;  /* 0x00000004c26c7c23 */ /* 0x100fe200080108b6 */
[----:B------:R-:W-:Y:S03]  /*193a0*/  FFMA.FTZ R109, R225, UR4, -R182 ;  /* 0x00000004e16d7c23 */ /* 0x000fe600080108b6 */
[-C--:B------:R-:W-:Y:S01]  /*193b0*/  HMMA.16816.F32.BF16 R92, R176, R110.reuse, R92 ;  /* 0x0000006eb05c723c */ /* 0x080fe2000004185c */
[----:B------:R1:W2:Y:S10]  /*193c0*/  MUFU.EX2 R246, R108 ;  /* 0x0000006c00f67308 */ /* 0x0002b40000000800 */
[----:B------:R3:W-:Y:S01]  /*193d0*/  MUFU.EX2 R239, R109 ;  /* 0x0000006d00ef7308 */ /* 0x0007e20000000800 */
[----:B------:R-:W-:Y:S04]  /*193e0*/  HMMA.16816.F32.BF16 R96, R172, R110, R96 ;  /* 0x0000006eac60723c */ /* 0x000fe80000041860 */
[--C-:B------:R-:W-:Y:S01]  /*193f0*/  HSET2.LE.AND R110, R147, R181.reuse, PT ;  /* 0x000000b5936e7233 */ /* 0x100fe20003803000 */
[----:B------:R-:W-:Y:S01]  /*19400*/  IMAD.MOV.U32 R147, RZ, RZ, R146 ;  /* 0x000000ffff937224 */ /* 0x000fe200078e0092 */
[----:B------:R-:W-:Y:S01]  /*19410*/  MOV R146, R122 ;  /* 0x0000007a00927202 */ /* 0x000fe20000000f00 */
[----:B-1----:R-:W-:Y:S01]  /*19420*/  FFMA.FTZ R108, R198, UR4, -R107 ;  /* 0x00000004c66c7c23 */ /* 0x002fe2000801086b */
[----:B------:R-:W-:Y:S01]  /*19430*/  IMAD.MOV.U32 R122, RZ, RZ, R112 ;  /* 0x000000ffff7a7224 */ /* 0x000fe200078e0070 */
[----:B------:R-:W-:Y:S01]  /*19440*/  LOP3.LUT R111, R240, 0xff00ff, RZ, 0xc0, !PT ;  /* 0x00ff00fff06f7812 */ /* 0x000fe200078ec0ff */
[----:B------:R-:W1:Y:S01]  /*19450*/  LDSM.16.MT88.4 R112, [R180+0x9400] ;  /* 0x00940000b470783b */ /* 0x000e620000004200 */
[----:B------:R4:W4:Y:S01]  /*19460*/  MUFU.EX2 R243, R108 ;  /* 0x0000006c00f37308 */ /* 0x0009220000000800 */
[----:B--2---:R-:W-:Y:S01]  /*19470*/  F2FP.BF16.F32.PACK_AB R2, R250, R246 ;  /* 0x000000f6fa02723e */ /* 0x004fe200000010ff */
[----:B------:R-:W-:Y:S01]  /*19480*/  IMAD.MOV.U32 R140, RZ, RZ, R147 ;  /* 0x000000ffff8c7224 */ /* 0x000fe200078e0093 */
[--C-:B------:R-:W-:Y:S01]  /*19490*/  HSET2.LE.AND R111, R111, R181.reuse, PT ;  /* 0x000000b56f6f7233 */ /* 0x100fe20003803000 */
[----:B------:R-:W-:Y:S01]  /*194a0*/  IMAD.MOV.U32 R147, RZ, RZ, R131 ;  /* 0x000000ffff937224 */ /* 0x000fe200078e0083 */
[--C-:B---3--:R-:W-:Y:S01]  /*194b0*/  HSET2.LE.AND R109, R231, R181.reuse, PT ;  /* 0x000000b5e76d7233 */ /* 0x108fe20003803000 */
[----:B------:R-:W-:Y:S01]  /*194c0*/  IMAD.MOV.U32 R141, RZ, RZ, R140 ;  /* 0x000000ffff8d7224 */ /* 0x000fe200078e008c */
[----:B------:R-:W-:Y:S03]  /*194d0*/  LOP3.LUT R110, R2, R110, RZ, 0xc0, !PT ;  /* 0x0000006e026e7212 */ /* 0x000fe600078ec0ff */
[----:B------:R-:W-:Y:S01]  /*194e0*/  MUFU.EX2 R231, R220 ;  /* 0x000000dc00e77308 */ /* 0x000fe20000000800 */
[----:B------:R-:W-:Y:S01]  /*194f0*/  MOV R131, R129 ;  /* 0x0000008100837202 */ /* 0x000fe20000000f00 */
[----:B------:R-:W-:Y:S01]  /*19500*/  IMAD.MOV.U32 R129, RZ, RZ, R222 ;  /* 0x000000ffff817224 */ /* 0x000fe200078e00de */
[----:B------:R-:W-:Y:S01]  /*19510*/  MOV R140, R147 ;  /* 0x00000093008c7202 */ /* 0x000fe20000000f00 */
[----:B------:R-:W-:Y:S01]  /*19520*/  IMAD.MOV.U32 R143, RZ, RZ, R141 ;  /* 0x000000ffff8f7224 */ /* 0x000fe200078e008d */
[----:B------:R3:W5:Y:S01]  /*19530*/  LDL.LU R222, [R1+0xa4] ;  /* 0x0000a40001de7983 */ /* 0x0007620000300800 */
[----:B----4-:R-:W-:Y:S01]  /*19540*/  FFMA.FTZ R108, R203, UR4, -R182 ;  /* 0x00000004cb6c7c23 */ /* 0x010fe200080108b6 */
[----:B------:R-:W-:Y:S01]  /*19550*/  F2FP.BF16.F32.PACK_AB R105, R248, R243 ;  /* 0x000000f3f869723e */ /* 0x000fe200000010ff */
[----:B------:R-:W-:Y:S02]  /*19560*/  IMAD.MOV.U32 R147, RZ, RZ, R129 ;  /* 0x000000ffff937224 */ /* 0x000fe400078e0081 */
[----:B------:R2:W4:Y:S01]  /*19570*/  MUFU.EX2 R200, R108 ;  /* 0x0000006c00c87308 */ /* 0x0005220000000800 */
[----:B------:R-:W-:Y:S01]  /*19580*/  LOP3.LUT R111, R105, R111, RZ, 0xc0, !PT ;  /* 0x0000006f696f7212 */ /* 0x000fe200078ec0ff */
[----:B------:R-:W-:Y:S02]  /*19590*/  IMAD.MOV.U32 R141, RZ, RZ, R147 ;  /* 0x000000ffff8d7224 */ /* 0x000fe400078e0093 */
[----:B------:R-:W-:Y:S02]  /*195a0*/  IMAD.MOV.U32 R147, RZ, RZ, R145 ;  /* 0x000000ffff937224 */ /* 0x000fe400078e0091 */
[----:B------:R-:W-:Y:S02]  /*195b0*/  IMAD.MOV.U32 R154, RZ, RZ, R143 ;  /* 0x000000ffff9a7224 */ /* 0x000fe400078e008f */
[----:B------:R-:W-:Y:S02]  /*195c0*/  IMAD.MOV.U32 R145, RZ, RZ, R216 ;  /* 0x000000ffff917224 */ /* 0x000fe400078e00d8 */
[----:B------:R-:W-:Y:S02]  /*195d0*/  IMAD.MOV.U32 R129, RZ, RZ, R217 ;  /* 0x000000ffff817224 */ /* 0x000fe400078e00d9 */
[--C-:B--2---:R-:W-:Y:S01]  /*195e0*/  FFMA.FTZ R108, R229, UR4, -R107.reuse ;  /* 0x00000004e56c7c23 */ /* 0x104fe2000801086b */
[----:B----4-:R-:W-:Y:S01]  /*195f0*/  F2FP.BF16.F32.PACK_AB R2, R239, R200 ;  /* 0x000000c8ef02723e */ /* 0x010fe200000010ff */
[----:B------:R-:W-:Y:S10]  /*19600*/  MUFU.EX2 R229, R121 ;  /* 0x0000007900e57308 */ /* 0x000ff40000000800 */
[----:B------:R2:W4:Y:S02]  /*19610*/  MUFU.EX2 R240, R108 ;  /* 0x0000006c00f07308 */ /* 0x0005240000000800 */
[--C-:B--2---:R-:W-:Y:S02]  /*19620*/  HSET2.LE.AND R108, R233, R181.reuse, PT ;  /* 0x000000b5e96c7233 */ /* 0x104fe40003803000 */
[----:B----4-:R-:W-:Y:S06]  /*19630*/  F2FP.BF16.F32.PACK_AB R105, R240, R238 ;  /* 0x000000eef069723e */ /* 0x010fec00000010ff */
[----:B------:R2:W4:Y:S01]  /*19640*/  MUFU.EX2 R233, R221 ;  /* 0x000000dd00e97308 */ /* 0x0005220000000800 */
[----:B------:R-:W-:Y:S01]  /*19650*/  LOP3.LUT R108, R2, R108, RZ, 0xc0, !PT ;  /* 0x0000006c026c7212 */ /* 0x000fe200078ec0ff */
[----:B------:R-:W-:Y:S01]  /*19660*/  FFMA.FTZ R2, R236, UR4, -R182 ;  /* 0x00000004ec027c23 */ /* 0x000fe200080108b6 */
[----:B------:R-:W-:Y:S01]  /*19670*/  LOP3.LUT R109, R105, R109, RZ, 0xc0, !PT ;  /* 0x0000006d696d7212 */ /* 0x000fe200078ec0ff */
[----:B------:R-:W-:Y:S06]  /*19680*/  FFMA.FTZ R105, R232, UR4, -R107 ;  /* 0x00000004e8697c23 */ /* 0x000fec000801086b */
[----:B------:R-:W-:Y:S01]  /*19690*/  MUFU.EX2 R236, R2 ;  /* 0x0000000200ec7308 */ /* 0x000fe20000000800 */
[-C--:B-1----:R-:W-:Y:S09]  /*196a0*/  HMMA.16816.F32.BF16 R4, R108, R112.reuse, R4 ;  /* 0x000000706c04723c */ /* 0x082ff20000041804 */
[----:B------:R-:W-:Y:S01]  /*196b0*/  MUFU.EX2 R232, R105 ;  /* 0x0000006900e87308 */ /* 0x000fe20000000800 */
[----:B--2---:R3:W5:Y:S04]  /*196c0*/  LDL.LU R221, [R1+0xa0] ;  /* 0x0000a00001dd7983 */ /* 0x0047680000300800 */
[----:B------:R3:W5:Y:S01]  /*196d0*/  LDL.LU R220, [R1+0x9c] ;  /* 0x00009c0001dc7983 */ /* 0x0007620000300800 */
[C---:B------:R-:W-:Y:S03]  /*196e0*/  HMMA.16816.F32.BF16 R8, R116.reuse, R112, R8 ;  /* 0x000000707408723c */ /* 0x040fe60000041808 */
[----:B------:R3:W5:Y:S04]  /*196f0*/  LDL.LU R217, [R1+0x98] ;  /* 0x0000980001d97983 */ /* 0x0007680000300800 */
[----:B------:R3:W5:Y:S01]  /*19700*/  LDL.LU R216, [R1+0x94] ;  /* 0x0000940001d87983 */ /* 0x0007620000300800 */
        /* <DEDUP_REMOVED lines=8> */
[----:B------:R-:W-:Y:S01]  /*19790*/  FFMA.FTZ R137, R0, R137, R186 ;  /* 0x0000008900897223 */ /* 0x000fe200000100ba */
[----:B------:R-:W-:Y:S02]  /*197a0*/  FFMA.FTZ R0, R235, UR4, -R182 ;  /* 0x00000004eb007c23 */ /* 0x000fe400080108b6 */
[----:B------:R2:W-:Y:S02]  /*197b0*/  MUFU.EX2 R235, R152 ;  /* 0x0000009800eb7308 */ /* 0x0005e40000000800 */
[----:B--2---:R-:W-:Y:S01]  /*197c0*/  IMAD.MOV.U32 R152, RZ, RZ, R142 ;  /* 0x000000ffff987224 */ /* 0x004fe200078e008e */
[----:B------:R-:W-:Y:S01]  /*197d0*/  MOV R142, R140 ;  /* 0x0000008c008e7202 */ /* 0x000fe20000000f00 */
[----:B------:R-:W-:Y:S02]  /*197e0*/  IMAD.MOV.U32 R140, RZ, RZ, R146 ;  /* 0x000000ffff8c7224 */ /* 0x000fe400078e0092 */
[----:B------:R-:W-:Y:S02]  /*197f0*/  IMAD.MOV.U32 R146, RZ, RZ, R120 ;  /* 0x000000ffff927224 */ /* 0x000fe400078e0078 */
[----:B------:R-:W-:Y:S01]  /*19800*/  FFMA.FTZ R120, R237, UR4, -R182 ;  /* 0x00000004ed787c23 */ /* 0x000fe200080108b6 */
[----:B------:R-:W-:Y:S01]  /*19810*/  IMAD.MOV.U32 R143, RZ, RZ, R140 ;  /* 0x000000ffff8f7224 */ /* 0x000fe200078e008c */
[-C--:B-1----:R-:W-:Y:S01]  /*19820*/  HMMA.16816.F32.BF16 R36, R108, R112.reuse, R36 ;  /* 0x000000706c24723c */ /* 0x082fe20000041824 */
[----:B------:R4:W-:Y:S02]  /*19830*/  MUFU.EX2 R237, R0 ;  /* 0x0000000000ed7308 */ /* 0x0009e40000000800 */
[----:B------:R-:W-:Y:S01]  /*19840*/  IMAD.MOV.U32 R140, RZ, RZ, R145 ;  /* 0x000000ffff8c7224 */ /* 0x000fe200078e0091 */
[----:B------:R-:W-:Y:S07]  /*19850*/  MOV R145, R215 ;  /* 0x000000d700917202 */ /* 0x000fee0000000f00 */
[----:B------:R-:W-:Y:S01]  /*19860*/  MUFU.EX2 R225, R120 ;  /* 0x0000007800e17308 */ /* 0x000fe20000000800 */
[----:B------:R3:W5:Y:S01]  /*19870*/  LDL.LU R215, [R1+0x90] ;  /* 0x0000900001d77983 */ /* 0x0007620000300800 */
[----:B------:R-:W-:Y:S01]  /*19880*/  IMAD.MOV.U32 R155, RZ, RZ, R152 ;  /* 0x000000ffff9b7224 */ /* 0x000fe200078e0098 */
[C---:B------:R-:W-:Y:S04]  /*19890*/  HMMA.16816.F32.BF16 R40, R116.reuse, R112, R40 ;  /* 0x000000707428723c */ /* 0x040fe80000041828 */
[----:B------:R-:W-:Y:S01]  /*198a0*/  IMAD.MOV.U32 R153, RZ, RZ, R142 ;  /* 0x000000ffff997224 */ /* 0x000fe200078e008e */
[----:B------:R-:W-:Y:S01]  /*198b0*/  MOV R142, R147 ;  /* 0x00000093008e7202 */ /* 0x000fe20000000f00 */
[----:B------:R-:W-:Y:S02]  /*198c0*/  IMAD.MOV.U32 R147, RZ, RZ, R189 ;  /* 0x000000ffff937224 */ /* 0x000fe400078e00bd */
[----:B------:R-:W-:Y:S01]  /*198d0*/  FFMA.FTZ R189, R234, UR4, -R182 ;  /* 0x00000004eabd7c23 */ /* 0x000fe200080108b6 */
[-C--:B------:R-:W-:Y:S03]  /*198e0*/  HMMA.16816.F32.BF16 R44, R116, R114.reuse, R44 ;  /* 0x00000072742c723c */ /* 0x080fe6000004182c */
[----:B----4-:R-:W-:Y:S01]  /*198f0*/  F2FP.BF16.F32.PACK_AB R0, R233, R230 ;  /* 0x000000e6e900723e */ /* 0x010fe200000010ff */
[----:B------:R-:W-:Y:S01]  /*19900*/  IMAD.MOV.U32 R152, RZ, RZ, R141 ;  /* 0x000000ffff987224 */ /* 0x000fe200078e008d */
[----:B------:R-:W-:Y:S01]  /*19910*/  MUFU.EX2 R189, R189 ;  /* 0x000000bd00bd7308 */ /* 0x000fe20000000800 */
[----:B------:R-:W-:Y:S02]  /*19920*/  IMAD.MOV.U32 R141, RZ, RZ, R146 ;  /* 0x000000ffff8d7224 */ /* 0x000fe400078e0092 */
[C---:B------:R-:W-:Y:S01]  /*19930*/  HMMA.16816.F32.BF16 R48, R108.reuse, R114, R48 ;  /* 0x000000726c30723c */ /* 0x040fe20000041830 */
[----:B------:R-:W1:Y:S03]  /*19940*/  LDSM.16.MT88.4 R112, [R106+0x1400] ;  /* 0x001400006a70783b */ /* 0x000e660000004200 */
[----:B------:R-:W-:Y:S02]  /*19950*/  IMAD.MOV.U32 R146, RZ, RZ, R193 ;  /* 0x000000ffff927224 */ /* 0x000fe400078e00c1 */
[--C-:B------:R-:W-:Y:S01]  /*19960*/  FFMA.FTZ R193, R206, UR4, -R182.reuse ;  /* 0x00000004cec17c23 */ /* 0x100fe200080108b6 */
[----:B------:R-:W-:Y:S01]  /*19970*/  FFMA.FTZ R182, R148, UR4, -R182 ;  /* 0x0000000494b67c23 */ /* 0x000fe200080108b6 */
[----:B------:R-:W-:Y:S02]  /*19980*/  IMAD.MOV.U32 R148, RZ, RZ, R155 ;  /* 0x000000ffff947224 */ /* 0x000fe400078e009b */
[----:B------:R-:W-:Y:S02]  /*19990*/  IMAD.MOV.U32 R155, RZ, RZ, R154 ;  /* 0x000000ffff9b7224 */ /* 0x000fe400078e009a */
[----:B------:R-:W-:Y:S01]  /*199a0*/  FFMA.FTZ R2, R148, UR4, -R107 ;  /* 0x0000000494027c23 */ /* 0x000fe2000801086b */
[----:B------:R-:W2:Y:S01]  /*199b0*/  MUFU.EX2 R193, R193 ;  /* 0x000000c100c17308 */ /* 0x000ea20000000800 */
[----:B------:R-:W-:Y:S02]  /*199c0*/  IMAD.MOV.U32 R148, RZ, RZ, R155 ;  /* 0x000000ffff947224 */ /* 0x000fe400078e009b */
[----:B------:R-:W-:Y:S07]  /*199d0*/  IMAD.MOV.U32 R154, RZ, RZ, R153 ;  /* 0x000000ffff9a7224 */ /* 0x000fee00078e0099 */
[----:B------:R4:W3:Y:S01]  /*199e0*/  MUFU.EX2 R234, R2 ;  /* 0x0000000200ea7308 */ /* 0x0008e20000000800 */
[----:B------:R-:W-:Y:S01]  /*199f0*/  IMAD.MOV.U32 R153, RZ, RZ, R152 ;  /* 0x000000ffff997224 */ /* 0x000fe200078e0098 */
[----:B------:R-:W-:Y:S01]  /*19a00*/  MOV R149, R148 ;  /* 0x0000009400957202 */ /* 0x000fe20000000f00 */
[----:B------:R-:W-:Y:S01]  /*19a10*/  IMAD.MOV.U32 R155, RZ, RZ, R154 ;  /* 0x000000ffff9b7224 */ /* 0x000fe200078e009a */
[----:B------:R-:W-:Y:S01]  /*19a20*/  MOV R152, R143 ;  /* 0x0000008f00987202 */ /* 0x000fe20000000f00 */
[----:B------:R-:W-:Y:S02]  /*19a30*/  IMAD.MOV.U32 R143, RZ, RZ, R142 ;  /* 0x000000ffff8f7224 */ /* 0x000fe400078e008e */
[----:B------:R-:W-:Y:S02]  /*19a40*/  IMAD.MOV.U32 R150, RZ, RZ, R149 ;  /* 0x000000ffff967224 */ /* 0x000fe400078e0095 */
[----:B------:R-:W-:Y:S01]  /*19a50*/  IMAD.MOV.U32 R142, RZ, RZ, R141 ;  /* 0x000000ffff8e7224 */ /* 0x000fe200078e008d */
[----:B--2---:R-:W-:Y:S01]  /*19a60*/  F2FP.BF16.F32.PACK_AB R174, R193, R195 ;  /* 0x000000c3c1ae723e */ /* 0x004fe200000010ff */
[----:B------:R-:W-:Y:S02]  /*19a70*/  IMAD.MOV.U32 R148, RZ, RZ, R155 ;  /* 0x000000ffff947224 */ /* 0x000fe400078e009b */
[----:B------:R-:W-:Y:S02]  /*19a80*/  IMAD.MOV.U32 R141, RZ, RZ, R140 ;  /* 0x000000ffff8d7224 */ /* 0x000fe400078e008c */
[----:B----4-:R-:W-:Y:S01]  /*19a90*/  FFMA.FTZ R2, R150, UR4, -R107 ;  /* 0x0000000496027c23 */ /* 0x010fe2000801086b */
[----:B------:R-:W-:Y:S02]  /*19aa0*/  IMAD.MOV.U32 R149, RZ, RZ, R148 ;  /* 0x000000ffff957224 */ /* 0x000fe400078e0094 */
[----:B------:R-:W-:Y:S01]  /*19ab0*/  IMAD.MOV.U32 R140, RZ, RZ, R147 ;  /* 0x000000ffff8c7224 */ /* 0x000fe200078e0093 */
[----:B------:R-:W-:Y:S01]  /*19ac0*/  MOV R147, R146 ;  /* 0x0000009200937202 */ /* 0x000fe20000000f00 */
[----:B------:R-:W-:Y:S02]  /*19ad0*/  IMAD.MOV.U32 R150, RZ, RZ, R149 ;  /* 0x000000ffff967224 */ /* 0x000fe400078e0095 */
[----:B------:R-:W-:Y:S02]  /*19ae0*/  IMAD.MOV.U32 R146, RZ, RZ, R145 ;  /* 0x000000ffff927224 */ /* 0x000fe400078e0091 */
[----:B------:R-:W-:Y:S01]  /*19af0*/  IMAD.MOV.U32 R145, RZ, RZ, R144 ;  /* 0x000000ffff917224 */ /* 0x000fe200078e0090 */
[-C--:B-1----:R-:W-:Y:S03]  /*19b00*/  HMMA.16816.F32.BF16 R52, R108, R112.reuse, R52 ;  /* 0x000000706c34723c */ /* 0x082fe60000041834 */
[----:B------:R-:W-:Y:S02]  /*19b10*/  IMAD.MOV.U32 R144, RZ, RZ, R135 ;  /* 0x000000ffff907224 */ /* 0x000fe400078e0087 */
[----:B------:R-:W-:Y:S01]  /*19b20*/  IMAD.MOV.U32 R135, RZ, RZ, R134 ;  /* 0x000000ffff877224 */ /* 0x000fe200078e0086 */
[----:B------:R-:W-:Y:S01]  /*19b30*/  MOV R134, R212 ;  /* 0x000000d400867202 */ /* 0x000fe20000000f00 */
[----:B------:R-:W-:Y:S01]  /*19b40*/  IMAD.MOV.U32 R154, RZ, RZ, R153 ;  /* 0x000000ffff9a7224 */ /* 0x000fe200078e0099 */
[C---:B------:R-:W-:Y:S01]  /*19b50*/  HMMA.16816.F32.BF16 R56, R116.reuse, R112, R56 ;  /* 0x000000707438723c */ /* 0x040fe20000041838 */
[----:B------:R1:W5:Y:S03]  /*19b60*/  LDL.LU R212, [R1+0x8c] ;  /* 0x00008c0001d47983 */ /* 0x0003660000300800 */
[----:B------:R-:W-:Y:S02]  /*19b70*/  IMAD.MOV.U32 R155, RZ, RZ, R154 ;  /* 0x000000ffff9b7224 */ /* 0x000fe400078e009a */
[----:B------:R-:W-:Y:S01]  /*19b80*/  IMAD.MOV.U32 R153, RZ, RZ, R152 ;  /* 0x000000ffff997224 */ /* 0x000fe200078e0098 */
[----:B------:R-:W-:Y:S01]  /*19b90*/  MOV R152, R143 ;  /* 0x0000008f00987202 */ /* 0x000fe20000000f00 */
[-C--:B------:R-:W-:Y:S03]  /*19ba0*/  HMMA.16816.F32.BF16 R60, R116, R114.reuse, R60 ;  /* 0x00000072743c723c */ /* 0x080fe6000004183c */
[----:B------:R-:W-:Y:S01]  /*19bb0*/  IMAD.MOV.U32 R143, RZ, RZ, R142 ;  /* 0x000000ffff8f7224 */ /* 0x000fe200078e008e */
[----:B------:R-:W-:Y:S01]  /*19bc0*/  MOV R148, R155 ;  /* 0x0000009b00947202 */ /* 0x000fe20000000f00 */
[----:B------:R-:W-:Y:S02]  /*19bd0*/  IMAD.MOV.U32 R142, RZ, RZ, R141 ;  /* 0x000000ffff8e7224 */ /* 0x000fe400078e008d */
[----:B------:R-:W-:Y:S01]  /*19be0*/  IMAD.MOV.U32 R141, RZ, RZ, R140 ;  /* 0x000000ffff8d7224 */ /* 0x000fe200078e008c */
[C---:B------:R-:W-:Y:S01]  /*19bf0*/  HMMA.16816.F32.BF16 R64, R108.reuse, R114, R64 ;  /* 0x000000726c40723c */ /* 0x040fe20000041840 */
[----:B------:R-:W2:Y:S03]  /*19c00*/  LDSM.16.MT88.4 R112, [R180+0xb400] ;  /* 0x00b40000b470783b */ /* 0x000ea60000004200 */
[----:B------:R-:W-:Y:S02]  /*19c10*/  IMAD.MOV.U32 R149, RZ, RZ, R148 ;  /* 0x000000ffff957224 */ /* 0x000fe400078e0094 */
[----:B------:R-:W-:Y:S01]  /*19c20*/  IMAD.MOV.U32 R140, RZ, RZ, R147 ;  /* 0x000000ffff8c7224 */ /* 0x000fe200078e0093 */
[----:B------:R-:W-:Y:S01]  /*19c30*/  MOV R147, R146 ;  /* 0x0000009200937202 */ /* 0x000fe20000000f00 */
[----:B------:R-:W-:Y:S02]  /*19c40*/  IMAD.MOV.U32 R151, RZ, RZ, R149 ;  /* 0x000000ffff977224 */ /* 0x000fe400078e0095 */
[----:B------:R-:W-:Y:S02]  /*19c50*/  IMAD.MOV.U32 R146, RZ, RZ, R145 ;  /* 0x000000ffff927224 */ /* 0x000fe400078e0091 */
[----:B------:R-:W-:Y:S02]  /*19c60*/  IMAD.MOV.U32 R145, RZ, RZ, R144 ;  /* 0x000000ffff917224 */ /* 0x000fe400078e0090 */
[----:B------:R-:W-:Y:S02]  /*19c70*/  IMAD.MOV.U32 R144, RZ, RZ, R135 ;  /* 0x000000ffff907224 */ /* 0x000fe400078e0087 */
[----:B------:R-:W-:Y:S02]  /*19c80*/  IMAD.MOV.U32 R135, RZ, RZ, R136 ;  /* 0x000000ffff877224 */ /* 0x000fe400078e0088 */
[----:B------:R-:W-:Y:S02]  /*19c90*/  IMAD.MOV.U32 R154, RZ, RZ, R153 ;  /* 0x000000ffff9a7224 */ /* 0x000fe400078e0099 */
[----:B------:R-:W-:Y:S01]  /*19ca0*/  IMAD.MOV.U32 R153, RZ, RZ, R152 ;  /* 0x000000ffff997224 */ /* 0x000fe200078e0098 */
[----:B------:R-:W-:Y:S01]  /*19cb0*/  MOV R152, R142 ;  /* 0x0000008e00987202 */ /* 0x000fe20000000f00 */
        /* <DEDUP_REMOVED lines=10> */
[----:B------:R-:W-:Y:S01]  /*19d60*/  IMAD.MOV.U32 R153, RZ, RZ, R152 ;  /* 0x000000ffff997224 */ /* 0x000fe200078e0098 */
[-C--:B--2---:R-:W-:Y:S03]  /*19d70*/  HMMA.16816.F32.BF16 R68, R108, R112.reuse, R68 ;  /* 0x000000706c44723c */ /* 0x084fe60000041844 */
[----:B------:R-:W-:Y:S01]  /*19d80*/  MOV R155, R154 ;  /* 0x0000009a009b7202 */ /* 0x000fe20000000f00 */
[----:B------:R-:W-:Y:S02]  /*19d90*/  IMAD.MOV.U32 R154, RZ, RZ, R153 ;  /* 0x000000ffff9a7224 */ /* 0x000fe400078e0099 */
[----:B------:R-:W-:Y:S01]  /*19da0*/  IMAD.MOV.U32 R152, RZ, RZ, R142 ;  /* 0x000000ffff987224 */ /* 0x000fe200078e008e */
[----:B------:R-:W-:Y:S01]  /*19db0*/  MOV R149, R155 ;  /* 0x0000009b00957202 */ /* 0x000fe20000000f00 */
[C---:B------:R-:W-:Y:S04]  /*19dc0*/  HMMA.16816.F32.BF16 R72, R116.reuse, R112, R72 ;  /* 0x000000707448723c */ /* 0x040fe80000041848 */
[----:B------:R-:W-:Y:S01]  /*19dd0*/  MOV R142, R141 ;  /* 0x0000008d008e7202 */ /* 0x000fe20000000f00 */
[----:B------:R-:W-:Y:S02]  /*19de0*/  IMAD.MOV.U32 R141, RZ, RZ, R140 ;  /* 0x000000ffff8d7224 */ /* 0x000fe400078e008c */
[----:B------:R-:W-:Y:S01]  /*19df0*/  IMAD.MOV.U32 R140, RZ, RZ, R147 ;  /* 0x000000ffff8c7224 */ /* 0x000fe200078e0093 */
[-C--:B------:R-:W-:Y:S03]  /*19e00*/  HMMA.16816.F32.BF16 R76, R116, R114.reuse, R76 ;  /* 0x00000072744c723c */ /* 0x080fe6000004184c */
[----:B------:R-:W-:Y:S02]  /*19e10*/  IMAD.MOV.U32 R147, RZ, RZ, R144 ;  /* 0x000000ffff937224 */ /* 0x000fe400078e0090 */
[----:B------:R-:W-:Y:S01]  /*19e20*/  IMAD.MOV.U32 R144, RZ, RZ, R134 ;  /* 0x000000ffff907224 */ /* 0x000fe200078e0086 */
[----:B------:R-:W-:Y:S01]  /*19e30*/  MOV R134, R133 ;  /* 0x0000008500867202 */ /* 0x000fe20000000f00 */
[----:B------:R-:W-:Y:S01]  /*19e40*/  IMAD.MOV.U32 R133, RZ, RZ, R211 ;  /* 0x000000ffff857224 */ /* 0x000fe200078e00d3 */
[C---:B------:R-:W-:Y:S01]  /*19e50*/  HMMA.16816.F32.BF16 R80, R108.reuse, R114, R80 ;  /* 0x000000726c50723c */ /* 0x040fe20000041850 */
[----:B------:R-:W2:Y:S03]  /*19e60*/  LDSM.16.MT88.4 R112, [R106+0x2400] ;  /* 0x002400006a70783b */ /* 0x000ea60000004200 */
        /* <DEDUP_REMOVED lines=17> */
[----:B------:R3:W-:Y:S01]  /*19f80*/  MUFU.EX2 R208, R2 ;  /* 0x0000000200d07308 */ /* 0x0007e20000000800 */
[-C--:B--2---:R-:W-:Y:S03]  /*19f90*/  HMMA.16816.F32.BF16 R84, R108, R112.reuse, R84 ;  /* 0x000000706c54723c */ /* 0x084fe60000041854 */
[----:B---3--:R-:W-:Y:S05]  /*19fa0*/  F2FP.BF16.F32.PACK_AB R2, R234, R232 ;  /* 0x000000e8ea02723e */ /* 0x008fea00000010ff */
[C---:B------:R-:W-:Y:S01]  /*19fb0*/  HMMA.16816.F32.BF16 R88, R116.reuse, R112, R88 ;  /* 0x000000707458723c */ /* 0x040fe20000041858 */
[----:B------:R-:W2:Y:S03]  /*19fc0*/  LDL.LU R113, [R1+0x40] ;  /* 0x0000400001717983 */ /* 0x000ea60000300800 */
[--C-:B------:R-:W-:Y:S02]  /*19fd0*/  HSET2.LE.AND R112, R184, R181.reuse, PT ;  /* 0x000000b5b8707233 */ /* 0x100fe40003803000 */
[----:B------:R-:W-:Y:S02]  /*19fe0*/  MUFU.EX2 R184, R139 ;  /* 0x0000008b00b87308 */ /* 0x000fe40000000800 */
[-C--:B------:R-:W-:Y:S01]  /*19ff0*/  HMMA.16816.F32.BF16 R92, R116, R114.reuse, R92 ;  /* 0x00000072745c723c */ /* 0x080fe2000004185c */
[----:B------:R-:W3:Y:S02]  /*1a000*/  LDSM.16.MT88.4 R116, [R180+0x9800] ;  /* 0x00980000b474783b */ /* 0x000ee40000004200 */
[----:B------:R-:W-:Y:S02]  /*1a010*/  LOP3.LUT R112, R0, R112, RZ, 0xc0, !PT ;  /* 0x0000007000707212 */ /* 0x000fe400078ec0ff */
[----:B------:R-:W-:Y:S03]  /*1a020*/  F2FP.BF16.F32.PACK_AB R0, R235, R231 ;  /* 0x000000e7eb00723e */ /* 0x000fe600000010ff */
[----:B------:R-:W-:Y:S04]  /*1a030*/  HMMA.16816.F32.BF16 R96, R108, R114, R96 ;  /* 0x000000726c60723c */ /* 0x000fe80000041860 */
[--C-:B------:R-:W-:Y:S02]  /*1a040*/  HSET2.LE.AND R110, R151, R181.reuse, PT ;  /* 0x000000b5976e7233 */ /* 0x100fe40003803000 */
[--C-:B------:R-:W-:Y:S02]  /*1a050*/  HSET2.LE.AND R108, R122, R181.reuse, PT ;  /* 0x000000b57a6c7233 */ /* 0x100fe40003803000 */
[--C-:B------:R-:W-:Y:S01]  /*1a060*/  HSET2.LE.AND R114, R196, R181.reuse, PT ;  /* 0x000000b5c4727233 */ /* 0x100fe20003803000 */
[----:B--2---:R-:W-:Y:S01]  /*1a070*/  FFMA.FTZ R136, R100, R113, R187 ;  /* 0x0000007164887223 */ /* 0x004fe200000100bb */
[--C-:B------:R-:W-:Y:S01]  /*1a080*/  HSET2.LE.AND R113, R191, R181.reuse, PT ;  /* 0x000000b5bf717233 */ /* 0x100fe20003803000 */
[----:B------:R-:W2:Y:S04]  /*1a090*/  LDL.LU R100, [R1+0x44] ;  /* 0x0000440001647983 */ /* 0x000ea80000300800 */
[----:B------:R-:W-:Y:S01]  /*1a0a0*/  LOP3.LUT R113, R0, R113, RZ, 0xc0, !PT ;  /* 0x0000007100717212 */ /* 0x000fe200078ec0ff */
[----:B------:R1:W5:Y:S01]  /*1a0b0*/  LDL.LU R211, [R1+0x88] ;  /* 0x0000880001d37983 */ /* 0x0003620000300800 */
[----:B------:R-:W-:Y:S03]  /*1a0c0*/  F2FP.BF16.F32.PACK_AB R0, R237, R236 ;  /* 0x000000eced00723e */ /* 0x000fe600000010ff */
[----:B------:R1:W5:Y:S01]  /*1a0d0*/  LDL.LU R210, [R1+0x84] ;  /* 0x0000840001d27983 */ /* 0x0003620000300800 */
[----:B------:R-:W-:Y:S01]  /*1a0e0*/  LOP3.LUT R110, R0, R110, RZ, 0xc0, !PT ;  /* 0x0000006e006e7212 */ /* 0x000fe200078ec0ff */
[----:B--2---:R-:W-:Y:S01]  /*1a0f0*/  FFMA.FTZ R135, R3, R100, R185 ;  /* 0x0000006403877223 */ /* 0x004fe200000100b9 */
[----:B------:R-:W-:Y:S01]  /*1a100*/  LOP3.LUT R3, R150, 0xff00ff, RZ, 0xc0, !PT ;  /* 0x00ff00ff96037812 */ /* 0x000fe200078ec0ff */
[----:B------:R-:W-:Y:S02]  /*1a110*/  IMAD.MOV.U32 R150, RZ, RZ, R148 ;  /* 0x000000ffff967224 */ /* 0x000fe400078e0094 */
[----:B------:R-:W-:Y:S01]  /*1a120*/  FFMA.FTZ R100, R209, UR4, -R107 ;  /* 0x00000004d1647c23 */ /* 0x000fe2000801086b */
[----:B------:R-:W-:Y:S01]  /*1a130*/  IMAD.MOV.U32 R148, RZ, RZ, R154 ;  /* 0x000000ffff947224 */ /* 0x000fe200078e009a */
[----:B------:R1:W5:Y:S01]  /*1a140*/  LDL.LU R209, [R1+0x80] ;  /* 0x0000800001d17983 */ /* 0x0003620000300800 */
[----:B------:R-:W-:Y:S01]  /*1a150*/  IMAD.MOV.U32 R151, RZ, RZ, R150 ;  /* 0x000000ffff977224 */ /* 0x000fe200078e0096 */
[----:B------:R-:W-:Y:S01]  /*1a160*/  MOV R150, R149 ;  /* 0x0000009500967202 */ /* 0x000fe20000000f00 */
[----:B------:R-:W-:Y:S01]  /*1a170*/  IMAD.MOV.U32 R149, RZ, RZ, R148 ;  /* 0x000000ffff957224 */ /* 0x000fe200078e0094 */
[----:B------:R-:W2:Y:S01]  /*1a180*/  MUFU.EX2 R206, R100 ;  /* 0x0000006400ce7308 */ /* 0x000ea20000000800 */
[----:B------:R-:W-:Y:S01]  /*1a190*/  IMAD.MOV.U32 R148, RZ, RZ, R155 ;  /* 0x000000ffff947224 */ /* 0x000fe200078e009b */
[--C-:B------:R-:W-:Y:S01]  /*1a1a0*/  HSET2.LE.AND R111, R3, R181.reuse, PT ;  /* 0x000000b5036f7233 */ /* 0x100fe20003803000 */
[----:B------:R-:W-:Y:S07]  /*1a1b0*/  IMAD.MOV.U32 R162, RZ, RZ, R150 ;  /* 0x000000ffffa27224 */ /* 0x000fee00078e0096 */
[----:B------:R4:W-:Y:S01]  /*1a1c0*/  MUFU.EX2 R205, R151 ;  /* 0x0000009700cd7308 */ /* 0x0009e20000000800 */
[----:B------:R-:W-:Y:S01]  /*1a1d0*/  IMAD.MOV.U32 R154, RZ, RZ, R152 ;  /* 0x000000ffff9a7224 */ /* 0x000fe200078e0098 */
[----:B------:R-:W-:Y:S01]  /*1a1e0*/  MOV R152, R133 ;  /* 0x0000008500987202 */ /* 0x000fe20000000f00 */
[----:B------:R-:W-:Y:S07]  /*1a1f0*/  IMAD.MOV.U32 R160, RZ, RZ, R148 ;  /* 0x000000ffffa07224 */ /* 0x000fee00078e0094 */
[----:B------:R3:W1:Y:S01]  /*1a200*/  MUFU.EX2 R228, R162 ;  /* 0x000000a200e47308 */ /* 0x0006620000000800 */
[----:B------:R-:W-:Y:S01]  /*1a210*/  IMAD.MOV.U32 R155, RZ, RZ, R154 ;  /* 0x000000ffff9b7224 */ /* 0x000fe200078e009a */
[----:B------:R-:W-:Y:S01]  /*1a220*/  F2FP.BF16.F32.PACK_AB R3, R229, R225 ;  /* 0x000000e1e503723e */ /* 0x000fe200000010ff */
[----:B------:R-:W-:Y:S01]  /*1a230*/  IMAD.MOV.U32 R161, RZ, RZ, R149 ;  /* 0x000000ffffa17224 */ /* 0x000fe200078e0095 */
[----:B------:R-:W-:Y:S01]  /*1a240*/  LOP3.LUT R111, R2, R111, RZ, 0xc0, !PT ;  /* 0x0000006f026f7212 */ /* 0x000fe200078ec0ff */
[----:B------:R-:W-:Y:S01]  /*1a250*/  IMAD.MOV.U32 R133, RZ, RZ, R138 ;  /* 0x000000ffff857224 */ /* 0x000fe200078e008a */
[----:B--2---:R-:W-:Y:S01]  /*1a260*/  F2FP.BF16.F32.PACK_AB R0, R206, R208 ;  /* 0x000000d0ce00723e */ /* 0x004fe200000010ff */
[----:B------:R-:W-:Y:S01]  /*1a270*/  IMAD.MOV.U32 R154, RZ, RZ, R153 ;  /* 0x000000ffff9a7224 */ /* 0x000fe200078e0099 */
[----:B------:R-:W-:Y:S01]  /*1a280*/  MOV R153, R152 ;  /* 0x0000009800997202 */ /* 0x000fe20000000f00 */
[----:B------:R-:W-:Y:S01]  /*1a290*/  IMAD.MOV.U32 R138, RZ, RZ, R126 ;  /* 0x000000ffff8a7224 */ /* 0x000fe200078e007e */
[----:B----4-:R-:W-:Y:S01]  /*1a2a0*/  MOV R151, R155 ;  /* 0x0000009b00977202 */ /* 0x010fe20000000f00 */
[----:B------:R-:W-:Y:S01]  /*1a2b0*/  IMAD.MOV.U32 R163, RZ, RZ, R160 ;  /* 0x000000ffffa37224 */ /* 0x000fe200078e00a0 */
[----:B------:R-:W-:Y:S01]  /*1a2c0*/  LOP3.LUT R108, R3, R108, RZ, 0xc0, !PT ;  /* 0x0000006c036c7212 */ /* 0x000fe200078ec0ff */
[----:B------:R-:W-:Y:S02]  /*1a2d0*/  IMAD.MOV.U32 R152, RZ, RZ, R134 ;  /* 0x000000ffff987224 */ /* 0x000fe400078e0086 */
[----:B------:R-:W-:Y:S01]  /*1a2e0*/  IMAD.MOV.U32 R126, RZ, RZ, R124 ;  /* 0x000000ffff7e7224 */ /* 0x000fe200078e007c */
[----:B------:R-:W2:Y:S01]  /*1a2f0*/  MUFU.EX2 R207, R163 ;  /* 0x000000a300cf7308 */ /* 0x000ea20000000800 */
[----:B------:R-:W-:Y:S02]  /*1a300*/  IMAD.MOV.U32 R134, RZ, RZ, R133 ;  /* 0x000000ffff867224 */ /* 0x000fe400078e0085 */
[----:B------:R-:W-:Y:S02]  /*1a310*/  IMAD.MOV.U32 R156, RZ, RZ, R161 ;  /* 0x000000ffff9c7224 */ /* 0x000fe400078e00a1 */
[----:B------:R-:W-:Y:S02]  /*1a320*/  IMAD.MOV.U32 R133, RZ, RZ, R132 ;  /* 0x000000ffff857224 */ /* 0x000fe400078e0084 */
[----:B------:R-:W-:Y:S01]  /*1a330*/  IMAD.MOV.U32 R124, RZ, RZ, R213 ;  /* 0x000000ffff7c7224 */ /* 0x000fe200078e00d5 */
[--C-:B------:R-:W-:Y:S01]  /*1a340*/  HSET2.LE.AND R109, R156, R181.reuse, PT ;  /* 0x000000b59c6d7233 */ /* 0x100fe20003803000 */
[----:B------:R-:W-:Y:S01]  /*1a350*/  IMAD.MOV.U32 R132, RZ, RZ, R138 ;  /* 0x000000ffff847224 */ /* 0x000fe200078e008a */
[----:B------:R-:W-:Y:S01]  /*1a360*/  MOV R138, R127 ;  /* 0x0000007f008a7202 */ /* 0x000fe20000000f00 */
[----:B------:R-:W-:Y:S01]  /*1a370*/  IMAD.MOV.U32 R127, RZ, RZ, R126 ;  /* 0x000000ffff7f7224 */ /* 0x000fe200078e007e */
[----:B------:R-:W4:Y:S01]  /*1a380*/  S2R R213, SR_TID.X ;  /* 0x0000000000d57919 */ /* 0x000f220000002100 */
[----:B------:R-:W-:Y:S01]  /*1a390*/  IMAD.MOV.U32 R126, RZ, RZ, R125 ;  /* 0x000000ffff7e7224 */ /* 0x000fe200078e007d */
[----:B------:R-:W-:Y:S01]  /*1a3a0*/  LOP3.LUT R109, R0, R109, RZ, 0xc0, !PT ;  /* 0x0000006d006d7212 */ /* 0x000fe200078ec0ff */
[----:B---3--:R-:W-:Y:S01]  /*1a3b0*/  IMAD.MOV.U32 R162, RZ, RZ, R151 ;  /* 0x000000ffffa27224 */ /* 0x008fe200078e0097 */
[----:B-1----:R-:W-:Y:S01]  /*1a3c0*/  F2FP.BF16.F32.PACK_AB R0, R228, R205 ;  /* 0x000000cde400723e */ /* 0x002fe200000010ff */
[----:B------:R-:W-:Y:S02]  /*1a3d0*/  IMAD.MOV.U32 R125, RZ, RZ, R124 ;  /* 0x000000ffff7d7224 */ /* 0x000fe400078e007c */
[----:B------:R-:W-:Y:S01]  /*1a3e0*/  IMAD.MOV.U32 R124, RZ, RZ, R131 ;  /* 0x000000ffff7c7224 */ /* 0x000fe200078e0083 */
[----:B------:R-:W-:Y:S01]  /*1a3f0*/  MOV R131, R130 ;  /* 0x0000008200837202 */ /* 0x000fe20000000f00 */
[-C--:B------:R-:W-:Y:S03]  /*1a400*/  HMMA.16816.F32.BF16 R4, R108, R116.reuse, R4 ;  /* 0x000000746c04723c */ /* 0x080fe60000041804 */
[----:B------:R-:W-:Y:S01]  /*1a410*/  IMAD.MOV.U32 R130, RZ, RZ, R123 ;  /* 0x000000ffff827224 */ /* 0x000fe200078e007b */
[----:B------:R-:W-:Y:S01]  /*1a420*/  LOP3.LUT R115, R162, 0xff00ff, RZ, 0xc0, !PT ;  /* 0x00ff00ffa2737812 */ /* 0x000fe200078ec0ff */
[----:B------:R-:W1:Y:S01]  /*1a430*/  LDSM.16.MT88.4 R120, [R106+0x800] ;  /* 0x000800006a78783b */ /* 0x000e620000004200 */
[----:B------:R-:W-:Y:S01]  /*1a440*/  LOP3.LUT R114, R0, R114, RZ, 0xc0, !PT ;  /* 0x0000007200727212 */ /* 0x000fe200078ec0ff */
[----:B------:R-:W-:Y:S01]  /*1a450*/  IMAD.MOV.U32 R149, RZ, RZ, R153 ;  /* 0x000000ffff957224 */ /* 0x000fe200078e0099 */
[----:B--2---:R-:W-:Y:S01]  /*1a460*/  F2FP.BF16.F32.PACK_AB R0, R207, R204 ;  /* 0x000000cccf00723e */ /* 0x004fe200000010ff */
[----:B------:R-:W-:Y:S01]  /*1a470*/  IMAD.MOV.U32 R148, RZ, RZ, R152 ;  /* 0x000000ffff947224 */ /* 0x000fe200078e0098 */
[--C-:B------:R-:W-:Y:S01]  /*1a480*/  HSET2.LE.AND R115, R115, R181.reuse, PT ;  /* 0x000000b573737233 */ /* 0x100fe20003803000 */
[----:B------:R-:W-:Y:S01]  /*1a490*/  IMAD.MOV.U32 R150, RZ, RZ, R154 ;  /* 0x000000ffff967224 */ /* 0x000fe200078e009a */
[----:B------:R-:W-:Y:S01]  /*1a4a0*/  MOV R154, R133 ;  /* 0x00000085009a7202 */ /* 0x000fe20000000f00 */
[----:B------:R-:W-:Y:S01]  /*1a4b0*/  IMAD.MOV.U32 R155, RZ, RZ, R134 ;  /* 0x000000ffff9b7224 */ /* 0x000fe200078e0086 */
[----:B------:R-:W-:Y:S01]  /*1a4c0*/  MOV R133, R125 ;  /* 0x0000007d00857202 */ /* 0x000fe20000000f00 */
[----:B------:R-:W-:Y:S01]  /*1a4d0*/  IMAD.MOV.U32 R153, RZ, RZ, R132 ;  /* 0x000000ffff997224 */ /* 0x000fe200078e0084 */
[----:B------:R-:W-:Y:S01]  /*1a4e0*/  LOP3.LUT R115, R0, R115, RZ, 0xc0, !PT ;  /* 0x0000007300737212 */ /* 0x000fe200078ec0ff */
[----:B------:R-:W-:Y:S01]  /*1a4f0*/  IMAD.MOV.U32 R134, RZ, RZ, R127 ;  /* 0x000000ffff867224 */ /* 0x000fe200078e007f */
[----:B------:R-:W-:Y:S01]  /*1a500*/  MUFU.EX2 R194, R149 ;  /* 0x0000009500c27308 */ /* 0x000fe20000000800 */
[----:B------:R-:W-:Y:S01]  /*1a510*/  IMAD.MOV.U32 R132, RZ, RZ, R126 ;  /* 0x000000ffff847224 */ /* 0x000fe200078e007e */
[----:B------:R-:W-:Y:S01]  /*1a520*/  MOV R160, R150 ;  /* 0x0000009600a07202 */ /* 0x000fe20000000f00 */
[----:B------:R-:W-:Y:S07]  /*1a530*/  IMAD.MOV.U32 R151, RZ, RZ, R131 ;  /* 0x000000ffff977224 */ /* 0x000fee00078e0083 */
[----:B------:R-:W-:Y:S01]  /*1a540*/  MUFU.EX2 R196, R153 ;  /* 0x0000009900c47308 */ /* 0x000fe20000000800 */
[C---:B------:R-:W-:Y:S04]  /*1a550*/  HMMA.16816.F32.BF16 R8, R112.reuse, R116, R8 ;  /* 0x000000747008723c */ /* 0x040fe80000041808 */
[----:B------:R-:W-:Y:S02]  /*1a560*/  IMAD.MOV.U32 R150, RZ, RZ, R130 ;  /* 0x000000ffff967224 */ /* 0x000fe400078e0082 */
[----:B------:R-:W-:Y:S02]  /*1a570*/  IMAD.MOV.U32 R152, RZ, RZ, R138 ;  /* 0x000000ffff987224 */ /* 0x000fe400078e008a */
[-C--:B------:R-:W-:Y:S03]  /*1a580*/  HMMA.16816.F32.BF16 R12, R112, R118.reuse, R12 ;  /* 0x00000076700c723c */ /* 0x080fe6000004180c */
[----:B------:R-:W-:Y:S02]  /*1a590*/  IMAD.MOV.U32 R138, RZ, RZ, R124 ;  /* 0x000000ffff8a7224 */ /* 0x000fe400078e007c */
[----:B------:R-:W2:Y:S01]  /*1a5a0*/  LDSM.16.MT88.4 R124, [R180+0xa800] ;  /* 0x00a80000b47c783b */ /* 0x000ea20000004200 */
[----:B------:R-:W-:Y:S02]  /*1a5b0*/  IMAD.MOV.U32 R161, RZ, RZ, R134 ;  /* 0x000000ffffa17224 */ /* 0x000fe400078e0086 */
[C---:B------:R-:W-:Y:S04]  /*1a5c0*/  HMMA.16816.F32.BF16 R16, R108.reuse, R118, R16 ;  /* 0x000000766c10723c */ /* 0x040fe80000041810 */
[----:B------:R-:W-:Y:S01]  /*1a5d0*/  IMAD.MOV.U32 R134, RZ, RZ, R138 ;  /* 0x000000ffff867224 */ /* 0x000fe200078e008a */
[----:B------:R-:W-:Y:S01]  /*1a5e0*/  LDSM.16.MT88.4 R116, [R180+0xb800] ;  /* 0x00b80000b474783b */ /* 0x000fe20000004200 */
[----:B------:R-:W-:Y:S01]  /*1a5f0*/  MOV R138, R129 ;  /* 0x00000081008a7202 */ /* 0x000fe20000000f00 */
[----:B------:R-:W-:Y:S01]  /*1a600*/  IMAD.MOV.U32 R162, RZ, RZ, R161 ;  /* 0x000000ffffa27224 */ /* 0x000fe200078e00a1 */
[-C--:B-1----:R-:W-:Y:S02]  /*1a610*/  HMMA.16816.F32.BF16 R20, R108, R120.reuse, R20 ;  /* 0x000000786c14723c */ /* 0x082fe40000041814 */
[----:B------:R-:W1:Y:S01]  /*1a620*/  MUFU.EX2 R185, R138 ;  /* 0x0000008a00b97308 */ /* 0x000e620000000800 */
[----:B------:R-:W-:Y:S02]  /*1a630*/  VIADD R161, R226, 0x1715609d ;  /* 0x1715609de2a17836 */ /* 0x000fe40000000000 */
[----:B------:R-:W3:Y:S01]  /*1a640*/  LDSM.16.MT88.4 R128, [R106+0x1800] ;  /* 0x001800006a80783b */ /* 0x000ee20000004200 */
[----:B------:R-:W-:Y:S02]  /*1a650*/  IMAD.MOV.U32 R163, RZ, RZ, R160 ;  /* 0x000000ffffa37224 */ /* 0x000fe400078e00a0 */
[C---:B------:R-:W-:Y:S04]  /*1a660*/  HMMA.16816.F32.BF16 R24, R112.reuse, R120, R24 ;  /* 0x000000787018723c */ /* 0x040fe80000041818 */
[----:B------:R-:W-:Y:S01]  /*1a670*/  MUFU.EX2 R198, R163 ;  /* 0x000000a300c67308 */ /* 0x000fe20000000800 */
[----:B------:R-:W-:Y:S01]  /*1a680*/  LOP3.LUT R2, R161, R188, R197, 0x96, !PT ;  /* 0x000000bca1027212 */ /* 0x000fe200078e96c5 */
[----:B------:R-:W-:Y:S08]  /*1a690*/  IMAD.WIDE.U32 R120, R162, -0x2daee0ad, RZ ;  /* 0xd2511f53a2787825 */ /* 0x000ff000078e00ff */
[----:B------:R-:W-:Y:S01]  /*1a6a0*/  MUFU.EX2 R188, R182 ;  /* 0x000000b600bc7308 */ /* 0x000fe20000000800 */
[-C--:B------:R-:W-:Y:S09]  /*1a6b0*/  HMMA.16816.F32.BF16 R28, R112, R122.reuse, R28 ;  /* 0x0000007a701c723c */ /* 0x080ff2000004181c */
[----:B------:R-:W-:Y:S01]  /*1a6c0*/  MUFU.EX2 R197, R152 ;  /* 0x0000009800c57308 */ /* 0x000fe20000000800 */
[----:B------:R-:W-:Y:S01]  /*1a6d0*/  IMAD.WIDE.U32 R2, R2, -0x2daee0ad, RZ ;  /* 0xd2511f5302027825 */ /* 0x000fe200078e00ff */
[----:B-1----:R-:W-:Y:S03]  /*1a6e0*/  F2FP.BF16.F32.PACK_AB R179, R185, R184 ;  /* 0x000000b8b9b3723e */ /* 0x002fe600000010ff */
[----:B------:R-:W-:Y:S01]  /*1a6f0*/  IMAD.MOV.U32 R105, RZ, RZ, R120 ;  /* 0x000000ffff697224 */ /* 0x000fe200078e0078 */
[C---:B------:R-:W-:Y:S04]  /*1a700*/  HMMA.16816.F32.BF16 R32, R108.reuse, R122, R32 ;  /* 0x0000007a6c20723c */ /* 0x040fe80000041820 */
[----:B------:R-:W-:Y:S01]  /*1a710*/  PRMT R123, R120, 0x7771, RZ ;  /* 0x00007771787b7816 */ /* 0x000fe200000000ff */
[----:B------:R-:W-:Y:S01]  /*1a720*/  IMAD.MOV.U32 R160, RZ, RZ, R134 ;  /* 0x000000ffffa07224 */ /* 0x000fe200078e0086 */
[C---:B------:R-:W-:Y:S01]  /*1a730*/  PRMT R122, R2.reuse, 0x7771, RZ ;  /* 0x00007771027a7816 */ /* 0x040fe200000000ff */
[----:B------:R-:W-:Y:S01]  /*1a740*/  IMAD.MOV.U32 R162, RZ, RZ, R133 ;  /* 0x000000ffffa27224 */ /* 0x000fe200078e0085 */
[-C--:B--2---:R-:W-:Y:S03]  /*1a750*/  HMMA.16816.F32.BF16 R36, R108, R124.reuse, R36 ;  /* 0x0000007c6c24723c */ /* 0x084fe60000041824 */
[----:B------:R-:W-:Y:S01]  /*1a760*/  LOP3.LUT R105, R105, 0xff, RZ, 0xc0, !PT ;  /* 0x000000ff69697812 */ /* 0x000fe200078ec0ff */
[----:B------:R-:W-:Y:S01]  /*1a770*/  VIADD R161, R227, 0x646e171e ;  /* 0x646e171ee3a17836 */ /* 0x000fe20000000000 */
[----:B------:R-:W-:Y:S01]  /*1a780*/  MOV R100, R2 ;  /* 0x0000000200647202 */ /* 0x000fe20000000f00 */
[----:B------:R-:W-:Y:S01]  /*1a790*/  MUFU.EX2 R199, R162 ;  /* 0x000000a200c77308 */ /* 0x000fe20000000800 */
[----:B------:R-:W-:Y:S01]  /*1a7a0*/  PRMT R133, R105, 0x5410, R123 ;  /* 0x0000541069857816 */ /* 0x000fe2000000007b */
[C---:B------:R-:W-:Y:S04]  /*1a7b0*/  HMMA.16816.F32.BF16 R40, R112.reuse, R124, R40 ;  /* 0x0000007c7028723c */ /* 0x040fe80000041828 */
[C---:B------:R-:W-:Y:S02]  /*1a7c0*/  LOP3.LUT R0, R161.reuse, R192, R121, 0x96, !PT ;  /* 0x000000c0a1007212 */ /* 0x040fe400078e9679 */
[----:B------:R-:W-:Y:S02]  /*1a7d0*/  PRMT R121, R2, 0x7773, RZ ;  /* 0x0000777302797816 */ /* 0x000fe400000000ff */
[-C--:B------:R-:W-:Y:S03]  /*1a7e0*/  HMMA.16816.F32.BF16 R44, R112, R126.reuse, R44 ;  /* 0x0000007e702c723c */ /* 0x080fe6000004182c */
[C---:B------:R-:W-:Y:S02]  /*1a7f0*/  PRMT R125, R120.reuse, 0x7773, RZ ;  /* 0x00007773787d7816 */ /* 0x040fe400000000ff */
[----:B------:R-:W-:Y:S02]  /*1a800*/  PRMT R124, R120, 0x7772, RZ ;  /* 0x00007772787c7816 */ /* 0x000fe400000000ff */
[----:B------:R-:W-:Y:S01]  /*1a810*/  PRMT R120, R2, 0x7772, RZ ;  /* 0x0000777202787816 */ /* 0x000fe200000000ff */
[C---:B------:R-:W-:Y:S04]  /*1a820*/  HMMA.16816.F32.BF16 R48, R108.reuse, R126, R48 ;  /* 0x0000007e6c30723c */ /* 0x040fe80000041830 */
[----:B------:R-:W-:Y:S02]  /*1a830*/  PRMT R134, R120, 0x5410, R121 ;  /* 0x0000541078867816 */ /* 0x000fe40000000079 */
[----:B------:R-:W-:Y:S02]  /*1a840*/  LOP3.LUT R100, R100, 0xff, RZ, 0xc0, !PT ;  /* 0x000000ff64647812 */ /* 0x000fe400078ec0ff */
[-C--:B---3--:R-:W-:Y:S03]  /*1a850*/  HMMA.16816.F32.BF16 R52, R108, R128.reuse, R52 ;  /* 0x000000806c34723c */ /* 0x088fe60000041834 */
[----:B------:R-:W-:Y:S01]  /*1a860*/  LOP3.LUT R2, R161, R190, R3, 0x96, !PT ;  /* 0x000000bea1027212 */ /* 0x000fe200078e9603 */
[----:B------:R-:W-:Y:S01]  /*1a870*/  IMAD.MOV.U32 R161, RZ, RZ, R132 ;  /* 0x000000ffffa17224 */ /* 0x000fe200078e0084 */
[----:B------:R-:W-:Y:S02]  /*1a880*/  PRMT R132, R100, 0x5410, R122 ;  /* 0x0000541064847816 */ /* 0x000fe4000000007a */
[----:B------:R-:W1:Y:S01]  /*1a890*/  LDSM.16.MT88.4 R120, [R106+0x2800] ;  /* 0x002800006a78783b */ /* 0x000e620000004200 */
[C---:B------:R-:W-:Y:S01]  /*1a8a0*/  HMMA.16816.F32.BF16 R56, R112.reuse, R128, R56 ;  /* 0x000000807038723c */ /* 0x040fe20000041838 */
[----:B------:R-:W-:Y:S03]  /*1a8b0*/  MUFU.EX2 R192, R161 ;  /* 0x000000a100c07308 */ /* 0x000fe60000000800 */
[C---:B------:R-:W-:Y:S02]  /*1a8c0*/  LOP3.LUT R3, R0.reuse, 0xffff, RZ, 0xc0, !PT ;  /* 0x0000ffff00037812 */ /* 0x040fe400078ec0ff */
[----:B------:R-:W-:Y:S02]  /*1a8d0*/  PRMT R100, R0, 0x7632, R100 ;  /* 0x0000763200647816 */ /* 0x000fe40000000064 */
[-C--:B------:R-:W-:Y:S03]  /*1a8e0*/  HMMA.16816.F32.BF16 R60, R112, R130.reuse, R60 ;  /* 0x00000082703c723c */ /* 0x080fe6000004183c */
[----:B------:R-:W-:Y:S02]  /*1a8f0*/  SHF.R.U32.HI R3, RZ, 0x8, R3 ;  /* 0x00000008ff037819 */ /* 0x000fe40000011603 */
[----:B------:R-:W-:Y:S02]  /*1a900*/  LOP3.LUT R100, R100, 0xff, RZ, 0xc0, !PT ;  /* 0x000000ff64647812 */ /* 0x000fe400078ec0ff */
[----:B------:R-:W-:Y:S01]  /*1a910*/  LOP3.LUT R127, R0, 0xff, RZ, 0xc0, !PT ;  /* 0x000000ff007f7812 */ /* 0x000fe200078ec0ff */
[C---:B------:R-:W-:Y:S04]  /*1a920*/  HMMA.16816.F32.BF16 R64, R108.reuse, R130, R64 ;  /* 0x000000826c40723c */ /* 0x040fe80000041840 */
[----:B------:R-:W-:Y:S01]  /*1a930*/  PRMT R128, R127, 0x5410, R3 ;  /* 0x000054107f807816 */ /* 0x000fe20000000003 */
[----:B------:R-:W-:Y:S01]  /*1a940*/  FADD.FTZ R3, R155, R183 ;  /* 0x000000b79b037221 */ /* 0x000fe20000010000 */
[----:B------:R-:W-:Y:S02]  /*1a950*/  SHF.R.U32.HI R126, RZ, 0x18, R0 ;  /* 0x00000018ff7e7819 */ /* 0x000fe40000011600 */
[-C--:B------:R-:W-:Y:S03]  /*1a960*/  HMMA.16816.F32.BF16 R68, R108, R116.reuse, R68 ;  /* 0x000000746c44723c */ /* 0x080fe60000041844 */
[----:B------:R-:W-:Y:S01]  /*1a970*/  PRMT R127, R100, 0x5410, R126 ;  /* 0x00005410647f7816 */ /* 0x000fe2000000007e */
[----:B------:R-:W-:Y:S01]  /*1a980*/  FADD.FTZ R100, R251, R135 ;  /* 0x00000087fb647221 */ /* 0x000fe20000010000 */
[----:B------:R-:W-:Y:S01]  /*1a990*/  LOP3.LUT R0, R2, 0xffff, RZ, 0xc0, !PT ;  /* 0x0000ffff02007812 */ /* 0x000fe200078ec0ff */
[----:B------:R-:W-:Y:S01]  /*1a9a0*/  FADD.FTZ R3, R143, R3 ;  /* 0x000000038f037221 */ /* 0x000fe20000010000 */
[----:B------:R-:W-:Y:S01]  /*1a9b0*/  PRMT R129, R124, 0x5410, R125 ;  /* 0x000054107c817816 */ /* 0x000fe2000000007d */
[C---:B------:R-:W-:Y:S04]  /*1a9c0*/  HMMA.16816.F32.BF16 R72, R112.reuse, R116, R72 ;  /* 0x000000747048723c */ /* 0x040fe80000041848 */
[--C-:B------:R-:W-:Y:S01]  /*1a9d0*/  FFMA.FTZ R116, R160, UR4, -R107.reuse ;  /* 0x00000004a0747c23 */ /* 0x100fe2000801086b */
[----:B------:R-:W-:Y:S01]  /*1a9e0*/  FFMA.FTZ R117, R151, UR4, -R107 ;  /* 0x0000000497757c23 */ /* 0x000fe2000801086b */
[----:B------:R-:W-:Y:S01]  /*1a9f0*/  PRMT R124, R2, 0x7632, R124 ;  /* 0x00007632027c7816 */ /* 0x000fe2000000007c */
[----:B------:R-:W-:Y:S01]  /*1aa00*/  FADD.FTZ R3, R147, R3 ;  /* 0x0000000393037221 */ /* 0x000fe20000010000 */
[-C--:B------:R-:W-:Y:S01]  /*1aa10*/  HMMA.16816.F32.BF16 R76, R112, R118.reuse, R76 ;  /* 0x00000076704c723c */ /* 0x080fe2000004184c */
[----:B------:R-:W-:Y:S02]  /*1aa20*/  MUFU.EX2 R191, R116 ;  /* 0x0000007400bf7308 */ /* 0x000fe40000000800 */
[----:B------:R-:W-:Y:S01]  /*1aa30*/  FADD.FTZ R202, R202, R3 ;  /* 0x00000003caca7221 */ /* 0x000fe20000010000 */
[--C-:B------:R-:W-:Y:S07]  /*1aa40*/  HSET2.LE.AND R3, R128, R181.reuse, PT ;  /* 0x000000b580037233 */ /* 0x100fee0003803000 */
[----:B------:R2:W3:Y:S01]  /*1aa50*/  MUFU.EX2 R190, R117 ;  /* 0x0000007500be7308 */ /* 0x0004e20000000800 */
[----:B------:R-:W-:Y:S01]  /*1aa60*/  LOP3.LUT R125, R2, 0xff, RZ, 0xc0, !PT ;  /* 0x000000ff027d7812 */ /* 0x000fe200078ec0ff */
[C---:B------:R-:W-:Y:S04]  /*1aa70*/  HMMA.16816.F32.BF16 R80, R108.reuse, R118, R80 ;  /* 0x000000766c50723c */ /* 0x040fe80000041850 */
[----:B------:R-:W-:Y:S02]  /*1aa80*/  SHF.R.U32.HI R105, RZ, 0x18, R2 ;  /* 0x00000018ff697819 */ /* 0x000fe40000011602 */
[----:B------:R-:W-:Y:S02]  /*1aa90*/  SHF.R.U32.HI R2, RZ, 0x8, R0 ;  /* 0x00000008ff027819 */ /* 0x000fe40000011600 */
[-C--:B-1----:R-:W-:Y:S01]  /*1aaa0*/  HMMA.16816.F32.BF16 R84, R108, R120.reuse, R84 ;  /* 0x000000786c54723c */ /* 0x082fe20000041854 */
[----:B--2---:R-:W1:Y:S02]  /*1aab0*/  LDSM.16.MT88.4 R116, [R180+0x9c00] ;  /* 0x009c0000b474783b */ /* 0x004e640000004200 */
[----:B------:R-:W-:Y:S01]  /*1aac0*/  LOP3.LUT R0, R124, 0xff, RZ, 0xc0, !PT ;  /* 0x000000ff7c007812 */ /* 0x000fe200078ec0ff */
[----:B------:R-:W-:Y:S01]  /*1aad0*/  FFMA.FTZ R124, R150, UR4, -R107 ;  /* 0x00000004967c7c23 */ /* 0x000fe2000801086b */
[----:B------:R-:W-:Y:S01]  /*1aae0*/  PRMT R126, R125, 0x5410, R2 ;  /* 0x000054107d7e7816 */ /* 0x000fe20000000002 */
[----:B------:R-:W-:Y:S02]  /*1aaf0*/  FADD.FTZ R2, R154, R137 ;  /* 0x000000899a027221 */ /* 0x000fe40000010000 */
[C---:B------:R-:W-:Y:S01]  /*1ab00*/  HMMA.16816.F32.BF16 R88, R112.reuse, R120, R88 ;  /* 0x000000787058723c */ /* 0x040fe20000041858 */
[----:B------:R-:W-:Y:S03]  /*1ab10*/  MUFU.EX2 R187, R124 ;  /* 0x0000007c00bb7308 */ /* 0x000fe60000000800 */
[----:B------:R-:W-:Y:S01]  /*1ab20*/  FFMA.FTZ R107, R148, UR4, -R107 ;  /* 0x00000004946b7c23 */ /* 0x000fe2000801086b */
[----:B------:R-:W-:Y:S01]  /*1ab30*/  PRMT R125, R0, 0x5410, R105 ;  /* 0x00005410007d7816 */ /* 0x000fe20000000069 */
[----:B------:R-:W-:Y:S01]  /*1ab40*/  FADD.FTZ R2, R142, R2 ;  /* 0x000000028e027221 */ /* 0x000fe20000010000 */
[----:B------:R-:W-:Y:S01]  /*1ab50*/  FADD.FTZ R0, R252, R136 ;  /* 0x00000088fc007221 */ /* 0x000fe20000010000 */
[-C--:B------:R-:W-:Y:S03]  /*1ab60*/  HMMA.16816.F32.BF16 R92, R112, R122.reuse, R92 ;  /* 0x0000007a705c723c */ /* 0x080fe6000004185c */
[----:B------:R-:W2:Y:S01]  /*1ab70*/  MUFU.EX2 R186, R107 ;  /* 0x0000006b00ba7308 */ /* 0x000ea20000000800 */
[----:B------:R-:W-:Y:S01]  /*1ab80*/  LDSM.16.MT88.4 R148, [R180+0xac00] ;  /* 0x00ac0000b494783b */ /* 0x000fe20000004200 */
[----:B------:R-:W-:Y:S01]  /*1ab90*/  FADD.FTZ R2, R146, R2 ;  /* 0x0000000292027221 */ /* 0x000fe20000010000 */
[----:B------:R-:W-:Y:S01]  /*1aba0*/  FADD.FTZ R105, R141, R0 ;  /* 0x000000008d697221 */ /* 0x000fe20000010000 */
[----:B------:R-:W-:Y:S01]  /*1abb0*/  FADD.FTZ R0, R140, R100 ;  /* 0x000000648c007221 */ /* 0x000fe20000010000 */
[----:B---3--:R-:W-:Y:S01]  /*1abc0*/  F2FP.BF16.F32.PACK_AB R175, R190, R191 ;  /* 0x000000bfbeaf723e */ /* 0x008fe200000010ff */
[----:B------:R-:W-:Y:S01]  /*1abd0*/  FADD.FTZ R201, R201, R2 ;  /* 0x00000002c9c97221 */ /* 0x000fe20000010000 */
[----:B------:R-:W-:Y:S04]  /*1abe0*/  HMMA.16816.F32.BF16 R96, R108, R122, R96 ;  /* 0x0000007a6c60723c */ /* 0x000fe80000041860 */
[----:B------:R-:W-:Y:S01]  /*1abf0*/  FADD.FTZ R100, R145, R105 ;  /* 0x0000006991647221 */ /* 0x000fe20000010000 */
[----:B------:R-:W-:Y:S01]  /*1ac00*/  LOP3.LUT R2, R129, 0xff00ff, RZ, 0xc0, !PT ;  /* 0x00ff00ff81027812 */ /* 0x000fe200078ec0ff */
[----:B------:R-:W-:Y:S01]  /*1ac10*/  FADD.FTZ R203, R144, R0 ;  /* 0x0000000090cb7221 */ /* 0x000fe20000010000 */
[--C-:B------:R-:W-:Y:S01]  /*1ac20*/  HSET2.LE.AND R0, R133, R181.reuse, PT ;  /* 0x000000b585007233 */ /* 0x100fe20003803000 */
[----:B------:R-:W-:Y:S01]  /*1ac30*/  FADD.FTZ R200, R200, R100 ;  /* 0x00000064c8c87221 */ /* 0x000fe20000010000 */
[--C-:B------:R-:W-:Y:S02]  /*1ac40*/  HSET2.LE.AND R100, R127, R181.reuse, PT ;  /* 0x000000b57f647233 */ /* 0x100fe40003803000 */
[--C-:B------:R-:W-:Y:S02]  /*1ac50*/  HSET2.LE.AND R2, R2, R181.reuse, PT ;  /* 0x000000b502027233 */ /* 0x100fe40003803000 */
[----:B------:R-:W-:Y:S02]  /*1ac60*/  F2FP.BF16.F32.PACK_AB R172, R188, R189 ;  /* 0x000000bdbcac723e */ /* 0x000fe400000010ff */
[----:B--2---:R-:W-:Y:S02]  /*1ac70*/  F2FP.BF16.F32.PACK_AB R173, R186, R187 ;  /* 0x000000bbbaad723e */ /* 0x004fe400000010ff */
[----:B------:R-:W-:Y:S02]  /*1ac80*/  LOP3.LUT R121, R134, 0xff00ff, RZ, 0xc0, !PT ;  /* 0x00ff00ff86797812 */ /* 0x000fe400078ec0ff */
[--C-:B------:R-:W-:Y:S02]  /*1ac90*/  HSET2.LE.AND R120, R132, R181.reuse, PT ;  /* 0x000000b584787233 */ /* 0x100fe40003803000 */
[----:B------:R-:W2:Y:S01]  /*1aca0*/  LDSM.16.MT88.4 R132, [R106+0xc00] ;  /* 0x000c00006a84783b */ /* 0x000ea20000004200 */
        /* <DEDUP_REMOVED lines=10> */
[--C-:B------:R-:W-:Y:S01]  /*1ad50*/  HSET2.LE.AND R105, R126, R181.reuse, PT ;  /* 0x000000b57e697233 */ /* 0x100fe20003803000 */
[----:B------:R-:W-:Y:S01]  /*1ad60*/  IMAD.MOV.U32 R100, RZ, RZ, R104 ;  /* 0x000000ffff647224 */ /* 0x000fe200078e0068 */
[----:B------:R-:W-:Y:S01]  /*1ad70*/  HSET2.LE.AND R107, R125, R181, PT ;  /* 0x000000b57d6b7233 */ /* 0x000fe20003803000 */
[-C--:B-1----:R-:W-:Y:S01]  /*1ad80*/  HMMA.16816.F32.BF16 R112, R172, R116.reuse, R4 ;  /* 0x00000074ac70723c */ /* 0x082fe20000041804 */
[----:B------:R-:W1:Y:S04]  /*1ad90*/  LDSM.16.MT88.4 R180, [R180+0xbc00] ;  /* 0x00bc0000b4b4783b */ /* 0x000e680000004200 */
[----:B------:R-:W-:Y:S01]  /*1ada0*/  F2FP.BF16.F32.PACK_AB R176, R199, R198 ;  /* 0x000000c6c7b0723e */ /* 0x000fe200000010ff */
[----:B------:R-:W-:Y:S01]  /*1adb0*/  FADD.FTZ R3, R240, R3 ;  /* 0x00000003f0037221 */ /* 0x000fe20000010000 */
[----:B------:R-:W-:Y:S02]  /*1adc0*/  F2FP.BF16.F32.PACK_AB R177, R194, R192 ;  /* 0x000000c0c2b1723e */ /* 0x000fe400000010ff */
[----:B------:R-:W-:Y:S01]  /*1add0*/  F2FP.BF16.F32.PACK_AB R178, R197, R196 ;  /* 0x000000c4c5b2723e */ /* 0x000fe200000010ff */
[----:B------:R3:W4:Y:S01]  /*1ade0*/  LDSM.16.MT88.4 R4, [R106+0x2c00] ;  /* 0x002c00006a04783b */ /* 0x0007220000004200 */
[----:B------:R-:W-:Y:S02]  /*1adf0*/  LOP3.LUT R176, R176, R105, RZ, 0xc0, !PT ;  /* 0x00000069b0b07212 */ /* 0x000fe400078ec0ff */
[----:B------:R-:W-:Y:S01]  /*1ae00*/  LOP3.LUT R177, R177, R107, RZ, 0xc0, !PT ;  /* 0x0000006bb1b17212 */ /* 0x000fe200078ec0ff */
[----:B------:R-:W-:Y:S01]  /*1ae10*/  IMAD.MOV.U32 R107, RZ, RZ, R101 ;  /* 0x000000ffff6b7224 */ /* 0x000fe200078e0065 */
[----:B------:R-:W-:Y:S02]  /*1ae20*/  LOP3.LUT R178, R178, R120, RZ, 0xc0, !PT ;  /* 0x00000078b2b27212 */ /* 0x000fe400078ec0ff */
[----:B------:R-:W-:Y:S02]  /*1ae30*/  LOP3.LUT R179, R179, R121, RZ, 0xc0, !PT ;  /* 0x00000079b3b37212 */ /* 0x000fe400078ec0ff */
[----:B------:R-:W-:Y:S05]  /*1ae40*/  MOV R105, R103 ;  /* 0x0000006700697202 */ /* 0x000fea0000000f00 */
        /* <DEDUP_REMOVED lines=10> */
[----:B---3--:R-:W-:Y:S01]  /*1aef0*/  IMAD.MOV.U32 R106, RZ, RZ, R102 ;  /* 0x000000ffff6a7224 */ /* 0x008fe200078e0066 */
[C---:B------:R-:W-:Y:S04]  /*1af00*/  HMMA.16816.F32.BF16 R116, R172.reuse, R118, R16 ;  /* 0x00000076ac74723c */ /* 0x040fe80000041810 */
        /* <DEDUP_REMOVED lines=21> */
[----:B------:R-:W-:Y:S03]  /*1b060*/  FADD.FTZ R3, R237, R3 ;  /* 0x00000003ed037221 */ /* 0x000fe60000010000 */
[-C--:B------:R-:W-:Y:S03]  /*1b070*/  HMMA.16816.F32.BF16 R144, R172, R148.reuse, R36 ;  /* 0x00000094ac90723c */ /* 0x080fe60000041824 */
[----:B------:R-:W-:Y:S04]  /*1b080*/  FADD.FTZ R8, R189, R3 ;  /* 0x00000003bd087221 */ /* 0x000fe80000010000 */
[----:B------:R-:W-:Y:S01]  /*1b090*/  FADD.FTZ R8, R188, R8 ;  /* 0x00000008bc087221 */ /* 0x000fe20000010000 */
        /* <DEDUP_REMOVED lines=13> */
[----:B------:R-:W-:Y:S04]  /*1b170*/  FADD.FTZ R4, R234, R9 ;  /* 0x00000009ea047221 */ /* 0x000fe80000010000 */
[-C--:B------:R-:W-:Y:S03]  /*1b180*/  HMMA.16816.F32.BF16 R92, R176, R6.reuse, R92 ;  /* 0x00000006b05c723c */ /* 0x080fe6000004185c */
[----:B------:R-:W-:Y:S01]  /*1b190*/  FADD.FTZ R3, R187, R4 ;  /* 0x00000004bb037221 */ /* 0x000fe20000010000 */
[----:B------:R-:W-:Y:S01]  /*1b1a0*/  FADD.FTZ R4, R196, R2 ;  /* 0x00000002c4047221 */ /* 0x000fe20000010000 */
[----:B------:R-:W-:Y:S02]  /*1b1b0*/  FADD.FTZ R2, R195, R8 ;  /* 0x00000008c3027221 */ /* 0x000fe40000010000 */
[----:B------:R-:W-:Y:S01]  /*1b1c0*/  FADD.FTZ R5, R186, R3 ;  /* 0x00000003ba057221 */ /* 0x000fe20000010000 */
[----:B------:R-:W-:Y:S01]  /*1b1d0*/  FADD.FTZ R3, R184, R0 ;  /* 0x00000000b8037221 */ /* 0x000fe20000010000 */
[----:B------:R-:W-:Y:S01]  /*1b1e0*/  FADD.FTZ R2, R193, R2 ;  /* 0x00000002c1027221 */ /* 0x000fe20000010000 */
[----:B------:R-:W-:Y:S04]  /*1b1f0*/  HMMA.16816.F32.BF16 R96, R172, R6, R96 ;  /* 0x00000006ac60723c */ /* 0x000fe80000041860 */
[----:B------:R-:W-:Y:S01]  /*1b200*/  FADD.FTZ R3, R185, R3 ;  /* 0x00000003b9037221 */ /* 0x000fe20000010000 */
[----:B------:R-:W-:Y:S01]  /*1b210*/  FADD.FTZ R0, R191, R5 ;  /* 0x00000005bf007221 */ /* 0x000fe20000010000 */
[----:B------:R-:W-:Y:S03]  /*1b220*/  FADD.FTZ R243, R197, R4 ;  /* 0x00000004c5f37221 */ /* 0x000fe60000010000 */
[----:B------:R1:W-:Y:S01]  /*1b230*/  STL [R1+0x48], R3 ;  /* 0x0000480301007387 */ /* 0x0003e20000100800 */
[----:B------:R-:W-:Y:S03]  /*1b240*/  FADD.FTZ R0, R190, R0 ;  /* 0x00000000be007221 */ /* 0x000fe60000010000 */
[----:B------:R1:W-:Y:S04]  /*1b250*/  STL [R1+0x40], R2 ;  /* 0x0000400201007387 */ /* 0x0003e80000100800 */
[----:B------:R1:W-:Y:S01]  /*1b260*/  STL [R1+0x44], R0 ;  /* 0x0000440001007387 */ /* 0x0003e20000100800 */
[----:B------:R-:W-:Y:S05]  /*1b270*/  BRA.U UP0, `(.L_x_552) ;  /* 0xffffff9d00507547 */ /* 0x000fea000b83ffff */
.L_x_551:
[----:B-1----:R-:W2:Y:S01]  /*1b280*/  LDL.LU R3, [R1+0x40] ;  /* 0x0000400001037983 */ /* 0x002ea20000300800 */
[----:B------:R-:W1:Y:S03]  /*1b290*/  LDCU UR4, c[0x0][0x4fc] ;  /* 0x00009f80ff0477ac */ /* 0x000e660008000800 */
[----:B------:R-:W3:Y:S01]  /*1b2a0*/  LDL.LU R2, [R1+0x44] ;  /* 0x0000440001027983 */ /* 0x000ee20000300800 */
[----:B------:R-:W-:Y:S01]  /*1b2b0*/  UISETP.NE.AND UP3, UPT, UR19, -0x1, UPT ;  /* 0xffffffff1300788c */ /* 0x000fe2000bf65270 */
[----:B------:R-:W4:Y:S01]  /*1b2c0*/  S2UR UR11, SR_CTAID.Y ;  /* 0x00000000000b79c3 */ /* 0x000f220000002600 */
[----:B------:R-:W1:Y:S01]  /*1b2d0*/  LDCU UR9, c[0x0][0x434] ;  /* 0x00008680ff0977ac */ /* 0x000e620008000800 */
[----:B------:R-:W3:Y:S01]  /*1b2e0*/  LDL.LU R5, [R1+0x48] ;  /* 0x0000480001057983 */ /* 0x000ee20000300800 */
[----:B------:R-:W3:Y:S03]  /*1b2f0*/  LDCU.U8 UR10, c[0x0][0x548] ;  /* 0x0000a900ff0a77ac */ /* 0x000ee60008000000 */
[----:B------:R-:W3:Y:S04]  /*1b300*/  LDL.LU R7, [R1+0x64] ;  /* 0x0000640001077983 */ /* 0x000ee80000300800 */
[----:B------:R-:W3:Y:S01]  /*1b310*/  LDL.LU R54, [R1+0x38] ;  /* 0x0000380001367983 */ /* 0x000ee20000300800 */
[----:B------:R-:W4:Y:S01]  /*1b320*/  @!UP3 LDCU.64 UR6, c[0x0][0x400] ;  /* 0x00008000ff06b7ac */ /* 0x000f220008000a00 */
[----:B------:R-:W-:Y:S01]  /*1b330*/  UISETP.NE.AND UP2, UPT, UR19, -0x1, UPT ;  /* 0xffffffff1300788c */ /* 0x000fe2000bf45270 */
[----:B------:R-:W3:Y:S01]  /*1b340*/  LDCU UR13, c[0x0][0x434] ;  /* 0x00008680ff0d77ac */ /* 0x000ee20008000800 */
[----:B----4-:R-:W-:-:S04]  /*1b350*/  @!UP3 UIMAD.WIDE.U32 UR16, UR11, UR6, URZ ;  /* 0x000000060b10b2a5 */ /* 0x010fc8000f8e00ff */
[----:B------:R-:W-:Y:S01]  /*1b360*/  @!UP3 UIMAD UR12, UR11, UR7, UR17 ;  /* 0x000000070b0cb2a4 */ /* 0x000fe2000f8e0211 */
[----:B------:R-:W4:Y:S02]  /*1b370*/  @UP3 LDCU.64 UR6, c[0x0][0x408] ;  /* 0x00008100ff0637ac */ /* 0x000f240008000a00 */
[----:B----4-:R-:W-:Y:S01]  /*1b380*/  @UP3 UIMAD.WIDE.U32 UR20, UR19, UR6, URZ ;  /* 0x00000006131432a5 */ /* 0x010fe2000f8e00ff */
[----:B------:R-:W4:Y:S03]  /*1b390*/  S2UR UR6, SR_CTAID.Z ;  /* 0x00000000000679c3 */ /* 0x000f260000002700 */
[----:B------:R-:W-:Y:S02]  /*1b3a0*/  @UP3 UIMAD UR12, UR19, UR7, UR21 ;  /* 0x00000007130c32a4 */ /* 0x000fe4000f8e0215 */
[----:B-1----:R-:W-:Y:S01]  /*1b3b0*/  @!UP2 UIMAD UR19, UR11, UR9, URZ ;  /* 0x000000090b13a2a4 */ /* 0x002fe2000f8e02ff */
[----:B------:R-:W-:Y:S01]  /*1b3c0*/  @UP3 UMOV UR16, UR20 ;  /* 0x0000001400103c82 */ /* 0x000fe20008000000 */
[----:B--2---:R-:W1:Y:S04]  /*1b3d0*/  SHFL.BFLY PT, R0, R3, 0x2, 0x1f ;  /* 0x0c401f0003007f89 */ /* 0x004e6800000e0000 */
[----:B---3--:R-:W2:Y:S01]  /*1b3e0*/  SHFL.BFLY PT, R4, R2, 0x2, 0x1f ;  /* 0x0c401f0002047f89 */ /* 0x008ea200000e0000 */
[----:B-----5:R-:W-:-:S04]  /*1b3f0*/  LOP3.LUT R210, R7, R210, RZ, 0xfc, !PT ;  /* 0x000000d207d27212 */ /* 0x020fc800078efcff */
[----:B------:R-:W-:Y:S01]  /*1b400*/  LOP3.LUT R210, R210, 0x20, R54, 0xf8, !PT ;  /* 0x00000020d2d27812 */ /* 0x000fe200078ef836 */
[----:B-1----:R-:W-:Y:S02]  /*1b410*/  FADD.FTZ R0, R0, R3 ;  /* 0x0000000300007221 */ /* 0x002fe40000010000 */
[----:B------:R-:W1:Y:S01]  /*1b420*/  SHFL.BFLY PT, R3, R243, 0x2, 0x1f ;  /* 0x0c401f00f3037f89 */ /* 0x000e6200000e0000 */
[----:B--2---:R-:W-:-:S03]  /*1b430*/  FADD.FTZ R4, R4, R2 ;  /* 0x0000000204047221 */ /* 0x004fc60000010000 */
[----:B------:R-:W2:Y:S04]  /*1b440*/  SHFL.BFLY PT, R52, R0, 0x1, 0x1f ;  /* 0x0c201f0000347f89 */ /* 0x000ea800000e0000 */
[----:B------:R-:W3:Y:S04]  /*1b450*/  SHFL.BFLY PT, R2, R5, 0x2, 0x1f ;  /* 0x0c401f0005027f89 */ /* 0x000ee800000e0000 */
[----:B------:R-:W4:Y:S01]  /*1b460*/  SHFL.BFLY PT, R51, R4, 0x1, 0x1f ;  /* 0x0c201f0004337f89 */ /* 0x000f2200000e0000 */
[----:B-1----:R-:W-:Y:S01]  /*1b470*/  FADD.FTZ R3, R3, R243 ;  /* 0x000000f303037221 */ /* 0x002fe20000010000 */
[----:B--2---:R-:W-:-:S04]  /*1b480*/  FADD.FTZ R52, R0, R52 ;  /* 0x0000003400347221 */ /* 0x004fc80000010000 */
[----:B------:R-:W1:Y:S01]  /*1b490*/  SHFL.BFLY PT, R50, R3, 0x1, 0x1f ;  /* 0x0c201f0003327f89 */ /* 0x000e6200000e0000 */
[----:B------:R-:W-:Y:S01]  /*1b4a0*/  LOP3.LUT R0, R54, 0xc0, RZ, 0xc0, !PT ;  /* 0x000000c036007812 */ /* 0x000fe200078ec0ff */
[----:B---3--:R-:W-:Y:S01]  /*1b4b0*/  FADD.FTZ R2, R2, R5 ;  /* 0x0000000502027221 */ /* 0x008fe20000010000 */
[----:B------:R-:W2:Y:S01]  /*1b4c0*/  MUFU.RCP R6, R52 ;  /* 0x0000003400067308 */ /* 0x000ea20000001000 */
[----:B------:R-:W-:Y:S01]  /*1b4d0*/  FSETP.NE.FTZ.AND P3, PT, R52, RZ, PT ;  /* 0x000000ff3400720b */ /* 0x000fe20003f75000 */
[----:B----4-:R-:W-:Y:S02]  /*1b4e0*/  FADD.FTZ R51, R4, R51 ;  /* 0x0000003304337221 */ /* 0x010fe40000010000 */
[----:B------:R-:W3:Y:S01]  /*1b4f0*/  SHFL.BFLY PT, R53, R2, 0x1, 0x1f ;  /* 0x0c201f0002357f89 */ /* 0x000ee200000e0000 */
[----:B------:R-:W-:-:S03]  /*1b500*/  LOP3.LUT R4, R0, 0x18, R213, 0xf8, !PT ;  /* 0x0000001800047812 */ /* 0x000fc600078ef8d5 */
[----:B------:R-:W4:Y:S01]  /*1b510*/  MUFU.RCP R5, R51 ;  /* 0x0000003300057308 */ /* 0x000f220000001000 */
[----:B------:R-:W-:Y:S02]  /*1b520*/  FSETP.NE.FTZ.AND P2, PT, R51, RZ, PT ;  /* 0x000000ff3300720b */ /* 0x000fe40003f55000 */
[----:B------:R-:W-:Y:S02]  /*1b530*/  LOP3.LUT R210, R210, R4, RZ, 0xfc, !PT ;  /* 0x00000004d2d27212 */ /* 0x000fe400078efcff */
[----:B------:R-:W-:Y:S02]  /*1b540*/  LOP3.LUT R4, R211, 0x20, RZ, 0xc0, !PT ;  /* 0x00000020d3047812 */ /* 0x000fe400078ec0ff */
[----:B--2---:R-:W-:Y:S01]  /*1b550*/  FSEL R0, R6, 1, P3 ;  /* 0x3f80000006007808 */ /* 0x004fe20001800000 */
[----:B-1----:R-:W-:-:S04]  /*1b560*/  FADD.FTZ R50, R3, R50 ;  /* 0x0000003203327221 */ /* 0x002fc80000010000 */
[----:B------:R-:W-:Y:S01]  /*1b570*/  FMUL.FTZ R0, R0, UR4 ;  /* 0x0000000400007c20 */ /* 0x000fe20008410000 */
[----:B------:R-:W-:-:S03]  /*1b580*/  FSETP.NE.FTZ.AND P1, PT, R50, RZ, PT ;  /* 0x000000ff3200720b */ /* 0x000fc60003f35000 */
[----:B------:R-:W-:Y:S01]  /*1b590*/  FMUL.FTZ R112, R0, R112 ;  /* 0x0000007000707220 */ /* 0x000fe20000410000 */
[----:B---3--:R-:W-:Y:S01]  /*1b5a0*/  FADD.FTZ R53, R2, R53 ;  /* 0x0000003502357221 */ /* 0x008fe20000010000 */
        /* <DEDUP_REMOVED lines=24> */
[----:B------:R-:W-:-:S02]  /*1b730*/  FSETP.NE.FTZ.AND P0, PT, R53, RZ, PT ;  /* 0x000000ff3500720b */ /* 0x000fc40003f15000 */
[----:B----4-:R-:W-:Y:S02]  /*1b740*/  FSEL R3, R5, 1, P2 ;  /* 0x3f80000005037808 */ /* 0x010fe40001000000 */
[----:B------:R-:W-:Y:S02]  /*1b750*/  F2FP.BF16.F32.PACK_AB R48, R48, R112 ;  /* 0x000000703030723e */ /* 0x000fe400000010ff */
[----:B------:R-:W-:Y:S01]  /*1b760*/  F2FP.BF16.F32.PACK_AB R41, R41, R128 ;  /* 0x000000802929723e */ /* 0x000fe200000010ff */
[----:B------:R-:W2:Y:S01]  /*1b770*/  MUFU.RCP R0, R53 ;  /* 0x0000003500007308 */ /* 0x000ea20000001000 */
[----:B------:R-:W-:Y:S01]  /*1b780*/  FMUL.FTZ R3, R3, UR4 ;  /* 0x0000000403037c20 */ /* 0x000fe20008410000 */
[----:B------:R-:W-:Y:S02]  /*1b790*/  F2FP.BF16.F32.PACK_AB R37, R37, R132 ;  /* 0x000000842525723e */ /* 0x000fe400000010ff */
[----:B------:R-:W-:Y:S01]  /*1b7a0*/  F2FP.BF16.F32.PACK_AB R33, R33, R144 ;  /* 0x000000902121723e */ /* 0x000fe200000010ff */
[C---:B------:R-:W-:Y:S01]  /*1b7b0*/  FMUL.FTZ R114, R3.reuse, R114 ;  /* 0x0000007203727220 */ /* 0x040fe20000410000 */
[C---:B------:R-:W-:Y:S01]  /*1b7c0*/  FMUL.FTZ R47, R3.reuse, R115 ;  /* 0x00000073032f7220 */ /* 0x040fe20000410000 */
[C---:B------:R-:W-:Y:S01]  /*1b7d0*/  FMUL.FTZ R118, R3.reuse, R118 ;  /* 0x0000007603767220 */ /* 0x040fe20000410000 */
[C---:B------:R-:W-:Y:S01]  /*1b7e0*/  FMUL.FTZ R119, R3.reuse, R119 ;  /* 0x0000007703777220 */ /* 0x040fe20000410000 */
[C---:B------:R-:W-:Y:S01]  /*1b7f0*/  FMUL.FTZ R130, R3.reuse, R130 ;  /* 0x0000008203827220 */ /* 0x040fe20000410000 */
[----:B-1----:R-:W-:Y:S01]  /*1b800*/  FSEL R2, R2, 1, P1 ;  /* 0x3f80000002027808 */ /* 0x002fe20000800000 */
[----:B------:R-:W-:Y:S01]  /*1b810*/  FMUL.FTZ R40, R3, R131 ;  /* 0x0000008303287220 */ /* 0x000fe20000410000 */
[----:B------:R-:W-:Y:S01]  /*1b820*/  F2FP.BF16.F32.PACK_AB R47, R47, R114 ;  /* 0x000000722f2f723e */ /* 0x000fe200000010ff */
[C---:B------:R-:W-:Y:S01]  /*1b830*/  FMUL.FTZ R134, R3.reuse, R134 ;  /* 0x0000008603867220 */ /* 0x040fe20000410000 */
[C---:B------:R-:W-:Y:S01]  /*1b840*/  FMUL.FTZ R36, R3.reuse, R135 ;  /* 0x0000008703247220 */ /* 0x040fe20000410000 */
[----:B------:R-:W-:Y:S01]  /*1b850*/  FMUL.FTZ R2, R2, UR4 ;  /* 0x0000000402027c20 */ /* 0x000fe20008410000 */
[C---:B------:R-:W-:Y:S01]  /*1b860*/  FMUL.FTZ R146, R3.reuse, R146 ;  /* 0x0000009203927220 */ /* 0x040fe20000410000 */
[----:B------:R-:W-:Y:S01]  /*1b870*/  FMUL.FTZ R32, R3, R147 ;  /* 0x0000009303207220 */ /* 0x000fe20000410000 */
[----:B--2---:R-:W-:Y:S01]  /*1b880*/  FSEL R0, R0, 1, P0 ;  /* 0x3f80000000007808 */ /* 0x004fe20000000000 */
[C---:B------:R-:W-:Y:S01]  /*1b890*/  FMUL.FTZ R108, R2.reuse, R108 ;  /* 0x0000006c026c7220 */ /* 0x040fe20000410000 */
[C---:B------:R-:W-:Y:S01]  /*1b8a0*/  FMUL.FTZ R49, R2.reuse, R109 ;  /* 0x0000006d02317220 */ /* 0x040fe20000410000 */
[C---:B------:R-:W-:Y:S01]  /*1b8b0*/  FMUL.FTZ R120, R2.reuse, R120 ;  /* 0x0000007802787220 */ /* 0x040fe20000410000 */
[----:B------:R-:W-:Y:S01]  /*1b8c0*/  FMUL.FTZ R46, R2, R121 ;  /* 0x00000079022e7220 */ /* 0x000fe20000410000 */
[----:B------:R-:W-:Y:S01]  /*1b8d0*/  FMUL.FTZ R0, R0, UR4 ;  /* 0x0000000400007c20 */ /* 0x000fe20008410000 */
        /* <DEDUP_REMOVED lines=64> */
[----:B------:R-:W1:Y:S01]  /*1bce0*/  LDCU.U8 UR4, c[0x0][0x549] ;  /* 0x0000a920ff0477ac */ /* 0x000e620008000000 */
[----:B------:R-:W-:Y:S01]  /*1bcf0*/  F2FP.BF16.F32.PACK_AB R5, R5, R110 ;  /* 0x0000006e0505723e */ /* 0x000fe200000010ff */
[----:B------:R-:W-:Y:S01]  /*1bd00*/  STS [R0+0x200], R47 ;  /* 0x0002002f00007388 */ /* 0x000fe20000000800 */
        /* <DEDUP_REMOVED lines=12> */
[----:B------:R-:W-:Y:S01]  /*1bdd0*/  F2FP.BF16.F32.PACK_AB R32, R32, R146 ;  /* 0x000000922020723e */ /* 0x000fe200000010ff */
[----:B-1----:R-:W-:Y:S01]  /*1bde0*/  UISETP.NE.AND UP1, UPT, UR4, URZ, UPT ;  /* 0x000000ff0400728c */ /* 0x002fe2000bf25270 */
[----:B------:R-:W-:Y:S01]  /*1bdf0*/  F2FP.BF16.F32.PACK_AB R29, R29, R148 ;  /* 0x000000941d1d723e */ /* 0x000fe200000010ff */
[----:B------:R-:W-:Y:S01]  /*1be00*/  STS [R4+0x1010], R46 ;  /* 0x0010102e04007388 */ /* 0x000fe20000000800 */
[----:B------:R-:W-:Y:S01]  /*1be10*/  F2FP.BF16.F32.PACK_AB R28, R28, R150 ;  /* 0x000000961c1c723e */ /* 0x000fe200000010ff */
[----:B------:R-:W1:Y:S01]  /*1be20*/  S2UR UR4, SR_CTAID.X ;  /* 0x00000000000479c3 */ /* 0x000e620000002500 */
[----:B------:R-:W-:Y:S01]  /*1be30*/  F2FP.BF16.F32.PACK_AB R31, R31, R140 ;  /* 0x0000008c1f1f723e */ /* 0x000fe200000010ff */
[----:B------:R-:W-:Y:S01]  /*1be40*/  STS [R4+0x1210], R123 ;  /* 0x0012107b04007388 */ /* 0x000fe20000000800 */
[----:B------:R-:W-:Y:S01]  /*1be50*/  F2FP.BF16.F32.PACK_AB R30, R30, R142 ;  /* 0x0000008e1e1e723e */ /* 0x000fe200000010ff */
[----:B------:R-:W-:Y:S01]  /*1be60*/  UISETP.NE.AND UP0, UPT, UR10, URZ, !UP1 ;  /* 0x000000ff0a00728c */ /* 0x000fe2000cf05270 */
[----:B------:R-:W-:-:S02]  /*1be70*/  F2FP.BF16.F32.PACK_AB R27, R27, R152 ;  /* 0x000000981b1b723e */ /* 0x000fc400000010ff */
[----:B--2---:R-:W-:Y:S01]  /*1be80*/  LOP3.LUT R2, R211, 0x40, RZ, 0xc0, !PT ;  /* 0x00000040d3027812 */ /* 0x004fe200078ec0ff */
[----:B------:R-:W2:Y:S01]  /*1be90*/  @UP1 LDCU UR8, c[0x0][0x430] ;  /* 0x00008600ff0817ac */ /* 0x000ea20008000800 */
[----:B------:R-:W-:Y:S02]  /*1bea0*/  F2FP.BF16.F32.PACK_AB R26, R26, R154 ;  /* 0x0000009a1a1a723e */ /* 0x000fe400000010ff */
[-C--:B---3--:R-:W-:Y:S01]  /*1beb0*/  IADD3 R3, PT, PT, R0, -R2.reuse, RZ ;  /* 0x8000000200037210 */ /* 0x088fe20007ffe0ff */
[----:B------:R-:W3:Y:S01]  /*1bec0*/  @UP1 LDCU UR15, c[0x0][0x430] ;  /* 0x00008600ff0f17ac */ /* 0x000ee20008000800 */
[----:B------:R-:W-:Y:S02]  /*1bed0*/  IADD3 R2, PT, PT, R4, -R2, RZ ;  /* 0x8000000204027210 */ /* 0x000fe40007ffe0ff */
[----:B------:R-:W-:Y:S01]  /*1bee0*/  F2FP.BF16.F32.PACK_AB R25, R25, R160 ;  /* 0x000000a01919723e */ /* 0x000fe200000010ff */
[----:B------:R-:W-:Y:S01]  /*1bef0*/  STS [R3+0x20], R41 ;  /* 0x0000202903007388 */ /* 0x000fe20000000800 */
[----:B------:R-:W-:Y:S01]  /*1bf00*/  F2FP.BF16.F32.PACK_AB R24, R24, R162 ;  /* 0x000000a21818723e */ /* 0x000fe200000010ff */
[----:B------:R-:W-:Y:S01]  /*1bf10*/  @UP1 UMOV UR7, 0x1 ;  /* 0x0000000100071882 */ /* 0x000fe20000000000 */
[----:B------:R-:W-:Y:S01]  /*1bf20*/  F2FP.BF16.F32.PACK_AB R21, R21, R164 ;  /* 0x000000a41515723e */ /* 0x000fe200000010ff */
[----:B------:R-:W-:Y:S01]  /*1bf30*/  STS [R3+0x220], R40 ;  /* 0x0002202803007388 */ /* 0x000fe20000000800 */
[----:B------:R-:W-:-:S02]  /*1bf40*/  F2FP.BF16.F32.PACK_AB R20, R20, R166 ;  /* 0x000000a61414723e */ /* 0x000fc400000010ff */
[----:B------:R-:W-:Y:S01]  /*1bf50*/  F2FP.BF16.F32.PACK_AB R23, R23, R156 ;  /* 0x0000009c1717723e */ /* 0x000fe200000010ff */
[----:B------:R-:W-:Y:S01]  /*1bf60*/  STS [R2+0x30], R37 ;  /* 0x0000302502007388 */ /* 0x000fe20000000800 */
[----:B------:R-:W-:Y:S01]  /*1bf70*/  F2FP.BF16.F32.PACK_AB R22, R22, R158 ;  /* 0x0000009e1616723e */ /* 0x000fe200000010ff */
[----:B--2---:R-:W-:Y:S01]  /*1bf80*/  @UP1 UIMAD UR13, UR8, UR9, URZ ;  /* 0x00000009080d12a4 */ /* 0x004fe2000f8e02ff */
        /* <DEDUP_REMOVED lines=47> */
[----:B------:R4:W-:Y:S04]  /*1c280*/  STS [R3+0x4020], R9 ;  /* 0x0040200903007388 */ /* 0x0009e80000000800 */
[----:B------:R1:W-:Y:S04]  /*1c290*/  STS [R3+0x4220], R8 ;  /* 0x0042200803007388 */ /* 0x0003e80000000800 */
[----:B------:R-:W-:Y:S04]  /*1c2a0*/  STS [R2+0x4030], R7 ;  /* 0x0040300702007388 */ /* 0x000fe80000000800 */
[----:B------:R-:W-:Y:S01]  /*1c2b0*/  STS [R2+0x4230], R6 ;  /* 0x0042300602007388 */ /* 0x000fe20000000800 */
[----:B--2---:R-:W-:-:S03]  /*1c2c0*/  LOP3.LUT R0, R213, 0x18, RZ, 0xc0, !PT ;  /* 0x00000018d5007812 */ /* 0x004fc600078ec0ff */
[----:B------:R-:W-:Y:S01]  /*1c2d0*/  STS [R3+0x5020], R45 ;  /* 0x0050202d03007388 */ /* 0x000fe20000000800 */
[----:B------:R-:W-:-:S03]  /*1c2e0*/  LOP3.LUT R0, R0, 0xd8, R54, 0x78, !PT ;  /* 0x000000d800007812 */ /* 0x000fc600078e7836 */
[----:B------:R2:W-:Y:S01]  /*1c2f0*/  STS [R3+0x5220], R44 ;  /* 0x0052202c03007388 */ /* 0x0005e20000000800 */
[----:B------:R-:W-:-:S03]  /*1c300*/  LOP3.LUT R0, R0, 0x1f20, R54, 0xf8, !PT ;  /* 0x00001f2000007812 */ /* 0x000fc600078ef836 */
[----:B------:R-:W-:Y:S01]  /*1c310*/  STS [R2+0x5030], R43 ;  /* 0x0050302b02007388 */ /* 0x000fe20000000800 */
[----:B----4-:R4:W2:Y:S01]  /*1c320*/  @P3 MUFU.LG2 R9, R52 ;  /* 0x0000003400093308 */ /* 0x0108a20000000c00 */
[----:B------:R-:W-:Y:S01]  /*1c330*/  LEA R24, R0, UR5, 0x1 ;  /* 0x0000000500187c11 */ /* 0x000fe2000f8e08ff */
[----:B------:R-:W-:Y:S01]  /*1c340*/  USHF.R.S32.HI UR5, URZ, 0x1f, UR19 ;  /* 0x0000001fff057899 */ /* 0x000fe20008011413 */
[----:B------:R3:W-:Y:S05]  /*1c350*/  STS [R2+0x5230], R42 ;  /* 0x0052302a02007388 */ /* 0x0007ea0000000800 */
[----:B-1----:R4:W1:Y:S08]  /*1c360*/  @P1 MUFU.LG2 R8, R50 ;  /* 0x0000003200081308 */ /* 0x0028700000000c00 */
[----:B--2---:R4:W2:Y:S01]  /*1c370*/  @P2 MUFU.LG2 R3, R51 ;  /* 0x0000003300032308 */ /* 0x0048a20000000c00 */
[----:B---3--:R-:W3:Y:S01]  /*1c380*/  @P3 LDC R2, c[0x0][0x458] ;  /* 0x00011600ff023b82 */ /* 0x008ee20000000800 */
[----:B-1----:R-:W-:Y:S05]  /*1c390*/  BRA.U UP1, `(.L_x_555) ;  /* 0x0000000101207547 */ /* 0x002fea000b800000 */
[----:B------:R-:W-:Y:S01]  /*1c3a0*/  UISETP.NE.AND UP1, UPT, UR10, URZ, UPT ;  /* 0x000000ff0a00728c */ /* 0x000fe2000bf25270 */
[----:B------:R-:W1:Y:S10]  /*1c3b0*/  LDCU UR8, c[0x0][0x3e0] ;  /* 0x00007c00ff0877ac */ /* 0x000e740008000800 */
[----:B------:R-:W1:Y:S01]  /*1c3c0*/  @UP1 LDCU UR7, c[0x0][0x454] ;  /* 0x00008a80ff0717ac */ /* 0x000e620008000800 */
[----:B------:R-:W-:Y:S01]  /*1c3d0*/  @UP1 UMOV UR15, 0x1 ;  /* 0x00000001000f1882 */ /* 0x000fe20000000000 */
[----:B------:R-:W2:Y:S01]  /*1c3e0*/  @UP1 LDCU UR13, c[0x0][0x454] ;  /* 0x00008a80ff0d17ac */ /* 0x000ea20008000800 */
[----:B------:R-:W-:Y:S01]  /*1c3f0*/  @!UP1 UMOV UR15, 0x1 ;  /* 0x00000001000f9882 */ /* 0x000fe20000000000 */
[----:B-1----:R-:W-:-:S02]  /*1c400*/  @UP1 UIMAD UR7, UR7, UR8, URZ ;  /* 0x00000008070712a4 */ /* 0x002fc4000f8e02ff */
[----:B--2---:R-:W-:-:S12]  /*1c410*/  @!UP1 UIMAD UR7, UR9, UR8, URZ ;  /* 0x00000008090792a4 */ /* 0x004fd8000f8e02ff */
.L_x_555:
[----:B------:R-:W-:Y:S01]  /*1c420*/  BAR.SYNC.DEFER_BLOCKING 0x0 ;  /* 0x0000000000007b1d */ /* 0x000fe20000010000 */
[----:B------:R-:W-:Y:S01]  /*1c430*/  @P3 FMUL.FTZ R0, R9, 0.69314718246459960938 ;  /* 0x3f31721809003820 */ /* 0x000fe20000410000 */
[----:B------:R-:W-:Y:S01]  /*1c440*/  MOV R19, 0x7f800000 ;  /* 0x7f80000000137802 */ /* 0x000fe20000000f00 */
[----:B------:R-:W-:Y:S01]  /*1c450*/  UIMAD UR13, UR6, UR13, URZ ;  /* 0x0000000d060d72a4 */ /* 0x000fe2000f8e02ff */
[----:B--2---:R-:W-:Y:S01]  /*1c460*/  @P2 FMUL.FTZ R3, R3, 0.69314718246459960938 ;  /* 0x3f31721803032820 */ /* 0x004fe20000410000 */
[----:B---3--:R-:W-:-:S03]  /*1c470*/  @P3 FFMA.FTZ R19, R102, R2, R0 ;  /* 0x0000000266133223 */ /* 0x008fc60000010000 */
[----:B------:R-:W1:Y:S01]  /*1c480*/  @P1 LDC R6, c[0x0][0x458] ;  /* 0x00011600ff061b82 */ /* 0x000e620000000800 */
[----:B------:R-:W2:Y:S01]  /*1c490*/  @P0 MUFU.LG2 R4, R53 ;  /* 0x0000003500040308 */ /* 0x000ea20000000c00 */
[----:B------:R-:W3:Y:S01]  /*1c4a0*/  S2R R22, SR_CTAID.X ;  /* 0x0000000000167919 */ /* 0x000ee20000002500 */
[----:B------:R-:W-:Y:S01]  /*1c4b0*/  LOP3.LUT P3, RZ, R213, 0x3, RZ, 0xc0, !PT ;  /* 0x00000003d5ff7812 */ /* 0x000fe2000786c0ff */
[----:B------:R-:W-:Y:S01]  /*1c4c0*/  UIMAD UR9, UR4, UR15, URZ ;  /* 0x0000000f040972a4 */ /* 0x000fe2000f8e02ff */
[----:B------:R-:W-:Y:S01]  /*1c4d0*/  @P1 FMUL.FTZ R2, R8, 0.69314718246459960938 ;  /* 0x3f31721808021820 */ /* 0x000fe20000410000 */
[----:B------:R-:W-:Y:S01]  /*1c4e0*/  USEL UR19, UR19, URZ, UP0 ;  /* 0x000000ff13137287 */ /* 0x000fe20008000000 */
[----:B------:R-:W-:Y:S01]  /*1c4f0*/  BSSY.RECONVERGENT B0, `(.L_x_556) ;  /* 0x0000039000007945 */ /* 0x000fe20003800200 */
[----:B------:R-:W5:Y:S01]  /*1c500*/  @P2 LDC R7, c[0x0][0x458] ;  /* 0x00011600ff072b82 */ /* 0x000f620000000800 */
[----:B------:R-:W-:Y:S01]  /*1c510*/  @!UP0 UIMAD UR13, UR11, UR7, UR13 ;  /* 0x000000070b0d82a4 */ /* 0x000fe2000f8e020d */
[----:B------:R-:W-:Y:S01]  /*1c520*/  MOV R17, 0x7f800000 ;  /* 0x7f80000000117802 */ /* 0x000fe20000000f00 */
[----:B------:R-:W-:Y:S01]  /*1c530*/  USHF.L.U32 UR9, UR9, 0x7, URZ ;  /* 0x0000000709097899 */ /* 0x000fe200080006ff */
[----:B------:R-:W-:Y:S01]  /*1c540*/  MOV R18, 0x7f800000 ;  /* 0x7f80000000127802 */ /* 0x000fe20000000f00 */
[----:B------:R-:W-:Y:S01]  /*1c550*/  USEL UR5, UR5, URZ, UP0 ;  /* 0x000000ff05057287 */ /* 0x000fe20008000000 */
[----:B------:R-:W-:Y:S01]  /*1c560*/  MOV R16, 0x7f800000 ;  /* 0x7f80000000107802 */ /* 0x000fe20000000f00 */
[----:B------:R-:W-:Y:S01]  /*1c570*/  USHF.R.S32.HI UR8, URZ, 0x1f, UR13 ;  /* 0x0000001fff087899 */ /* 0x000fe2000801140d */
[----:B------:R-:W4:Y:S01]  /*1c580*/  @P0 LDC R5, c[0x0][0x458] ;  /* 0x00011600ff050b82 */ /* 0x000f220000000800 */
[----:B------:R-:W-:Y:S01]  /*1c590*/  USHF.R.S32.HI UR7, URZ, 0x1f, UR9 ;  /* 0x0000001fff077899 */ /* 0x000fe20008011409 */
[----:B------:R1:W3:Y:S01]  /*1c5a0*/  LDS.128 R28, [R24+0x1800] ;  /* 0x00180000181c7984 */ /* 0x0002e20000000c00 */
[----:B------:R-:W-:Y:S01]  /*1c5b0*/  UIADD3 UR19, UP1, UP0, UR9, UR19, UR13 ;  /* 0x0000001309137290 */ /* 0x000fe2000f83e00d */
[----:B--2---:R-:W-:-:S03]  /*1c5c0*/  @P0 FMUL.FTZ R0, R4, 0.69314718246459960938 ;  /* 0x3f31721804000820 */ /* 0x004fc60000410000 */
[----:B------:R-:W-:Y:S01]  /*1c5d0*/  UIADD3.X UR5, UPT, UPT, UR7, UR5, UR8, UP1, UP0 ;  /* 0x0000000507057290 */ /* 0x000fe20008fe0408 */
[----:B-1----:R-:W-:Y:S01]  /*1c5e0*/  @P1 FFMA.FTZ R17, R104, R6, R2 ;  /* 0x0000000668111223 */ /* 0x002fe20000010002 */
[----:B------:R-:W-:Y:S01]  /*1c5f0*/  SHF.R.U32.HI R2, RZ, 0x2, R213 ;  /* 0x00000002ff027819 */ /* 0x000fe200000116d5 */
[----:B-----5:R-:W-:Y:S01]  /*1c600*/  @P2 FFMA.FTZ R18, R101, R7, R3 ;  /* 0x0000000765122223 */ /* 0x020fe20000010003 */
[----:B----4-:R-:W-:Y:S01]  /*1c610*/  @P0 FFMA.FTZ R16, R103, R5, R0 ;  /* 0x0000000567100223 */ /* 0x010fe20000010000 */
[----:B---3--:R-:W-:Y:S07]  /*1c620*/  @P3 BRA `(.L_x_557) ;  /* 0x0000000000943947 */ /* 0x008fee0003800000 */
[----:B------:R-:W-:-:S04]  /*1c630*/  LOP3.LUT R0, R209, 0x30, RZ, 0xc0, !PT ;  /* 0x00000030d1007812 */ /* 0x000fc800078ec0ff */
[----:B------:R-:W-:-:S04]  /*1c640*/  LOP3.LUT R0, R0, 0x7, R2, 0xf8, !PT ;  /* 0x0000000700007812 */ /* 0x000fc800078ef802 */
[C---:B------:R-:W-:Y:S01]  /*1c650*/  ISETP.GE.AND P6, PT, R0.reuse, UR14, PT ;  /* 0x0000000e00007c0c */ /* 0x040fe2000bfc6270 */
[C---:B------:R-:W-:Y:S01]  /*1c660*/  VIADD R5, R0.reuse, 0x8 ;  /* 0x0000000800057836 */ /* 0x040fe20000000000 */
[C---:B------:R-:W-:Y:S01]  /*1c670*/  LOP3.LUT R7, R0.reuse, 0x40, RZ, 0xfc, !PT ;  /* 0x0000004000077812 */ /* 0x040fe200078efcff */
[----:B------:R-:W-:-:S03]  /*1c680*/  VIADD R6, R0, 0x48 ;  /* 0x0000004800067836 */ /* 0x000fc60000000000 */
[----:B------:R-:W-:Y:S02]  /*1c690*/  ISETP.GE.AND P5, PT, R5, UR14, PT ;  /* 0x0000000e05007c0c */ /* 0x000fe4000bfa6270 */
[----:B------:R-:W-:Y:S02]  /*1c6a0*/  ISETP.GE.AND P4, PT, R7, UR14, PT ;  /* 0x0000000e07007c0c */ /* 0x000fe4000bf86270 */
[----:B------:R-:W-:-:S03]  /*1c6b0*/  ISETP.GE.AND P3, PT, R6, UR14, PT ;  /* 0x0000000e06007c0c */ /* 0x000fc6000bf66270 */
[----:B------:R-:W1:Y:S01]  /*1c6c0*/  @!P6 LDC.64 R10, c[0x0][0x420] ;  /* 0x00010800ff0aeb82 */ /* 0x000e620000000a00 */
[----:B------:R-:W-:-:S05]  /*1c6d0*/  @!P6 IMAD R0, R0, UR15, RZ ;  /* 0x0000000f0000ec24 */ /* 0x000fca000f8e02ff */
[C---:B------:R-:W-:Y:S01]  /*1c6e0*/  @!P6 IADD3 R4, P0, PT, R0.reuse, UR19, RZ ;  /* 0x000000130004ec10 */ /* 0x040fe2000ff1e0ff */
[----:B------:R-:W-:Y:S01]  /*1c6f0*/  @!P5 IMAD R5, R5, UR15, RZ ;  /* 0x0000000f0505dc24 */ /* 0x000fe2000f8e02ff */
[----:B------:R-:W2:Y:S01]  /*1c700*/  @!P5 LDC.64 R12, c[0x0][0x420] ;  /* 0x00010800ff0cdb82 */ /* 0x000ea20000000a00 */
[----:B------:R-:W-:Y:S01]  /*1c710*/  @!P4 IMAD R7, R7, UR15, RZ ;  /* 0x0000000f0707cc24 */ /* 0x000fe2000f8e02ff */
[----:B------:R-:W-:Y:S01]  /*1c720*/  @!P6 LEA.HI.X.SX32 R8, R0, UR5, 0x1, P0 ;  /* 0x000000050008ec11 */ /* 0x000fe200080f0eff */
[----:B------:R-:W-:Y:S01]  /*1c730*/  @!P3 IMAD R6, R6, UR15, RZ ;  /* 0x0000000f0606bc24 */ /* 0x000fe2000f8e02ff */
[----:B------:R-:W-:-:S04]  /*1c740*/  @!P5 IADD3 R0, P0, PT, R5, UR19, RZ ;  /* 0x000000130500dc10 */ /* 0x000fc8000ff1e0ff */
[----:B------:R-:W3:Y:S08]  /*1c750*/  @!P4 LDC.64 R14, c[0x0][0x420] ;  /* 0x00010800ff0ecb82 */ /* 0x000ef00000000a00 */
[----:B------:R-:W4:Y:S01]  /*1c760*/  @!P3 LDC.64 R20, c[0x0][0x420] ;  /* 0x00010800ff14bb82 */ /* 0x000f220000000a00 */
[----:B-1----:R-:W-:-:S04]  /*1c770*/  @!P6 LEA R10, P1, R4, R10, 0x2 ;  /* 0x0000000a040ae211 */ /* 0x002fc800078210ff */
[----:B------:R-:W-:Y:S02]  /*1c780*/  @!P6 LEA.HI.X R11, R4, R11, R8, 0x2, P1 ;  /* 0x0000000b040be211 */ /* 0x000fe400008f1408 */
[----:B------:R-:W-:Y:S02]  /*1c790*/  @!P5 LEA.HI.X.SX32 R4, R5, UR5, 0x1, P0 ;  /* 0x000000050504dc11 */ /* 0x000fe400080f0eff */
[----:B--2---:R-:W-:Y:S01]  /*1c7a0*/  @!P5 LEA R8, P2, R0, R12, 0x2 ;  /* 0x0000000c0008d211 */ /* 0x004fe200078410ff */
[----:B------:R1:W-:Y:S01]  /*1c7b0*/  @!P6 STG.E desc[UR26][R10.64], R19 ;  /* 0x000000130a00e986 */ /* 0x0003e2000c10191a */
[----:B------:R-:W-:Y:S02]  /*1c7c0*/  @!P4 IADD3 R5, P1, PT, R7, UR19, RZ ;  /* 0x000000130705cc10 */ /* 0x000fe4000ff3e0ff */
[----:B------:R-:W-:Y:S02]  /*1c7d0*/  @!P3 IADD3 R12, P0, PT, R6, UR19, RZ ;  /* 0x00000013060cbc10 */ /* 0x000fe4000ff1e0ff */
[----:B------:R-:W-:-:S02]  /*1c7e0*/  @!P5 LEA.HI.X R9, R0, R13, R4, 0x2, P2 ;  /* 0x0000000d0009d211 */ /* 0x000fc400010f1404 */
[----:B------:R-:W-:Y:S02]  /*1c7f0*/  @!P4 LEA.HI.X.SX32 R7, R7, UR5, 0x1, P1 ;  /* 0x000000050707cc11 */ /* 0x000fe400088f0eff */
[----:B------:R-:W-:Y:S01]  /*1c800*/  @!P3 LEA.HI.X.SX32 R0, R6, UR5, 0x1, P0 ;  /* 0x000000050600bc11 */ /* 0x000fe200080f0eff */
[----:B------:R1:W-:Y:S01]  /*1c810*/  @!P5 STG.E desc[UR26][R8.64], R18 ;  /* 0x000000120800d986 */ /* 0x0003e2000c10191a */
[C---:B---3--:R-:W-:Y:S02]  /*1c820*/  @!P4 LEA R6, P1, R5.reuse, R14, 0x2 ;  /* 0x0000000e0506c211 */ /* 0x048fe400078210ff */
[C---:B----4-:R-:W-:Y:S02]  /*1c830*/  @!P3 LEA R4, P0, R12.reuse, R20, 0x2 ;  /* 0x000000140c04b211 */ /* 0x050fe400078010ff */
[----:B------:R-:W-:Y:S02]  /*1c840*/  @!P4 LEA.HI.X R7, R5, R15, R7, 0x2, P1 ;  /* 0x0000000f0507c211 */ /* 0x000fe400008f1407 */
[----:B------:R-:W-:-:S03]  /*1c850*/  @!P3 LEA.HI.X R5, R12, R21, R0, 0x2, P0 ;  /* 0x000000150c05b211 */ /* 0x000fc600000f1400 */
[----:B------:R1:W-:Y:S04]  /*1c860*/  @!P4 STG.E desc[UR26][R6.64], R17 ;  /* 0x000000110600c986 */ /* 0x0003e8000c10191a */
[----:B------:R1:W-:Y:S02]  /*1c870*/  @!P3 STG.E desc[UR26][R4.64], R16 ;  /* 0x000000100400b986 */ /* 0x0003e4000c10191a */
.L_x_557:
[----:B------:R-:W-:Y:S05]  /*1c880*/  BSYNC.RECONVERGENT B0 ;  /* 0x0000000000007941 */ /* 0x000fea0003800200 */
.L_x_556:
[----:B------:R-:W2:Y:S04]  /*1c890*/  LDL R32, [R1+0x18] ;  /* 0x0000180001207983 */ /* 0x000ea80000100800 */
[----:B------:R3:W5:Y:S04]  /*1c8a0*/  LDL R27, [R1+0x4c] ;  /* 0x00004c00011b7983 */ /* 0x0007680000100800 */
[----:B------:R3:W5:Y:S01]  /*1c8b0*/  LDL R26, [R1+0x60] ;  /* 0x00006000011a7983 */ /* 0x0007620000100800 */
[----:B------:R-:W-:Y:S01]  /*1c8c0*/  MOV R3, RZ ;  /* 0x000000ff00037202 */ /* 0x000fe20000000f00 */
[----:B------:R-:W4:Y:S01]  /*1c8d0*/  LDCU.64 UR4, c[0x0][0x410] ;  /* 0x00008200ff0477ac */ /* 0x000f220008000a00 */
[C---:B------:R-:W-:Y:S01]  /*1c8e0*/  VIADD R0, R2.reuse, 0x20 ;  /* 0x0000002002007836 */ /* 0x040fe20000000000 */
[----:B-1----:R3:W1:Y:S01]  /*1c8f0*/  LDS.128 R16, [R24+0x2000] ;  /* 0x0020000018107984 */ /* 0x0026620000000c00 */
[----:B------:R-:W-:Y:S01]  /*1c900*/  ISETP.GE.AND P3, PT, R2, UR14, PT ;  /* 0x0000000e02007c0c */ /* 0x000fe2000bf66270 */
[----:B------:R-:W-:Y:S01]  /*1c910*/  IMAD.WIDE.U32 R6, R22, 0x80, R2 ;  /* 0x0000008016067825 */ /* 0x000fe200078e0002 */
[----:B------:R-:W-:Y:S01]  /*1c920*/  BSSY.RECONVERGENT B0, `(.L_x_558) ;  /* 0x000001f000007945 */ /* 0x000fe20003800200 */
[----:B------:R3:W1:Y:S01]  /*1c930*/  LDS.128 R20, [R24] ;  /* 0x0000000018147984 */ /* 0x0006620000000c00 */
[----:B------:R-:W-:Y:S01]  /*1c940*/  ISETP.GE.AND P2, PT, R0, UR14, PT ;  /* 0x0000000e00007c0c */ /* 0x000fe2000bf46270 */
[C---:B------:R-:W-:Y:S01]  /*1c950*/  VIADD R3, R2.reuse, 0x40 ;  /* 0x0000004002037836 */ /* 0x040fe20000000000 */
[----:B------:R-:W-:Y:S01]  /*1c960*/  IADD3 R2, PT, PT, R2, 0x60, RZ ;  /* 0x0000006002027810 */ /* 0x000fe20007ffe0ff */
[----:B------:R3:W1:Y:S03]  /*1c970*/  LDS.128 R12, [R24+0x4000] ;  /* 0x00400000180c7984 */ /* 0x0006660000000c00 */
[----:B------:R-:W-:-:S02]  /*1c980*/  ISETP.GE.AND P1, PT, R3, UR14, PT ;  /* 0x0000000e03007c0c */ /* 0x000fc4000bf26270 */
[----:B----4-:R-:W-:Y:S02]  /*1c990*/  MOV R0, UR4 ;  /* 0x0000000400007c02 */ /* 0x010fe40008000f00 */
[----:B--2---:R-:W-:-:S05]  /*1c9a0*/  IADD3 R4, P0, PT, R32, UR16, RZ ;  /* 0x0000001020047c10 */ /* 0x004fca000ff1e0ff */
[----:B------:R-:W-:Y:S01]  /*1c9b0*/  IMAD.X R5, RZ, RZ, UR12, P0 ;  /* 0x0000000cff057e24 */ /* 0x000fe200080e06ff */
[----:B------:R-:W-:Y:S01]  /*1c9c0*/  ISETP.GE.AND P0, PT, R2, UR14, PT ;  /* 0x0000000e02007c0c */ /* 0x000fe2000bf06270 */
[----:B------:R-:W-:Y:S02]  /*1c9d0*/  IMAD.U32 R2, RZ, RZ, UR5 ;  /* 0x00000005ff027e24 */ /* 0x000fe4000f8e00ff */
[----:B------:R-:W-:-:S04]  /*1c9e0*/  IMAD.WIDE.U32 R10, R0, UR6, R4 ;  /* 0x00000006000a7c25 */ /* 0x000fc8000f8e0004 */
[----:B------:R-:W-:Y:S01]  /*1c9f0*/  IMAD R9, R2, UR6, R11 ;  /* 0x0000000602097c24 */ /* 0x000fe2000f8e020b */
[----:B-1-3--:R-:W-:Y:S06]  /*1ca00*/  @P3 BRA `(.L_x_559) ;  /* 0x0000000000403947 */ /* 0x00afec0003800000 */
        /* <DEDUP_REMOVED lines=8> */
[----:B-----5:R-:W-:Y:S02]  /*1ca90*/  ISETP.GE.AND P4, PT, R27, UR8, PT ;  /* 0x000000081b007c0c */ /* 0x020fe4000bf86270 */
[----:B------:R-:W-:Y:S01]  /*1caa0*/  ISETP.GE.AND P3, PT, R26, UR8, PT ;  /* 0x000000081a007c0c */ /* 0x000fe2000bf66270 */
[----:B------:R-:W-:Y:S01]  /*1cab0*/  IMAD.IADD R0, R0, 0x1, R5 ;  /* 0x0000000100007824 */ /* 0x000fe200078e0205 */
[----:B---3--:R-:W-:-:S04]  /*1cac0*/  LEA R2, P6, R4, UR4, 0x1 ;  /* 0x0000000404027c11 */ /* 0x008fc8000f8c08ff */
[----:B------:R-:W-:-:S05]  /*1cad0*/  LEA.HI.X R3, R4, UR5, R0, 0x1, P6 ;  /* 0x0000000504037c11 */ /* 0x000fca000b0f0c00 */
[----:B------:R1:W-:Y:S04]  /*1cae0*/  @!P5 STG.E.128 desc[UR26][R2.64], R20 ;  /* 0x000000140200d986 */ /* 0x0003e8000c101d1a */
[----:B------:R1:W-:Y:S04]  /*1caf0*/  @!P4 STG.E.128 desc[UR26][R2.64+0x40], R16 ;  /* 0x000040100200c986 */ /* 0x0003e8000c101d1a */
[----:B------:R1:W-:Y:S02]  /*1cb00*/  @!P3 STG.E.128 desc[UR26][R2.64+0x80], R12 ;  /* 0x0000800c0200b986 */ /* 0x0003e4000c101d1a */
.L_x_559:
[----:B------:R-:W-:Y:S05]  /*1cb10*/  BSYNC.RECONVERGENT B0 ;  /* 0x0000000000007941 */ /* 0x000fea0003800200 */
.L_x_558:
[----:B-1----:R1:W2:Y:S01]  /*1cb20*/  LDS.128 R20, [R24+0x800] ;  /* 0x0008000018147984 */ /* 0x0022a20000000c00 */
[----:B------:R-:W-:Y:S03]  /*1cb30*/  BSSY.RECONVERGENT B0, `(.L_x_560) ;  /* 0x0000017000007945 */ /* 0x000fe60003800200 */
[----:B------:R1:W3:Y:S04]  /*1cb40*/  LDS.128 R16, [R24+0x2800] ;  /* 0x0028000018107984 */ /* 0x0002e80000000c00 */
[----:B------:R1:W4:Y:S01]  /*1cb50*/  LDS.128 R12, [R24+0x4800] ;  /* 0x00480000180c7984 */ /* 0x0003220000000c00 */
[----:B------:R-:W-:Y:S05]  /*1cb60*/  @P2 BRA `(.L_x_561) ;  /* 0x00000000004c2947 */ /* 0x000fea0003800000 */
[----:B------:R-:W1:Y:S01]  /*1cb70*/  LDCU.64 UR6, c[0x0][0x408] ;  /* 0x00008100ff0677ac */ /* 0x000e620008000a00 */
[----:B------:R-:W-:Y:S02]  /*1cb80*/  IADD3 R0, P2, PT, R6, 0x20, RZ ;  /* 0x0000002006007810 */ /* 0x000fe40007f5e0ff */
        /* <DEDUP_REMOVED lines=8> */
[----:B-----5:R-:W-:Y:S02]  /*1cc10*/  ISETP.GE.AND P3, PT, R27, UR8, PT ;  /* 0x000000081b007c0c */ /* 0x020fe4000bf66270 */
        /* <DEDUP_REMOVED lines=8> */
.L_x_561:
[----:B------:R-:W-:Y:S05]  /*1cca0*/  BSYNC.RECONVERGENT B0 ;  /* 0x0000000000007941 */ /* 0x000fea0003800200 */
.L_x_560:
[----:B-12---:R1:W2:Y:S01]  /*1ccb0*/  LDS.128 R20, [R24+0x1000] ;  /* 0x0010000018147984 */ /* 0x0062a20000000c00 */
[----:B------:R-:W-:Y:S03]  /*1ccc0*/  BSSY.RECONVERGENT B0, `(.L_x_562) ;  /* 0x0000017000007945 */ /* 0x000fe60003800200 */
[----:B---3--:R1:W3:Y:S04]  /*1ccd0*/  LDS.128 R16, [R24+0x3000] ;  /* 0x0030000018107984 */ /* 0x0082e80000000c00 */
[----:B----4-:R1:W4:Y:S01]  /*1cce0*/  LDS.128 R12, [R24+0x5000] ;  /* 0x00500000180c7984 */ /* 0x0103220000000c00 */
        /* <DEDUP_REMOVED lines=20> */
.L_x_563:
[----:B------:R-:W-:Y:S05]  /*1ce30*/  BSYNC.RECONVERGENT B0 ;  /* 0x0000000000007941 */ /* 0x000fea0003800200 */
.L_x_562:
[----:B-1-3--:R1:W3:Y:S01]  /*1ce40*/  LDS.128 R16, [R24+0x3800] ;  /* 0x0038000018107984 */ /* 0x00a2e20000000c00 */
[----:B------:R-:W-:Y:S05]  /*1ce50*/  @P0 EXIT ;  /* 0x000000000000094d */ /* 0x000fea0003800000 */
[----:B------:R-:W2:Y:S01]  /*1ce60*/  LDCU.64 UR6, c[0x0][0x408] ;  /* 0x00008100ff0677ac */ /* 0x000ea20008000a00 */
[----:B----4-:R4:W1:Y:S01]  /*1ce70*/  LDS.128 R12, [R24+0x5800] ;  /* 0x00580000180c7984 */ /* 0x0108620000000c00 */
[----:B------:R-:W-:Y:S01]  /*1ce80*/  IADD3 R0, P0, PT, R6, 0x60, RZ ;  /* 0x0000006006007810 */ /* 0x000fe20007f1e0ff */
[----:B------:R-:W2:Y:S01]  /*1ce90*/  LDCU UR8, c[0x0][0x440] ;  /* 0x00008800ff0877ac */ /* 0x000ea20008000800 */
[----:B------:R-:W-:-:S03]  /*1cea0*/  MOV R3, R9 ;  /* 0x0000000900037202 */ /* 0x000fc60000000f00 */
[----:B------:R-:W-:Y:S01]  /*1ceb0*/  IMAD.X R2, RZ, RZ, R7, P0 ;  /* 0x000000ffff027224 */ /* 0x000fe200000e0607 */
[----:B------:R-:W4:Y:S03]  /*1cec0*/  LDCU.64 UR4, c[0x0][0x3f0] ;  /* 0x00007e00ff0477ac */ /* 0x000f260008000a00 */
[----:B--2---:R-:W-:Y:S02]  /*1ced0*/  IMAD R6, R2, UR6, RZ ;  /* 0x0000000602067c24 */ /* 0x004fe4000f8e02ff */
[----:B------:R-:W-:Y:S01]  /*1cee0*/  IMAD.MOV.U32 R2, RZ, RZ, R10 ;  /* 0x000000ffff027224 */ /* 0x000fe200078e000a */
[----:B------:R-:W-:-:S03]  /*1cef0*/  ISETP.GE.AND P2, PT, R32, UR8, PT ;  /* 0x0000000820007c0c */ /* 0x000fc6000bf46270 */
[----:B------:R-:W-:Y:S01]  /*1cf00*/  IMAD.WIDE.U32 R4, R0, UR6, R2 ;  /* 0x0000000600047c25 */ /* 0x000fe2000f8e0002 */
[----:B-----5:R-:W-:Y:S02]  /*1cf10*/  ISETP.GE.AND P1, PT, R27, UR8, PT ;  /* 0x000000081b007c0c */ /* 0x020fe4000bf26270 */
[----:B------:R-:W-:Y:S01]  /*1cf20*/  ISETP.GE.AND P0, PT, R26, UR8, PT ;  /* 0x000000081a007c0c */ /* 0x000fe2000bf06270 */
[----:B------:R-:W-:Y:S01]  /*1cf30*/  IMAD R0, R0, UR7, R6 ;  /* 0x0000000700007c24 */ /* 0x000fe2000f8e0206 */
[----:B----4-:R-:W-:-:S03]  /*1cf40*/  LEA R2, P3, R4, UR4, 0x1 ;  /* 0x0000000404027c11 */ /* 0x010fc6000f8608ff */
[----:B------:R-:W-:-:S05]  /*1cf50*/  IMAD.IADD R0, R0, 0x1, R5 ;  /* 0x0000000100007824 */ /* 0x000fca00078e0205 */
[----:B------:R-:W-:-:S05]  /*1cf60*/  LEA.HI.X R3, R4, UR5, R0, 0x1, P3 ;  /* 0x0000000504037c11 */ /* 0x000fca00098f0c00 */
[----:B------:R2:W-:Y:S04]  /*1cf70*/  @!P2 STG.E.128 desc[UR26][R2.64], R28 ;  /* 0x0000001c0200a986 */ /* 0x0005e8000c101d1a */
[----:B---3--:R2:W-:Y:S01]  /*1cf80*/  @!P1 STG.E.128 desc[UR26][R2.64+0x40], R16 ;  /* 0x0000401002009986 */ /* 0x0085e2000c101d1a */
[----:B-1----:R-:W-:Y:S05]  /*1cf90*/  @P0 EXIT ;  /* 0x000000000000094d */ /* 0x002fea0003800000 */
[----:B------:R-:W-:Y:S01]  /*1cfa0*/  STG.E.128 desc[UR26][R2.64+0x80], R12 ;  /* 0x0000800c02007986 */ /* 0x000fe2000c101d1a */
[----:B------:R-:W-:Y:S05]  /*1cfb0*/  EXIT ;  /* 0x000000000000794d */ /* 0x000fea0003800000 */
.L_x_564:
        /* <DEDUP_REMOVED lines=12> */
.L_x_1357:


//--------------------- .text._ZN5flash16flash_fwd_kernelI23Flash_fwd_kernel_traitsILi96ELi128ELi64ELi4ELb0ELb0EN7cutlass10bfloat16_tE19Flash_kernel_traitsILi96ELi128ELi64ELi4ES3_EELb1ELb0ELb0ELb0ELb1ELb1ELb0ELb0EEEvNS_16Flash_fwd_paramsE --------------------------
	.section	.text._ZN5flash16flash_fwd_kernelI23Flash_fwd_kernel_traitsILi96ELi128ELi64ELi4ELb0ELb0EN7cutlass10bfloat16_tE19Flash_kernel_traitsILi96ELi128ELi64ELi4ES3_EELb1ELb0ELb0ELb0ELb1ELb1ELb0ELb0EEEvNS_16Flash_fwd_paramsE,"ax",@progbits
	.align	128
        .global         _ZN5flash16flash_fwd_kernelI23Flash_fwd_kernel_traitsILi96ELi128ELi64ELi4ELb0ELb0EN7cutlass10bfloat16_tE19Flash_kernel_traitsILi96ELi128ELi64ELi4ES3_EELb1ELb0ELb0ELb0ELb1ELb1ELb0ELb0EEEvNS_16Flash_fwd_paramsE
        .type           _ZN5flash16flash_fwd_kernelI23Flash_fwd_kernel_traitsILi96ELi128ELi64ELi4ELb0ELb0EN7cutlass10bfloat16_tE19Flash_kernel_traitsILi96ELi128ELi64ELi4ES3_EELb1ELb0ELb0ELb0ELb1ELb1ELb0ELb0EEEvNS_16Flash_fwd_paramsE,@function
        .size           _ZN5flash16flash_fwd_kernelI23Flash_fwd_kernel_traitsILi96ELi128ELi64ELi4ELb0ELb0EN7cutlass10bfloat16_tE19Flash_kernel_traitsILi96ELi128ELi64ELi4ES3_EELb1ELb0ELb0ELb0ELb1ELb1ELb0ELb0EEEvNS_16Flash_fwd_paramsE,(.L_x_1358 - _ZN5flash16flash_fwd_kernelI23Flash_fwd_kernel_traitsILi96ELi128ELi64ELi4ELb0ELb0EN7cutlass10bfloat16_tE19Flash_kernel_traitsILi96ELi128ELi64ELi4ES3_EELb1ELb0ELb0ELb0ELb1ELb1ELb0ELb0EEEvNS_16Flash_fwd_paramsE)
        .other          _ZN5flash16flash_fwd_kernelI23Flash_fwd_kernel_traitsILi96ELi128ELi64ELi4ELb0ELb0EN7cutlass10bfloat16_tE19Flash_kernel_traitsILi96ELi128ELi64ELi4ES3_EELb1ELb0ELb0ELb0ELb1ELb1ELb0ELb0EEEvNS_16Flash_fwd_paramsE,@"STO_CUDA_ENTRY STV_DEFAULT"
_ZN5flash16flash_fwd_kernelI23Flash_fwd_kernel_traitsILi96ELi128ELi64ELi4ELb0ELb0EN7cutlass10bfloat16_tE19Flash_kernel_traitsILi96ELi128ELi64ELi4ES3_EELb1ELb0ELb0ELb0ELb1ELb1ELb0ELb0EEEvNS_16Flash_fwd_paramsE:
.text._ZN5flash16flash_fwd_kernelI23Flash_fwd_kernel_traitsILi96ELi128ELi64ELi4ELb0ELb0EN7cutlass10bfloat16_tE19Flash_kernel_traitsILi96ELi128ELi64ELi4ES3_EELb1ELb0ELb0ELb0ELb1ELb1ELb0ELb0EEEvNS_16Flash_fwd_paramsE:
[----:B------:R-:W1:Y:S01]  /*0000*/  LDC R1, c[0x0][0x37c] ;  /* 0x0000df00ff017b82 */ /* 0x000e620000000800 */
[----:B------:R-:W2:Y:S07]  /*0010*/  LDCU.U8 UR4, c[0x0][0x524] ;  /* 0x0000a480ff0477ac */ /* 0x000eae0008000000 */
[----:B------:R-:W3:Y:S01]  /*0020*/  LDC R126, c[0x0][0x518] ;  /* 0x00014600ff7e7b82 */ /* 0x000ee20000000800 */
[----:B-1----:R-:W-:Y:S01]  /*0030*/  VIADD R1, R1, 0xfffffff8 ;  /* 0xfffffff801017836 */ /* 0x002fe20000000000 */
[----:B------:R-:W1:Y:S01]  /*0040*/  LDCU.64 UR24, c[0x0][0x358] ;  /* 0x00006b00ff1877ac */ /* 0x000e620008000a00 */
[----:B------:R-:W4:Y:S05]  /*0050*/  LDCU.64 UR6, c[0x0][0x510] ;  /* 0x0000a200ff0677ac */ /* 0x000f2a0008000a00 */
[----:B------:R-:W1:Y:S08]  /*0060*/  LDC R43, c[0x0][0x51c] ;  /* 0x00014700ff2b7b82 */ /* 0x000e700000000800 */
[----:B------:R-:W1:Y:S01]  /*0070*/  LDC.64 R2, c[0x0][0x470] ;  /* 0x00011c00ff027b82 */ /* 0x000e620000000a00 */
[----:B--2---:R-:W-:Y:S01]  /*0080*/  ISETP.NE.AND P3, PT, RZ, UR4, PT ;  /* 0x00000004ff007c0c */ /* 0x004fe2000bf65270 */
[----:B------:R-:W2:Y:S01]  /*0090*/  S2R R125, SR_CTAID.X ;  /* 0x00000000007d7919 */ /* 0x000ea20000002500 */
[----:B------:R-:W2:Y:S01]  /*00a0*/  S2R R127, SR_CTAID.Y ;  /* 0x00000000007f7919 */ /* 0x000ea20000002600 */
[----:B------:R-:W2:Y:S01]  /*00b0*/  S2R R128, SR_CTAID.Z ;  /* 0x0000000000807919 */ /* 0x000ea20000002700 */
[----:B----4-:R-:W-:Y:S01]  /*00c0*/  IMAD.U32 R226, RZ, RZ, UR6 ;  /* 0x00000006ffe27e24 */ /* 0x010fe2000f8e00ff */
[----:B------:R-:W4:Y:S08]  /*00d0*/  LDCU UR4, c[0x0][0x434] ;  /* 0x00008680ff0477ac */ /* 0x000f300008000800 */
[----:B---3--:R-:W-:Y:S01]  /*00e0*/  @P3 IMAD.MOV.U32 R42, RZ, RZ, R126 ;  /* 0x000000ffff2a3224 */ /* 0x008fe200078e007e */
[----:B------:R-:W3:Y:S01]  /*00f0*/  S2R R230, SR_TID.X ;  /* 0x0000000000e67919 */ /* 0x000ee20000002100 */
[----:B------:R-:W-:Y:S01]  /*0100*/  IMAD.U32 R227, RZ, RZ, UR7 ;  /* 0x00000007ffe37e24 */ /* 0x000fe2000f8e00ff */
[----:B------:R-:W4:Y:S02]  /*0110*/  @P3 LDC R0, c[0x0][0x520] ;  /* 0x00014800ff003b82 */ /* 0x000f240000000800 */
[----:B-1----:R-:W4:Y:S04]  /*0120*/  @P3 LDG.E.64 R4, desc[UR24][R42.64] ;  /* 0x000000182a043981 */ /* 0x002f28000c1e1b00 */
[----:B------:R-:W4:Y:S01]  /*0130*/  @P3 LDG.E.64 R226, desc[UR24][R226.64] ;  /* 0x00000018e2e23981 */ /* 0x000f22000c1e1b00 */
[----:B------:R-:W-:Y:S01]  /*0140*/  ISETP.NE.U32.AND P2, PT, R2, RZ, PT ;  /* 0x000000ff0200720c */ /* 0x000fe20003f45070 */
[----:B------:R-:W-:-:S03]  /*0150*/  IMAD.MOV.U32 R9, RZ, RZ, RZ ;  /* 0x000000ffff097224 */ /* 0x000fc600078e00ff */
[----:B------:R-:W-:Y:S02]  /*0160*/  ISETP.NE.AND.EX P2, PT, R3, RZ, PT, P2 ;  /* 0x000000ff0300720c */ /* 0x000fe40003f45320 */
[----:B------:R-:W1:Y:S01]  /*0170*/  LDC.64 R2, c[0x0][0x478] ;  /* 0x00011e00ff027b82 */ /* 0x000e620000000a00 */
[----:B--2---:R-:W-:-:S04]  /*0180*/  LOP3.LUT R7, R128, R125, R127, 0xfe, !PT ;  /* 0x0000007d80077212 */ /* 0x004fc800078efe7f */
[----:B---3--:R-:W-:-:S06]  /*0190*/  LOP3.LUT P4, RZ, R7, R230, RZ, 0xfc, !PT ;  /* 0x000000e607ff7212 */ /* 0x008fcc000788fcff */
[----:B------:R-:W2:Y:S01]  /*01a0*/  @P2 LDC.64 R6, c[0x0][0x470] ;  /* 0x00011c00ff062b82 */ /* 0x000ea20000000a00 */
[----:B-1----:R-:W-:-:S04]  /*01b0*/  ISETP.NE.U32.AND P0, PT, R2, RZ, PT ;  /* 0x000000ff0200720c */ /* 0x002fc80003f05070 */
[----:B------:R-:W-:-:S03]  /*01c0*/  ISETP.NE.AND.EX P0, PT, R3, RZ, PT, P0 ;  /* 0x000000ff0300720c */ /* 0x000fc60003f05300 */
[----:B------:R-:W1:Y:S10]  /*01d0*/  @!P4 LDC.64 R10, c[0x0][0x528] ;  /* 0x00014a00ff0acb82 */ /* 0x000e740000000a00 */
[----:B------:R-:W3:Y:S01]  /*01e0*/  @P0 LDC.64 R2, c[0x0][0x478] ;  /* 0x00011e00ff020b82 */ /* 0x000ee20000000a00 */
[----:B--2---:R-:W-:-:S04]  /*01f0*/  @P2 IMAD.WIDE.U32 R6, R127, 0x4, R6 ;  /* 0x000000047f062825 */ /* 0x004fc800078e0006 */
[----:B---3--:R-:W-:Y:S01]  /*0200*/  @P0 IMAD.WIDE.U32 R2, R127, 0x4, R2 ;  /* 0x000000047f020825 */ /* 0x008fe200078e0002 */
[----:B----4-:R-:W-:-:S04]  /*0210*/  @P3 IADD3 R126, P1, PT, R4, R0, RZ ;  /* 0x00000000047e3210 */ /* 0x010fc80007f3e0ff */
[----:B------:R-:W-:Y:S01]  /*0220*/  @P3 IADD3.X R43, PT, PT, RZ, R5, RZ, P1, !PT ;  /* 0x00000005ff2b3210 */ /* 0x000fe20000ffe4ff */
[----:B------:R-:W-:Y:S01]  /*0230*/  @!P4 IMAD.MOV.U32 R42, RZ, RZ, R126 ;  /* 0x000000ffff2ac224 */ /* 0x000fe200078e007e */
[----:B-1----:R1:W-:Y:S04]  /*0240*/  @!P4 STG.E.64 desc[UR24][R10.64], R226 ;  /* 0x000000e20a00c986 */ /* 0x0023e8000c101b18 */
[----:B------:R1:W-:Y:S04]  /*0250*/  @!P4 STG.E.64 desc[UR24][R10.64+0x8], R42 ;  /* 0x0000082a0a00c986 */ /* 0x0003e8000c101b18 */
[----:B------:R1:W5:Y:S04]  /*0260*/  @P2 LDG.E R9, desc[UR24][R6.64] ;  /* 0x0000001806092981 */ /* 0x000368000c1e1900 */
[----:B------:R1:W5:Y:S01]  /*0270*/  @P0 LDG.E R124, desc[UR24][R2.64] ;  /* 0x00000018027c0981 */ /* 0x000362000c1e1900 */
[----:B------:R-:W-:-:S04]  /*0280*/  SHF.L.U32 R0, R125, 0x7, RZ ;  /* 0x000000077d007819 */ /* 0x000fc800000006ff */
[----:B------:R-:W-:-:S13]  /*0290*/  ISETP.GE.AND P1, PT, R0, UR4, PT ;  /* 0x0000000400007c0c */ /* 0x000fda000bf26270 */
[----:B------:R-:W-:Y:S05]  /*02a0*/  @P1 EXIT ;  /* 0x000000000000194d */ /* 0x000fea0003800000 */
[----:B-1----:R-:W1:Y:S01]  /*02b0*/  LDC R7, c[0x0][0x3e8] ;  /* 0x0000fa00ff077b82 */ /* 0x002e620000000800 */
[----:B------:R-:W2:Y:S01]  /*02c0*/  LDCU.128 UR4, c[0x0][0x3b0] ;  /* 0x00007600ff0477ac */ /* 0x000ea20008000c00 */
[----:B------:R-:W-:Y:S01]  /*02d0*/  IMAD.SHL.U32 R13, R230, 0x8, RZ ;  /* 0x00000008e60d7824 */ /* 0x000fe200078e00ff */
[--C-:B-----5:R-:W-:Y:S01]  /*02e0*/  SHF.R.S32.HI R11, RZ, 0x1f, R9.reuse ;  /* 0x0000001fff0b7819 */ /* 0x120fe20000011409 */
[----:B------:R-:W-:Y:S01]  /*02f0*/  IMAD.MOV.U32 R17, RZ, RZ, RZ ;  /* 0x000000ffff117224 */ /* 0x000fe200078e00ff */
[----:B------:R-:W3:Y:S01]  /*0300*/  LDCU.128 UR20, c[0x0][0x3a0] ;  /* 0x00007400ff1477ac */ /* 0x000ee20008000c00 */
[----:B------:R-:W-:Y:S01]  /*0310*/  @P0 IMAD.IADD R124, R124, 0x1, -R9 ;  /* 0x000000017c7c0824 */ /* 0x000fe200078e0a09 */
[----:B------:R-:W-:Y:S01]  /*0320*/  LOP3.LUT R16, R13, 0x18, RZ, 0xc0, !PT ;  /* 0x000000180d107812 */ /* 0x000fe200078ec0ff */
[----:B------:R-:W4:Y:S01]  /*0330*/  LDC.64 R40, c[0x0][0x3c0] ;  /* 0x0000f000ff287b82 */ /* 0x000f220000000a00 */
[----:B------:R-:W3:Y:S01]  /*0340*/  LDCU.128 UR16, c[0x0][0x3d0] ;  /* 0x00007a00ff1077ac */ /* 0x000ee20008000c00 */
[----:B------:R-:W-:Y:S01]  /*0350*/  LOP3.LUT R246, R230, 0x1f, RZ, 0xc0, !PT ;  /* 0x0000001fe6f67812 */ /* 0x000fe200078ec0ff */
[----:B------:R-:W3:Y:S01]  /*0360*/  LDCU.128 UR8, c[0x0][0x380] ;  /* 0x00007000ff0877ac */ /* 0x000ee20008000c00 */
[----:B------:R-:W3:Y:S01]  /*0370*/  LDCU.128 UR12, c[0x0][0x390] ;  /* 0x00007200ff0c77ac */ /* 0x000ee20008000c00 */
[----:B--2---:R-:W-:Y:S01]  /*0380*/  IMAD.WIDE.U32 R18, R9, UR6, R16 ;  /* 0x0000000609127c25 */ /* 0x004fe2000f8e0010 */
[----:B-1----:R-:W-:-:S04]  /*0390*/  IABS R0, R7 ;  /* 0x0000000700007213 */ /* 0x002fc80000000000 */
[----:B------:R-:W1:Y:S01]  /*03a0*/  I2F.RP R6, R0 ;  /* 0x0000000000067306 */ /* 0x000e620000209400 */
[----:B----4-:R-:W-:-:S04]  /*03b0*/  IMAD R20, R11, R40, RZ ;  /* 0x000000280b147224 */ /* 0x010fc800078e02ff */
[----:B------:R-:W-:-:S03]  /*03c0*/  IMAD R20, R9, R41, R20 ;  /* 0x0000002909147224 */ /* 0x000fc600078e0214 */
[----:B-1----:R-:W1:Y:S02]  /*03d0*/  MUFU.RCP R4, R6 ;  /* 0x0000000600047308 */ /* 0x002e640000001000 */
[----:B-1----:R-:W-:Y:S02]  /*03e0*/  VIADD R4, R4, 0xffffffe ;  /* 0x0ffffffe04047836 */ /* 0x002fe40000000000 */
[----:B------:R-:W-:-:S04]  /*03f0*/  IMAD R6, R11, UR6, RZ ;  /* 0x000000060b067c24 */ /* 0x000fc8000f8e02ff */
[----:B------:R-:W1:Y:S01]  /*0400*/  F2I.FTZ.U32.TRUNC.NTZ R5, R4 ;  /* 0x0000000400057305 */ /* 0x000e62000021f000 */
[----:B------:R-:W-:-:S04]  /*0410*/  IMAD.WIDE.U32 R10, R9, R40, R16 ;  /* 0x00000028090a7225 */ /* 0x000fc800078e0010 */
[----:B------:R-:W-:Y:S02]  /*0420*/  IMAD R6, R9, UR7, R6 ;  /* 0x0000000709067c24 */ /* 0x000fe4000f8e0206 */
[----:B------:R-:W-:Y:S01]  /*0430*/  IMAD.IADD R21, R11, 0x1, R20 ;  /* 0x000000010b157824 */ /* 0x000fe200078e0214 */
[----:B------:R-:W-:Y:S01]  /*0440*/  LOP3.LUT R11, R13, 0xd8, RZ, 0xc0, !PT ;  /* 0x000000d80d0b7812 */ /* 0x000fe200078ec0ff */
[----:B------:R-:W-:Y:S02]  /*0450*/  IMAD.IADD R19, R19, 0x1, R6 ;  /* 0x0000000113137824 */ /* 0x000fe400078e0206 */
[----:B------:R-:W-:Y:S01]  /*0460*/  IMAD.MOV.U32 R20, RZ, RZ, R10 ;  /* 0x000000ffff147224 */ /* 0x000fe200078e000a */
[----:B------:R-:W-:Y:S01]  /*0470*/  LOP3.LUT R10, R11, 0x18, R230, 0x78, !PT ;  /* 0x000000180b0a7812 */ /* 0x000fe200078e78e6 */
[----:B---3--:R-:W-:Y:S01]  /*0480*/  IMAD.WIDE.U32 R16, R127, UR14, R16 ;  /* 0x0000000e7f107c25 */ /* 0x008fe2000f8e0010 */
[----:B------:R-:W-:Y:S02]  /*0490*/  USHF.L.U64.HI UR14, UR4, 0x5, UR5 ;  /* 0x00000005040e7899 */ /* 0x000fe40008010205 */
[----:B------:R-:W-:Y:S01]  /*04a0*/  LOP3.LUT R10, R10, 0x1f20, R13, 0xf8, !PT ;  /* 0x00001f200a0a7812 */ /* 0x000fe200078ef80d */
[----:B-1----:R-:W-:-:S02]  /*04b0*/  IMAD.MOV R2, RZ, RZ, -R5 ;  /* 0x000000ffff027224 */ /* 0x002fc400078e0a05 */
[----:B------:R-:W-:Y:S02]  /*04c0*/  IMAD.MOV.U32 R4, RZ, RZ, RZ ;  /* 0x000000ffff047224 */ /* 0x000fe400078e00ff */
[----:B------:R-:W-:Y:S01]  /*04d0*/  IMAD R3, R2, R0, RZ ;  /* 0x0000000002037224 */ /* 0x000fe200078e02ff */
[----:B------:R-:W-:Y:S01]  /*04e0*/  IABS R2, R128 ;  /* 0x0000008000027213 */ /* 0x000fe20000000000 */
[----:B------:R-:W-:-:S04]  /*04f0*/  IMAD.WIDE.U32 R20, R127, UR22, R20 ;  /* 0x000000167f147c25 */ /* 0x000fc8000f8e0014 */
[----:B------:R-:W-:Y:S02]  /*0500*/  IMAD.HI.U32 R3, R5, R3, R4 ;  /* 0x0000000305037227 */ /* 0x000fe400078e0004 */
[----:B------:R-:W1:Y:S02]  /*0510*/  @!P0 LDC.64 R4, c[0x0][0x488] ;  /* 0x00012200ff048b82 */ /* 0x000e640000000a00 */
[----:B------:R-:W-:Y:S01]  /*0520*/  IMAD R17, R127, UR15, R17 ;  /* 0x0000000f7f117c24 */ /* 0x000fe2000f8e0211 */
[----:B------:R-:W-:Y:S01]  /*0530*/  USHF.L.U32 UR15, UR4, 0x5, URZ ;  /* 0x00000005040f7899 */ /* 0x000fe200080006ff */
[----:B------:R-:W-:-:S04]  /*0540*/  IMAD.HI.U32 R12, R3, R2, RZ ;  /* 0x00000002030c7227 */ /* 0x000fc800078e00ff */
[----:B------:R-:W-:Y:S02]  /*0550*/  IMAD.MOV R15, RZ, RZ, -R12 ;  /* 0x000000ffff0f7224 */ /* 0x000fe400078e0a0c */
[----:B------:R-:W-:Y:S02]  /*0560*/  IMAD R21, R127, UR23, R21 ;  /* 0x000000177f157c24 */ /* 0x000fe4000f8e0215 */
[C---:B------:R-:W-:Y:S02]  /*0570*/  IMAD R15, R0.reuse, R15, R2 ;  /* 0x0000000f000f7224 */ /* 0x040fe400078e0202 */
[----:B------:R-:W2:Y:S03]  /*0580*/  @!P0 LDC.64 R2, c[0x0][0x438] ;  /* 0x00010e00ff028b82 */ /* 0x000ea60000000a00 */
[----:B------:R-:W-:Y:S02]  /*0590*/  ISETP.GT.U32.AND P2, PT, R0, R15, PT ;  /* 0x0000000f0000720c */ /* 0x000fe40003f44070 */
[----:B-1----:R-:W-:-:S04]  /*05a0*/  @!P0 ISETP.NE.U32.AND P3, PT, R4, RZ, PT ;  /* 0x000000ff0400820c */ /* 0x002fc80003f65070 */
[----:B------:R-:W-:Y:S01]  /*05b0*/  @!P0 ISETP.NE.AND.EX P3, PT, R5, RZ, PT, P3 ;  /* 0x000000ff0500820c */ /* 0x000fe20003f65330 */
[----:B------:R-:W-:Y:S01]  /*05c0*/  IMAD.WIDE.U32 R4, R127, UR20, R18 ;  /* 0x000000147f047c25 */ /* 0x000fe2000f8e0012 */
[----:B------:R-:W-:Y:S01]  /*05d0*/  SHF.R.U32.HI R18, RZ, 0x2, R230 ;  /* 0x00000002ff127819 */ /* 0x000fe200000116e6 */
[----:B------:R-:W1:Y:S04]  /*05e0*/  S2UR UR20, SR_CgaCtaId ;  /* 0x00000000001479c3 */ /* 0x000e680000008800 */
[----:B------:R-:W-:Y:S02]  /*05f0*/  @!P2 IMAD.IADD R15, R15, 0x1, -R0 ;  /* 0x000000010f0fa824 */ /* 0x000fe400078e0a00 */
[----:B------:R-:W-:Y:S01]  /*0600*/  @!P2 VIADD R12, R12, 0x1 ;  /* 0x000000010c0ca836 */ /* 0x000fe20000000000 */
[----:B------:R-:W-:Y:S01]  /*0610*/  ISETP.NE.AND P2, PT, R7, RZ, PT ;  /* 0x000000ff0700720c */ /* 0x000fe20003f45270 */
[----:B------:R-:W-:Y:S01]  /*0620*/  IMAD R5, R127, UR21, R5 ;  /* 0x000000157f057c24 */ /* 0x000fe2000f8e0205 */
[----:B------:R-:W-:Y:S01]  /*0630*/  ISETP.GE.U32.AND P4, PT, R15, R0, PT ;  /* 0x000000000f00720c */ /* 0x000fe20003f86070 */
[----:B------:R-:W-:Y:S01]  /*0640*/  IMAD.MOV.U32 R19, RZ, RZ, RZ ;  /* 0x000000ffff137224 */ /* 0x000fe200078e00ff */
[----:B------:R-:W-:Y:S01]  /*0650*/  LOP3.LUT R0, R128, R7, RZ, 0x3c, !PT ;  /* 0x0000000780007212 */ /* 0x000fe200078e3cff */
[----:B------:R-:W-:Y:S01]  /*0660*/  IMAD.WIDE.U32 R4, R18, UR6, R4 ;  /* 0x0000000612047c25 */ /* 0x000fe2000f8e0004 */
[----:B--2---:R-:W-:-:S02]  /*0670*/  @!P0 SEL R3, R3, RZ, P3 ;  /* 0x000000ff03038207 */ /* 0x004fc40001800000 */
[----:B------:R-:W-:Y:S01]  /*0680*/  ISETP.GE.AND P1, PT, R0, RZ, PT ;  /* 0x000000ff0000720c */ /* 0x000fe20003f26270 */
[----:B------:R-:W-:Y:S01]  /*0690*/  IMAD R5, R18, UR7, R5 ;  /* 0x0000000712057c24 */ /* 0x000fe2000f8e0205 */
[----:B------:R-:W-:Y:S01]  /*06a0*/  @!P0 IADD3 R124, PT, PT, R3, R2, -R9 ;  /* 0x00000002037c8210 */ /* 0x000fe20007ffe809 */
[----:B------:R-:W-:Y:S02]  /*06b0*/  IMAD.SHL.U32 R2, R230, 0x20, RZ ;  /* 0x00000020e6027824 */ /* 0x000fe400078e00ff */
[----:B------:R-:W-:-:S03]  /*06c0*/  IMAD.WIDE.U32 R26, R125, 0x80, R18 ;  /* 0x000000807d1a7825 */ /* 0x000fc600078e0012 */
[----:B------:R-:W-:Y:S01]  /*06d0*/  LOP3.LUT R0, R2, 0xc0, RZ, 0xc0, !PT ;  /* 0x000000c002007812 */ /* 0x000fe200078ec0ff */
[----:B------:R-:W-:Y:S02]  /*06e0*/  @P4 VIADD R12, R12, 0x1 ;  /* 0x000000010c0c4836 */ /* 0x000fe40000000000 */
[----:B------:R-:W-:Y:S02]  /*06f0*/  VIADD R3, R124, 0x3f ;  /* 0x0000003f7c037836 */ /* 0x000fe40000000000 */
[----:B------:R-:W-:Y:S01]  /*0700*/  @!P1 IMAD.MOV R12, RZ, RZ, -R12 ;  /* 0x000000ffff0c9224 */ /* 0x000fe200078e0a0c */
[----:B------:R-:W-:Y:S01]  /*0710*/  @!P2 LOP3.LUT R12, RZ, R7, RZ, 0x33, !PT ;  /* 0x00000007ff0ca212 */ /* 0x000fe200078e33ff */
[----:B------:R-:W-:Y:S01]  /*0720*/  IMAD.SHL.U32 R7, R230, 0x4, RZ ;  /* 0x00000004e6077824 */ /* 0x000fe200078e00ff */
[----:B------:R-:W-:Y:S01]  /*0730*/  SHF.R.S32.HI R42, RZ, 0x1f, R3 ;  /* 0x0000001fff2a7819 */ /* 0x000fe20000011403 */
[----:B------:R-:W-:Y:S01]  /*0740*/  IMAD R13, R27, UR4, RZ ;  /* 0x000000041b0d7c24 */ /* 0x000fe2000f8e02ff */
[----:B------:R-:W-:Y:S01]  /*0750*/  SHF.R.S32.HI R8, RZ, 0x1f, R12 ;  /* 0x0000001fff087819 */ /* 0x000fe2000001140c */
[----:B------:R-:W-:Y:S01]  /*0760*/  IMAD.WIDE.U32 R4, R12, UR16, R4 ;  /* 0x000000100c047c25 */ /* 0x000fe2000f8e0004 */
[----:B------:R-:W-:-:S02]  /*0770*/  LEA.HI R42, R42, R3, RZ, 0x6 ;  /* 0x000000032a2a7211 */ /* 0x000fc400078f30ff */
[----:B------:R-:W-:Y:S01]  /*0780*/  LOP3.LUT R7, R0, 0x18, R7, 0xf8, !PT ;  /* 0x0000001800077812 */ /* 0x000fe200078ef807 */
[----:B------:R-:W-:Y:S01]  /*0790*/  IMAD R15, R8, UR16, RZ ;  /* 0x00000010080f7c24 */ /* 0x000fe2000f8e02ff */
[----:B------:R-:W-:Y:S01]  /*07a0*/  LEA R223, P0, R4, UR10, 0x1 ;  /* 0x0000000a04df7c11 */ /* 0x000fe2000f8008ff */
[----:B------:R-:W-:Y:S01]  /*07b0*/  USHF.L.U64.HI UR10, UR6, 0x6, UR7 ;  /* 0x00000006060a7899 */ /* 0x000fe20008010207 */
[----:B------:R-:W-:Y:S01]  /*07c0*/  SHF.R.S32.HI R42, RZ, 0x6, R42 ;  /* 0x00000006ff2a7819 */ /* 0x000fe2000001142a */
[----:B------:R-:W-:Y:S01]  /*07d0*/  IMAD R222, R12, UR17, R15 ;  /* 0x000000110cde7c24 */ /* 0x000fe2000f8e020f */
[----:B------:R-:W-:Y:S01]  /*07e0*/  USHF.L.U64.HI UR7, UR6, 0x5, UR7 ;  /* 0x0000000506077899 */ /* 0x000fe20008010207 */
[----:B------:R-:W-:Y:S01]  /*07f0*/  IMAD R13, R26, UR5, R13 ;  /* 0x000000051a0d7c24 */ /* 0x000fe2000f8e020d */
[----:B------:R-:W-:Y:S01]  /*0800*/  USHF.L.U32 UR17, UR4, 0x6, URZ ;  /* 0x0000000604117899 */ /* 0x000fe200080006ff */
[----:B------:R-:W-:Y:S01]  /*0810*/  IMAD.IADD R222, R5, 0x1, R222 ;  /* 0x0000000105de7824 */ /* 0x000fe200078e02de */
[----:B------:R-:W-:Y:S01]  /*0820*/  USHF.L.U64.HI UR16, UR4, 0x6, UR5 ;  /* 0x0000000604107899 */ /* 0x000fe20008010205 */
[C---:B------:R-:W-:Y:S01]  /*0830*/  VIADD R0, R42.reuse, 0xffffffff ;  /* 0xffffffff2a007836 */ /* 0x040fe20000000000 */
[----:B------:R-:W2:Y:S01]  /*0840*/  LDCU UR5, c[0x0][0x3e0] ;  /* 0x00007c00ff0577ac */ /* 0x000ea20008000800 */
[----:B------:R-:W-:Y:S01]  /*0850*/  IMAD.SHL.U32 R212, R42, 0x2, RZ ;  /* 0x000000022ad47824 */ /* 0x000fe200078e00ff */
[----:B------:R-:W-:Y:S01]  /*0860*/  LEA.HI.X R222, R4, UR11, R222, 0x1, P0 ;  /* 0x0000000b04de7c11 */ /* 0x000fe200080f0cde */
[----:B------:R-:W-:Y:S01]  /*0870*/  IMAD R6, R0, UR10, RZ ;  /* 0x0000000a00067c24 */ /* 0x000fe2000f8e02ff */
[----:B------:R-:W3:Y:S01]  /*0880*/  LDC.64 R4, c[0x0][0x3c8] ;  /* 0x0000f200ff047b82 */ /* 0x000ee20000000a00 */
[----:B------:R-:W-:Y:S01]  /*0890*/  USHF.L.U32 UR11, UR6, 0x6, URZ ;  /* 0x00000006060b7899 */ /* 0x000fe200080006ff */
[----:B------:R-:W-:Y:S01]  /*08a0*/  SHF.R.S32.HI R3, RZ, 0x1f, R0 ;  /* 0x0000001fff037819 */ /* 0x000fe20000011400 */
[----:B------:R-:W-:Y:S01]  /*08b0*/  USHF.L.U32 UR6, UR6, 0x5, URZ ;  /* 0x0000000506067899 */ /* 0x000fe200080006ff */
[----:B------:R-:W-:-:S03]  /*08c0*/  IMAD.U32 R19, RZ, RZ, UR16 ;  /* 0x00000010ff137e24 */ /* 0x000fc6000f8e00ff */
[----:B------:R-:W-:-:S04]  /*08d0*/  IMAD.WIDE.U32 R14, R0, UR11, RZ ;  /* 0x0000000b000e7c25 */ /* 0x000fc8000f8e00ff */
[C---:B------:R-:W-:Y:S01]  /*08e0*/  IMAD R9, R3.reuse, UR11, R6 ;  /* 0x0000000b03097c24 */ /* 0x040fe2000f8e0206 */
[C---:B------:R-:W-:Y:S01]  /*08f0*/  LEA R24, P1, R14.reuse, R223, 0x1 ;  /* 0x000000df0e187211 */ /* 0x040fe200078208ff */
[----:B------:R-:W-:Y:S01]  /*0900*/  IMAD R3, R3, R40, RZ ;  /* 0x0000002803037224 */ /* 0x000fe200078e02ff */
[----:B------:R-:W-:Y:S01]  /*0910*/  IADD3 R6, P0, PT, R14, UR6, RZ ;  /* 0x000000060e067c10 */ /* 0x000fe2000ff1e0ff */
[----:B------:R-:W-:Y:S02]  /*0920*/  IMAD.IADD R9, R15, 0x1, R9 ;  /* 0x000000010f097824 */ /* 0x000fe400078e0209 */
[----:B------:R-:W-:-:S03]  /*0930*/  IMAD R3, R0, R41, R3 ;  /* 0x0000002900037224 */ /* 0x000fc600078e0203 */
[----:B------:R-:W-:Y:S01]  /*0940*/  LEA.HI.X R25, R14, R222, R9, 0x1, P1 ;  /* 0x000000de0e197211 */ /* 0x000fe200008f0c09 */
[----:B------:R-:W-:Y:S01]  /*0950*/  IMAD.WIDE.U32 R14, R18, R40, R20 ;  /* 0x00000028120e7225 */ /* 0x000fe200078e0014 */
[----:B------:R-:W-:Y:S02]  /*0960*/  IADD3.X R11, PT, PT, R9, UR7, RZ, P0, !PT ;  /* 0x00000007090b7c10 */ /* 0x000fe400087fe4ff */
[C---:B------:R-:W-:Y:S01]  /*0970*/  LEA R22, P0, R6.reuse, R223, 0x1 ;  /* 0x000000df06167211 */ /* 0x040fe200078008ff */
[----:B------:R-:W-:Y:S02]  /*0980*/  IMAD.U32 R20, RZ, RZ, UR15 ;  /* 0x0000000fff147e24 */ /* 0x000fe4000f8e00ff */
[----:B------:R-:W-:Y:S01]  /*0990*/  IMAD.U32 R21, RZ, RZ, UR14 ;  /* 0x0000000eff157e24 */ /* 0x000fe2000f8e00ff */
[----:B------:R-:W-:Y:S01]  /*09a0*/  LEA.HI.X R23, R6, R222, R11, 0x1, P0 ;  /* 0x000000de06177211 */ /* 0x000fe200000f0c0b */
[----:B---3--:R-:W-:-:S04]  /*09b0*/  IMAD.WIDE.U32 R16, R128, R4, R16 ;  /* 0x0000000480107225 */ /* 0x008fc800078e0010 */
[----:B------:R-:W-:Y:S02]  /*09c0*/  IMAD R15, R18, R41, R15 ;  /* 0x00000029120f7224 */ /* 0x000fe400078e020f */
[----:B------:R-:W-:Y:S02]  /*09d0*/  IMAD.U32 R18, RZ, RZ, UR17 ;  /* 0x00000011ff127e24 */ /* 0x000fe4000f8e00ff */
[----:B------:R-:W-:-:S04]  /*09e0*/  IMAD.WIDE.U32 R20, R26, UR4, R20 ;  /* 0x000000041a147c25 */ /* 0x000fc8000f8e0014 */
[----:B------:R-:W-:Y:S01]  /*09f0*/  IMAD R17, R128, R5, R17 ;  /* 0x0000000580117224 */ /* 0x000fe200078e0211 */
[----:B------:R-:W-:Y:S01]  /*0a00*/  IADD3 R6, P3, PT, R16, R20, RZ ;  /* 0x0000001410067210 */ /* 0x000fe20007f7e0ff */
[----:B------:R-:W-:Y:S02]  /*0a10*/  IMAD R5, R8, UR18, RZ ;  /* 0x0000001208057c24 */ /* 0x000fe4000f8e02ff */
[----:B------:R-:W-:-:S04]  /*0a20*/  IMAD.WIDE.U32 R8, R26, UR4, R18 ;  /* 0x000000041a087c25 */ /* 0x000fc8000f8e0012 */
[----:B------:R-:W-:Y:S01]  /*0a30*/  IMAD.WIDE.U32 R18, R26, UR4, R16 ;  /* 0x000000041a127c25 */ /* 0x000fe2000f8e0010 */
[----:B------:R-:W-:Y:S02]  /*0a40*/  UMOV UR4, 0x400 ;  /* 0x0000040000047882 */ /* 0x000fe40000000000 */
[----:B-1----:R-:W-:Y:S01]  /*0a50*/  ULEA UR4, UR20, UR4, 0x18 ;  /* 0x0000000414047291 */ /* 0x002fe2000f8ec0ff */
[----:B------:R-:W-:Y:S01]  /*0a60*/  IMAD.IADD R11, R13, 0x1, R9 ;  /* 0x000000010d0b7824 */ /* 0x000fe200078e0209 */
[----:B------:R-:W-:Y:S01]  /*0a70*/  IADD3 R9, P2, PT, R16, R8, RZ ;  /* 0x0000000810097210 */ /* 0x000fe20007f5e0ff */
[C---:B------:R-:W-:Y:S01]  /*0a80*/  IMAD R4, R12.reuse, UR19, R5 ;  /* 0x000000130c047c24 */ /* 0x040fe2000f8e0205 */
[----:B------:R-:W-:Y:S01]  /*0a90*/  IADD3.X R5, PT, PT, R17, R13, R21, P3, !PT ;  /* 0x0000000d11057210 */ /* 0x000fe20001ffe415 */
[----:B------:R-:W-:Y:S01]  /*0aa0*/  IMAD.WIDE.U32 R14, R12, UR18, R14 ;  /* 0x000000120c0e7c25 */ /* 0x000fe2000f8e000e */
[----:B------:R-:W-:Y:S02]  /*0ab0*/  IADD3 R12, P1, P0, R16, UR15, R8 ;  /* 0x0000000f100c7c10 */ /* 0x000fe4000f83e008 */
[----:B------:R-:W-:Y:S01]  /*0ac0*/  LEA R16, P3, R18, UR8, 0x1 ;  /* 0x0000000812107c11 */ /* 0x000fe2000f8608ff */
[----:B------:R-:W-:Y:S01]  /*0ad0*/  IMAD.IADD R13, R19, 0x1, R13 ;  /* 0x00000001130d7824 */ /* 0x000fe200078e020d */
[----:B------:R-:W-:Y:S01]  /*0ae0*/  LEA R224, R10, UR4, 0x1 ;  /* 0x000000040ae07c11 */ /* 0x000fe2000f8e08ff */
[----:B------:R-:W-:Y:S01]  /*0af0*/  IMAD.X R8, R11, 0x1, R17, P2 ;  /* 0x000000010b087824 */ /* 0x000fe200010e0611 */
[----:B------:R-:W-:-:S02]  /*0b00*/  IADD3.X R11, PT, PT, R17, UR14, R11, P1, P0 ;  /* 0x0000000e110b7c10 */ /* 0x000fc40008fe040b */
[----:B------:R-:W-:Y:S02]  /*0b10*/  LEA R26, P2, R6, UR8, 0x1 ;  /* 0x00000008061a7c11 */ /* 0x000fe4000f8408ff */
[----:B------:R-:W-:Y:S02]  /*0b20*/  LEA.HI.X R17, R18, UR9, R13, 0x1, P3 ;  /* 0x0000000912117c11 */ /* 0x000fe400098f0c0d */
[C---:B------:R-:W-:Y:S02]  /*0b30*/  LEA R20, P1, R9.reuse, UR8, 0x1 ;  /* 0x0000000809147c11 */ /* 0x040fe4000f8208ff */
        /* <DEDUP_REMOVED lines=10> */
[----:B------:R-:W-:Y:S01]  /*0be0*/  IMAD.IADD R11, R15, 0x1, R4 ;  /* 0x000000010f0b7824 */ /* 0x000fe200078e0204 */
[----:B------:R-:W-:Y:S01]  /*0bf0*/  LOP3.LUT R6, R2, 0x120, RZ, 0xc0, !PT ;  /* 0x0000012002067812 */ /* 0x000fe200078ec0ff */
[----:B------:R1:W-:Y:S01]  /*0c00*/  LDGSTS.E.BYPASS.LTC128B.128 [R224+0x4000], desc[UR24][R16.64+0x80] ;  /* 0x0400008010e07fae */ /* 0x0003e2000b981a18 */
[----:B------:R-:W-:Y:S01]  /*0c10*/  LEA R221, P0, R14, UR12, 0x1 ;  /* 0x0000000c0edd7c11 */ /* 0x000fe2000f8008ff */
[----:B------:R-:W-:Y:S01]  /*0c20*/  IMAD.WIDE.U32 R8, R0, R40, RZ ;  /* 0x0000002800087225 */ /* 0x000fe200078e00ff */
[----:B------:R-:W-:Y:S01]  /*0c30*/  LOP3.LUT R4, R6, 0x3e00, R5, 0xf8, !PT ;  /* 0x00003e0006047812 */ /* 0x000fe200078ef805 */
[----:B------:R-:W-:Y:S01]  /*0c40*/  LDGSTS.E.BYPASS.LTC128B.128 [R224+0x800], desc[UR24][R26.64] ;  /* 0x008000001ae07fae */ /* 0x000fe2000b981a18 */
[----:B------:R-:W-:Y:S01]  /*0c50*/  LEA.HI.X R220, R14, UR13, R11, 0x1, P0 ;  /* 0x0000000d0edc7c11 */ /* 0x000fe200080f0c0b */
[----:B------:R-:W-:Y:S01]  /*0c60*/  IMAD.SHL.U32 R11, R8, 0x40, RZ ;  /* 0x00000040080b7824 */ /* 0x000fe200078e00ff */
[----:B------:R-:W-:Y:S01]  /*0c70*/  LOP3.LUT R13, R5, 0x100, RZ, 0xc0, !PT ;  /* 0x00000100050d7812 */ /* 0x000fe200078ec0ff */
[----:B------:R-:W-:Y:S01]  /*0c80*/  LDGSTS.E.BYPASS.LTC128B.128 [R224+0x2800], desc[UR24][R26.64+0x40] ;  /* 0x028000401ae07fae */ /* 0x000fe2000b981a18 */
[----:B------:R-:W-:Y:S01]  /*0c90*/  IMAD.IADD R5, R9, 0x1, R3 ;  /* 0x0000000109057824 */ /* 0x000fe200078e0203 */
[----:B------:R-:W-:-:S02]  /*0ca0*/  SHF.R.U32.HI R10, RZ, 0x1, R230 ;  /* 0x00000001ff0a7819 */ /* 0x000fc400000116e6 */
[----:B------:R-:W-:Y:S01]  /*0cb0*/  LDGSTS.E.BYPASS.LTC128B.128 [R224+0x4800], desc[UR24][R26.64+0x80] ;  /* 0x048000801ae07fae */ /* 0x000fe2000b981a18 */
[----:B------:R-:W-:Y:S02]  /*0cc0*/  LEA R0, P0, R40, R11, 0x5 ;  /* 0x0000000b28007211 */ /* 0x000fe400078028ff */
[----:B------:R-:W-:Y:S01]  /*0cd0*/  SHF.L.U64.HI R6, R8, 0x6, R5 ;  /* 0x0000000608067819 */ /* 0x000fe20000010205 */
[----:B------:R-:W-:Y:S01]  /*0ce0*/  LDGSTS.E.BYPASS.LTC128B.128 [R224+0x1000], desc[UR24][R20.64] ;  /* 0x0100000014e07fae */ /* 0x000fe2000b981a18 */
[C---:B------:R-:W-:Y:S02]  /*0cf0*/  LOP3.LUT R3, R7.reuse, 0x8, R10, 0x78, !PT ;  /* 0x0000000807037812 */ /* 0x040fe400078e780a */
[----:B------:R-:W-:Y:S01]  /*0d00*/  LOP3.LUT R9, R7, 0x8, R230, 0x78, !PT ;  /* 0x0000000807097812 */ /* 0x000fe200078e78e6 */
[----:B------:R-:W-:Y:S01]  /*0d10*/  LDGSTS.E.BYPASS.LTC128B.128 [R224+0x3000], desc[UR24][R20.64+0x40] ;  /* 0x0300004014e07fae */ /* 0x000fe2000b981a18 */
[----:B------:R-:W-:Y:S02]  /*0d20*/  LOP3.LUT R218, R13, 0x20, R2, 0xf8, !PT ;  /* 0x000000200dda7812 */ /* 0x000fe400078ef802 */
[----:B------:R-:W-:Y:S01]  /*0d30*/  LEA.HI.X R7, R40, R6, R41, 0x5, P0 ;  /* 0x0000000628077211 */ /* 0x000fe200000f2c29 */
[----:B------:R-:W-:Y:S01]  /*0d40*/  LDGSTS.E.BYPASS.LTC128B.128 [R224+0x5000], desc[UR24][R20.64+0x80] ;  /* 0x0500008014e07fae */ /* 0x000fe2000b981a18 */
[----:B------:R-:W-:-:S02]  /*0d50*/  LOP3.LUT R218, R218, R9, RZ, 0xfc, !PT ;  /* 0x00000009dada7212 */ /* 0x000fc400078efcff */
[----:B-1----:R-:W-:Y:S01]  /*0d60*/  LEA R16, P0, R0, R221, 0x1 ;  /* 0x000000dd00107211 */ /* 0x002fe200078008ff */
[----:B------:R-:W-:Y:S01]  /*0d70*/  LDGSTS.E.BYPASS.LTC128B.128 [R224+0x1800], desc[UR24][R18.64] ;  /* 0x0180000012e07fae */ /* 0x000fe2000b981a18 */
[----:B------:R-:W-:Y:S02]  /*0d80*/  LOP3.LUT R219, R4, R3, RZ, 0xfc, !PT ;  /* 0x0000000304db7212 */ /* 0x000fe400078efcff */
[----:B------:R-:W-:Y:S01]  /*0d90*/  LEA.HI.X R17, R0, R220, R7, 0x1, P0 ;  /* 0x000000dc00117211 */ /* 0x000fe200000f0c07 */
[----:B------:R-:W-:Y:S01]  /*0da0*/  LDGSTS.E.BYPASS.LTC128B.128 [R224+0x3800], desc[UR24][R18.64+0x40] ;  /* 0x0380004012e07fae */ /* 0x000fe2000b981a18 */
[----:B------:R-:W-:Y:S01]  /*0db0*/  LEA R219, R219, UR4, 0x1 ;  /* 0x00000004dbdb7c11 */ /* 0x000fe2000f8e08ff */
[----:B------:R-:W-:Y:S01]  /*0dc0*/  IMAD.MOV.U32 R0, RZ, RZ, 0x20 ;  /* 0x00000020ff007424 */ /* 0x000fe200078e00ff */
[----:B------:R-:W-:Y:S01]  /*0dd0*/  LEA R218, R218, UR4, 0x1 ;  /* 0x00000004dada7c11 */ /* 0x000fe2000f8e08ff */
[----:B------:R1:W-:Y:S01]  /*0de0*/  LDGSTS.E.BYPASS.LTC128B.128 [R224+0x5800], desc[UR24][R18.64+0x80] ;  /* 0x0580008012e07fae */ /* 0x0003e2000b981a18 */
[----:B------:R-:W-:-:S02]  /*0df0*/  LOP3.LUT P3, RZ, R230, 0x4, RZ, 0xc0, !PT ;  /* 0x00000004e6ff7812 */ /* 0x000fc4000786c0ff */
[----:B------:R-:W-:Y:S01]  /*0e00*/  ISETP.GE.AND P2, PT, R124, 0x41, PT ;  /* 0x000000417c00780c */ /* 0x000fe20003f46270 */
[----:B------:R-:W-:Y:S01]  /*0e10*/  LDGSTS.E.BYPASS.LTC128B.128 [R224+0x6000], desc[UR24][R24.64] ;  /* 0x0600000018e07fae */ /* 0x000fe2000b981a18 */
[----:B------:R-:W-:-:S03]  /*0e20*/  SEL R0, R0, 0xffffffe0, !P3 ;  /* 0xffffffe000007807 */ /* 0x000fc60005800000 */
[----:B------:R-:W-:Y:S02]  /*0e30*/  LDGSTS.E.BYPASS.LTC128B.128 [R224+0x7000], desc[UR24][R24.64+0x40] ;  /* 0x0700004018e07fae */ /* 0x000fe4000b981a18 */
[C---:B------:R-:W-:Y:S02]  /*0e40*/  IMAD.IADD R170, R0.reuse, 0x1, R218 ;  /* 0x0000000100aa7824 */ /* 0x040fe400078e02da */
[----:B------:R3:W-:Y:S01]  /*0e50*/  LDGSTS.E.BYPASS.LTC128B.128 [R224+0x8000], desc[UR24][R24.64+0x80] ;  /* 0x0800008018e07fae */ /* 0x0007e2000b981a18 */
[----:B------:R-:W-:Y:S01]  /*0e60*/  IMAD.IADD R217, R0, 0x1, R219 ;  /* 0x0000000100d97824 */ /* 0x000fe200078e02db */
[----:B------:R-:W-:Y:S02]  /*0e70*/  SHF.R.U32.HI R0, RZ, 0x5, R230 ;  /* 0x00000005ff007819 */ /* 0x000fe400000116e6 */
[----:B------:R-:W-:Y:S03]  /*0e80*/  LDGSTS.E.BYPASS.LTC128B.128 [R224+0x6800], desc[UR24][R22.64] ;  /* 0x0680000016e07fae */ /* 0x000fe6000b981a18 */
[----:B------:R-:W-:Y:S01]  /*0e90*/  IMAD R125, R125, 0x8, R0 ;  /* 0x000000087d7d7824 */ /* 0x000fe200078e0200 */
[----:B------:R-:W-:Y:S03]  /*0ea0*/  LDGSTS.E.BYPASS.LTC128B.128 [R224+0x7800], desc[UR24][R22.64+0x40] ;  /* 0x0780004016e07fae */ /* 0x000fe6000b981a18 */
[----:B------:R-:W-:Y:S01]  /*0eb0*/  VIADD R166, R125, 0x4 ;  /* 0x000000047da67836 */ /* 0x000fe20000000000 */
[----:B------:R-:W-:Y:S01]  /*0ec0*/  LDGSTS.E.BYPASS.LTC128B.128 [R224+0x8800], desc[UR24][R22.64+0x80] ;  /* 0x0880008016e07fae */ /* 0x000fe2000b981a18 */
[----:B-1----:R-:W-:-:S03]  /*0ed0*/  LEA R18, P1, R8, R221, 0x7 ;  /* 0x000000dd08127211 */ /* 0x002fc600078238ff */
[----:B------:R-:W0:Y:S01]  /*0ee0*/  LDGDEPBAR ;  /* 0x00000000000079af */ /* 0x000e220000000000 */
[----:B------:R-:W-:Y:S01]  /*0ef0*/  IMAD.WIDE.U32 R166, R166, -0x326172a9, RZ ;  /* 0xcd9e8d57a6a67825 */ /* 0x000fe200078e00ff */
[----:B------:R-:W-:Y:S01]  /*0f00*/  LEA.HI.X R19, R8, R220, R5, 0x7, P1 ;  /* 0x000000dc08137211 */ /* 0x000fe200008f3c05 */
        /* <DEDUP_REMOVED lines=12> */
[----:B------:R-:W4:Y:S04]  /*0fd0*/  LDSM.16.M88.4 R84, [R218+0x6000] ;  /* 0x00600000da54783b */ /* 0x000f280000000200 */
[----:B------:R-:W2:Y:S04]  /*0fe0*/  LDSM.16.M88.4 R12, [R219+0x1000] ;  /* 0x00100000db0c783b */ /* 0x000ea80000000200 */
[----:B------:R-:W3:Y:S04]  /*0ff0*/  LDSM.16.M88.4 R8, [R218+0x6400] ;  /* 0x00640000da08783b */ /* 0x000ee80000000200 */
[----:B------:R-:W1:Y:S04]  /*1000*/  LDSM.16.M88.4 R4, [R218+0x6800] ;  /* 0x00680000da04783b */ /* 0x000e680000000200 */
[----:B------:R-:W1:Y:S04]  /*1010*/  LDSM.16.M88.4 R76, [R218+0x6c00] ;  /* 0x006c0000da4c783b */ /* 0x000e680000000200 */
[----:B------:R-:W-:Y:S04]  /*1020*/  LDSM.16.M88.4 R68, [R170+0x6000] ;  /* 0x00600000aa44783b */ /* 0x000fe80000000200 */
[----:B------:R-:W1:Y:S04]  /*1030*/  LDSM.16.M88.4 R72, [R217+0x1000] ;  /* 0x00100000d948783b */ /* 0x000e680000000200 */
[----:B------:R-:W1:Y:S04]  /*1040*/  LDSM.16.M88.4 R64, [R170+0x6400] ;  /* 0x00640000aa40783b */ /* 0x000e680000000200 */
[----:B------:R-:W1:Y:S04]  /*1050*/  LDSM.16.M88.4 R60, [R170+0x6800] ;  /* 0x00680000aa3c783b */ /* 0x000e680000000200 */
[----:B------:R-:W1:Y:S04]  /*1060*/  LDSM.16.M88.4 R120, [R170+0x6c00] ;  /* 0x006c0000aa78783b */ /* 0x000e680000000200 */
[----:B------:R-:W1:Y:S01]  /*1070*/  LDSM.16.M88.4 R116, [R217] ;  /* 0x00000000d974783b */ /* 0x000e620000000200 */
[-C--:B----4-:R-:W-:Y:S03]  /*1080*/  HMMA.16816.F32.BF16 R100, R32, R84.reuse, RZ ;  /* 0x000000542064723c */ /* 0x090fe600000418ff */
[----:B------:R-:W-:Y:S04]  /*1090*/  LDSM.16.M88.4 R112, [R219+0x3000] ;  /* 0x00300000db70783b */ /* 0x000fe80000000200 */
[----:B------:R-:W4:Y:S01]  /*10a0*/  LDSM.16.M88.4 R108, [R218+0x7000] ;  /* 0x00700000da6c783b */ /* 0x000f220000000200 */
[C---:B--2---:R-:W-:Y:S03]  /*10b0*/  HMMA.16816.F32.BF16 R48, R12.reuse, R84, RZ ;  /* 0x000000540c30723c */ /* 0x044fe600000418ff */
[----:B------:R-:W2:Y:S04]  /*10c0*/  LDSM.16.M88.4 R104, [R218+0x7400] ;  /* 0x00740000da68783b */ /* 0x000ea80000000200 */
[----:B------:R-:W2:Y:S01]  /*10d0*/  LDSM.16.M88.4 R96, [R218+0x7800] ;  /* 0x00780000da60783b */ /* 0x000ea20000000200 */
[C---:B------:R-:W-:Y:S03]  /*10e0*/  HMMA.16816.F32.BF16 R56, R12.reuse, R86, RZ ;  /* 0x000000560c38723c */ /* 0x040fe600000418ff */
[----:B------:R-:W2:Y:S04]  /*10f0*/  LDSM.16.M88.4 R92, [R218+0x7c00] ;  /* 0x007c0000da5c783b */ /* 0x000ea80000000200 */
[----:B------:R-:W2:Y:S01]  /*1100*/  LDSM.16.M88.4 R88, [R219+0x2000] ;  /* 0x00200000db58783b */ /* 0x000ea20000000200 */
[C---:B---3--:R-:W-:Y:S03]  /*1110*/  HMMA.16816.F32.BF16 R28, R12.reuse, R8, RZ ;  /* 0x000000080c1c723c */ /* 0x048fe600000418ff */
[----:B------:R-:W-:Y:S04]  /*1120*/  LDSM.16.M88.4 R80, [R217+0x3000] ;  /* 0x00300000d950783b */ /* 0x000fe80000000200 */
[----:B------:R-:W0:Y:S01]  /*1130*/  LDGDEPBAR ;  /* 0x00000000000079af */ /* 0x000e220000000000 */
[C---:B-1----:R-:W-:Y:S08]  /*1140*/  HMMA.16816.F32.BF16 R24, R12.reuse, R4, RZ ;  /* 0x000000040c18723c */ /* 0x042ff000000418ff */
        /* <DEDUP_REMOVED lines=11> */
[----:B------:R-:W1:Y:S07]  /*1200*/  LDSM.16.M88.4 R76, [R170+0x7000] ;  /* 0x00700000aa4c783b */ /* 0x000e6e0000000200 */
        /* <DEDUP_REMOVED lines=8> */
[----:B------:R-:W3:Y:S07]  /*1290*/  LDSM.16.M88.4 R72, [R170+0x7400] ;  /* 0x00740000aa48783b */ /* 0x000eee0000000200 */
[C---:B------:R-:W-:Y:S08]  /*12a0*/  HMMA.16816.F32.BF16 R100, R116.reuse, R68, R100 ;  /* 0x000000447464723c */ /* 0x040ff00000041864 */
[C---:B------:R-:W-:Y:S08]  /*12b0*/  HMMA.16816.F32.BF16 R172, R116.reuse, R64, R172 ;  /* 0x0000004074ac723c */ /* 0x040ff000000418ac */
[C---:B------:R-:W-:Y:S08]  /*12c0*/  HMMA.16816.F32.BF16 R52, R116.reuse, R60, R52 ;  /* 0x0000003c7434723c */ /* 0x040ff00000041834 */
[C---:B------:R-:W-:Y:S01]  /*12d0*/  HMMA.16816.F32.BF16 R84, R116.reuse, R70, R84 ;  /* 0x000000467454723c */ /* 0x040fe20000041854 */
[----:B------:R-:W3:Y:S07]  /*12e0*/  LDSM.16.M88.4 R68, [R170+0x7800] ;  /* 0x00780000aa44783b */ /* 0x000eee0000000200 */
[C---:B------:R-:W-:Y:S01]  /*12f0*/  HMMA.16816.F32.BF16 R8, R116.reuse, R66, R8 ;  /* 0x000000427408723c */ /* 0x040fe20000041808 */
[----:B------:R-:W3:Y:S07]  /*1300*/  LDSM.16.M88.4 R64, [R170+0x7c00] ;  /* 0x007c0000aa40783b */ /* 0x000eee0000000200 */
[C---:B------:R-:W-:Y:S01]  /*1310*/  HMMA.16816.F32.BF16 R4, R116.reuse, R62, R4 ;  /* 0x0000003e7404723c */ /* 0x040fe20000041804 */
[----:B------:R-:W3:Y:S07]  /*1320*/  LDSM.16.M88.4 R60, [R217+0x2000] ;  /* 0x00200000d93c783b */ /* 0x000eee0000000200 */
[C---:B------:R-:W-:Y:S08]  /*1330*/  HMMA.16816.F32.BF16 R36, R116.reuse, R120, R36 ;  /* 0x000000787424723c */ /* 0x040ff00000041824 */
[----:B------:R-:W-:Y:S08]  /*1340*/  HMMA.16816.F32.BF16 R32, R116, R122, R32 ;  /* 0x0000007a7420723c */ /* 0x000ff00000041820 */
[C---:B----4-:R-:W-:Y:S08]  /*1350*/  HMMA.16816.F32.BF16 R48, R112.reuse, R108, R48 ;  /* 0x0000006c7030723c */ /* 0x050ff00000041830 */
[C---:B--2---:R-:W-:Y:S08]  /*1360*/  HMMA.16816.F32.BF16 R28, R112.reuse, R104, R28 ;  /* 0x00000068701c723c */ /* 0x044ff0000004181c */
        /* <DEDUP_REMOVED lines=19> */
[----:B------:R-:W-:Y:S03]  /*14a0*/  LDSM.16.M88.4 R88, [R219+0x4000] ;  /* 0x00400000db58783b */ /* 0x000fe60000000200 */
[C---:B-1----:R-:W-:Y:S08]  /*14b0*/  HMMA.16816.F32.BF16 R48, R80.reuse, R76, R48 ;  /* 0x0000004c5030723c */ /* 0x042ff00000041830 */
[C---:B------:R-:W-:Y:S08]  /*14c0*/  HMMA.16816.F32.BF16 R56, R80.reuse, R78, R56 ;  /* 0x0000004e5038723c */ /* 0x040ff00000041838 */
[C---:B---3--:R-:W-:Y:S08]  /*14d0*/  HMMA.16816.F32.BF16 R28, R80.reuse, R72, R28 ;  /* 0x00000048501c723c */ /* 0x048ff0000004181c */
        /* <DEDUP_REMOVED lines=11> */
[----:B------:R-:W3:Y:S07]  /*1590*/  LDSM.16.M88.4 R72, [R170+0x8400] ;  /* 0x00840000aa48783b */ /* 0x000eee0000000200 */
[C---:B------:R-:W-:Y:S08]  /*15a0*/  HMMA.16816.F32.BF16 R52, R60.reuse, R68, R52 ;  /* 0x000000443c34723c */ /* 0x040ff00000041834 */
[C---:B------:R-:W-:Y:S01]  /*15b0*/  HMMA.16816.F32.BF16 R4, R60.reuse, R70, R4 ;  /* 0x000000463c04723c */ /* 0x040fe20000041804 */
[----:B------:R-:W3:Y:S07]  /*15c0*/  LDSM.16.M88.4 R68, [R170+0x8800] ;  /* 0x00880000aa44783b */ /* 0x000eee0000000200 */
[C---:B------:R-:W-:Y:S08]  /*15d0*/  HMMA.16816.F32.BF16 R36, R60.reuse, R64, R36 ;  /* 0x000000403c24723c */ /* 0x040ff00000041824 */
[----:B------:R-:W-:Y:S01]  /*15e0*/  HMMA.16816.F32.BF16 R32, R60, R66, R32 ;  /* 0x000000423c20723c */ /* 0x000fe20000041820 */
[----:B------:R-:W3:Y:S04]  /*15f0*/  LDSM.16.M88.4 R64, [R170+0x8c00] ;  /* 0x008c0000aa40783b */ /* 0x000ee80000000200 */
[----:B------:R-:W3:Y:S01]  /*1600*/  LDSM.16.M88.4 R60, [R217+0x4000] ;  /* 0x00400000d93c783b */ /* 0x000ee20000000200 */
[----:B------:R-:W-:-:S04]  /*1610*/  DEPBAR.LE SB0, 0x0 ;  /* 0x000080000000791a */ /* 0x000fc80000000000 */
[C---:B--2---:R-:W-:Y:S08]  /*1620*/  HMMA.16816.F32.BF16 R48, R112.reuse, R108, R48 ;  /* 0x0000006c7030723c */ /* 0x044ff00000041830 */
[C---:B------:R-:W-:Y:S08]  /*1630*/  HMMA.16816.F32.BF16 R56, R112.reuse, R110, R56 ;  /* 0x0000006e7038723c */ /* 0x040ff00000041838 */
[C---:B----4-:R-:W-:Y:S08]  /*1640*/  HMMA.16816.F32.BF16 R28, R112.reuse, R104, R28 ;  /* 0x00000068701c723c */ /* 0x050ff0000004181c */
[C---:B------:R-:W-:Y:S08]  /*1650*/  HMMA.16816.F32.BF16 R44, R112.reuse, R106, R44 ;  /* 0x0000006a702c723c */ /* 0x040ff0000004182c */
[C---:B------:R-:W-:Y:S08]  /*1660*/  HMMA.16816.F32.BF16 R24, R112.reuse, R96, R24 ;  /* 0x000000607018723c */ /* 0x040ff00000041818 */
[C---:B------:R-:W-:Y:S08]  /*1670*/  HMMA.16816.F32.BF16 R20, R112.reuse, R98, R20 ;  /* 0x000000627014723c */ /* 0x040ff00000041814 */
[----:B------:R-:W-:Y:S08]  /*1680*/  HMMA.16816.F32.BF16 R16, R112, R92, R16 ;  /* 0x0000005c7010723c */ /* 0x000ff00000041810 */
[C---:B-1----:R-:W-:Y:S08]  /*1690*/  HMMA.16816.F32.BF16 R48, R80.reuse, R76, R48 ;  /* 0x0000004c5030723c */ /* 0x042ff00000041830 */
[----:B------:R-:W-:Y:S08]  /*16a0*/  HMMA.16816.F32.BF16 R56, R80, R78, R56 ;  /* 0x0000004e5038723c */ /* 0x000ff00000041838 */
[----:B------:R-:W-:Y:S08]  /*16b0*/  HMMA.16816.F32.BF16 R12, R112, R94, R12 ;  /* 0x0000005e700c723c */ /* 0x000ff0000004180c */
[----:B------:R-:W-:Y:S03]  /*16c0*/  HMMA.16816.F32.BF16 R52, R88, R96, R52 ;  /* 0x000000605834723c */ /* 0x000fe60000041834 */
[----:B------:R-:W-:-:S05]  /*16d0*/  FMNMX3.FTZ R0, R48, R49, R56, !PT ;  /* 0x0000003130007276 */ /* 0x000fca0007810038 */
[----:B---3--:R-:W-:Y:S08]  /*16e0*/  HMMA.16816.F32.BF16 R28, R80, R72, R28 ;  /* 0x00000048501c723c */ /* 0x008ff0000004181c */
[C---:B------:R-:W-:Y:S08]  /*16f0*/  HMMA.16816.F32.BF16 R100, R88.reuse, R108, R100 ;  /* 0x0000006c5864723c */ /* 0x040ff00000041864 */
[----:B------:R-:W-:Y:S03]  /*1700*/  HMMA.16816.F32.BF16 R84, R88, R110, R84 ;  /* 0x0000006e5854723c */ /* 0x000fe60000041854 */
[----:B------:R-:W-:-:S05]  /*1710*/  FMNMX3.FTZ R0, R0, R57, R28, !PT ;  /* 0x0000003900007276 */ /* 0x000fca000781001c */
        /* <DEDUP_REMOVED lines=10> */
[----:B------:R-:W-:Y:S01]  /*17c0*/  HMMA.16816.F32.BF16 R52, R60, R68, R52 ;  /* 0x000000443c34723c */ /* 0x000fe20000041834 */
[----:B------:R-:W-:-:S04]  /*17d0*/  IMAD R69, R127, UR5, R128 ;  /* 0x000000057f457c24 */ /* 0x000fc8000f8e0280 */
[----:B------:R-:W-:-:S03]  /*17e0*/  IMAD.SHL.U32 R69, R69, 0x20, RZ ;  /* 0x0000002045457824 */ /* 0x000fc600078e00ff */
[----:B------:R-:W-:Y:S01]  /*17f0*/  HMMA.16816.F32.BF16 R100, R60, R76, R100 ;  /* 0x0000004c3c64723c */ /* 0x000fe20000041864 */
[----:B------:R-:W-:Y:S01]  /*1800*/  BAR.SYNC.DEFER_BLOCKING 0x0 ;  /* 0x0000000000007b1d */ /* 0x000fe20000010000 */
[----:B------:R-:W-:-:S05]  /*1810*/  IADD3 R246, P1, P0, R69, R126, R246 ;  /* 0x0000007e45f67210 */ /* 0x000fca000783e0f6 */
[----:B------:R-:W-:Y:S01]  /*1820*/  IMAD.WIDE.U32 R246, R246, -0x2daee0ad, RZ ;  /* 0xd2511f53f6f67825 */ /* 0x000fe200078e00ff */
[C---:B------:R-:W-:Y:S08]  /*1830*/  HMMA.16816.F32.BF16 R84, R60.reuse, R78, R84 ;  /* 0x0000004e3c54723c */ /* 0x040ff00000041854 */
[C---:B------:R-:W-:Y:S08]  /*1840*/  HMMA.16816.F32.BF16 R172, R60.reuse, R72, R172 ;  /* 0x000000483cac723c */ /* 0x040ff000000418ac */
[C---:B------:R-:W-:Y:S08]  /*1850*/  HMMA.16816.F32.BF16 R8, R60.reuse, R74, R8 ;  /* 0x0000004a3c08723c */ /* 0x040ff00000041808 */
[C---:B------:R-:W-:Y:S08]  /*1860*/  HMMA.16816.F32.BF16 R4, R60.reuse, R70, R4 ;  /* 0x000000463c04723c */ /* 0x040ff00000041804 */
[----:B------:R-:W-:Y:S01]  /*1870*/  HMMA.16816.F32.BF16 R36, R60, R64, R36 ;  /* 0x000000403c24723c */ /* 0x000fe20000041824 */
[----:B------:R-:W-:-:S04]  /*1880*/  SHF.R.S32.HI R64, RZ, 0x1f, R69 ;  /* 0x0000001fff407819 */ /* 0x000fc80000011445 */
[----:B------:R-:W-:Y:S01]  /*1890*/  IADD3.X R65, PT, PT, R64, R43, RZ, P1, P0 ;  /* 0x0000002b40417210 */ /* 0x000fe20000fe04ff */
[----:B------:R-:W-:Y:S02]  /*18a0*/  VIADD R43, R212, 0xfffffffe ;  /* 0xfffffffed42b7836 */ /* 0x000fe40000000000 */
[----:B------:R-:W-:Y:S01]  /*18b0*/  HMMA.16816.F32.BF16 R32, R60, R66, R32 ;  /* 0x000000423c20723c */ /* 0x000fe20000041820 */
[----:B------:R-:W-:Y:S01]  /*18c0*/  FMNMX3.FTZ R62, R0, R29, R44, !PT ;  /* 0x0000001d003e7276 */ /* 0x000fe2000781002c */
[----:B------:R-:W-:Y:S01]  /*18d0*/  VIADD R63, R227, 0xbb67ae85 ;  /* 0xbb67ae85e33f7836 */ /* 0x000fe20000000000 */
[----:B------:R-:W-:Y:S02]  /*18e0*/  FMNMX3.FTZ R0, R50, R51, R58, !PT ;  /* 0x0000003332007276 */ /* 0x000fe4000781003a */
[----:B------:R-:W-:Y:S02]  /*18f0*/  FMNMX3.FTZ R62, R62, R45, R24, !PT ;  /* 0x0000002d3e3e7276 */ /* 0x000fe40007810018 */
[----:B------:R-:W-:-:S02]  /*1900*/  FMNMX3.FTZ R0, R0, R59, R30, !PT ;  /* 0x0000003b00007276 */ /* 0x000fc4000781001e */
[----:B------:R-:W-:Y:S02]  /*1910*/  FMNMX3.FTZ R62, R62, R25, R20, !PT ;  /* 0x000000193e3e7276 */ /* 0x000fe40007810014 */
[----:B------:R-:W-:Y:S02]  /*1920*/  FMNMX3.FTZ R0, R0, R31, R46, !PT ;  /* 0x0000001f00007276 */ /* 0x000fe4000781002e */
[----:B------:R-:W-:Y:S02]  /*1930*/  FMNMX3.FTZ R62, R62, R21, R16, !PT ;  /* 0x000000153e3e7276 */ /* 0x000fe40007810010 */
[----:B------:R-:W-:Y:S02]  /*1940*/  LOP3.LUT R244, R226, R65, R167, 0x96, !PT ;  /* 0x00000041e2f47212 */ /* 0x000fe400078e96a7 */
[----:B------:R-:W-:Y:S02]  /*1950*/  FMNMX3.FTZ R0, R0, R47, R26, !PT ;  /* 0x0000002f00007276 */ /* 0x000fe4000781001a */
[----:B------:R-:W-:Y:S01]  /*1960*/  FMNMX3.FTZ R62, R62, R17, R12, !PT ;  /* 0x000000113e3e7276 */ /* 0x000fe2000781000c */
[----:B------:R-:W-:Y:S01]  /*1970*/  IMAD.WIDE.U32 R244, R244, -0x2daee0ad, RZ ;  /* 0xd2511f53f4f47825 */ /* 0x000fe200078e00ff */
[----:B------:R-:W-:-:S02]  /*1980*/  LOP3.LUT R128, R227, R43, R247, 0x96, !PT ;  /* 0x0000002be3807212 */ /* 0x000fc400078e96f7 */
[----:B------:R-:W-:Y:S02]  /*1990*/  FMNMX3.FTZ R0, R0, R27, R22, !PT ;  /* 0x0000001b00007276 */ /* 0x000fe40007810016 */
[----:B------:R-:W-:Y:S01]  /*19a0*/  FMNMX.FTZ R62, R13, R62, !PT ;  /* 0x0000003e0d3e7209 */ /* 0x000fe20007810000 */
[----:B------:R-:W-:Y:S06]  /*19b0*/  @!P2 BRA `(.L_x_565) ;  /* 0x000000000050a947 */ /* 0x000fec0003800000 */
[----:B------:R-:W-:-:S04]  /*19c0*/  VIADD R66, R42, 0xfffffffe ;  /* 0xfffffffe2a427836 */ /* 0x000fc80000000000 */
        /* <DEDUP_REMOVED lines=19> */
.L_x_565:
[----:B------:R-:W-:Y:S01]  /*1b00*/  FMNMX3.FTZ R0, R0, R23, R18, !PT ;  /* 0x0000001700007276 */ /* 0x000fe20007810012 */
[----:B-1----:R-:W1:Y:S01]  /*1b10*/  SHFL.BFLY PT, R69, R62, 0x2, 0x1f ;  /* 0x0c401f003e457f89 */ /* 0x002e6200000e0000 */
[----:B------:R-:W-:Y:S01]  /*1b20*/  LOP3.LUT R242, R63, R246, R245, 0x96, !PT ;  /* 0x000000f63ff27212 */ /* 0x000fe200078e96f5 */
[----:B------:R-:W-:Y:S01]  /*1b30*/  VIADD R165, R226, 0x9e3779b9 ;  /* 0x9e3779b9e2a57836 */ /* 0x000fe20000000000 */
[----:B------:R-:W-:Y:S01]  /*1b40*/  FMNMX3.FTZ R0, R0, R19, R14, !PT ;  /* 0x0000001300007276 */ /* 0x000fe2000781000e */
[----:B------:R-:W-:Y:S01]  /*1b50*/  IMAD.WIDE.U32 R128, R128, -0x326172a9, RZ ;  /* 0xcd9e8d5780807825 */ /* 0x000fe200078e00ff */
[----:B------:R-:W2:Y:S01]  /*1b60*/  LDCU UR5, c[0x0][0x45c] ;  /* 0x00008b80ff0577ac */ /* 0x000ea20008000800 */
[----:B------:R-:W-:Y:S01]  /*1b70*/  LOP3.LUT R3, R3, 0x120, R2, 0xf8, !PT ;  /* 0x0000012003037812 */ /* 0x000fe200078ef802 */
[----:B------:R-:W3:Y:S01]  /*1b80*/  LDC R195, c[0x0][0x4f8] ;  /* 0x00013e00ffc37b82 */ /* 0x000ee20000000800 */
[----:B------:R-:W-:Y:S01]  /*1b90*/  FMNMX.FTZ R0, R15, R0, !PT ;  /* 0x000000000f007209 */ /* 0x000fe20007810000 */
[----:B------:R-:W-:Y:S01]  /*1ba0*/  VIADD R43, R226, 0x3c6ef372 ;  /* 0x3c6ef372e22b7836 */ /* 0x000fe20000000000 */
[----:B------:R-:W-:Y:S01]  /*1bb0*/  LOP3.LUT R60, R165, R166, R129, 0x96, !PT ;  /* 0x000000a6a53c7212 */ /* 0x000fe200078e9681 */
[----:B------:R-:W-:Y:S01]  /*1bc0*/  IMAD.WIDE.U32 R242, R242, -0x326172a9, RZ ;  /* 0xcd9e8d57f2f27825 */ /* 0x000fe200078e00ff */
[----:B------:R-:W-:Y:S01]  /*1bd0*/  LEA R216, R3, UR4, 0x1 ;  /* 0x0000000403d87c11 */ /* 0x000fe2000f8e08ff */
[----:B------:R-:W4:Y:S01]  /*1be0*/  SHFL.BFLY PT, R73, R0, 0x2, 0x1f ;  /* 0x0c401f0000497f89 */ /* 0x000f2200000e0000 */
[----:B------:R-:W-:Y:S01]  /*1bf0*/  FMNMX3.FTZ R118, R102, R103, R86, !PT ;  /* 0x0000006766767276 */ /* 0x000fe20007810056 */
[----:B------:R-:W-:Y:S01]  /*1c00*/  IMAD.WIDE.U32 R66, R60, -0x2daee0ad, RZ ;  /* 0xd2511f533c427825 */ /* 0x000fe200078e00ff */
[----:B------:R-:W-:Y:S01]  /*1c10*/  LOP3.LUT R236, R43, R128, R243, 0x96, !PT ;  /* 0x000000802bec7212 */ /* 0x000fe200078e96f3 */
[----:B------:R-:W-:Y:S01]  /*1c20*/  LDSM.16.MT88.4 R148, [R216+0x9000] ;  /* 0x00900000d894783b */ /* 0x000fe20000004200 */
[----:B------:R-:W-:Y:S01]  /*1c30*/  FMNMX3.FTZ R118, R118, R87, R174, !PT ;  /* 0x0000005776767276 */ /* 0x000fe200078100ae */
[----:B------:R-:W-:-:S02]  /*1c40*/  VIADD R211, R227, 0x76cf5d0a ;  /* 0x76cf5d0ae3d37836 */ /* 0x000fc40000000000 */
[----:B------:R-:W-:Y:S01]  /*1c50*/  IMAD.WIDE.U32 R236, R236, -0x2daee0ad, RZ ;  /* 0xd2511f53ecec7825 */ /* 0x000fe200078e00ff */
[----:B------:R-:W-:Y:S01]  /*1c60*/  FMNMX3.FTZ R118, R118, R175, R10, !PT ;  /* 0x000000af76767276 */ /* 0x000fe2000781000a */
[----:B------:R-:W-:Y:S01]  /*1c70*/  LDSM.16.MT88.4 R96, [R216+0xa000] ;  /* 0x00a00000d860783b */ /* 0x000fe20000004200 */
[----:B-1----:R-:W-:Y:S01]  /*1c80*/  FMNMX.FTZ R69, R62, R69, !PT ;  /* 0x000000453e457209 */ /* 0x002fe20007810000 */
[----:B------:R-:W-:Y:S01]  /*1c90*/  VIADD R210, R227, 0x32370b8f ;  /* 0x32370b8fe3d27836 */ /* 0x000fe20000000000 */
[----:B------:R-:W-:Y:S01]  /*1ca0*/  LOP3.LUT R60, R211, R244, R67, 0x96, !PT ;  /* 0x000000f4d33c7212 */ /* 0x000fe200078e9643 */
[----:B------:R-:W-:Y:S01]  /*1cb0*/  VIADD R229, R226, 0xdaa66d2b ;  /* 0xdaa66d2be2e57836 */ /* 0x000fe20000000000 */
[----:B------:R-:W-:Y:S01]  /*1cc0*/  FMNMX3.FTZ R118, R118, R11, R54, !PT ;  /* 0x0000000b76767276 */ /* 0x000fe20007810036 */
[----:B------:R-:W1:Y:S01]  /*1cd0*/  SHFL.BFLY PT, R62, R69, 0x1, 0x1f ;  /* 0x0c201f00453e7f89 */ /* 0x000e6200000e0000 */
[----:B------:R-:W-:Y:S01]  /*1ce0*/  LOP3.LUT R66, R210, R66, R237, 0x96, !PT ;  /* 0x00000042d2427212 */ /* 0x000fe200078e96ed */
[----:B------:R-:W-:Y:S01]  /*1cf0*/  IMAD.WIDE.U32 R60, R60, -0x326172a9, RZ ;  /* 0xcd9e8d573c3c7825 */ /* 0x000fe200078e00ff */
[----:B---3--:R-:W-:Y:S01]  /*1d00*/  LOP3.LUT R195, R195, 0xff, RZ, 0xc0, !PT ;  /* 0x000000ffc3c37812 */ /* 0x008fe200078ec0ff */
[----:B------:R-:W-:Y:S01]  /*1d10*/  LDSM.16.MT88.4 R140, [R216+0xb000] ;  /* 0x00b00000d88c783b */ /* 0x000fe20000004200 */
[----:B------:R-:W-:Y:S01]  /*1d20*/  FMNMX3.FTZ R118, R118, R55, R6, !PT ;  /* 0x0000003776767276 */ /* 0x000fe20007810006 */
[----:B------:R-:W-:Y:S01]  /*1d30*/  IMAD.WIDE.U32 R66, R66, -0x326172a9, RZ ;  /* 0xcd9e8d5742427825 */ /* 0x000fe200078e00ff */
[----:B------:R-:W-:-:S02]  /*1d40*/  LOP3.LUT R61, R229, R242, R61, 0x96, !PT ;  /* 0x000000f2e53d7212 */ /* 0x000fc400078e963d */
[----:B----4-:R-:W-:Y:S01]  /*1d50*/  FMNMX.FTZ R73, R0, R73, !PT ;  /* 0x0000004900497209 */ /* 0x010fe20007810000 */
[----:B------:R-:W-:Y:S01]  /*1d60*/  VIADD R228, R226, 0x78dde6e4 ;  /* 0x78dde6e4e2e47836 */ /* 0x000fe20000000000 */
[----:B------:R-:W-:Y:S01]  /*1d70*/  FMNMX3.FTZ R118, R118, R7, R38, !PT ;  /* 0x0000000776767276 */ /* 0x000fe20007810026 */
[----:B------:R-:W-:Y:S02]  /*1d80*/  IMAD.WIDE.U32 R70, R61, -0x2daee0ad, RZ ;  /* 0xd2511f533d467825 */ /* 0x000fe400078e00ff */
[----:B------:R-:W3:Y:S01]  /*1d90*/  SHFL.BFLY PT, R0, R73, 0x1, 0x1f ;  /* 0x0c201f0049007f89 */ /* 0x000ee200000e0000 */
[----:B------:R-:W-:Y:S01]  /*1da0*/  LOP3.LUT R60, R228, R60, R67, 0x96, !PT ;  /* 0x0000003ce43c7212 */ /* 0x000fe200078e9643 */
[C---:B------:R-:W-:Y:S01]  /*1db0*/  VIADD R214, R227.reuse, 0xed9eba14 ;  /* 0xed9eba14e3d67836 */ /* 0x040fe20000000000 */
[----:B------:R-:W-:Y:S01]  /*1dc0*/  FMNMX3.FTZ R118, R118, R39, R34, !PT ;  /* 0x0000002776767276 */ /* 0x000fe20007810022 */
[----:B------:R-:W-:Y:S02]  /*1dd0*/  VIADD R215, R227, 0xa9066899 ;  /* 0xa9066899e3d77836 */ /* 0x000fe40000000000 */
[----:B------:R-:W-:Y:S01]  /*1de0*/  IMAD.WIDE.U32 R60, R60, -0x2daee0ad, RZ ;  /* 0xd2511f533c3c7825 */ /* 0x000fe200078e00ff */
[----:B------:R-:W-:-:S02]  /*1df0*/  LOP3.LUT R236, R214, R236, R71, 0x96, !PT ;  /* 0x000000ecd6ec7212 */ /* 0x000fc400078e9647 */
[----:B------:R-:W-:Y:S01]  /*1e00*/  FMNMX.FTZ R118, R35, R118, !PT ;  /* 0x0000007623767209 */ /* 0x000fe20007810000 */
[----:B------:R-:W-:Y:S01]  /*1e10*/  VIADD R225, R226, 0xb54cda56 ;  /* 0xb54cda56e2e17836 */ /* 0x000fe20000000000 */
[----:B-1----:R-:W-:Y:S01]  /*1e20*/  FMNMX.FTZ R2, R69, R62, !PT ;  /* 0x0000003e45027209 */ /* 0x002fe20007810000 */
[----:B------:R-:W-:Y:S01]  /*1e30*/  IMAD.WIDE.U32 R236, R236, -0x326172a9, RZ ;  /* 0xcd9e8d57ecec7825 */ /* 0x000fe200078e00ff */
[----:B------:R-:W-:Y:S02]  /*1e40*/  LOP3.LUT R61, R215, R70, R61, 0x96, !PT ;  /* 0x00000046d73d7212 */ /* 0x000fe400078e963d */
[C---:B------:R-:W-:Y:S01]  /*1e50*/  FSETP.NEU.FTZ.AND P0, PT, R2.reuse, -INF , PT ;  /* 0xff8000000200780b */ /* 0x040fe20003f1d000 */
[----:B--2---:R-:W-:Y:S01]  /*1e60*/  FMUL.FTZ R209, R2, UR5 ;  /* 0x0000000502d17c20 */ /* 0x004fe20008410000 */
[----:B------:R-:W-:Y:S02]  /*1e70*/  IMAD R195, R195, 0x10000, R195 ;  /* 0x00010000c3c37824 */ /* 0x000fe400078e02c3 */
[----:B------:R-:W-:-:S02]  /*1e80*/  IMAD.WIDE.U32 R74, R61, -0x326172a9, RZ ;  /* 0xcd9e8d573d4a7825 */ /* 0x000fc400078e00ff */
[----:B------:R-:W-:Y:S02]  /*1e90*/  FSEL R209, R209, RZ, P0 ;  /* 0x000000ffd1d17208 */ /* 0x000fe40000000000 */
[----:B------:R-:W-:Y:S01]  /*1ea0*/  IMAD.MOV.U32 R70, RZ, RZ, R74 ;  /* 0x000000ffff467224 */ /* 0x000fe200078e004a */
[----:B---3--:R-:W-:Y:S01]  /*1eb0*/  FMNMX.FTZ R0, R73, R0, !PT ;  /* 0x0000000049007209 */ /* 0x008fe20007810000 */
[----:B------:R-:W-:Y:S02]  /*1ec0*/  VIADD R205, R227, 0x646e171e ;  /* 0x646e171ee3cd7836 */ /* 0x000fe40000000000 */
[--C-:B------:R-:W-:Y:S01]  /*1ed0*/  FFMA.FTZ R190, R48, UR5, -R209.reuse ;  /* 0x0000000530be7c23 */ /* 0x100fe200080108d1 */
[----:B------:R-:W-:Y:S01]  /*1ee0*/  FFMA.FTZ R193, R49, UR5, -R209 ;  /* 0x0000000531c17c23 */ /* 0x000fe200080108d1 */
[----:B------:R-:W-:Y:S01]  /*1ef0*/  LOP3.LUT R67, R225, R236, R75, 0x96, !PT ;  /* 0x000000ece1437212 */ /* 0x000fe200078e964b */
[C---:B------:R-:W-:Y:S01]  /*1f00*/  FMUL.FTZ R208, R0.reuse, UR5 ;  /* 0x0000000500d07c20 */ /* 0x040fe20008410000 */
[----:B------:R-:W-:Y:S01]  /*1f10*/  FSETP.NEU.FTZ.AND P0, PT, R0, -INF , PT ;  /* 0xff8000000000780b */ /* 0x000fe20003f1d000 */
[--C-:B------:R-:W-:Y:S01]  /*1f20*/  FFMA.FTZ R189, R56, UR5, -R209.reuse ;  /* 0x0000000538bd7c23 */ /* 0x100fe200080108d1 */
[----:B------:R-:W-:Y:S01]  /*1f30*/  LOP3.LUT R64, R67, 0xffff, RZ, 0xc0, !PT ;  /* 0x0000ffff43407812 */ /* 0x000fe200078ec0ff */
[----:B------:R-:W-:Y:S01]  /*1f40*/  MUFU.EX2 R190, R190 ;  /* 0x000000be00be7308 */ /* 0x000fe20000000800 */
[----:B------:R-:W-:Y:S01]  /*1f50*/  FSEL R208, R208, RZ, P0 ;  /* 0x000000ffd0d07208 */ /* 0x000fe20000000000 */
[----:B------:R-:W-:Y:S01]  /*1f60*/  FFMA.FTZ R188, R57, UR5, -R209 ;  /* 0x0000000539bc7c23 */ /* 0x000fe200080108d1 */
[C---:B------:R-:W-:Y:S01]  /*1f70*/  LOP3.LUT R69, R67.reuse, 0xff, RZ, 0xc0, !PT ;  /* 0x000000ff43457812 */ /* 0x040fe200078ec0ff */
[----:B------:R-:W1:Y:S01]  /*1f80*/  MUFU.EX2 R193, R193 ;  /* 0x000000c100c17308 */ /* 0x000e620000000800 */
[----:B------:R-:W-:Y:S01]  /*1f90*/  SHF.R.U32.HI R64, RZ, 0x8, R64 ;  /* 0x00000008ff407819 */ /* 0x000fe20000011640 */
[--C-:B------:R-:W-:Y:S01]  /*1fa0*/  FFMA.FTZ R194, R50, UR5, -R208.reuse ;  /* 0x0000000532c27c23 */ /* 0x100fe200080108d0 */
[----:B------:R-:W-:Y:S01]  /*1fb0*/  PRMT R3, R67, 0x7632, R3 ;  /* 0x0000763243037816 */ /* 0x000fe20000000003 */
[----:B------:R-:W-:Y:S01]  /*1fc0*/  FFMA.FTZ R191, R51, UR5, -R208 ;  /* 0x0000000533bf7c23 */ /* 0x000fe200080108d0 */
[----:B------:R-:W-:Y:S01]  /*1fd0*/  PRMT R64, R69, 0x5410, R64 ;  /* 0x0000541045407816 */ /* 0x000fe20000000040 */
[--C-:B------:R-:W-:Y:S01]  /*1fe0*/  FFMA.FTZ R187, R58, UR5, -R208.reuse ;  /* 0x000000053abb7c23 */ /* 0x100fe200080108d0 */
[----:B------:R-:W-:Y:S01]  /*1ff0*/  SHF.R.U32.HI R48, RZ, 0x18, R67 ;  /* 0x00000018ff307819 */ /* 0x000fe20000011643 */
[----:B------:R-:W-:Y:S01]  /*2000*/  MUFU.EX2 R194, R194 ;  /* 0x000000c200c27308 */ /* 0x000fe20000000800 */
[----:B------:R-:W-:Y:S01]  /*2010*/  LOP3.LUT R3, R3, 0xff, RZ, 0xc0, !PT ;  /* 0x000000ff03037812 */ /* 0x000fe200078ec0ff */
[----:B------:R-:W-:Y:S01]  /*2020*/  FFMA.FTZ R186, R59, UR5, -R208 ;  /* 0x000000053bba7c23 */ /* 0x000fe200080108d0 */
[--C-:B------:R-:W-:Y:S01]  /*2030*/  HSET2.LE.AND R64, R64, R195.reuse, PT ;  /* 0x000000c340407233 */ /* 0x100fe20003803000 */
[----:B------:R-:W2:Y:S01]  /*2040*/  MUFU.EX2 R191, R191 ;  /* 0x000000bf00bf7308 */ /* 0x000ea20000000800 */
[----:B------:R-:W-:Y:S01]  /*2050*/  PRMT R48, R3, 0x5410, R48 ;  /* 0x0000541003307816 */ /* 0x000fe20000000030 */
[----:B------:R-:W-:Y:S01]  /*2060*/  VIADD R236, R226, 0x1715609d ;  /* 0x1715609de2ec7836 */ /* 0x000fe20000000000 */
[----:B-1----:R-:W-:Y:S01]  /*2070*/  F2FP.BF16.F32.PACK_AB R3, R193, R190 ;  /* 0x000000bec103723e */ /* 0x002fe200000010ff */
[----:B------:R-:W-:Y:S01]  /*2080*/  MUFU.EX2 R187, R187 ;  /* 0x000000bb00bb7308 */ /* 0x000fe20000000800 */
[----:B------:R-:W-:Y:S01]  /*2090*/  PRMT R68, R74, 0x7773, RZ ;  /* 0x000077734a447816 */ /* 0x000fe200000000ff */
[--C-:B------:R-:W-:Y:S01]  /*20a0*/  FFMA.FTZ R182, R44, UR5, -R209.reuse ;  /* 0x000000052cb67c23 */ /* 0x100fe200080108d1 */
[----:B------:R-:W-:Y:S01]  /*20b0*/  LOP3.LUT R132, R3, R64, RZ, 0xc0, !PT ;  /* 0x0000004003847212 */ /* 0x000fe200078ec0ff */
[----:B------:R-:W1:Y:S01]  /*20c0*/  MUFU.EX2 R186, R186 ;  /* 0x000000ba00ba7308 */ /* 0x000e620000000800 */
[----:B------:R-:W-:Y:S01]  /*20d0*/  FMNMX3.FTZ R3, R100, R101, R84, !PT ;  /* 0x0000006564037276 */ /* 0x000fe20007810054 */
[--C-:B------:R-:W-:Y:S01]  /*20e0*/  FFMA.FTZ R171, R45, UR5, -R209.reuse ;  /* 0x000000052dab7c23 */ /* 0x100fe200080108d1 */
[----:B------:R-:W-:Y:S01]  /*20f0*/  PRMT R61, R74, 0x7772, RZ ;  /* 0x000077724a3d7816 */ /* 0x000fe200000000ff */
[----:B------:R-:W-:Y:S01]  /*2100*/  MUFU.EX2 R189, R189 ;  /* 0x000000bd00bd7308 */ /* 0x000fe20000000800 */
[----:B------:R-:W-:Y:S01]  /*2110*/  FMNMX3.FTZ R3, R3, R85, R172, !PT ;  /* 0x0000005503037276 */ /* 0x000fe200078100ac */
[----:B------:R-:W-:Y:S01]  /*2120*/  FFMA.FTZ R192, R30, UR5, -R208 ;  /* 0x000000051ec07c23 */ /* 0x000fe200080108d0 */
[--C-:B------:R-:W-:Y:S01]  /*2130*/  HSET2.LE.AND R133, R48, R195.reuse, PT ;  /* 0x000000c330857233 */ /* 0x100fe20003803000 */
[----:B------:R-:W3:Y:S01]  /*2140*/  MUFU.EX2 R188, R188 ;  /* 0x000000bc00bc7308 */ /* 0x000ee20000000800 */
[----:B--2---:R-:W-:Y:S01]  /*2150*/  F2FP.BF16.F32.PACK_AB R48, R191, R194 ;  /* 0x000000c2bf30723e */ /* 0x004fe200000010ff */
[----:B------:R-:W-:Y:S01]  /*2160*/  IMAD.WIDE.U32 R168, R125, -0x326172a9, RZ ;  /* 0xcd9e8d577da87825 */ /* 0x000fe200078e00ff */
[----:B------:R-:W-:Y:S01]  /*2170*/  FMNMX3.FTZ R3, R3, R173, R8, !PT ;  /* 0x000000ad03037276 */ /* 0x000fe20007810008 */
[----:B------:R-:W-:Y:S01]  /*2180*/  MUFU.EX2 R182, R182 ;  /* 0x000000b600b67308 */ /* 0x000fe20000000800 */
[----:B------:R-:W-:Y:S01]  /*2190*/  PRMT R61, R61, 0x5410, R68 ;  /* 0x000054103d3d7816 */ /* 0x000fe20000000044 */
[----:B------:R-:W-:Y:S01]  /*21a0*/  FFMA.FTZ R183, R46, UR5, -R208 ;  /* 0x000000052eb77c23 */ /* 0x000fe200080108d0 */
[----:B------:R-:W-:Y:S01]  /*21b0*/  LOP3.LUT R133, R48, R133, RZ, 0xc0, !PT ;  /* 0x0000008530857212 */ /* 0x000fe200078ec0ff */
[----:B------:R-:W2:Y:S01]  /*21c0*/  MUFU.EX2 R171, R171 ;  /* 0x000000ab00ab7308 */ /* 0x000ea20000000800 */
[----:B------:R-:W-:Y:S01]  /*21d0*/  FMNMX3.FTZ R48, R3, R9, R52, !PT ;  /* 0x0000000903307276 */ /* 0x000fe20007810034 */
[----:B------:R-:W-:Y:S01]  /*21e0*/  FFMA.FTZ R180, R47, UR5, -R208 ;  /* 0x000000052fb47c23 */ /* 0x000fe200080108d0 */
[----:B------:R-:W-:Y:S01]  /*21f0*/  PRMT R62, R74, 0x7771, RZ ;  /* 0x000077714a3e7816 */ /* 0x000fe200000000ff */
[----:B------:R-:W-:Y:S01]  /*2200*/  VIADD R240, R216, 0x9000 ;  /* 0x00009000d8f07836 */ /* 0x000fe20000000000 */
[----:B------:R-:W-:Y:S01]  /*2210*/  LOP3.LUT R71, R70, 0xff, RZ, 0xc0, !PT ;  /* 0x000000ff46477812 */ /* 0x000fe200078ec0ff */
[----:B------:R-:W-:Y:S01]  /*2220*/  VIADD R202, R216, 0x9020 ;  /* 0x00009020d8ca7836 */ /* 0x000fe20000000000 */
[----:B------:R-:W-:Y:S01]  /*2230*/  LOP3.LUT R50, R61, 0xff00ff, RZ, 0xc0, !PT ;  /* 0x00ff00ff3d327812 */ /* 0x000fe200078ec0ff */
[----:B------:R-:W-:Y:S01]  /*2240*/  FFMA.FTZ R184, R29, UR5, -R209 ;  /* 0x000000051db87c23 */ /* 0x000fe200080108d1 */
[----:B------:R-:W-:Y:S01]  /*2250*/  FMNMX3.FTZ R48, R48, R53, R4, !PT ;  /* 0x0000003530307276 */ /* 0x000fe20007810004 */
[----:B------:R-:W-:Y:S01]  /*2260*/  @P3 VIADD R202, R240, 0xffffffe0 ;  /* 0xffffffe0f0ca3836 */ /* 0x000fe20000000000 */
[----:B------:R-:W-:Y:S01]  /*2270*/  LOP3.LUT R58, R236, R66, R237, 0x96, !PT ;  /* 0x00000042ec3a7212 */ /* 0x000fe200078e96ed */
[----:B------:R-:W-:Y:S01]  /*2280*/  FFMA.FTZ R181, R28, UR5, -R209 ;  /* 0x000000051cb57c23 */ /* 0x000fe200080108d1 */
[----:B------:R-:W-:Y:S01]  /*2290*/  PRMT R62, R71, 0x5410, R62 ;  /* 0x00005410473e7816 */ /* 0x000fe2000000003e */
[----:B------:R-:W-:Y:S01]  /*22a0*/  FFMA.FTZ R185, R31, UR5, -R208 ;  /* 0x000000051fb97c23 */ /* 0x000fe200080108d0 */
[--C-:B------:R-:W-:Y:S01]  /*22b0*/  HSET2.LE.AND R135, R50, R195.reuse, PT ;  /* 0x000000c332877233 */ /* 0x100fe20003803000 */
[----:B------:R-:W-:Y:S01]  /*22c0*/  IMAD.WIDE.U32 R58, R58, -0x2daee0ad, RZ ;  /* 0xd2511f533a3a7825 */ /* 0x000fe200078e00ff */
[----:B-1----:R-:W-:Y:S01]  /*22d0*/  F2FP.BF16.F32.PACK_AB R50, R186, R187 ;  /* 0x000000bbba32723e */ /* 0x002fe200000010ff */
[----:B------:R-:W-:Y:S01]  /*22e0*/  MUFU.EX2 R183, R183 ;  /* 0x000000b700b77308 */ /* 0x000fe20000000800 */
[----:B------:R-:W-:Y:S01]  /*22f0*/  FMNMX3.FTZ R48, R48, R5, R36, !PT ;  /* 0x0000000530307276 */ /* 0x000fe20007810024 */
[----:B------:R-:W-:Y:S01]  /*2300*/  LDSM.16.MT88.4 R80, [R202] ;  /* 0x00000000ca50783b */ /* 0x000fe20000004200 */
[--C-:B------:R-:W-:Y:S01]  /*2310*/  HSET2.LE.AND R62, R62, R195.reuse, PT ;  /* 0x000000c33e3e7233 */ /* 0x100fe20003803000 */
[----:B------:R-:W1:Y:S01]  /*2320*/  MUFU.EX2 R180, R180 ;  /* 0x000000b400b47308 */ /* 0x000e620000000800 */
[----:B---3--:R-:W-:Y:S01]  /*2330*/  F2FP.BF16.F32.PACK_AB R49, R188, R189 ;  /* 0x000000bdbc31723e */ /* 0x008fe200000010ff */
[----:B------:R-:W-:Y:S01]  /*2340*/  LDSM.16.MT88.4 R112, [R202+0x1000] ;  /* 0x00100000ca70783b */ /* 0x000fe20000004200 */
[----:B------:R-:W-:Y:S01]  /*2350*/  LOP3.LUT R135, R50, R135, RZ, 0xc0, !PT ;  /* 0x0000008732877212 */ /* 0x000fe200078ec0ff */
[----:B------:R-:W-:Y:S01]  /*2360*/  IMAD.MOV.U32 R50, RZ, RZ, R58 ;  /* 0x000000ffff327224 */ /* 0x000fe200078e003a */
[----:B------:R-:W-:Y:S01]  /*2370*/  FMNMX3.FTZ R48, R48, R37, R32, !PT ;  /* 0x0000002530307276 */ /* 0x000fe20007810020 */
[----:B------:R-:W-:Y:S01]  /*2380*/  LDSM.16.MT88.4 R176, [R202+0x2000] ;  /* 0x00200000cab0783b */ /* 0x000fe20000004200 */
[----:B------:R-:W-:Y:S01]  /*2390*/  LOP3.LUT R134, R49, R62, RZ, 0xc0, !PT ;  /* 0x0000003e31867212 */ /* 0x000fe200078ec0ff */
[----:B------:R-:W-:Y:S01]  /*23a0*/  MUFU.EX2 R181, R181 ;  /* 0x000000b500b57308 */ /* 0x000fe20000000800 */
[----:B------:R-:W-:Y:S01]  /*23b0*/  FMNMX.FTZ R49, R33, R48, !PT ;  /* 0x0000003021317209 */ /* 0x000fe20007810000 */
[----:B------:R-:W-:Y:S01]  /*23c0*/  LDSM.16.MT88.4 R44, [R216+0xb400] ;  /* 0x00b40000d82c783b */ /* 0x000fe20000004200 */
[----:B------:R-:W-:Y:S01]  /*23d0*/  LOP3.LUT R48, R205, R60, R59, 0x96, !PT ;  /* 0x0000003ccd307212 */ /* 0x000fe200078e963b */
[----:B------:R-:W3:Y:S01]  /*23e0*/  MUFU.EX2 R184, R184 ;  /* 0x000000b800b87308 */ /* 0x000ee20000000800 */
[C---:B------:R-:W-:Y:S01]  /*23f0*/  PRMT R56, R58.reuse, 0x7773, RZ ;  /* 0x000077733a387816 */ /* 0x040fe200000000ff */
[----:B------:R-:W4:Y:S01]  /*2400*/  SHFL.BFLY PT, R164, R49, 0x2, 0x1f ;  /* 0x0c401f0031a47f89 */ /* 0x000f2200000e0000 */
[C---:B------:R-:W-:Y:S01]  /*2410*/  PRMT R3, R58.reuse, 0x7772, RZ ;  /* 0x000077723a037816 */ /* 0x040fe200000000ff */
[----:B------:R-:W-:Y:S01]  /*2420*/  MUFU.EX2 R192, R192 ;  /* 0x000000c000c07308 */ /* 0x000fe20000000800 */
[----:B------:R-:W-:Y:S01]  /*2430*/  PRMT R70, R58, 0x7771, RZ ;  /* 0x000077713a467816 */ /* 0x000fe200000000ff */
[C---:B------:R-:W-:Y:S01]  /*2440*/  HMMA.16816.F32.BF16 R156, R132.reuse, R148, RZ ;  /* 0x00000094849c723c */ /* 0x040fe200000418ff */
[----:B------:R-:W-:Y:S01]  /*2450*/  LOP3.LUT R59, R50, 0xff, RZ, 0xc0, !PT ;  /* 0x000000ff323b7812 */ /* 0x000fe200078ec0ff */
[----:B------:R-:W5:Y:S01]  /*2460*/  MUFU.EX2 R185, R185 ;  /* 0x000000b900b97308 */ /* 0x000f620000000800 */
[----:B------:R-:W-:Y:S01]  /*2470*/  PRMT R3, R3, 0x5410, R56 ;  /* 0x0000541003037816 */ /* 0x000fe20000000038 */
[----:B------:R-:W-:Y:S01]  /*2480*/  FFMA.FTZ R241, R13, UR5, -R209 ;  /* 0x000000050df17c23 */ /* 0x000fe200080108d1 */
[----:B------:R-:W-:Y:S01]  /*2490*/  PRMT R70, R59, 0x5410, R70 ;  /* 0x000054103b467816 */ /* 0x000fe20000000046 */
[----:B------:R-:W-:Y:S01]  /*24a0*/  FADD.FTZ R190, R190, R193 ;  /* 0x000000c1bebe7221 */ /* 0x000fe20000010000 */
[----:B------:R-:W-:Y:S01]  /*24b0*/  LOP3.LUT R30, R3, 0xff00ff, RZ, 0xc0, !PT ;  /* 0x00ff00ff031e7812 */ /* 0x000fe200078ec0ff */
[C---:B------:R-:W-:Y:S01]  /*24c0*/  HMMA.16816.F32.BF16 R88, R132.reuse, R96, RZ ;  /* 0x000000608458723c */ /* 0x040fe200000418ff */
[----:B--2---:R-:W-:Y:S01]  /*24d0*/  F2FP.BF16.F32.PACK_AB R3, R171, R182 ;  /* 0x000000b6ab03723e */ /* 0x004fe200000010ff */
[----:B------:R-:W-:Y:S01]  /*24e0*/  MUFU.EX2 R241, R241 ;  /* 0x000000f100f17308 */ /* 0x000fe20000000800 */
[--C-:B------:R-:W-:Y:S01]  /*24f0*/  HSET2.LE.AND R70, R70, R195.reuse, PT ;  /* 0x000000c346467233 */ /* 0x100fe20003803000 */
[----:B------:R-:W-:Y:S01]  /*2500*/  FADD.FTZ R194, R194, R191 ;  /* 0x000000bfc2c27221 */ /* 0x000fe20000010000 */
[----:B------:R-:W-:Y:S01]  /*2510*/  LOP3.LUT R250, R226, R65, R169, 0x96, !PT ;  /* 0x00000041e2fa7212 */ /* 0x000fe200078e96a9 */
[----:B------:R-:W-:Y:S01]  /*2520*/  FADD.FTZ R189, R189, R190 ;  /* 0x000000bebdbd7221 */ /* 0x000fe20000010000 */
[----:B------:R-:W-:Y:S01]  /*2530*/  LOP3.LUT R116, R48, 0xffff, RZ, 0xc0, !PT ;  /* 0x0000ffff30747812 */ /* 0x000fe200078ec0ff */
[----:B------:R-:W-:Y:S01]  /*2540*/  LDSM.16.MT88.4 R64, [R216+0x9400] ;  /* 0x00940000d840783b */ /* 0x000fe20000004200 */
[----:B------:R-:W-:Y:S01]  /*2550*/  LOP3.LUT R70, R3, R70, RZ, 0xc0, !PT ;  /* 0x0000004603467212 */ /* 0x000fe200078ec0ff */
[----:B------:R-:W-:Y:S01]  /*2560*/  IMAD.WIDE.U32 R250, R250, -0x2daee0ad, RZ ;  /* 0xd2511f53fafa7825 */ /* 0x000fe200078e00ff */
[----:B------:R-:W-:Y:S01]  /*2570*/  LOP3.LUT R57, R48, 0xff, RZ, 0xc0, !PT ;  /* 0x000000ff30397812 */ /* 0x000fe200078ec0ff */
[----:B------:R-:W2:Y:S01]  /*2580*/  SHFL.BFLY PT, R3, R118, 0x2, 0x1f ;  /* 0x0c401f0076037f89 */ /* 0x000ea200000e0000 */
[----:B----4-:R-:W-:Y:S01]  /*2590*/  FMNMX.FTZ R164, R49, R164, !PT ;  /* 0x000000a431a47209 */ /* 0x010fe20007810000 */
[C---:B------:R-:W-:Y:S01]  /*25a0*/  HMMA.16816.F32.BF16 R72, R132.reuse, R80, RZ ;  /* 0x000000508448723c */ /* 0x040fe200000418ff */
[----:B------:R-:W-:Y:S01]  /*25b0*/  LOP3.LUT R248, R63, R246, R251, 0x96, !PT ;  /* 0x000000f63ff87212 */ /* 0x000fe200078e96fb */
[----:B------:R-:W-:Y:S01]  /*25c0*/  FADD.FTZ R187, R187, R194 ;  /* 0x000000c2bbbb7221 */ /* 0x000fe20000010000 */
[----:B------:R-:W-:Y:S01]  /*25d0*/  SHF.R.U32.HI R116, RZ, 0x8, R116 ;  /* 0x00000008ff747819 */ /* 0x000fe20000011674 */
[----:B------:R-:W4:Y:S01]  /*25e0*/  SHFL.BFLY PT, R119, R164, 0x1, 0x1f ;  /* 0x0c201f00a4777f89 */ /* 0x000f2200000e0000 */
[----:B------:R-:W-:Y:S01]  /*25f0*/  LOP3.LUT R68, R165, R168, R129, 0x96, !PT ;  /* 0x000000a8a5447212 */ /* 0x000fe200078e9681 */
[----:B------:R-:W-:Y:S01]  /*2600*/  IMAD.WIDE.U32 R248, R248, -0x326172a9, RZ ;  /* 0xcd9e8d57f8f87825 */ /* 0x000fe200078e00ff */
[----:B------:R-:W-:Y:S01]  /*2610*/  PRMT R116, R57, 0x5410, R116 ;  /* 0x0000541039747816 */ /* 0x000fe20000000074 */
[----:B------:R-:W-:Y:S01]  /*2620*/  LDSM.16.MT88.4 R60, [R202+0x400] ;  /* 0x00040000ca3c783b */ /* 0x000fe20000004200 */
[----:B------:R-:W-:Y:S01]  /*2630*/  PRMT R51, R48, 0x7632, R51 ;  /* 0x0000763230337816 */ /* 0x000fe20000000033 */
[----:B------:R-:W-:Y:S01]  /*2640*/  HMMA.16816.F32.BF16 R104, R132, R112, RZ ;  /* 0x000000708468723c */ /* 0x000fe200000418ff */
[----:B------:R-:W-:Y:S01]  /*2650*/  LOP3.LUT R128, R43, R128, R249, 0x96, !PT ;  /* 0x000000802b807212 */ /* 0x000fe200078e96f9 */
[----:B------:R-:W-:Y:S01]  /*2660*/  LDSM.16.MT88.4 R56, [R216+0xa400] ;  /* 0x00a40000d838783b */ /* 0x000fe20000004200 */
[----:B------:R-:W-:Y:S01]  /*2670*/  HSET2.LE.AND R29, R116, R195, PT ;  /* 0x000000c3741d7233 */ /* 0x000fe20003803000 */
[----:B------:R-:W-:Y:S01]  /*2680*/  IMAD.WIDE.U32 R116, R68, -0x2daee0ad, RZ ;  /* 0xd2511f5344747825 */ /* 0x000fe200078e00ff */
[----:B------:R-:W-:-:S03]  /*2690*/  SHF.R.U32.HI R48, RZ, 0x18, R48 ;  /* 0x00000018ff307819 */ /* 0x000fc60000011630 */
[----:B------:R-:W-:Y:S01]  /*26a0*/  FADD.FTZ R188, R188, R189 ;  /* 0x000000bdbcbc7221 */ /* 0x000fe20000010000 */
[----:B------:R-:W-:Y:S01]  /*26b0*/  LOP3.LUT R51, R51, 0xff, RZ, 0xc0, !PT ;  /* 0x000000ff33337812 */ /* 0x000fe200078ec0ff */
[----:B------:R-:W-:Y:S01]  /*26c0*/  IMAD.WIDE.U32 R128, R128, -0x2daee0ad, RZ ;  /* 0xd2511f5380807825 */ /* 0x000fe200078e00ff */
[----:B------:R-:W-:Y:S01]  /*26d0*/  LOP3.LUT R117, R211, R250, R117, 0x96, !PT ;  /* 0x000000fad3757212 */ /* 0x000fe200078e9675 */
[C---:B------:R-:W-:Y:S01]  /*26e0*/  HMMA.16816.F32.BF16 R120, R132.reuse, R140, RZ ;  /* 0x0000008c8478723c */ /* 0x040fe200000418ff */
[----:B------:R-:W-:Y:S01]  /*26f0*/  PRMT R28, R51, 0x5410, R48 ;  /* 0x00005410331c7816 */ /* 0x000fe20000000030 */
[----:B------:R-:W-:Y:S01]  /*2700*/  FADD.FTZ R187, R186, R187 ;  /* 0x000000bbbabb7221 */ /* 0x000fe20000010000 */
[----:B--2---:R-:W-:Y:S01]  /*2710*/  FMNMX.FTZ R3, R118, R3, !PT ;  /* 0x0000000376037209 */ /* 0x004fe20007810000 */
[----:B------:R-:W-:Y:S01]  /*2720*/  IMAD.WIDE.U32 R232, R117, -0x326172a9, RZ ;  /* 0xcd9e8d5775e87825 */ /* 0x000fe200078e00ff */
[----:B------:R-:W-:Y:S01]  /*2730*/  LOP3.LUT R116, R210, R116, R129, 0x96, !PT ;  /* 0x00000074d2747212 */ /* 0x000fe200078e9681 */
[----:B------:R-:W-:Y:S01]  /*2740*/  LDSM.16.MT88.4 R48, [R202+0x1400] ;  /* 0x00140000ca30783b */ /* 0x000fe20000004200 */
[----:B------:R-:W-:Y:S01]  /*2750*/  HSET2.LE.AND R71, R30, R195, PT ;  /* 0x000000c31e477233 */ /* 0x000fe20003803000 */
[----:B------:R-:W-:Y:S01]  /*2760*/  HMMA.16816.F32.BF16 R124, R132, R176, RZ ;  /* 0x000000b0847c723c */ /* 0x000fe200000418ff */
[----:B-1----:R-:W-:Y:S01]  /*2770*/  F2FP.BF16.F32.PACK_AB R30, R180, R183 ;  /* 0x000000b7b41e723e */ /* 0x002fe200000010ff */
[----:B------:R-:W1:Y:S01]  /*2780*/  SHFL.BFLY PT, R130, R3, 0x1, 0x1f ;  /* 0x0c201f0003827f89 */ /* 0x000e6200000e0000 */
[----:B------:R-:W-:Y:S01]  /*2790*/  IMAD.WIDE.U32 R116, R116, -0x326172a9, RZ ;  /* 0xcd9e8d5774747825 */ /* 0x000fe200078e00ff */
[----:B----4-:R-:W-:-:S02]  /*27a0*/  FMNMX.FTZ R164, R164, R119, !PT ;  /* 0x00000077a4a47209 */ /* 0x010fc40007810000 */
[----:B------:R-:W-:Y:S02]  /*27b0*/  LOP3.LUT R118, R229, R248, R233, 0x96, !PT ;  /* 0x000000f8e5767212 */ /* 0x000fe400078e96e9 */
[----:B------:R-:W-:Y:S01]  /*27c0*/  LOP3.LUT R232, R228, R232, R117, 0x96, !PT ;  /* 0x000000e8e4e87212 */ /* 0x000fe200078e9675 */
[----:B------:R-:W-:Y:S01]  /*27d0*/  FMUL.FTZ R206, R164, UR5 ;  /* 0x00000005a4ce7c20 */ /* 0x000fe20008410000 */
[----:B------:R-:W-:Y:S01]  /*27e0*/  LOP3.LUT R71, R30, R71, RZ, 0xc0, !PT ;  /* 0x000000471e477212 */ /* 0x000fe200078ec0ff */
[----:B------:R-:W-:Y:S01]  /*27f0*/  IMAD.WIDE.U32 R136, R118, -0x2daee0ad, RZ ;  /* 0xd2511f5376887825 */ /* 0x000fe200078e00ff */
[----:B------:R-:W-:Y:S01]  /*2800*/  HSET2.LE.AND R69, R28, R195, PT ;  /* 0x000000c31c457233 */ /* 0x000fe20003803000 */
[----:B------:R-:W-:Y:S01]  /*2810*/  HMMA.16816.F32.BF16 R152, R132, R150, RZ ;  /* 0x000000968498723c */ /* 0x000fe200000418ff */
[----:B---3--:R-:W-:Y:S01]  /*2820*/  F2FP.BF16.F32.PACK_AB R30, R184, R181 ;  /* 0x000000b5b81e723e */ /* 0x008fe200000010ff */
[----:B------:R-:W-:Y:S01]  /*2830*/  IMAD.WIDE.U32 R232, R232, -0x2daee0ad, RZ ;  /* 0xd2511f53e8e87825 */ /* 0x000fe200078e00ff */
[----:B-----5:R-:W-:-:S03]  /*2840*/  F2FP.BF16.F32.PACK_AB R28, R185, R192 ;  /* 0x000000c0b91c723e */ /* 0x020fc600000010ff */
[----:B------:R-:W-:Y:S01]  /*2850*/  FADD.FTZ R181, R181, R188 ;  /* 0x000000bcb5b57221 */ /* 0x000fe20000010000 */
[----:B------:R-:W-:Y:S01]  /*2860*/  FSETP.NEU.FTZ.AND P0, PT, R164, -INF , PT ;  /* 0xff800000a400780b */ /* 0x000fe20003f1d000 */
[----:B------:R-:W-:Y:S01]  /*2870*/  FADD.FTZ R192, R192, R187 ;  /* 0x000000bbc0c07221 */ /* 0x000fe20000010000 */
[----:B------:R-:W-:Y:S01]  /*2880*/  LOP3.LUT R68, R30, R29, RZ, 0xc0, !PT ;  /* 0x0000001d1e447212 */ /* 0x000fe200078ec0ff */
[----:B------:R-:W-:Y:S01]  /*2890*/  HMMA.16816.F32.BF16 R76, R132, R82, RZ ;  /* 0x00000052844c723c */ /* 0x000fe200000418ff */
[----:B------:R-:W-:Y:S01]  /*28a0*/  LOP3.LUT R69, R28, R69, RZ, 0xc0, !PT ;  /* 0x000000451c457212 */ /* 0x000fe200078ec0ff */
[----:B------:R-:W-:Y:S01]  /*28b0*/  FADD.FTZ R181, R184, R181 ;  /* 0x000000b5b8b57221 */ /* 0x000fe20000010000 */
[----:B------:R-:W2:Y:S01]  /*28c0*/  LDSM.16.MT88.4 R28, [R202+0x2400] ;  /* 0x00240000ca1c783b */ /* 0x000ea20000004200 */
[----:B------:R-:W-:Y:S01]  /*28d0*/  FSEL R206, R206, RZ, P0 ;  /* 0x000000ffcece7208 */ /* 0x000fe20000000000 */
[----:B------:R-:W-:Y:S01]  /*28e0*/  FADD.FTZ R192, R185, R192 ;  /* 0x000000c0b9c07221 */ /* 0x000fe20000010000 */
[----:B-1----:R-:W-:Y:S01]  /*28f0*/  FMNMX.FTZ R3, R3, R130, !PT ;  /* 0x0000008203037209 */ /* 0x002fe20007810000 */
[----:B------:R-:W-:Y:S01]  /*2900*/  FADD.FTZ R182, R182, R181 ;  /* 0x000000b5b6b67221 */ /* 0x000fe20000010000 */
[----:B------:R-:W-:Y:S01]  /*2910*/  LOP3.LUT R117, R215, R136, R233, 0x96, !PT ;  /* 0x00000088d7757212 */ /* 0x000fe200078e96e9 */
[--C-:B------:R-:W-:Y:S01]  /*2920*/  FFMA.FTZ R199, R84, UR5, -R206.reuse ;  /* 0x0000000554c77c23 */ /* 0x100fe200080108ce */
[----:B------:R-:W-:Y:S01]  /*2930*/  LOP3.LUT R118, R214, R128, R137, 0x96, !PT ;  /* 0x00000080d6767212 */ /* 0x000fe200078e9689 */
[C---:B------:R-:W-:Y:S01]  /*2940*/  FMUL.FTZ R207, R3.reuse, UR5 ;  /* 0x0000000503cf7c20 */ /* 0x040fe20008410000 */
[----:B------:R-:W-:Y:S01]  /*2950*/  FSETP.NEU.FTZ.AND P0, PT, R3, -INF , PT ;  /* 0xff8000000300780b */ /* 0x000fe20003f1d000 */
[----:B------:R-:W-:Y:S01]  /*2960*/  FFMA.FTZ R198, R85, UR5, -R206 ;  /* 0x0000000555c67c23 */ /* 0x000fe200080108ce */
[----:B------:R-:W-:-:S04]  /*2970*/  IMAD.WIDE.U32 R138, R117, -0x326172a9, RZ ;  /* 0xcd9e8d57758a7825 */ /* 0x000fc800078e00ff */
[--C-:B------:R-:W-:Y:S01]  /*2980*/  FFMA.FTZ R196, R100, UR5, -R206.reuse ;  /* 0x0000000564c47c23 */ /* 0x100fe200080108ce */
[----:B------:R-:W-:Y:S01]  /*2990*/  FSEL R207, R207, RZ, P0 ;  /* 0x000000ffcfcf7208 */ /* 0x000fe20000000000 */
[----:B------:R-:W-:Y:S01]  /*29a0*/  FFMA.FTZ R197, R101, UR5, -R206 ;  /* 0x0000000565c57c23 */ /* 0x000fe200080108ce */
[----:B------:R-:W-:Y:S01]  /*29b0*/  IMAD.WIDE.U32 R118, R118, -0x326172a9, RZ ;  /* 0xcd9e8d5776767825 */ /* 0x000fe200078e00ff */
[----:B------:R-:W-:Y:S01]  /*29c0*/  MUFU.EX2 R199, R199 ;  /* 0x000000c700c77308 */ /* 0x000fe20000000800 */
[----:B------:R-:W-:Y:S02]  /*29d0*/  PRMT R128, R138, 0x7771, RZ ;  /* 0x000077718a807816 */ /* 0x000fe400000000ff */
[--C-:B------:R-:W-:Y:S01]  /*29e0*/  FFMA.FTZ R201, R102, UR5, -R207.reuse ;  /* 0x0000000566c97c23 */ /* 0x100fe200080108cf */
[----:B------:R-:W-:Y:S02]  /*29f0*/  IMAD.MOV.U32 R136, RZ, RZ, R138 ;  /* 0x000000ffff887224 */ /* 0x000fe400078e008a */
[--C-:B------:R-:W-:Y:S01]  /*2a00*/  FFMA.FTZ R204, R103, UR5, -R207.reuse ;  /* 0x0000000567cc7c23 */ /* 0x100fe200080108cf */
[--C-:B------:R-:W-:Y:S01]  /*2a10*/  FFMA.FTZ R200, R86, UR5, -R207.reuse ;  /* 0x0000000556c87c23 */ /* 0x100fe200080108cf */
[----:B------:R-:W-:Y:S01]  /*2a20*/  FFMA.FTZ R203, R87, UR5, -R207 ;  /* 0x0000000557cb7c23 */ /* 0x000fe200080108cf */
[----:B------:R-:W-:Y:S01]  /*2a30*/  LOP3.LUT R117, R225, R118, R139, 0x96, !PT ;  /* 0x00000076e1757212 */ /* 0x000fe200078e968b */
[----:B------:R-:W1:Y:S01]  /*2a40*/  MUFU.EX2 R198, R198 ;  /* 0x000000c600c67308 */ /* 0x000e620000000800 */
[----:B------:R-:W-:Y:S01]  /*2a50*/  LOP3.LUT R131, R136, 0xff, RZ, 0xc0, !PT ;  /* 0x000000ff88837812 */ /* 0x000fe200078ec0ff */
[C---:B------:R-:W-:Y:S01]  /*2a60*/  HMMA.16816.F32.BF16 R92, R132.reuse, R98, RZ ;  /* 0x00000062845c723c */ /* 0x040fe200000418ff */
[C---:B------:R-:W-:Y:S01]  /*2a70*/  LOP3.LUT R86, R117.reuse, 0xffff, RZ, 0xc0, !PT ;  /* 0x0000ffff75567812 */ /* 0x040fe200078ec0ff */
[----:B------:R-:W-:Y:S01]  /*2a80*/  MUFU.EX2 R196, R196 ;  /* 0x000000c400c47308 */ /* 0x000fe20000000800 */
[----:B------:R-:W-:Y:S01]  /*2a90*/  PRMT R129, R138, 0x7773, RZ ;  /* 0x000077738a817816 */ /* 0x000fe200000000ff */
[----:B------:R-:W-:Y:S01]  /*2aa0*/  FFMA.FTZ R38, R38, UR5, -R207 ;  /* 0x0000000526267c23 */ /* 0x000fe200080108cf */
[----:B------:R-:W-:Y:S01]  /*2ab0*/  PRMT R118, R138, 0x7772, RZ ;  /* 0x000077728a767816 */ /* 0x000fe200000000ff */
[----:B------:R-:W-:Y:S01]  /*2ac0*/  MUFU.EX2 R197, R197 ;  /* 0x000000c500c57308 */ /* 0x000fe20000000800 */
[----:B------:R-:W-:Y:S01]  /*2ad0*/  PRMT R87, R117, 0x7632, R87 ;  /* 0x0000763275577816 */ /* 0x000fe20000000057 */
[C---:B------:R-:W-:Y:S01]  /*2ae0*/  HMMA.16816.F32.BF16 R108, R132.reuse, R114, RZ ;  /* 0x00000072846c723c */ /* 0x040fe200000418ff */
[----:B------:R-:W-:Y:S01]  /*2af0*/  PRMT R84, R131, 0x5410, R128 ;  /* 0x0000541083547816 */ /* 0x000fe20000000080 */
[----:B------:R-:W-:Y:S01]  /*2b00*/  MUFU.EX2 R201, R201 ;  /* 0x000000c900c97308 */ /* 0x000fe20000000800 */
[----:B------:R-:W-:Y:S01]  /*2b10*/  LOP3.LUT R85, R117, 0xff, RZ, 0xc0, !PT ;  /* 0x000000ff75557812 */ /* 0x000fe200078ec0ff */
[----:B------:R-:W-:Y:S01]  /*2b20*/  FFMA.FTZ R39, R39, UR5, -R207 ;  /* 0x0000000527277c23 */ /* 0x000fe200080108cf */
[----:B------:R-:W-:Y:S01]  /*2b30*/  SHF.R.U32.HI R100, RZ, 0x8, R86 ;  /* 0x00000008ff647819 */ /* 0x000fe20000011656 */
[----:B------:R-:W-:Y:S01]  /*2b40*/  MUFU.EX2 R200, R200 ;  /* 0x000000c800c87308 */ /* 0x000fe20000000800 */
[----:B------:R-:W-:Y:S01]  /*2b50*/  PRMT R118, R118, 0x5410, R129 ;  /* 0x0000541076767816 */ /* 0x000fe20000000081 */
[C---:B------:R-:W-:Y:S01]  /*2b60*/  HMMA.16816.F32.BF16 R144, R132.reuse, R142, RZ ;  /* 0x0000008e8490723c */ /* 0x040fe200000418ff */
[----:B------:R-:W-:Y:S01]  /*2b70*/  SHF.R.U32.HI R117, RZ, 0x18, R117 ;  /* 0x00000018ff757819 */ /* 0x000fe20000011675 */
[----:B------:R-:W3:Y:S01]  /*2b80*/  MUFU.EX2 R203, R203 ;  /* 0x000000cb00cb7308 */ /* 0x000ee20000000800 */
[----:B------:R-:W-:Y:S01]  /*2b90*/  LOP3.LUT R86, R87, 0xff, RZ, 0xc0, !PT ;  /* 0x000000ff57567812 */ /* 0x000fe200078ec0ff */
[----:B------:R-:W-:Y:S01]  /*2ba0*/  FADD.FTZ R183, R183, R192 ;  /* 0x000000c0b7b77221 */ /* 0x000fe20000010000 */
[----:B------:R-:W-:Y:S01]  /*2bb0*/  LOP3.LUT R118, R118, 0xff00ff, RZ, 0xc0, !PT ;  /* 0x00ff00ff76767812 */ /* 0x000fe200078ec0ff */
[----:B------:R-:W4:Y:S01]  /*2bc0*/  MUFU.EX2 R204, R204 ;  /* 0x000000cc00cc7308 */ /* 0x000f220000000800 */
[--C-:B------:R-:W-:Y:S01]  /*2bd0*/  HSET2.LE.AND R84, R84, R195.reuse, PT ;  /* 0x000000c354547233 */ /* 0x100fe20003803000 */
[----:B------:R-:W-:Y:S01]  /*2be0*/  HMMA.16816.F32.BF16 R132, R132, R178, RZ ;  /* 0x000000b28484723c */ /* 0x000fe200000418ff */
[----:B------:R-:W-:Y:S01]  /*2bf0*/  PRMT R100, R85, 0x5410, R100 ;  /* 0x0000541055647816 */ /* 0x000fe20000000064 */
[----:B------:R-:W-:Y:S01]  /*2c00*/  MUFU.EX2 R38, R38 ;  /* 0x0000002600267308 */ /* 0x000fe20000000800 */
[----:B------:R-:W-:Y:S01]  /*2c10*/  PRMT R86, R86, 0x5410, R117 ;  /* 0x0000541056567816 */ /* 0x000fe20000000075 */
[----:B------:R-:W-:Y:S01]  /*2c20*/  FADD.FTZ R182, R171, R182 ;  /* 0x000000b6abb67221 */ /* 0x000fe20000010000 */
[----:B-1----:R-:W-:Y:S01]  /*2c30*/  F2FP.BF16.F32.PACK_AB R87, R198, R199 ;  /* 0x000000c7c657723e */ /* 0x002fe200000010ff */
[----:B------:R-:W-:Y:S01]  /*2c40*/  MUFU.EX2 R39, R39 ;  /* 0x0000002700277308 */ /* 0x000fe20000000800 */
[----:B------:R-:W-:Y:S01]  /*2c50*/  LOP3.LUT R213, R236, R116, R119, 0x96, !PT ;  /* 0x00000074ecd57212 */ /* 0x000fe200078e9677 */
[----:B------:R-:W-:Y:S01]  /*2c60*/  HMMA.16816.F32.BF16 R156, R68, R64, R156 ;  /* 0x00000040449c723c */ /* 0x000fe2000004189c */
[----:B------:R-:W-:Y:S01]  /*2c70*/  LOP3.LUT R130, R87, R84, RZ, 0xc0, !PT ;  /* 0x0000005457827212 */ /* 0x000fe200078ec0ff */
[----:B------:R-:W-:Y:S01]  /*2c80*/  FADD.FTZ R180, R180, R183 ;  /* 0x000000b7b4b47221 */ /* 0x000fe20000010000 */
[--C-:B------:R-:W-:Y:S01]  /*2c90*/  HSET2.LE.AND R118, R118, R195.reuse, PT ;  /* 0x000000c376767233 */ /* 0x100fe20003803000 */
[----:B------:R-:W-:Y:S01]  /*2ca0*/  IMAD.WIDE.U32 R234, R213, -0x2daee0ad, RZ ;  /* 0xd2511f53d5ea7825 */ /* 0x000fe200078e00ff */
[----:B------:R-:W-:-:S02]  /*2cb0*/  HSET2.LE.AND R100, R100, R195, PT ;  /* 0x000000c364647233 */ /* 0x000fc40003803000 */
[----:B------:R-:W-:Y:S01]  /*2cc0*/  HSET2.LE.AND R129, R86, R195, PT ;  /* 0x000000c356817233 */ /* 0x000fe20003803000 */
[C---:B------:R-:W-:Y:S01]  /*2cd0*/  HMMA.16816.F32.BF16 R72, R68.reuse, R60, R72 ;  /* 0x0000003c4448723c */ /* 0x040fe20000041848 */
[----:B---3--:R-:W-:Y:S02]  /*2ce0*/  F2FP.BF16.F32.PACK_AB R131, R203, R200 ;  /* 0x000000c8cb83723e */ /* 0x008fe400000010ff */
[----:B------:R-:W-:Y:S01]  /*2cf0*/  F2FP.BF16.F32.PACK_AB R85, R197, R196 ;  /* 0x000000c4c555723e */ /* 0x000fe200000010ff */
[----:B------:R-:W-:Y:S01]  /*2d00*/  FADD.FTZ R196, R196, R197 ;  /* 0x000000c5c4c47221 */ /* 0x000fe20000010000 */
[----:B----4-:R-:W-:Y:S01]  /*2d10*/  F2FP.BF16.F32.PACK_AB R84, R204, R201 ;  /* 0x000000c9cc54723e */ /* 0x010fe200000010ff */
[----:B------:R-:W-:Y:S01]  /*2d20*/  FADD.FTZ R201, R201, R204 ;  /* 0x000000ccc9c97221 */ /* 0x000fe20000010000 */
[----:B------:R-:W-:Y:S01]  /*2d30*/  LOP3.LUT R131, R131, R118, RZ, 0xc0, !PT ;  /* 0x0000007683837212 */ /* 0x000fe200078ec0ff */
[C---:B------:R-:W-:Y:S01]  /*2d40*/  HMMA.16816.F32.BF16 R88, R68.reuse, R56, R88 ;  /* 0x000000384458723c */ /* 0x040fe20000041858 */
[----:B------:R-:W-:Y:S01]  /*2d50*/  LOP3.LUT R128, R85, R100, RZ, 0xc0, !PT ;  /* 0x0000006455807212 */ /* 0x000fe200078ec0ff */
[----:B------:R-:W-:Y:S01]  /*2d60*/  FADD.FTZ R199, R199, R196 ;  /* 0x000000c4c7c77221 */ /* 0x000fe20000010000 */
[----:B------:R-:W-:Y:S01]  /*2d70*/  LOP3.LUT R129, R84, R129, RZ, 0xc0, !PT ;  /* 0x0000008154817212 */ /* 0x000fe200078ec0ff */
[----:B------:R-:W-:Y:S01]  /*2d80*/  FADD.FTZ R200, R200, R201 ;  /* 0x000000c9c8c87221 */ /* 0x000fe20000010000 */
[----:B------:R-:W-:Y:S01]  /*2d90*/  LOP3.LUT R232, R205, R232, R235, 0x96, !PT ;  /* 0x000000e8cde87212 */ /* 0x000fe200078e96eb */
[----:B------:R-:W-:Y:S01]  /*2da0*/  FADD.FTZ R199, R198, R199 ;  /* 0x000000c7c6c77221 */ /* 0x000fe20000010000 */
[C---:B------:R-:W-:Y:S01]  /*2db0*/  PRMT R213, R234.reuse, 0x7772, RZ ;  /* 0x00007772ead57816 */ /* 0x040fe200000000ff */
[----:B------:R-:W-:Y:S01]  /*2dc0*/  HMMA.16816.F32.BF16 R104, R68, R48, R104 ;  /* 0x000000304468723c */ /* 0x000fe20000041868 */
[----:B------:R-:W-:Y:S01]  /*2dd0*/  PRMT R238, R234, 0x7771, RZ ;  /* 0x00007771eaee7816 */ /* 0x000fe200000000ff */
[----:B------:R-:W-:-:S06]  /*2de0*/  FADD.FTZ R200, R203, R200 ;  /* 0x000000c8cbc87221 */ /* 0x000fcc0000010000 */
[C---:B------:R-:W-:Y:S08]  /*2df0*/  HMMA.16816.F32.BF16 R120, R68.reuse, R44, R120 ;  /* 0x0000002c4478723c */ /* 0x040ff00000041878 */
[C---:B--2---:R-:W-:Y:S08]  /*2e00*/  HMMA.16816.F32.BF16 R124, R68.reuse, R28, R124 ;  /* 0x0000001c447c723c */ /* 0x044ff0000004187c */
[C---:B------:R-:W-:Y:S08]  /*2e10*/  HMMA.16816.F32.BF16 R152, R68.reuse, R66, R152 ;  /* 0x000000424498723c */ /* 0x040ff00000041898 */
[C---:B------:R-:W-:Y:S08]  /*2e20*/  HMMA.16816.F32.BF16 R76, R68.reuse, R62, R76 ;  /* 0x0000003e444c723c */ /* 0x040ff0000004184c */
[C---:B------:R-:W-:Y:S08]  /*2e30*/  HMMA.16816.F32.BF16 R92, R68.reuse, R58, R92 ;  /* 0x0000003a445c723c */ /* 0x040ff0000004185c */
[C---:B------:R-:W-:Y:S08]  /*2e40*/  HMMA.16816.F32.BF16 R108, R68.reuse, R50, R108 ;  /* 0x00000032446c723c */ /* 0x040ff0000004186c */
[C---:B------:R-:W-:Y:S08]  /*2e50*/  HMMA.16816.F32.BF16 R144, R68.reuse, R46, R144 ;  /* 0x0000002e4490723c */ /* 0x040ff00000041890 */
[----:B------:R-:W-:Y:S08]  /*2e60*/  HMMA.16816.F32.BF16 R132, R68, R30, R132 ;  /* 0x0000001e4484723c */ /* 0x000ff00000041884 */
[C---:B------:R-:W-:Y:S08]  /*2e70*/  HMMA.16816.F32.BF16 R160, R128.reuse, R148, RZ ;  /* 0x0000009480a0723c */ /* 0x040ff000000418ff */
[C---:B------:R-:W-:Y:S08]  /*2e80*/  HMMA.16816.F32.BF16 R68, R128.reuse, R80, RZ ;  /* 0x000000508044723c */ /* 0x040ff000000418ff */
[C---:B------:R-:W-:Y:S08]  /*2e90*/  HMMA.16816.F32.BF16 R84, R128.reuse, R96, RZ ;  /* 0x000000608054723c */ /* 0x040ff000000418ff */
[C---:B------:R-:W-:Y:S08]  /*2ea0*/  HMMA.16816.F32.BF16 R100, R128.reuse, R112, RZ ;  /* 0x000000708064723c */ /* 0x040ff000000418ff */
[C---:B------:R-:W-:Y:S08]  /*2eb0*/  HMMA.16816.F32.BF16 R116, R128.reuse, R140, RZ ;  /* 0x0000008c8074723c */ /* 0x040ff000000418ff */
[----:B------:R-:W-:Y:S01]  /*2ec0*/  HMMA.16816.F32.BF16 R136, R128, R176, RZ ;  /* 0x000000b08088723c */ /* 0x000fe200000418ff */
[----:B------:R-:W-:Y:S01]  /*2ed0*/  PRMT R177, R232, 0x7632, R177 ;  /* 0x00007632e8b17816 */ /* 0x000fe200000000b1 */
[----:B------:R-:W-:-:S03]  /*2ee0*/  IMAD.MOV.U32 R176, RZ, RZ, R234 ;  /* 0x000000ffffb07224 */ /* 0x000fc600078e00ea */
[----:B------:R-:W-:Y:S02]  /*2ef0*/  LOP3.LUT R177, R177, 0xff, RZ, 0xc0, !PT ;  /* 0x000000ffb1b17812 */ /* 0x000fe400078ec0ff */
[----:B------:R-:W-:Y:S01]  /*2f00*/  LOP3.LUT R231, R176, 0xff, RZ, 0xc0, !PT ;  /* 0x000000ffb0e77812 */ /* 0x000fe200078ec0ff */
[----:B------:R-:W-:Y:S01]  /*2f10*/  HMMA.16816.F32.BF16 R148, R128, R150, RZ ;  /* 0x000000968094723c */ /* 0x000fe200000418ff */
[--C-:B------:R-:W-:Y:S02]  /*2f20*/  FFMA.FTZ R176, R10, UR5, -R207.reuse ;  /* 0x000000050ab07c23 */ /* 0x100fe400080108cf */
[----:B------:R-:W-:Y:S01]  /*2f30*/  PRMT R238, R231, 0x5410, R238 ;  /* 0x00005410e7ee7816 */ /* 0x000fe200000000ee */
[----:B------:R-:W-:-:S03]  /*2f40*/  FFMA.FTZ R231, R11, UR5, -R207 ;  /* 0x000000050be77c23 */ /* 0x000fc600080108cf */
[----:B------:R-:W-:Y:S01]  /*2f50*/  MUFU.EX2 R176, R176 ;  /* 0x000000b000b07308 */ /* 0x000fe20000000800 */
[----:B------:R-:W-:Y:S01]  /*2f60*/  HMMA.16816.F32.BF16 R80, R128, R82, RZ ;  /* 0x000000528050723c */ /* 0x000fe200000418ff */
[----:B------:R-:W-:-:S07]  /*2f70*/  HSET2.LE.AND R10, R238, R195, PT ;  /* 0x000000c3ee0a7233 */ /* 0x000fce0003803000 */
[C---:B------:R-:W-:Y:S08]  /*2f80*/  HMMA.16816.F32.BF16 R96, R128.reuse, R98, RZ ;  /* 0x000000628060723c */ /* 0x040ff000000418ff */
[C---:B------:R-:W-:Y:S08]  /*2f90*/  HMMA.16816.F32.BF16 R112, R128.reuse, R114, RZ ;  /* 0x000000728070723c */ /* 0x040ff000000418ff */
[C---:B------:R-:W-:Y:S08]  /*2fa0*/  HMMA.16816.F32.BF16 R140, R128.reuse, R142, RZ ;  /* 0x0000008e808c723c */ /* 0x040ff000000418ff */
[----:B------:R-:W-:Y:S01]  /*2fb0*/  HMMA.16816.F32.BF16 R128, R128, R178, RZ ;  /* 0x000000b28080723c */ /* 0x000fe200000418ff */
[----:B------:R-:W-:-:S02]  /*2fc0*/  PRMT R178, R234, 0x7773, RZ ;  /* 0x00007773eab27816 */ /* 0x000fc400000000ff */
[C---:B------:R-:W-:Y:S02]  /*2fd0*/  LOP3.LUT R234, R232.reuse, 0xffff, RZ, 0xc0, !PT ;  /* 0x0000ffffe8ea7812 */ /* 0x040fe400078ec0ff */
[----:B------:R-:W-:Y:S02]  /*2fe0*/  LOP3.LUT R179, R232, 0xff, RZ, 0xc0, !PT ;  /* 0x000000ffe8b37812 */ /* 0x000fe400078ec0ff */
[----:B------:R-:W-:Y:S02]  /*2ff0*/  SHF.R.U32.HI R232, RZ, 0x18, R232 ;  /* 0x00000018ffe87819 */ /* 0x000fe400000116e8 */
[----:B------:R-:W-:Y:S01]  /*3000*/  PRMT R213, R213, 0x5410, R178 ;  /* 0x00005410d5d57816 */ /* 0x000fe200000000b2 */
[----:B------:R-:W-:Y:S01]  /*3010*/  FFMA.FTZ R178, R172, UR5, -R206 ;  /* 0x00000005acb27c23 */ /* 0x000fe200080108ce */
[----:B------:R-:W-:Y:S01]  /*3020*/  PRMT R232, R177, 0x5410, R232 ;  /* 0x00005410b1e87816 */ /* 0x000fe200000000e8 */
[--C-:B------:R-:W-:Y:S01]  /*3030*/  FFMA.FTZ R172, R8, UR5, -R206.reuse ;  /* 0x0000000508ac7c23 */ /* 0x100fe200080108ce */
[----:B------:R-:W-:Y:S01]  /*3040*/  FFMA.FTZ R177, R9, UR5, -R206 ;  /* 0x0000000509b17c23 */ /* 0x000fe200080108ce */
[----:B------:R-:W-:Y:S01]  /*3050*/  SHF.R.U32.HI R234, RZ, 0x8, R234 ;  /* 0x00000008ffea7819 */ /* 0x000fe200000116ea */
[--C-:B------:R-:W-:Y:S01]  /*3060*/  FFMA.FTZ R9, R174, UR5, -R207.reuse ;  /* 0x00000005ae097c23 */ /* 0x100fe200080108cf */
[----:B------:R-:W-:Y:S01]  /*3070*/  FFMA.FTZ R174, R175, UR5, -R207 ;  /* 0x00000005afae7c23 */ /* 0x000fe200080108cf */
[----:B------:R-:W-:Y:S01]  /*3080*/  MUFU.EX2 R178, R178 ;  /* 0x000000b200b27308 */ /* 0x000fe20000000800 */
[----:B------:R-:W-:Y:S01]  /*3090*/  PRMT R234, R179, 0x5410, R234 ;  /* 0x00005410b3ea7816 */ /* 0x000fe200000000ea */
[----:B------:R-:W-:Y:S01]  /*30a0*/  FFMA.FTZ R179, R173, UR5, -R206 ;  /* 0x00000005adb37c23 */ /* 0x000fe200080108ce */
[----:B------:R-:W-:Y:S01]  /*30b0*/  LOP3.LUT R8, R213, 0xff00ff, RZ, 0xc0, !PT ;  /* 0x00ff00ffd5087812 */ /* 0x000fe200078ec0ff */
[----:B------:R-:W-:Y:S01]  /*30c0*/  MUFU.EX2 R172, R172 ;  /* 0x000000ac00ac7308 */ /* 0x000fe20000000800 */
[----:B------:R-:W-:-:S03]  /*30d0*/  HSET2.LE.AND R232, R232, R195, PT ;  /* 0x000000c3e8e87233 */ /* 0x000fc60003803000 */
[----:B------:R-:W1:Y:S01]  /*30e0*/  MUFU.EX2 R177, R177 ;  /* 0x000000b100b17308 */ /* 0x000e620000000800 */
[----:B------:R-:W-:-:S03]  /*30f0*/  HSET2.LE.AND R8, R8, R195, PT ;  /* 0x000000c308087233 */ /* 0x000fc60003803000 */
[----:B------:R-:W2:Y:S04]  /*3100*/  MUFU.EX2 R173, R231 ;  /* 0x000000e700ad7308 */ /* 0x000ea80000000800 */
[----:B------:R-:W3:Y:S04]  /*3110*/  MUFU.EX2 R179, R179 ;  /* 0x000000b300b37308 */ /* 0x000ee80000000800 */
[----:B------:R-:W-:Y:S01]  /*3120*/  MUFU.EX2 R175, R9 ;  /* 0x0000000900af7308 */ /* 0x000fe20000000800 */
[----:B-1----:R-:W-:-:S03]  /*3130*/  F2FP.BF16.F32.PACK_AB R11, R177, R172 ;  /* 0x000000acb10b723e */ /* 0x002fc600000010ff */
[----:B------:R-:W1:Y:S01]  /*3140*/  MUFU.EX2 R174, R174 ;  /* 0x000000ae00ae7308 */ /* 0x000e620000000800 */
[----:B------:R-:W-:Y:S02]  /*3150*/  LOP3.LUT R10, R11, R10, RZ, 0xc0, !PT ;  /* 0x0000000a0b0a7212 */ /* 0x000fe400078ec0ff */
[----:B--2---:R-:W-:Y:S02]  /*3160*/  F2FP.BF16.F32.PACK_AB R11, R173, R176 ;  /* 0x000000b0ad0b723e */ /* 0x004fe400000010ff */
[----:B---3--:R-:W-:Y:S01]  /*3170*/  F2FP.BF16.F32.PACK_AB R213, R179, R178 ;  /* 0x000000b2b3d5723e */ /* 0x008fe200000010ff */
[----:B------:R-:W-:Y:S01]  /*3180*/  FADD.FTZ R178, R178, R199 ;  /* 0x000000c7b2b27221 */ /* 0x000fe20000010000 */
[----:B------:R-:W-:Y:S02]  /*3190*/  LOP3.LUT R11, R11, R8, RZ, 0xc0, !PT ;  /* 0x000000080b0b7212 */ /* 0x000fe400078ec0ff */
[----:B------:R-:W-:Y:S01]  /*31a0*/  HSET2.LE.AND R8, R234, R195, PT ;  /* 0x000000c3ea087233 */ /* 0x000fe20003803000 */
[----:B------:R-:W-:Y:S01]  /*31b0*/  FADD.FTZ R179, R179, R178 ;  /* 0x000000b2b3b37221 */ /* 0x000fe20000010000 */
[----:B-1----:R-:W-:Y:S01]  /*31c0*/  F2FP.BF16.F32.PACK_AB R9, R174, R175 ;  /* 0x000000afae09723e */ /* 0x002fe200000010ff */
[----:B------:R-:W-:-:S02]  /*31d0*/  FADD.FTZ R175, R175, R200 ;  /* 0x000000c8afaf7221 */ /* 0x000fc40000010000 */
[----:B------:R-:W-:Y:S01]  /*31e0*/  LOP3.LUT R8, R213, R8, RZ, 0xc0, !PT ;  /* 0x00000008d5087212 */ /* 0x000fe200078ec0ff */
[----:B------:R-:W-:Y:S01]  /*31f0*/  FADD.FTZ R172, R172, R179 ;  /* 0x000000b3acac7221 */ /* 0x000fe20000010000 */
[----:B------:R-:W-:Y:S01]  /*3200*/  LOP3.LUT R9, R9, R232, RZ, 0xc0, !PT ;  /* 0x000000e809097212 */ /* 0x000fe200078ec0ff */
[----:B------:R-:W-:Y:S02]  /*3210*/  FADD.FTZ R175, R174, R175 ;  /* 0x000000afaeaf7221 */ /* 0x000fe40000010000 */
[----:B------:R-:W-:Y:S02]  /*3220*/  FADD.FTZ R177, R177, R172 ;  /* 0x000000acb1b17221 */ /* 0x000fe40000010000 */
[----:B------:R-:W-:Y:S02]  /*3230*/  FADD.FTZ R176, R176, R175 ;  /* 0x000000afb0b07221 */ /* 0x000fe40000010000 */
[----:B------:R-:W-:Y:S01]  /*3240*/  HMMA.16816.F32.BF16 R116, R8, R44, R116 ;  /* 0x0000002c0874723c */ /* 0x000fe20000041874 */
[----:B------:R-:W-:-:S02]  /*3250*/  VIADD R45, R212, 0xffffffff ;  /* 0xffffffffd42d7836 */ /* 0x000fc40000000000 */
[----:B------:R-:W-:-:S03]  /*3260*/  FADD.FTZ R176, R173, R176 ;  /* 0x000000b0adb07221 */ /* 0x000fc60000010000 */
[----:B------:R-:W-:Y:S02]  /*3270*/  LOP3.LUT R44, R227, R45, R247, 0x96, !PT ;  /* 0x0000002de32c7212 */ /* 0x000fe400078e96f7 */
[----:B------:R-:W-:Y:S03]  /*3280*/  HMMA.16816.F32.BF16 R136, R8, R28, R136 ;  /* 0x0000001c0888723c */ /* 0x000fe60000041888 */
[----:B------:R-:W-:-:S05]  /*3290*/  IMAD.WIDE.U32 R44, R44, -0x326172a9, RZ ;  /* 0xcd9e8d572c2c7825 */ /* 0x000fca00078e00ff */
[----:B------:R-:W-:Y:S01]  /*32a0*/  LOP3.LUT R234, R165, R166, R45, 0x96, !PT ;  /* 0x000000a6a5ea7212 */ /* 0x000fe200078e962d */
[----:B------:R-:W-:Y:S01]  /*32b0*/  HMMA.16816.F32.BF16 R84, R8, R56, R84 ;  /* 0x000000380854723c */ /* 0x000fe20000041854 */
[----:B------:R-:W-:Y:S02]  /*32c0*/  LOP3.LUT R238, R43, R44, R243, 0x96, !PT ;  /* 0x0000002c2bee7212 */ /* 0x000fe400078e96f3 */
[----:B------:R-:W-:Y:S01]  /*32d0*/  LOP3.LUT R29, R165, R168, R45, 0x96, !PT ;  /* 0x000000a8a51d7212 */ /* 0x000fe200078e962d */
[----:B------:R-:W-:Y:S01]  /*32e0*/  IMAD.WIDE.U32 R234, R234, -0x2daee0ad, RZ ;  /* 0xd2511f53eaea7825 */ /* 0x000fe200078e00ff */
[----:B------:R-:W-:-:S03]  /*32f0*/  LOP3.LUT R28, R43, R44, R249, 0x96, !PT ;  /* 0x0000002c2b1c7212 */ /* 0x000fc600078e96f9 */
[----:B------:R-:W-:Y:S01]  /*3300*/  IMAD.WIDE.U32 R238, R238, -0x2daee0ad, RZ ;  /* 0xd2511f53eeee7825 */ /* 0x000fe200078e00ff */
[C---:B------:R-:W-:Y:S03]  /*3310*/  HMMA.16816.F32.BF16 R100, R8.reuse, R48, R100 ;  /* 0x000000300864723c */ /* 0x040fe60000041864 */
[----:B------:R-:W-:Y:S01]  /*3320*/  IMAD.WIDE.U32 R212, R29, -0x2daee0ad, RZ ;  /* 0xd2511f531dd47825 */ /* 0x000fe200078e00ff */
[C---:B------:R-:W-:Y:S02]  /*3330*/  LOP3.LUT R29, R211.reuse, R244, R235, 0x96, !PT ;  /* 0x000000f4d31d7212 */ /* 0x040fe400078e96eb */
[----:B------:R-:W-:Y:S01]  /*3340*/  LOP3.LUT R234, R210, R234, R239, 0x96, !PT ;  /* 0x000000ead2ea7212 */ /* 0x000fe200078e96ef */
[----:B------:R-:W-:Y:S01]  /*3350*/  IMAD.WIDE.U32 R44, R28, -0x2daee0ad, RZ ;  /* 0xd2511f531c2c7825 */ /* 0x000fe200078e00ff */
[----:B------:R-:W-:Y:S01]  /*3360*/  LOP3.LUT R211, R211, R250, R213, 0x96, !PT ;  /* 0x000000fad3d37212 */ /* 0x000fe200078e96d5 */
[----:B------:R-:W-:Y:S02]  /*3370*/  HMMA.16816.F32.BF16 R68, R8, R60, R68 ;  /* 0x0000003c0844723c */ /* 0x000fe40000041844 */
[----:B------:R-:W-:Y:S01]  /*3380*/  FFMA.FTZ R61, R24, UR5, -R209 ;  /* 0x00000005183d7c23 */ /* 0x000fe200080108d1 */
[----:B------:R-:W-:Y:S01]  /*3390*/  IMAD.WIDE.U32 R232, R29, -0x326172a9, RZ ;  /* 0xcd9e8d571de87825 */ /* 0x000fe200078e00ff */
[----:B------:R-:W-:-:S03]  /*33a0*/  LOP3.LUT R212, R210, R212, R45, 0x96, !PT ;  /* 0x000000d4d2d47212 */ /* 0x000fc600078e962d */
[----:B------:R-:W-:Y:S01]  /*33b0*/  FFMA.FTZ R60, R25, UR5, -R209 ;  /* 0x00000005193c7c23 */ /* 0x000fe200080108d1 */
[----:B------:R-:W-:Y:S01]  /*33c0*/  IMAD.WIDE.U32 R234, R234, -0x326172a9, RZ ;  /* 0xcd9e8d57eaea7825 */ /* 0x000fe200078e00ff */
[----:B------:R-:W-:Y:S01]  /*33d0*/  LOP3.LUT R29, R229, R242, R233, 0x96, !PT ;  /* 0x000000f2e51d7212 */ /* 0x000fe200078e96e9 */
[----:B------:R-:W-:Y:S02]  /*33e0*/  HMMA.16816.F32.BF16 R148, R8, R66, R148 ;  /* 0x000000420894723c */ /* 0x000fe40000041894 */
[----:B------:R-:W-:Y:S01]  /*33f0*/  FFMA.FTZ R67, R26, UR5, -R208 ;  /* 0x000000051a437c23 */ /* 0x000fe200080108d0 */
[----:B------:R-:W-:Y:S01]  /*3400*/  IMAD.WIDE.U32 R210, R211, -0x326172a9, RZ ;  /* 0xcd9e8d57d3d27825 */ /* 0x000fe200078e00ff */
[----:B------:R-:W-:-:S03]  /*3410*/  LOP3.LUT R232, R228, R232, R235, 0x96, !PT ;  /* 0x000000e8e4e87212 */ /* 0x000fc600078e96eb */
[----:B------:R-:W-:Y:S01]  /*3420*/  FFMA.FTZ R66, R27, UR5, -R208 ;  /* 0x000000051b427c23 */ /* 0x000fe200080108d0 */
[----:B------:R-:W-:Y:S01]  /*3430*/  MUFU.EX2 R61, R61 ;  /* 0x0000003d003d7308 */ /* 0x000fe20000000800 */
        /* <DEDUP_REMOVED lines=18> */
[C---:B------:R-:W-:Y:S01]  /*3560*/  HMMA.16816.F32.BF16 R96, R8.reuse, R58, R96 ;  /* 0x0000003a0860723c */ /* 0x040fe20000041860 */
[----:B------:R-:W1:Y:S01]  /*3570*/  MUFU.EX2 R62, R62 ;  /* 0x0000003e003e7308 */ /* 0x000e620000000800 */
[----:B------:R-:W-:Y:S01]  /*3580*/  IMAD.WIDE.U32 R56, R28, -0x326172a9, RZ ;  /* 0xcd9e8d571c387825 */ /* 0x000fe200078e00ff */
[----:B------:R-:W-:Y:S02]  /*3590*/  LOP3.LUT R45, R215, R48, R211, 0x96, !PT ;  /* 0x00000030d72d7212 */ /* 0x000fe400078e96d3 */
[----:B------:R-:W-:Y:S01]  /*35a0*/  MUFU.EX2 R67, R67 ;  /* 0x0000004300437308 */ /* 0x000fe20000000800 */
[----:B------:R-:W-:Y:S01]  /*35b0*/  IMAD.WIDE.U32 R238, R238, -0x326172a9, RZ ;  /* 0xcd9e8d57eeee7825 */ /* 0x000fe200078e00ff */
[----:B------:R-:W-:Y:S01]  /*35c0*/  PRMT R48, R56, 0x7773, RZ ;  /* 0x0000777338307816 */ /* 0x000fe200000000ff */
[----:B------:R-:W-:Y:S01]  /*35d0*/  HMMA.16816.F32.BF16 R112, R8, R50, R112 ;  /* 0x000000320870723c */ /* 0x000fe20000041870 */
[----:B------:R-:W2:Y:S01]  /*35e0*/  MUFU.EX2 R66, R66 ;  /* 0x0000004200427308 */ /* 0x000ea20000000800 */
[----:B------:R-:W-:Y:S01]  /*35f0*/  IMAD.WIDE.U32 R214, R214, -0x326172a9, RZ ;  /* 0xcd9e8d57d6d67825 */ /* 0x000fe200078e00ff */
[----:B------:R-:W-:-:S02]  /*3600*/  LOP3.LUT R29, R225, R238, R57, 0x96, !PT ;  /* 0x000000eee11d7212 */ /* 0x000fc400078e9639 */
[C---:B------:R-:W-:Y:S01]  /*3610*/  PRMT R49, R56.reuse, 0x7772, RZ ;  /* 0x0000777238317816 */ /* 0x040fe200000000ff */
[----:B------:R-:W-:Y:S01]  /*3620*/  IMAD.WIDE.U32 R20, R45, -0x326172a9, RZ ;  /* 0xcd9e8d572d147825 */ /* 0x000fe200078e00ff */
[----:B------:R-:W-:Y:S01]  /*3630*/  MUFU.EX2 R65, R65 ;  /* 0x0000004100417308 */ /* 0x000fe20000000800 */
[C---:B------:R-:W-:Y:S01]  /*3640*/  HMMA.16816.F32.BF16 R140, R8.reuse, R46, R140 ;  /* 0x0000002e088c723c */ /* 0x040fe2000004188c */
[----:B------:R-:W-:Y:S01]  /*3650*/  PRMT R28, R56, 0x7771, RZ ;  /* 0x00007771381c7816 */ /* 0x000fe200000000ff */
[----:B------:R-:W-:Y:S01]  /*3660*/  IMAD.MOV.U32 R44, RZ, RZ, R56 ;  /* 0x000000ffff2c7224 */ /* 0x000fe200078e0038 */
[----:B------:R-:W3:Y:S01]  /*3670*/  MUFU.EX2 R64, R64 ;  /* 0x0000004000407308 */ /* 0x000ee20000000800 */
[----:B------:R-:W-:Y:S01]  /*3680*/  LOP3.LUT R231, R225, R214, R21, 0x96, !PT ;  /* 0x000000d6e1e77212 */ /* 0x000fe200078e9615 */
[----:B------:R-:W-:Y:S01]  /*3690*/  IMAD.MOV.U32 R238, RZ, RZ, R20 ;  /* 0x000000ffffee7224 */ /* 0x000fe200078e0014 */
[----:B------:R-:W-:Y:S02]  /*36a0*/  PRMT R24, R49, 0x5410, R48 ;  /* 0x0000541031187816 */ /* 0x000fe40000000030 */
[----:B------:R-:W-:Y:S01]  /*36b0*/  HMMA.16816.F32.BF16 R128, R8, R30, R128 ;  /* 0x0000001e0880723c */ /* 0x000fe20000041880 */
[C---:B------:R-:W-:Y:S01]  /*36c0*/  LOP3.LUT R10, R29.reuse, 0xffff, RZ, 0xc0, !PT ;  /* 0x0000ffff1d0a7812 */ /* 0x040fe200078ec0ff */
[----:B------:R-:W4:Y:S01]  /*36d0*/  LDSM.16.MT88.4 R48, [R216+0x9800] ;  /* 0x00980000d830783b */ /* 0x000f220000004200 */
[----:B------:R-:W-:-:S02]  /*36e0*/  PRMT R11, R29, 0x7632, R11 ;  /* 0x000076321d0b7816 */ /* 0x000fc4000000000b */
[----:B------:R-:W-:Y:S02]  /*36f0*/  LOP3.LUT R8, R29, 0xff, RZ, 0xc0, !PT ;  /* 0x000000ff1d087812 */ /* 0x000fe400078ec0ff */
[----:B------:R-:W-:Y:S02]  /*3700*/  SHF.R.U32.HI R21, RZ, 0x8, R10 ;  /* 0x00000008ff157819 */ /* 0x000fe4000001160a */
[----:B------:R-:W-:Y:S02]  /*3710*/  LOP3.LUT R9, R44, 0xff, RZ, 0xc0, !PT ;  /* 0x000000ff2c097812 */ /* 0x000fe400078ec0ff */
[----:B------:R-:W-:Y:S01]  /*3720*/  SHF.R.U32.HI R29, RZ, 0x18, R29 ;  /* 0x00000018ff1d7819 */ /* 0x000fe2000001161d */
[----:B------:R-:W5:Y:S01]  /*3730*/  LDSM.16.MT88.4 R44, [R202+0x800] ;  /* 0x00080000ca2c783b */ /* 0x000f620000004200 */
[----:B------:R-:W-:Y:S02]  /*3740*/  LOP3.LUT R10, R11, 0xff, RZ, 0xc0, !PT ;  /* 0x000000ff0b0a7812 */ /* 0x000fe400078ec0ff */
[----:B------:R-:W-:-:S02]  /*3750*/  PRMT R8, R8, 0x5410, R21 ;  /* 0x0000541008087816 */ /* 0x000fc40000000015 */
[----:B------:R-:W-:Y:S02]  /*3760*/  LOP3.LUT R24, R24, 0xff00ff, RZ, 0xc0, !PT ;  /* 0x00ff00ff18187812 */ /* 0x000fe400078ec0ff */
[----:B------:R-:W-:Y:S02]  /*3770*/  PRMT R28, R9, 0x5410, R28 ;  /* 0x00005410091c7816 */ /* 0x000fe4000000001c */
[----:B------:R-:W-:Y:S02]  /*3780*/  PRMT R10, R10, 0x5410, R29 ;  /* 0x000054100a0a7816 */ /* 0x000fe4000000001d */
[--C-:B------:R-:W-:Y:S02]  /*3790*/  HSET2.LE.AND R56, R8, R195.reuse, PT ;  /* 0x000000c308387233 */ /* 0x100fe40003803000 */
[--C-:B------:R-:W-:Y:S02]  /*37a0*/  HSET2.LE.AND R58, R28, R195.reuse, PT ;  /* 0x000000c31c3a7233 */ /* 0x100fe40003803000 */
[--C-:B------:R-:W-:Y:S01]  /*37b0*/  HSET2.LE.AND R24, R24, R195.reuse, PT ;  /* 0x000000c318187233 */ /* 0x100fe20003803000 */
[----:B------:R-:W5:Y:S01]  /*37c0*/  LDSM.16.MT88.4 R28, [R216+0xa800] ;  /* 0x00a80000d81c783b */ /* 0x000f620000004200 */
[----:B------:R-:W-:-:S02]  /*37d0*/  HSET2.LE.AND R57, R10, R195, PT ;  /* 0x000000c30a397233 */ /* 0x000fc40003803000 */
[----:B-1----:R-:W-:Y:S02]  /*37e0*/  F2FP.BF16.F32.PACK_AB R11, R62, R63 ;  /* 0x0000003f3e0b723e */ /* 0x002fe400000010ff */
[----:B------:R-:W-:Y:S01]  /*37f0*/  F2FP.BF16.F32.PACK_AB R9, R60, R61 ;  /* 0x0000003d3c09723e */ /* 0x000fe200000010ff */
[----:B------:R-:W-:Y:S01]  /*3800*/  FADD.FTZ R61, R61, R182 ;  /* 0x000000b63d3d7221 */ /* 0x000fe20000010000 */
[----:B--2---:R-:W-:Y:S01]  /*3810*/  F2FP.BF16.F32.PACK_AB R8, R66, R67 ;  /* 0x000000434208723e */ /* 0x004fe200000010ff */
[----:B------:R-:W-:Y:S01]  /*3820*/  FADD.FTZ R67, R67, R180 ;  /* 0x000000b443437221 */ /* 0x000fe20000010000 */
[----:B---3--:R-:W-:Y:S01]  /*3830*/  F2FP.BF16.F32.PACK_AB R59, R64, R65 ;  /* 0x00000041403b723e */ /* 0x008fe200000010ff */
[----:B------:R-:W-:Y:S01]  /*3840*/  FADD.FTZ R60, R60, R61 ;  /* 0x0000003d3c3c7221 */ /* 0x000fe20000010000 */
[----:B------:R-:W-:Y:S01]  /*3850*/  PRMT R213, R20, 0x7771, RZ ;  /* 0x0000777114d57816 */ /* 0x000fe200000000ff */
[----:B------:R-:W-:Y:S01]  /*3860*/  FADD.FTZ R66, R66, R67 ;  /* 0x0000004342427221 */ /* 0x000fe20000010000 */
[C---:B------:R-:W-:Y:S01]  /*3870*/  PRMT R214, R20.reuse, 0x7773, RZ ;  /* 0x0000777314d67816 */ /* 0x040fe200000000ff */
[----:B------:R-:W-:Y:S01]  /*3880*/  FADD.FTZ R63, R63, R60 ;  /* 0x0000003c3f3f7221 */ /* 0x000fe20000010000 */
[----:B------:R-:W-:Y:S01]  /*3890*/  PRMT R211, R20, 0x7772, RZ ;  /* 0x0000777214d37816 */ /* 0x000fe200000000ff */
[----:B------:R-:W-:Y:S01]  /*38a0*/  FADD.FTZ R65, R65, R66 ;  /* 0x0000004241417221 */ /* 0x000fe20000010000 */
[----:B------:R-:W-:Y:S01]  /*38b0*/  LOP3.LUT R58, R11, R58, RZ, 0xc0, !PT ;  /* 0x0000003a0b3a7212 */ /* 0x000fe200078ec0ff */
[----:B------:R-:W-:Y:S01]  /*38c0*/  LDSM.16.MT88.4 R20, [R216+0xb800] ;  /* 0x00b80000d814783b */ /* 0x000fe20000004200 */
[----:B------:R-:W-:Y:S01]  /*38d0*/  LOP3.LUT R59, R59, R24, RZ, 0xc0, !PT ;  /* 0x000000183b3b7212 */ /* 0x000fe200078ec0ff */
[----:B------:R-:W-:Y:S01]  /*38e0*/  FADD.FTZ R62, R62, R63 ;  /* 0x0000003f3e3e7221 */ /* 0x000fe20000010000 */
[----:B------:R-:W-:Y:S01]  /*38f0*/  LOP3.LUT R56, R9, R56, RZ, 0xc0, !PT ;  /* 0x0000003809387212 */ /* 0x000fe200078ec0ff */
[----:B------:R-:W1:Y:S01]  /*3900*/  LDSM.16.MT88.4 R24, [R202+0x1800] ;  /* 0x00180000ca18783b */ /* 0x000e620000004200 */
[----:B------:R-:W-:Y:S01]  /*3910*/  LOP3.LUT R57, R8, R57, RZ, 0xc0, !PT ;  /* 0x0000003908397212 */ /* 0x000fe200078ec0ff */
[----:B------:R-:W-:Y:S01]  /*3920*/  FADD.FTZ R64, R64, R65 ;  /* 0x0000004140407221 */ /* 0x000fe20000010000 */
[----:B------:R-:W-:Y:S01]  /*3930*/  LOP3.LUT R238, R238, 0xff, RZ, 0xc0, !PT ;  /* 0x000000ffeeee7812 */ /* 0x000fe200078ec0ff */
[----:B------:R-:W2:Y:S01]  /*3940*/  LDSM.16.MT88.4 R8, [R202+0x2800] ;  /* 0x00280000ca08783b */ /* 0x000ea20000004200 */
[----:B------:R-:W-:-:S02]  /*3950*/  PRMT R211, R211, 0x5410, R214 ;  /* 0x00005410d3d37816 */ /* 0x000fc400000000d6 */
[----:B------:R-:W-:Y:S01]  /*3960*/  PRMT R252, R238, 0x5410, R213 ;  /* 0x00005410eefc7816 */ /* 0x000fe200000000d5 */
[C---:B----4-:R-:W-:Y:S01]  /*3970*/  HMMA.16816.F32.BF16 R156, R56.reuse, R48, R156 ;  /* 0x00000030389c723c */ /* 0x050fe2000004189c */
[----:B------:R-:W-:Y:S01]  /*3980*/  LOP3.LUT R238, R231, 0xffff, RZ, 0xc0, !PT ;  /* 0x0000ffffe7ee7812 */ /* 0x000fe200078ec0ff */
[----:B------:R-:W-:Y:S01]  /*3990*/  FFMA.FTZ R213, R7, UR5, -R207 ;  /* 0x0000000507d57c23 */ /* 0x000fe200080108cf */
[----:B------:R-:W-:Y:S02]  /*39a0*/  SHF.R.U32.HI R214, RZ, 0x18, R231 ;  /* 0x00000018ffd67819 */ /* 0x000fe400000116e7 */
[----:B------:R-:W-:Y:S02]  /*39b0*/  SHF.R.U32.HI R238, RZ, 0x8, R238 ;  /* 0x00000008ffee7819 */ /* 0x000fe400000116ee */
[C---:B------:R-:W-:Y:S01]  /*39c0*/  LOP3.LUT R234, R236.reuse, R234, R239, 0x96, !PT ;  /* 0x000000eaecea7212 */ /* 0x040fe200078e96ef */
[----:B-----5:R-:W-:Y:S01]  /*39d0*/  HMMA.16816.F32.BF16 R72, R56, R44, R72 ;  /* 0x0000002c3848723c */ /* 0x020fe20000041848 */
[----:B------:R-:W-:-:S03]  /*39e0*/  LOP3.LUT R212, R236, R212, R215, 0x96, !PT ;  /* 0x000000d4ecd47212 */ /* 0x000fc600078e96d7 */
[----:B------:R-:W-:-:S04]  /*39f0*/  IMAD.WIDE.U32 R234, R234, -0x2daee0ad, RZ ;  /* 0xd2511f53eaea7825 */ /* 0x000fc800078e00ff */
[----:B------:R-:W-:Y:S01]  /*3a00*/  HMMA.16816.F32.BF16 R88, R56, R28, R88 ;  /* 0x0000001c3858723c */ /* 0x000fe20000041858 */
[----:B------:R-:W-:-:S07]  /*3a10*/  LOP3.LUT R232, R205, R232, R235, 0x96, !PT ;  /* 0x000000e8cde87212 */ /* 0x000fce00078e96eb */
[C---:B------:R-:W-:Y:S08]  /*3a20*/  HMMA.16816.F32.BF16 R152, R56.reuse, R50, R152 ;  /* 0x000000323898723c */ /* 0x040ff00000041898 */
[C---:B-1----:R-:W-:Y:S08]  /*3a30*/  HMMA.16816.F32.BF16 R104, R56.reuse, R24, R104 ;  /* 0x000000183868723c */ /* 0x042ff00000041868 */
[C---:B------:R-:W-:Y:S08]  /*3a40*/  HMMA.16816.F32.BF16 R120, R56.reuse, R20, R120 ;  /* 0x000000143878723c */ /* 0x040ff00000041878 */
[C---:B------:R-:W-:Y:S08]  /*3a50*/  HMMA.16816.F32.BF16 R76, R56.reuse, R46, R76 ;  /* 0x0000002e384c723c */ /* 0x040ff0000004184c */
[C---:B------:R-:W-:Y:S08]  /*3a60*/  HMMA.16816.F32.BF16 R92, R56.reuse, R30, R92 ;  /* 0x0000001e385c723c */ /* 0x040ff0000004185c */
[C---:B------:R-:W-:Y:S08]  /*3a70*/  HMMA.16816.F32.BF16 R108, R56.reuse, R26, R108 ;  /* 0x0000001a386c723c */ /* 0x040ff0000004186c */
[C---:B------:R-:W-:Y:S08]  /*3a80*/  HMMA.16816.F32.BF16 R144, R56.reuse, R22, R144 ;  /* 0x000000163890723c */ /* 0x040ff00000041890 */
[C---:B--2---:R-:W-:Y:S08]  /*3a90*/  HMMA.16816.F32.BF16 R124, R56.reuse, R8, R124 ;  /* 0x00000008387c723c */ /* 0x044ff0000004187c */
[----:B------:R-:W-:Y:S01]  /*3aa0*/  HMMA.16816.F32.BF16 R132, R56, R10, R132 ;  /* 0x0000000a3884723c */ /* 0x000fe20000041884 */
[C---:B------:R-:W-:Y:S01]  /*3ab0*/  LOP3.LUT R57, R231.reuse, 0xff, RZ, 0xc0, !PT ;  /* 0x000000ffe7397812 */ /* 0x040fe200078ec0ff */
[----:B------:R-:W-:Y:S01]  /*3ac0*/  FFMA.FTZ R58, R52, UR5, -R206 ;  /* 0x00000005343a7c23 */ /* 0x000fe200080108ce */
[----:B------:R-:W-:Y:S01]  /*3ad0*/  PRMT R56, R231, 0x7632, R56 ;  /* 0x00007632e7387816 */ /* 0x000fe20000000038 */
[----:B------:R-:W-:Y:S01]  /*3ae0*/  FFMA.FTZ R52, R5, UR5, -R206 ;  /* 0x0000000505347c23 */ /* 0x000fe200080108ce */
[----:B------:R-:W-:Y:S01]  /*3af0*/  PRMT R238, R57, 0x5410, R238 ;  /* 0x0000541039ee7816 */ /* 0x000fe200000000ee */
[----:B------:R-:W-:Y:S01]  /*3b00*/  FFMA.FTZ R59, R53, UR5, -R206 ;  /* 0x00000005353b7c23 */ /* 0x000fe200080108ce */
[----:B------:R-:W-:Y:S01]  /*3b10*/  LOP3.LUT R57, R56, 0xff, RZ, 0xc0, !PT ;  /* 0x000000ff38397812 */ /* 0x000fe200078ec0ff */
[--C-:B------:R-:W-:Y:S01]  /*3b20*/  FFMA.FTZ R56, R6, UR5, -R207.reuse ;  /* 0x0000000506387c23 */ /* 0x100fe200080108cf */
[--C-:B------:R-:W-:Y:S01]  /*3b30*/  FFMA.FTZ R5, R54, UR5, -R207.reuse ;  /* 0x0000000536057c23 */ /* 0x100fe200080108cf */
[----:B------:R-:W-:Y:S01]  /*3b40*/  MUFU.EX2 R52, R52 ;  /* 0x0000003400347308 */ /* 0x000fe20000000800 */
[----:B------:R-:W-:Y:S01]  /*3b50*/  PRMT R214, R57, 0x5410, R214 ;  /* 0x0000541039d67816 */ /* 0x000fe200000000d6 */
[----:B------:R-:W-:Y:S01]  /*3b60*/  FFMA.FTZ R57, R4, UR5, -R206 ;  /* 0x0000000504397c23 */ /* 0x000fe200080108ce */
[----:B------:R-:W-:Y:S01]  /*3b70*/  FFMA.FTZ R54, R55, UR5, -R207 ;  /* 0x0000000537367c23 */ /* 0x000fe200080108cf */
[----:B------:R-:W-:Y:S01]  /*3b80*/  MUFU.EX2 R56, R56 ;  /* 0x0000003800387308 */ /* 0x000fe20000000800 */
[----:B------:R-:W-:-:S02]  /*3b90*/  LOP3.LUT R4, R211, 0xff00ff, RZ, 0xc0, !PT ;  /* 0x00ff00ffd3047812 */ /* 0x000fc400078ec0ff */
[--C-:B------:R-:W-:Y:S01]  /*3ba0*/  HSET2.LE.AND R6, R252, R195.reuse, PT ;  /* 0x000000c3fc067233 */ /* 0x100fe20003803000 */
[----:B------:R-:W1:Y:S01]  /*3bb0*/  MUFU.EX2 R57, R57 ;  /* 0x0000003900397308 */ /* 0x000e620000000800 */
[--C-:B------:R-:W-:Y:S01]  /*3bc0*/  HSET2.LE.AND R214, R214, R195.reuse, PT ;  /* 0x000000c3d6d67233 */ /* 0x100fe20003803000 */
[----:B------:R-:W-:Y:S01]  /*3bd0*/  FFMA.FTZ R252, R15, UR5, -R208 ;  /* 0x000000050ffc7c23 */ /* 0x000fe200080108d0 */
[----:B------:R-:W-:Y:S01]  /*3be0*/  HSET2.LE.AND R4, R4, R195, PT ;  /* 0x000000c304047233 */ /* 0x000fe20003803000 */
[----:B------:R2:W3:Y:S01]  /*3bf0*/  MUFU.EX2 R53, R213 ;  /* 0x000000d500357308 */ /* 0x0004e20000000800 */
[----:B------:R-:W-:-:S03]  /*3c00*/  LOP3.LUT R15, R232, 0xffff, RZ, 0xc0, !PT ;  /* 0x0000ffffe80f7812 */ /* 0x000fc600078ec0ff */
[----:B------:R-:W-:Y:S01]  /*3c10*/  MUFU.EX2 R58, R58 ;  /* 0x0000003a003a7308 */ /* 0x000fe20000000800 */
[----:B------:R-:W-:-:S03]  /*3c20*/  SHF.R.U32.HI R15, RZ, 0x8, R15 ;  /* 0x00000008ff0f7819 */ /* 0x000fc6000001160f */
[----:B------:R-:W4:Y:S01]  /*3c30*/  MUFU.EX2 R59, R59 ;  /* 0x0000003b003b7308 */ /* 0x000f220000000800 */
[----:B-1----:R-:W-:-:S03]  /*3c40*/  F2FP.BF16.F32.PACK_AB R7, R52, R57 ;  /* 0x000000393407723e */ /* 0x002fc600000010ff */
[----:B------:R-:W-:Y:S01]  /*3c50*/  MUFU.EX2 R55, R5 ;  /* 0x0000000500377308 */ /* 0x000fe20000000800 */
[----:B------:R-:W-:Y:S01]  /*3c60*/  LOP3.LUT R6, R7, R6, RZ, 0xc0, !PT ;  /* 0x0000000607067212 */ /* 0x000fe200078ec0ff */
[----:B--2---:R-:W-:Y:S02]  /*3c70*/  IMAD.WIDE.U32 R212, R212, -0x2daee0ad, RZ ;  /* 0xd2511f53d4d47825 */ /* 0x004fe400078e00ff */
[----:B------:R-:W1:Y:S01]  /*3c80*/  MUFU.EX2 R54, R54 ;  /* 0x0000003600367308 */ /* 0x000e620000000800 */
[----:B---3--:R-:W-:-:S03]  /*3c90*/  F2FP.BF16.F32.PACK_AB R7, R53, R56 ;  /* 0x000000383507723e */ /* 0x008fc600000010ff */
[----:B------:R-:W-:Y:S01]  /*3ca0*/  MUFU.EX2 R252, R252 ;  /* 0x000000fc00fc7308 */ /* 0x000fe20000000800 */
[----:B------:R-:W-:Y:S02]  /*3cb0*/  LOP3.LUT R7, R7, R4, RZ, 0xc0, !PT ;  /* 0x0000000407077212 */ /* 0x000fe400078ec0ff */
[----:B------:R-:W-:Y:S02]  /*3cc0*/  HSET2.LE.AND R4, R238, R195, PT ;  /* 0x000000c3ee047233 */ /* 0x000fe40003803000 */
[----:B----4-:R-:W-:Y:S01]  /*3cd0*/  F2FP.BF16.F32.PACK_AB R211, R59, R58 ;  /* 0x0000003a3bd3723e */ /* 0x010fe200000010ff */
[----:B------:R-:W-:Y:S01]  /*3ce0*/  FADD.FTZ R58, R58, R177 ;  /* 0x000000b13a3a7221 */ /* 0x000fe20000010000 */
[----:B------:R-:W-:Y:S01]  /*3cf0*/  LOP3.LUT R205, R205, R210, R213, 0x96, !PT ;  /* 0x000000d2cdcd7212 */ /* 0x000fe200078e96d5 */
[----:B------:R-:W-:Y:S01]  /*3d00*/  FFMA.FTZ R210, R36, UR5, -R206 ;  /* 0x0000000524d27c23 */ /* 0x000fe200080108ce */
[----:B------:R-:W-:Y:S01]  /*3d10*/  LOP3.LUT R4, R211, R4, RZ, 0xc0, !PT ;  /* 0x00000004d3047212 */ /* 0x000fe200078ec0ff */
[----:B------:R-:W-:Y:S01]  /*3d20*/  FFMA.FTZ R36, R35, UR5, -R207 ;  /* 0x0000000523247c23 */ /* 0x000fe200080108cf */
[----:B-1----:R-:W-:Y:S01]  /*3d30*/  F2FP.BF16.F32.PACK_AB R5, R54, R55 ;  /* 0x000000373605723e */ /* 0x002fe200000010ff */
[----:B------:R-:W-:Y:S01]  /*3d40*/  FADD.FTZ R55, R55, R176 ;  /* 0x000000b037377221 */ /* 0x000fe20000010000 */
[----:B------:R-:W-:-:S02]  /*3d50*/  FADD.FTZ R58, R59, R58 ;  /* 0x0000003a3b3a7221 */ /* 0x000fc40000010000 */
[----:B------:R-:W-:Y:S01]  /*3d60*/  LOP3.LUT R5, R5, R214, RZ, 0xc0, !PT ;  /* 0x000000d605057212 */ /* 0x000fe200078ec0ff */
[----:B------:R-:W-:Y:S01]  /*3d70*/  MUFU.EX2 R36, R36 ;  /* 0x0000002400247308 */ /* 0x000fe20000000800 */
[----:B------:R-:W-:Y:S01]  /*3d80*/  FADD.FTZ R55, R54, R55 ;  /* 0x0000003736377221 */ /* 0x000fe20000010000 */
[----:B------:R-:W-:-:S03]  /*3d90*/  FADD.FTZ R57, R57, R58 ;  /* 0x0000003a39397221 */ /* 0x000fc60000010000 */
[----:B------:R-:W-:Y:S01]  /*3da0*/  FADD.FTZ R56, R56, R55 ;  /* 0x0000003738387221 */ /* 0x000fe20000010000 */
[----:B------:R-:W-:Y:S01]  /*3db0*/  HMMA.16816.F32.BF16 R160, R4, R48, R160 ;  /* 0x0000003004a0723c */ /* 0x000fe200000418a0 */
[--C-:B------:R-:W-:Y:S01]  /*3dc0*/  FFMA.FTZ R48, R19, UR5, -R208.reuse ;  /* 0x0000000513307c23 */ /* 0x100fe200080108d0 */
[----:B------:R-:W-:Y:S01]  /*3dd0*/  FFMA.FTZ R49, R14, UR5, -R208 ;  /* 0x000000050e317c23 */ /* 0x000fe200080108d0 */
[----:B------:R-:W-:Y:S01]  /*3de0*/  FADD.FTZ R52, R52, R57 ;  /* 0x0000003934347221 */ /* 0x000fe20000010000 */
[----:B------:R-:W-:-:S03]  /*3df0*/  FADD.FTZ R53, R53, R56 ;  /* 0x0000003835357221 */ /* 0x000fc60000010000 */
[----:B------:R-:W-:Y:S01]  /*3e00*/  MUFU.EX2 R48, R48 ;  /* 0x0000003000307308 */ /* 0x000fe20000000800 */
[----:B------:R-:W-:Y:S01]  /*3e10*/  HMMA.16816.F32.BF16 R80, R4, R46, R80 ;  /* 0x0000002e0450723c */ /* 0x000fe20000041850 */
[----:B------:R-:W-:Y:S01]  /*3e20*/  FFMA.FTZ R47, R18, UR5, -R208 ;  /* 0x00000005122f7c23 */ /* 0x000fe200080108d0 */
[----:B------:R-:W-:Y:S01]  /*3e30*/  FFMA.FTZ R46, R12, UR5, -R209 ;  /* 0x000000050c2e7c23 */ /* 0x000fe200080108d1 */
[----:B------:R-:W-:Y:S01]  /*3e40*/  MUFU.EX2 R49, R49 ;  /* 0x0000003100317308 */ /* 0x000fe20000000800 */
[----:B------:R-:W-:-:S03]  /*3e50*/  FFMA.FTZ R208, R32, UR5, -R206 ;  /* 0x0000000520d07c23 */ /* 0x000fc600080108ce */
[----:B------:R-:W-:Y:S01]  /*3e60*/  MUFU.EX2 R47, R47 ;  /* 0x0000002f002f7308 */ /* 0x000fe20000000800 */
[C---:B------:R-:W-:Y:S01]  /*3e70*/  HMMA.16816.F32.BF16 R136, R4.reuse, R8, R136 ;  /* 0x000000080488723c */ /* 0x040fe20000041888 */
[C---:B------:R-:W-:Y:S02]  /*3e80*/  PRMT R9, R232.reuse, 0x7632, R9 ;  /* 0x00007632e8097816 */ /* 0x040fe40000000009 */
[----:B------:R-:W-:Y:S01]  /*3e90*/  LOP3.LUT R8, R232, 0xff, RZ, 0xc0, !PT ;  /* 0x000000ffe8087812 */ /* 0x000fe200078ec0ff */
[----:B------:R-:W1:Y:S01]  /*3ea0*/  MUFU.EX2 R46, R46 ;  /* 0x0000002e002e7308 */ /* 0x000e620000000800 */
[----:B------:R-:W-:Y:S02]  /*3eb0*/  SHF.R.U32.HI R232, RZ, 0x18, R232 ;  /* 0x00000018ffe87819 */ /* 0x000fe400000116e8 */
[----:B------:R-:W-:Y:S01]  /*3ec0*/  LOP3.LUT R9, R9, 0xff, RZ, 0xc0, !PT ;  /* 0x000000ff09097812 */ /* 0x000fe200078ec0ff */
[C---:B------:R-:W-:Y:S01]  /*3ed0*/  HMMA.16816.F32.BF16 R68, R4.reuse, R44, R68 ;  /* 0x0000002c0444723c */ /* 0x040fe20000041844 */
[--C-:B------:R-:W-:Y:S01]  /*3ee0*/  FFMA.FTZ R44, R17, UR5, -R209.reuse ;  /* 0x00000005112c7c23 */ /* 0x100fe200080108d1 */
[----:B------:R-:W-:Y:S01]  /*3ef0*/  FFMA.FTZ R45, R16, UR5, -R209 ;  /* 0x00000005102d7c23 */ /* 0x000fe200080108d1 */
[----:B------:R-:W-:Y:S01]  /*3f00*/  PRMT R17, R234, 0x7772, RZ ;  /* 0x00007772ea117816 */ /* 0x000fe200000000ff */
[----:B------:R-:W-:Y:S01]  /*3f10*/  FFMA.FTZ R209, R37, UR5, -R206 ;  /* 0x0000000525d17c23 */ /* 0x000fe200080108ce */
[----:B------:R-:W-:Y:S01]  /*3f20*/  PRMT R232, R9, 0x5410, R232 ;  /* 0x0000541009e87816 */ /* 0x000fe200000000e8 */
[----:B------:R-:W-:Y:S01]  /*3f30*/  FFMA.FTZ R37, R34, UR5, -R207 ;  /* 0x0000000522257c23 */ /* 0x000fe200080108cf */
[----:B------:R-:W-:Y:S01]  /*3f40*/  PRMT R16, R234, 0x7771, RZ ;  /* 0x00007771ea107816 */ /* 0x000fe200000000ff */
[C---:B------:R-:W-:Y:S01]  /*3f50*/  HMMA.16816.F32.BF16 R100, R4.reuse, R24, R100 ;  /* 0x000000180464723c */ /* 0x040fe20000041864 */
[----:B------:R-:W-:Y:S01]  /*3f60*/  IMAD.MOV.U32 R24, RZ, RZ, R234 ;  /* 0x000000ffff187224 */ /* 0x000fe200078e00ea */
[----:B------:R-:W-:Y:S01]  /*3f70*/  MUFU.EX2 R45, R45 ;  /* 0x0000002d002d7308 */ /* 0x000fe20000000800 */
[----:B------:R-:W-:Y:S01]  /*3f80*/  PRMT R8, R8, 0x5410, R15 ;  /* 0x0000541008087816 */ /* 0x000fe2000000000f */
[----:B------:R-:W-:Y:S01]  /*3f90*/  FFMA.FTZ R206, R33, UR5, -R206 ;  /* 0x0000000521ce7c23 */ /* 0x000fe200080108ce */
[----:B-1----:R-:W-:Y:S01]  /*3fa0*/  F2FP.BF16.F32.PACK_AB R9, R241, R46 ;  /* 0x0000002ef109723e */ /* 0x002fe200000010ff */
[----:B------:R-:W1:Y:S01]  /*3fb0*/  MUFU.EX2 R44, R44 ;  /* 0x0000002c002c7308 */ /* 0x000e620000000800 */
[----:B------:R-:W-:Y:S01]  /*3fc0*/  LOP3.LUT R207, R205, 0xff, RZ, 0xc0, !PT ;  /* 0x000000ffcdcf7812 */ /* 0x000fe200078ec0ff */
[----:B------:R-:W-:Y:S01]  /*3fd0*/  HMMA.16816.F32.BF16 R116, R4, R20, R116 ;  /* 0x000000140474723c */ /* 0x000fe20000041874 */
[----:B------:R-:W-:Y:S01]  /*3fe0*/  PRMT R20, R234, 0x7773, RZ ;  /* 0x00007773ea147816 */ /* 0x000fe200000000ff */
[----:B------:R-:W-:Y:S01]  /*3ff0*/  MUFU.EX2 R33, R210 ;  /* 0x000000d200217308 */ /* 0x000fe20000000800 */
[----:B------:R-:W-:-:S02]  /*4000*/  LOP3.LUT R21, R24, 0xff, RZ, 0xc0, !PT ;  /* 0x000000ff18157812 */ /* 0x000fc400078ec0ff */
[----:B------:R-:W-:Y:S01]  /*4010*/  PRMT R13, R17, 0x5410, R20 ;  /* 0x00005410110d7816 */ /* 0x000fe20000000014 */
[----:B------:R-:W2:Y:S01]  /*4020*/  MUFU.EX2 R32, R209 ;  /* 0x000000d100207308 */ /* 0x000ea20000000800 */
[----:B------:R-:W-:Y:S01]  /*4030*/  PRMT R12, R21, 0x5410, R16 ;  /* 0x00005410150c7816 */ /* 0x000fe20000000010 */
[C---:B------:R-:W-:Y:S01]  /*4040*/  HMMA.16816.F32.BF16 R148, R4.reuse, R50, R148 ;  /* 0x000000320494723c */ /* 0x040fe20000041894 */
[C---:B------:R-:W-:Y:S01]  /*4050*/  PRMT R50, R212.reuse, 0x7771, RZ ;  /* 0x00007771d4327816 */ /* 0x040fe200000000ff */
[----:B------:R-:W-:Y:S01]  /*4060*/  LDSM.16.MT88.4 R16, [R202+0x1c00] ;  /* 0x001c0000ca10783b */ /* 0x000fe20000004200 */
[----:B------:R-:W-:Y:S01]  /*4070*/  PRMT R51, R212, 0x7772, RZ ;  /* 0x00007772d4337816 */ /* 0x000fe200000000ff */
[----:B------:R3:W-:Y:S04]  /*4080*/  MUFU.EX2 R35, R208 ;  /* 0x000000d000237308 */ /* 0x0007e80000000800 */
[C---:B------:R-:W-:Y:S01]  /*4090*/  HMMA.16816.F32.BF16 R84, R4.reuse, R28, R84 ;  /* 0x0000001c0454723c */ /* 0x040fe20000041854 */
[----:B------:R4:W5:Y:S04]  /*40a0*/  MUFU.EX2 R34, R206 ;  /* 0x000000ce00227308 */ /* 0x0009680000000800 */
[----:B------:R-:W5:Y:S03]  /*40b0*/  MUFU.EX2 R37, R37 ;  /* 0x0000002500257308 */ /* 0x000f660000000800 */
[C---:B------:R-:W-:Y:S01]  /*40c0*/  HMMA.16816.F32.BF16 R96, R4.reuse, R30, R96 ;  /* 0x0000001e0460723c */ /* 0x040fe20000041860 */
[----:B------:R-:W2:Y:S07]  /*40d0*/  LDSM.16.MT88.4 R28, [R216+0x9c00] ;  /* 0x009c0000d81c783b */ /* 0x000eae0000004200 */
[C---:B------:R-:W-:Y:S01]  /*40e0*/  HMMA.16816.F32.BF16 R112, R4.reuse, R26, R112 ;  /* 0x0000001a0470723c */ /* 0x040fe20000041870 */
[----:B------:R-:W4:Y:S07]  /*40f0*/  LDSM.16.MT88.4 R24, [R202+0xc00] ;  /* 0x000c0000ca18783b */ /* 0x000f2e0000004200 */
[C---:B------:R-:W-:Y:S01]  /*4100*/  HMMA.16816.F32.BF16 R140, R4.reuse, R22, R140 ;  /* 0x00000016048c723c */ /* 0x040fe2000004188c */
[----:B------:R-:W5:Y:S07]  /*4110*/  LDSM.16.MT88.4 R20, [R216+0xac00] ;  /* 0x00ac0000d814783b */ /* 0x000f6e0000004200 */
[----:B------:R-:W-:Y:S01]  /*4120*/  HMMA.16816.F32.BF16 R128, R4, R10, R128 ;  /* 0x0000000a0480723c */ /* 0x000fe20000041880 */
[----:B------:R-:W-:-:S02]  /*4130*/  LOP3.LUT R4, R13, 0xff00ff, RZ, 0xc0, !PT ;  /* 0x00ff00ff0d047812 */ /* 0x000fc400078ec0ff */
[--C-:B------:R-:W-:Y:S02]  /*4140*/  HSET2.LE.AND R5, R232, R195.reuse, PT ;  /* 0x000000c3e8057233 */ /* 0x100fe40003803000 */
[C---:B------:R-:W-:Y:S01]  /*4150*/  F2FP.BF16.F32.PACK_AB R10, R48.reuse, R47 ;  /* 0x0000002f300a723e */ /* 0x040fe200000010ff */
[----:B------:R-:W-:Y:S01]  /*4160*/  FADD.FTZ R47, R47, R64 ;  /* 0x000000402f2f7221 */ /* 0x000fe20000010000 */
[--C-:B------:R-:W-:Y:S02]  /*4170*/  HSET2.LE.AND R7, R4, R195.reuse, PT ;  /* 0x000000c304077233 */ /* 0x100fe40003803000 */
[--C-:B------:R-:W-:Y:S01]  /*4180*/  HSET2.LE.AND R6, R12, R195.reuse, PT ;  /* 0x000000c30c067233 */ /* 0x100fe20003803000 */
[----:B------:R-:W-:Y:S01]  /*4190*/  FADD.FTZ R48, R48, R47 ;  /* 0x0000002f30307221 */ /* 0x000fe20000010000 */
[----:B------:R-:W-:Y:S01]  /*41a0*/  HSET2.LE.AND R4, R8, R195, PT ;  /* 0x000000c308047233 */ /* 0x000fe20003803000 */
[----:B------:R-:W5:Y:S01]  /*41b0*/  LDSM.16.MT88.4 R12, [R216+0xbc00] ;  /* 0x00bc0000d80c783b */ /* 0x000f620000004200 */
[----:B------:R-:W-:Y:S01]  /*41c0*/  LOP3.LUT R5, R10, R5, RZ, 0xc0, !PT ;  /* 0x000000050a057212 */ /* 0x000fe200078ec0ff */
[----:B------:R-:W-:Y:S01]  /*41d0*/  IMAD.MOV.U32 R10, RZ, RZ, R212 ;  /* 0x000000ffff0a7224 */ /* 0x000fe200078e00d4 */
[----:B------:R-:W-:Y:S01]  /*41e0*/  F2FP.BF16.F32.PACK_AB R8, R252, R49 ;  /* 0x00000031fc08723e */ /* 0x000fe200000010ff */
[----:B------:R-:W-:Y:S01]  /*41f0*/  FADD.FTZ R49, R49, R48 ;  /* 0x0000003031317221 */ /* 0x000fe20000010000 */
[----:B------:R-:W-:-:S02]  /*4200*/  LOP3.LUT R6, R9, R6, RZ, 0xc0, !PT ;  /* 0x0000000609067212 */ /* 0x000fc400078ec0ff */
[----:B------:R-:W-:Y:S01]  /*4210*/  LOP3.LUT R7, R8, R7, RZ, 0xc0, !PT ;  /* 0x0000000708077212 */ /* 0x000fe200078ec0ff */
[----:B------:R-:W-:Y:S01]  /*4220*/  FADD.FTZ R252, R252, R49 ;  /* 0x00000031fcfc7221 */ /* 0x000fe20000010000 */
[----:B-1----:R-:W-:Y:S01]  /*4230*/  F2FP.BF16.F32.PACK_AB R11, R44, R45 ;  /* 0x0000002d2c0b723e */ /* 0x002fe200000010ff */
[----:B------:R-:W-:Y:S01]  /*4240*/  FADD.FTZ R45, R45, R62 ;  /* 0x0000003e2d2d7221 */ /* 0x000fe20000010000 */
[----:B------:R-:W-:Y:S02]  /*4250*/  PRMT R8, R212, 0x7773, RZ ;  /* 0x00007773d4087816 */ /* 0x000fe400000000ff */
[----:B------:R-:W-:Y:S01]  /*4260*/  LOP3.LUT R9, R10, 0xff, RZ, 0xc0, !PT ;  /* 0x000000ff0a097812 */ /* 0x000fe200078ec0ff */
[----:B------:R-:W-:Y:S01]  /*4270*/  FADD.FTZ R45, R44, R45 ;  /* 0x0000002d2c2d7221 */ /* 0x000fe20000010000 */
[----:B------:R-:W-:Y:S02]  /*4280*/  LOP3.LUT R4, R11, R4, RZ, 0xc0, !PT ;  /* 0x000000040b047212 */ /* 0x000fe400078ec0ff */
[----:B------:R-:W-:Y:S01]  /*4290*/  PRMT R51, R51, 0x5410, R8 ;  /* 0x0000541033337816 */ /* 0x000fe20000000008 */
[----:B------:R-:W-:Y:S01]  /*42a0*/  FADD.FTZ R46, R46, R45 ;  /* 0x0000002d2e2e7221 */ /* 0x000fe20000010000 */
[----:B------:R-:W-:-:S02]  /*42b0*/  PRMT R50, R9, 0x5410, R50 ;  /* 0x0000541009327816 */ /* 0x000fc40000000032 */
[----:B------:R1:W5:Y:S01]  /*42c0*/  LDSM.16.MT88.4 R8, [R202+0x2c00] ;  /* 0x002c0000ca08783b */ /* 0x0003620000004200 */
[----:B---3--:R-:W-:Y:S01]  /*42d0*/  LOP3.LUT R208, R51, 0xff00ff, RZ, 0xc0, !PT ;  /* 0x00ff00ff33d07812 */ /* 0x008fe200078ec0ff */
[----:B--2---:R-:W-:Y:S01]  /*42e0*/  HMMA.16816.F32.BF16 R156, R4, R28, R156 ;  /* 0x0000001c049c723c */ /* 0x004fe2000004189c */
[--C-:B------:R-:W-:Y:S01]  /*42f0*/  HSET2.LE.AND R51, R50, R195.reuse, PT ;  /* 0x000000c332337233 */ /* 0x100fe20003803000 */
[----:B------:R-:W-:Y:S02]  /*4300*/  FADD.FTZ R241, R241, R46 ;  /* 0x0000002ef1f17221 */ /* 0x000fe40000010000 */
[----:B------:R-:W-:-:S04]  /*4310*/  HSET2.LE.AND R50, R208, R195, PT ;  /* 0x000000c3d0327233 */ /* 0x000fc80003803000 */
[C---:B------:R-:W-:Y:S08]  /*4320*/  HMMA.16816.F32.BF16 R152, R4.reuse, R30, R152 ;  /* 0x0000001e0498723c */ /* 0x040ff00000041898 */
[----:B----4-:R-:W-:Y:S01]  /*4330*/  HMMA.16816.F32.BF16 R72, R4, R24, R72 ;  /* 0x000000180448723c */ /* 0x010fe20000041848 */
[----:B-1----:R-:W-:-:S07]  /*4340*/  LOP3.LUT R202, R205, 0xffff, RZ, 0xc0, !PT ;  /* 0x0000ffffcdca7812 */ /* 0x002fce00078ec0ff */
[----:B------:R-:W-:Y:S01]  /*4350*/  HMMA.16816.F32.BF16 R76, R4, R26, R76 ;  /* 0x0000001a044c723c */ /* 0x000fe2000004184c */
[----:B------:R-:W-:-:S04]  /*4360*/  SHF.R.U32.HI R202, RZ, 0x8, R202 ;  /* 0x00000008ffca7819 */ /* 0x000fc800000116ca */
[----:B------:R-:W-:Y:S02]  /*4370*/  PRMT R202, R207, 0x5410, R202 ;  /* 0x00005410cfca7816 */ /* 0x000fe400000000ca */
[----:B------:R-:W-:Y:S01]  /*4380*/  PRMT R207, R205, 0x7632, R207 ;  /* 0x00007632cdcf7816 */ /* 0x000fe200000000cf */
[C---:B-----5:R-:W-:Y:S01]  /*4390*/  HMMA.16816.F32.BF16 R88, R4.reuse, R20, R88 ;  /* 0x000000140458723c */ /* 0x060fe20000041858 */
[----:B------:R-:W-:Y:S02]  /*43a0*/  SHF.R.U32.HI R205, RZ, 0x18, R205 ;  /* 0x00000018ffcd7819 */ /* 0x000fe400000116cd */
[----:B------:R-:W-:Y:S02]  /*43b0*/  LOP3.LUT R206, R207, 0xff, RZ, 0xc0, !PT ;  /* 0x000000ffcfce7812 */ /* 0x000fe400078ec0ff */
[--C-:B------:R-:W-:Y:S02]  /*43c0*/  HSET2.LE.AND R202, R202, R195.reuse, PT ;  /* 0x000000c3caca7233 */ /* 0x100fe40003803000 */
[----:B------:R-:W-:Y:S01]  /*43d0*/  PRMT R206, R206, 0x5410, R205 ;  /* 0x00005410cece7816 */ /* 0x000fe200000000cd */
[----:B------:R-:W-:Y:S04]  /*43e0*/  HMMA.16816.F32.BF16 R92, R4, R22, R92 ;  /* 0x00000016045c723c */ /* 0x000fe8000004185c */
[----:B------:R-:W-:-:S02]  /*43f0*/  HSET2.LE.AND R195, R206, R195, PT ;  /* 0x000000c3cec37233 */ /* 0x000fc40003803000 */
[C---:B------:R-:W-:Y:S01]  /*4400*/  F2FP.BF16.F32.PACK_AB R206, R39.reuse, R38 ;  /* 0x0000002627ce723e */ /* 0x040fe200000010ff */
[----:B------:R-:W-:Y:S01]  /*4410*/  FADD.FTZ R38, R38, R53 ;  /* 0x0000003526267221 */ /* 0x000fe20000010000 */
[----:B------:R-:W-:Y:S03]  /*4420*/  HMMA.16816.F32.BF16 R104, R4, R16, R104 ;  /* 0x000000100468723c */ /* 0x000fe60000041868 */
[----:B------:R-:W-:-:S05]  /*4430*/  FADD.FTZ R38, R39, R38 ;  /* 0x0000002627267221 */ /* 0x000fca0000010000 */
[C---:B------:R-:W-:Y:S08]  /*4440*/  HMMA.16816.F32.BF16 R108, R4.reuse, R18, R108 ;  /* 0x00000012046c723c */ /* 0x040ff0000004186c */
[C---:B------:R-:W-:Y:S08]  /*4450*/  HMMA.16816.F32.BF16 R120, R4.reuse, R12, R120 ;  /* 0x0000000c0478723c */ /* 0x040ff00000041878 */
[C---:B------:R-:W-:Y:S08]  /*4460*/  HMMA.16816.F32.BF16 R144, R4.reuse, R14, R144 ;  /* 0x0000000e0490723c */ /* 0x040ff00000041890 */
[C---:B------:R-:W-:Y:S08]  /*4470*/  HMMA.16816.F32.BF16 R124, R4.reuse, R8, R124 ;  /* 0x00000008047c723c */ /* 0x040ff0000004187c */
[----:B------:R-:W-:Y:S01]  /*4480*/  HMMA.16816.F32.BF16 R132, R4, R10, R132 ;  /* 0x0000000a0484723c */ /* 0x000fe20000041884 */
[----:B------:R-:W-:Y:S01]  /*4490*/  F2FP.BF16.F32.PACK_AB R5, R32, R33 ;  /* 0x000000212005723e */ /* 0x000fe200000010ff */
[----:B------:R-:W-:Y:S01]  /*44a0*/  FADD.FTZ R33, R33, R52 ;  /* 0x0000003421217221 */ /* 0x000fe20000010000 */
[----:B------:R-:W-:-:S02]  /*44b0*/  F2FP.BF16.F32.PACK_AB R6, R34, R35 ;  /* 0x000000232206723e */ /* 0x000fc400000010ff */
[----:B------:R-:W-:Y:S01]  /*44c0*/  F2FP.BF16.F32.PACK_AB R7, R36, R37 ;  /* 0x000000252407723e */ /* 0x000fe200000010ff */
[----:B------:R-:W-:Y:S01]  /*44d0*/  FADD.FTZ R32, R32, R33 ;  /* 0x0000002120207221 */ /* 0x000fe20000010000 */
[----:B------:R-:W-:Y:S01]  /*44e0*/  LOP3.LUT R4, R5, R202, RZ, 0xc0, !PT ;  /* 0x000000ca05047212 */ /* 0x000fe200078ec0ff */
[----:B------:R-:W-:Y:S01]  /*44f0*/  FADD.FTZ R37, R37, R38 ;  /* 0x0000002625257221 */ /* 0x000fe20000010000 */
[----:B------:R-:W-:Y:S01]  /*4500*/  LOP3.LUT R6, R6, R51, RZ, 0xc0, !PT ;  /* 0x0000003306067212 */ /* 0x000fe200078ec0ff */
[----:B------:R-:W-:Y:S01]  /*4510*/  FADD.FTZ R35, R35, R32 ;  /* 0x0000002023237221 */ /* 0x000fe20000010000 */
[----:B------:R-:W-:Y:S02]  /*4520*/  LOP3.LUT R7, R7, R50, RZ, 0xc0, !PT ;  /* 0x0000003207077212 */ /* 0x000fe400078ec0ff */
[----:B------:R-:W-:-:S07]  /*4530*/  LOP3.LUT R5, R206, R195, RZ, 0xc0, !PT ;  /* 0x000000c3ce057212 */ /* 0x000fce00078ec0ff */
        /* <DEDUP_REMOVED lines=12> */
[----:B------:R-:W-:Y:S01]  /*4600*/  FADD.FTZ R5, R34, R35 ;  /* 0x0000002322057221 */ /* 0x000fe20000010000 */
[----:B------:R-:W-:-:S04]  /*4610*/  FADD.FTZ R4, R36, R37 ;  /* 0x0000002524047221 */ /* 0x000fc80000010000 */
[----:B------:R1:W-:Y:S04]  /*4620*/  STL [R1+0x4], R5 ;  /* 0x0000040501007387 */ /* 0x0003e80000100800 */
[----:B------:R1:W-:Y:S01]  /*4630*/  STL [R1], R4 ;  /* 0x0000000401007387 */ /* 0x0003e20000100800 */
[----:B------:R-:W-:Y:S09]  /*4640*/  @!P2 BRA `(.L_x_566) ;  /* 0x000000400014a947 */ /* 0x000ff20003800000 */
[----:B------:R-:W2:Y:S01]  /*4650*/  S2R R230, SR_TID.X ;  /* 0x0000000000e67919 */ /* 0x000ea20000002100 */
[-C--:B------:R-:W-:Y:S01]  /*4660*/  LOP3.LUT R235, R168, R165.reuse, RZ, 0x3c, !PT ;  /* 0x000000a5a8eb7212 */ /* 0x080fe200078e3cff */
[----:B------:R-:W-:Y:S01]  /*4670*/  IMAD.SHL.U32 R238, R40, 0x20, RZ ;  /* 0x0000002028ee7824 */ /* 0x000fe200078e00ff */
[----:B------:R-:W-:Y:S01]  /*4680*/  LOP3.LUT R233, R166, R165, RZ, 0x3c, !PT ;  /* 0x000000a5a6e97212 */ /* 0x000fe200078e3cff */
[----:B------:R-:W-:Y:S01]  /*4690*/  VIADD R239, R42, 0xfffffffe ;  /* 0xfffffffe2aef7836 */ /* 0x000fe20000000000 */
[----:B------:R-:W-:Y:S01]  /*46a0*/  SHF.L.U64.HI R237, R40, 0x5, R41 ;  /* 0x0000000528ed7819 */ /* 0x000fe20000010229 */
[----:B------:R-:W-:Y:S01]  /*46b0*/  IMAD.MOV.U32 R169, RZ, RZ, R0 ;  /* 0x000000ffffa97224 */ /* 0x000fe200078e0000 */
[----:B------:R-:W-:Y:S01]  /*46c0*/  MOV R165, R2 ;  /* 0x0000000200a57202 */ /* 0x000fe20000000f00 */
[----:B------:R-:W-:Y:S01]  /*46d0*/  IMAD.MOV.U32 R166, RZ, RZ, R3 ;  /* 0x000000ffffa67224 */ /* 0x000fe200078e0003 */
[-C--:B------:R-:W-:Y:S01]  /*46e0*/  LOP3.LUT R234, R249, R43.reuse, RZ, 0x3c, !PT ;  /* 0x0000002bf9ea7212 */ /* 0x080fe200078e3cff */
[----:B------:R-:W-:Y:S01]  /*46f0*/  IMAD.MOV.U32 R167, RZ, RZ, R164 ;  /* 0x000000ffffa77224 */ /* 0x000fe200078e00a4 */
[----:B------:R-:W-:Y:S01]  /*4700*/  LOP3.LUT R232, R243, R43, RZ, 0x3c, !PT ;  /* 0x0000002bf3e87212 */ /* 0x000fe200078e3cff */
[----:B------:R-:W3:Y:S01]  /*4710*/  LDCU UR4, c[0x0][0x45c] ;  /* 0x00008b80ff0477ac */ /* 0x000ee20008000800 */
[----:B------:R-:W-:Y:S01]  /*4720*/  IADD3 R231, PT, PT, R216, 0x9020, RZ ;  /* 0x00009020d8e77810 */ /* 0x000fe20007ffe0ff */
[----:B------:R-:W4:Y:S01]  /*4730*/  LDCU.64 UR6, c[0x0][0x3c0] ;  /* 0x00007800ff0677ac */ /* 0x000f220008000a00 */
[----:B------:R-:W-:Y:S05]  /*4740*/  BRA `(.L_x_567) ;  /* 0x00000000005c7947 */ /* 0x000fea0003800000 */
.L_x_569:
[----:B------:R-:W1:Y:S01]  /*4750*/  LDC.64 R2, c[0x0][0x3b8] ;  /* 0x0000ee00ff027b82 */ /* 0x000e620000000a00 */
[----:B------:R-:W-:Y:S04]  /*4760*/  VIADD R175, R239, 0xffffffff ;  /* 0xffffffffefaf7836 */ /* 0x000fe80000000000 */
[C---:B-1----:R-:W-:Y:S04]  /*4770*/  IMAD.WIDE.U32 R172, R175.reuse, R2, RZ ;  /* 0x00000002afac7225 */ /* 0x042fe800078e00ff */
[----:B------:R-:W-:Y:S01]  /*4780*/  IMAD R173, R175, R3, R173 ;  /* 0x00000003afad7224 */ /* 0x000fe200078e02ad */
[C---:B------:R-:W-:Y:S01]  /*4790*/  LEA R176, P1, R172.reuse, R223, 0x7 ;  /* 0x000000dfacb07211 */ /* 0x040fe200078238ff */
        /* <DEDUP_REMOVED lines=18> */
.L_x_567:
[----:B------:R-:W-:Y:S04]  /*48c0*/  DEPBAR.LE SB0, 0x0 ;  /* 0x000080000000791a */ /* 0x000fe80000000000 */
[----:B------:R-:W-:Y:S01]  /*48d0*/  BAR.SYNC.DEFER_BLOCKING 0x0 ;  /* 0x0000000000007b1d */ /* 0x000fe20000010000 */
[C---:B----4-:R-:W-:Y:S04]  /*48e0*/  IMAD.WIDE.U32 R42, R239.reuse, UR6, RZ ;  /* 0x00000006ef2a7c25 */ /* 0x050fe8000f8e00ff */
[C---:B------:R-:W-:Y:S01]  /*48f0*/  IMAD R0, R239.reuse, UR7, R43 ;  /* 0x00000007ef007c24 */ /* 0x040fe2000f8e022b */
        /* <DEDUP_REMOVED lines=17> */
[----:B-1----:R-:W1:Y:S08]  /*4a10*/  LDSM.16.M88.4 R176, [R218+0x6000] ;  /* 0x00600000dab0783b */ /* 0x002e700000000200 */
[----:B------:R-:W5:Y:S08]  /*4a20*/  LDSM.16.M88.4 R180, [R219+0x1000] ;  /* 0x00100000dbb4783b */ /* 0x000f700000000200 */
[----:B------:R-:W3:Y:S08]  /*4a30*/  LDSM.16.M88.4 R184, [R218+0x6400] ;  /* 0x00640000dab8783b */ /* 0x000ef00000000200 */
[----:B------:R-:W0:Y:S08]  /*4a40*/  LDGDEPBAR ;  /* 0x00000000000079af */ /* 0x000e300000000000 */
[----:B------:R-:W2:Y:S08]  /*4a50*/  LDSM.16.M88.4 R188, [R218+0x6800] ;  /* 0x00680000dabc783b */ /* 0x000eb00000000200 */
[----:B------:R-:W4:Y:S01]  /*4a60*/  LDSM.16.M88.4 R192, [R218+0x6c00] ;  /* 0x006c0000dac0783b */ /* 0x000f220000000200 */
[-C--:B-1----:R-:W-:Y:S07]  /*4a70*/  HMMA.16816.F32.BF16 R4, R172, R176.reuse, RZ ;  /* 0x000000b0ac04723c */ /* 0x082fee00000418ff */
[----:B------:R-:W-:Y:S01]  /*4a80*/  LDSM.16.M88.4 R196, [R217] ;  /* 0x00000000d9c4783b */ /* 0x000fe20000000200 */
[C---:B-----5:R-:W-:Y:S07]  /*4a90*/  HMMA.16816.F32.BF16 R8, R180.reuse, R176, RZ ;  /* 0x000000b0b408723c */ /* 0x060fee00000418ff */
[----:B------:R-:W1:Y:S01]  /*4aa0*/  LDSM.16.M88.4 R200, [R170+0x6000] ;  /* 0x00600000aac8783b */ /* 0x000e620000000200 */
[-C--:B------:R-:W-:Y:S07]  /*4ab0*/  HMMA.16816.F32.BF16 R12, R180, R178.reuse, RZ ;  /* 0x000000b2b40c723c */ /* 0x080fee00000418ff */
[----:B------:R-:W5:Y:S01]  /*4ac0*/  LDSM.16.M88.4 R204, [R217+0x1000] ;  /* 0x00100000d9cc783b */ /* 0x000f620000000200 */
[C---:B------:R-:W-:Y:S07]  /*4ad0*/  HMMA.16816.F32.BF16 R16, R172.reuse, R178, RZ ;  /* 0x000000b2ac10723c */ /* 0x040fee00000418ff */
[----:B------:R-:W5:Y:S01]  /*4ae0*/  LDSM.16.M88.4 R208, [R170+0x6400] ;  /* 0x00640000aad0783b */ /* 0x000f620000000200 */
[-C--:B---3--:R-:W-:Y:S07]  /*4af0*/  HMMA.16816.F32.BF16 R20, R172, R184.reuse, RZ ;  /* 0x000000b8ac14723c */ /* 0x088fee00000418ff */
[----:B------:R-:W3:Y:S01]  /*4b00*/  LDSM.16.M88.4 R212, [R170+0x6800] ;  /* 0x00680000aad4783b */ /* 0x000ee20000000200 */
[C---:B------:R-:W-:Y:S07]  /*4b10*/  HMMA.16816.F32.BF16 R24, R180.reuse, R184, RZ ;  /* 0x000000b8b418723c */ /* 0x040fee00000418ff */
[----:B------:R-:W3:Y:S01]  /*4b20*/  LDSM.16.M88.4 R176, [R170+0x6c00] ;  /* 0x006c0000aab0783b */ /* 0x000ee20000000200 */
[-C--:B------:R-:W-:Y:S08]  /*4b30*/  HMMA.16816.F32.BF16 R28, R180, R186.reuse, RZ ;  /* 0x000000bab41c723c */ /* 0x080ff000000418ff */
[C---:B------:R-:W-:Y:S01]  /*4b40*/  HMMA.16816.F32.BF16 R32, R172.reuse, R186, RZ ;  /* 0x000000baac20723c */ /* 0x040fe200000418ff */
[----:B------:R-:W-:Y:S07]  /*4b50*/  LDSM.16.M88.4 R184, [R219+0x3000] ;  /* 0x00300000dbb8783b */ /* 0x000fee0000000200 */
[-C--:B--2---:R-:W-:Y:S08]  /*4b60*/  HMMA.16816.F32.BF16 R36, R172, R188.reuse, RZ ;  /* 0x000000bcac24723c */ /* 0x084ff000000418ff */
[C---:B------:R-:W-:Y:S08]  /*4b70*/  HMMA.16816.F32.BF16 R40, R180.reuse, R188, RZ ;  /* 0x000000bcb428723c */ /* 0x040ff000000418ff */
[-C--:B----4-:R-:W-:Y:S08]  /*4b80*/  HMMA.16816.F32.BF16 R44, R180, R190.reuse, RZ ;  /* 0x000000beb42c723c */ /* 0x090ff000000418ff */
[C---:B------:R-:W-:Y:S01]  /*4b90*/  HMMA.16816.F32.BF16 R48, R172.reuse, R190, RZ ;  /* 0x000000beac30723c */ /* 0x040fe200000418ff */
[----:B------:R-:W-:Y:S07]  /*4ba0*/  LDSM.16.M88.4 R188, [R218+0x7400] ;  /* 0x00740000dabc783b */ /* 0x000fee0000000200 */
[-C--:B------:R-:W-:Y:S08]  /*4bb0*/  HMMA.16816.F32.BF16 R52, R172, R192.reuse, RZ ;  /* 0x000000c0ac34723c */ /* 0x080ff000000418ff */
[C---:B------:R-:W-:Y:S08]  /*4bc0*/  HMMA.16816.F32.BF16 R56, R180.reuse, R192, RZ ;  /* 0x000000c0b438723c */ /* 0x040ff000000418ff */
[-C--:B------:R-:W-:Y:S01]  /*4bd0*/  HMMA.16816.F32.BF16 R60, R180, R194.reuse, RZ ;  /* 0x000000c2b43c723c */ /* 0x080fe200000418ff */
[----:B------:R-:W-:Y:S07]  /*4be0*/  LDSM.16.M88.4 R180, [R218+0x7000] ;  /* 0x00700000dab4783b */ /* 0x000fee0000000200 */
[----:B------:R-:W-:Y:S01]  /*4bf0*/  HMMA.16816.F32.BF16 R64, R172, R194, RZ ;  /* 0x000000c2ac40723c */ /* 0x000fe200000418ff */
[----:B------:R-:W2:Y:S07]  /*4c00*/  LDSM.16.M88.4 R172, [R219+0x2000] ;  /* 0x00200000dbac783b */ /* 0x000eae0000000200 */
[-C--:B-1----:R-:W-:Y:S01]  /*4c10*/  HMMA.16816.F32.BF16 R4, R196, R200.reuse, R4 ;  /* 0x000000c8c404723c */ /* 0x082fe20000041804 */
[----:B------:R-:W1:Y:S07]  /*4c20*/  LDSM.16.M88.4 R192, [R218+0x7800] ;  /* 0x00780000dac0783b */ /* 0x000e6e0000000200 */
[C---:B-----5:R-:W-:Y:S08]  /*4c30*/  HMMA.16816.F32.BF16 R8, R204.reuse, R200, R8 ;  /* 0x000000c8cc08723c */ /* 0x060ff00000041808 */
        /* <DEDUP_REMOVED lines=18> */
[----:B------:R-:W5:Y:S07]  /*4d60*/  LDSM.16.M88.4 R176, [R170+0x7400] ;  /* 0x00740000aab0783b */ /* 0x000f6e0000000200 */
[-C--:B--2---:R-:W-:Y:S01]  /*4d70*/  HMMA.16816.F32.BF16 R4, R172, R180.reuse, R4 ;  /* 0x000000b4ac04723c */ /* 0x084fe20000041804 */
[----:B------:R-:W-:Y:S07]  /*4d80*/  LDSM.16.M88.4 R196, [R218+0x8800] ;  /* 0x00880000dac4783b */ /* 0x000fee0000000200 */
        /* <DEDUP_REMOVED lines=9> */
[-C--:B-1----:R-:W-:Y:S08]  /*4e20*/  HMMA.16816.F32.BF16 R36, R172, R192.reuse, R36 ;  /* 0x000000c0ac24723c */ /* 0x082ff00000041824 */
        /* <DEDUP_REMOVED lines=9> */
[----:B------:R-:W1:Y:S07]  /*4ec0*/  LDSM.16.M88.4 R172, [R170+0x7c00] ;  /* 0x007c0000aaac783b */ /* 0x000e6e0000000200 */
[-C--:B---3--:R-:W-:Y:S01]  /*4ed0*/  HMMA.16816.F32.BF16 R4, R204, R208.reuse, R4 ;  /* 0x000000d0cc04723c */ /* 0x088fe20000041804 */
        /* <DEDUP_REMOVED lines=10> */
[-C--:B--2---:R-:W-:Y:S08]  /*4f80*/  HMMA.16816.F32.BF16 R36, R204, R180.reuse, R36 ;  /* 0x000000b4cc24723c */ /* 0x084ff00000041824 */
[C---:B------:R-:W-:Y:S08]  /*4f90*/  HMMA.16816.F32.BF16 R40, R212.reuse, R180, R40 ;  /* 0x000000b4d428723c */ /* 0x040ff00000041828 */
[-C--:B------:R-:W-:Y:S08]  /*4fa0*/  HMMA.16816.F32.BF16 R44, R212, R182.reuse, R44 ;  /* 0x000000b6d42c723c */ /* 0x080ff0000004182c */
[C---:B------:R-:W-:Y:S01]  /*4fb0*/  HMMA.16816.F32.BF16 R48, R204.reuse, R182, R48 ;  /* 0x000000b6cc30723c */ /* 0x040fe20000041830 */
[----:B------:R-:W-:Y:S07]  /*4fc0*/  LDSM.16.M88.4 R180, [R217+0x4000] ;  /* 0x00400000d9b4783b */ /* 0x000fee0000000200 */
[-C--:B-1----:R-:W-:Y:S08]  /*4fd0*/  HMMA.16816.F32.BF16 R52, R204, R172.reuse, R52 ;  /* 0x000000accc34723c */ /* 0x082ff00000041834 */
[C---:B------:R-:W-:Y:S08]  /*4fe0*/  HMMA.16816.F32.BF16 R56, R212.reuse, R172, R56 ;  /* 0x000000acd438723c */ /* 0x040ff00000041838 */
[-C--:B------:R-:W-:Y:S01]  /*4ff0*/  HMMA.16816.F32.BF16 R60, R212, R174.reuse, R60 ;  /* 0x000000aed43c723c */ /* 0x080fe2000004183c */
[----:B------:R-:W-:Y:S07]  /*5000*/  LDSM.16.M88.4 R212, [R170+0x8800] ;  /* 0x00880000aad4783b */ /* 0x000fee0000000200 */
[----:B------:R-:W-:Y:S01]  /*5010*/  HMMA.16816.F32.BF16 R64, R204, R174, R64 ;  /* 0x000000aecc40723c */ /* 0x000fe20000041840 */
[----:B------:R-:W1:Y:S07]  /*5020*/  LDSM.16.M88.4 R172, [R218+0x8c00] ;  /* 0x008c0000daac783b */ /* 0x000e6e0000000200 */
[-C--:B------:R-:W-:Y:S01]  /*5030*/  HMMA.16816.F32.BF16 R4, R184, R188.reuse, R4 ;  /* 0x000000bcb804723c */ /* 0x080fe20000041804 */
[----:B------:R-:W2:Y:S07]  /*5040*/  LDSM.16.M88.4 R204, [R217+0x5000] ;  /* 0x00500000d9cc783b */ /* 0x000eae0000000200 */
[C---:B------:R-:W-:Y:S08]  /*5050*/  HMMA.16816.F32.BF16 R8, R192.reuse, R188, R8 ;  /* 0x000000bcc008723c */ /* 0x040ff00000041808 */
[-C--:B------:R-:W-:Y:S08]  /*5060*/  HMMA.16816.F32.BF16 R12, R192, R190.reuse, R12 ;  /* 0x000000bec00c723c */ /* 0x080ff0000004180c */
[C---:B------:R-:W-:Y:S08]  /*5070*/  HMMA.16816.F32.BF16 R16, R184.reuse, R190, R16 ;  /* 0x000000beb810723c */ /* 0x040ff00000041810 */
[-C--:B---3--:R-:W-:Y:S08]  /*5080*/  HMMA.16816.F32.BF16 R20, R184, R176.reuse, R20 ;  /* 0x000000b0b814723c */ /* 0x088ff00000041814 */
[C---:B------:R-:W-:Y:S08]  /*5090*/  HMMA.16816.F32.BF16 R24, R192.reuse, R176, R24 ;  /* 0x000000b0c018723c */ /* 0x040ff00000041818 */
[-C--:B------:R-:W-:Y:S08]  /*50a0*/  HMMA.16816.F32.BF16 R28, R192, R178.reuse, R28 ;  /* 0x000000b2c01c723c */ /* 0x080ff0000004181c */
[C---:B------:R-:W-:Y:S01]  /*50b0*/  HMMA.16816.F32.BF16 R32, R184.reuse, R178, R32 ;  /* 0x000000b2b820723c */ /* 0x040fe20000041820 */
[----:B------:R-:W3:Y:S01]  /*50c0*/  LDSM.16.M88.4 R176, [R170+0x8c00] ;  /* 0x008c0000aab0783b */ /* 0x000ee20000000200 */
[----:B------:R-:W-:Y:S06]  /*50d0*/  DEPBAR.LE SB0, 0x0 ;  /* 0x000080000000791a */ /* 0x000fec0000000000 */
[-C--:B------:R-:W-:Y:S01]  /*50e0*/  HMMA.16816.F32.BF16 R36, R184, R196.reuse, R36 ;  /* 0x000000c4b824723c */ /* 0x080fe20000041824 */
[----:B------:R-:W-:Y:S07]  /*50f0*/  BAR.SYNC.DEFER_BLOCKING 0x0 ;  /* 0x0000000000007b1d */ /* 0x000fee0000010000 */
[C---:B------:R-:W-:Y:S08]  /*5100*/  HMMA.16816.F32.BF16 R40, R192.reuse, R196, R40 ;  /* 0x000000c4c028723c */ /* 0x040ff00000041828 */
[-C--:B------:R-:W-:Y:S08]  /*5110*/  HMMA.16816.F32.BF16 R44, R192, R198.reuse, R44 ;  /* 0x000000c6c02c723c */ /* 0x080ff0000004182c */
[C---:B------:R-:W-:Y:S08]  /*5120*/  HMMA.16816.F32.BF16 R48, R184.reuse, R198, R48 ;  /* 0x000000c6b830723c */ /* 0x040ff00000041830 */
[-C--:B-1----:R-:W-:Y:S08]  /*5130*/  HMMA.16816.F32.BF16 R52, R184, R172.reuse, R52 ;  /* 0x000000acb834723c */ /* 0x082ff00000041834 */
[C---:B------:R-:W-:Y:S08]  /*5140*/  HMMA.16816.F32.BF16 R56, R192.reuse, R172, R56 ;  /* 0x000000acc038723c */ /* 0x040ff00000041838 */
[-C--:B------:R-:W-:Y:S08]  /*5150*/  HMMA.16816.F32.BF16 R60, R192, R174.reuse, R60 ;  /* 0x000000aec03c723c */ /* 0x080ff0000004183c */
[----:B------:R-:W-:Y:S08]  /*5160*/  HMMA.16816.F32.BF16 R64, R184, R174, R64 ;  /* 0x000000aeb840723c */ /* 0x000ff00000041840 */
[-C--:B------:R-:W-:Y:S08]  /*5170*/  HMMA.16816.F32.BF16 R4, R180, R200.reuse, R4 ;  /* 0x000000c8b404723c */ /* 0x080ff00000041804 */
[C---:B--2---:R-:W-:Y:S08]  /*5180*/  HMMA.16816.F32.BF16 R8, R204.reuse, R200, R8 ;  /* 0x000000c8cc08723c */ /* 0x044ff00000041808 */
[-C--:B------:R-:W-:Y:S03]  /*5190*/  HMMA.16816.F32.BF16 R12, R204, R202.reuse, R12 ;  /* 0x000000cacc0c723c */ /* 0x080fe6000004180c */
[----:B------:R-:W-:Y:S05]  /*51a0*/  FMNMX3.FTZ R168, R167, R4, R5, !PT ;  /* 0x00000004a7a87276 */ /* 0x000fea0007810005 */
[C---:B------:R-:W-:Y:S08]  /*51b0*/  HMMA.16816.F32.BF16 R16, R180.reuse, R202, R16 ;  /* 0x000000cab410723c */ /* 0x040ff00000041810 */
[-C--:B------:R-:W-:Y:S08]  /*51c0*/  HMMA.16816.F32.BF16 R20, R180, R208.reuse, R20 ;  /* 0x000000d0b414723c */ /* 0x080ff00000041814 */
[C---:B------:R-:W-:Y:S04]  /*51d0*/  HMMA.16816.F32.BF16 R24, R204.reuse, R208, R24 ;  /* 0x000000d0cc18723c */ /* 0x040fe80000041818 */
[----:B------:R-:W-:Y:S04]  /*51e0*/  FMNMX3.FTZ R168, R168, R16, R17, !PT ;  /* 0x00000010a8a87276 */ /* 0x000fe80007810011 */
[-C--:B------:R-:W-:Y:S03]  /*51f0*/  HMMA.16816.F32.BF16 R28, R204, R210.reuse, R28 ;  /* 0x000000d2cc1c723c */ /* 0x080fe6000004181c */
[----:B------:R-:W-:Y:S05]  /*5200*/  FMNMX3.FTZ R168, R168, R20, R21, !PT ;  /* 0x00000014a8a87276 */ /* 0x000fea0007810015 */
[C---:B------:R-:W-:Y:S08]  /*5210*/  HMMA.16816.F32.BF16 R32, R180.reuse, R210, R32 ;  /* 0x000000d2b420723c */ /* 0x040ff00000041820 */
[-C--:B------:R-:W-:Y:S08]  /*5220*/  HMMA.16816.F32.BF16 R36, R180, R212.reuse, R36 ;  /* 0x000000d4b424723c */ /* 0x080ff00000041824 */
[C---:B------:R-:W-:Y:S04]  /*5230*/  HMMA.16816.F32.BF16 R40, R204.reuse, R212, R40 ;  /* 0x000000d4cc28723c */ /* 0x040fe80000041828 */
[----:B------:R-:W-:Y:S01]  /*5240*/  FMNMX3.FTZ R189, R168, R32, R33, !PT ;  /* 0x00000020a8bd7276 */ /* 0x000fe20007810021 */
[----:B------:R-:W-:Y:S01]  /*5250*/  IMAD.SHL.U32 R213, R239, 0x2, RZ ;  /* 0x00000002efd57824 */ /* 0x000fe200078e00ff */
[----:B------:R-:W-:Y:S02]  /*5260*/  FMNMX3.FTZ R168, R165, R8, R9, !PT ;  /* 0x00000008a5a87276 */ /* 0x000fe40007810009 */
[-C--:B------:R-:W-:Y:S03]  /*5270*/  HMMA.16816.F32.BF16 R44, R204, R214.reuse, R44 ;  /* 0x000000d6cc2c723c */ /* 0x080fe6000004182c */
[----:B------:R-:W-:Y:S02]  /*5280*/  LOP3.LUT R0, R213, R247, R227, 0x96, !PT ;  /* 0x000000f7d5007212 */ /* 0x000fe400078e96e3 */
[----:B------:R-:W-:Y:S02]  /*5290*/  FMNMX3.FTZ R193, R168, R12, R13, !PT ;  /* 0x0000000ca8c17276 */ /* 0x000fe4000781000d */
[----:B------:R-:W-:Y:S01]  /*52a0*/  FMNMX3.FTZ R168, R169, R10, R11, !PT ;  /* 0x0000000aa9a87276 */ /* 0x000fe2000781000b */
[C---:B------:R-:W-:Y:S04]  /*52b0*/  HMMA.16816.F32.BF16 R48, R180.reuse, R214, R48 ;  /* 0x000000d6b430723c */ /* 0x040fe80000041830 */
[----:B------:R-:W-:Y:S01]  /*52c0*/  FMNMX3.FTZ R193, R193, R24, R25, !PT ;  /* 0x00000018c1c17276 */ /* 0x000fe20007810019 */
[----:B------:R-:W-:Y:S01]  /*52d0*/  IMAD.WIDE.U32 R214, R0, -0x326172a9, RZ ;  /* 0xcd9e8d5700d67825 */ /* 0x000fe200078e00ff */
[----:B------:R-:W-:Y:S02]  /*52e0*/  FMNMX3.FTZ R168, R168, R14, R15, !PT ;  /* 0x0000000ea8a87276 */ /* 0x000fe4000781000f */
[----:B------:R-:W-:Y:S01]  /*52f0*/  FMNMX3.FTZ R193, R193, R28, R29, !PT ;  /* 0x0000001cc1c17276 */ /* 0x000fe2000781001d */
[-C--:B---3--:R-:W-:Y:S03]  /*5300*/  HMMA.16816.F32.BF16 R52, R180, R176.reuse, R52 ;  /* 0x000000b0b434723c */ /* 0x088fe60000041834 */
[C---:B------:R-:W-:Y:S02]  /*5310*/  LOP3.LUT R164, R215.reuse, R235, RZ, 0x3c, !PT ;  /* 0x000000ebd7a47212 */ /* 0x040fe400078e3cff */
[C---:B------:R-:W-:Y:S02]  /*5320*/  LOP3.LUT R3, R214.reuse, R234, RZ, 0x3c, !PT ;  /* 0x000000ead6037212 */ /* 0x040fe400078e3cff */
[----:B------:R-:W-:Y:S01]  /*5330*/  LOP3.LUT R2, R215, R233, RZ, 0x3c, !PT ;  /* 0x000000e9d7027212 */ /* 0x000fe200078e3cff */
[C---:B------:R-:W-:Y:S01]  /*5340*/  VIADD R215, R227.reuse, 0x76cf5d0a ;  /* 0x76cf5d0ae3d77836 */ /* 0x040fe20000000000 */
[----:B------:R-:W-:Y:S01]  /*5350*/  LOP3.LUT R0, R214, R232, RZ, 0x3c, !PT ;  /* 0x000000e8d6007212 */ /* 0x000fe200078e3cff */
[----:B------:R-:W-:Y:S01]  /*5360*/  IMAD.WIDE.U32 R210, R164, -0x2daee0ad, RZ ;  /* 0xd2511f53a4d27825 */ /* 0x000fe200078e00ff */
[C---:B------:R-:W-:Y:S04]  /*5370*/  HMMA.16816.F32.BF16 R56, R204.reuse, R176, R56 ;  /* 0x000000b0cc38723c */ /* 0x040fe80000041838 */
[-C--:B------:R-:W-:Y:S01]  /*5380*/  LOP3.LUT R164, R250, R215.reuse, R211, 0x96, !PT ;  /* 0x000000d7faa47212 */ /* 0x080fe200078e96d3 */
[----:B------:R-:W-:Y:S02]  /*5390*/  VIADD R214, R227, 0x32370b8f ;  /* 0x32370b8fe3d67836 */ /* 0x000fe40000000000 */
[----:B------:R-:W-:Y:S01]  /*53a0*/  IMAD.WIDE.U32 R194, R3, -0x2daee0ad, RZ ;  /* 0xd2511f5303c27825 */ /* 0x000fe200078e00ff */
[-C--:B------:R-:W-:Y:S03]  /*53b0*/  HMMA.16816.F32.BF16 R60, R204, R178.reuse, R60 ;  /* 0x000000b2cc3c723c */ /* 0x080fe6000004183c */
[----:B------:R-:W-:Y:S01]  /*53c0*/  IMAD.WIDE.U32 R202, R2, -0x2daee0ad, RZ ;  /* 0xd2511f5302ca7825 */ /* 0x000fe200078e00ff */
[----:B------:R-:W-:Y:S03]  /*53d0*/  LOP3.LUT R3, R214, R210, R195, 0x96, !PT ;  /* 0x000000d2d6037212 */ /* 0x000fe600078e96c3 */
[----:B------:R-:W-:Y:S01]  /*53e0*/  IMAD.WIDE.U32 R190, R0, -0x2daee0ad, RZ ;  /* 0xd2511f5300be7825 */ /* 0x000fe200078e00ff */
[----:B------:R-:W-:Y:S01]  /*53f0*/  LOP3.LUT R2, R244, R215, R203, 0x96, !PT ;  /* 0x000000d7f4027212 */ /* 0x000fe200078e96cb */
[----:B------:R-:W-:Y:S04]  /*5400*/  HMMA.16816.F32.BF16 R64, R180, R178, R64 ;  /* 0x000000b2b440723c */ /* 0x000fe80000041840 */
[----:B------:R-:W-:Y:S01]  /*5410*/  LOP3.LUT R0, R214, R202, R191, 0x96, !PT ;  /* 0x000000cad6007212 */ /* 0x000fe200078e96bf */
[----:B------:R-:W-:Y:S04]  /*5420*/  IMAD.WIDE.U32 R186, R164, -0x326172a9, RZ ;  /* 0xcd9e8d57a4ba7825 */ /* 0x000fe800078e00ff */
[----:B------:R-:W-:Y:S01]  /*5430*/  IMAD.WIDE.U32 R206, R3, -0x326172a9, RZ ;  /* 0xcd9e8d5703ce7825 */ /* 0x000fe200078e00ff */
[----:B------:R-:W-:Y:S03]  /*5440*/  FMNMX3.FTZ R3, R166, R6, R7, !PT ;  /* 0x00000006a6037276 */ /* 0x000fe60007810007 */
[----:B------:R-:W-:Y:S01]  /*5450*/  IMAD.WIDE.U32 R202, R2, -0x326172a9, RZ ;  /* 0xcd9e8d5702ca7825 */ /* 0x000fe200078e00ff */
[-C--:B------:R-:W-:Y:S02]  /*5460*/  LOP3.LUT R2, R248, R229.reuse, R187, 0x96, !PT ;  /* 0x000000e5f8027212 */ /* 0x080fe400078e96bb */
[----:B------:R-:W-:Y:S01]  /*5470*/  FMNMX3.FTZ R3, R3, R18, R19, !PT ;  /* 0x0000001203037276 */ /* 0x000fe20007810013 */
[----:B------:R-:W-:Y:S01]  /*5480*/  IMAD.WIDE.U32 R210, R0, -0x326172a9, RZ ;  /* 0xcd9e8d5700d27825 */ /* 0x000fe200078e00ff */
[----:B------:R-:W-:Y:S02]  /*5490*/  LOP3.LUT R164, R242, R229, R203, 0x96, !PT ;  /* 0x000000e5f2a47212 */ /* 0x000fe400078e96cb */
[----:B------:R-:W-:Y:S02]  /*54a0*/  FMNMX3.FTZ R3, R3, R22, R23, !PT ;  /* 0x0000001603037276 */ /* 0x000fe40007810017 */
[----:B------:R-:W-:Y:S01]  /*54b0*/  LOP3.LUT R0, R228, R202, R211, 0x96, !PT ;  /* 0x000000cae4007212 */ /* 0x000fe200078e96d3 */
[----:B------:R-:W-:Y:S01]  /*54c0*/  IMAD.WIDE.U32 R202, R2, -0x2daee0ad, RZ ;  /* 0xd2511f5302ca7825 */ /* 0x000fe200078e00ff */
[----:B------:R-:W-:Y:S02]  /*54d0*/  FMNMX3.FTZ R2, R189, R36, R37, !PT ;  /* 0x00000024bd027276 */ /* 0x000fe40007810025 */
[----:B------:R-:W-:Y:S02]  /*54e0*/  FMNMX3.FTZ R3, R3, R34, R35, !PT ;  /* 0x0000002203037276 */ /* 0x000fe40007810023 */
[----:B------:R-:W-:Y:S02]  /*54f0*/  FMNMX3.FTZ R2, R2, R48, R49, !PT ;  /* 0x0000003002027276 */ /* 0x000fe40007810031 */
[----:B------:R-:W-:Y:S02]  /*5500*/  FMNMX3.FTZ R3, R3, R38, R39, !PT ;  /* 0x0000002603037276 */ /* 0x000fe40007810027 */
[----:B------:R-:W-:Y:S02]  /*5510*/  FMNMX3.FTZ R2, R2, R52, R53, !PT ;  /* 0x0000003402027276 */ /* 0x000fe40007810035 */
[----:B------:R-:W-:Y:S02]  /*5520*/  LOP3.LUT R171, R228, R186, R207, 0x96, !PT ;  /* 0x000000bae4ab7212 */ /* 0x000fe400078e96cf */
[----:B------:R-:W-:Y:S02]  /*5530*/  FMNMX3.FTZ R201, R3, R50, R51, !PT ;  /* 0x0000003203c97276 */ /* 0x000fe40007810033 */
[----:B------:R-:W-:Y:S01]  /*5540*/  FMNMX3.FTZ R189, R2, R64, R65, !PT ;  /* 0x0000004002bd7276 */ /* 0x000fe20007810041 */
[----:B------:R-:W-:Y:S06]  /*5550*/  @P0 BRA `(.L_x_569) ;  /* 0xfffffff0007c0947 */ /* 0x000fec000383ffff */
.L_x_568:
[----:B------:R-:W-:Y:S01]  /*5560*/  FMNMX3.FTZ R201, R201, R54, R55, !PT ;  /* 0x00000036c9c97276 */ /* 0x000fe20007810037 */
[----:B------:R-:W-:Y:S01]  /*5570*/  SHFL.BFLY PT, R174, R189, 0x2, 0x1f ;  /* 0x0c401f00bdae7f89 */ /* 0x000fe200000e0000 */
[----:B-1----:R-:W-:Y:S01]  /*5580*/  FMNMX3.FTZ R3, R193, R40, R41, !PT ;  /* 0x00000028c1037276 */ /* 0x002fe20007810029 */
[----:B------:R-:W-:Y:S01]  /*5590*/  IMAD.WIDE.U32 R204, R0, -0x2daee0ad, RZ ;  /* 0xd2511f5300cc7825 */ /* 0x000fe200078e00ff */
[----:B------:R-:W-:Y:S02]  /*55a0*/  FMNMX3.FTZ R177, R201, R66, R67, !PT ;  /* 0x00000042c9b17276 */ /* 0x000fe40007810043 */
[----:B------:R-:W-:Y:S01]  /*55b0*/  FMNMX3.FTZ R3, R3, R44, R45, !PT ;  /* 0x0000002c03037276 */ /* 0x000fe2000781002d */
[----:B------:R-:W-:Y:S01]  /*55c0*/  VIADD R172, R227, 0xa9066899 ;  /* 0xa9066899e3ac7836 */ /* 0x000fe20000000000 */
[----:B------:R-:W-:Y:S01]  /*55d0*/  FMNMX3.FTZ R2, R168, R26, R27, !PT ;  /* 0x0000001aa8027276 */ /* 0x000fe2000781001b */
[----:B------:R-:W-:Y:S01]  /*55e0*/  IMAD.WIDE.U32 R208, R171, -0x2daee0ad, RZ ;  /* 0xd2511f53abd07825 */ /* 0x000fe200078e00ff */
[----:B------:R-:W-:Y:S01]  /*55f0*/  FMNMX3.FTZ R3, R3, R56, R57, !PT ;  /* 0x0000003803037276 */ /* 0x000fe20007810039 */
[----:B------:R-:W-:Y:S01]  /*5600*/  SHFL.BFLY PT, R168, R177, 0x2, 0x1f ;  /* 0x0c401f00b1a87f89 */ /* 0x000fe200000e0000 */
[----:B------:R-:W-:Y:S01]  /*5610*/  FMNMX3.FTZ R2, R2, R30, R31, !PT ;  /* 0x0000001e02027276 */ /* 0x000fe2000781001f */
[----:B------:R-:W-:Y:S01]  /*5620*/  IMAD.WIDE.U32 R184, R164, -0x2daee0ad, RZ ;  /* 0xd2511f53a4b87825 */ /* 0x000fe200078e00ff */
[----:B------:R-:W-:Y:S02]  /*5630*/  FMNMX3.FTZ R175, R3, R60, R61, !PT ;  /* 0x0000003c03af7276 */ /* 0x000fe4000781003d */
[C---:B------:R-:W-:Y:S01]  /*5640*/  LOP3.LUT R0, R172.reuse, R202, R209, 0x96, !PT ;  /* 0x000000caac007212 */ /* 0x040fe200078e96d1 */
[----:B------:R-:W-:Y:S01]  /*5650*/  VIADD R176, R227, 0xed9eba14 ;  /* 0xed9eba14e3b07836 */ /* 0x000fe20000000000 */
[----:B------:R-:W-:Y:S02]  /*5660*/  LOP3.LUT R184, R172, R184, R205, 0x96, !PT ;  /* 0x000000b8acb87212 */ /* 0x000fe400078e96cd */
[----:B------:R-:W-:Y:S01]  /*5670*/  SHFL.BFLY PT, R172, R175, 0x2, 0x1f ;  /* 0x0c401f00afac7f89 */ /* 0x000fe200000e0000 */
[----:B------:R-:W-:Y:S01]  /*5680*/  FMNMX3.FTZ R2, R2, R42, R43, !PT ;  /* 0x0000002a02027276 */ /* 0x000fe2000781002b */
[----:B------:R-:W-:Y:S01]  /*5690*/  IMAD.WIDE.U32 R182, R0, -0x326172a9, RZ ;  /* 0xcd9e8d5700b67825 */ /* 0x000fe200078e00ff */
[----:B------:R-:W-:Y:S02]  /*56a0*/  LOP3.LUT R173, R176, R194, R203, 0x96, !PT ;  /* 0x000000c2b0ad7212 */ /* 0x000fe400078e96cb */
[----:B------:R-:W-:Y:S01]  /*56b0*/  FMNMX3.FTZ R2, R2, R46, R47, !PT ;  /* 0x0000002e02027276 */ /* 0x000fe2000781002f */
[----:B------:R-:W-:Y:S01]  /*56c0*/  IMAD.MOV.U32 R180, RZ, RZ, R182 ;  /* 0x000000ffffb47224 */ /* 0x000fe200078e00b6 */
[----:B------:R-:W-:Y:S01]  /*56d0*/  LOP3.LUT R3, R176, R190, R185, 0x96, !PT ;  /* 0x000000beb0037212 */ /* 0x000fe200078e96b9 */
[----:B------:R-:W-:Y:S01]  /*56e0*/  IMAD.WIDE.U32 R198, R173, -0x326172a9, RZ ;  /* 0xcd9e8d57adc67825 */ /* 0x000fe200078e00ff */
[----:B------:R-:W-:Y:S02]  /*56f0*/  FMNMX3.FTZ R2, R2, R58, R59, !PT ;  /* 0x0000003a02027276 */ /* 0x000fe4000781003b */
[----:B------:R-:W-:Y:S01]  /*5700*/  LOP3.LUT R179, R180, 0xff, RZ, 0xc0, !PT ;  /* 0x000000ffb4b37812 */ /* 0x000fe200078ec0ff */
[----:B------:R-:W-:Y:S01]  /*5710*/  IMAD.WIDE.U32 R184, R184, -0x326172a9, RZ ;  /* 0xcd9e8d57b8b87825 */ /* 0x000fe200078e00ff */
[----:B------:R-:W-:Y:S02]  /*5720*/  FMNMX3.FTZ R0, R2, R62, R63, !PT ;  /* 0x0000003e02007276 */ /* 0x000fe4000781003f */
[----:B------:R-:W-:Y:S01]  /*5730*/  LOP3.LUT R190, R225, R198, R183, 0x96, !PT ;  /* 0x000000c6e1be7212 */ /* 0x000fe200078e96b7 */
[----:B------:R-:W-:Y:S01]  /*5740*/  IMAD.WIDE.U32 R192, R3, -0x326172a9, RZ ;  /* 0xcd9e8d5703c07825 */ /* 0x000fe200078e00ff */
[C---:B------:R-:W-:Y:S01]  /*5750*/  PRMT R176, R184.reuse, 0x7773, RZ ;  /* 0x00007773b8b07816 */ /* 0x040fe200000000ff */
[----:B------:R-:W1:Y:S01]  /*5760*/  SHFL.BFLY PT, R171, R0, 0x2, 0x1f ;  /* 0x0c401f0000ab7f89 */ /* 0x000e6200000e0000 */
[----:B------:R-:W-:Y:S02]  /*5770*/  PRMT R183, R184, 0x7772, RZ ;  /* 0x00007772b8b77816 */ /* 0x000fe400000000ff */
[----:B------:R-:W-:Y:S02]  /*5780*/  LOP3.LUT R212, R225, R192, R185, 0x96, !PT ;  /* 0x000000c0e1d47212 */ /* 0x000fe400078e96b9 */
[----:B------:R-:W-:Y:S02]  /*5790*/  PRMT R183, R183, 0x5410, R176 ;  /* 0x00005410b7b77816 */ /* 0x000fe400000000b0 */
[C---:B------:R-:W-:Y:S02]  /*57a0*/  PRMT R178, R182.reuse, 0x7773, RZ ;  /* 0x00007773b6b27816 */ /* 0x040fe400000000ff */
[----:B------:R-:W-:Y:S02]  /*57b0*/  PRMT R173, R182, 0x7772, RZ ;  /* 0x00007772b6ad7816 */ /* 0x000fe400000000ff */
[----:B------:R-:W-:Y:S02]  /*57c0*/  LOP3.LUT R181, R190, 0xff, RZ, 0xc0, !PT ;  /* 0x000000ffbeb57812 */ /* 0x000fe400078ec0ff */
[----:B------:R-:W-:Y:S02]  /*57d0*/  LOP3.LUT R180, R212, 0xffff, RZ, 0xc0, !PT ;  /* 0x0000ffffd4b47812 */ /* 0x000fe400078ec0ff */
[----:B------:R-:W-:Y:S02]  /*57e0*/  PRMT R173, R173, 0x5410, R178 ;  /* 0x00005410adad7816 */ /* 0x000fe400000000b2 */
[----:B------:R-:W-:Y:S02]  /*57f0*/  SHF.R.U32.HI R180, RZ, 0x8, R180 ;  /* 0x00000008ffb47819 */ /* 0x000fe400000116b4 */
[----:B------:R-:W-:Y:S02]  /*5800*/  IADD3 R213, PT, PT, R213, 0x1, RZ ;  /* 0x00000001d5d57810 */ /* 0x000fe40007ffe0ff */
[----:B-1----:R-:W-:Y:S02]  /*5810*/  FMNMX.FTZ R171, R0, R171, !PT ;  /* 0x000000ab00ab7209 */ /* 0x002fe40007810000 */
[----:B------:R-:W-:Y:S02]  /*5820*/  FMNMX.FTZ R164, R189, R174, !PT ;  /* 0x000000aebda47209 */ /* 0x000fe40007810000 */
[----:B------:R-:W-:Y:S01]  /*5830*/  FMNMX.FTZ R2, R177, R168, !PT ;  /* 0x000000a8b1027209 */ /* 0x000fe20007810000 */
[----:B------:R-:W-:Y:S01]  /*5840*/  SHFL.BFLY PT, R0, R171, 0x1, 0x1f ;  /* 0x0c201f00ab007f89 */ /* 0x000fe200000e0000 */
[----:B------:R-:W-:Y:S02]  /*5850*/  FMNMX.FTZ R175, R175, R172, !PT ;  /* 0x000000acafaf7209 */ /* 0x000fe40007810000 */
[----:B------:R-:W-:Y:S05]  /*5860*/  MOV R168, R184 ;  /* 0x000000b800a87202 */ /* 0x000fea0000000f00 */
[----:B------:R-:W1:Y:S01]  /*5870*/  SHFL.BFLY PT, R177, R164, 0x1, 0x1f ;  /* 0x0c201f00a4b17f89 */ /* 0x000e6200000e0000 */
[----:B------:R-:W-:Y:S02]  /*5880*/  PRMT R174, R182, 0x7771, RZ ;  /* 0x00007771b6ae7816 */ /* 0x000fe400000000ff */
[----:B------:R-:W-:Y:S05]  /*5890*/  LOP3.LUT R185, R168, 0xff, RZ, 0xc0, !PT ;  /* 0x000000ffa8b97812 */ /* 0x000fea00078ec0ff */
[----:B------:R-:W2:Y:S01]  /*58a0*/  SHFL.BFLY PT, R3, R2, 0x1, 0x1f ;  /* 0x0c201f0002037f89 */ /* 0x000ea200000e0000 */
[----:B------:R-:W-:Y:S02]  /*58b0*/  PRMT R174, R179, 0x5410, R174 ;  /* 0x00005410b3ae7816 */ /* 0x000fe400000000ae */
[----:B------:R-:W-:Y:S05]  /*58c0*/  PRMT R182, R184, 0x7771, RZ ;  /* 0x00007771b8b67816 */ /* 0x000fea00000000ff */
[----:B------:R-:W3:Y:S01]  /*58d0*/  SHFL.BFLY PT, R176, R175, 0x1, 0x1f ;  /* 0x0c201f00afb07f89 */ /* 0x000ee200000e0000 */
[C---:B------:R-:W-:Y:S02]  /*58e0*/  PRMT R179, R190.reuse, 0x7632, R179 ;  /* 0x00007632beb37816 */ /* 0x040fe400000000b3 */
[----:B------:R-:W-:Y:S02]  /*58f0*/  LOP3.LUT R172, R190, 0xffff, RZ, 0xc0, !PT ;  /* 0x0000ffffbeac7812 */ /* 0x000fe400078ec0ff */
[----:B------:R-:W-:Y:S02]  /*5900*/  LOP3.LUT R179, R179, 0xff, RZ, 0xc0, !PT ;  /* 0x000000ffb3b37812 */ /* 0x000fe400078ec0ff */
[----:B------:R-:W-:Y:S02]  /*5910*/  SHF.R.U32.HI R190, RZ, 0x18, R190 ;  /* 0x00000018ffbe7819 */ /* 0x000fe400000116be */
[----:B------:R-:W-:Y:S02]  /*5920*/  PRMT R182, R185, 0x5410, R182 ;  /* 0x00005410b9b67816 */ /* 0x000fe400000000b6 */
[----:B------:R-:W-:Y:S02]  /*5930*/  SHF.R.U32.HI R172, RZ, 0x8, R172 ;  /* 0x00000008ffac7819 */ /* 0x000fe400000116ac */
[----:B------:R-:W-:Y:S02]  /*5940*/  PRMT R190, R179, 0x5410, R190 ;  /* 0x00005410b3be7816 */ /* 0x000fe400000000be */
[----:B------:R-:W-:Y:S02]  /*5950*/  PRMT R172, R181, 0x5410, R172 ;  /* 0x00005410b5ac7816 */ /* 0x000fe400000000ac */
[----:B-1----:R-:W-:Y:S02]  /*5960*/  FMNMX.FTZ R164, R164, R177, !PT ;  /* 0x000000b1a4a47209 */ /* 0x002fe40007810000 */
[----:B------:R-:W-:Y:S02]  /*5970*/  PRMT R177, R212, 0x7632, R177 ;  /* 0x00007632d4b17816 */ /* 0x000fe400000000b1 */
[----:B--2---:R-:W-:Y:S01]  /*5980*/  FMNMX.FTZ R3, R2, R3, !PT ;  /* 0x0000000302037209 */ /* 0x004fe20007810000 */
[C---:B------:R-:W-:Y:S01]  /*5990*/  FADD.FTZ R2, -R164.reuse, R167 ;  /* 0x000000a7a4027221 */ /* 0x040fe20000010100 */
[C---:B------:R-:W-:Y:S01]  /*59a0*/  FMUL.FTZ R195, R164.reuse, UR4 ;  /* 0x00000004a4c37c20 */ /* 0x040fe20008410000 */
[----:B------:R-:W-:Y:S01]  /*59b0*/  FSETP.NEU.FTZ.AND P0, PT, R164, -INF , PT ;  /* 0xff800000a400780b */ /* 0x000fe20003f1d000 */
[----:B------:R-:W1:Y:S01]  /*59c0*/  LDC R167, c[0x0][0x4f8] ;  /* 0x00013e00ffa77b82 */ /* 0x000e620000000800 */
[----:B------:R-:W-:Y:S01]  /*59d0*/  FMUL.FTZ R168, R2, UR4 ;  /* 0x0000000402a87c20 */ /* 0x000fe20008410000 */
[----:B---3--:R-:W-:Y:S01]  /*59e0*/  FMNMX.FTZ R2, R175, R176, !PT ;  /* 0x000000b0af027209 */ /* 0x008fe20007810000 */
[----:B------:R-:W-:Y:S01]  /*59f0*/  FMUL.FTZ R197, R3, UR4 ;  /* 0x0000000403c57c20 */ /* 0x000fe20008410000 */
[----:B------:R-:W-:Y:S02]  /*5a00*/  FSEL R195, R195, RZ, P0 ;  /* 0x000000ffc3c37208 */ /* 0x000fe40000000000 */
[C---:B------:R-:W-:Y:S01]  /*5a10*/  FSETP.NEU.FTZ.AND P1, PT, R2.reuse, -INF , PT ;  /* 0xff8000000200780b */ /* 0x040fe20003f3d000 */
[----:B------:R-:W-:Y:S01]  /*5a20*/  MUFU.EX2 R168, R168 ;  /* 0x000000a800a87308 */ /* 0x000fe20000000800 */
[----:B------:R-:W-:Y:S01]  /*5a30*/  FSETP.NEU.FTZ.AND P0, PT, R3, -INF , PT ;  /* 0xff8000000300780b */ /* 0x000fe20003f1d000 */
[----:B------:R-:W-:Y:S01]  /*5a40*/  FFMA.FTZ R187, R17, UR4, -R195 ;  /* 0x0000000411bb7c23 */ /* 0x000fe200080108c3 */
[----:B------:R-:W-:Y:S02]  /*5a50*/  IMAD.MOV.U32 R17, RZ, RZ, R199 ;  /* 0x000000ffff117224 */ /* 0x000fe400078e00c7 */
[----:B------:R-:W-:Y:S01]  /*5a60*/  FMUL.FTZ R199, R2, UR4 ;  /* 0x0000000402c77c20 */ /* 0x000fe20008410000 */
[--C-:B------:R-:W-:Y:S01]  /*5a70*/  FFMA.FTZ R201, R4, UR4, -R195.reuse ;  /* 0x0000000404c97c23 */ /* 0x100fe200080108c3 */
[--C-:B------:R-:W-:Y:S01]  /*5a80*/  FFMA.FTZ R194, R5, UR4, -R195.reuse ;  /* 0x0000000405c27c23 */ /* 0x100fe200080108c3 */
[----:B------:R-:W-:Y:S01]  /*5a90*/  FSEL R197, R197, RZ, P0 ;  /* 0x000000ffc5c57208 */ /* 0x000fe20000000000 */
[----:B------:R-:W-:Y:S01]  /*5aa0*/  FFMA.FTZ R184, R16, UR4, -R195 ;  /* 0x0000000410b87c23 */ /* 0x000fe200080108c3 */
[----:B------:R-:W-:Y:S01]  /*5ab0*/  FSEL R199, R199, RZ, P1 ;  /* 0x000000ffc7c77208 */ /* 0x000fe20000800000 */
[----:B------:R-:W-:Y:S01]  /*5ac0*/  IMAD.MOV.U32 R16, RZ, RZ, R198 ;  /* 0x000000ffff107224 */ /* 0x000fe200078e00c6 */
[----:B------:R-:W-:Y:S01]  /*5ad0*/  MUFU.EX2 R201, R201 ;  /* 0x000000c900c97308 */ /* 0x000fe20000000800 */
[--C-:B------:R-:W-:Y:S01]  /*5ae0*/  FFMA.FTZ R185, R18, UR4, -R197.reuse ;  /* 0x0000000412b97c23 */ /* 0x100fe200080108c5 */
[----:B------:R-:W-:Y:S01]  /*5af0*/  FFMA.FTZ R186, R19, UR4, -R197 ;  /* 0x0000000413ba7c23 */ /* 0x000fe200080108c5 */
[--C-:B------:R-:W-:Y:S01]  /*5b00*/  FFMA.FTZ R203, R8, UR4, -R199.reuse ;  /* 0x0000000408cb7c23 */ /* 0x100fe200080108c7 */
[----:B------:R-:W-:Y:S06]  /*5b10*/  FFMA.FTZ R188, R9, UR4, -R199 ;  /* 0x0000000409bc7c23 */ /* 0x000fec00080108c7 */
[----:B------:R-:W2:Y:S01]  /*5b20*/  MUFU.EX2 R194, R194 ;  /* 0x000000c200c27308 */ /* 0x000ea20000000800 */
[----:B-1----:R-:W-:Y:S01]  /*5b30*/  LOP3.LUT R167, R167, 0xff, RZ, 0xc0, !PT ;  /* 0x000000ffa7a77812 */ /* 0x002fe200078ec0ff */
[----:B------:R-:W-:Y:S01]  /*5b40*/  IMAD.MOV.U32 R19, RZ, RZ, R193 ;  /* 0x000000ffff137224 */ /* 0x000fe200078e00c1 */
[----:B------:R-:W-:Y:S07]  /*5b50*/  LOP3.LUT R179, R212, 0xff, RZ, 0xc0, !PT ;  /* 0x000000ffd4b37812 */ /* 0x000fee00078ec0ff */
[----:B------:R-:W-:Y:S01]  /*5b60*/  MUFU.EX2 R203, R203 ;  /* 0x000000cb00cb7308 */ /* 0x000fe20000000800 */
[----:B------:R-:W-:Y:S01]  /*5b70*/  LOP3.LUT R177, R177, 0xff, RZ, 0xc0, !PT ;  /* 0x000000ffb1b17812 */ /* 0x000fe200078ec0ff */
[----:B------:R-:W-:Y:S01]  /*5b80*/  IMAD R193, R167, 0x10000, R167 ;  /* 0x00010000a7c17824 */ /* 0x000fe200078e02a7 */
[----:B------:R-:W-:Y:S07]  /*5b90*/  SHF.R.U32.HI R212, RZ, 0x18, R212 ;  /* 0x00000018ffd47819 */ /* 0x000fee00000116d4 */
[----:B------:R-:W1:Y:S01]  /*5ba0*/  MUFU.EX2 R188, R188 ;  /* 0x000000bc00bc7308 */ /* 0x000e620000000800 */
[--C-:B------:R-:W-:Y:S01]  /*5bb0*/  FFMA.FTZ R200, R6, UR4, -R197.reuse ;  /* 0x0000000406c87c23 */ /* 0x100fe200080108c5 */
[----:B------:R-:W-:Y:S01]  /*5bc0*/  FFMA.FTZ R196, R7, UR4, -R197 ;  /* 0x0000000407c47c23 */ /* 0x000fe200080108c5 */
[----:B------:R-:W-:Y:S07]  /*5bd0*/  FMNMX.FTZ R0, R171, R0, !PT ;  /* 0x00000000ab007209 */ /* 0x000fee0007810000 */
[----:B------:R-:W-:Y:S01]  /*5be0*/  MUFU.EX2 R185, R185 ;  /* 0x000000b900b97308 */ /* 0x000fe20000000800 */
[----:B------:R-:W-:Y:S01]  /*5bf0*/  PRMT R180, R179, 0x5410, R180 ;  /* 0x00005410b3b47816 */ /* 0x000fe200000000b4 */
[----:B------:R-:W-:Y:S01]  /*5c00*/  FADD.FTZ R167, -R3, R166 ;  /* 0x000000a603a77221 */ /* 0x000fe20000010100 */
[--C-:B------:R-:W-:Y:S07]  /*5c10*/  HSET2.LE.AND R172, R172, R193.reuse, PT ;  /* 0x000000c1acac7233 */ /* 0x100fee0003803000 */
[----:B------:R-:W3:Y:S01]  /*5c20*/  MUFU.EX2 R186, R186 ;  /* 0x000000ba00ba7308 */ /* 0x000ee20000000800 */
[----:B------:R-:W-:Y:S01]  /*5c30*/  PRMT R212, R177, 0x5410, R212 ;  /* 0x00005410b1d47816 */ /* 0x000fe200000000d4 */
[----:B------:R-:W-:Y:S01]  /*5c40*/  FMUL.FTZ R198, R0, UR4 ;  /* 0x0000000400c67c20 */ /* 0x000fe20008410000 */
[----:B--2---:R-:W-:Y:S01]  /*5c50*/  F2FP.BF16.F32.PACK_AB R5, R194, R201 ;  /* 0x000000c9c205723e */ /* 0x004fe200000010ff */
[----:B------:R-:W2:Y:S06]  /*5c60*/  LDSM.16.MT88.4 R176, [R216+0x9000] ;  /* 0x00900000d8b0783b */ /* 0x000eac0000004200 */
[----:B------:R-:W-:Y:S01]  /*5c70*/  MUFU.EX2 R200, R200 ;  /* 0x000000c800c87308 */ /* 0x000fe20000000800 */
[----:B------:R-:W-:Y:S01]  /*5c80*/  FSETP.NEU.FTZ.AND P0, PT, R0, -INF , PT ;  /* 0xff8000000000780b */ /* 0x000fe20003f1d000 */
[----:B------:R-:W-:Y:S01]  /*5c90*/  FMUL.FTZ R167, R167, UR4 ;  /* 0x00000004a7a77c20 */ /* 0x000fe20008410000 */
[----:B------:R-:W-:Y:S07]  /*5ca0*/  LOP3.LUT R172, R5, R172, RZ, 0xc0, !PT ;  /* 0x000000ac05ac7212 */ /* 0x000fee00078ec0ff */
[----:B------:R-:W4:Y:S01]  /*5cb0*/  MUFU.EX2 R196, R196 ;  /* 0x000000c400c47308 */ /* 0x000f220000000800 */
[--C-:B------:R-:W-:Y:S01]  /*5cc0*/  HSET2.LE.AND R180, R180, R193.reuse, PT ;  /* 0x000000c1b4b47233 */ /* 0x100fe20003803000 */
[--C-:B------:R-:W-:Y:S01]  /*5cd0*/  FFMA.FTZ R191, R13, UR4, -R199.reuse ;  /* 0x000000040dbf7c23 */ /* 0x100fe200080108c7 */
[----:B-1----:R-:W-:Y:S07]  /*5ce0*/  F2FP.BF16.F32.PACK_AB R5, R188, R203 ;  /* 0x000000cbbc05723e */ /* 0x002fee00000010ff */
[----:B------:R-:W-:Y:S01]  /*5cf0*/  MUFU.EX2 R184, R184 ;  /* 0x000000b800b87308 */ /* 0x000fe20000000800 */
[----:B------:R-:W-:Y:S01]  /*5d00*/  LOP3.LUT R4, R173, 0xff00ff, RZ, 0xc0, !PT ;  /* 0x00ff00ffad047812 */ /* 0x000fe200078ec0ff */
[----:B------:R-:W-:Y:S01]  /*5d10*/  FFMA.FTZ R12, R12, UR4, -R199 ;  /* 0x000000040c0c7c23 */ /* 0x000fe200080108c7 */
[----:B------:R-:W-:Y:S07]  /*5d20*/  FSEL R198, R198, RZ, P0 ;  /* 0x000000ffc6c67208 */ /* 0x000fee0000000000 */
[----:B------:R-:W1:Y:S01]  /*5d30*/  MUFU.EX2 R187, R187 ;  /* 0x000000bb00bb7308 */ /* 0x000e620000000800 */
[----:B------:R-:W-:Y:S01]  /*5d40*/  LOP3.LUT R180, R5, R180, RZ, 0xc0, !PT ;  /* 0x000000b405b47212 */ /* 0x000fe200078ec0ff */
[----:B------:R-:W-:Y:S01]  /*5d50*/  FADD.FTZ R5, -R2, R165 ;  /* 0x000000a502057221 */ /* 0x000fe20000010100 */
[--C-:B------:R-:W-:Y:S01]  /*5d60*/  HSET2.LE.AND R175, R4, R193.reuse, PT ;  /* 0x000000c104af7233 */ /* 0x100fe20003803000 */
[--C-:B------:R-:W-:Y:S01]  /*5d70*/  FFMA.FTZ R202, R10, UR4, -R198.reuse ;  /* 0x000000040aca7c23 */ /* 0x100fe200080108c6 */
[----:B---3--:R-:W-:Y:S01]  /*5d80*/  F2FP.BF16.F32.PACK_AB R4, R186, R185 ;  /* 0x000000b9ba04723e */ /* 0x008fe200000010ff */
[--C-:B------:R-:W-:Y:S01]  /*5d90*/  FFMA.FTZ R189, R11, UR4, -R198.reuse ;  /* 0x000000040bbd7c23 */ /* 0x100fe200080108c6 */
[----:B------:R-:W-:Y:S01]  /*5da0*/  FMUL.FTZ R6, R5, UR4 ;  /* 0x0000000405067c20 */ /* 0x000fe20008410000 */
[--C-:B------:R-:W-:Y:S02]  /*5db0*/  HSET2.LE.AND R173, R190, R193.reuse, PT ;  /* 0x000000c1bead7233 */ /* 0x100fe40003803000 */
[----:B------:R-:W3:Y:S01]  /*5dc0*/  MUFU.EX2 R167, R167 ;  /* 0x000000a700a77308 */ /* 0x000ee20000000800 */
[----:B------:R-:W-:Y:S01]  /*5dd0*/  LOP3.LUT R175, R4, R175, RZ, 0xc0, !PT ;  /* 0x000000af04af7212 */ /* 0x000fe200078ec0ff */
[--C-:B------:R-:W-:Y:S01]  /*5de0*/  FFMA.FTZ R15, R15, UR4, -R198.reuse ;  /* 0x000000040f0f7c23 */ /* 0x100fe200080108c6 */
[----:B------:R-:W-:Y:S07]  /*5df0*/  LOP3.LUT P0, RZ, R230, 0x4, RZ, 0xc0, !PT ;  /* 0x00000004e6ff7812 */ /* 0x000fee000780c0ff */
[----:B------:R3:W-:Y:S01]  /*5e00*/  MUFU.EX2 R166, R6 ;  /* 0x0000000600a67308 */ /* 0x0007e20000000800 */
[----:B----4-:R-:W-:Y:S01]  /*5e10*/  F2FP.BF16.F32.PACK_AB R4, R196, R200 ;  /* 0x000000c8c404723e */ /* 0x010fe200000010ff */
[----:B------:R-:W-:Y:S01]  /*5e20*/  FMUL.FTZ R5, R168, R161 ;  /* 0x000000a1a8057220 */ /* 0x000fe20000410000 */
[----:B------:R-:W-:Y:S01]  /*5e30*/  MOV R18, R192 ;  /* 0x000000c000127202 */ /* 0x000fe20000000f00 */
[--C-:B------:R-:W-:Y:S06]  /*5e40*/  FFMA.FTZ R192, R14, UR4, -R198.reuse ;  /* 0x000000040ec07c23 */ /* 0x100fec00080108c6 */
[----:B------:R-:W-:Y:S01]  /*5e50*/  MUFU.EX2 R202, R202 ;  /* 0x000000ca00ca7308 */ /* 0x000fe20000000800 */
[----:B------:R-:W-:Y:S01]  /*5e60*/  LOP3.LUT R173, R4, R173, RZ, 0xc0, !PT ;  /* 0x000000ad04ad7212 */ /* 0x000fe200078ec0ff */
[----:B------:R-:W-:Y:S01]  /*5e70*/  FADD.FTZ R4, -R0, R169 ;  /* 0x000000a900047221 */ /* 0x000fe20000010100 */
[--C-:B------:R-:W-:Y:S07]  /*5e80*/  HSET2.LE.AND R174, R174, R193.reuse, PT ;  /* 0x000000c1aeae7233 */ /* 0x100fee0003803000 */
[----:B------:R-:W4:Y:S01]  /*5e90*/  MUFU.EX2 R189, R189 ;  /* 0x000000bd00bd7308 */ /* 0x000f220000000800 */
[----:B-1----:R-:W-:Y:S01]  /*5ea0*/  F2FP.BF16.F32.PACK_AB R7, R187, R184 ;  /* 0x000000b8bb07723e */ /* 0x002fe200000010ff */
[----:B------:R-:W-:Y:S01]  /*5eb0*/  FMUL.FTZ R8, R4, UR4 ;  /* 0x0000000404087c20 */ /* 0x000fe20008410000 */
[----:B------:R-:W-:Y:S07]  /*5ec0*/  LOP3.LUT R4, R183, 0xff00ff, RZ, 0xc0, !PT ;  /* 0x00ff00ffb7047812 */ /* 0x000fee00078ec0ff */
[----:B------:R1:W-:Y:S01]  /*5ed0*/  MUFU.EX2 R190, R12 ;  /* 0x0000000c00be7308 */ /* 0x0003e20000000800 */
[----:B------:R-:W-:Y:S01]  /*5ee0*/  MOV R171, R231 ;  /* 0x000000e700ab7202 */ /* 0x000fe20000000f00 */
[----:B------:R-:W-:Y:S01]  /*5ef0*/  @P0 VIADD R171, R240, 0xffffffe0 ;  /* 0xffffffe0f0ab0836 */ /* 0x000fe20000000000 */
[----:B------:R-:W-:Y:S07]  /*5f00*/  LOP3.LUT R174, R7, R174, RZ, 0xc0, !PT ;  /* 0x000000ae07ae7212 */ /* 0x000fee00078ec0ff */
[----:B------:R-:W-:Y:S01]  /*5f10*/  MUFU.EX2 R169, R15 ;  /* 0x0000000f00a97308 */ /* 0x000fe20000000800 */
[--C-:B------:R-:W-:Y:S01]  /*5f20*/  HSET2.LE.AND R183, R4, R193.reuse, PT ;  /* 0x000000c104b77233 */ /* 0x100fe20003803000 */
[----:B------:R-:W-:Y:S01]  /*5f30*/  FMUL.FTZ R4, R168, R160 ;  /* 0x000000a0a8047220 */ /* 0x000fe20000410000 */
[C---:B---3--:R-:W-:Y:S07]  /*5f40*/  FMUL.FTZ R6, R167.reuse, R162 ;  /* 0x000000a2a7067220 */ /* 0x048fee0000410000 */
[----:B------:R-:W3:Y:S01]  /*5f50*/  MUFU.EX2 R191, R191 ;  /* 0x000000bf00bf7308 */ /* 0x000ee20000000800 */
[----:B------:R-:W-:Y:S01]  /*5f60*/  FMUL.FTZ R7, R167, R163 ;  /* 0x000000a3a7077220 */ /* 0x000fe20000410000 */
[--C-:B------:R-:W-:Y:S01]  /*5f70*/  HSET2.LE.AND R181, R212, R193.reuse, PT ;  /* 0x000000c1d4b57233 */ /* 0x100fe20003803000 */
[----:B------:R-:W5:Y:S07]  /*5f80*/  LDSM.16.MT88.4 R160, [R171] ;  /* 0x00000000aba0783b */ /* 0x000f6e0000004200 */
[----:B------:R-:W3:Y:S01]  /*5f90*/  MUFU.EX2 R192, R192 ;  /* 0x000000c000c07308 */ /* 0x000ee20000000800 */
[----:B----4-:R-:W-:Y:S01]  /*5fa0*/  F2FP.BF16.F32.PACK_AB R10, R189, R202 ;  /* 0x000000cabd0a723e */ /* 0x010fe200000010ff */
[----:B-1----:R-:W-:Y:S01]  /*5fb0*/  FMUL.FTZ R12, R166, R152 ;  /* 0x00000098a60c7220 */ /* 0x002fe20000410000 */
[--C-:B------:R-:W-:Y:S01]  /*5fc0*/  HSET2.LE.AND R182, R182, R193.reuse, PT ;  /* 0x000000c1b6b67233 */ /* 0x100fe20003803000 */
[-C--:B--2---:R-:W-:Y:S06]  /*5fd0*/  HMMA.16816.F32.BF16 R4, R172, R176.reuse, R4 ;  /* 0x000000b0ac04723c */ /* 0x084fec0000041804 */
[----:B------:R1:W2:Y:S01]  /*5fe0*/  MUFU.EX2 R165, R8 ;  /* 0x0000000800a57308 */ /* 0x0002a20000000800 */
[----:B------:R-:W-:Y:S01]  /*5ff0*/  LOP3.LUT R181, R10, R181, RZ, 0xc0, !PT ;  /* 0x000000b50ab57212 */ /* 0x000fe200078ec0ff */
[----:B------:R-:W-:Y:S01]  /*6000*/  FMUL.FTZ R13, R166, R153 ;  /* 0x00000099a60d7220 */ /* 0x000fe20000410000 */
[----:B---3--:R-:W-:Y:S01]  /*6010*/  F2FP.BF16.F32.PACK_AB R9, R191, R190 ;  /* 0x000000bebf09723e */ /* 0x008fe200000010ff */
[C---:B------:R-:W-:Y:S01]  /*6020*/  FMUL.FTZ R68, R168.reuse, R68 ;  /* 0x00000044a8447220 */ /* 0x040fe20000410000 */
[----:B------:R-:W-:Y:S01]  /*6030*/  FMUL.FTZ R69, R168, R69 ;  /* 0x00000045a8457220 */ /* 0x000fe20000410000 */
[----:B------:R-:W-:Y:S01]  /*6040*/  F2FP.BF16.F32.PACK_AB R10, R169, R192 ;  /* 0x000000c0a90a723e */ /* 0x000fe200000010ff */
[----:B------:R-:W-:Y:S01]  /*6050*/  FMUL.FTZ R70, R167, R70 ;  /* 0x00000046a7467220 */ /* 0x000fe20000410000 */
[----:B------:R-:W-:Y:S01]  /*6060*/  LOP3.LUT R182, R9, R182, RZ, 0xc0, !PT ;  /* 0x000000b609b67212 */ /* 0x000fe200078ec0ff */
[----:B------:R-:W-:Y:S01]  /*6070*/  FMUL.FTZ R9, R166, R157 ;  /* 0x0000009da6097220 */ /* 0x000fe20000410000 */
[----:B------:R-:W-:Y:S01]  /*6080*/  LOP3.LUT R183, R10, R183, RZ, 0xc0, !PT ;  /* 0x000000b70ab77212 */ /* 0x000fe200078ec0ff */
[----:B-1----:R-:W-:Y:S01]  /*6090*/  FMUL.FTZ R8, R166, R156 ;  /* 0x0000009ca6087220 */ /* 0x002fe20000410000 */
[C---:B--2---:R-:W-:Y:S01]  /*60a0*/  FMUL.FTZ R10, R165.reuse, R158 ;  /* 0x0000009ea50a7220 */ /* 0x044fe20000410000 */
[C---:B------:R-:W-:Y:S01]  /*60b0*/  FMUL.FTZ R11, R165.reuse, R159 ;  /* 0x0000009fa50b7220 */ /* 0x040fe20000410000 */
[C---:B------:R-:W-:Y:S01]  /*60c0*/  FMUL.FTZ R14, R165.reuse, R154 ;  /* 0x0000009aa50e7220 */ /* 0x040fe20000410000 */
[----:B------:R-:W-:Y:S01]  /*60d0*/  FMUL.FTZ R15, R165, R155 ;  /* 0x0000009ba50f7220 */ /* 0x000fe20000410000 */
[----:B------:R-:W-:Y:S01]  /*60e0*/  FFMA.FTZ R52, R52, UR4, -R195 ;  /* 0x0000000434347c23 */ /* 0x000fe200080108c3 */
[----:B------:R-:W-:Y:S01]  /*60f0*/  LDSM.16.MT88.4 R152, [R171+0x1000] ;  /* 0x00100000ab98783b */ /* 0x000fe20000004200 */
[----:B------:R-:W-:Y:S01]  /*6100*/  FFMA.FTZ R54, R54, UR4, -R197 ;  /* 0x0000000436367c23 */ /* 0x000fe200080108c5 */
[--C-:B------:R-:W-:Y:S01]  /*6110*/  FFMA.FTZ R56, R56, UR4, -R199.reuse ;  /* 0x0000000438387c23 */ /* 0x100fe200080108c7 */
[C---:B------:R-:W-:Y:S04]  /*6120*/  HMMA.16816.F32.BF16 R8, R180.reuse, R176, R8 ;  /* 0x000000b0b408723c */ /* 0x040fe80000041808 */
[----:B------:R-:W-:Y:S01]  /*6130*/  FFMA.FTZ R57, R57, UR4, -R199 ;  /* 0x0000000439397c23 */ /* 0x000fe200080108c7 */
[--C-:B------:R-:W-:Y:S01]  /*6140*/  FFMA.FTZ R58, R58, UR4, -R198.reuse ;  /* 0x000000043a3a7c23 */ /* 0x100fe200080108c6 */
[----:B------:R-:W-:Y:S01]  /*6150*/  FFMA.FTZ R59, R59, UR4, -R198 ;  /* 0x000000043b3b7c23 */ /* 0x000fe200080108c6 */
[----:B------:R-:W-:Y:S01]  /*6160*/  IMAD.MOV.U32 R158, RZ, RZ, R18 ;  /* 0x000000ffff9e7224 */ /* 0x000fe200078e0012 */
[-C--:B------:R-:W-:Y:S03]  /*6170*/  HMMA.16816.F32.BF16 R12, R180, R178.reuse, R12 ;  /* 0x000000b2b40c723c */ /* 0x080fe6000004180c */
[----:B------:R-:W-:Y:S01]  /*6180*/  MOV R159, R19 ;  /* 0x00000013009f7202 */ /* 0x000fe20000000f00 */
[----:B------:R-:W-:Y:S02]  /*6190*/  IMAD.MOV.U32 R156, RZ, RZ, R16 ;  /* 0x000000ffff9c7224 */ /* 0x000fe400078e0010 */
[C---:B------:R-:W-:Y:S01]  /*61a0*/  FMUL.FTZ R16, R168.reuse, R148 ;  /* 0x00000094a8107220 */ /* 0x040fe20000410000 */
[----:B------:R-:W-:Y:S02]  /*61b0*/  IMAD.MOV.U32 R157, RZ, RZ, R17 ;  /* 0x000000ffff9d7224 */ /* 0x000fe400078e0011 */
[----:B------:R-:W-:Y:S01]  /*61c0*/  FMUL.FTZ R17, R168, R149 ;  /* 0x00000095a8117220 */ /* 0x000fe20000410000 */
[C---:B------:R-:W-:Y:S01]  /*61d0*/  FMUL.FTZ R18, R167.reuse, R150 ;  /* 0x00000096a7127220 */ /* 0x040fe20000410000 */
[----:B------:R-:W-:Y:S01]  /*61e0*/  FMUL.FTZ R19, R167, R151 ;  /* 0x00000097a7137220 */ /* 0x000fe20000410000 */
[C---:B------:R-:W-:Y:S01]  /*61f0*/  FMUL.FTZ R72, R166.reuse, R72 ;  /* 0x00000048a6487220 */ /* 0x040fe20000410000 */
[----:B------:R-:W1:Y:S01]  /*6200*/  LDSM.16.MT88.4 R148, [R216+0xa000] ;  /* 0x00a00000d894783b */ /* 0x000e620000004200 */
[C---:B------:R-:W-:Y:S01]  /*6210*/  FMUL.FTZ R73, R166.reuse, R73 ;  /* 0x00000049a6497220 */ /* 0x040fe20000410000 */
[C---:B------:R-:W-:Y:S01]  /*6220*/  FMUL.FTZ R74, R165.reuse, R74 ;  /* 0x0000004aa54a7220 */ /* 0x040fe20000410000 */
[----:B------:R-:W-:Y:S01]  /*6230*/  FMUL.FTZ R75, R165, R75 ;  /* 0x0000004ba54b7220 */ /* 0x000fe20000410000 */
[C---:B------:R-:W-:Y:S01]  /*6240*/  FMUL.FTZ R76, R166.reuse, R76 ;  /* 0x0000004ca64c7220 */ /* 0x040fe20000410000 */
[C---:B------:R-:W-:Y:S04]  /*6250*/  HMMA.16816.F32.BF16 R16, R172.reuse, R178, R16 ;  /* 0x000000b2ac10723c */ /* 0x040fe80000041810 */
[----:B------:R-:W-:Y:S01]  /*6260*/  FMUL.FTZ R71, R167, R71 ;  /* 0x00000047a7477220 */ /* 0x000fe20000410000 */
[C---:B------:R-:W-:Y:S01]  /*6270*/  FMUL.FTZ R77, R166.reuse, R77 ;  /* 0x0000004da64d7220 */ /* 0x040fe20000410000 */
[C---:B------:R-:W-:Y:S01]  /*6280*/  FMUL.FTZ R78, R165.reuse, R78 ;  /* 0x0000004ea54e7220 */ /* 0x040fe20000410000 */
[C---:B------:R-:W-:Y:S01]  /*6290*/  FMUL.FTZ R79, R165.reuse, R79 ;  /* 0x0000004fa54f7220 */ /* 0x040fe20000410000 */
[C---:B------:R-:W-:Y:S01]  /*62a0*/  FMUL.FTZ R88, R166.reuse, R88 ;  /* 0x00000058a6587220 */ /* 0x040fe20000410000 */
[C---:B------:R-:W-:Y:S01]  /*62b0*/  FMUL.FTZ R89, R166.reuse, R89 ;  /* 0x00000059a6597220 */ /* 0x040fe20000410000 */
[C---:B------:R-:W-:Y:S01]  /*62c0*/  FMUL.FTZ R90, R165.reuse, R90 ;  /* 0x0000005aa55a7220 */ /* 0x040fe20000410000 */
[-C--:B-----5:R-:W-:Y:S03]  /*62d0*/  HMMA.16816.F32.BF16 R68, R172, R160.reuse, R68 ;  /* 0x000000a0ac44723c */ /* 0x0a0fe60000041844 */
[C---:B------:R-:W-:Y:S01]  /*62e0*/  FMUL.FTZ R91, R165.reuse, R91 ;  /* 0x0000005ba55b7220 */ /* 0x040fe20000410000 */
        /* <DEDUP_REMOVED lines=13> */
[----:B------:R-:W-:Y:S01]  /*63c0*/  FMUL.FTZ R83, R167, R83 ;  /* 0x00000053a7537220 */ /* 0x000fe20000410000 */
[----:B------:R-:W-:Y:S01]  /*63d0*/  IADD3 R156, PT, PT, R227, 0x646e171e, RZ ;  /* 0x646e171ee39c7810 */ /* 0x000fe20007ffe0ff */
[C---:B------:R-:W-:Y:S01]  /*63e0*/  FMUL.FTZ R104, R166.reuse, R104 ;  /* 0x00000068a6687220 */ /* 0x040fe20000410000 */
[C---:B------:R-:W-:Y:S01]  /*63f0*/  FMUL.FTZ R105, R166.reuse, R105 ;  /* 0x00000069a6697220 */ /* 0x040fe20000410000 */
[C---:B------:R-:W-:Y:S01]  /*6400*/  FMUL.FTZ R106, R165.reuse, R106 ;  /* 0x0000006aa56a7220 */ /* 0x040fe20000410000 */
[----:B------:R-:W-:Y:S01]  /*6410*/  FMUL.FTZ R107, R165, R107 ;  /* 0x0000006ba56b7220 */ /* 0x000fe20000410000 */
[----:B------:R-:W-:Y:S01]  /*6420*/  FMUL.FTZ R108, R166, R108 ;  /* 0x0000006ca66c7220 */ /* 0x000fe20000410000 */
[C---:B------:R-:W-:Y:S04]  /*6430*/  HMMA.16816.F32.BF16 R80, R172.reuse, R162, R80 ;  /* 0x000000a2ac50723c */ /* 0x040fe80000041850 */
[C---:B------:R-:W-:Y:S01]  /*6440*/  FMUL.FTZ R84, R168.reuse, R84 ;  /* 0x00000054a8547220 */ /* 0x040fe20000410000 */
[----:B------:R-:W-:Y:S01]  /*6450*/  FMUL.FTZ R85, R168, R85 ;  /* 0x00000055a8557220 */ /* 0x000fe20000410000 */
[C---:B------:R-:W-:Y:S01]  /*6460*/  FMUL.FTZ R86, R167.reuse, R86 ;  /* 0x00000056a7567220 */ /* 0x040fe20000410000 */
[----:B------:R-:W-:Y:S01]  /*6470*/  FMUL.FTZ R87, R167, R87 ;  /* 0x00000057a7577220 */ /* 0x000fe20000410000 */
[----:B------:R-:W-:Y:S01]  /*6480*/  FMUL.FTZ R109, R166, R109 ;  /* 0x0000006da66d7220 */ /* 0x000fe20000410000 */
[C---:B------:R-:W-:Y:S01]  /*6490*/  FMUL.FTZ R110, R165.reuse, R110 ;  /* 0x0000006ea56e7220 */ /* 0x040fe20000410000 */
[----:B------:R-:W-:Y:S01]  /*64a0*/  FMUL.FTZ R111, R165, R111 ;  /* 0x0000006fa56f7220 */ /* 0x000fe20000410000 */
        /* <DEDUP_REMOVED lines=10> */
[----:B------:R-:W-:Y:S01]  /*6550*/  LOP3.LUT R148, R236, R210, R159, 0x96, !PT ;  /* 0x000000d2ec947212 */ /* 0x000fe200078e969f */
[--C-:B------:R-:W-:Y:S01]  /*6560*/  FFMA.FTZ R179, R35, UR4, -R197.reuse ;  /* 0x0000000423b37c23 */ /* 0x100fe200080108c5 */
[----:B------:R-:W-:Y:S01]  /*6570*/  FMUL.FTZ R35, R165, R147 ;  /* 0x00000093a5237220 */ /* 0x000fe20000410000 */
[----:B------:R-:W-:Y:S01]  /*6580*/  FFMA.FTZ R209, R23, UR4, -R197 ;  /* 0x0000000417d17c23 */ /* 0x000fe200080108c5 */
[-C--:B------:R-:W-:Y:S03]  /*6590*/  HMMA.16816.F32.BF16 R92, R180, R150.reuse, R92 ;  /* 0x00000096b45c723c */ /* 0x080fe6000004185c */
[----:B------:R-:W-:Y:S04]  /*65a0*/  IMAD.WIDE.U32 R148, R148, -0x2daee0ad, RZ ;  /* 0xd2511f5394947825 */ /* 0x000fe800078e00ff */
[C---:B------:R-:W-:Y:S01]  /*65b0*/  FMUL.FTZ R23, R167.reuse, R143 ;  /* 0x0000008fa7177220 */ /* 0x040fe20000410000 */
[----:B------:R-:W-:Y:S01]  /*65c0*/  MUFU.EX2 R179, R179 ;  /* 0x000000b300b37308 */ /* 0x000fe20000000800 */
[----:B------:R-:W-:Y:S01]  /*65d0*/  FMUL.FTZ R124, R166, R124 ;  /* 0x0000007ca67c7220 */ /* 0x000fe20000410000 */
[----:B------:R-:W-:Y:S01]  /*65e0*/  IMAD.MOV.U32 R178, RZ, RZ, R148 ;  /* 0x000000ffffb27224 */ /* 0x000fe200078e0094 */
[C---:B------:R-:W-:Y:S07]  /*65f0*/  HMMA.16816.F32.BF16 R96, R172.reuse, R150, R96 ;  /* 0x00000096ac60723c */ /* 0x040fee0000041860 */
[----:B------:R-:W-:Y:S01]  /*6600*/  MUFU.EX2 R209, R209 ;  /* 0x000000d100d17308 */ /* 0x000fe20000000800 */
[----:B------:R-:W-:Y:S01]  /*6610*/  LOP3.LUT R205, R156, R204, R149, 0x96, !PT ;  /* 0x000000cc9ccd7212 */ /* 0x000fe200078e9695 */
[----:B------:R-:W-:Y:S01]  /*6620*/  FMUL.FTZ R100, R168, R100 ;  /* 0x00000064a8647220 */ /* 0x000fe20000410000 */
[----:B------:R-:W-:Y:S01]  /*6630*/  PRMT R160, R148, 0x7773, RZ ;  /* 0x0000777394a07816 */ /* 0x000fe200000000ff */
[----:B------:R-:W-:Y:S01]  /*6640*/  FMUL.FTZ R101, R168, R101 ;  /* 0x00000065a8657220 */ /* 0x000fe20000410000 */
[C---:B------:R-:W-:Y:S01]  /*6650*/  PRMT R159, R148.reuse, 0x7772, RZ ;  /* 0x00007772949f7816 */ /* 0x040fe200000000ff */
[C---:B------:R-:W-:Y:S01]  /*6660*/  FMUL.FTZ R102, R167.reuse, R102 ;  /* 0x00000066a7667220 */ /* 0x040fe20000410000 */
[----:B------:R-:W-:Y:S01]  /*6670*/  PRMT R158, R148, 0x7771, RZ ;  /* 0x00007771949e7816 */ /* 0x000fe200000000ff */
[----:B------:R-:W-:Y:S01]  /*6680*/  FMUL.FTZ R103, R167, R103 ;  /* 0x00000067a7677220 */ /* 0x000fe20000410000 */
[----:B------:R-:W1:Y:S01]  /*6690*/  LDSM.16.MT88.4 R148, [R216+0xb000] ;  /* 0x00b00000d894783b */ /* 0x000e620000004200 */
[----:B------:R-:W-:Y:S01]  /*66a0*/  LOP3.LUT R206, R236, R206, R157, 0x96, !PT ;  /* 0x000000ceecce7212 */ /* 0x000fe200078e969d */
[----:B------:R-:W-:Y:S01]  /*66b0*/  FMUL.FTZ R125, R166, R125 ;  /* 0x0000007da67d7220 */ /* 0x000fe20000410000 */
[C---:B------:R-:W-:Y:S01]  /*66c0*/  FMUL.FTZ R126, R165.reuse, R126 ;  /* 0x0000007ea57e7220 */ /* 0x040fe20000410000 */
[----:B------:R-:W-:Y:S01]  /*66d0*/  FMUL.FTZ R127, R165, R127 ;  /* 0x0000007fa57f7220 */ /* 0x000fe20000410000 */
[--C-:B------:R-:W-:Y:S01]  /*66e0*/  FFMA.FTZ R66, R66, UR4, -R197.reuse ;  /* 0x0000000442427c23 */ /* 0x100fe200080108c5 */
[-C--:B------:R-:W-:Y:S03]  /*66f0*/  HMMA.16816.F32.BF16 R100, R172, R152.reuse, R100 ;  /* 0x00000098ac64723c */ /* 0x080fe60000041864 */
[----:B------:R-:W-:Y:S04]  /*6700*/  IMAD.WIDE.U32 R206, R206, -0x2daee0ad, RZ ;  /* 0xd2511f53cece7825 */ /* 0x000fe800078e00ff */
[----:B------:R-:W-:Y:S01]  /*6710*/  FFMA.FTZ R67, R67, UR4, -R197 ;  /* 0x0000000443437c23 */ /* 0x000fe200080108c5 */
[----:B------:R-:W-:Y:S01]  /*6720*/  MUFU.EX2 R66, R66 ;  /* 0x0000004200427308 */ /* 0x000fe20000000800 */
[--C-:B------:R-:W-:Y:S01]  /*6730*/  FFMA.FTZ R64, R64, UR4, -R195.reuse ;  /* 0x0000000440407c23 */ /* 0x100fe200080108c3 */
[----:B------:R-:W-:Y:S01]  /*6740*/  FFMA.FTZ R65, R65, UR4, -R195 ;  /* 0x0000000441417c23 */ /* 0x000fe200080108c3 */
[C---:B------:R-:W-:Y:S07]  /*6750*/  HMMA.16816.F32.BF16 R104, R180.reuse, R152, R104 ;  /* 0x00000098b468723c */ /* 0x040fee0000041868 */
[----:B------:R-:W-:Y:S01]  /*6760*/  MUFU.EX2 R67, R67 ;  /* 0x0000004300437308 */ /* 0x000fe20000000800 */
[----:B------:R-:W-:Y:S01]  /*6770*/  LOP3.LUT R208, R156, R208, R207, 0x96, !PT ;  /* 0x000000d09cd07212 */ /* 0x000fe200078e96cf */
[----:B------:R-:W-:Y:S01]  /*6780*/  IMAD.MOV.U32 R162, RZ, RZ, R206 ;  /* 0x000000ffffa27224 */ /* 0x000fe200078e00ce */
[----:B------:R-:W-:Y:S07]  /*6790*/  PRMT R176, R206, 0x7773, RZ ;  /* 0x00007773ceb07816 */ /* 0x000fee00000000ff */
[----:B------:R-:W-:Y:S01]  /*67a0*/  MUFU.EX2 R65, R65 ;  /* 0x0000004100417308 */ /* 0x000fe20000000800 */
[-C--:B------:R-:W-:Y:S03]  /*67b0*/  HMMA.16816.F32.BF16 R108, R180, R154.reuse, R108 ;  /* 0x0000009ab46c723c */ /* 0x080fe6000004186c */
[----:B------:R-:W-:Y:S01]  /*67c0*/  LOP3.LUT R177, R208, 0xffff, RZ, 0xc0, !PT ;  /* 0x0000ffffd0b17812 */ /* 0x000fe200078ec0ff */
[----:B------:R-:W-:Y:S01]  /*67d0*/  FFMA.FTZ R203, R166, R241, R203 ;  /* 0x000000f1a6cb7223 */ /* 0x000fe200000100cb */
[C---:B------:R-:W-:Y:S01]  /*67e0*/  PRMT R161, R206.reuse, 0x7772, RZ ;  /* 0x00007772cea17816 */ /* 0x040fe200000000ff */
[----:B------:R-:W-:Y:S01]  /*67f0*/  FFMA.FTZ R202, R165, R252, R202 ;  /* 0x000000fca5ca7223 */ /* 0x000fe200000100ca */
[----:B------:R-:W-:Y:S01]  /*6800*/  PRMT R157, R206, 0x7771, RZ ;  /* 0x00007771ce9d7816 */ /* 0x000fe200000000ff */
[C---:B------:R-:W-:Y:S01]  /*6810*/  HMMA.16816.F32.BF16 R112, R172.reuse, R154, R112 ;  /* 0x0000009aac70723c */ /* 0x040fe20000041870 */
[----:B------:R-:W-:Y:S03]  /*6820*/  MUFU.EX2 R64, R64 ;  /* 0x0000004000407308 */ /* 0x000fe60000000800 */
[----:B------:R-:W-:Y:S01]  /*6830*/  LOP3.LUT R162, R162, 0xff, RZ, 0xc0, !PT ;  /* 0x000000ffa2a27812 */ /* 0x000fe200078ec0ff */
[----:B------:R-:W-:Y:S01]  /*6840*/  FMUL.FTZ R116, R168, R116 ;  /* 0x00000074a8747220 */ /* 0x000fe20000410000 */
[----:B------:R-:W-:Y:S01]  /*6850*/  LOP3.LUT R152, R208, 0xff, RZ, 0xc0, !PT ;  /* 0x000000ffd0987812 */ /* 0x000fe200078ec0ff */
[----:B------:R-:W-:Y:S01]  /*6860*/  FMUL.FTZ R117, R168, R117 ;  /* 0x00000075a8757220 */ /* 0x000fe20000410000 */
[----:B------:R-:W-:Y:S01]  /*6870*/  LOP3.LUT R153, R178, 0xff, RZ, 0xc0, !PT ;  /* 0x000000ffb2997812 */ /* 0x000fe200078ec0ff */
[C---:B------:R-:W-:Y:S01]  /*6880*/  FMUL.FTZ R118, R167.reuse, R118 ;  /* 0x00000076a7767220 */ /* 0x040fe20000410000 */
[----:B------:R-:W-:Y:S01]  /*6890*/  SHF.R.U32.HI R177, RZ, 0x8, R177 ;  /* 0x00000008ffb17819 */ /* 0x000fe200000116b1 */
[----:B------:R-:W-:Y:S01]  /*68a0*/  FMUL.FTZ R119, R167, R119 ;  /* 0x00000077a7777220 */ /* 0x000fe20000410000 */
[--C-:B------:R-:W-:Y:S01]  /*68b0*/  PRMT R161, R161, 0x5410, R176.reuse ;  /* 0x00005410a1a17816 */ /* 0x100fe200000000b0 */
[----:B------:R-:W-:Y:S01]  /*68c0*/  FFMA.FTZ R178, R34, UR4, -R197 ;  /* 0x0000000422b27c23 */ /* 0x000fe200080108c5 */
[----:B------:R-:W-:Y:S01]  /*68d0*/  PRMT R204, R162, 0x5410, R157 ;  /* 0x00005410a2cc7816 */ /* 0x000fe2000000009d */
[----:B------:R-:W-:Y:S01]  /*68e0*/  FMUL.FTZ R34, R165, R146 ;  /* 0x00000092a5227220 */ /* 0x000fe20000410000 */
[----:B------:R-:W-:Y:S01]  /*68f0*/  PRMT R176, R208, 0x7632, R176 ;  /* 0x00007632d0b07816 */ /* 0x000fe200000000b0 */
[----:B------:R-:W-:Y:S01]  /*6900*/  FFMA.FTZ R206, R22, UR4, -R197 ;  /* 0x0000000416ce7c23 */ /* 0x000fe200080108c5 */
[-C--:B-1----:R-:W-:Y:S01]  /*6910*/  HMMA.16816.F32.BF16 R116, R172, R148.reuse, R116 ;  /* 0x00000094ac74723c */ /* 0x082fe20000041874 */
[----:B------:R-:W-:Y:S02]  /*6920*/  MUFU.EX2 R178, R178 ;  /* 0x000000b200b27308 */ /* 0x000fe40000000800 */
[----:B------:R-:W-:Y:S01]  /*6930*/  SHF.R.U32.HI R163, RZ, 0x18, R208 ;  /* 0x00000018ffa37819 */ /* 0x000fe200000116d0 */
[----:B------:R-:W-:Y:S01]  /*6940*/  FMUL.FTZ R22, R167, R142 ;  /* 0x0000008ea7167220 */ /* 0x000fe20000410000 */
[----:B------:R-:W-:Y:S01]  /*6950*/  PRMT R208, R152, 0x5410, R177 ;  /* 0x0000541098d07816 */ /* 0x000fe200000000b1 */
[--C-:B------:R-:W-:Y:S01]  /*6960*/  FFMA.FTZ R177, R33, UR4, -R195.reuse ;  /* 0x0000000421b17c23 */ /* 0x100fe200080108c3 */
[----:B------:R-:W-:Y:S01]  /*6970*/  PRMT R157, R153, 0x5410, R158 ;  /* 0x00005410999d7816 */ /* 0x000fe2000000009e */
[C---:B------:R-:W-:Y:S03]  /*6980*/  HMMA.16816.F32.BF16 R120, R180.reuse, R148, R120 ;  /* 0x00000094b478723c */ /* 0x040fe60000041878 */
[----:B------:R-:W-:Y:S01]  /*6990*/  MUFU.EX2 R206, R206 ;  /* 0x000000ce00ce7308 */ /* 0x000fe20000000800 */
[----:B------:R-:W-:Y:S01]  /*69a0*/  LOP3.LUT R152, R205, 0xffff, RZ, 0xc0, !PT ;  /* 0x0000ffffcd987812 */ /* 0x000fe200078ec0ff */
[----:B------:R-:W-:Y:S01]  /*69b0*/  FFMA.FTZ R149, R21, UR4, -R195 ;  /* 0x0000000415957c23 */ /* 0x000fe200080108c3 */
[----:B------:R-:W-:Y:S07]  /*69c0*/  PRMT R153, R205, 0x7632, R153 ;  /* 0x00007632cd997816 */ /* 0x000fee0000000099 */
[----:B------:R-:W-:Y:S01]  /*69d0*/  MUFU.EX2 R177, R177 ;  /* 0x000000b100b17308 */ /* 0x000fe20000000800 */
[----:B------:R-:W-:Y:S01]  /*69e0*/  PRMT R159, R159, 0x5410, R160 ;  /* 0x000054109f9f7816 */ /* 0x000fe200000000a0 */
[----:B------:R-:W-:Y:S01]  /*69f0*/  FMUL.FTZ R33, R166, R145 ;  /* 0x00000091a6217220 */ /* 0x000fe20000410000 */
[----:B------:R-:W-:Y:S01]  /*6a00*/  SHF.R.U32.HI R155, RZ, 0x8, R152 ;  /* 0x00000008ff9b7819 */ /* 0x000fe20000011698 */
[----:B------:R-:W-:Y:S01]  /*6a10*/  FMUL.FTZ R21, R168, R141 ;  /* 0x0000008da8157220 */ /* 0x000fe20000410000 */
[----:B------:R-:W-:Y:S01]  /*6a20*/  LOP3.LUT R153, R153, 0xff, RZ, 0xc0, !PT ;  /* 0x000000ff99997812 */ /* 0x000fe200078ec0ff */
[--C-:B------:R-:W-:Y:S01]  /*6a30*/  FFMA.FTZ R148, R31, UR4, -R198.reuse ;  /* 0x000000041f947c23 */ /* 0x100fe200080108c6 */
[----:B------:R-:W-:Y:S01]  /*6a40*/  LOP3.LUT R158, R205, 0xff, RZ, 0xc0, !PT ;  /* 0x000000ffcd9e7812 */ /* 0x000fe200078ec0ff */
[----:B------:R-:W-:Y:S01]  /*6a50*/  FFMA.FTZ R211, R30, UR4, -R198 ;  /* 0x000000041ed37c23 */ /* 0x000fe200080108c6 */
[----:B------:R-:W-:Y:S01]  /*6a60*/  SHF.R.U32.HI R160, RZ, 0x18, R205 ;  /* 0x00000018ffa07819 */ /* 0x000fe200000116cd */
[----:B------:R-:W-:Y:S01]  /*6a70*/  FFMA.FTZ R205, R20, UR4, -R195 ;  /* 0x0000000414cd7c23 */ /* 0x000fe200080108c3 */
[----:B------:R-:W-:Y:S01]  /*6a80*/  PRMT R158, R158, 0x5410, R155 ;  /* 0x000054109e9e7816 */ /* 0x000fe2000000009b */
[----:B------:R-:W-:Y:S01]  /*6a90*/  FMUL.FTZ R20, R168, R140 ;  /* 0x0000008ca8147220 */ /* 0x000fe20000410000 */
[----:B------:R-:W-:Y:S01]  /*6aa0*/  PRMT R160, R153, 0x5410, R160 ;  /* 0x0000541099a07816 */ /* 0x000fe200000000a0 */
[C---:B------:R-:W-:Y:S01]  /*6ab0*/  FMUL.FTZ R30, R167.reuse, R138 ;  /* 0x0000008aa71e7220 */ /* 0x040fe20000410000 */
[----:B------:R-:W1:Y:S01]  /*6ac0*/  LDSM.16.MT88.4 R152, [R171+0x2000] ;  /* 0x00200000ab98783b */ /* 0x000e620000004200 */
[----:B------:R-:W-:Y:S01]  /*6ad0*/  LOP3.LUT R176, R176, 0xff, RZ, 0xc0, !PT ;  /* 0x000000ffb0b07812 */ /* 0x000fe200078ec0ff */
[----:B------:R-:W-:Y:S01]  /*6ae0*/  FMUL.FTZ R31, R167, R139 ;  /* 0x0000008ba71f7220 */ /* 0x000fe20000410000 */
[--C-:B------:R-:W-:Y:S01]  /*6af0*/  HSET2.LE.AND R140, R204, R193.reuse, PT ;  /* 0x000000c1cc8c7233 */ /* 0x100fe20003803000 */
[----:B------:R-:W-:Y:S01]  /*6b00*/  FFMA.FTZ R207, R28, UR4, -R199 ;  /* 0x000000041ccf7c23 */ /* 0x000fe200080108c7 */
[----:B------:R-:W-:Y:S01]  /*6b10*/  PRMT R162, R176, 0x5410, R163 ;  /* 0x00005410b0a27816 */ /* 0x000fe200000000a3 */
[----:B------:R-:W-:Y:S01]  /*6b20*/  FFMA.FTZ R176, R32, UR4, -R195 ;  /* 0x0000000420b07c23 */ /* 0x000fe200080108c3 */
[----:B------:R2:W-:Y:S01]  /*6b30*/  MUFU.EX2 R204, R149 ;  /* 0x0000009500cc7308 */ /* 0x0005e20000000800 */
[----:B------:R-:W-:Y:S01]  /*6b40*/  FMUL.FTZ R32, R166, R144 ;  /* 0x00000090a6207220 */ /* 0x000fe20000410000 */
[----:B------:R-:W-:Y:S01]  /*6b50*/  LOP3.LUT R142, R161, 0xff00ff, RZ, 0xc0, !PT ;  /* 0x00ff00ffa18e7812 */ /* 0x000fe200078ec0ff */
[----:B------:R-:W-:Y:S01]  /*6b60*/  LDSM.16.MT88.4 R144, [R171+0x400] ;  /* 0x00040000ab90783b */ /* 0x000fe20000004200 */
[----:B------:R-:W-:Y:S06]  /*6b70*/  FMUL.FTZ R28, R168, R136 ;  /* 0x00000088a81c7220 */ /* 0x000fec0000410000 */
[----:B------:R-:W3:Y:S01]  /*6b80*/  MUFU.EX2 R176, R176 ;  /* 0x000000b000b07308 */ /* 0x000ee20000000800 */
[--C-:B------:R-:W-:Y:S01]  /*6b90*/  HSET2.LE.AND R136, R208, R193.reuse, PT ;  /* 0x000000c1d0887233 */ /* 0x100fe20003803000 */
[--C-:B------:R-:W-:Y:S01]  /*6ba0*/  FFMA.FTZ R212, R24, UR4, -R199.reuse ;  /* 0x0000000418d47c23 */ /* 0x100fe200080108c7 */
[-C--:B------:R-:W-:Y:S07]  /*6bb0*/  HMMA.16816.F32.BF16 R32, R180, R150.reuse, R32 ;  /* 0x00000096b420723c */ /* 0x080fee0000041820 */
[----:B------:R-:W-:Y:S01]  /*6bc0*/  MUFU.EX2 R208, R148 ;  /* 0x0000009400d07308 */ /* 0x000fe20000000800 */
[--C-:B------:R-:W-:Y:S01]  /*6bd0*/  HSET2.LE.AND R139, R142, R193.reuse, PT ;  /* 0x000000c18e8b7233 */ /* 0x100fe20003803000 */
[----:B------:R-:W-:Y:S01]  /*6be0*/  FMUL.FTZ R24, R166, R132 ;  /* 0x00000084a6187220 */ /* 0x000fe20000410000 */
[--C-:B------:R-:W-:Y:S01]  /*6bf0*/  FFMA.FTZ R163, R26, UR4, -R198.reuse ;  /* 0x000000041aa37c23 */ /* 0x100fe200080108c6 */
[--C-:B--2---:R-:W-:Y:S01]  /*6c00*/  FFMA.FTZ R149, R25, UR4, -R199.reuse ;  /* 0x0000000419957c23 */ /* 0x104fe200080108c7 */
[----:B------:R-:W-:Y:S01]  /*6c10*/  FMUL.FTZ R26, R165, R134 ;  /* 0x00000086a51a7220 */ /* 0x000fe20000410000 */
[C---:B------:R-:W-:Y:S04]  /*6c20*/  HMMA.16816.F32.BF16 R20, R172.reuse, R150, R20 ;  /* 0x00000096ac14723c */ /* 0x040fe80000041814 */
[----:B------:R-:W2:Y:S01]  /*6c30*/  MUFU.EX2 R205, R205 ;  /* 0x000000cd00cd7308 */ /* 0x000ea20000000800 */
[----:B---3--:R-:W-:Y:S01]  /*6c40*/  F2FP.BF16.F32.PACK_AB R25, R177, R176 ;  /* 0x000000b0b119723e */ /* 0x008fe200000010ff */
[----:B------:R-:W-:Y:S01]  /*6c50*/  FFMA.FTZ R210, R29, UR4, -R199 ;  /* 0x000000041dd27c23 */ /* 0x000fe200080108c7 */
[----:B------:R-:W-:Y:S01]  /*6c60*/  FMUL.FTZ R29, R168, R137 ;  /* 0x00000089a81d7220 */ /* 0x000fe20000410000 */
[--C-:B------:R-:W-:Y:S01]  /*6c70*/  HSET2.LE.AND R134, R157, R193.reuse, PT ;  /* 0x000000c19d867233 */ /* 0x100fe20003803000 */
[--C-:B------:R-:W-:Y:S01]  /*6c80*/  FFMA.FTZ R161, R27, UR4, -R198.reuse ;  /* 0x000000041ba17c23 */ /* 0x100fe200080108c6 */
[----:B------:R-:W-:Y:S01]  /*6c90*/  LOP3.LUT R138, R25, R140, RZ, 0xc0, !PT ;  /* 0x0000008c198a7212 */ /* 0x000fe200078ec0ff */
[----:B------:R-:W-:Y:S01]  /*6ca0*/  FMUL.FTZ R25, R166, R133 ;  /* 0x00000085a6197220 */ /* 0x000fe20000410000 */
[----:B------:R-:W3:Y:S02]  /*6cb0*/  LDSM.16.MT88.4 R140, [R216+0x9400] ;  /* 0x00940000d88c783b */ /* 0x000ee40000004200 */
[----:B------:R-:W-:Y:S01]  /*6cc0*/  MUFU.EX2 R166, R58 ;  /* 0x0000003a00a67308 */ /* 0x000fe20000000800 */
[----:B------:R-:W-:Y:S01]  /*6cd0*/  FMUL.FTZ R27, R165, R135 ;  /* 0x00000087a51b7220 */ /* 0x000fe20000410000 */
[----:B------:R-:W-:Y:S01]  /*6ce0*/  F2FP.BF16.F32.PACK_AB R132, R179, R178 ;  /* 0x000000b2b384723e */ /* 0x000fe200000010ff */
[----:B------:R-:W-:Y:S07]  /*6cf0*/  FMUL.FTZ R128, R168, R128 ;  /* 0x00000080a8807220 */ /* 0x000fee0000410000 */
[----:B------:R-:W-:Y:S01]  /*6d00*/  MUFU.EX2 R165, R59 ;  /* 0x0000003b00a57308 */ /* 0x000fe20000000800 */
[-C--:B-1----:R-:W-:Y:S03]  /*6d10*/  HMMA.16816.F32.BF16 R28, R172, R152.reuse, R28 ;  /* 0x00000098ac1c723c */ /* 0x082fe6000004181c */
[----:B------:R-:W-:Y:S06]  /*6d20*/  LOP3.LUT R139, R132, R139, RZ, 0xc0, !PT ;  /* 0x0000008b848b7212 */ /* 0x000fec00078ec0ff */
[----:B------:R-:W-:Y:S01]  /*6d30*/  MUFU.EX2 R207, R207 ;  /* 0x000000cf00cf7308 */ /* 0x000fe20000000800 */
[----:B------:R-:W-:Y:S01]  /*6d40*/  FMUL.FTZ R129, R168, R129 ;  /* 0x00000081a8817220 */ /* 0x000fe20000410000 */
[C---:B------:R-:W-:Y:S01]  /*6d50*/  FMUL.FTZ R130, R167.reuse, R130 ;  /* 0x00000082a7827220 */ /* 0x040fe20000410000 */
[----:B------:R-:W-:Y:S01]  /*6d60*/  FMUL.FTZ R131, R167, R131 ;  /* 0x00000083a7837220 */ /* 0x000fe20000410000 */
[C---:B------:R-:W-:Y:S06]  /*6d70*/  HMMA.16816.F32.BF16 R124, R180.reuse, R152, R124 ;  /* 0x00000098b47c723c */ /* 0x040fec000004187c */
[----:B------:R-:W1:Y:S01]  /*6d80*/  MUFU.EX2 R210, R210 ;  /* 0x000000d200d27308 */ /* 0x000e620000000800 */
[----:B--2---:R-:W-:Y:S09]  /*6d90*/  F2FP.BF16.F32.PACK_AB R133, R204, R205 ;  /* 0x000000cdcc85723e */ /* 0x004ff200000010ff */
[----:B------:R-:W2:Y:S01]  /*6da0*/  MUFU.EX2 R211, R211 ;  /* 0x000000d300d37308 */ /* 0x000ea20000000800 */
[--C-:B------:R-:W-:Y:S01]  /*6db0*/  HSET2.LE.AND R137, R162, R193.reuse, PT ;  /* 0x000000c1a2897233 */ /* 0x100fe20003803000 */
[----:B------:R-:W-:Y:S01]  /*6dc0*/  VIADD R157, R227, 0xa9066899 ;  /* 0xa9066899e39d7836 */ /* 0x000fe20000000000 */
[-C--:B------:R-:W-:Y:S07]  /*6dd0*/  HMMA.16816.F32.BF16 R24, R180, R154.reuse, R24 ;  /* 0x0000009ab418723c */ /* 0x080fee0000041818 */
[----:B------:R4:W-:Y:S01]  /*6de0*/  MUFU.EX2 R181, R149 ;  /* 0x0000009500b57308 */ /* 0x0009e20000000800 */
[----:B------:R-:W-:Y:S01]  /*6df0*/  F2FP.BF16.F32.PACK_AB R132, R209, R206 ;  /* 0x000000ced184723e */ /* 0x000fe200000010ff */
[----:B------:R-:W-:Y:S08]  /*6e00*/  VIADD R182, R227, 0xed9eba14 ;  /* 0xed9eba14e3b67836 */ /* 0x000ff00000000000 */
[----:B------:R-:W5:Y:S01]  /*6e10*/  MUFU.EX2 R212, R212 ;  /* 0x000000d400d47308 */ /* 0x000f620000000800 */
[----:B------:R-:W-:Y:S01]  /*6e20*/  LOP3.LUT R136, R133, R136, RZ, 0xc0, !PT ;  /* 0x0000008885887212 */ /* 0x000fe200078ec0ff */
[----:B------:R-:W-:Y:S01]  /*6e30*/  FADD.FTZ R203, R188, R203 ;  /* 0x000000cbbccb7221 */ /* 0x000fe20000010000 */
[----:B------:R-:W-:Y:S07]  /*6e40*/  HMMA.16816.F32.BF16 R128, R172, R154, R128 ;  /* 0x0000009aac80723c */ /* 0x000fee0000041880 */
[----:B------:R-:W-:Y:S01]  /*6e50*/  MUFU.EX2 R180, R163 ;  /* 0x000000a300b47308 */ /* 0x000fe20000000800 */
[----:B-1----:R-:W-:Y:S09]  /*6e60*/  F2FP.BF16.F32.PACK_AB R133, R210, R207 ;  /* 0x000000cfd285723e */ /* 0x002ff200000010ff */
[----:B------:R-:W1:Y:S01]  /*6e70*/  MUFU.EX2 R183, R161 ;  /* 0x000000a100b77308 */ /* 0x000e620000000800 */
[----:B------:R-:W-:Y:S01]  /*6e80*/  LOP3.LUT R152, R159, 0xff00ff, RZ, 0xc0, !PT ;  /* 0x00ff00ff9f987812 */ /* 0x000fe200078ec0ff */
[----:B----4-:R-:W4:Y:S01]  /*6e90*/  LDSM.16.MT88.4 R148, [R216+0xa400] ;  /* 0x00a40000d894783b */ /* 0x010f220000004200 */
[----:B------:R-:W-:Y:S01]  /*6ea0*/  LOP3.LUT R137, R132, R137, RZ, 0xc0, !PT ;  /* 0x0000008984897212 */ /* 0x000fe200078ec0ff */
[----:B------:R-:W-:Y:S01]  /*6eb0*/  FFMA.FTZ R173, R49, UR4, -R195 ;  /* 0x0000000431ad7c23 */ /* 0x000fe200080108c3 */
[----:B------:R-:W-:Y:S01]  /*6ec0*/  LOP3.LUT R134, R133, R134, RZ, 0xc0, !PT ;  /* 0x0000008685867212 */ /* 0x000fe200078ec0ff */
[--C-:B------:R-:W-:Y:S01]  /*6ed0*/  FFMA.FTZ R49, R47, UR4, -R198.reuse ;  /* 0x000000042f317c23 */ /* 0x100fe200080108c6 */
[--C-:B------:R-:W-:Y:S01]  /*6ee0*/  HSET2.LE.AND R135, R152, R193.reuse, PT ;  /* 0x000000c198877233 */ /* 0x100fe20003803000 */
[----:B------:R-:W-:Y:S01]  /*6ef0*/  FFMA.FTZ R175, R51, UR4, -R197 ;  /* 0x0000000433af7c23 */ /* 0x000fe200080108c5 */
[--C-:B------:R-:W-:Y:S01]  /*6f00*/  HSET2.LE.AND R132, R158, R193.reuse, PT ;  /* 0x000000c19e847233 */ /* 0x100fe20003803000 */
[-C--:B---3--:R-:W-:Y:S01]  /*6f10*/  HMMA.16816.F32.BF16 R4, R136, R140.reuse, R4 ;  /* 0x0000008c8804723c */ /* 0x088fe20000041804 */
[----:B------:R-:W-:Y:S04]  /*6f20*/  MUFU.EX2 R173, R173 ;  /* 0x000000ad00ad7308 */ /* 0x000fe80000000800 */
[--C-:B------:R-:W-:Y:S06]  /*6f30*/  HSET2.LE.AND R133, R160, R193.reuse, PT ;  /* 0x000000c1a0857233 */ /* 0x100fec0003803000 */
[----:B------:R-:W-:Y:S01]  /*6f40*/  MUFU.EX2 R175, R175 ;  /* 0x000000af00af7308 */ /* 0x000fe20000000800 */
[----:B--2---:R-:W-:Y:S01]  /*6f50*/  F2FP.BF16.F32.PACK_AB R154, R208, R211 ;  /* 0x000000d3d09a723e */ /* 0x004fe200000010ff */
[----:B------:R-:W-:Y:S01]  /*6f60*/  FFMA.FTZ R51, R46, UR4, -R198 ;  /* 0x000000042e337c23 */ /* 0x000fe200080108c6 */
[----:B-----5:R-:W-:Y:S01]  /*6f70*/  F2FP.BF16.F32.PACK_AB R153, R181, R212 ;  /* 0x000000d4b599723e */ /* 0x020fe200000010ff */
[----:B------:R-:W-:Y:S01]  /*6f80*/  FADD.FTZ R190, R190, R203 ;  /* 0x000000cbbebe7221 */ /* 0x000fe20000010000 */
[----:B-1----:R-:W-:Y:S01]  /*6f90*/  F2FP.BF16.F32.PACK_AB R152, R183, R180 ;  /* 0x000000b4b798723e */ /* 0x002fe200000010ff */
[----:B------:R-:W-:Y:S01]  /*6fa0*/  FADD.FTZ R189, R189, R202 ;  /* 0x000000cabdbd7221 */ /* 0x000fe20000010000 */
[----:B------:R-:W-:Y:S01]  /*6fb0*/  LOP3.LUT R135, R154, R135, RZ, 0xc0, !PT ;  /* 0x000000879a877212 */ /* 0x000fe200078ec0ff */
[----:B------:R-:W-:Y:S01]  /*6fc0*/  FADD.FTZ R191, R191, R190 ;  /* 0x000000bebfbf7221 */ /* 0x000fe20000010000 */
[----:B------:R-:W-:Y:S01]  /*6fd0*/  LOP3.LUT R132, R153, R132, RZ, 0xc0, !PT ;  /* 0x0000008499847212 */ /* 0x000fe200078ec0ff */
[----:B------:R-:W-:Y:S01]  /*6fe0*/  FADD.FTZ R192, R192, R189 ;  /* 0x000000bdc0c07221 */ /* 0x000fe20000010000 */
[----:B------:R-:W-:Y:S01]  /*6ff0*/  LOP3.LUT R133, R152, R133, RZ, 0xc0, !PT ;  /* 0x0000008598857212 */ /* 0x000fe200078ec0ff */
[----:B------:R-:W-:Y:S01]  /*7000*/  FADD.FTZ R212, R212, R191 ;  /* 0x000000bfd4d47221 */ /* 0x000fe20000010000 */
[----:B------:R-:W-:Y:S01]  /*7010*/  ISETP.GT.AND P0, PT, R239, RZ, PT ;  /* 0x000000ffef00720c */ /* 0x000fe20003f04270 */
[----:B------:R-:W-:Y:S01]  /*7020*/  FADD.FTZ R169, R169, R192 ;  /* 0x000000c0a9a97221 */ /* 0x000fe20000010000 */
[----:B------:R-:W-:Y:S02]  /*7030*/  VIADD R239, R239, 0xffffffff ;  /* 0xffffffffefef7836 */ /* 0x000fe40000000000 */
[----:B------:R-:W-:Y:S01]  /*7040*/  FADD.FTZ R212, R181, R212 ;  /* 0x000000d4b5d47221 */ /* 0x000fe20000010000 */
[C---:B------:R-:W-:Y:S04]  /*7050*/  HMMA.16816.F32.BF16 R8, R132.reuse, R140, R8 ;  /* 0x0000008c8408723c */ /* 0x040fe80000041808 */
[----:B------:R-:W-:Y:S01]  /*7060*/  FADD.FTZ R207, R207, R212 ;  /* 0x000000d4cfcf7221 */ /* 0x000fe20000010000 */
[----:B------:R-:W-:Y:S01]  /*7070*/  FADD.FTZ R180, R180, R169 ;  /* 0x000000a9b4b47221 */ /* 0x000fe20000010000 */
[----:B------:R-:W-:Y:S02]  /*7080*/  IMAD.MOV.U32 R169, RZ, RZ, R0 ;  /* 0x000000ffffa97224 */ /* 0x000fe400078e0000 */
[-C--:B------:R-:W-:Y:S03]  /*7090*/  HMMA.16816.F32.BF16 R12, R132, R142.reuse, R12 ;  /* 0x0000008e840c723c */ /* 0x080fe6000004180c */
[----:B------:R-:W-:Y:S01]  /*70a0*/  FADD.FTZ R207, R210, R207 ;  /* 0x000000cfd2cf7221 */ /* 0x000fe20000010000 */
[----:B------:R-:W-:Y:S04]  /*70b0*/  FADD.FTZ R180, R183, R180 ;  /* 0x000000b4b7b47221 */ /* 0x000fe80000010000 */
[C---:B------:R-:W-:Y:S01]  /*70c0*/  HMMA.16816.F32.BF16 R16, R136.reuse, R142, R16 ;  /* 0x0000008e8810723c */ /* 0x040fe20000041810 */
[----:B------:R-:W1:Y:S03]  /*70d0*/  LDSM.16.MT88.4 R140, [R171+0x1400] ;  /* 0x00140000ab8c783b */ /* 0x000e660000004200 */
[----:B------:R-:W-:Y:S04]  /*70e0*/  FADD.FTZ R211, R211, R180 ;  /* 0x000000b4d3d37221 */ /* 0x000fe80000010000 */
[-C--:B------:R-:W-:Y:S03]  /*70f0*/  HMMA.16816.F32.BF16 R68, R136, R144.reuse, R68 ;  /* 0x000000908844723c */ /* 0x080fe60000041844 */
[----:B------:R-:W-:Y:S05]  /*7100*/  FADD.FTZ R211, R208, R211 ;  /* 0x000000d3d0d37221 */ /* 0x000fea0000010000 */
[C---:B------:R-:W-:Y:S04]  /*7110*/  HMMA.16816.F32.BF16 R72, R132.reuse, R144, R72 ;  /* 0x000000908448723c */ /* 0x040fe80000041848 */
[----:B------:R-:W-:Y:S01]  /*7120*/  LOP3.LUT R144, R247, R227, R213, 0x96, !PT ;  /* 0x000000e3f7907212 */ /* 0x000fe200078e96d5 */
[----:B------:R-:W-:Y:S01]  /*7130*/  FFMA.FTZ R213, R38, UR4, -R197 ;  /* 0x0000000426d57c23 */ /* 0x000fe200080108c5 */
[----:B------:R-:W-:Y:S02]  /*7140*/  FFMA.FTZ R38, R40, UR4, -R199 ;  /* 0x0000000428267c23 */ /* 0x000fe400080108c7 */
[-C--:B------:R-:W-:Y:S03]  /*7150*/  HMMA.16816.F32.BF16 R76, R132, R146.reuse, R76 ;  /* 0x00000092844c723c */ /* 0x080fe6000004184c */
[----:B------:R-:W-:Y:S01]  /*7160*/  MUFU.EX2 R213, R213 ;  /* 0x000000d500d57308 */ /* 0x000fe20000000800 */
[----:B------:R-:W-:Y:S04]  /*7170*/  IMAD.WIDE.U32 R160, R144, -0x326172a9, RZ ;  /* 0xcd9e8d5790a07825 */ /* 0x000fe800078e00ff */
[C---:B------:R-:W-:Y:S04]  /*7180*/  HMMA.16816.F32.BF16 R80, R136.reuse, R146, R80 ;  /* 0x000000928850723c */ /* 0x040fe80000041850 */
[C---:B------:R-:W-:Y:S02]  /*7190*/  LOP3.LUT R145, R161.reuse, R235, RZ, 0x3c, !PT ;  /* 0x000000eba1917212 */ /* 0x040fe400078e3cff */
[----:B------:R-:W-:Y:S02]  /*71a0*/  LOP3.LUT R144, R161, R233, RZ, 0x3c, !PT ;  /* 0x000000e9a1907212 */ /* 0x000fe400078e3cff */
[-C--:B----4-:R-:W-:Y:S03]  /*71b0*/  HMMA.16816.F32.BF16 R84, R136, R148.reuse, R84 ;  /* 0x000000948854723c */ /* 0x090fe60000041854 */
[----:B------:R-:W-:Y:S01]  /*71c0*/  IMAD.WIDE.U32 R152, R144, -0x2daee0ad, RZ ;  /* 0xd2511f5390987825 */ /* 0x000fe200078e00ff */
[C---:B------:R-:W-:Y:S02]  /*71d0*/  LOP3.LUT R158, R160.reuse, R234, RZ, 0x3c, !PT ;  /* 0x000000eaa09e7212 */ /* 0x040fe400078e3cff */
[----:B------:R-:W-:Y:S01]  /*71e0*/  LOP3.LUT R160, R160, R232, RZ, 0x3c, !PT ;  /* 0x000000e8a0a07212 */ /* 0x000fe200078e3cff */
[----:B------:R-:W-:Y:S01]  /*71f0*/  IMAD.WIDE.U32 R154, R145, -0x2daee0ad, RZ ;  /* 0xd2511f53919a7825 */ /* 0x000fe200078e00ff */
[C---:B------:R-:W-:Y:S04]  /*7200*/  HMMA.16816.F32.BF16 R88, R132.reuse, R148, R88 ;  /* 0x000000948458723c */ /* 0x040fe80000041858 */
[----:B------:R-:W-:Y:S01]  /*7210*/  IMAD.WIDE.U32 R160, R160, -0x2daee0ad, RZ ;  /* 0xd2511f53a0a07825 */ /* 0x000fe200078e00ff */
[-C--:B------:R-:W-:Y:S02]  /*7220*/  LOP3.LUT R144, R250, R215.reuse, R155, 0x96, !PT ;  /* 0x000000d7fa907212 */ /* 0x080fe400078e969b */
[----:B------:R-:W-:Y:S01]  /*7230*/  LOP3.LUT R215, R244, R215, R153, 0x96, !PT ;  /* 0x000000d7f4d77212 */ /* 0x000fe200078e9699 */
[-C--:B------:R-:W-:Y:S03]  /*7240*/  HMMA.16816.F32.BF16 R92, R132, R150.reuse, R92 ;  /* 0x00000096845c723c */ /* 0x080fe6000004185c */
[----:B------:R-:W-:Y:S01]  /*7250*/  IMAD.WIDE.U32 R158, R158, -0x2daee0ad, RZ ;  /* 0xd2511f539e9e7825 */ /* 0x000fe200078e00ff */
[C---:B------:R-:W-:Y:S03]  /*7260*/  LOP3.LUT R152, R214.reuse, R152, R161, 0x96, !PT ;  /* 0x00000098d6987212 */ /* 0x040fe600078e96a1 */
[----:B------:R-:W-:Y:S01]  /*7270*/  IMAD.WIDE.U32 R148, R215, -0x326172a9, RZ ;  /* 0xcd9e8d57d7947825 */ /* 0x000fe200078e00ff */
[C---:B------:R-:W-:Y:S04]  /*7280*/  HMMA.16816.F32.BF16 R96, R136.reuse, R150, R96 ;  /* 0x000000968860723c */ /* 0x040fe80000041860 */
[----:B------:R-:W-:Y:S01]  /*7290*/  LOP3.LUT R154, R214, R154, R159, 0x96, !PT ;  /* 0x0000009ad69a7212 */ /* 0x000fe200078e969f */
[----:B------:R-:W-:Y:S01]  /*72a0*/  IMAD.WIDE.U32 R144, R144, -0x326172a9, RZ ;  /* 0xcd9e8d5790907825 */ /* 0x000fe200078e00ff */
[-C--:B------:R-:W-:Y:S02]  /*72b0*/  LOP3.LUT R146, R242, R229.reuse, R149, 0x96, !PT ;  /* 0x000000e5f2927212 */ /* 0x080fe400078e9695 */
[-C--:B-1----:R-:W-:Y:S03]  /*72c0*/  HMMA.16816.F32.BF16 R100, R136, R140.reuse, R100 ;  /* 0x0000008c8864723c */ /* 0x082fe60000041864 */
[----:B------:R-:W-:Y:S01]  /*72d0*/  IMAD.WIDE.U32 R154, R154, -0x326172a9, RZ ;  /* 0xcd9e8d579a9a7825 */ /* 0x000fe200078e00ff */
[----:B------:R-:W-:Y:S03]  /*72e0*/  LOP3.LUT R145, R248, R229, R145, 0x96, !PT ;  /* 0x000000e5f8917212 */ /* 0x000fe600078e9691 */
[----:B------:R-:W-:Y:S01]  /*72f0*/  IMAD.WIDE.U32 R152, R152, -0x326172a9, RZ ;  /* 0xcd9e8d5798987825 */ /* 0x000fe200078e00ff */
[C---:B------:R-:W-:Y:S04]  /*7300*/  HMMA.16816.F32.BF16 R104, R132.reuse, R140, R104 ;  /* 0x0000008c8468723c */ /* 0x040fe80000041868 */
[C---:B------:R-:W-:Y:S01]  /*7310*/  LOP3.LUT R144, R228.reuse, R144, R155, 0x96, !PT ;  /* 0x00000090e4907212 */ /* 0x040fe200078e969b */
[----:B------:R-:W-:Y:S01]  /*7320*/  IMAD.WIDE.U32 R162, R145, -0x2daee0ad, RZ ;  /* 0xd2511f5391a27825 */ /* 0x000fe200078e00ff */
[----:B------:R-:W-:Y:S02]  /*7330*/  LOP3.LUT R148, R228, R148, R153, 0x96, !PT ;  /* 0x00000094e4947212 */ /* 0x000fe400078e9699 */
[-C--:B------:R-:W-:Y:S03]  /*7340*/  HMMA.16816.F32.BF16 R108, R132, R142.reuse, R108 ;  /* 0x0000008e846c723c */ /* 0x080fe6000004186c */
[----:B------:R-:W-:Y:S01]  /*7350*/  IMAD.WIDE.U32 R150, R144, -0x2daee0ad, RZ ;  /* 0xd2511f5390967825 */ /* 0x000fe200078e00ff */
[----:B------:R-:W-:Y:S03]  /*7360*/  LOP3.LUT R158, R182, R158, R163, 0x96, !PT ;  /* 0x0000009eb69e7212 */ /* 0x000fe600078e96a3 */
[----:B------:R-:W-:Y:S01]  /*7370*/  IMAD.WIDE.U32 R146, R146, -0x2daee0ad, RZ ;  /* 0xd2511f5392927825 */ /* 0x000fe200078e00ff */
[C---:B------:R-:W-:Y:S04]  /*7380*/  HMMA.16816.F32.BF16 R112, R136.reuse, R142, R112 ;  /* 0x0000008e8870723c */ /* 0x040fe80000041870 */
[----:B------:R-:W-:Y:S01]  /*7390*/  LOP3.LUT R145, R157, R162, R151, 0x96, !PT ;  /* 0x000000a29d917212 */ /* 0x000fe200078e9697 */
[----:B------:R-:W-:Y:S01]  /*73a0*/  IMAD.WIDE.U32 R148, R148, -0x2daee0ad, RZ ;  /* 0xd2511f5394947825 */ /* 0x000fe200078e00ff */
[----:B------:R-:W-:Y:S03]  /*73b0*/  LOP3.LUT R160, R182, R160, R147, 0x96, !PT ;  /* 0x000000a0b6a07212 */ /* 0x000fe600078e9693 */
[----:B------:R-:W-:Y:S01]  /*73c0*/  FFMA.FTZ R182, R36, UR4, -R195 ;  /* 0x0000000424b67c23 */ /* 0x000fe200080108c3 */
[----:B------:R-:W-:Y:S01]  /*73d0*/  IMAD.WIDE.U32 R162, R145, -0x326172a9, RZ ;  /* 0xcd9e8d5791a27825 */ /* 0x000fe200078e00ff */
[----:B------:R-:W-:Y:S02]  /*73e0*/  LOP3.LUT R144, R157, R146, R149, 0x96, !PT ;  /* 0x000000929d907212 */ /* 0x000fe400078e9695 */
[----:B------:R1:W-:Y:S01]  /*73f0*/  MUFU.EX2 R157, R38 ;  /* 0x00000026009d7308 */ /* 0x0003e20000000800 */
[----:B------:R-:W-:Y:S01]  /*7400*/  IMAD.WIDE.U32 R158, R158, -0x326172a9, RZ ;  /* 0xcd9e8d579e9e7825 */ /* 0x000fe200078e00ff */
[C---:B------:R-:W-:Y:S02]  /*7410*/  PRMT R140, R162.reuse, 0x7773, RZ ;  /* 0x00007773a28c7816 */ /* 0x040fe400000000ff */
[----:B------:R-:W-:Y:S01]  /*7420*/  PRMT R151, R162, 0x7772, RZ ;  /* 0x00007772a2977816 */ /* 0x000fe200000000ff */
[----:B------:R-:W-:Y:S01]  /*7430*/  IMAD.WIDE.U32 R214, R144, -0x326172a9, RZ ;  /* 0xcd9e8d5790d67825 */ /* 0x000fe200078e00ff */
[----:B------:R-:W-:Y:S04]  /*7440*/  LOP3.LUT R144, R225, R158, R163, 0x96, !PT ;  /* 0x0000009ee1907212 */ /* 0x000fe800078e96a3 */
[----:B------:R-:W-:Y:S01]  /*7450*/  MUFU.EX2 R182, R182 ;  /* 0x000000b600b67308 */ /* 0x000fe20000000800 */
[----:B------:R-:W-:Y:S01]  /*7460*/  PRMT R151, R151, 0x5410, R140 ;  /* 0x0000541097977816 */ /* 0x000fe2000000008c */
[----:B------:R-:W-:Y:S01]  /*7470*/  IMAD.MOV.U32 R174, RZ, RZ, R214 ;  /* 0x000000ffffae7224 */ /* 0x000fe200078e00d6 */
[----:B------:R-:W2:Y:S01]  /*7480*/  LDSM.16.MT88.4 R140, [R216+0xb400] ;  /* 0x00b40000d88c783b */ /* 0x000ea20000004200 */
[----:B------:R-:W-:Y:S01]  /*7490*/  PRMT R158, R214, 0x7771, RZ ;  /* 0x00007771d69e7816 */ /* 0x000fe200000000ff */
[----:B------:R-:W-:Y:S01]  /*74a0*/  IMAD.WIDE.U32 R160, R160, -0x326172a9, RZ ;  /* 0xcd9e8d57a0a07825 */ /* 0x000fe200078e00ff */
[----:B------:R-:W-:Y:S02]  /*74b0*/  MOV R146, R162 ;  /* 0x000000a200927202 */ /* 0x000fe40000000f00 */
[----:B------:R-:W-:Y:S01]  /*74c0*/  LOP3.LUT R145, R174, 0xff, RZ, 0xc0, !PT ;  /* 0x000000ffae917812 */ /* 0x000fe200078ec0ff */
[----:B------:R-:W-:Y:S01]  /*74d0*/  FFMA.FTZ R174, R50, UR4, -R197 ;  /* 0x0000000432ae7c23 */ /* 0x000fe200080108c5 */
[----:B------:R-:W-:Y:S02]  /*74e0*/  LOP3.LUT R147, R146, 0xff, RZ, 0xc0, !PT ;  /* 0x000000ff92937812 */ /* 0x000fe400078ec0ff */
[----:B------:R-:W-:Y:S02]  /*74f0*/  PRMT R158, R145, 0x5410, R158 ;  /* 0x00005410919e7816 */ /* 0x000fe4000000009e */
[C---:B------:R-:W-:Y:S01]  /*7500*/  LOP3.LUT R145, R144.reuse, 0xffff, RZ, 0xc0, !PT ;  /* 0x0000ffff90917812 */ /* 0x040fe200078ec0ff */
[----:B------:R-:W-:Y:S01]  /*7510*/  MUFU.EX2 R174, R174 ;  /* 0x000000ae00ae7308 */ /* 0x000fe20000000800 */
[C---:B------:R-:W-:Y:S02]  /*7520*/  PRMT R146, R144.reuse, 0x7632, R146 ;  /* 0x0000763290927816 */ /* 0x040fe40000000092 */
[----:B------:R-:W-:Y:S01]  /*7530*/  LOP3.LUT R155, R225, R160, R215, 0x96, !PT ;  /* 0x000000a0e19b7212 */ /* 0x000fe200078e96d7 */
[----:B------:R-:W-:Y:S01]  /*7540*/  FFMA.FTZ R215, R37, UR4, -R195 ;  /* 0x0000000425d77c23 */ /* 0x000fe200080108c3 */
[----:B------:R-:W-:Y:S02]  /*7550*/  LOP3.LUT R153, R144, 0xff, RZ, 0xc0, !PT ;  /* 0x000000ff90997812 */ /* 0x000fe400078ec0ff */
[----:B------:R-:W-:Y:S02]  /*7560*/  SHF.R.U32.HI R160, RZ, 0x18, R144 ;  /* 0x00000018ffa07819 */ /* 0x000fe40000011690 */
[----:B------:R-:W-:Y:S01]  /*7570*/  SHF.R.U32.HI R144, RZ, 0x8, R145 ;  /* 0x00000008ff907819 */ /* 0x000fe20000011691 */
[----:B------:R-:W3:Y:S01]  /*7580*/  MUFU.EX2 R215, R215 ;  /* 0x000000d700d77308 */ /* 0x000ee20000000800 */
[----:B------:R-:W-:Y:S02]  /*7590*/  LOP3.LUT R145, R146, 0xff, RZ, 0xc0, !PT ;  /* 0x000000ff92917812 */ /* 0x000fe400078ec0ff */
[----:B------:R-:W-:Y:S02]  /*75a0*/  PRMT R162, R162, 0x7771, RZ ;  /* 0x00007771a2a27816 */ /* 0x000fe400000000ff */
[----:B------:R-:W-:Y:S02]  /*75b0*/  PRMT R153, R153, 0x5410, R144 ;  /* 0x0000541099997816 */ /* 0x000fe40000000090 */
[----:B------:R-:W-:Y:S02]  /*75c0*/  PRMT R162, R147, 0x5410, R162 ;  /* 0x0000541093a27816 */ /* 0x000fe400000000a2 */
[----:B------:R-:W-:Y:S02]  /*75d0*/  PRMT R160, R145, 0x5410, R160 ;  /* 0x0000541091a07816 */ /* 0x000fe400000000a0 */
[----:B------:R-:W4:Y:S01]  /*75e0*/  LDSM.16.MT88.4 R144, [R171+0x2400] ;  /* 0x00240000ab90783b */ /* 0x000f220000004200 */
[----:B------:R-:W-:Y:S02]  /*75f0*/  LOP3.LUT R36, R151, 0xff00ff, RZ, 0xc0, !PT ;  /* 0x00ff00ff97247812 */ /* 0x000fe400078ec0ff */
[C---:B------:R-:W-:Y:S02]  /*7600*/  PRMT R172, R214.reuse, 0x7773, RZ ;  /* 0x00007773d6ac7816 */ /* 0x040fe400000000ff */
[----:B------:R-:W-:Y:S01]  /*7610*/  PRMT R149, R214, 0x7772, RZ ;  /* 0x00007772d6957816 */ /* 0x000fe200000000ff */
[--C-:B------:R-:W-:Y:S01]  /*7620*/  FFMA.FTZ R214, R39, UR4, -R197.reuse ;  /* 0x0000000427d67c23 */ /* 0x100fe200080108c5 */
[-C--:B--2---:R-:W-:Y:S03]  /*7630*/  HMMA.16816.F32.BF16 R116, R136, R140.reuse, R116 ;  /* 0x0000008c8874723c */ /* 0x084fe60000041874 */
[----:B------:R-:W-:Y:S01]  /*7640*/  PRMT R149, R149, 0x5410, R172 ;  /* 0x0000541095957816 */ /* 0x000fe200000000ac */
[----:B------:R-:W-:Y:S01]  /*7650*/  FFMA.FTZ R197, R55, UR4, -R197 ;  /* 0x0000000437c57c23 */ /* 0x000fe200080108c5 */
[--C-:B------:R-:W-:Y:S01]  /*7660*/  FFMA.FTZ R172, R48, UR4, -R195.reuse ;  /* 0x0000000430ac7c23 */ /* 0x100fe200080108c3 */
[----:B------:R-:W-:Y:S01]  /*7670*/  FFMA.FTZ R195, R53, UR4, -R195 ;  /* 0x0000000435c37c23 */ /* 0x000fe200080108c3 */
[----:B------:R-:W-:Y:S01]  /*7680*/  MUFU.EX2 R214, R214 ;  /* 0x000000d600d67308 */ /* 0x000fe20000000800 */
[C---:B------:R-:W-:Y:S09]  /*7690*/  HMMA.16816.F32.BF16 R120, R132.reuse, R140, R120 ;  /* 0x0000008c8478723c */ /* 0x040ff20000041878 */
[----:B------:R-:W2:Y:S01]  /*76a0*/  MUFU.EX2 R172, R172 ;  /* 0x000000ac00ac7308 */ /* 0x000ea20000000800 */
[----:B------:R-:W-:Y:S01]  /*76b0*/  FFMA.FTZ R141, R41, UR4, -R199 ;  /* 0x00000004298d7c23 */ /* 0x000fe200080108c7 */
[----:B------:R-:W-:Y:S01]  /*76c0*/  FFMA.FTZ R140, R43, UR4, -R198 ;  /* 0x000000042b8c7c23 */ /* 0x000fe200080108c6 */
[C---:B------:R-:W-:Y:S07]  /*76d0*/  LOP3.LUT R50, R155.reuse, 0xff, RZ, 0xc0, !PT ;  /* 0x000000ff9b327812 */ /* 0x040fee00078ec0ff */
[----:B------:R-:W-:Y:S01]  /*76e0*/  MUFU.EX2 R195, R195 ;  /* 0x000000c300c37308 */ /* 0x000fe20000000800 */
[-C--:B------:R-:W-:Y:S03]  /*76f0*/  HMMA.16816.F32.BF16 R32, R132, R142.reuse, R32 ;  /* 0x0000008e8420723c */ /* 0x080fe60000041820 */
[----:B------:R-:W-:Y:S06]  /*7700*/  PRMT R37, R155, 0x7632, R37 ;  /* 0x000076329b257816 */ /* 0x000fec0000000025 */
[----:B------:R-:W-:Y:S01]  /*7710*/  MUFU.EX2 R197, R197 ;  /* 0x000000c500c57308 */ /* 0x000fe20000000800 */
[----:B------:R-:W-:Y:S02]  /*7720*/  SHF.R.U32.HI R48, RZ, 0x18, R155 ;  /* 0x00000018ff307819 */ /* 0x000fe4000001169b */
[----:B------:R-:W-:Y:S01]  /*7730*/  LOP3.LUT R37, R37, 0xff, RZ, 0xc0, !PT ;  /* 0x000000ff25257812 */ /* 0x000fe200078ec0ff */
[C---:B------:R-:W-:Y:S06]  /*7740*/  HMMA.16816.F32.BF16 R20, R136.reuse, R142, R20 ;  /* 0x0000008e8814723c */ /* 0x040fec0000041814 */
[----:B------:R-:W-:Y:S01]  /*7750*/  MUFU.EX2 R142, R51 ;  /* 0x00000033008e7308 */ /* 0x000fe20000000800 */
[----:B------:R-:W-:Y:S01]  /*7760*/  PRMT R48, R37, 0x5410, R48 ;  /* 0x0000541025307816 */ /* 0x000fe20000000030 */
[----:B------:R-:W-:Y:S08]  /*7770*/  FFMA.FTZ R37, R42, UR4, -R198 ;  /* 0x000000042a257c23 */ /* 0x000ff000080108c6 */
[----:B------:R-:W-:Y:S01]  /*7780*/  MUFU.EX2 R143, R49 ;  /* 0x00000031008f7308 */ /* 0x000fe20000000800 */
[----:B------:R-:W5:Y:S01]  /*7790*/  LDSM.16.MT88.4 R40, [R216+0x9800] ;  /* 0x00980000d828783b */ /* 0x000f620000004200 */
[----:B------:R-:W-:Y:S01]  /*77a0*/  LOP3.LUT R39, R155, 0xffff, RZ, 0xc0, !PT ;  /* 0x0000ffff9b277812 */ /* 0x000fe200078ec0ff */
[-C--:B----4-:R-:W-:Y:S07]  /*77b0*/  HMMA.16816.F32.BF16 R28, R136, R144.reuse, R28 ;  /* 0x00000090881c723c */ /* 0x090fee000004181c */
[----:B------:R3:W-:Y:S01]  /*77c0*/  MUFU.EX2 R163, R37 ;  /* 0x0000002500a37308 */ /* 0x0007e20000000800 */
[----:B------:R-:W-:Y:S02]  /*77d0*/  SHF.R.U32.HI R39, RZ, 0x8, R39 ;  /* 0x00000008ff277819 */ /* 0x000fe40000011627 */
[--C-:B-1----:R-:W-:Y:S02]  /*77e0*/  HSET2.LE.AND R38, R162, R193.reuse, PT ;  /* 0x000000c1a2267233 */ /* 0x102fe40003803000 */
[----:B------:R-:W-:Y:S01]  /*77f0*/  PRMT R50, R50, 0x5410, R39 ;  /* 0x0000541032327816 */ /* 0x000fe20000000027 */
[C---:B------:R-:W-:Y:S04]  /*7800*/  HMMA.16816.F32.BF16 R124, R132.reuse, R144, R124 ;  /* 0x00000090847c723c */ /* 0x040fe8000004187c */
[----:B------:R-:W-:Y:S01]  /*7810*/  MUFU.EX2 R145, R141 ;  /* 0x0000008d00917308 */ /* 0x000fe20000000800 */
[--C-:B------:R-:W-:Y:S09]  /*7820*/  HSET2.LE.AND R39, R36, R193.reuse, PT ;  /* 0x000000c124277233 */ /* 0x100ff20003803000 */
[----:B------:R-:W-:Y:S01]  /*7830*/  MUFU.EX2 R144, R140 ;  /* 0x0000008c00907308 */ /* 0x000fe20000000800 */
[--C-:B------:R-:W-:Y:S01]  /*7840*/  HSET2.LE.AND R36, R153, R193.reuse, PT ;  /* 0x000000c199247233 */ /* 0x100fe20003803000 */
[-C--:B------:R-:W-:Y:S03]  /*7850*/  HMMA.16816.F32.BF16 R24, R132, R146.reuse, R24 ;  /* 0x000000928418723c */ /* 0x080fe60000041818 */
[--C-:B------:R-:W-:Y:S01]  /*7860*/  FFMA.FTZ R132, R45, UR4, -R199.reuse ;  /* 0x000000042d847c23 */ /* 0x100fe200080108c7 */
[----:B------:R-:W-:Y:S01]  /*7870*/  FFMA.FTZ R133, R44, UR4, -R199 ;  /* 0x000000042c857c23 */ /* 0x000fe200080108c7 */
[----:B---3--:R-:W-:Y:S03]  /*7880*/  F2FP.BF16.F32.PACK_AB R37, R215, R182 ;  /* 0x000000b6d725723e */ /* 0x008fe600000010ff */
[----:B------:R-:W1:Y:S01]  /*7890*/  MUFU.EX2 R135, R132 ;  /* 0x0000008400877308 */ /* 0x000e620000000800 */
[----:B------:R-:W-:Y:S09]  /*78a0*/  HMMA.16816.F32.BF16 R128, R136, R146, R128 ;  /* 0x000000928880723c */ /* 0x000ff20000041880 */
[----:B------:R-:W3:Y:S01]  /*78b0*/  MUFU.EX2 R162, R133 ;  /* 0x0000008500a27308 */ /* 0x000ee20000000800 */
[----:B--2---:R-:W-:Y:S02]  /*78c0*/  F2FP.BF16.F32.PACK_AB R45, R173, R172 ;  /* 0x000000acad2d723e */ /* 0x004fe400000010ff */
[----:B------:R-:W-:Y:S02]  /*78d0*/  LOP3.LUT R36, R37, R36, RZ, 0xc0, !PT ;  /* 0x0000002425247212 */ /* 0x000fe400078ec0ff */
[----:B------:R-:W-:Y:S02]  /*78e0*/  LOP3.LUT R38, R45, R38, RZ, 0xc0, !PT ;  /* 0x000000262d267212 */ /* 0x000fe400078ec0ff */
[--C-:B------:R-:W-:Y:S02]  /*78f0*/  HSET2.LE.AND R37, R160, R193.reuse, PT ;  /* 0x000000c1a0257233 */ /* 0x100fe40003803000 */
[----:B------:R-:W-:Y:S01]  /*7900*/  F2FP.BF16.F32.PACK_AB R44, R175, R174 ;  /* 0x000000aeaf2c723e */ /* 0x000fe200000010ff */
[----:B-1----:R-:W-:Y:S01]  /*7910*/  IMAD.MOV.U32 R146, RZ, RZ, R135 ;  /* 0x000000ffff927224 */ /* 0x002fe200078e0087 */
[--C-:B------:R-:W-:Y:S01]  /*7920*/  HSET2.LE.AND R45, R48, R193.reuse, PT ;  /* 0x000000c1302d7233 */ /* 0x100fe20003803000 */
[----:B------:R-:W2:Y:S01]  /*7930*/  LDL.LU R160, [R1+0x4] ;  /* 0x0000040001a07983 */ /* 0x000ea20000300800 */
[----:B------:R-:W-:Y:S02]  /*7940*/  F2FP.BF16.F32.PACK_AB R48, R214, R213 ;  /* 0x000000d5d630723e */ /* 0x000fe400000010ff */
[----:B------:R-:W-:Y:S02]  /*7950*/  LOP3.LUT R39, R44, R39, RZ, 0xc0, !PT ;  /* 0x000000272c277212 */ /* 0x000fe400078ec0ff */
[--C-:B------:R-:W-:Y:S02]  /*7960*/  HSET2.LE.AND R44, R50, R193.reuse, PT ;  /* 0x000000c1322c7233 */ /* 0x100fe40003803000 */
[----:B------:R-:W-:Y:S02]  /*7970*/  LOP3.LUT R37, R48, R37, RZ, 0xc0, !PT ;  /* 0x0000002530257212 */ /* 0x000fe400078ec0ff */
[----:B------:R-:W-:Y:S01]  /*7980*/  LOP3.LUT R132, R149, 0xff00ff, RZ, 0xc0, !PT ;  /* 0x00ff00ff95847812 */ /* 0x000fe200078ec0ff */
[----:B------:R-:W1:Y:S01]  /*7990*/  LDSM.16.MT88.4 R48, [R171+0x800] ;  /* 0x00080000ab30783b */ /* 0x000e620000004200 */
[----:B------:R-:W-:Y:S02]  /*79a0*/  F2FP.BF16.F32.PACK_AB R47, R145, R157 ;  /* 0x0000009d912f723e */ /* 0x000fe400000010ff */
[----:B------:R-:W-:Y:S01]  /*79b0*/  F2FP.BF16.F32.PACK_AB R46, R144, R163 ;  /* 0x000000a3902e723e */ /* 0x000fe200000010ff */
[-C--:B-----5:R-:W-:Y:S05]  /*79c0*/  HMMA.16816.F32.BF16 R4, R36, R40.reuse, R4 ;  /* 0x000000282404723c */ /* 0x0a0fea0000041804 */
[----:B------:R-:W-:Y:S02]  /*79d0*/  MOV R147, R142 ;  /* 0x0000008e00937202 */ /* 0x000fe40000000f00 */
[----:B------:R-:W-:Y:S02]  /*79e0*/  LOP3.LUT R44, R47, R44, RZ, 0xc0, !PT ;  /* 0x0000002c2f2c7212 */ /* 0x000fe400078ec0ff */
[----:B------:R-:W-:Y:S02]  /*79f0*/  LOP3.LUT R45, R46, R45, RZ, 0xc0, !PT ;  /* 0x0000002d2e2d7212 */ /* 0x000fe400078ec0ff */
[--C-:B------:R-:W-:Y:S02]  /*7a00*/  HSET2.LE.AND R47, R132, R193.reuse, PT ;  /* 0x000000c1842f7233 */ /* 0x100fe40003803000 */
[--C-:B------:R-:W-:Y:S02]  /*7a10*/  HSET2.LE.AND R46, R158, R193.reuse, PT ;  /* 0x000000c19e2e7233 */ /* 0x100fe40003803000 */
[----:B---3--:R-:W-:Y:S01]  /*7a20*/  F2FP.BF16.F32.PACK_AB R133, R146, R162 ;  /* 0x000000a29285723e */ /* 0x008fe200000010ff */
[----:B------:R-:W3:Y:S01]  /*7a30*/  MUFU.EX2 R158, R52 ;  /* 0x00000034009e7308 */ /* 0x000ee20000000800 */
[----:B------:R-:W-:Y:S02]  /*7a40*/  F2FP.BF16.F32.PACK_AB R136, R143, R147 ;  /* 0x000000938f88723e */ /* 0x000fe400000010ff */
[----:B------:R-:W-:Y:S02]  /*7a50*/  LOP3.LUT R46, R133, R46, RZ, 0xc0, !PT ;  /* 0x0000002e852e7212 */ /* 0x000fe400078ec0ff */
[----:B------:R-:W-:Y:S01]  /*7a60*/  LOP3.LUT R47, R136, R47, RZ, 0xc0, !PT ;  /* 0x0000002f882f7212 */ /* 0x000fe200078ec0ff */
[----:B------:R-:W4:Y:S01]  /*7a70*/  LDSM.16.MT88.4 R132, [R216+0xa800] ;  /* 0x00a80000d884783b */ /* 0x000f220000004200 */
[----:B------:R-:W-:Y:S01]  /*7a80*/  LOP3.LUT R154, R236, R154, R159, 0x96, !PT ;  /* 0x0000009aec9a7212 */ /* 0x000fe200078e969f */
[----:B------:R-:W-:Y:S04]  /*7a90*/  IMAD.MOV.U32 R159, RZ, RZ, R143 ;  /* 0x000000ffff9f7224 */ /* 0x000fe800078e008f */
[C---:B------:R-:W-:Y:S04]  /*7aa0*/  HMMA.16816.F32.BF16 R8, R44.reuse, R40, R8 ;  /* 0x000000282c08723c */ /* 0x040fe80000041808 */
[----:B------:R-:W-:Y:S04]  /*7ab0*/  IMAD.WIDE.U32 R154, R154, -0x2daee0ad, RZ ;  /* 0xd2511f539a9a7825 */ /* 0x000fe800078e00ff */
[-C--:B------:R-:W-:Y:S03]  /*7ac0*/  HMMA.16816.F32.BF16 R12, R44, R42.reuse, R12 ;  /* 0x0000002a2c0c723c */ /* 0x080fe6000004180c */
[----:B------:R-:W-:Y:S01]  /*7ad0*/  LOP3.LUT R150, R156, R150, R155, 0x96, !PT ;  /* 0x000000969c967212 */ /* 0x000fe200078e969b */
[----:B---3--:R-:W-:Y:S01]  /*7ae0*/  IMAD.MOV.U32 R241, RZ, RZ, R158 ;  /* 0x000000fffff17224 */ /* 0x008fe200078e009e */
[----:B------:R-:W-:Y:S01]  /*7af0*/  PRMT R136, R154, 0x7773, RZ ;  /* 0x000077739a887816 */ /* 0x000fe200000000ff */
[----:B------:R-:W-:Y:S01]  /*7b00*/  IMAD.MOV.U32 R252, RZ, RZ, R159 ;  /* 0x000000fffffc7224 */ /* 0x000fe200078e009f */
[C---:B------:R-:W-:Y:S01]  /*7b10*/  PRMT R137, R150.reuse, 0x7632, R137 ;  /* 0x0000763296897816 */ /* 0x040fe20000000089 */
[C---:B------:R-:W-:Y:S01]  /*7b20*/  HMMA.16816.F32.BF16 R16, R36.reuse, R42, R16 ;  /* 0x0000002a2410723c */ /* 0x040fe20000041810 */
[----:B------:R-:W3:Y:S03]  /*7b30*/  LDSM.16.MT88.4 R40, [R171+0x1800] ;  /* 0x00180000ab28783b */ /* 0x000ee60000004200 */
[----:B------:R-:W-:Y:S02]  /*7b40*/  LOP3.LUT R139, R150, 0xffff, RZ, 0xc0, !PT ;  /* 0x0000ffff968b7812 */ /* 0x000fe400078ec0ff */
[----:B------:R-:W-:Y:S02]  /*7b50*/  LOP3.LUT R137, R137, 0xff, RZ, 0xc0, !PT ;  /* 0x000000ff89897812 */ /* 0x000fe400078ec0ff */
[-C--:B-1----:R-:W-:Y:S03]  /*7b60*/  HMMA.16816.F32.BF16 R68, R36, R48.reuse, R68 ;  /* 0x000000302444723c */ /* 0x082fe60000041844 */
[----:B------:R-:W-:Y:S02]  /*7b70*/  PRMT R142, R154, 0x7771, RZ ;  /* 0x000077719a8e7816 */ /* 0x000fe400000000ff */
[----:B------:R-:W-:Y:S03]  /*7b80*/  SHF.R.U32.HI R139, RZ, 0x8, R139 ;  /* 0x00000008ff8b7819 */ /* 0x000fe6000001168b */
[C---:B------:R-:W-:Y:S08]  /*7b90*/  HMMA.16816.F32.BF16 R72, R44.reuse, R48, R72 ;  /* 0x000000302c48723c */ /* 0x040ff00000041848 */
[-C--:B------:R-:W-:Y:S08]  /*7ba0*/  HMMA.16816.F32.BF16 R76, R44, R50.reuse, R76 ;  /* 0x000000322c4c723c */ /* 0x080ff0000004184c */
[C---:B------:R-:W-:Y:S01]  /*7bb0*/  HMMA.16816.F32.BF16 R80, R36.reuse, R50, R80 ;  /* 0x000000322450723c */ /* 0x040fe20000041850 */
[----:B------:R-:W1:Y:S07]  /*7bc0*/  LDSM.16.MT88.4 R48, [R216+0xb800] ;  /* 0x00b80000d830783b */ /* 0x000e6e0000004200 */
[-C--:B----4-:R-:W-:Y:S08]  /*7bd0*/  HMMA.16816.F32.BF16 R84, R36, R132.reuse, R84 ;  /* 0x000000842454723c */ /* 0x090ff00000041854 */
[C---:B------:R-:W-:Y:S08]  /*7be0*/  HMMA.16816.F32.BF16 R88, R44.reuse, R132, R88 ;  /* 0x000000842c58723c */ /* 0x040ff00000041858 */
[-C--:B------:R-:W-:Y:S08]  /*7bf0*/  HMMA.16816.F32.BF16 R92, R44, R134.reuse, R92 ;  /* 0x000000862c5c723c */ /* 0x080ff0000004185c */
[C---:B------:R-:W-:Y:S04]  /*7c00*/  HMMA.16816.F32.BF16 R96, R36.reuse, R134, R96 ;  /* 0x000000862460723c */ /* 0x040fe80000041860 */
[----:B------:R-:W-:Y:S02]  /*7c10*/  LOP3.LUT R134, R236, R152, R161, 0x96, !PT ;  /* 0x00000098ec867212 */ /* 0x000fe400078e96a1 */
[----:B------:R-:W4:Y:S02]  /*7c20*/  LDL.LU R161, [R1] ;  /* 0x0000000001a17983 */ /* 0x000f240000300800 */
[-C--:B---3--:R-:W-:Y:S03]  /*7c30*/  HMMA.16816.F32.BF16 R100, R36, R40.reuse, R100 ;  /* 0x000000282464723c */ /* 0x088fe60000041864 */
[----:B------:R-:W-:Y:S05]  /*7c40*/  IMAD.WIDE.U32 R134, R134, -0x2daee0ad, RZ ;  /* 0xd2511f5386867825 */ /* 0x000fea00078e00ff */
[C---:B------:R-:W-:Y:S04]  /*7c50*/  HMMA.16816.F32.BF16 R104, R44.reuse, R40, R104 ;  /* 0x000000282c68723c */ /* 0x040fe80000041868 */
[----:B------:R-:W-:Y:S01]  /*7c60*/  IMAD.MOV.U32 R40, RZ, RZ, R154 ;  /* 0x000000ffff287224 */ /* 0x000fe200078e009a */
[----:B------:R-:W-:Y:S02]  /*7c70*/  LOP3.LUT R148, R156, R148, R135, 0x96, !PT ;  /* 0x000000949c947212 */ /* 0x000fe400078e9687 */
[----:B------:R-:W-:Y:S01]  /*7c80*/  MOV R132, R134 ;  /* 0x0000008600847202 */ /* 0x000fe20000000f00 */
[-C--:B------:R-:W-:Y:S03]  /*7c90*/  HMMA.16816.F32.BF16 R108, R44, R42.reuse, R108 ;  /* 0x0000002a2c6c723c */ /* 0x080fe6000004186c */
[----:B------:R-:W-:Y:S02]  /*7ca0*/  LOP3.LUT R143, R40, 0xff, RZ, 0xc0, !PT ;  /* 0x000000ff288f7812 */ /* 0x000fe400078ec0ff */
[----:B------:R-:W-:Y:S02]  /*7cb0*/  LOP3.LUT R141, R132, 0xff, RZ, 0xc0, !PT ;  /* 0x000000ff848d7812 */ /* 0x000fe400078ec0ff */
[----:B------:R-:W-:Y:S01]  /*7cc0*/  SHF.R.U32.HI R132, RZ, 0x18, R150 ;  /* 0x00000018ff847819 */ /* 0x000fe20000011696 */
[C---:B------:R-:W-:Y:S01]  /*7cd0*/  HMMA.16816.F32.BF16 R112, R36.reuse, R42, R112 ;  /* 0x0000002a2470723c */ /* 0x040fe20000041870 */
[----:B------:R-:W3:Y:S03]  /*7ce0*/  LDSM.16.MT88.4 R40, [R171+0x2800] ;  /* 0x00280000ab28783b */ /* 0x000ee60000004200 */
[----:B------:R-:W-:Y:S02]  /*7cf0*/  LOP3.LUT R140, R148, 0xff, RZ, 0xc0, !PT ;  /* 0x000000ff948c7812 */ /* 0x000fe400078ec0ff */
[----:B------:R-:W-:Y:S02]  /*7d00*/  PRMT R142, R143, 0x5410, R142 ;  /* 0x000054108f8e7816 */ /* 0x000fe4000000008e */
[-C--:B-1----:R-:W-:Y:S03]  /*7d10*/  HMMA.16816.F32.BF16 R116, R36, R48.reuse, R116 ;  /* 0x000000302474723c */ /* 0x082fe60000041874 */
[----:B------:R-:W-:Y:S02]  /*7d20*/  PRMT R138, R134, 0x7773, RZ ;  /* 0x00007773868a7816 */ /* 0x000fe400000000ff */
[----:B------:R-:W-:Y:S02]  /*7d30*/  PRMT R132, R137, 0x5410, R132 ;  /* 0x0000541089847816 */ /* 0x000fe40000000084 */
[C---:B------:R-:W-:Y:S01]  /*7d40*/  LOP3.LUT R137, R148.reuse, 0xffff, RZ, 0xc0, !PT ;  /* 0x0000ffff94897812 */ /* 0x040fe200078ec0ff */
[C---:B------:R-:W-:Y:S04]  /*7d50*/  HMMA.16816.F32.BF16 R120, R44.reuse, R48, R120 ;  /* 0x000000302c78723c */ /* 0x040fe80000041878 */
[----:B------:R-:W-:Y:S02]  /*7d60*/  PRMT R49, R148, 0x7632, R49 ;  /* 0x0000763294317816 */ /* 0x000fe40000000031 */
[----:B------:R-:W-:Y:S02]  /*7d70*/  SHF.R.U32.HI R137, RZ, 0x8, R137 ;  /* 0x00000008ff897819 */ /* 0x000fe40000011689 */
[-C--:B------:R-:W-:Y:S03]  /*7d80*/  HMMA.16816.F32.BF16 R32, R44, R50.reuse, R32 ;  /* 0x000000322c20723c */ /* 0x080fe60000041820 */
[----:B------:R-:W-:Y:S02]  /*7d90*/  PRMT R135, R154, 0x7772, RZ ;  /* 0x000077729a877816 */ /* 0x000fe400000000ff */
[----:B------:R-:W-:Y:S02]  /*7da0*/  PRMT R133, R134, 0x7772, RZ ;  /* 0x0000777286857816 */ /* 0x000fe400000000ff */
[----:B------:R-:W-:Y:S01]  /*7db0*/  PRMT R140, R140, 0x5410, R137 ;  /* 0x000054108c8c7816 */ /* 0x000fe20000000089 */
[C---:B------:R-:W-:Y:S04]  /*7dc0*/  HMMA.16816.F32.BF16 R20, R36.reuse, R50, R20 ;  /* 0x000000322414723c */ /* 0x040fe80000041814 */
[----:B------:R-:W-:Y:S01]  /*7dd0*/  PRMT R135, R135, 0x5410, R136 ;  /* 0x0000541087877816 */ /* 0x000fe20000000088 */
[----:B------:R-:W-:Y:S01]  /*7de0*/  FFMA.FTZ R137, R62, UR4, -R198 ;  /* 0x000000043e897c23 */ /* 0x000fe200080108c6 */
[----:B------:R-:W-:Y:S01]  /*7df0*/  PRMT R133, R133, 0x5410, R138 ;  /* 0x0000541085857816 */ /* 0x000fe2000000008a */
[----:B------:R-:W-:Y:S01]  /*7e00*/  MUFU.EX2 R62, R56 ;  /* 0x00000038003e7308 */ /* 0x000fe20000000800 */
[----:B------:R-:W-:Y:S01]  /*7e10*/  LOP3.LUT R136, R150, 0xff, RZ, 0xc0, !PT ;  /* 0x000000ff96887812 */ /* 0x000fe200078ec0ff */
[-C--:B---3--:R-:W-:Y:S03]  /*7e20*/  HMMA.16816.F32.BF16 R28, R36, R40.reuse, R28 ;  /* 0x00000028241c723c */ /* 0x088fe6000004181c */
[----:B------:R-:W-:Y:S01]  /*7e30*/  SHF.R.U32.HI R138, RZ, 0x18, R148 ;  /* 0x00000018ff8a7819 */ /* 0x000fe20000011694 */
[----:B------:R-:W-:Y:S01]  /*7e40*/  FFMA.FTZ R198, R63, UR4, -R198 ;  /* 0x000000043fc67c23 */ /* 0x000fe200080108c6 */
[----:B------:R-:W1:Y:S01]  /*7e50*/  LDSM.16.MT88.4 R148, [R216+0x9c00] ;  /* 0x009c0000d894783b */ /* 0x000e620000004200 */
[----:B------:R-:W-:Y:S02]  /*7e60*/  PRMT R136, R136, 0x5410, R139 ;  /* 0x0000541088887816 */ /* 0x000fe4000000008b */
[----:B------:R3:W-:Y:S01]  /*7e70*/  MUFU.EX2 R63, R57 ;  /* 0x00000039003f7308 */ /* 0x0007e20000000800 */
[C---:B------:R-:W-:Y:S09]  /*7e80*/  HMMA.16816.F32.BF16 R124, R44.reuse, R40, R124 ;  /* 0x000000282c7c723c */ /* 0x040ff2000004187c */
[----:B------:R-:W-:Y:S01]  /*7e90*/  MUFU.EX2 R198, R198 ;  /* 0x000000c600c67308 */ /* 0x000fe20000000800 */
[--C-:B------:R-:W-:Y:S01]  /*7ea0*/  FFMA.FTZ R139, R60, UR4, -R199.reuse ;  /* 0x000000043c8b7c23 */ /* 0x100fe200080108c7 */
[----:B------:R-:W-:Y:S01]  /*7eb0*/  FFMA.FTZ R199, R61, UR4, -R199 ;  /* 0x000000043dc77c23 */ /* 0x000fe200080108c7 */
[----:B------:R-:W-:Y:S07]  /*7ec0*/  LOP3.LUT R40, R135, 0xff00ff, RZ, 0xc0, !PT ;  /* 0x00ff00ff87287812 */ /* 0x000fee00078ec0ff */
[----:B------:R5:W1:Y:S01]  /*7ed0*/  MUFU.EX2 R60, R54 ;  /* 0x00000036003c7308 */ /* 0x000a620000000800 */
[-C--:B------:R-:W-:Y:S03]  /*7ee0*/  HMMA.16816.F32.BF16 R24, R44, R42.reuse, R24 ;  /* 0x0000002a2c18723c */ /* 0x080fe60000041818 */
[----:B------:R-:W-:Y:S06]  /*7ef0*/  LOP3.LUT R44, R133, 0xff00ff, RZ, 0xc0, !PT ;  /* 0x00ff00ff852c7812 */ /* 0x000fec00078ec0ff */
[----:B------:R-:W-:Y:S01]  /*7f00*/  MUFU.EX2 R199, R199 ;  /* 0x000000c700c77308 */ /* 0x000fe20000000800 */
[--C-:B------:R-:W-:Y:S01]  /*7f10*/  HSET2.LE.AND R47, R40, R193.reuse, PT ;  /* 0x000000c1282f7233 */ /* 0x100fe20003803000 */
[----:B---3--:R-:W-:Y:S01]  /*7f20*/  LDSM.16.MT88.4 R56, [R171+0x1c00] ;  /* 0x001c0000ab38783b */ /* 0x008fe20000004200 */
[----:B------:R-:W-:Y:S01]  /*7f30*/  F2FP.BF16.F32.PACK_AB R40, R67, R66 ;  /* 0x000000424328723e */ /* 0x000fe200000010ff */
[----:B------:R-:W-:Y:S04]  /*7f40*/  HMMA.16816.F32.BF16 R128, R36, R42, R128 ;  /* 0x0000002a2480723c */ /* 0x000fe80000041880 */
[----:B------:R-:W-:Y:S02]  /*7f50*/  LOP3.LUT R49, R49, 0xff, RZ, 0xc0, !PT ;  /* 0x000000ff31317812 */ /* 0x000fe400078ec0ff */
[----:B------:R-:W-:Y:S01]  /*7f60*/  PRMT R134, R134, 0x7771, RZ ;  /* 0x0000777186867816 */ /* 0x000fe200000000ff */
[----:B-----5:R-:W-:Y:S01]  /*7f70*/  LDSM.16.MT88.4 R52, [R216+0xac00] ;  /* 0x00ac0000d834783b */ /* 0x020fe20000004200 */
[--C-:B------:R-:W-:Y:S02]  /*7f80*/  HSET2.LE.AND R135, R44, R193.reuse, PT ;  /* 0x000000c12c877233 */ /* 0x100fe40003803000 */
[--C-:B------:R-:W-:Y:S02]  /*7f90*/  HSET2.LE.AND R46, R142, R193.reuse, PT ;  /* 0x000000c18e2e7233 */ /* 0x100fe40003803000 */
[--C-:B------:R-:W-:Y:S02]  /*7fa0*/  HSET2.LE.AND R45, R132, R193.reuse, PT ;  /* 0x000000c1842d7233 */ /* 0x100fe40003803000 */
[----:B------:R-:W-:Y:S02]  /*7fb0*/  LOP3.LUT R47, R40, R47, RZ, 0xc0, !PT ;  /* 0x0000002f282f7212 */ /* 0x000fe400078ec0ff */
[--C-:B------:R-:W-:Y:S02]  /*7fc0*/  HSET2.LE.AND R44, R136, R193.reuse, PT ;  /* 0x000000c1882c7233 */ /* 0x100fe40003803000 */
[----:B------:R-:W-:Y:S02]  /*7fd0*/  F2FP.BF16.F32.PACK_AB R61, R65, R64 ;  /* 0x00000040413d723e */ /* 0x000fe400000010ff */
[----:B------:R-:W-:Y:S02]  /*7fe0*/  F2FP.BF16.F32.PACK_AB R41, R195, R241 ;  /* 0x000000f1c329723e */ /* 0x000fe400000010ff */
[----:B-1----:R-:W-:Y:S02]  /*7ff0*/  F2FP.BF16.F32.PACK_AB R40, R197, R60 ;  /* 0x0000003cc528723e */ /* 0x002fe400000010ff */
[----:B------:R-:W-:Y:S02]  /*8000*/  PRMT R138, R49, 0x5410, R138 ;  /* 0x00005410318a7816 */ /* 0x000fe4000000008a */
[----:B------:R-:W-:Y:S01]  /*8010*/  PRMT R134, R141, 0x5410, R134 ;  /* 0x000054108d867816 */ /* 0x000fe20000000086 */
[----:B------:R-:W1:Y:S01]  /*8020*/  LDSM.16.MT88.4 R48, [R171+0xc00] ;  /* 0x000c0000ab30783b */ /* 0x000e620000004200 */
[----:B------:R-:W-:Y:S02]  /*8030*/  LOP3.LUT R46, R61, R46, RZ, 0xc0, !PT ;  /* 0x0000002e3d2e7212 */ /* 0x000fe400078ec0ff */
[----:B------:R-:W-:Y:S01]  /*8040*/  LOP3.LUT R44, R41, R44, RZ, 0xc0, !PT ;  /* 0x0000002c292c7212 */ /* 0x000fe200078ec0ff */
[----:B------:R-:W-:Y:S01]  /*8050*/  IMAD.MOV.U32 R41, RZ, RZ, R145 ;  /* 0x000000ffff297224 */ /* 0x000fe200078e0091 */
[----:B------:R-:W-:Y:S02]  /*8060*/  LOP3.LUT R45, R40, R45, RZ, 0xc0, !PT ;  /* 0x0000002d282d7212 */ /* 0x000fe400078ec0ff */
[--C-:B------:R-:W-:Y:S02]  /*8070*/  HSET2.LE.AND R132, R140, R193.reuse, PT ;  /* 0x000000c18c847233 */ /* 0x100fe40003803000 */
[--C-:B------:R-:W-:Y:S01]  /*8080*/  HSET2.LE.AND R134, R134, R193.reuse, PT ;  /* 0x000000c186867233 */ /* 0x100fe20003803000 */
[----:B------:R-:W3:Y:S01]  /*8090*/  LDSM.16.MT88.4 R140, [R216+0xbc00] ;  /* 0x00bc0000d88c783b */ /* 0x000ee20000004200 */
[----:B------:R-:W-:Y:S01]  /*80a0*/  HSET2.LE.AND R133, R138, R193, PT ;  /* 0x000000c18a857233 */ /* 0x000fe20003803000 */
[----:B------:R-:W-:Y:S01]  /*80b0*/  IMAD.MOV.U32 R193, RZ, RZ, R162 ;  /* 0x000000ffffc17224 */ /* 0x000fe200078e00a2 */
[----:B------:R-:W-:Y:S02]  /*80c0*/  F2FP.BF16.F32.PACK_AB R39, R63, R62 ;  /* 0x0000003e3f27723e */ /* 0x000fe400000010ff */
[----:B------:R-:W-:Y:S02]  /*80d0*/  F2FP.BF16.F32.PACK_AB R38, R165, R166 ;  /* 0x000000a6a526723e */ /* 0x000fe400000010ff */
[----:B------:R-:W-:Y:S02]  /*80e0*/  LOP3.LUT R132, R39, R132, RZ, 0xc0, !PT ;  /* 0x0000008427847212 */ /* 0x000fe400078ec0ff */
[----:B------:R-:W-:Y:S02]  /*80f0*/  LOP3.LUT R133, R38, R133, RZ, 0xc0, !PT ;  /* 0x0000008526857212 */ /* 0x000fe400078ec0ff */
[----:B------:R-:W-:Y:S02]  /*8100*/  MOV R136, R157 ;  /* 0x0000009d00887202 */ /* 0x000fe40000000f00 */
[----:B------:R-:W-:Y:S03]  /*8110*/  MOV R61, R144 ;  /* 0x00000090003d7202 */ /* 0x000fe60000000f00 */
[----:B------:R-:W-:Y:S04]  /*8120*/  FADD.FTZ R207, R136, R207 ;  /* 0x000000cf88cf7221 */ /* 0x000fe80000010000 */
[----:B------:R-:W-:Y:S04]  /*8130*/  FADD.FTZ R207, R41, R207 ;  /* 0x000000cf29cf7221 */ /* 0x000fe80000010000 */
[----:B------:R-:W-:Y:S01]  /*8140*/  FADD.FTZ R207, R193, R207 ;  /* 0x000000cfc1cf7221 */ /* 0x000fe20000010000 */
[----:B--2---:R-:W-:Y:S02]  /*8150*/  FFMA.FTZ R201, R168, R160, R201 ;  /* 0x000000a0a8c97223 */ /* 0x004fe400000100c9 */
[----:B------:R-:W2:Y:S02]  /*8160*/  MUFU.EX2 R168, R139 ;  /* 0x0000008b00a87308 */ /* 0x000ea40000000800 */
[----:B------:R-:W-:Y:S01]  /*8170*/  FADD.FTZ R201, R194, R201 ;  /* 0x000000c9c2c97221 */ /* 0x000fe20000010000 */
[----:B------:R-:W-:Y:S03]  /*8180*/  MOV R194, R146 ;  /* 0x0000009200c27202 */ /* 0x000fe60000000f00 */
[----:B------:R-:W-:Y:S02]  /*8190*/  FADD.FTZ R184, R184, R201 ;  /* 0x000000c9b8b87221 */ /* 0x000fe40000010000 */
[----:B------:R-:W-:Y:S02]  /*81a0*/  FADD.FTZ R207, R194, R207 ;  /* 0x000000cfc2cf7221 */ /* 0x000fe40000010000 */
[----:B------:R-:W-:Y:S02]  /*81b0*/  FADD.FTZ R184, R187, R184 ;  /* 0x000000b8bbb87221 */ /* 0x000fe40000010000 */
[----:B------:R-:W-:Y:S01]  /*81c0*/  FADD.FTZ R62, R62, R207 ;  /* 0x000000cf3e3e7221 */ /* 0x000fe20000010000 */
[----:B--2---:R-:W-:Y:S01]  /*81d0*/  F2FP.BF16.F32.PACK_AB R37, R199, R168 ;  /* 0x000000a8c725723e */ /* 0x004fe200000010ff */
[----:B------:R-:W-:Y:S02]  /*81e0*/  IMAD.MOV.U32 R139, RZ, RZ, R163 ;  /* 0x000000ffff8b7224 */ /* 0x000fe400078e00a3 */
[----:B------:R-:W-:Y:S01]  /*81f0*/  FADD.FTZ R205, R205, R184 ;  /* 0x000000b8cdcd7221 */ /* 0x000fe20000010000 */
[----:B------:R-:W-:Y:S01]  /*8200*/  FADD.FTZ R63, R63, R62 ;  /* 0x0000003e3f3f7221 */ /* 0x000fe20000010000 */
[----:B------:R-:W-:Y:S01]  /*8210*/  LOP3.LUT R134, R37, R134, RZ, 0xc0, !PT ;  /* 0x0000008625867212 */ /* 0x000fe200078ec0ff */
[----:B------:R-:W-:Y:S01]  /*8220*/  FADD.FTZ R211, R139, R211 ;  /* 0x000000d38bd37221 */ /* 0x000fe20000010000 */
[----:B------:R-:W-:Y:S01]  /*8230*/  FADD.FTZ R205, R204, R205 ;  /* 0x000000cdcccd7221 */ /* 0x000fe20000010000 */
[----:B------:R-:W-:Y:S02]  /*8240*/  FADD.FTZ R168, R168, R63 ;  /* 0x0000003fa8a87221 */ /* 0x000fe40000010000 */
[----:B------:R-:W-:Y:S01]  /*8250*/  FADD.FTZ R211, R61, R211 ;  /* 0x000000d33dd37221 */ /* 0x000fe20000010000 */
[----:B------:R-:W-:Y:S04]  /*8260*/  FADD.FTZ R176, R176, R205 ;  /* 0x000000cdb0b07221 */ /* 0x000fe80000010000 */
[----:B------:R-:W-:Y:S04]  /*8270*/  FADD.FTZ R177, R177, R176 ;  /* 0x000000b0b1b17221 */ /* 0x000fe80000010000 */
[----:B------:R-:W-:Y:S04]  /*8280*/  FADD.FTZ R182, R182, R177 ;  /* 0x000000b1b6b67221 */ /* 0x000fe80000010000 */
[----:B------:R-:W-:Y:S04]  /*8290*/  FADD.FTZ R215, R215, R182 ;  /* 0x000000b6d7d77221 */ /* 0x000fe80000010000 */
[----:B------:R-:W-:Y:S04]  /*82a0*/  FADD.FTZ R172, R172, R215 ;  /* 0x000000d7acac7221 */ /* 0x000fe80000010000 */
[----:B------:R-:W-:Y:S04]  /*82b0*/  FADD.FTZ R172, R173, R172 ;  /* 0x000000acadac7221 */ /* 0x000fe80000010000 */
[----:B------:R-:W-:Y:S01]  /*82c0*/  FADD.FTZ R172, R241, R172 ;  /* 0x000000acf1ac7221 */ /* 0x000fe20000010000 */
[----:B------:R-:W-:Y:S03]  /*82d0*/  FADD.FTZ R241, R199, R168 ;  /* 0x000000a8c7f17221 */ /* 0x000fe60000010000 */
[----:B------:R-:W-:Y:S04]  /*82e0*/  FADD.FTZ R195, R195, R172 ;  /* 0x000000acc3c37221 */ /* 0x000fe80000010000 */
[----:B------:R-:W-:Y:S01]  /*82f0*/  FADD.FTZ R64, R64, R195 ;  /* 0x000000c340407221 */ /* 0x000fe20000010000 */
[----:B----4-:R-:W-:Y:S02]  /*8300*/  FFMA.FTZ R200, R167, R161, R200 ;  /* 0x000000a1a7c87223 */ /* 0x010fe400000100c8 */
[-C--:B------:R-:W-:Y:S01]  /*8310*/  HMMA.16816.F32.BF16 R160, R44, R148.reuse, R4 ;  /* 0x000000942ca0723c */ /* 0x080fe20000041804 */
[----:B------:R-:W2:Y:S01]  /*8320*/  MUFU.EX2 R167, R137 ;  /* 0x0000008900a77308 */ /* 0x000ea20000000800 */
[----:B------:R-:W4:Y:S03]  /*8330*/  LDSM.16.MT88.4 R4, [R171+0x2c00] ;  /* 0x002c0000ab04783b */ /* 0x000f260000004200 */
[----:B------:R-:W-:Y:S01]  /*8340*/  FADD.FTZ R200, R196, R200 ;  /* 0x000000c8c4c87221 */ /* 0x000fe20000010000 */
[----:B------:R-:W-:Y:S03]  /*8350*/  IMAD.MOV.U32 R196, RZ, RZ, R147 ;  /* 0x000000ffffc47224 */ /* 0x000fe600078e0093 */
[----:B------:R-:W-:Y:S01]  /*8360*/  FADD.FTZ R185, R185, R200 ;  /* 0x000000c8b9b97221 */ /* 0x000fe20000010000 */
[----:B------:R-:W-:Y:S03]  /*8370*/  FADD.FTZ R211, R196, R211 ;  /* 0x000000d3c4d37221 */ /* 0x000fe60000010000 */
[----:B------:R-:W-:Y:S01]  /*8380*/  FADD.FTZ R185, R186, R185 ;  /* 0x000000b9bab97221 */ /* 0x000fe20000010000 */
[----:B------:R-:W-:Y:S01]  /*8390*/  FADD.FTZ R211, R252, R211 ;  /* 0x000000d3fcd37221 */ /* 0x000fe20000010000 */
[----:B--2---:R-:W-:Y:S02]  /*83a0*/  F2FP.BF16.F32.PACK_AB R36, R198, R167 ;  /* 0x000000a7c624723e */ /* 0x004fe400000010ff */
[----:B------:R-:W-:Y:S01]  /*83b0*/  FADD.FTZ R206, R206, R185 ;  /* 0x000000b9cece7221 */ /* 0x000fe20000010000 */
[----:B------:R-:W-:Y:S01]  /*83c0*/  FADD.FTZ R166, R166, R211 ;  /* 0x000000d3a6a67221 */ /* 0x000fe20000010000 */
[----:B------:R-:W-:Y:S02]  /*83d0*/  LOP3.LUT R135, R36, R135, RZ, 0xc0, !PT ;  /* 0x0000008724877212 */ /* 0x000fe400078ec0ff */
[----:B------:R-:W-:Y:S01]  /*83e0*/  FADD.FTZ R209, R209, R206 ;  /* 0x000000ced1d17221 */ /* 0x000fe20000010000 */
[----:B------:R-:W-:Y:S01]  /*83f0*/  FADD.FTZ R166, R165, R166 ;  /* 0x000000a6a5a67221 */ /* 0x000fe20000010000 */
[----:B------:R-:W-:Y:S02]  /*8400*/  MOV R165, R2 ;  /* 0x0000000200a57202 */ /* 0x000fe40000000f00 */
[----:B------:R-:W-:Y:S01]  /*8410*/  FADD.FTZ R178, R178, R209 ;  /* 0x000000d1b2b27221 */ /* 0x000fe20000010000 */
[C---:B------:R-:W-:Y:S04]  /*8420*/  HMMA.16816.F32.BF16 R156, R132.reuse, R148, R8 ;  /* 0x00000094849c723c */ /* 0x040fe80000041808 */
[----:B------:R-:W-:Y:S01]  /*8430*/  FADD.FTZ R178, R179, R178 ;  /* 0x000000b2b3b27221 */ /* 0x000fe20000010000 */
[----:B------:R-:W-:Y:S01]  /*8440*/  FADD.FTZ R167, R167, R166 ;  /* 0x000000a6a7a77221 */ /* 0x000fe20000010000 */
[----:B------:R-:W-:Y:S02]  /*8450*/  IMAD.MOV.U32 R166, RZ, RZ, R3 ;  /* 0x000000ffffa67224 */ /* 0x000fe400078e0003 */
[-C--:B------:R-:W-:Y:S03]  /*8460*/  HMMA.16816.F32.BF16 R152, R132, R150.reuse, R12 ;  /* 0x000000968498723c */ /* 0x080fe6000004180c */
[----:B------:R-:W-:Y:S01]  /*8470*/  FADD.FTZ R213, R213, R178 ;  /* 0x000000b2d5d57221 */ /* 0x000fe20000010000 */
[----:B------:R-:W-:Y:S01]  /*8480*/  FADD.FTZ R252, R198, R167 ;  /* 0x000000a7c6fc7221 */ /* 0x000fe20000010000 */
[----:B------:R-:W-:Y:S02]  /*8490*/  MOV R167, R164 ;  /* 0x000000a400a77202 */ /* 0x000fe40000000f00 */
[----:B------:R-:W-:Y:S01]  /*84a0*/  FADD.FTZ R213, R214, R213 ;  /* 0x000000d5d6d57221 */ /* 0x000fe20000010000 */
[C---:B------:R-:W-:Y:S04]  /*84b0*/  HMMA.16816.F32.BF16 R148, R44.reuse, R150, R16 ;  /* 0x000000962c94723c */ /* 0x040fe80000041810 */
[----:B------:R-:W-:Y:S04]  /*84c0*/  FADD.FTZ R174, R174, R213 ;  /* 0x000000d5aeae7221 */ /* 0x000fe80000010000 */
[-C--:B-1----:R-:W-:Y:S03]  /*84d0*/  HMMA.16816.F32.BF16 R68, R44, R48.reuse, R68 ;  /* 0x000000302c44723c */ /* 0x082fe60000041844 */
[----:B------:R-:W-:Y:S04]  /*84e0*/  FADD.FTZ R175, R175, R174 ;  /* 0x000000aeafaf7221 */ /* 0x000fe80000010000 */
[----:B------:R-:W-:Y:S01]  /*84f0*/  FADD.FTZ R60, R60, R175 ;  /* 0x000000af3c3c7221 */ /* 0x000fe20000010000 */
[C---:B------:R-:W-:Y:S04]  /*8500*/  HMMA.16816.F32.BF16 R72, R132.reuse, R48, R72 ;  /* 0x000000308448723c */ /* 0x040fe80000041848 */
[----:B------:R-:W-:Y:S04]  /*8510*/  FADD.FTZ R197, R197, R60 ;  /* 0x0000003cc5c57221 */ /* 0x000fe80000010000 */
[-C--:B------:R-:W-:Y:S03]  /*8520*/  HMMA.16816.F32.BF16 R76, R132, R50.reuse, R76 ;  /* 0x00000032844c723c */ /* 0x080fe6000004184c */
[----:B------:R-:W-:Y:S05]  /*8530*/  FADD.FTZ R66, R66, R197 ;  /* 0x000000c542427221 */ /* 0x000fea0000010000 */
        /* <DEDUP_REMOVED lines=9> */
[-C--:B---3--:R-:W-:Y:S08]  /*85d0*/  HMMA.16816.F32.BF16 R116, R44, R140.reuse, R116 ;  /* 0x0000008c2c74723c */ /* 0x088ff00000041874 */
[C---:B------:R-:W-:Y:S08]  /*85e0*/  HMMA.16816.F32.BF16 R120, R132.reuse, R140, R120 ;  /* 0x0000008c8478723c */ /* 0x040ff00000041878 */
[-C--:B------:R-:W-:Y:S08]  /*85f0*/  HMMA.16816.F32.BF16 R144, R132, R142.reuse, R32 ;  /* 0x0000008e8490723c */ /* 0x080ff00000041820 */
[C---:B------:R-:W-:Y:S08]  /*8600*/  HMMA.16816.F32.BF16 R140, R44.reuse, R142, R20 ;  /* 0x0000008e2c8c723c */ /* 0x040ff00000041814 */
[-C--:B----4-:R-:W-:Y:S08]  /*8610*/  HMMA.16816.F32.BF16 R136, R44, R4.reuse, R28 ;  /* 0x000000042c88723c */ /* 0x090ff0000004181c */
[C---:B------:R-:W-:Y:S04]  /*8620*/  HMMA.16816.F32.BF16 R124, R132.reuse, R4, R124 ;  /* 0x00000004847c723c */ /* 0x040fe8000004187c */
[----:B------:R-:W-:Y:S04]  /*8630*/  FADD.FTZ R4, R65, R64 ;  /* 0x0000004041047221 */ /* 0x000fe80000010000 */
[-C--:B------:R-:W-:Y:S01]  /*8640*/  HMMA.16816.F32.BF16 R132, R132, R6.reuse, R24 ;  /* 0x000000068484723c */ /* 0x080fe20000041818 */
[----:B------:R1:W-:Y:S07]  /*8650*/  STL [R1+0x4], R4 ;  /* 0x0000040401007387 */ /* 0x0003ee0000100800 */
[----:B------:R-:W-:Y:S04]  /*8660*/  HMMA.16816.F32.BF16 R128, R44, R6, R128 ;  /* 0x000000062c80723c */ /* 0x000fe80000041880 */
[----:B-1----:R-:W-:Y:S05]  /*8670*/  FADD.FTZ R4, R67, R66 ;  /* 0x0000004243047221 */ /* 0x002fea0000010000 */
[----:B------:R1:W-:Y:S01]  /*8680*/  STL [R1], R4 ;  /* 0x0000000401007387 */ /* 0x0003e20000100800 */
[----:B------:R-:W-:Y:S10]  /*8690*/  @P0 BRA `(.L_x_567) ;  /* 0xffffffc000880947 */ /* 0x000ff4000383ffff */
.L_x_566:
[----:B------:R-:W2:Y:S04]  /*86a0*/  LDL.LU R7, [R1+0x4] ;  /* 0x0000040001077983 */ /* 0x000ea80000300800 */
[----:B-1----:R-:W1:Y:S04]  /*86b0*/  SHFL.BFLY PT, R4, R241, 0x2, 0x1f ;  /* 0x0c401f00f1047f89 */ /* 0x002e6800000e0000 */
[----:B------:R-:W3:Y:S01]  /*86c0*/  SHFL.BFLY PT, R13, R252, 0x2, 0x1f ;  /* 0x0c401f00fc0d7f89 */ /* 0x000ee200000e0000 */
[----:B------:R-:W-:Y:S01]  /*86d0*/  SHF.L.U32 R9, R230, 0x1, RZ ;  /* 0x00000001e6097819 */ /* 0x000fe200000006ff */
[----:B------:R-:W4:Y:S01]  /*86e0*/  LDCU UR4, c[0x0][0x4fc] ;  /* 0x00009f80ff0477ac */ /* 0x000f220008000800 */
[----:B------:R-:W2:Y:S01]  /*86f0*/  LDC R25, c[0x0][0x434] ;  /* 0x00010d00ff197b82 */ /* 0x000ea20000000800 */
[----:B------:R-:W5:Y:S01]  /*8700*/  LDL.LU R6, [R1] ;  /* 0x0000000001067983 */ /* 0x000f620000300800 */
[----:B------:R-:W-:Y:S01]  /*8710*/  LOP3.LUT R9, R9, 0x6, RZ, 0xc0, !PT ;  /* 0x0000000609097812 */ /* 0x000fe200078ec0ff */
[----:B------:R-:W-:Y:S01]  /*8720*/  UMOV UR5, 0x400 ;  /* 0x0000040000057882 */ /* 0x000fe20000000000 */
[----:B------:R-:W-:Y:S01]  /*8730*/  MOV R28, 0x7f800000 ;  /* 0x7f800000001c7802 */ /* 0x000fe20000000f00 */
[----:B------:R-:W2:Y:S01]  /*8740*/  S2R R24, SR_CTAID.X ;  /* 0x0000000000187919 */ /* 0x000ea20000002500 */
[----:B------:R-:W-:-:S02]  /*8750*/  MOV R27, 0x7f800000 ;  /* 0x7f800000001b7802 */ /* 0x000fc40000000f00 */
[----:B------:R-:W-:Y:S08]  /*8760*/  S2UR UR6, SR_CTAID.Z ;  /* 0x00000000000679c3 */ /* 0x000ff00000002700 */
[----:B------:R-:W-:Y:S01]  /*8770*/  S2UR UR7, SR_CTAID.Y ;  /* 0x00000000000779c3 */ /* 0x000fe20000002600 */
[----:B-1----:R-:W-:Y:S01]  /*8780*/  FADD.FTZ R4, R4, R241 ;  /* 0x000000f104047221 */ /* 0x002fe20000010000 */
[----:B---3--:R-:W-:-:S04]  /*8790*/  FADD.FTZ R13, R13, R252 ;  /* 0x000000fc0d0d7221 */ /* 0x008fc80000010000 */
[----:B------:R-:W1:Y:S04]  /*87a0*/  SHFL.BFLY PT, R15, R4, 0x1, 0x1f ;  /* 0x0c201f00040f7f89 */ /* 0x000e6800000e0000 */
[----:B------:R-:W3:Y:S01]  /*87b0*/  SHFL.BFLY PT, R12, R13, 0x1, 0x1f ;  /* 0x0c201f000d0c7f89 */ /* 0x000ee200000e0000 */
[----:B-1----:R-:W-:Y:S01]  /*87c0*/  FADD.FTZ R15, R4, R15 ;  /* 0x0000000f040f7221 */ /* 0x002fe20000010000 */
[----:B---3--:R-:W-:-:S04]  /*87d0*/  FADD.FTZ R4, R13, R12 ;  /* 0x0000000c0d047221 */ /* 0x008fc80000010000 */
[----:B------:R-:W-:Y:S01]  /*87e0*/  FSETP.NE.FTZ.AND P3, PT, R15, RZ, PT ;  /* 0x000000ff0f00720b */ /* 0x000fe20003f75000 */
[----:B------:R-:W1:Y:S01]  /*87f0*/  MUFU.RCP R12, R4 ;  /* 0x00000004000c7308 */ /* 0x000e620000001000 */
[----:B------:R-:W-:-:S11]  /*8800*/  FSETP.NE.FTZ.AND P2, PT, R4, RZ, PT ;  /* 0x000000ff0400720b */ /* 0x000fd60003f55000 */
[----:B------:R-:W-:Y:S01]  /*8810*/  @P3 MUFU.LG2 R29, R15 ;  /* 0x0000000f001d3308 */ /* 0x000fe20000000c00 */
[----:B-1----:R-:W-:-:S05]  /*8820*/  FSEL R12, R12, 1, P2 ;  /* 0x3f8000000c0c7808 */ /* 0x002fca0001000000 */
[----:B----4-:R-:W-:-:S04]  /*8830*/  FMUL.FTZ R12, R12, UR4 ;  /* 0x000000040c0c7c20 */ /* 0x010fc80008410000 */
        /* <DEDUP_REMOVED lines=28> */
[----:B------:R-:W-:Y:S02]  /*8a00*/  F2FP.BF16.F32.PACK_AB R90, R91, R90 ;  /* 0x0000005a5b5a723e */ /* 0x000fe400000010ff */
[----:B------:R-:W-:Y:S02]  /*8a10*/  F2FP.BF16.F32.PACK_AB R94, R95, R94 ;  /* 0x0000005e5f5e723e */ /* 0x000fe400000010ff */
[----:B------:R-:W-:-:S02]  /*8a20*/  F2FP.BF16.F32.PACK_AB R106, R107, R106 ;  /* 0x0000006a6b6a723e */ /* 0x000fc400000010ff */
[----:B------:R-:W-:Y:S02]  /*8a30*/  F2FP.BF16.F32.PACK_AB R110, R111, R110 ;  /* 0x0000006e6f6e723e */ /* 0x000fe400000010ff */
[----:B------:R-:W-:Y:S02]  /*8a40*/  F2FP.BF16.F32.PACK_AB R122, R123, R122 ;  /* 0x0000007a7b7a723e */ /* 0x000fe400000010ff */
[----:B------:R-:W-:Y:S02]  /*8a50*/  F2FP.BF16.F32.PACK_AB R146, R147, R146 ;  /* 0x000000929392723e */ /* 0x000fe400000010ff */
[----:B------:R-:W-:Y:S02]  /*8a60*/  F2FP.BF16.F32.PACK_AB R126, R127, R126 ;  /* 0x0000007e7f7e723e */ /* 0x000fe400000010ff */
[----:B------:R-:W-:Y:S01]  /*8a70*/  F2FP.BF16.F32.PACK_AB R134, R135, R134 ;  /* 0x000000868786723e */ /* 0x000fe200000010ff */
[----:B--2---:R-:W1:Y:S04]  /*8a80*/  SHFL.BFLY PT, R8, R7, 0x2, 0x1f ;  /* 0x0c401f0007087f89 */ /* 0x004e6800000e0000 */
[----:B-----5:R-:W2:Y:S01]  /*8a90*/  SHFL.BFLY PT, R5, R6, 0x2, 0x1f ;  /* 0x0c401f0006057f89 */ /* 0x020ea200000e0000 */
[----:B-1----:R-:W-:-:S05]  /*8aa0*/  FADD.FTZ R8, R8, R7 ;  /* 0x0000000708087221 */ /* 0x002fca0000010000 */
[----:B------:R-:W1:Y:S01]  /*8ab0*/  SHFL.BFLY PT, R7, R8, 0x1, 0x1f ;  /* 0x0c201f0008077f89 */ /* 0x000e6200000e0000 */
[----:B--2---:R-:W-:-:S05]  /*8ac0*/  FADD.FTZ R5, R5, R6 ;  /* 0x0000000605057221 */ /* 0x004fca0000010000 */
[----:B------:R-:W2:Y:S01]  /*8ad0*/  SHFL.BFLY PT, R6, R5, 0x1, 0x1f ;  /* 0x0c201f0005067f89 */ /* 0x000ea200000e0000 */
[----:B-1----:R-:W-:Y:S01]  /*8ae0*/  FADD.FTZ R7, R8, R7 ;  /* 0x0000000708077221 */ /* 0x002fe20000010000 */
[----:B------:R-:W-:-:S03]  /*8af0*/  SHF.L.U32 R8, R230, 0x4, RZ ;  /* 0x00000004e6087819 */ /* 0x000fc600000006ff */
[----:B------:R-:W1:Y:S01]  /*8b00*/  MUFU.RCP R11, R7 ;  /* 0x00000007000b7308 */ /* 0x000e620000001000 */
[----:B------:R-:W-:Y:S02]  /*8b10*/  LOP3.LUT R8, R9, 0x3e00, R8, 0xf8, !PT ;  /* 0x00003e0009087812 */ /* 0x000fe400078ef808 */
[----:B------:R-:W-:Y:S01]  /*8b20*/  FSETP.NE.FTZ.AND P5, PT, R7, RZ, PT ;  /* 0x000000ff0700720b */ /* 0x000fe20003fb5000 */
[----:B--2---:R-:W-:Y:S01]  /*8b30*/  FADD.FTZ R6, R5, R6 ;  /* 0x0000000605067221 */ /* 0x004fe20000010000 */
[----:B------:R-:W-:-:S03]  /*8b40*/  SHF.L.U32 R5, R230, 0x3, RZ ;  /* 0x00000003e6057819 */ /* 0x000fc600000006ff */
[----:B------:R-:W2:Y:S01]  /*8b50*/  MUFU.RCP R10, R6 ;  /* 0x00000006000a7308 */ /* 0x000ea20000001000 */
[----:B------:R-:W-:Y:S02]  /*8b60*/  LOP3.LUT R9, R5, 0xc0, RZ, 0xc0, !PT ;  /* 0x000000c005097812 */ /* 0x000fe400078ec0ff */
[----:B------:R-:W-:-:S05]  /*8b70*/  LOP3.LUT R8, R8, 0x20, R5, 0xf8, !PT ;  /* 0x0000002008087812 */ /* 0x000fca00078ef805 */
[----:B------:R-:W3:Y:S01]  /*8b80*/  @P5 LDC R31, c[0x0][0x458] ;  /* 0x00011600ff1f5b82 */ /* 0x000ee20000000800 */
[----:B------:R-:W-:Y:S02]  /*8b90*/  LOP3.LUT R9, R9, 0x18, R230, 0xf8, !PT ;  /* 0x0000001809097812 */ /* 0x000fe400078ef8e6 */
[----:B------:R-:W-:Y:S01]  /*8ba0*/  FSETP.NE.FTZ.AND P4, PT, R6, RZ, PT ;  /* 0x000000ff0600720b */ /* 0x000fe20003f95000 */
[----:B------:R-:W-:Y:S01]  /*8bb0*/  @P5 MUFU.LG2 R33, R7 ;  /* 0x0000000700215308 */ /* 0x000fe20000000c00 */
[----:B------:R-:W-:Y:S02]  /*8bc0*/  LOP3.LUT R8, R8, R9, RZ, 0xfc, !PT ;  /* 0x0000000908087212 */ /* 0x000fe400078efcff */
[----:B-1----:R-:W-:-:S05]  /*8bd0*/  FSEL R11, R11, 1, P5 ;  /* 0x3f8000000b0b7808 */ /* 0x002fca0002800000 */
[----:B------:R-:W1:Y:S01]  /*8be0*/  MUFU.RCP R9, R15 ;  /* 0x0000000f00097308 */ /* 0x000e620000001000 */
[----:B------:R-:W-:Y:S01]  /*8bf0*/  FMUL.FTZ R11, R11, UR4 ;  /* 0x000000040b0b7c20 */ /* 0x000fe20008410000 */
[----:B--2---:R-:W-:Y:S02]  /*8c00*/  FSEL R10, R10, 1, P4 ;  /* 0x3f8000000a0a7808 */ /* 0x004fe40002000000 */
[----:B------:R-:W2:Y:S01]  /*8c10*/  @P4 LDC R14, c[0x0][0x458] ;  /* 0x00011600ff0e4b82 */ /* 0x000ea20000000800 */
        /* <DEDUP_REMOVED lines=18> */
[----:B------:R-:W-:Y:S01]  /*8d40*/  FMUL.FTZ R9, R9, UR4 ;  /* 0x0000000409097c20 */ /* 0x000fe20008410000 */
[----:B------:R-:W1:Y:S01]  /*8d50*/  S2UR UR4, SR_CgaCtaId ;  /* 0x00000000000479c3 */ /* 0x000e620000008800 */
        /* <DEDUP_REMOVED lines=17> */
[C---:B------:R-:W-:Y:S01]  /*8e70*/  LOP3.LUT R12, R10.reuse, 0x20, RZ, 0xc0, !PT ;  /* 0x000000200a0c7812 */ /* 0x040fe200078ec0ff */
[----:B------:R-:W-:Y:S01]  /*8e80*/  FMUL.FTZ R153, R9, R153 ;  /* 0x0000009909997220 */ /* 0x000fe20000410000 */
[C---:B------:R-:W-:Y:S01]  /*8e90*/  FMUL.FTZ R69, R11.reuse, R69 ;  /* 0x000000450b457220 */ /* 0x040fe20000410000 */
[C---:B------:R-:W-:Y:S01]  /*8ea0*/  FMUL.FTZ R80, R11.reuse, R80 ;  /* 0x000000500b507220 */ /* 0x040fe20000410000 */
[----:B------:R-:W-:Y:S01]  /*8eb0*/  FMUL.FTZ R81, R11, R81 ;  /* 0x000000510b517220 */ /* 0x000fe20000410000 */
[----:B------:R-:W-:Y:S01]  /*8ec0*/  F2FP.BF16.F32.PACK_AB R160, R161, R160 ;  /* 0x000000a0a1a0723e */ /* 0x000fe200000010ff */
[----:B-1----:R-:W-:Y:S01]  /*8ed0*/  ULEA UR4, UR4, UR5, 0x18 ;  /* 0x0000000504047291 */ /* 0x002fe2000f8ec0ff */
[----:B------:R-:W-:Y:S01]  /*8ee0*/  F2FP.BF16.F32.PACK_AB R162, R163, R162 ;  /* 0x000000a2a3a2723e */ /* 0x000fe200000010ff */
[C---:B------:R-:W-:Y:S01]  /*8ef0*/  FMUL.FTZ R72, R9.reuse, R72 ;  /* 0x0000004809487220 */ /* 0x040fe20000410000 */
[----:B------:R-:W-:Y:S01]  /*8f00*/  LOP3.LUT R10, R10, 0x40, RZ, 0xc0, !PT ;  /* 0x000000400a0a7812 */ /* 0x000fe200078ec0ff */
[----:B------:R-:W-:Y:S01]  /*8f10*/  FMUL.FTZ R73, R9, R73 ;  /* 0x0000004909497220 */ /* 0x000fe20000410000 */
[----:B------:R-:W-:Y:S01]  /*8f20*/  F2FP.BF16.F32.PACK_AB R148, R149, R148 ;  /* 0x000000949594723e */ /* 0x000fe200000010ff */
[C---:B------:R-:W-:Y:S01]  /*8f30*/  FMUL.FTZ R76, R9.reuse, R76 ;  /* 0x0000004c094c7220 */ /* 0x040fe20000410000 */
[----:B------:R-:W-:Y:S01]  /*8f40*/  LEA R13, R8, UR4, 0x1 ;  /* 0x00000004080d7c11 */ /* 0x000fe2000f8e08ff */
[----:B------:R-:W-:Y:S01]  /*8f50*/  FMUL.FTZ R77, R9, R77 ;  /* 0x0000004d094d7220 */ /* 0x000fe20000410000 */
[----:B------:R-:W-:Y:S01]  /*8f60*/  F2FP.BF16.F32.PACK_AB R150, R151, R150 ;  /* 0x000000969796723e */ /* 0x000fe200000010ff */
[----:B------:R-:W-:Y:S01]  /*8f70*/  FMUL.FTZ R84, R11, R84 ;  /* 0x000000540b547220 */ /* 0x000fe20000410000 */
[----:B------:R-:W1:Y:S01]  /*8f80*/  LDCU.U8 UR4, c[0x0][0x549] ;  /* 0x0000a920ff0477ac */ /* 0x000e620008000000 */
        /* <DEDUP_REMOVED lines=10> */
[----:B------:R-:W-:Y:S01]  /*9030*/  IADD3 R19, PT, PT, R13, -R10, RZ ;  /* 0x8000000a0d137210 */ /* 0x000fe20007ffe0ff */
[----:B------:R-:W-:Y:S01]  /*9040*/  STS [R13], R160 ;  /* 0x000000a00d007388 */ /* 0x000fe20000000800 */
        /* <DEDUP_REMOVED lines=8> */
[C---:B------:R-:W-:Y:S01]  /*90d0*/  FMUL.FTZ R100, R11.reuse, R100 ;  /* 0x000000640b647220 */ /* 0x040fe20000410000 */
        /* <DEDUP_REMOVED lines=19> */
[----:B------:R-:W-:Y:S01]  /*9210*/  FMUL.FTZ R117, R11, R117 ;  /* 0x000000750b757220 */ /* 0x000fe20000410000 */
[----:B------:R-:W-:Y:S01]  /*9220*/  F2FP.BF16.F32.PACK_AB R92, R93, R92 ;  /* 0x0000005c5d5c723e */ /* 0x000fe200000010ff */
[C---:B------:R-:W-:Y:S01]  /*9230*/  FMUL.FTZ R140, R11.reuse, R140 ;  /* 0x0000008c0b8c7220 */ /* 0x040fe20000410000 */
[----:B------:R-:W-:Y:S01]  /*9240*/  STS [R19+0x20], R68 ;  /* 0x0000204413007388 */ /* 0x000fe20000000800 */
[----:B-1----:R-:W-:Y:S01]  /*9250*/  ISETP.NE.AND P1, PT, RZ, UR4, PT ;  /* 0x00000004ff007c0c */ /* 0x002fe2000bf25270 */
        /* <DEDUP_REMOVED lines=15> */
[C---:B------:R-:W-:Y:S01]  /*9350*/  FMUL.FTZ R137, R11.reuse, R137 ;  /* 0x000000890b897220 */ /* 0x040fe20000410000 */
        /* <DEDUP_REMOVED lines=20> */
[----:B------:R-:W4:Y:S01]  /*94a0*/  @P4 MUFU.LG2 R30, R6 ;  /* 0x00000006001e4308 */ /* 0x000f220000000c00 */
[----:B------:R-:W-:Y:S01]  /*94b0*/  F2FP.BF16.F32.PACK_AB R138, R139, R138 ;  /* 0x0000008a8b8a723e */ /* 0x000fe200000010ff */
[----:B------:R-:W-:Y:S01]  /*94c0*/  STS [R17+0x2010], R96 ;  /* 0x0020106011007388 */ /* 0x000fe20000000800 */
[----:B------:R-:W-:Y:S01]  /*94d0*/  F2FP.BF16.F32.PACK_AB R11, R11, R128 ;  /* 0x000000800b0b723e */ /* 0x000fe200000010ff */
[----:B------:R-:W2:Y:S01]  /*94e0*/  @P1 LDC R26, c[0x0][0x430] ;  /* 0x00010c00ff1a1b82 */ /* 0x000ea20000000800 */
[----:B------:R-:W-:Y:S01]  /*94f0*/  F2FP.BF16.F32.PACK_AB R130, R131, R130 ;  /* 0x000000828382723e */ /* 0x000fe200000010ff */
[----:B------:R-:W-:Y:S01]  /*9500*/  STS [R17+0x2210], R98 ;  /* 0x0022106211007388 */ /* 0x000fe20000000800 */
[----:B------:R-:W-:Y:S01]  /*9510*/  F2FP.BF16.F32.PACK_AB R124, R125, R124 ;  /* 0x0000007c7d7c723e */ /* 0x000fe200000010ff */
[----:B------:R-:W1:Y:S01]  /*9520*/  LDCU.U8 UR4, c[0x0][0x548] ;  /* 0x0000a900ff0477ac */ /* 0x000e620008000000 */
[----:B------:R-:W-:Y:S01]  /*9530*/  F2FP.BF16.F32.PACK_AB R9, R9, R132 ;  /* 0x000000840909723e */ /* 0x000fe200000010ff */
[----:B------:R-:W-:Y:S01]  /*9540*/  STS [R13+0x3000], R88 ;  /* 0x003000580d007388 */ /* 0x000fe20000000800 */
[----:B------:R-:W-:-:S03]  /*9550*/  @P5 FMUL.FTZ R33, R33, 0.69314718246459960938 ;  /* 0x3f31721821215820 */ /* 0x000fc60000410000 */
[----:B------:R-:W-:Y:S04]  /*9560*/  STS [R13+0x3200], R90 ;  /* 0x0032005a0d007388 */ /* 0x000fe80000000800 */
[----:B------:R-:W-:Y:S01]  /*9570*/  STS [R17+0x3010], R92 ;  /* 0x0030105c11007388 */ /* 0x000fe20000000800 */
[----:B----4-:R-:W-:Y:S01]  /*9580*/  @P4 FMUL.FTZ R30, R30, 0.69314718246459960938 ;  /* 0x3f3172181e1e4820 */ /* 0x010fe20000410000 */
[----:B-1----:R-:W-:Y:S01]  /*9590*/  @P1 IMAD R7, R23, R22, RZ ;  /* 0x0000001617071224 */ /* 0x002fe200078e02ff */
[----:B------:R-:W-:Y:S01]  /*95a0*/  @P1 MOV R6, 0x1 ;  /* 0x0000000100061802 */ /* 0x000fe20000000f00 */
        /* <DEDUP_REMOVED lines=15> */
[----:B------:R4:W-:Y:S04]  /*96a0*/  STS [R17+0x5010], R144 ;  /* 0x0050109011007388 */ /* 0x0009e80000000800 */
[----:B------:R4:W-:Y:S04]  /*96b0*/  STS [R17+0x5210], R146 ;  /* 0x0052109211007388 */ /* 0x0009e80000000800 */
[----:B------:R4:W-:Y:S04]  /*96c0*/  STS [R19+0x4020], R136 ;  /* 0x0040208813007388 */ /* 0x0009e80000000800 */
[----:B------:R4:W-:Y:S04]  /*96d0*/  STS [R19+0x4220], R138 ;  /* 0x0042208a13007388 */ /* 0x0009e80000000800 */
[----:B------:R4:W-:Y:S04]  /*96e0*/  STS [R21+0x4030], R11 ;  /* 0x0040300b15007388 */ /* 0x0009e80000000800 */
[----:B------:R4:W-:Y:S01]  /*96f0*/  STS [R21+0x4230], R130 ;  /* 0x0042308215007388 */ /* 0x0009e20000000800 */
[----:B-1----:R-:W1:Y:S03]  /*9700*/  LDC.64 R12, c[0x0][0x400] ;  /* 0x00010000ff0c7b82 */ /* 0x002e660000000a00 */
[----:B------:R4:W-:Y:S04]  /*9710*/  STS [R19+0x5020], R124 ;  /* 0x0050207c13007388 */ /* 0x0009e80000000800 */
[----:B------:R4:W-:Y:S04]  /*9720*/  STS [R19+0x5220], R126 ;  /* 0x0052207e13007388 */ /* 0x0009e80000000800 */
[----:B------:R4:W-:Y:S04]  /*9730*/  STS [R21+0x5030], R9 ;  /* 0x0050300915007388 */ /* 0x0009e80000000800 */
[----:B------:R4:W-:Y:S01]  /*9740*/  STS [R21+0x5230], R134 ;  /* 0x0052308615007388 */ /* 0x0009e20000000800 */
[----:B--23--:R-:W-:Y:S05]  /*9750*/  @P1 BRA `(.L_x_570) ;  /* 0x0000000000281947 */ /* 0x00cfea0003800000 */
[----:B------:R-:W-:Y:S01]  /*9760*/  ISETP.NE.AND P0, PT, RZ, UR4, PT ;  /* 0x00000004ff007c0c */ /* 0x000fe2000bf05270 */
[----:B----4-:R-:W2:-:S12]  /*9770*/  LDC R9, c[0x0][0x3e0] ;  /* 0x0000f800ff097b82 */ /* 0x010e980000000800 */
[----:B------:R-:W3:Y:S01]  /*9780*/  @P0 LDC R7, c[0x0][0x454] ;  /* 0x00011500ff070b82 */ /* 0x000ee20000000800 */
[----:B------:R-:W-:Y:S02]  /*9790*/  @P0 MOV R26, 0x1 ;  /* 0x00000001001a0802 */ /* 0x000fe40000000f00 */
[----:B------:R-:W-:-:S05]  /*97a0*/  @!P0 MOV R26, 0x1 ;  /* 0x00000001001a8802 */ /* 0x000fca0000000f00 */
[----:B------:R-:W2:Y:S08]  /*97b0*/  @P0 LDC R6, c[0x0][0x454] ;  /* 0x00011500ff060b82 */ /* 0x000eb00000000800 */
[----:B------:R-:W4:Y:S08]  /*97c0*/  @!P0 LDC R8, c[0x0][0x434] ;  /* 0x00010d00ff088b82 */ /* 0x000f300000000800 */
[----:B------:R-:W1:Y:S01]  /*97d0*/  @!P0 LDC R7, c[0x0][0x434] ;  /* 0x00010d00ff078b82 */ /* 0x000e620000000800 */
[----:B--2---:R-:W-:-:S02]  /*97e0*/  @P0 IMAD R6, R9, R6, RZ ;  /* 0x0000000609060224 */ /* 0x004fc400078e02ff */
[----:B---34-:R-:W-:-:S07]  /*97f0*/  @!P0 IMAD R6, R8, R9, RZ ;  /* 0x0000000908068224 */ /* 0x018fce00078e02ff */
.L_x_570:
[----:B------:R-:W-:Y:S01]  /*9800*/  BAR.SYNC.DEFER_BLOCKING 0x0 ;  /* 0x0000000000007b1d */ /* 0x000fe20000010000 */
[----:B------:R-:W-:Y:S01]  /*9810*/  ISETP.NE.AND P1, PT, RZ, UR4, !P1 ;  /* 0x00000004ff007c0c */ /* 0x000fe2000cf25270 */
[----:B------:R-:W-:Y:S01]  /*9820*/  @P4 FFMA.FTZ R27, R3, R14, R30 ;  /* 0x0000000e031b4223 */ /* 0x000fe2000001001e */
[----:B------:R-:W-:Y:S01]  /*9830*/  LOP3.LUT R40, R5, 0x18, RZ, 0xc0, !PT ;  /* 0x0000001805287812 */ /* 0x000fe200078ec0ff */
[----:B------:R-:W-:Y:S01]  /*9840*/  @P5 FFMA.FTZ R28, R164, R31, R33 ;  /* 0x0000001fa41c5223 */ /* 0x000fe20000010021 */
[----:B-1----:R-:W-:-:S03]  /*9850*/  IMAD R3, R7, UR6, RZ ;  /* 0x0000000607037c24 */ /* 0x002fc6000f8e02ff */
[----:B------:R-:W1:Y:S01]  /*9860*/  @P2 LDC R5, c[0x0][0x458] ;  /* 0x00011600ff052b82 */ /* 0x000e620000000800 */
[----:B------:R2:W3:Y:S01]  /*9870*/  @P2 MUFU.LG2 R37, R4 ;  /* 0x0000000400252308 */ /* 0x0004e20000000c00 */
[----:B------:R-:W-:Y:S01]  /*9880*/  SHF.R.U32.HI R42, RZ, 0x2, R230 ;  /* 0x00000002ff2a7819 */ /* 0x000fe200000116e6 */
[----:B------:R-:W-:Y:S01]  /*9890*/  @P3 FMUL.FTZ R39, R29, 0.69314718246459960938 ;  /* 0x3f3172181d273820 */ /* 0x000fe20000410000 */
[----:B------:R-:W-:Y:S01]  /*98a0*/  MOV R43, RZ ;  /* 0x000000ff002b7202 */ /* 0x000fe20000000f00 */
[----:B------:R-:W-:Y:S01]  /*98b0*/  BSSY.RECONVERGENT B0, `(.L_x_571) ;  /* 0x0000044000007945 */ /* 0x000fe20003800200 */
[----:B------:R-:W-:Y:S02]  /*98c0*/  MOV R41, RZ ;  /* 0x000000ff00297202 */ /* 0x000fe40000000f00 */
[----:B------:R-:W5:Y:S01]  /*98d0*/  @P3 LDC R33, c[0x0][0x458] ;  /* 0x00011600ff213b82 */ /* 0x000f620000000800 */
[----:B------:R-:W-:Y:S01]  /*98e0*/  @!P1 IMAD R3, R6, UR7, R3 ;  /* 0x0000000706039c24 */ /* 0x000fe2000f8e0203 */
[----:B------:R-:W-:Y:S01]  /*98f0*/  LOP3.LUT P5, RZ, R230, 0x3, RZ, 0xc0, !PT ;  /* 0x00000003e6ff7812 */ /* 0x000fe200078ac0ff */
[C---:B------:R-:W-:Y:S01]  /*9900*/  IMAD.WIDE.U32 R56, R24.reuse, 0x80, R42 ;  /* 0x0000008018387825 */ /* 0x040fe200078e002a */
[----:B------:R-:W-:-:S02]  /*9910*/  SHF.L.U32 R24, R24, 0x7, RZ ;  /* 0x0000000718187819 */ /* 0x000fc400000006ff */
[----:B------:R-:W-:Y:S01]  /*9920*/  MOV R30, 0x7f800000 ;  /* 0x7f800000001e7802 */ /* 0x000fe20000000f00 */
[----:B------:R-:W-:Y:S01]  /*9930*/  IMAD.WIDE.U32 R40, R12, UR7, R40 ;  /* 0x000000070c287c25 */ /* 0x000fe2000f8e0028 */
[----:B------:R-:W5:Y:S01]  /*9940*/  LDC.64 R14, c[0x0][0x410] ;  /* 0x00010400ff0e7b82 */ /* 0x000f620000000a00 */
[----:B------:R-:W-:Y:S01]  /*9950*/  MOV R31, 0x7f800000 ;  /* 0x7f800000001f7802 */ /* 0x000fe20000000f00 */
[----:B----4-:R4:W4:Y:S01]  /*9960*/  LDS.128 R20, [R224] ;  /* 0x00000000e0147984 */ /* 0x0109220000000c00 */
[----:B--2---:R-:W-:Y:S02]  /*9970*/  IMAD R4, R25, UR7, RZ ;  /* 0x0000000719047c24 */ /* 0x004fe4000f8e02ff */
[----:B---3--:R-:W-:Y:S01]  /*9980*/  @P2 FMUL.FTZ R37, R37, 0.69314718246459960938 ;  /* 0x3f31721825252820 */ /* 0x008fe20000410000 */
[----:B------:R-:W-:Y:S01]  /*9990*/  IMAD R12, R24, R26, RZ ;  /* 0x0000001a180c7224 */ /* 0x000fe200078e02ff */
[----:B------:R2:W3:Y:S01]  /*99a0*/  LDS.128 R16, [R224+0x2000] ;  /* 0x00200000e0107984 */ /* 0x0004e20000000c00 */
[----:B------:R-:W2:Y:S01]  /*99b0*/  LDC.64 R6, c[0x0][0x408] ;  /* 0x00010200ff067b82 */ /* 0x000ea20000000a00 */
[----:B------:R-:W-:-:S02]  /*99c0*/  SEL R32, R4, RZ, P1 ;  /* 0x000000ff04207207 */ /* 0x000fc40000800000 */
[----:B------:R2:W2:Y:S01]  /*99d0*/  LDS.128 R8, [R224+0x4000] ;  /* 0x00400000e0087984 */ /* 0x0004a20000000c00 */
[----:B------:R-:W-:Y:S01]  /*99e0*/  SHF.R.S32.HI R4, RZ, 0x1f, R4 ;  /* 0x0000001fff047819 */ /* 0x000fe20000011404 */
[----:B-1----:R-:W-:Y:S01]  /*99f0*/  @P2 FFMA.FTZ R30, R0, R5, R37 ;  /* 0x00000005001e2223 */ /* 0x002fe20000010025 */
[----:B------:R-:W-:Y:S01]  /*9a00*/  IADD3 R29, P4, P0, R12, R32, R3 ;  /* 0x000000200c1d7210 */ /* 0x000fe2000789e003 */
[----:B------:R-:W-:Y:S01]  /*9a10*/  IMAD R37, R13, UR7, R41 ;  /* 0x000000070d257c24 */ /* 0x000fe2000f8e0229 */
[----:B------:R-:W-:Y:S01]  /*9a20*/  SHF.R.S32.HI R35, RZ, 0x1f, R12 ;  /* 0x0000001fff237819 */ /* 0x000fe2000001140c */
[----:B-----5:R-:W-:Y:S01]  /*9a30*/  @P3 FFMA.FTZ R31, R2, R33, R39 ;  /* 0x00000021021f3223 */ /* 0x020fe20000010027 */
[----:B------:R-:W-:Y:S02]  /*9a40*/  SEL R4, R4, RZ, P1 ;  /* 0x000000ff04047207 */ /* 0x000fe40000800000 */
[----:B------:R-:W-:-:S04]  /*9a50*/  SHF.R.S32.HI R3, RZ, 0x1f, R3 ;  /* 0x0000001fff037819 */ /* 0x000fc80000011403 */
[----:B------:R-:W-:Y:S01]  /*9a60*/  IADD3.X R0, PT, PT, R35, R4, R3, P4, P0 ;  /* 0x0000000423007210 */ /* 0x000fe200027e0403 */
[----:B---34-:R-:W-:Y:S06]  /*9a70*/  @P5 BRA `(.L_x_572) ;  /* 0x00000000009c5947 */ /* 0x018fec0003800000 */
[----:B------:R-:W-:Y:S01]  /*9a80*/  SHF.R.U32.HI R230, RZ, 0x1, R230 ;  /* 0x00000001ffe67819 */ /* 0x000fe200000116e6 */
[----:B------:R-:W-:-:S03]  /*9a90*/  IMAD.IADD R24, R25, 0x1, -R24 ;  /* 0x0000000119187824 */ /* 0x000fc600078e0a18 */
        /* <DEDUP_REMOVED lines=19> */
[----:B------:R-:W4:Y:S01]  /*9bd0*/  @!P4 LDC.64 R4, c[0x0][0x420] ;  /* 0x00010800ff04cb82 */ /* 0x000f220000000a00 */
[-C--:B------:R-:W-:Y:S02]  /*9be0*/  @!P4 LEA.HI.X.SX32 R33, R33, R0.reuse, 0x1, P1 ;  /* 0x000000002121c211 */ /* 0x080fe400008f0eff */
[----:B------:R-:W-:Y:S02]  /*9bf0*/  @!P5 LEA.HI.X.SX32 R34, R34, R0, 0x1, P2 ;  /* 0x000000002222d211 */ /* 0x000fe400010f0eff */
[----:B------:R-:W-:-:S03]  /*9c00*/  @!P3 IADD3 R29, P0, PT, R39, R29, RZ ;  /* 0x0000001d271db210 */ /* 0x000fc60007f1e0ff */
[----:B------:R-:W5:Y:S01]  /*9c10*/  @!P3 LDC.64 R2, c[0x0][0x420] ;  /* 0x00010800ff02bb82 */ /* 0x000f620000000a00 */
[C---:B-1----:R-:W-:Y:S02]  /*9c20*/  @!P6 LEA R24, P2, R32.reuse, R24, 0x2 ;  /* 0x000000182018e211 */ /* 0x042fe400078410ff */
[----:B------:R-:W-:Y:S02]  /*9c30*/  @!P3 LEA.HI.X.SX32 R0, R39, R0, 0x1, P0 ;  /* 0x000000002700b211 */ /* 0x000fe400000f0eff */
[----:B------:R-:W-:Y:S02]  /*9c40*/  @!P6 LEA.HI.X R25, R32, R25, R26, 0x2, P2 ;  /* 0x000000192019e211 */ /* 0x000fe400010f141a */
[----:B---3--:R-:W-:-:S03]  /*9c50*/  @!P5 LEA R12, P1, R35, R12, 0x2 ;  /* 0x0000000c230cd211 */ /* 0x008fc600078210ff */
[----:B------:R1:W-:Y:S01]  /*9c60*/  @!P6 STG.E desc[UR24][R24.64], R28 ;  /* 0x0000001c1800e986 */ /* 0x0003e2000c101918 */
[----:B------:R-:W-:Y:S02]  /*9c70*/  @!P5 LEA.HI.X R13, R35, R13, R34, 0x2, P1 ;  /* 0x0000000d230dd211 */ /* 0x000fe400008f1422 */
[----:B----4-:R-:W-:-:S03]  /*9c80*/  @!P4 LEA R4, P1, R38, R4, 0x2 ;  /* 0x000000042604c211 */ /* 0x010fc600078210ff */
[----:B------:R1:W-:Y:S01]  /*9c90*/  @!P5 STG.E desc[UR24][R12.64], R27 ;  /* 0x0000001b0c00d986 */ /* 0x0003e2000c101918 */
[----:B------:R-:W-:Y:S02]  /*9ca0*/  @!P4 LEA.HI.X R5, R38, R5, R33, 0x2, P1 ;  /* 0x000000052605c211 */ /* 0x000fe400008f1421 */
[----:B-----5:R-:W-:-:S03]  /*9cb0*/  @!P3 LEA R2, P0, R29, R2, 0x2 ;  /* 0x000000021d02b211 */ /* 0x020fc600078010ff */
[----:B------:R1:W-:Y:S01]  /*9cc0*/  @!P4 STG.E desc[UR24][R4.64], R31 ;  /* 0x0000001f0400c986 */ /* 0x0003e2000c101918 */
[----:B------:R-:W-:-:S05]  /*9cd0*/  @!P3 LEA.HI.X R3, R29, R3, R0, 0x2, P0 ;  /* 0x000000031d03b211 */ /* 0x000fca00000f1400 */
[----:B------:R1:W-:Y:S04]  /*9ce0*/  @!P3 STG.E desc[UR24][R2.64], R30 ;  /* 0x0000001e0200b986 */ /* 0x0003e8000c101918 */
.L_x_572:
[----:B------:R-:W-:Y:S05]  /*9cf0*/  BSYNC.RECONVERGENT B0 ;  /* 0x0000000000007941 */ /* 0x000fea0003800200 */
.L_x_571:
[----:B------:R-:W-:Y:S01]  /*9d00*/  IMAD.MOV.U32 R36, RZ, RZ, R40 ;  /* 0x000000ffff247224 */ /* 0x000fe200078e0028 */
[----:B------:R-:W3:Y:S01]  /*9d10*/  LDS.128 R32, [R224+0x800] ;  /* 0x00080000e0207984 */ /* 0x000ee20000000c00 */
[----:B------:R-:W4:Y:S01]  /*9d20*/  LDCU.64 UR4, c[0x0][0x3f0] ;  /* 0x00007e00ff0477ac */ /* 0x000f220008000a00 */
[----:B--2---:R-:W-:Y:S02]  /*9d30*/  IMAD R0, R57, R6, RZ ;  /* 0x0000000639007224 */ /* 0x004fe400078e02ff */
[----:B-1----:R-:W-:Y:S01]  /*9d40*/  IMAD.WIDE.U32 R2, R14, UR6, R36 ;  /* 0x000000060e027c25 */ /* 0x002fe2000f8e0024 */
[----:B------:R-:W1:Y:S03]  /*9d50*/  LDS.128 R28, [R224+0x2800] ;  /* 0x00280000e01c7984 */ /* 0x000e660000000c00 */
[----:B------:R-:W-:Y:S01]  /*9d60*/  IMAD R3, R15, UR6, R3 ;  /* 0x000000060f037c24 */ /* 0x000fe2000f8e0203 */
[----:B------:R-:W2:Y:S01]  /*9d70*/  LDS.128 R24, [R224+0x4800] ;  /* 0x00480000e0187984 */ /* 0x000ea20000000c00 */
[----:B------:R-:W-:-:S02]  /*9d80*/  IMAD R0, R56, R7, R0 ;  /* 0x0000000738007224 */ /* 0x000fc400078e0200 */
[----:B------:R-:W-:Y:S01]  /*9d90*/  IMAD.WIDE.U32 R56, R56, R6, R2 ;  /* 0x0000000638387225 */ /* 0x000fe200078e0002 */
[----:B------:R-:W5:Y:S03]  /*9da0*/  LDS.128 R44, [R224+0x1000] ;  /* 0x00100000e02c7984 */ /* 0x000f660000000c00 */
[----:B------:R-:W-:Y:S01]  /*9db0*/  IMAD.SHL.U32 R2, R6, 0x40, RZ ;  /* 0x0000004006027824 */ /* 0x000fe200078e00ff */
[----:B------:R-:W5:Y:S01]  /*9dc0*/  LDS.128 R40, [R224+0x3000] ;  /* 0x00300000e0287984 */ /* 0x000f620000000c00 */
[----:B------:R-:W-:Y:S02]  /*9dd0*/  IADD3 R0, PT, PT, R57, R0, RZ ;  /* 0x0000000039007210 */ /* 0x000fe40007ffe0ff */
[C---:B----4-:R-:W-:Y:S01]  /*9de0*/  LEA R4, P0, R56.reuse, UR4, 0x1 ;  /* 0x0000000438047c11 */ /* 0x050fe2000f8008ff */
[----:B------:R-:W4:Y:S03]  /*9df0*/  LDS.128 R36, [R224+0x5000] ;  /* 0x00500000e0247984 */ /* 0x000f260000000c00 */
[----:B------:R-:W-:Y:S01]  /*9e00*/  LEA.HI.X R5, R56, UR5, R0, 0x1, P0 ;  /* 0x0000000538057c11 */ /* 0x000fe200080f0c00 */
[----:B------:R-:W4:Y:S01]  /*9e10*/  LDS.128 R48, [R224+0x1800] ;  /* 0x00180000e0307984 */ /* 0x000f220000000c00 */
[----:B------:R-:W-:-:S02]  /*9e20*/  LEA R56, P0, R6, R4, 0x7 ;  /* 0x0000000406387211 */ /* 0x000fc400078038ff */
[--C-:B------:R-:W-:Y:S01]  /*9e30*/  SHF.L.U64.HI R0, R6, 0x6, R7.reuse ;  /* 0x0000000606007819 */ /* 0x100fe20000010207 */
[----:B------:R-:W4:Y:S01]  /*9e40*/  LDS.128 R12, [R224+0x3800] ;  /* 0x00380000e00c7984 */ /* 0x000f220000000c00 */
[----:B------:R-:W-:Y:S02]  /*9e50*/  IADD3 R58, P1, PT, R2, R4, RZ ;  /* 0x00000004023a7210 */ /* 0x000fe40007f3e0ff */
[-C--:B------:R-:W-:Y:S01]  /*9e60*/  LEA.HI.X R57, R6, R5.reuse, R7, 0x7, P0 ;  /* 0x0000000506397211 */ /* 0x080fe200000f3c07 */
[----:B------:R-:W4:Y:S01]  /*9e70*/  LDS.128 R52, [R224+0x5800] ;  /* 0x00580000e0347984 */ /* 0x000f220000000c00 */
[----:B------:R-:W-:Y:S02]  /*9e80*/  IADD3 R2, P0, PT, R2, R56, RZ ;  /* 0x0000003802027210 */ /* 0x000fe40007f1e0ff */
[C---:B------:R-:W-:Y:S01]  /*9e90*/  IADD3.X R59, PT, PT, R0.reuse, R5, RZ, P1, !PT ;  /* 0x00000005003b7210 */ /* 0x040fe20000ffe4ff */
[----:B------:R-:W-:Y:S02]  /*9ea0*/  STG.E.128 desc[UR24][R4.64], R20 ;  /* 0x0000001404007986 */ /* 0x000fe4000c101d18 */
[----:B------:R-:W-:-:S02]  /*9eb0*/  IMAD.X R3, R0, 0x1, R57, P0 ;  /* 0x0000000100037824 */ /* 0x000fc400000e0639 */
[----:B------:R-:W-:Y:S04]  /*9ec0*/  STG.E.128 desc[UR24][R4.64+0x40], R16 ;  /* 0x0000401004007986 */ /* 0x000fe8000c101d18 */
[----:B------:R-:W-:Y:S04]  /*9ed0*/  STG.E.128 desc[UR24][R4.64+0x80], R8 ;  /* 0x0000800804007986 */ /* 0x000fe8000c101d18 */
[----:B---3--:R-:W-:Y:S04]  /*9ee0*/  STG.E.128 desc[UR24][R58.64], R32 ;  /* 0x000000203a007986 */ /* 0x008fe8000c101d18 */
[----:B-1----:R-:W-:Y:S04]  /*9ef0*/  STG.E.128 desc[UR24][R58.64+0x40], R28 ;  /* 0x0000401c3a007986 */ /* 0x002fe8000c101d18 */
[----:B--2---:R-:W-:Y:S04]  /*9f00*/  STG.E.128 desc[UR24][R58.64+0x80], R24 ;  /* 0x000080183a007986 */ /* 0x004fe8000c101d18 */
[----:B-----5:R-:W-:Y:S04]  /*9f10*/  STG.E.128 desc[UR24][R56.64], R44 ;  /* 0x0000002c38007986 */ /* 0x020fe8000c101d18 */
[----:B------:R-:W-:Y:S04]  /*9f20*/  STG.E.128 desc[UR24][R56.64+0x40], R40 ;  /* 0x0000402838007986 */ /* 0x000fe8000c101d18 */
[----:B----4-:R-:W-:Y:S04]  /*9f30*/  STG.E.128 desc[UR24][R56.64+0x80], R36 ;  /* 0x0000802438007986 */ /* 0x010fe8000c101d18 */
[----:B------:R-:W-:Y:S04]  /*9f40*/  STG.E.128 desc[UR24][R2.64], R48 ;  /* 0x0000003002007986 */ /* 0x000fe8000c101d18 */
[----:B------:R-:W-:Y:S04]  /*9f50*/  STG.E.128 desc[UR24][R2.64+0x40], R12 ;  /* 0x0000400c02007986 */ /* 0x000fe8000c101d18 */
[----:B------:R-:W-:Y:S01]  /*9f60*/  STG.E.128 desc[UR24][R2.64+0x80], R52 ;  /* 0x0000803402007986 */ /* 0x000fe2000c101d18 */
[----:B------:R-:W-:Y:S05]  /*9f70*/  EXIT ;  /* 0x000000000000794d */ /* 0x000fea0003800000 */
.L_x_573:
        /* <DEDUP_REMOVED lines=16> */
.L_x_1358:


//--------------------- .text._ZN5flash16flash_fwd_kernelI23Flash_fwd_kernel_traitsILi96ELi128ELi64ELi4ELb0ELb0EN7cutlass10bfloat16_tE19Flash_kernel_traitsILi96ELi128ELi64ELi4ES3_EELb0ELb0ELb0ELb0ELb1ELb1ELb1ELb0EEEvNS_16Flash_fwd_paramsE --------------------------
	.section	.text._ZN5flash16flash_fwd_kernelI23Flash_fwd_kernel_traitsILi96ELi128ELi64ELi4ELb0ELb0EN7cutlass10bfloat16_tE19Flash_kernel_traitsILi96ELi128ELi64ELi4ES3_EELb0ELb0ELb0ELb0ELb1ELb1ELb1ELb0EEEvNS_16Flash_fwd_paramsE,"ax",@progbits
	.align	128
        .global         _ZN5flash16flash_fwd_kernelI23Flash_fwd_kernel_traitsILi96ELi128ELi64ELi4ELb0ELb0EN7cutlass10bfloat16_tE19Flash_kernel_traitsILi96ELi128ELi64ELi4ES3_EELb0ELb0ELb0ELb0ELb1ELb1ELb1ELb0EEEvNS_16Flash_fwd_paramsE
        .type           _ZN5flash16flash_fwd_kernelI23Flash_fwd_kernel_traitsILi96ELi128ELi64ELi4ELb0ELb0EN7cutlass10bfloat16_tE19Flash_kernel_traitsILi96ELi128ELi64ELi4ES3_EELb0ELb0ELb0ELb0ELb1ELb1ELb1ELb0EEEvNS_16Flash_fwd_paramsE,@function
        .size           _ZN5flash16flash_fwd_kernelI23Flash_fwd_kernel_traitsILi96ELi128ELi64ELi4ELb0ELb0EN7cutlass10bfloat16_tE19Flash_kernel_traitsILi96ELi128ELi64ELi4ES3_EELb0ELb0ELb0ELb0ELb1ELb1ELb1ELb0EEEvNS_16Flash_fwd_paramsE,(.L_x_1359 - _ZN5flash16flash_fwd_kernelI23Flash_fwd_kernel_traitsILi96ELi128ELi64ELi4ELb0ELb0EN7cutlass10bfloat16_tE19Flash_kernel_traitsILi96ELi128ELi64ELi4ES3_EELb0ELb0ELb0ELb0ELb1ELb1ELb1ELb0EEEvNS_16Flash_fwd_paramsE)
        .other          _ZN5flash16flash_fwd_kernelI23Flash_fwd_kernel_traitsILi96ELi128ELi64ELi4ELb0ELb0EN7cutlass10bfloat16_tE19Flash_kernel_traitsILi96ELi128ELi64ELi4ES3_EELb0ELb0ELb0ELb0ELb1ELb1ELb1ELb0EEEvNS_16Flash_fwd_paramsE,@"STO_CUDA_ENTRY STV_DEFAULT"
_ZN5flash16flash_fwd_kernelI23Flash_fwd_kernel_traitsILi96ELi128ELi64ELi4ELb0ELb0EN7cutlass10bfloat16_tE19Flash_kernel_traitsILi96ELi128ELi64ELi4ES3_EELb0ELb0ELb0ELb0ELb1ELb1ELb1ELb0EEEvNS_16Flash_fwd_paramsE:
.text._ZN5flash16flash_fwd_kernelI23Flash_fwd_kernel_traitsILi96ELi128ELi64ELi4ELb0ELb0EN7cutlass10bfloat16_tE19Flash_kernel_traitsILi96ELi128ELi64ELi4ES3_EELb0ELb0ELb0ELb0ELb1ELb1ELb1ELb0EEEvNS_16Flash_fwd_paramsE:
        /* <DEDUP_REMOVED lines=24> */
[----:B-----5:R-:W-:Y:S01]  /*0180*/  SHF.R.S32.HI R15, RZ, 0x1f, R14 ;  /* 0x0000001fff0f7819 */ /* 0x020fe2000001140e */
[----:B------:R-:W-:Y:S01]  /*0190*/  IMAD.MOV.U32 R25, RZ, RZ, RZ ;  /* 0x000000ffff197224 */ /* 0x000fe200078e00ff */
[----:B------:R-:W3:Y:S01]  /*01a0*/  S2R R0, SR_TID.X ;  /* 0x0000000000007919 */ /* 0x000ee20000002100 */
[----:B------:R-:W3:Y:S01]  /*01b0*/  LDCU.128 UR20, c[0x0][0x3a0] ;  /* 0x00007400ff1477ac */ /* 0x000ee20008000c00 */
[----:B------:R-:W-:Y:S01]  /*01c0*/  @P2 IADD3 R51, PT, PT, R51, -R14, RZ ;  /* 0x8000000e33332210 */ /* 0x000fe20007ffe0ff */
[----:B------:R-:W3:Y:S01]  /*01d0*/  @!P2 LDC.64 R8, c[0x0][0x488] ;  /* 0x00012200ff08ab82 */ /* 0x000ee20000000a00 */
[----:B------:R-:W3:Y:S01]  /*01e0*/  LDCU.128 UR16, c[0x0][0x3d0] ;  /* 0x00007a00ff1077ac */ /* 0x000ee20008000c00 */
[----:B------:R-:W3:Y:S01]  /*01f0*/  LDCU.128 UR8, c[0x0][0x380] ;  /* 0x00007000ff0877ac */ /* 0x000ee20008000c00 */
[----:B------:R-:W3:Y:S01]  /*0200*/  LDCU.128 UR12, c[0x0][0x390] ;  /* 0x00007200ff0c77ac */ /* 0x000ee20008000c00 */
[----:B----4-:R-:W-:Y:S01]  /*0210*/  IMAD R13, R15, UR6, RZ ;  /* 0x000000060f0d7c24 */ /* 0x010fe2000f8e02ff */
[----:B--2---:R-:W-:-:S03]  /*0220*/  IABS R16, R7 ;  /* 0x0000000700107213 */ /* 0x004fc60000000000 */
[----:B------:R-:W-:Y:S01]  /*0230*/  IMAD R13, R14, UR7, R13 ;  /* 0x000000070e0d7c24 */ /* 0x000fe2000f8e020d */
[----:B-1----:R-:W1:Y:S01]  /*0240*/  I2F.RP R4, R16 ;  /* 0x0000001000047306 */ /* 0x002e620000209400 */
[----:B---3--:R-:W-:-:S04]  /*0250*/  @!P2 ISETP.NE.U32.AND P1, PT, R8, RZ, PT ;  /* 0x000000ff0800a20c */ /* 0x008fc80003f25070 */
[----:B------:R-:W-:Y:S01]  /*0260*/  @!P2 ISETP.NE.AND.EX P1, PT, R9, RZ, PT, P1 ;  /* 0x000000ff0900a20c */ /* 0x000fe20003f25310 */
[C---:B------:R-:W-:Y:S01]  /*0270*/  IMAD.SHL.U32 R225, R0.reuse, 0x8, RZ ;  /* 0x0000000800e17824 */ /* 0x040fe200078e00ff */
[----:B------:R-:W-:Y:S02]  /*0280*/  SHF.R.U32.HI R12, RZ, 0x2, R0 ;  /* 0x00000002ff0c7819 */ /* 0x000fe40000011600 */
[C---:B------:R-:W-:Y:S02]  /*0290*/  SHF.L.U32 R50, R0.reuse, 0x5, RZ ;  /* 0x0000000500327819 */ /* 0x040fe400000006ff */
[C---:B------:R-:W-:Y:S01]  /*02a0*/  LOP3.LUT R24, R225.reuse, 0x18, RZ, 0xc0, !PT ;  /* 0x00000018e1187812 */ /* 0x040fe200078ec0ff */
[----:B-1----:R-:W1:Y:S01]  /*02b0*/  MUFU.RCP R4, R4 ;  /* 0x0000000400047308 */ /* 0x002e620000001000 */
[----:B------:R-:W-:Y:S02]  /*02c0*/  LOP3.LUT R8, R225, 0xd8, RZ, 0xc0, !PT ;  /* 0x000000d8e1087812 */ /* 0x000fe400078ec0ff */
[----:B------:R-:W-:Y:S01]  /*02d0*/  SHF.L.U32 R6, R0, 0x2, RZ ;  /* 0x0000000200067819 */ /* 0x000fe200000006ff */
[----:B------:R-:W-:Y:S01]  /*02e0*/  IMAD.WIDE.U32 R20, R14, UR6, R24 ;  /* 0x000000060e147c25 */ /* 0x000fe2000f8e0018 */
[----:B------:R-:W-:-:S02]  /*02f0*/  LOP3.LUT R8, R8, 0x18, R0, 0x78, !PT ;  /* 0x0000001808087812 */ /* 0x000fc400078e7800 */
[----:B------:R-:W-:Y:S02]  /*0300*/  LOP3.LUT R19, R50, 0xc0, RZ, 0xc0, !PT ;  /* 0x000000c032137812 */ /* 0x000fe400078ec0ff */
[----:B------:R-:W-:Y:S01]  /*0310*/  IADD3 R21, PT, PT, R21, R13, RZ ;  /* 0x0000000d15157210 */ /* 0x000fe20007ffe0ff */
[----:B------:R-:W-:Y:S01]  /*0320*/  IMAD.MOV.U32 R13, RZ, RZ, RZ ;  /* 0x000000ffff0d7224 */ /* 0x000fe200078e00ff */
[----:B------:R-:W-:Y:S02]  /*0330*/  LOP3.LUT R225, R8, 0x1f20, R225, 0xf8, !PT ;  /* 0x00001f2008e17812 */ /* 0x000fe400078ef8e1 */
[----:B------:R-:W-:Y:S01]  /*0340*/  LOP3.LUT R6, R19, 0x18, R6, 0xf8, !PT ;  /* 0x0000001813067812 */ /* 0x000fe200078ef806 */
[----:B------:R-:W-:Y:S01]  /*0350*/  IMAD.WIDE.U32 R20, R10, UR20, R20 ;  /* 0x000000140a147c25 */ /* 0x000fe2000f8e0014 */
[----:B------:R-:W-:Y:S01]  /*0360*/  USHF.L.U64.HI UR20, UR6, 0x6, UR7 ;  /* 0x0000000606147899 */ /* 0x000fe20008010207 */
[----:B------:R-:W-:Y:S02]  /*0370*/  LOP3.LUT R220, R50, 0x120, RZ, 0xc0, !PT ;  /* 0x0000012032dc7812 */ /* 0x000fe400078ec0ff */
[----:B-1----:R-:W-:Y:S01]  /*0380*/  IADD3 R4, PT, PT, R4, 0xffffffe, RZ ;  /* 0x0ffffffe04047810 */ /* 0x002fe20007ffe0ff */
[----:B------:R-:W-:Y:S01]  /*0390*/  IMAD R21, R10, UR21, R21 ;  /* 0x000000150a157c24 */ /* 0x000fe2000f8e0215 */
[----:B------:R-:W-:Y:S01]  /*03a0*/  USHF.L.U32 UR21, UR6, 0x6, URZ ;  /* 0x0000000606157899 */ /* 0x000fe200080006ff */
[----:B------:R-:W-:Y:S01]  /*03b0*/  IMAD.WIDE.U32 R228, R228, 0x80, R12 ;  /* 0x00000080e4e47825 */ /* 0x000fe200078e000c */
[----:B------:R-:W1:Y:S01]  /*03c0*/  F2I.FTZ.U32.TRUNC.NTZ R5, R4 ;  /* 0x0000000400057305 */ /* 0x000e62000021f000 */
[----:B------:R-:W-:-:S04]  /*03d0*/  SHF.R.U32.HI R49, RZ, 0x1, R0 ;  /* 0x00000001ff317819 */ /* 0x000fc80000011600 */
[----:B------:R-:W-:Y:S02]  /*03e0*/  LOP3.LUT R49, R6, 0x8, R49, 0x78, !PT ;  /* 0x0000000806317812 */ /* 0x000fe400078e7831 */
[----:B-1----:R-:W-:Y:S01]  /*03f0*/  IADD3 R2, PT, PT, RZ, -R5, RZ ;  /* 0x80000005ff027210 */ /* 0x002fe20007ffe0ff */
[----:B------:R-:W-:-:S04]  /*0400*/  IMAD.MOV.U32 R4, RZ, RZ, RZ ;  /* 0x000000ffff047224 */ /* 0x000fc800078e00ff */
[----:B------:R-:W-:Y:S01]  /*0410*/  IMAD R3, R2, R16, RZ ;  /* 0x0000001002037224 */ /* 0x000fe200078e02ff */
[----:B------:R-:W-:-:S03]  /*0420*/  IABS R2, R11 ;  /* 0x0000000b00027213 */ /* 0x000fc60000000000 */
[----:B------:R-:W-:Y:S02]  /*0430*/  IMAD.HI.U32 R3, R5, R3, R4 ;  /* 0x0000000305037227 */ /* 0x000fe400078e0004 */
[----:B------:R-:W1:Y:S04]  /*0440*/  @!P2 LDC.64 R4, c[0x0][0x438] ;  /* 0x00010e00ff04ab82 */ /* 0x000e680000000a00 */
[----:B------:R-:W-:-:S05]  /*0450*/  IMAD.HI.U32 R18, R3, R2, RZ ;  /* 0x0000000203127227 */ /* 0x000fca00078e00ff */
[----:B------:R-:W-:-:S05]  /*0460*/  IADD3 R17, PT, PT, -R18, RZ, RZ ;  /* 0x000000ff12117210 */ /* 0x000fca0007ffe1ff */
[C---:B------:R-:W-:Y:S02]  /*0470*/  IMAD R17, R16.reuse, R17, R2 ;  /* 0x0000001110117224 */ /* 0x040fe400078e0202 */
[----:B------:R-:W2:Y:S03]  /*0480*/  LDC.64 R2, c[0x0][0x3c0] ;  /* 0x0000f000ff027b82 */ /* 0x000ea60000000a00 */
[----:B------:R-:W-:Y:S02]  /*0490*/  ISETP.GT.U32.AND P0, PT, R16, R17, PT ;  /* 0x000000111000720c */ /* 0x000fe40003f04070 */
[----:B-1----:R-:W-:Y:S02]  /*04a0*/  @!P2 SEL R9, R5, RZ, P1 ;  /* 0x000000ff0509a207 */ /* 0x002fe40000800000 */
[----:B------:R-:W-:Y:S02]  /*04b0*/  LOP3.LUT R5, R11, R7, RZ, 0x3c, !PT ;  /* 0x000000070b057212 */ /* 0x000fe400078e3cff */
[----:B------:R-:W-:Y:S01]  /*04c0*/  @!P2 IADD3 R51, PT, PT, R9, R4, -R14 ;  /* 0x000000040933a210 */ /* 0x000fe20007ffe80e */
[----:B------:R-:W-:Y:S01]  /*04d0*/  IMAD.WIDE.U32 R8, R12, UR6, R20 ;  /* 0x000000060c087c25 */ /* 0x000fe2000f8e0014 */
[----:B------:R-:W-:-:S05]  /*04e0*/  ISETP.GE.AND P1, PT, R5, RZ, PT ;  /* 0x000000ff0500720c */ /* 0x000fca0003f26270 */
[-C--:B------:R-:W-:Y:S01]  /*04f0*/  @!P0 IADD3 R17, PT, PT, R17, -R16.reuse, RZ ;  /* 0x8000001011118210 */ /* 0x080fe20007ffe0ff */
[----:B------:R-:W-:Y:S01]  /*0500*/  @!P0 VIADD R18, R18, 0x1 ;  /* 0x0000000112128836 */ /* 0x000fe20000000000 */
[----:B------:R-:W-:Y:S02]  /*0510*/  ISETP.NE.AND P0, PT, R7, RZ, PT ;  /* 0x000000ff0700720c */ /* 0x000fe40003f05270 */
[----:B------:R-:W-:Y:S02]  /*0520*/  ISETP.GE.U32.AND P3, PT, R17, R16, PT ;  /* 0x000000101100720c */ /* 0x000fe40003f66070 */
[----:B------:R-:W-:Y:S01]  /*0530*/  IADD3 R48, PT, PT, R51, 0x3f, RZ ;  /* 0x0000003f33307810 */ /* 0x000fe20007ffe0ff */
[----:B--2---:R-:W-:-:S03]  /*0540*/  IMAD R4, R15, R2, RZ ;  /* 0x000000020f047224 */ /* 0x004fc600078e02ff */
[----:B------:R-:W-:Y:S01]  /*0550*/  SHF.R.S32.HI R5, RZ, 0x1f, R48 ;  /* 0x0000001fff057819 */ /* 0x000fe20000011430 */
[----:B------:R-:W-:Y:S02]  /*0560*/  IMAD R15, R12, UR7, R9 ;  /* 0x000000070c0f7c24 */ /* 0x000fe4000f8e0209 */
[C---:B------:R-:W-:Y:S01]  /*0570*/  IMAD R4, R14.reuse, R3, R4 ;  /* 0x000000030e047224 */ /* 0x040fe200078e0204 */
[----:B------:R-:W-:Y:S01]  /*0580*/  LEA.HI R48, R5, R48, RZ, 0x6 ;  /* 0x0000003005307211 */ /* 0x000fe200078f30ff */
[--C-:B------:R-:W-:Y:S01]  /*0590*/  IMAD.WIDE.U32 R20, R14, R2, R24.reuse ;  /* 0x000000020e147225 */ /* 0x100fe200078e0018 */
[----:B------:R-:W-:Y:S02]  /*05a0*/  MOV R14, R8 ;  /* 0x00000008000e7202 */ /* 0x000fe40000000f00 */
[----:B------:R-:W-:Y:S01]  /*05b0*/  @P3 IADD3 R18, PT, PT, R18, 0x1, RZ ;  /* 0x0000000112123810 */ /* 0x000fe20007ffe0ff */
[C---:B------:R-:W-:Y:S01]  /*05c0*/  IMAD.WIDE.U32 R24, R10.reuse, UR14, R24 ;  /* 0x0000000e0a187c25 */ /* 0x040fe2000f8e0018 */
[----:B------:R-:W-:Y:S01]  /*05d0*/  IADD3 R21, PT, PT, R21, R4, RZ ;  /* 0x0000000415157210 */ /* 0x000fe20007ffe0ff */
[----:B------:R-:W-:Y:S01]  /*05e0*/  USHF.L.U64.HI UR14, UR4, 0x6, UR5 ;  /* 0x00000006040e7899 */ /* 0x000fe20008010205 */
[----:B------:R-:W1:Y:S01]  /*05f0*/  LDC.64 R4, c[0x0][0x3c8] ;  /* 0x0000f200ff047b82 */ /* 0x000e620000000a00 */
[----:B------:R-:W-:Y:S01]  /*0600*/  @!P1 IMAD.MOV R18, RZ, RZ, -R18 ;  /* 0x000000ffff129224 */ /* 0x000fe200078e0a12 */
[----:B------:R-:W-:Y:S01]  /*0610*/  @!P0 LOP3.LUT R18, RZ, R7, RZ, 0x33, !PT ;  /* 0x00000007ff128212 */ /* 0x000fe200078e33ff */
[----:B------:R-:W-:Y:S01]  /*0620*/  IMAD.WIDE.U32 R20, R10, UR22, R20 ;  /* 0x000000160a147c25 */ /* 0x000fe2000f8e0014 */
[----:B------:R-:W-:-:S02]  /*0630*/  LEA.HI.SX32 R7, R48, 0xffffffff, 0x1a ;  /* 0xffffffff30077811 */ /* 0x000fc400078fd2ff */
[----:B------:R-:W-:Y:S01]  /*0640*/  SHF.R.S32.HI R9, RZ, 0x1f, R18 ;  /* 0x0000001fff097819 */ /* 0x000fe20000011412 */
[----:B------:R-:W-:Y:S01]  /*0650*/  IMAD.WIDE.U32 R14, R18, UR16, R14 ;  /* 0x00000010120e7c25 */ /* 0x000fe2000f8e000e */
[----:B------:R-:W-:-:S03]  /*0660*/  SHF.R.S32.HI R8, RZ, 0x1f, R7 ;  /* 0x0000001fff087819 */ /* 0x000fc60000011407 */
[----:B------:R-:W-:Y:S01]  /*0670*/  IMAD R223, R9, UR16, RZ ;  /* 0x0000001009df7c24 */ /* 0x000fe2000f8e02ff */
[----:B------:R-:W-:Y:S01]  /*0680*/  LEA R224, P0, R14, UR10, 0x1 ;  /* 0x0000000a0ee07c11 */ /* 0x000fe2000f8008ff */
[C---:B------:R-:W-:Y:S01]  /*0690*/  IMAD R13, R7.reuse, UR20, RZ ;  /* 0x00000014070d7c24 */ /* 0x040fe2000f8e02ff */
[----:B------:R-:W-:Y:S01]  /*06a0*/  USHF.L.U32 UR10, UR6, 0x5, URZ ;  /* 0x00000005060a7899 */ /* 0x000fe200080006ff */
[----:B------:R-:W-:Y:S01]  /*06b0*/  IMAD R223, R18, UR17, R223 ;  /* 0x0000001112df7c24 */ /* 0x000fe2000f8e02df */
[----:B------:R-:W2:Y:S01]  /*06c0*/  S2UR UR16, SR_CgaCtaId ;  /* 0x00000000001079c3 */ /* 0x000ea20000008800 */
[----:B------:R-:W-:Y:S01]  /*06d0*/  IMAD.WIDE.U32 R16, R7, UR21, RZ ;  /* 0x0000001507107c25 */ /* 0x000fe2000f8e00ff */
[----:B------:R-:W-:Y:S02]  /*06e0*/  USHF.L.U64.HI UR6, UR6, 0x5, UR7 ;  /* 0x0000000506067899 */ /* 0x000fe40008010207 */
[----:B------:R-:W-:Y:S01]  /*06f0*/  USHF.L.U64.HI UR7, UR4, 0x5, UR5 ;  /* 0x0000000504077899 */ /* 0x000fe20008010205 */
[----:B------:R-:W-:-:S02]  /*0700*/  IMAD.IADD R223, R15, 0x1, R223 ;  /* 0x000000010fdf7824 */ /* 0x000fc400078e02df */
[----:B------:R-:W-:Y:S02]  /*0710*/  IMAD R13, R8, UR21, R13 ;  /* 0x00000015080d7c24 */ /* 0x000fe4000f8e020d */
[----:B------:R-:W-:Y:S01]  /*0720*/  IMAD R25, R10, UR15, R25 ;  /* 0x0000000f0a197c24 */ /* 0x000fe2000f8e0219 */
[----:B------:R-:W-:Y:S01]  /*0730*/  LEA.HI.X R223, R14, UR11, R223, 0x1, P0 ;  /* 0x0000000b0edf7c11 */ /* 0x000fe200080f0cdf */
[----:B------:R-:W-:Y:S01]  /*0740*/  USHF.L.U32 UR11, UR4, 0x5, URZ ;  /* 0x00000005040b7899 */ /* 0x000fe200080006ff */
[----:B------:R-:W-:Y:S01]  /*0750*/  IADD3 R13, PT, PT, R17, R13, RZ ;  /* 0x0000000d110d7210 */ /* 0x000fe20007ffe0ff */
[----:B------:R-:W-:Y:S01]  /*0760*/  IMAD R17, R10, UR23, R21 ;  /* 0x000000170a117c24 */ /* 0x000fe2000f8e0215 */
[C---:B------:R-:W-:Y:S01]  /*0770*/  LEA R14, P1, R16.reuse, R224, 0x1 ;  /* 0x000000e0100e7211 */ /* 0x040fe200078208ff */
[----:B------:R-:W-:Y:S01]  /*0780*/  USHF.L.U32 UR15, UR4, 0x6, URZ ;  /* 0x00000006040f7899 */ /* 0x000fe200080006ff */
[C---:B------:R-:W-:Y:S01]  /*0790*/  IADD3 R10, P0, PT, R16.reuse, UR10, RZ ;  /* 0x0000000a100a7c10 */ /* 0x040fe2000ff1e0ff */
[----:B-1----:R-:W-:Y:S01]  /*07a0*/  IMAD.WIDE.U32 R24, R11, R4, R24 ;  /* 0x000000040b187225 */ /* 0x002fe200078e0018 */
[----:B------:R-:W-:-:S02]  /*07b0*/  LEA.HI.X R15, R16, R223, R13, 0x1, P1 ;  /* 0x000000df100f7211 */ /* 0x000fc400008f0c0d */
[----:B------:R-:W-:Y:S01]  /*07c0*/  MOV R16, R20 ;  /* 0x0000001400107202 */ /* 0x000fe20000000f00 */
[----:B------:R-:W-:Y:S01]  /*07d0*/  IMAD.U32 R26, RZ, RZ, UR11 ;  /* 0x0000000bff1a7e24 */ /* 0x000fe2000f8e00ff */
[----:B------:R-:W-:Y:S01]  /*07e0*/  MOV R27, UR7 ;  /* 0x00000007001b7c02 */ /* 0x000fe20008000f00 */
[----:B------:R-:W-:Y:S01]  /*07f0*/  IMAD.U32 R23, RZ, RZ, UR14 ;  /* 0x0000000eff177e24 */ /* 0x000fe2000f8e00ff */
[----:B------:R-:W-:Y:S01]  /*0800*/  IADD3.X R4, PT, PT, R13, UR6, RZ, P0, !PT ;  /* 0x000000060d047c10 */ /* 0x000fe200087fe4ff */
[----:B------:R-:W-:Y:S01]  /*0810*/  IMAD.WIDE.U32 R16, R12, R2, R16 ;  /* 0x000000020c107225 */ /* 0x000fe200078e0010 */
[----:B------:R-:W-:Y:S02]  /*0820*/  LEA R20, P0, R10, R224, 0x1 ;  /* 0x000000e00a147211 */ /* 0x000fe400078008ff */
[----:B------:R-:W-:Y:S01]  /*0830*/  MOV R22, UR15 ;  /* 0x0000000f00167c02 */ /* 0x000fe20008000f00 */
[----:B------:R-:W-:Y:S01]  /*0840*/  IMAD R13, R12, R3, R17 ;  /* 0x000000030c0d7224 */ /* 0x000fe200078e0211 */
[----:B------:R-:W-:Y:S01]  /*0850*/  MOV R12, R16 ;  /* 0x00000010000c7202 */ /* 0x000fe20000000f00 */
[----:B------:R-:W-:Y:S01]  /*0860*/  IMAD R16, R229, UR4, RZ ;  /* 0x00000004e5107c24 */ /* 0x000fe2000f8e02ff */
[----:B------:R-:W-:Y:S01]  /*0870*/  LEA.HI.X R21, R10, R223, R4, 0x1, P0 ;  /* 0x000000df0a157211 */ /* 0x000fe200000f0c04 */
[----:B------:R-:W-:-:S04]  /*0880*/  IMAD.WIDE.U32 R26, R228, UR4, R26 ;  /* 0x00000004e41a7c25 */ /* 0x000fc8000f8e001a */
[----:B------:R-:W-:Y:S02]  /*0890*/  IMAD R25, R11, R5, R25 ;  /* 0x000000050b197224 */ /* 0x000fe400078e0219 */
[----:B------:R-:W-:Y:S01]  /*08a0*/  IMAD R4, R9, UR18, RZ ;  /* 0x0000001209047c24 */ /* 0x000fe2000f8e02ff */
[----:B------:R-:W-:Y:S01]  /*08b0*/  IADD3 R9, P3, PT, R24, R26, RZ ;  /* 0x0000001a18097210 */ /* 0x000fe20007f7e0ff */
[----:B------:R-:W-:-:S04]  /*08c0*/  IMAD.WIDE.U32 R10, R228, UR4, R22 ;  /* 0x00000004e40a7c25 */ /* 0x000fc8000f8e0016 */
[----:B------:R-:W-:Y:S02]  /*08d0*/  IMAD R16, R228, UR5, R16 ;  /* 0x00000005e4107c24 */ /* 0x000fe4000f8e0210 */
[----:B------:R-:W-:Y:S02]  /*08e0*/  IMAD R4, R18, UR19, R4 ;  /* 0x0000001312047c24 */ /* 0x000fe4000f8e0204 */
[----:B------:R-:W-:Y:S01]  /*08f0*/  IMAD.WIDE.U32 R22, R228, UR4, R24 ;  /* 0x00000004e4167c25 */ /* 0x000fe2000f8e0018 */
[----:B------:R-:W-:Y:S01]  /*0900*/  UMOV UR4, 0x400 ;  /* 0x0000040000047882 */ /* 0x000fe20000000000 */
[----:B------:R-:W-:Y:S01]  /*0910*/  IADD3.X R5, PT, PT, R25, R16, R27, P3, !PT ;  /* 0x0000001019057210 */ /* 0x000fe20001ffe41b */
[----:B--2---:R-:W-:Y:S01]  /*0920*/  ULEA UR4, UR16, UR4, 0x18 ;  /* 0x0000000410047291 */ /* 0x004fe2000f8ec0ff */
[----:B------:R-:W-:Y:S01]  /*0930*/  IMAD.WIDE.U32 R18, R18, UR18, R12 ;  /* 0x0000001212127c25 */ /* 0x000fe2000f8e000c */
[----:B------:R-:W-:Y:S02]  /*0940*/  IADD3 R12, PT, PT, R16, R11, RZ ;  /* 0x0000000b100c7210 */ /* 0x000fe40007ffe0ff */
[C---:B------:R-:W-:Y:S01]  /*0950*/  IADD3 R11, P2, PT, R24.reuse, R10, RZ ;  /* 0x0000000a180b7210 */ /* 0x040fe20007f5e0ff */
[----:B------:R-:W-:Y:S01]  /*0960*/  IMAD.IADD R16, R23, 0x1, R16 ;  /* 0x0000000117107824 */ /* 0x000fe200078e0210 */
[----:B------:R-:W-:Y:S01]  /*0970*/  IADD3 R13, P1, P0, R24, UR11, R10 ;  /* 0x0000000b180d7c10 */ /* 0x000fe2000f83e00a */
[----:B------:R-:W-:Y:S01]  /*0980*/  IMAD R8, R8, R2, RZ ;  /* 0x0000000208087224 */ /* 0x000fe200078e02ff */
[----:B------:R-:W-:Y:S01]  /*0990*/  LEA R24, P3, R22, UR8, 0x1 ;  /* 0x0000000816187c11 */ /* 0x000fe2000f8608ff */
[----:B------:R-:W-:Y:S01]  /*09a0*/  IMAD.IADD R221, R19, 0x1, R4 ;  /* 0x0000000113dd7824 */ /* 0x000fe200078e0204 */
[----:B------:R-:W-:Y:S01]  /*09b0*/  IADD3.X R10, PT, PT, R12, R25, RZ, P2, !PT ;  /* 0x000000190c0a7210 */ /* 0x000fe200017fe4ff */
[----:B------:R-:W-:Y:S01]  /*09c0*/  IMAD R4, R7, R3, R8 ;  /* 0x0000000307047224 */ /* 0x000fe200078e0208 */
[----:B------:R-:W-:Y:S01]  /*09d0*/  IADD3.X R12, PT, PT, R25, UR7, R12, P1, P0 ;  /* 0x00000007190c7c10 */ /* 0x000fe20008fe040c */
[----:B------:R-:W1:Y:S01]  /*09e0*/  LDCU UR7, c[0x0][0x50c] ;  /* 0x0000a180ff0777ac */ /* 0x000e620008000800 */
[----:B------:R-:W-:-:S02]  /*09f0*/  LEA R26, P2, R9, UR8, 0x1 ;  /* 0x00000008091a7c11 */ /* 0x000fc4000f8408ff */
[----:B------:R-:W-:Y:S02]  /*0a00*/  LEA.HI.X R25, R22, UR9, R16, 0x1, P3 ;  /* 0x0000000916197c11 */ /* 0x000fe400098f0c10 */
[----:B------:R-:W-:Y:S02]  /*0a10*/  LEA R225, R225, UR4, 0x1 ;  /* 0x00000004e1e17c11 */ /* 0x000fe4000f8e08ff */
[----:B------:R-:W-:Y:S02]  /*0a20*/  LEA R22, P1, R11, UR8, 0x1 ;  /* 0x000000080b167c11 */ /* 0x000fe4000f8208ff */
[----:B------:R-:W-:Y:S01]  /*0a30*/  LEA.HI.X R27, R9, UR9, R5, 0x1, P2 ;  /* 0x00000009091b7c11 */ /* 0x000fe200090f0c05 */
[----:B------:R-:W-:Y:S01]  /*0a40*/  @!PT LDS RZ, [RZ] ;  /* 0x00000000fffff984 */ /* 0x000fe20000000800 */
[----:B------:R-:W-:Y:S01]  /*0a50*/  @!PT LDS RZ, [RZ] ;  /* 0x00000000fffff984 */ /* 0x000fe20000000800 */
[----:B------:R-:W-:Y:S01]  /*0a60*/  @!PT LDS RZ, [RZ] ;  /* 0x00000000fffff984 */ /* 0x000fe20000000800 */
[----:B------:R-:W-:Y:S01]  /*0a70*/  LDGSTS.E.BYPASS.LTC128B.128 [R225], desc[UR24][R24.64] ;  /* 0x0000000018e17fae */ /* 0x000fe2000b981a18 */
[----:B------:R-:W-:Y:S02]  /*0a80*/  LEA R16, P0, R13, UR8, 0x1 ;  /* 0x000000080d107c11 */ /* 0x000fe4000f8008ff */
[----:B------:R-:W-:Y:S01]  /*0a90*/  LEA.HI.X R23, R11, UR9, R10, 0x1, P1 ;  /* 0x000000090b177c11 */ /* 0x000fe200088f0c0a */
[----:B------:R-:W-:Y:S01]  /*0aa0*/  LDGSTS.E.BYPASS.LTC128B.128 [R225+0x2000], desc[UR24][R24.64+0x40] ;  /* 0x0200004018e17fae */ /* 0x000fe2000b981a18 */
[----:B------:R-:W-:Y:S01]  /*0ab0*/  LEA.HI.X R17, R13, UR9, R12, 0x1, P0 ;  /* 0x000000090d117c11 */ /* 0x000fe200080f0c0c */
[----:B------:R-:W-:Y:S01]  /*0ac0*/  IMAD.WIDE.U32 R12, R7, R2, RZ ;  /* 0x00000002070c7225 */ /* 0x000fe200078e00ff */
[----:B------:R-:W-:Y:S01]  /*0ad0*/  SHF.L.U32 R5, R0, 0x4, RZ ;  /* 0x0000000400057819 */ /* 0x000fe200000006ff */
[----:B------:R-:W-:Y:S01]  /*0ae0*/  LDGSTS.E.BYPASS.LTC128B.128 [R225+0x4000], desc[UR24][R24.64+0x80] ;  /* 0x0400008018e17fae */ /* 0x000fe2000b981a18 */
[----:B------:R-:W-:-:S02]  /*0af0*/  LEA R222, P0, R18, UR12, 0x1 ;  /* 0x0000000c12de7c11 */ /* 0x000fc4000f8008ff */
[----:B------:R-:W-:Y:S01]  /*0b00*/  LOP3.LUT R220, R220, 0x3e00, R5, 0xf8, !PT ;  /* 0x00003e00dcdc7812 */ /* 0x000fe200078ef805 */
[----:B------:R-:W-:Y:S01]  /*0b10*/  LDGSTS.E.BYPASS.LTC128B.128 [R225+0x800], desc[UR24][R26.64] ;  /* 0x008000001ae17fae */ /* 0x000fe2000b981a18 */
[----:B------:R-:W-:Y:S02]  /*0b20*/  LOP3.LUT R219, R5, 0x100, RZ, 0xc0, !PT ;  /* 0x0000010005db7812 */ /* 0x000fe400078ec0ff */
[----:B------:R-:W-:Y:S01]  /*0b30*/  SHF.L.U32 R7, R12, 0x6, RZ ;  /* 0x000000060c077819 */ /* 0x000fe200000006ff */
[----:B------:R-:W-:Y:S01]  /*0b40*/  LDGSTS.E.BYPASS.LTC128B.128 [R225+0x2800], desc[UR24][R26.64+0x40] ;  /* 0x028000401ae17fae */ /* 0x000fe2000b981a18 */
[----:B------:R-:W-:Y:S02]  /*0b50*/  IADD3 R5, PT, PT, R13, R4, RZ ;  /* 0x000000040d057210 */ /* 0x000fe40007ffe0ff */
[----:B------:R-:W-:Y:S01]  /*0b60*/  LEA.HI.X R221, R18, UR13, R221, 0x1, P0 ;  /* 0x0000000d12dd7c11 */ /* 0x000fe200080f0cdd */
[----:B------:R-:W-:Y:S01]  /*0b70*/  LDGSTS.E.BYPASS.LTC128B.128 [R225+0x4800], desc[UR24][R26.64+0x80] ;  /* 0x048000801ae17fae */ /* 0x000fe2000b981a18 */
[----:B------:R-:W-:-:S02]  /*0b80*/  LEA R4, P0, R2, R7, 0x5 ;  /* 0x0000000702047211 */ /* 0x000fc400078028ff */
[C---:B------:R-:W-:Y:S01]  /*0b90*/  SHF.L.U64.HI R7, R12.reuse, 0x6, R5 ;  /* 0x000000060c077819 */ /* 0x040fe20000010205 */
[----:B------:R-:W-:Y:S01]  /*0ba0*/  LDGSTS.E.BYPASS.LTC128B.128 [R225+0x1000], desc[UR24][R22.64] ;  /* 0x0100000016e17fae */ /* 0x000fe2000b981a18 */
[-C--:B------:R-:W-:Y:S02]  /*0bb0*/  LEA R8, P1, R12, R222.reuse, 0x7 ;  /* 0x000000de0c087211 */ /* 0x080fe400078238ff */
[----:B------:R-:W-:Y:S01]  /*0bc0*/  LOP3.LUT R219, R219, 0x20, R50, 0xf8, !PT ;  /* 0x00000020dbdb7812 */ /* 0x000fe200078ef832 */
[----:B------:R-:W-:Y:S01]  /*0bd0*/  LDGSTS.E.BYPASS.LTC128B.128 [R225+0x3000], desc[UR24][R22.64+0x40] ;  /* 0x0300004016e17fae */ /* 0x000fe2000b981a18 */
[----:B------:R-:W-:Y:S02]  /*0be0*/  LOP3.LUT R10, R6, 0x8, R0, 0x78, !PT ;  /* 0x00000008060a7812 */ /* 0x000fe400078e7800 */
[----:B------:R-:W-:Y:S01]  /*0bf0*/  LEA.HI.X R7, R2, R7, R3, 0x5, P0 ;  /* 0x0000000702077211 */ /* 0x000fe200000f2c03 */
[----:B------:R-:W-:Y:S01]  /*0c00*/  LDGSTS.E.BYPASS.LTC128B.128 [R225+0x5000], desc[UR24][R22.64+0x80] ;  /* 0x0500008016e17fae */ /* 0x000fe2000b981a18 */
[----:B------:R-:W-:-:S02]  /*0c10*/  LEA R6, P0, R4, R222, 0x1 ;  /* 0x000000de04067211 */ /* 0x000fc400078008ff */
[----:B------:R-:W-:Y:S01]  /*0c20*/  LEA.HI.X R9, R12, R221, R5, 0x7, P1 ;  /* 0x000000dd0c097211 */ /* 0x000fe200008f3c05 */
[----:B------:R-:W-:Y:S01]  /*0c30*/  LDGSTS.E.BYPASS.LTC128B.128 [R225+0x1800], desc[UR24][R16.64] ;  /* 0x0180000010e17fae */ /* 0x000fe2000b981a18 */
[----:B------:R-:W-:Y:S02]  /*0c40*/  LOP3.LUT R219, R219, R10, RZ, 0xfc, !PT ;  /* 0x0000000adbdb7212 */ /* 0x000fe400078efcff */
[----:B------:R-:W-:Y:S01]  /*0c50*/  LOP3.LUT R220, R220, R49, RZ, 0xfc, !PT ;  /* 0x00000031dcdc7212 */ /* 0x000fe200078efcff */
[----:B------:R-:W-:Y:S01]  /*0c60*/  LDGSTS.E.BYPASS.LTC128B.128 [R225+0x3800], desc[UR24][R16.64+0x40] ;  /* 0x0380004010e17fae */ /* 0x000fe2000b981a18 */
[----:B------:R-:W-:Y:S02]  /*0c70*/  LEA.HI.X R7, R4, R221, R7, 0x1, P0 ;  /* 0x000000dd04077211 */ /* 0x000fe400000f0c07 */
[----:B------:R-:W-:Y:S01]  /*0c80*/  LEA R220, R220, UR4, 0x1 ;  /* 0x00000004dcdc7c11 */ /* 0x000fe2000f8e08ff */
[----:B------:R-:W-:Y:S01]  /*0c90*/  LDGSTS.E.BYPASS.LTC128B.128 [R225+0x5800], desc[UR24][R16.64+0x80] ;  /* 0x0580008010e17fae */ /* 0x000fe2000b981a18 */
[----:B------:R-:W-:-:S02]  /*0ca0*/  LEA R219, R219, UR4, 0x1 ;  /* 0x00000004dbdb7c11 */ /* 0x000fc4000f8e08ff */
[----:B------:R-:W-:Y:S01]  /*0cb0*/  LOP3.LUT P3, RZ, R0, 0x4, RZ, 0xc0, !PT ;  /* 0x0000000400ff7812 */ /* 0x000fe2000786c0ff */
[----:B------:R-:W-:Y:S01]  /*0cc0*/  LDGSTS.E.BYPASS.LTC128B.128 [R225+0x6000], desc[UR24][R14.64] ;  /* 0x060000000ee17fae */ /* 0x000fe2000b981a18 */
[----:B------:R-:W-:Y:S01]  /*0cd0*/  IMAD.MOV.U32 R0, RZ, RZ, 0x20 ;  /* 0x00000020ff007424 */ /* 0x000fe200078e00ff */
[----:B------:R-:W-:Y:S02]  /*0ce0*/  ISETP.GE.AND P2, PT, R51, 0x41, PT ;  /* 0x000000413300780c */ /* 0x000fe40003f46270 */
[----:B------:R-:W-:Y:S02]  /*0cf0*/  LDGSTS.E.BYPASS.LTC128B.128 [R225+0x7000], desc[UR24][R14.64+0x40] ;  /* 0x070000400ee17fae */ /* 0x000fe4000b981a18 */
[----:B------:R-:W-:Y:S02]  /*0d00*/  SEL R0, R0, 0xffffffe0, !P3 ;  /* 0xffffffe000007807 */ /* 0x000fe40005800000 */
[----:B------:R-:W-:Y:S02]  /*0d10*/  LDGSTS.E.BYPASS.LTC128B.128 [R225+0x8000], desc[UR24][R14.64+0x80] ;  /* 0x080000800ee17fae */ /* 0x000fe4000b981a18 */
[----:B------:R-:W-:-:S02]  /*0d20*/  IADD3 R140, PT, PT, R0, R220, RZ ;  /* 0x000000dc008c7210 */ /* 0x000fc40007ffe0ff */
[----:B------:R-:W-:Y:S01]  /*0d30*/  LDGSTS.E.BYPASS.LTC128B.128 [R225+0x6800], desc[UR24][R20.64] ;  /* 0x0680000014e17fae */ /* 0x000fe2000b981a18 */
[----:B------:R-:W-:-:S03]  /*0d40*/  IADD3 R217, PT, PT, R0, R219, RZ ;  /* 0x000000db00d97210 */ /* 0x000fc60007ffe0ff */
[----:B------:R-:W-:Y:S04]  /*0d50*/  LDGSTS.E.BYPASS.LTC128B.128 [R225+0x7800], desc[UR24][R20.64+0x40] ;  /* 0x0780004014e17fae */ /* 0x000fe8000b981a18 */
[----:B------:R-:W-:Y:S04]  /*0d60*/  LDGSTS.E.BYPASS.LTC128B.128 [R225+0x8800], desc[UR24][R20.64+0x80] ;  /* 0x0880008014e17fae */ /* 0x000fe8000b981a18 */
        /* <DEDUP_REMOVED lines=8> */
[----:B------:R2:W-:Y:S04]  /*0df0*/  LDGSTS.E.BYPASS.LTC128B.128 [R225+0xb000], desc[UR24][R8.64+0x80] ;  /* 0x0b00008008e17fae */ /* 0x0005e8000b981a18 */
[----:B------:R-:W-:Y:S04]  /*0e00*/  LDGSTS.E.BYPASS.LTC128B.128 [R225+0x9800], desc[UR24][R6.64] ;  /* 0x0980000006e17fae */ /* 0x000fe8000b981a18 */
[----:B------:R-:W-:Y:S04]  /*0e10*/  LDGSTS.E.BYPASS.LTC128B.128 [R225+0xa800], desc[UR24][R6.64+0x40] ;  /* 0x0a80004006e17fae */ /* 0x000fe8000b981a18 */
[----:B------:R3:W-:Y:S04]  /*0e20*/  LDGSTS.E.BYPASS.LTC128B.128 [R225+0xb800], desc[UR24][R6.64+0x80] ;  /* 0x0b80008006e17fae */ /* 0x0007e8000b981a18 */
[----:B------:R-:W-:Y:S04]  /*0e30*/  LDSM.16.M88.4 R104, [R220] ;  /* 0x00000000dc68783b */ /* 0x000fe80000000200 */
[----:B------:R-:W4:Y:S04]  /*0e40*/  LDSM.16.M88.4 R84, [R219+0x6000] ;  /* 0x00600000db54783b */ /* 0x000f280000000200 */
[----:B------:R-:W-:Y:S04]  /*0e50*/  LDSM.16.M88.4 R116, [R140] ;  /* 0x000000008c74783b */ /* 0x000fe80000000200 */
[----:B------:R-:W-:Y:S04]  /*0e60*/  LDSM.16.M88.4 R136, [R217+0x6000] ;  /* 0x00600000d988783b */ /* 0x000fe80000000200 */
[----:B------:R-:W1:Y:S04]  /*0e70*/  LDSM.16.M88.4 R44, [R220+0x1000] ;  /* 0x00100000dc2c783b */ /* 0x000e680000000200 */
[----:B------:R-:W1:Y:S04]  /*0e80*/  LDSM.16.M88.4 R112, [R219+0x6400] ;  /* 0x00640000db70783b */ /* 0x000e680000000200 */
[----:B------:R-:W1:Y:S04]  /*0e90*/  LDSM.16.M88.4 R108, [R219+0x6800] ;  /* 0x00680000db6c783b */ /* 0x000e680000000200 */
[----:B--2---:R-:W2:Y:S04]  /*0ea0*/  LDSM.16.M88.4 R8, [R219+0x6c00] ;  /* 0x006c0000db08783b */ /* 0x004ea80000000200 */
[----:B------:R-:W-:Y:S04]  /*0eb0*/  LDSM.16.M88.4 R120, [R219+0x7000] ;  /* 0x00700000db78783b */ /* 0x000fe80000000200 */
[----:B------:R-:W2:Y:S04]  /*0ec0*/  LDSM.16.M88.4 R100, [R220+0x2000] ;  /* 0x00200000dc64783b */ /* 0x000ea80000000200 */
[----:B---3--:R-:W3:Y:S01]  /*0ed0*/  LDSM.16.M88.4 R4, [R140+0x1000] ;  /* 0x001000008c04783b */ /* 0x008ee20000000200 */
[-C--:B----4-:R-:W-:Y:S03]  /*0ee0*/  HMMA.16816.F32.BF16 R12, R104, R84.reuse, RZ ;  /* 0x00000054680c723c */ /* 0x090fe600000418ff */
[----:B------:R-:W4:Y:S04]  /*0ef0*/  LDSM.16.M88.4 R132, [R217+0x6400] ;  /* 0x00640000d984783b */ /* 0x000f280000000200 */
[----:B------:R-:W4:Y:S04]  /*0f00*/  LDSM.16.M88.4 R128, [R217+0x6800] ;  /* 0x00680000d980783b */ /* 0x000f280000000200 */
[----:B------:R-:W4:Y:S01]  /*0f10*/  LDSM.16.M88.4 R124, [R217+0x6c00] ;  /* 0x006c0000d97c783b */ /* 0x000f220000000200 */
[----:B-1----:R-:W-:Y:S03]  /*0f20*/  HMMA.16816.F32.BF16 R28, R44, R84, RZ ;  /* 0x000000542c1c723c */ /* 0x002fe600000418ff */
[----:B------:R-:W-:Y:S04]  /*0f30*/  LDSM.16.M88.4 R32, [R217+0x7000] ;  /* 0x00700000d920783b */ /* 0x000fe80000000200 */
[----:B------:R-:W1:Y:S01]  /*0f40*/  LDSM.16.M88.4 R40, [R140+0x2000] ;  /* 0x002000008c28783b */ /* 0x000e620000000200 */
[----:B------:R-:W-:Y:S03]  /*0f50*/  HMMA.16816.F32.BF16 R12, R116, R136, R12 ;  /* 0x00000088740c723c */ /* 0x000fe6000004180c */
[----:B------:R-:W-:Y:S04]  /*0f60*/  LDSM.16.M88.4 R16, [R219+0x8000] ;  /* 0x00800000db10783b */ /* 0x000fe80000000200 */
[----:B------:R-:W-:Y:S01]  /*0f70*/  LDSM.16.M88.4 R24, [R220+0x4000] ;  /* 0x00400000dc18783b */ /* 0x000fe20000000200 */
[C---:B------:R-:W-:Y:S03]  /*0f80*/  HMMA.16816.F32.BF16 R88, R44.reuse, R86, RZ ;  /* 0x000000562c58723c */ /* 0x040fe600000418ff */
[----:B------:R-:W1:Y:S04]  /*0f90*/  LDSM.16.M88.4 R96, [R220+0x3000] ;  /* 0x00300000dc60783b */ /* 0x000e680000000200 */
[----:B------:R-:W-:Y:S01]  /*0fa0*/  LDSM.16.M88.4 R36, [R140+0x3000] ;  /* 0x003000008c24783b */ /* 0x000fe20000000200 */
[C---:B------:R-:W-:Y:S03]  /*0fb0*/  HMMA.16816.F32.BF16 R76, R44.reuse, R112, RZ ;  /* 0x000000702c4c723c */ /* 0x040fe600000418ff */
[----:B------:R-:W-:Y:S04]  /*0fc0*/  LDSM.16.M88.4 R92, [R219+0x7400] ;  /* 0x00740000db5c783b */ /* 0x000fe80000000200 */
[----:B------:R-:W-:Y:S01]  /*0fd0*/  LDSM.16.M88.4 R20, [R220+0x5000] ;  /* 0x00500000dc14783b */ /* 0x000fe20000000200 */
[C---:B------:R-:W-:Y:S03]  /*0fe0*/  HMMA.16816.F32.BF16 R64, R44.reuse, R108, RZ ;  /* 0x0000006c2c40723c */ /* 0x040fe600000418ff */
[----:B------:R-:W0:Y:S05]  /*0ff0*/  LDGDEPBAR ;  /* 0x00000000000079af */ /* 0x000e2a0000000000 */
[C---:B--2---:R-:W-:Y:S08]  /*1000*/  HMMA.16816.F32.BF16 R52, R44.reuse, R8, RZ ;  /* 0x000000082c34723c */ /* 0x044ff000000418ff */
[C---:B------:R-:W-:Y:S08]  /*1010*/  HMMA.16816.F32.BF16 R72, R44.reuse, R114, RZ ;  /* 0x000000722c48723c */ /* 0x040ff000000418ff */
[C---:B------:R-:W-:Y:S08]  /*1020*/  HMMA.16816.F32.BF16 R60, R44.reuse, R110, RZ ;  /* 0x0000006e2c3c723c */ /* 0x040ff000000418ff */
[----:B------:R-:W-:Y:S08]  /*1030*/  HMMA.16816.F32.BF16 R44, R44, R10, RZ ;  /* 0x0000000a2c2c723c */ /* 0x000ff000000418ff */
[----:B------:R-:W-:Y:S08]  /*1040*/  HMMA.16816.F32.BF16 R12, R100, R120, R12 ;  /* 0x00000078640c723c */ /* 0x000ff0000004180c */
[C---:B------:R-:W-:Y:S08]  /*1050*/  HMMA.16816.F32.BF16 R84, R104.reuse, R86, RZ ;  /* 0x000000566854723c */ /* 0x040ff000000418ff */
[C---:B------:R-:W-:Y:S08]  /*1060*/  HMMA.16816.F32.BF16 R80, R104.reuse, R112, RZ ;  /* 0x000000706850723c */ /* 0x040ff000000418ff */
[C---:B------:R-:W-:Y:S08]  /*1070*/  HMMA.16816.F32.BF16 R68, R104.reuse, R108, RZ ;  /* 0x0000006c6844723c */ /* 0x040ff000000418ff */
[C---:B------:R-:W-:Y:S08]  /*1080*/  HMMA.16816.F32.BF16 R112, R104.reuse, R114, RZ ;  /* 0x000000726870723c */ /* 0x040ff000000418ff */
[C---:B------:R-:W-:Y:S08]  /*1090*/  HMMA.16816.F32.BF16 R108, R104.reuse, R110, RZ ;  /* 0x0000006e686c723c */ /* 0x040ff000000418ff */
[C---:B------:R-:W-:Y:S08]  /*10a0*/  HMMA.16816.F32.BF16 R56, R104.reuse, R8, RZ ;  /* 0x000000086838723c */ /* 0x040ff000000418ff */
[----:B------:R-:W-:Y:S01]  /*10b0*/  HMMA.16816.F32.BF16 R104, R104, R10, RZ ;  /* 0x0000000a6868723c */ /* 0x000fe200000418ff */
[----:B------:R-:W-:Y:S07]  /*10c0*/  LDSM.16.M88.4 R8, [R140+0x4000] ;  /* 0x004000008c08783b */ /* 0x000fee0000000200 */
        /* <DEDUP_REMOVED lines=8> */
[----:B------:R-:W2:Y:S07]  /*1150*/  LDSM.16.M88.4 R4, [R217+0x8000] ;  /* 0x00800000d904783b */ /* 0x000eae0000000200 */
[----:B-1----:R-:W-:Y:S08]  /*1160*/  HMMA.16816.F32.BF16 R12, R40, R32, R12 ;  /* 0x00000020280c723c */ /* 0x002ff0000004180c */
[----:B------:R-:W-:Y:S08]  /*1170*/  HMMA.16816.F32.BF16 R84, R116, R138, R84 ;  /* 0x0000008a7454723c */ /* 0x000ff00000041854 */
[----:B------:R-:W-:Y:S08]  /*1180*/  HMMA.16816.F32.BF16 R28, R96, R120, R28 ;  /* 0x00000078601c723c */ /* 0x000ff0000004181c */
[----:B------:R-:W-:Y:S08]  /*1190*/  HMMA.16816.F32.BF16 R12, R24, R16, R12 ;  /* 0x00000010180c723c */ /* 0x000ff0000004180c */
[-C--:B------:R-:W-:Y:S08]  /*11a0*/  HMMA.16816.F32.BF16 R88, R96, R122.reuse, R88 ;  /* 0x0000007a6058723c */ /* 0x080ff00000041858 */
[----:B------:R-:W-:Y:S08]  /*11b0*/  HMMA.16816.F32.BF16 R84, R100, R122, R84 ;  /* 0x0000007a6454723c */ /* 0x000ff00000041854 */
[----:B--2---:R-:W-:Y:S08]  /*11c0*/  HMMA.16816.F32.BF16 R12, R8, R4, R12 ;  /* 0x00000004080c723c */ /* 0x004ff0000004180c */
[C---:B------:R-:W-:Y:S08]  /*11d0*/  HMMA.16816.F32.BF16 R68, R116.reuse, R128, R68 ;  /* 0x000000807444723c */ /* 0x040ff00000041844 */
[----:B------:R-:W-:Y:S03]  /*11e0*/  HMMA.16816.F32.BF16 R108, R116, R130, R108 ;  /* 0x00000082746c723c */ /* 0x000fe6000004186c */
[----:B------:R-:W-:Y:S01]  /*11f0*/  FMUL.FTZ R12, R12, UR7 ;  /* 0x000000070c0c7c20 */ /* 0x000fe20008410000 */
[----:B------:R-:W-:Y:S01]  /*1200*/  FMUL.FTZ R13, R13, UR7 ;  /* 0x000000070d0d7c20 */ /* 0x000fe20008410000 */
[----:B------:R-:W-:Y:S01]  /*1210*/  FMUL.FTZ R14, R14, UR7 ;  /* 0x000000070e0e7c20 */ /* 0x000fe20008410000 */
[----:B------:R-:W-:Y:S01]  /*1220*/  FMUL.FTZ R15, R15, UR7 ;  /* 0x000000070f0f7c20 */ /* 0x000fe20008410000 */
[----:B------:R-:W-:Y:S01]  /*1230*/  MUFU.TANH R121, R12 ;  /* 0x0000000c00797308 */ /* 0x000fe20000002400 */
[----:B------:R-:W-:Y:S01]  /*1240*/  HMMA.16816.F32.BF16 R128, R36, R32, R28 ;  /* 0x000000202480723c */ /* 0x000fe2000004181c */
[----:B------:R-:W-:Y:S06]  /*1250*/  LDSM.16.M88.4 R28, [R140+0x5000] ;  /* 0x005000008c1c783b */ /* 0x000fec0000000200 */
[----:B------:R-:W-:Y:S01]  /*1260*/  MUFU.TANH R122, R13 ;  /* 0x0000000d007a7308 */ /* 0x000fe20000002400 */
[-C--:B------:R-:W-:Y:S07]  /*1270*/  HMMA.16816.F32.BF16 R84, R40, R34.reuse, R84 ;  /* 0x000000222854723c */ /* 0x080fee0000041854 */
[----:B------:R-:W-:Y:S01]  /*1280*/  MUFU.TANH R120, R14 ;  /* 0x0000000e00787308 */ /* 0x000fe20000002400 */
[----:B------:R-:W-:Y:S01]  /*1290*/  HMMA.16816.F32.BF16 R88, R36, R34, R88 ;  /* 0x000000222458723c */ /* 0x000fe20000041858 */
[----:B------:R-:W1:Y:S06]  /*12a0*/  LDSM.16.M88.4 R32, [R217+0x7400] ;  /* 0x00740000d920783b */ /* 0x000e6c0000000200 */
[----:B------:R2:W-:Y:S01]  /*12b0*/  MUFU.TANH R123, R15 ;  /* 0x0000000f007b7308 */ /* 0x0005e20000002400 */
[C---:B------:R-:W-:Y:S08]  /*12c0*/  HMMA.16816.F32.BF16 R80, R116.reuse, R132, R80 ;  /* 0x000000847450723c */ /* 0x040ff00000041850 */
[----:B------:R-:W-:Y:S08]  /*12d0*/  HMMA.16816.F32.BF16 R112, R116, R134, R112 ;  /* 0x000000867470723c */ /* 0x000ff00000041870 */
[-C--:B------:R-:W-:Y:S01]  /*12e0*/  HMMA.16816.F32.BF16 R76, R96, R92.reuse, R76 ;  /* 0x0000005c604c723c */ /* 0x080fe2000004184c */
[----:B--2---:R-:W2:Y:S07]  /*12f0*/  LDSM.16.M88.4 R12, [R219+0x8400] ;  /* 0x00840000db0c783b */ /* 0x004eae0000000200 */
[----:B------:R-:W-:Y:S08]  /*1300*/  HMMA.16816.F32.BF16 R80, R100, R92, R80 ;  /* 0x0000005c6450723c */ /* 0x000ff00000041850 */
[-C--:B------:R-:W-:Y:S08]  /*1310*/  HMMA.16816.F32.BF16 R72, R96, R94.reuse, R72 ;  /* 0x0000005e6048723c */ /* 0x080ff00000041848 */
[----:B------:R-:W-:Y:S01]  /*1320*/  HMMA.16816.F32.BF16 R112, R100, R94, R112 ;  /* 0x0000005e6470723c */ /* 0x000fe20000041870 */
[----:B------:R-:W-:Y:S07]  /*1330*/  LDSM.16.M88.4 R92, [R219+0x7800] ;  /* 0x00780000db5c783b */ /* 0x000fee0000000200 */
[----:B------:R-:W-:Y:S08]  /*1340*/  HMMA.16816.F32.BF16 R128, R20, R16, R128 ;  /* 0x000000101480723c */ /* 0x000ff00000041880 */
[-C--:B------:R-:W-:Y:S08]  /*1350*/  HMMA.16816.F32.BF16 R84, R24, R18.reuse, R84 ;  /* 0x000000121854723c */ /* 0x080ff00000041854 */
[----:B------:R-:W-:Y:S01]  /*1360*/  HMMA.16816.F32.BF16 R88, R20, R18, R88 ;  /* 0x000000121458723c */ /* 0x000fe20000041858 */
[----:B------:R-:W3:Y:S07]  /*1370*/  LDSM.16.M88.4 R16, [R217+0x8400] ;  /* 0x00840000d910783b */ /* 0x000eee0000000200 */
[-C--:B-1----:R-:W-:Y:S08]  /*1380*/  HMMA.16816.F32.BF16 R80, R40, R32.reuse, R80 ;  /* 0x000000202850723c */ /* 0x082ff00000041850 */
[----:B------:R-:W-:Y:S08]  /*1390*/  HMMA.16816.F32.BF16 R76, R36, R32, R76 ;  /* 0x00000020244c723c */ /* 0x000ff0000004184c */
[-C--:B------:R-:W-:Y:S08]  /*13a0*/  HMMA.16816.F32.BF16 R112, R40, R34.reuse, R112 ;  /* 0x000000222870723c */ /* 0x080ff00000041870 */
[----:B------:R-:W-:Y:S01]  /*13b0*/  HMMA.16816.F32.BF16 R72, R36, R34, R72 ;  /* 0x000000222448723c */ /* 0x000fe20000041848 */
[----:B------:R-:W-:Y:S07]  /*13c0*/  LDSM.16.M88.4 R32, [R217+0x8800] ;  /* 0x00880000d920783b */ /* 0x000fee0000000200 */
[----:B------:R-:W-:Y:S08]  /*13d0*/  HMMA.16816.F32.BF16 R128, R28, R4, R128 ;  /* 0x000000041c80723c */ /* 0x000ff00000041880 */
[-C--:B------:R-:W-:Y:S08]  /*13e0*/  HMMA.16816.F32.BF16 R84, R8, R6.reuse, R84 ;  /* 0x000000060854723c */ /* 0x080ff00000041854 */
[----:B------:R-:W-:Y:S01]  /*13f0*/  HMMA.16816.F32.BF16 R88, R28, R6, R88 ;  /* 0x000000061c58723c */ /* 0x000fe20000041858 */
[----:B------:R-:W1:Y:S02]  /*1400*/  LDSM.16.M88.4 R4, [R217+0x7800] ;  /* 0x00780000d904783b */ /* 0x000e640000000200 */
[----:B------:R-:W-:Y:S01]  /*1410*/  FMUL.FTZ R129, R129, UR7 ;  /* 0x0000000781817c20 */ /* 0x000fe20008410000 */
[----:B------:R-:W-:-:S03]  /*1420*/  FMUL.FTZ R130, R130, UR7 ;  /* 0x0000000782827c20 */ /* 0x000fc60008410000 */
[----:B------:R-:W-:Y:S01]  /*1430*/  MUFU.TANH R132, R129 ;  /* 0x0000008100847308 */ /* 0x000fe20000002400 */
[-C--:B--2---:R-:W-:Y:S03]  /*1440*/  HMMA.16816.F32.BF16 R80, R24, R12.reuse, R80 ;  /* 0x0000000c1850723c */ /* 0x084fe60000041850 */
[----:B------:R-:W-:Y:S01]  /*1450*/  FMUL.FTZ R85, R85, UR7 ;  /* 0x0000000755557c20 */ /* 0x000fe20008410000 */
[----:B------:R-:W-:Y:S01]  /*1460*/  FMUL.FTZ R84, R84, UR7 ;  /* 0x0000000754547c20 */ /* 0x000fe20008410000 */
[----:B------:R-:W-:Y:S01]  /*1470*/  FMUL.FTZ R86, R86, UR7 ;  /* 0x0000000756567c20 */ /* 0x000fe20008410000 */
[----:B------:R-:W-:Y:S01]  /*1480*/  FMUL.FTZ R87, R87, UR7 ;  /* 0x0000000757577c20 */ /* 0x000fe20008410000 */
[----:B------:R-:W-:Y:S01]  /*1490*/  MUFU.TANH R136, R130 ;  /* 0x0000008200887308 */ /* 0x000fe20000002400 */
[----:B------:R-:W-:Y:S03]  /*14a0*/  HMMA.16816.F32.BF16 R76, R20, R12, R76 ;  /* 0x0000000c144c723c */ /* 0x000fe6000004184c */
[----:B------:R-:W-:Y:S01]  /*14b0*/  FMUL.FTZ R88, R88, UR7 ;  /* 0x0000000758587c20 */ /* 0x000fe20008410000 */
[----:B------:R-:W-:-:S03]  /*14c0*/  FMUL.FTZ R89, R89, UR7 ;  /* 0x0000000759597c20 */ /* 0x000fc60008410000 */
[----:B------:R-:W-:Y:S01]  /*14d0*/  MUFU.TANH R129, R85 ;  /* 0x0000005500817308 */ /* 0x000fe20000002400 */
[-C--:B------:R-:W-:Y:S07]  /*14e0*/  HMMA.16816.F32.BF16 R112, R24, R14.reuse, R112 ;  /* 0x0000000e1870723c */ /* 0x080fee0000041870 */
[----:B------:R-:W-:Y:S01]  /*14f0*/  MUFU.TANH R86, R86 ;  /* 0x0000005600567308 */ /* 0x000fe20000002400 */
[----:B------:R-:W-:Y:S01]  /*1500*/  HMMA.16816.F32.BF16 R72, R20, R14, R72 ;  /* 0x0000000e1448723c */ /* 0x000fe20000041848 */
[----:B------:R-:W-:Y:S06]  /*1510*/  LDSM.16.M88.4 R12, [R219+0x8800] ;  /* 0x00880000db0c783b */ /* 0x000fec0000000200 */
[----:B------:R-:W-:Y:S01]  /*1520*/  MUFU.TANH R87, R87 ;  /* 0x0000005700577308 */ /* 0x000fe20000002400 */
[-C--:B---3--:R-:W-:Y:S08]  /*1530*/  HMMA.16816.F32.BF16 R80, R8, R16.reuse, R80 ;  /* 0x000000100850723c */ /* 0x088ff00000041850 */
[----:B------:R-:W-:Y:S08]  /*1540*/  HMMA.16816.F32.BF16 R76, R28, R16, R76 ;  /* 0x000000101c4c723c */ /* 0x000ff0000004184c */
[-C--:B------:R-:W-:Y:S03]  /*1550*/  HMMA.16816.F32.BF16 R112, R8, R18.reuse, R112 ;  /* 0x000000120870723c */ /* 0x080fe60000041870 */
[----:B------:R-:W-:Y:S01]  /*1560*/  FMUL.FTZ R80, R80, UR7 ;  /* 0x0000000750507c20 */ /* 0x000fe20008410000 */
[----:B------:R-:W-:Y:S01]  /*1570*/  FMUL.FTZ R81, R81, UR7 ;  /* 0x0000000751517c20 */ /* 0x000fe20008410000 */
[----:B------:R-:W-:Y:S01]  /*1580*/  FMUL.FTZ R82, R82, UR7 ;  /* 0x0000000752527c20 */ /* 0x000fe20008410000 */
[----:B------:R-:W-:Y:S01]  /*1590*/  FMUL.FTZ R83, R83, UR7 ;  /* 0x0000000753537c20 */ /* 0x000fe20008410000 */
[----:B------:R-:W-:Y:S01]  /*15a0*/  MUFU.TANH R172, R80 ;  /* 0x0000005000ac7308 */ /* 0x000fe20000002400 */
[----:B------:R-:W-:Y:S01]  /*15b0*/  HMMA.16816.F32.BF16 R72, R28, R18, R72 ;  /* 0x000000121c48723c */ /* 0x000fe20000041848 */
[----:B------:R-:W2:Y:S02]  /*15c0*/  LDSM.16.M88.4 R16, [R219+0x7c00] ;  /* 0x007c0000db10783b */ /* 0x000ea40000000200 */
[----:B------:R-:W-:Y:S01]  /*15d0*/  FMUL.FTZ R76, R76, UR7 ;  /* 0x000000074c4c7c20 */ /* 0x000fe20008410000 */
[----:B------:R-:W-:Y:S01]  /*15e0*/  FMUL.FTZ R78, R78, UR7 ;  /* 0x000000074e4e7c20 */ /* 0x000fe20008410000 */
[----:B------:R-:W-:Y:S01]  /*15f0*/  FMUL.FTZ R77, R77, UR7 ;  /* 0x000000074d4d7c20 */ /* 0x000fe20008410000 */
[----:B------:R-:W-:Y:S01]  /*1600*/  FMUL.FTZ R79, R79, UR7 ;  /* 0x000000074f4f7c20 */ /* 0x000fe20008410000 */
[----:B------:R-:W-:Y:S01]  /*1610*/  MUFU.TANH R130, R76 ;  /* 0x0000004c00827308 */ /* 0x000fe20000002400 */
[-C--:B------:R-:W-:Y:S03]  /*1620*/  HMMA.16816.F32.BF16 R68, R100, R92.reuse, R68 ;  /* 0x0000005c6444723c */ /* 0x080fe60000041844 */
[----:B------:R-:W-:Y:S01]  /*1630*/  FMUL.FTZ R112, R112, UR7 ;  /* 0x0000000770707c20 */ /* 0x000fe20008410000 */
[----:B------:R-:W-:Y:S01]  /*1640*/  FMUL.FTZ R113, R113, UR7 ;  /* 0x0000000771717c20 */ /* 0x000fe20008410000 */
[----:B------:R-:W-:Y:S01]  /*1650*/  FMUL.FTZ R114, R114, UR7 ;  /* 0x0000000772727c20 */ /* 0x000fe20008410000 */
[----:B------:R-:W-:Y:S01]  /*1660*/  FMUL.FTZ R115, R115, UR7 ;  /* 0x0000000773737c20 */ /* 0x000fe20008410000 */
[----:B------:R-:W-:Y:S01]  /*1670*/  MUFU.TANH R179, R112 ;  /* 0x0000007000b37308 */ /* 0x000fe20000002400 */
[C---:B------:R-:W-:Y:S03]  /*1680*/  HMMA.16816.F32.BF16 R64, R96.reuse, R92, R64 ;  /* 0x0000005c6040723c */ /* 0x040fe60000041840 */
[----:B------:R-:W-:Y:S01]  /*1690*/  FMUL.FTZ R72, R72, UR7 ;  /* 0x0000000748487c20 */ /* 0x000fe20008410000 */
[----:B------:R-:W-:Y:S01]  /*16a0*/  FMUL.FTZ R73, R73, UR7 ;  /* 0x0000000749497c20 */ /* 0x000fe20008410000 */
[----:B------:R-:W-:Y:S01]  /*16b0*/  FMUL.FTZ R74, R74, UR7 ;  /* 0x000000074a4a7c20 */ /* 0x000fe20008410000 */
[----:B------:R-:W-:Y:S01]  /*16c0*/  FMUL.FTZ R75, R75, UR7 ;  /* 0x000000074b4b7c20 */ /* 0x000fe20008410000 */
[----:B------:R-:W-:Y:S01]  /*16d0*/  MUFU.TANH R178, R113 ;  /* 0x0000007100b27308 */ /* 0x000fe20000002400 */
[-C--:B------:R-:W-:Y:S07]  /*16e0*/  HMMA.16816.F32.BF16 R60, R96, R94.reuse, R60 ;  /* 0x0000005e603c723c */ /* 0x080fee000004183c */
[----:B------:R-:W-:Y:S01]  /*16f0*/  MUFU.TANH R113, R72 ;  /* 0x0000004800717308 */ /* 0x000fe20000002400 */
[----:B------:R-:W-:Y:S07]  /*1700*/  HMMA.16816.F32.BF16 R108, R100, R94, R108 ;  /* 0x0000005e646c723c */ /* 0x000fee000004186c */
[----:B------:R-:W-:Y:S01]  /*1710*/  MUFU.TANH R112, R73 ;  /* 0x0000004900707308 */ /* 0x000fe20000002400 */
[-C--:B-1----:R-:W-:Y:S07]  /*1720*/  HMMA.16816.F32.BF16 R68, R40, R4.reuse, R68 ;  /* 0x000000042844723c */ /* 0x082fee0000041844 */
[----:B------:R-:W-:Y:S01]  /*1730*/  MUFU.TANH R230, R74 ;  /* 0x0000004a00e67308 */ /* 0x000fe20000002400 */
[----:B------:R-:W-:Y:S07]  /*1740*/  HMMA.16816.F32.BF16 R64, R36, R4, R64 ;  /* 0x000000042440723c */ /* 0x000fee0000041840 */
[----:B------:R1:W-:Y:S01]  /*1750*/  MUFU.TANH R231, R75 ;  /* 0x0000004b00e77308 */ /* 0x0003e20000002400 */
[-C--:B------:R-:W-:Y:S07]  /*1760*/  HMMA.16816.F32.BF16 R108, R40, R6.reuse, R108 ;  /* 0x00000006286c723c */ /* 0x080fee000004186c */
[----:B------:R3:W-:Y:S01]  /*1770*/  MUFU.TANH R93, R88 ;  /* 0x00000058005d7308 */ /* 0x0007e20000002400 */
[----:B------:R-:W-:Y:S01]  /*1780*/  HMMA.16816.F32.BF16 R60, R36, R6, R60 ;  /* 0x00000006243c723c */ /* 0x000fe2000004183c */
[----:B------:R-:W4:Y:S06]  /*1790*/  LDSM.16.M88.4 R4, [R217+0x7c00] ;  /* 0x007c0000d904783b */ /* 0x000f2c0000000200 */
[----:B------:R3:W-:Y:S01]  /*17a0*/  MUFU.TANH R92, R89 ;  /* 0x00000059005c7308 */ /* 0x0007e20000002400 */
[C---:B--2---:R-:W-:Y:S07]  /*17b0*/  HMMA.16816.F32.BF16 R44, R96.reuse, R18, R44 ;  /* 0x00000012602c723c */ /* 0x044fee000004182c */
[----:B------:R-:W-:Y:S01]  /*17c0*/  MUFU.TANH R85, R78 ;  /* 0x0000004e00557308 */ /* 0x000fe20000002400 */
[----:B-1----:R-:W-:Y:S01]  /*17d0*/  HMMA.16816.F32.BF16 R72, R96, R16, R52 ;  /* 0x000000106048723c */ /* 0x002fe20000041834 */
[----:B------:R-:W1:Y:S01]  /*17e0*/  LDSM.16.M88.4 R52, [R219+0x8c00] ;  /* 0x008c0000db34783b */ /* 0x000e620000000200 */
[----:B---3--:R-:W-:-:S05]  /*17f0*/  FMUL.FTZ R88, R90, UR7 ;  /* 0x000000075a587c20 */ /* 0x008fca0008410000 */
[----:B------:R-:W-:Y:S01]  /*1800*/  MUFU.TANH R175, R77 ;  /* 0x0000004d00af7308 */ /* 0x000fe20000002400 */
[----:B------:R-:W-:Y:S01]  /*1810*/  HMMA.16816.F32.BF16 R56, R116, R124, R56 ;  /* 0x0000007c7438723c */ /* 0x000fe20000041838 */
[----:B------:R-:W-:Y:S01]  /*1820*/  FMUL.FTZ R124, R128, UR7 ;  /* 0x00000007807c7c20 */ /* 0x000fe20008410000 */
[----:B------:R-:W-:Y:S01]  /*1830*/  FMUL.FTZ R125, R131, UR7 ;  /* 0x00000007837d7c20 */ /* 0x000fe20008410000 */
[----:B------:R-:W-:-:S04]  /*1840*/  FMUL.FTZ R89, R91, UR7 ;  /* 0x000000075b597c20 */ /* 0x000fc80008410000 */
[----:B------:R-:W2:Y:S01]  /*1850*/  MUFU.TANH R124, R124 ;  /* 0x0000007c007c7308 */ /* 0x000ea20000002400 */
[-C--:B------:R-:W-:Y:S07]  /*1860*/  HMMA.16816.F32.BF16 R68, R24, R12.reuse, R68 ;  /* 0x0000000c1844723c */ /* 0x080fee0000041844 */
[----:B------:R-:W-:Y:S01]  /*1870*/  MUFU.TANH R125, R125 ;  /* 0x0000007d007d7308 */ /* 0x000fe20000002400 */
[----:B------:R-:W-:Y:S07]  /*1880*/  HMMA.16816.F32.BF16 R64, R20, R12, R64 ;  /* 0x0000000c1440723c */ /* 0x000fee0000041840 */
[----:B------:R-:W3:Y:S01]  /*1890*/  MUFU.TANH R88, R88 ;  /* 0x0000005800587308 */ /* 0x000ee20000002400 */
[-C--:B------:R-:W-:Y:S07]  /*18a0*/  HMMA.16816.F32.BF16 R108, R24, R14.reuse, R108 ;  /* 0x0000000e186c723c */ /* 0x080fee000004186c */
[----:B------:R-:W3:Y:S01]  /*18b0*/  MUFU.TANH R89, R89 ;  /* 0x0000005900597308 */ /* 0x000ee20000002400 */
[----:B------:R-:W-:Y:S01]  /*18c0*/  HMMA.16816.F32.BF16 R60, R20, R14, R60 ;  /* 0x0000000e143c723c */ /* 0x000fe2000004183c */
[----:B------:R-:W3:Y:S01]  /*18d0*/  LDSM.16.M88.4 R12, [R217+0x8c00] ;  /* 0x008c0000d90c783b */ /* 0x000ee20000000200 */
[----:B------:R-:W-:-:S05]  /*18e0*/  DEPBAR.LE SB0, 0x0 ;  /* 0x000080000000791a */ /* 0x000fca0000000000 */
[----:B------:R-:W-:Y:S01]  /*18f0*/  MUFU.TANH R128, R84 ;  /* 0x0000005400807308 */ /* 0x000fe20000002400 */
[C---:B----4-:R-:W-:Y:S07]  /*1900*/  HMMA.16816.F32.BF16 R72, R36.reuse, R4, R72 ;  /* 0x000000042448723c */ /* 0x050fee0000041848 */
[----:B------:R-:W4:Y:S01]  /*1910*/  MUFU.TANH R84, R79 ;  /* 0x0000004f00547308 */ /* 0x000f220000002400 */
[----:B------:R-:W-:Y:S07]  /*1920*/  HMMA.16816.F32.BF16 R44, R36, R6, R44 ;  /* 0x00000006242c723c */ /* 0x000fee000004182c */
[----:B------:R-:W-:Y:S01]  /*1930*/  MUFU.TANH R174, R81 ;  /* 0x0000005100ae7308 */ /* 0x000fe20000002400 */
[----:B------:R-:W-:Y:S07]  /*1940*/  HMMA.16816.F32.BF16 R104, R116, R126, R104 ;  /* 0x0000007e7468723c */ /* 0x000fee0000041868 */
[----:B------:R-:W-:Y:S01]  /*1950*/  MUFU.TANH R173, R82 ;  /* 0x0000005200ad7308 */ /* 0x000fe20000002400 */
[----:B------:R-:W-:Y:S07]  /*1960*/  HMMA.16816.F32.BF16 R56, R100, R16, R56 ;  /* 0x000000106438723c */ /* 0x000fee0000041838 */
[----:B------:R-:W-:Y:S01]  /*1970*/  MUFU.TANH R176, R83 ;  /* 0x0000005300b07308 */ /* 0x000fe20000002400 */
[C---:B-1----:R-:W-:Y:S07]  /*1980*/  HMMA.16816.F32.BF16 R72, R20.reuse, R52, R72 ;  /* 0x000000341448723c */ /* 0x042fee0000041848 */
[----:B------:R-:W-:Y:S01]  /*1990*/  MUFU.TANH R177, R114 ;  /* 0x0000007200b17308 */ /* 0x000fe20000002400 */
[----:B------:R-:W-:Y:S07]  /*19a0*/  HMMA.16816.F32.BF16 R44, R20, R54, R44 ;  /* 0x00000036142c723c */ /* 0x000fee000004182c */
[----:B------:R-:W-:Y:S01]  /*19b0*/  MUFU.TANH R211, R115 ;  /* 0x0000007300d37308 */ /* 0x000fe20000002400 */
[----:B------:R-:W-:Y:S08]  /*19c0*/  HMMA.16816.F32.BF16 R104, R100, R18, R104 ;  /* 0x000000126468723c */ /* 0x000ff00000041868 */
[----:B------:R-:W-:Y:S01]  /*19d0*/  HMMA.16816.F32.BF16 R56, R40, R4, R56 ;  /* 0x000000042838723c */ /* 0x000fe20000041838 */
[----:B--2---:R-:W-:-:S02]  /*19e0*/  FMNMX3.FTZ R5, R124, R132, R93, !PT ;  /* 0x000000847c057276 */ /* 0x004fc4000781005d */
[----:B---3--:R-:W-:Y:S02]  /*19f0*/  FMNMX3.FTZ R4, R136, R125, R88, !PT ;  /* 0x0000007d88047276 */ /* 0x008fe40007810058 */
[----:B------:R-:W-:Y:S02]  /*1a00*/  FMNMX3.FTZ R5, R5, R92, R130, !PT ;  /* 0x0000005c05057276 */ /* 0x000fe40007810082 */
[----:B------:R-:W-:Y:S01]  /*1a10*/  FMNMX3.FTZ R4, R4, R89, R85, !PT ;  /* 0x0000005904047276 */ /* 0x000fe20007810055 */
[----:B------:R-:W-:Y:S01]  /*1a20*/  HMMA.16816.F32.BF16 R64, R28, R32, R64 ;  /* 0x000000201c40723c */ /* 0x000fe20000041840 */
[----:B------:R-:W-:Y:S02]  /*1a30*/  FMNMX3.FTZ R5, R5, R175, R113, !PT ;  /* 0x000000af05057276 */ /* 0x000fe40007810071 */
[----:B----4-:R-:W-:-:S05]  /*1a40*/  FMNMX3.FTZ R4, R4, R84, R230, !PT ;  /* 0x0000005404047276 */ /* 0x010fca00078100e6 */
[C---:B------:R-:W-:Y:S08]  /*1a50*/  HMMA.16816.F32.BF16 R60, R28.reuse, R34, R60 ;  /* 0x000000221c3c723c */ /* 0x040ff0000004183c */
[C---:B------:R-:W-:Y:S03]  /*1a60*/  HMMA.16816.F32.BF16 R72, R28.reuse, R12, R72 ;  /* 0x0000000c1c48723c */ /* 0x040fe60000041848 */
[----:B------:R-:W-:Y:S01]  /*1a70*/  FMUL.FTZ R64, R64, UR7 ;  /* 0x0000000740407c20 */ /* 0x000fe20008410000 */
[----:B------:R-:W-:Y:S01]  /*1a80*/  FMUL.FTZ R66, R66, UR7 ;  /* 0x0000000742427c20 */ /* 0x000fe20008410000 */
[----:B------:R-:W-:Y:S01]  /*1a90*/  FMUL.FTZ R65, R65, UR7 ;  /* 0x0000000741417c20 */ /* 0x000fe20008410000 */
[----:B------:R-:W-:Y:S01]  /*1aa0*/  FMUL.FTZ R67, R67, UR7 ;  /* 0x0000000743437c20 */ /* 0x000fe20008410000 */
[----:B------:R-:W1:Y:S01]  /*1ab0*/  MUFU.TANH R210, R64 ;  /* 0x0000004000d27308 */ /* 0x000e620000002400 */
[----:B------:R-:W-:Y:S03]  /*1ac0*/  HMMA.16816.F32.BF16 R44, R28, R14, R44 ;  /* 0x0000000e1c2c723c */ /* 0x000fe6000004182c */
[----:B------:R-:W-:Y:S01]  /*1ad0*/  FMUL.FTZ R60, R60, UR7 ;  /* 0x000000073c3c7c20 */ /* 0x000fe20008410000 */
[----:B------:R-:W-:Y:S01]  /*1ae0*/  FMUL.FTZ R62, R62, UR7 ;  /* 0x000000073e3e7c20 */ /* 0x000fe20008410000 */
[----:B------:R-:W-:Y:S01]  /*1af0*/  FMUL.FTZ R61, R61, UR7 ;  /* 0x000000073d3d7c20 */ /* 0x000fe20008410000 */
[----:B------:R-:W-:Y:S01]  /*1b00*/  FMUL.FTZ R63, R63, UR7 ;  /* 0x000000073f3f7c20 */ /* 0x000fe20008410000 */
[----:B------:R-:W2:Y:S01]  /*1b10*/  MUFU.TANH R207, R66 ;  /* 0x0000004200cf7308 */ /* 0x000ea20000002400 */
[----:B------:R-:W-:Y:S03]  /*1b20*/  HMMA.16816.F32.BF16 R104, R40, R6, R104 ;  /* 0x000000062868723c */ /* 0x000fe60000041868 */
[----:B------:R-:W-:Y:S01]  /*1b30*/  FMUL.FTZ R72, R72, UR7 ;  /* 0x0000000748487c20 */ /* 0x000fe20008410000 */
[----:B------:R-:W-:Y:S01]  /*1b40*/  FMUL.FTZ R74, R74, UR7 ;  /* 0x000000074a4a7c20 */ /* 0x000fe20008410000 */
[----:B------:R-:W-:Y:S01]  /*1b50*/  FMUL.FTZ R73, R73, UR7 ;  /* 0x0000000749497c20 */ /* 0x000fe20008410000 */
[----:B------:R-:W-:Y:S01]  /*1b60*/  FMUL.FTZ R75, R75, UR7 ;  /* 0x000000074b4b7c20 */ /* 0x000fe20008410000 */
[----:B------:R-:W-:Y:S01]  /*1b70*/  MUFU.TANH R209, R65 ;  /* 0x0000004100d17308 */ /* 0x000fe20000002400 */
[----:B------:R-:W-:Y:S01]  /*1b80*/  HMMA.16816.F32.BF16 R56, R24, R52, R56 ;  /* 0x000000341838723c */ /* 0x000fe20000041838 */
[----:B-1----:R-:W-:-:S02]  /*1b90*/  FMNMX3.FTZ R5, R5, R112, R210, !PT ;  /* 0x0000007005057276 */ /* 0x002fc400078100d2 */
[----:B------:R-:W-:Y:S01]  /*1ba0*/  FMUL.FTZ R44, R44, UR7 ;  /* 0x000000072c2c7c20 */ /* 0x000fe20008410000 */
[----:B------:R-:W-:Y:S01]  /*1bb0*/  FMUL.FTZ R46, R46, UR7 ;  /* 0x000000072e2e7c20 */ /* 0x000fe20008410000 */
[----:B------:R-:W-:Y:S01]  /*1bc0*/  FMUL.FTZ R45, R45, UR7 ;  /* 0x000000072d2d7c20 */ /* 0x000fe20008410000 */
[----:B------:R-:W-:Y:S01]  /*1bd0*/  FMUL.FTZ R47, R47, UR7 ;  /* 0x000000072f2f7c20 */ /* 0x000fe20008410000 */
[----:B------:R-:W-:Y:S01]  /*1be0*/  MUFU.TANH R208, R67 ;  /* 0x0000004300d07308 */ /* 0x000fe20000002400 */
[----:B------:R-:W-:Y:S01]  /*1bf0*/  HMMA.16816.F32.BF16 R68, R8, R32, R68 ;  /* 0x000000200844723c */ /* 0x000fe20000041844 */
[----:B--2---:R-:W-:-:S06]  /*1c00*/  FMNMX3.FTZ R4, R4, R231, R207, !PT ;  /* 0x000000e704047276 */ /* 0x004fcc00078100cf */
[----:B------:R-:W1:Y:S01]  /*1c10*/  MUFU.TANH R215, R60 ;  /* 0x0000003c00d77308 */ /* 0x000e620000002400 */
[----:B------:R-:W-:Y:S07]  /*1c20*/  HMMA.16816.F32.BF16 R108, R8, R34, R108 ;  /* 0x00000022086c723c */ /* 0x000fee000004186c */
        /* <DEDUP_REMOVED lines=14> */
[----:B--2---:R-:W-:-:S04]  /*1d10*/  FMNMX3.FTZ R4, R4, R208, R213, !PT ;  /* 0x000000d004047276 */ /* 0x004fc800078100d5 */
[----:B------:R-:W-:Y:S03]  /*1d20*/  HMMA.16816.F32.BF16 R104, R8, R14, R104 ;  /* 0x0000000e0868723c */ /* 0x000fe60000041868 */
[----:B------:R-:W1:Y:S04]  /*1d30*/  MUFU.TANH R197, R72 ;  /* 0x0000004800c57308 */ /* 0x000e680000002400 */
[----:B------:R-:W-:-:S04]  /*1d40*/  FMUL.FTZ R56, R56, UR7 ;  /* 0x0000000738387c20 */ /* 0x000fc80008410000 */
[----:B------:R-:W2:Y:S08]  /*1d50*/  MUFU.TANH R193, R74 ;  /* 0x0000004a00c17308 */ /* 0x000eb00000002400 */
[----:B------:R-:W-:Y:S01]  /*1d60*/  MUFU.TANH R198, R73 ;  /* 0x0000004900c67308 */ /* 0x000fe20000002400 */
[----:B-1----:R-:W-:-:S07]  /*1d70*/  FMNMX3.FTZ R5, R5, R214, R197, !PT ;  /* 0x000000d605057276 */ /* 0x002fce00078100c5 */
[----:B------:R-:W-:Y:S01]  /*1d80*/  MUFU.TANH R192, R75 ;  /* 0x0000004b00c07308 */ /* 0x000fe20000002400 */
[----:B--2---:R-:W-:-:S07]  /*1d90*/  FMNMX3.FTZ R4, R4, R227, R193, !PT ;  /* 0x000000e304047276 */ /* 0x004fce00078100c1 */
[----:B------:R-:W1:Y:S08]  /*1da0*/  MUFU.TANH R196, R44 ;  /* 0x0000002c00c47308 */ /* 0x000e700000002400 */
[----:B------:R-:W2:Y:S08]  /*1db0*/  MUFU.TANH R191, R46 ;  /* 0x0000002e00bf7308 */ /* 0x000eb00000002400 */
[----:B------:R-:W3:Y:S01]  /*1dc0*/  MUFU.TANH R194, R45 ;  /* 0x0000002d00c27308 */ /* 0x000ee20000002400 */
[----:B-1----:R-:W-:-:S07]  /*1dd0*/  FMNMX3.FTZ R5, R5, R198, R196, !PT ;  /* 0x000000c605057276 */ /* 0x002fce00078100c4 */
[----:B------:R-:W1:Y:S01]  /*1de0*/  MUFU.TANH R190, R47 ;  /* 0x0000002f00be7308 */ /* 0x000e620000002400 */
[----:B--2---:R-:W-:-:S07]  /*1df0*/  FMNMX3.FTZ R4, R4, R192, R191, !PT ;  /* 0x000000c004047276 */ /* 0x004fce00078100bf */
[----:B------:R2:W4:Y:S01]  /*1e00*/  MUFU.TANH R203, R68 ;  /* 0x0000004400cb7308 */ /* 0x0005220000002400 */
[----:B---3--:R-:W-:-:S07]  /*1e10*/  FMNMX.FTZ R5, R194, R5, !PT ;  /* 0x00000005c2057209 */ /* 0x008fce0007810000 */
[----:B------:R2:W3:Y:S01]  /*1e20*/  MUFU.TANH R202, R69 ;  /* 0x0000004500ca7308 */ /* 0x0004e20000002400 */
[----:B-1----:R-:W-:-:S07]  /*1e30*/  FMNMX.FTZ R4, R190, R4, !PT ;  /* 0x00000004be047209 */ /* 0x002fce0007810000 */
[----:B------:R2:W1:Y:S08]  /*1e40*/  MUFU.TANH R200, R70 ;  /* 0x0000004600c87308 */ /* 0x0004700000002400 */
[----:B------:R2:W1:Y:S08]  /*1e50*/  MUFU.TANH R201, R71 ;  /* 0x0000004700c97308 */ /* 0x0004700000002400 */
[----:B------:R2:W1:Y:S08]  /*1e60*/  MUFU.TANH R206, R108 ;  /* 0x0000006c00ce7308 */ /* 0x0004700000002400 */
[----:B------:R2:W1:Y:S08]  /*1e70*/  MUFU.TANH R205, R109 ;  /* 0x0000006d00cd7308 */ /* 0x0004700000002400 */
[----:B------:R2:W1:Y:S08]  /*1e80*/  MUFU.TANH R204, R110 ;  /* 0x0000006e00cc7308 */ /* 0x0004700000002400 */
[----:B------:R2:W1:Y:S01]  /*1e90*/  MUFU.TANH R212, R111 ;  /* 0x0000006f00d47308 */ /* 0x0004620000002400 */
[----:B------:R-:W-:Y:S06]  /*1ea0*/  BAR.SYNC.DEFER_BLOCKING 0x0 ;  /* 0x0000000000007b1d */ /* 0x000fec0000010000 */
[----:B---34-:R-:W-:Y:S05]  /*1eb0*/  @!P2 BRA `(.L_x_574) ;  /* 0x000000000050a947 */ /* 0x018fea0003800000 */
        /* <DEDUP_REMOVED lines=20> */
.L_x_574:
[----:B------:R-:W4:Y:S01]  /*2000*/  SHFL.BFLY PT, R166, R5, 0x2, 0x1f ;  /* 0x0c401f0005a67f89 */ /* 0x000f2200000e0000 */
[----:B------:R-:W-:Y:S01]  /*2010*/  FMNMX3.FTZ R6, R121, R122, R128, !PT ;  /* 0x0000007a79067276 */ /* 0x000fe20007810080 */
[----:B------:R-:W5:Y:S01]  /*2020*/  MUFU.TANH R189, R56 ;  /* 0x0000003800bd7308 */ /* 0x000f620000002400 */
[----:B------:R-:W-:Y:S01]  /*2030*/  FMUL.FTZ R57, R57, UR7 ;  /* 0x0000000739397c20 */ /* 0x000fe20008410000 */
[----:B------:R-:W2:Y:S01]  /*2040*/  SHFL.BFLY PT, R165, R4, 0x2, 0x1f ;  /* 0x0c401f0004a57f89 */ /* 0x000ea200000e0000 */
[----:B------:R-:W-:Y:S01]  /*2050*/  FMUL.FTZ R104, R104, UR7 ;  /* 0x0000000768687c20 */ /* 0x000fe20008410000 */
[----:B------:R-:W-:Y:S01]  /*2060*/  FMUL.FTZ R58, R58, UR7 ;  /* 0x000000073a3a7c20 */ /* 0x000fe20008410000 */
[----:B------:R-:W-:Y:S01]  /*2070*/  FMNMX3.FTZ R6, R6, R129, R172, !PT ;  /* 0x0000008106067276 */ /* 0x000fe200078100ac */
[----:B------:R-:W-:Y:S01]  /*2080*/  FMUL.FTZ R105, R105, UR7 ;  /* 0x0000000769697c20 */ /* 0x000fe20008410000 */
[----:B------:R-:W-:Y:S01]  /*2090*/  FMNMX3.FTZ R7, R120, R123, R86, !PT ;  /* 0x0000007b78077276 */ /* 0x000fe20007810056 */
[----:B------:R-:W-:Y:S01]  /*20a0*/  MUFU.TANH R188, R57 ;  /* 0x0000003900bc7308 */ /* 0x000fe20000002400 */
[----:B------:R-:W-:Y:S01]  /*20b0*/  FMUL.FTZ R59, R59, UR7 ;  /* 0x000000073b3b7c20 */ /* 0x000fe20008410000 */
[----:B------:R-:W-:Y:S01]  /*20c0*/  FMUL.FTZ R106, R106, UR7 ;  /* 0x000000076a6a7c20 */ /* 0x000fe20008410000 */
[----:B------:R-:W-:Y:S01]  /*20d0*/  FMNMX3.FTZ R6, R6, R174, R179, !PT ;  /* 0x000000ae06067276 */ /* 0x000fe200078100b3 */
[----:B------:R-:W-:Y:S01]  /*20e0*/  FMUL.FTZ R107, R107, UR7 ;  /* 0x000000076b6b7c20 */ /* 0x000fe20008410000 */
[----:B------:R-:W-:Y:S01]  /*20f0*/  FMNMX3.FTZ R7, R7, R87, R173, !PT ;  /* 0x0000005707077276 */ /* 0x000fe200078100ad */
[----:B------:R-:W3:Y:S01]  /*2100*/  LDCU UR5, c[0x0][0x45c] ;  /* 0x00008b80ff0577ac */ /* 0x000ee20008000800 */
[----:B------:R-:W-:Y:S01]  /*2110*/  FMNMX3.FTZ R6, R6, R178, R203, !PT ;  /* 0x000000b206067276 */ /* 0x000fe200078100cb */
[----:B------:R-:W3:Y:S01]  /*2120*/  MUFU.TANH R187, R104 ;  /* 0x0000006800bb7308 */ /* 0x000ee20000002400 */
[----:B------:R-:W-:-:S02]  /*2130*/  FMNMX3.FTZ R7, R7, R176, R177, !PT ;  /* 0x000000b007077276 */ /* 0x000fc400078100b1 */
[----:B-1----:R-:W-:Y:S02]  /*2140*/  FMNMX3.FTZ R6, R6, R202, R206, !PT ;  /* 0x000000ca06067276 */ /* 0x002fe400078100ce */
[----:B------:R-:W-:Y:S02]  /*2150*/  FMNMX3.FTZ R7, R7, R211, R200, !PT ;  /* 0x000000d307077276 */ /* 0x000fe400078100c8 */
[----:B----4-:R-:W-:Y:S01]  /*2160*/  FMNMX.FTZ R166, R5, R166, !PT ;  /* 0x000000a605a67209 */ /* 0x010fe20007810000 */
[----:B------:R-:W-:Y:S01]  /*2170*/  MUFU.TANH R185, R58 ;  /* 0x0000003a00b97308 */ /* 0x000fe20000002400 */
[----:B-----5:R-:W-:Y:S02]  /*2180*/  FMNMX3.FTZ R6, R6, R205, R189, !PT ;  /* 0x000000cd06067276 */ /* 0x020fe400078100bd */
[----:B--2---:R-:W-:Y:S01]  /*2190*/  FMNMX.FTZ R165, R4, R165, !PT ;  /* 0x000000a504a57209 */ /* 0x004fe20007810000 */
[----:B------:R-:W1:Y:S01]  /*21a0*/  SHFL.BFLY PT, R5, R166, 0x1, 0x1f ;  /* 0x0c201f00a6057f89 */ /* 0x000e6200000e0000 */
[----:B------:R-:W-:-:S03]  /*21b0*/  LOP3.LUT R218, R49, 0x120, R50, 0xf8, !PT ;  /* 0x0000012031da7812 */ /* 0x000fc600078ef832 */
[----:B------:R-:W2:Y:S01]  /*21c0*/  SHFL.BFLY PT, R4, R165, 0x1, 0x1f ;  /* 0x0c201f00a5047f89 */ /* 0x000ea200000e0000 */
[----:B------:R-:W4:Y:S01]  /*21d0*/  MUFU.TANH R183, R105 ;  /* 0x0000006900b77308 */ /* 0x000f220000002400 */
[----:B---3--:R-:W-:Y:S02]  /*21e0*/  FMNMX3.FTZ R6, R6, R188, R187, !PT ;  /* 0x000000bc06067276 */ /* 0x008fe400078100bb */
[----:B------:R-:W-:-:S04]  /*21f0*/  LEA R218, R218, UR4, 0x1 ;  /* 0x00000004dada7c11 */ /* 0x000fc8000f8e08ff */
[----:B------:R-:W-:Y:S01]  /*2200*/  IADD3 R216, PT, PT, R0, R218, RZ ;  /* 0x000000da00d87210 */ /* 0x000fe20007ffe0ff */
[----:B------:R-:W-:Y:S01]  /*2210*/  MUFU.TANH R184, R59 ;  /* 0x0000003b00b87308 */ /* 0x000fe20000002400 */
[----:B------:R-:W-:Y:S04]  /*2220*/  LDSM.16.MT88.4 R148, [R218+0x9000] ;  /* 0x00900000da94783b */ /* 0x000fe80000004200 */
[----:B------:R-:W-:Y:S03]  /*2230*/  LDSM.16.MT88.4 R116, [R218+0xa000] ;  /* 0x00a00000da74783b */ /* 0x000fe60000004200 */
[----:B------:R-:W3:Y:S01]  /*2240*/  MUFU.TANH R181, R106 ;  /* 0x0000006a00b57308 */ /* 0x000ee20000002400 */
[----:B------:R-:W-:Y:S01]  /*2250*/  LDSM.16.MT88.4 R100, [R216+0xa000] ;  /* 0x00a00000d864783b */ /* 0x000fe20000004200 */
[----:B----4-:R-:W-:-:S02]  /*2260*/  FMNMX.FTZ R168, R183, R6, !PT ;  /* 0x00000006b7a87209 */ /* 0x010fc40007810000 */
[----:B-1----:R-:W-:Y:S01]  /*2270*/  FMNMX.FTZ R166, R166, R5, !PT ;  /* 0x00000005a6a67209 */ /* 0x002fe20007810000 */
[----:B------:R-:W-:Y:S01]  /*2280*/  LDSM.16.MT88.4 R80, [R218+0xb000] ;  /* 0x00b00000da50783b */ /* 0x000fe20000004200 */
[----:B------:R-:W-:Y:S02]  /*2290*/  FMNMX3.FTZ R5, R7, R201, R204, !PT ;  /* 0x000000c907057276 */ /* 0x000fe400078100cc */
[----:B------:R-:W1:Y:S01]  /*22a0*/  MUFU.TANH R180, R107 ;  /* 0x0000006b00b47308 */ /* 0x000e620000002400 */
[----:B--2---:R-:W-:Y:S01]  /*22b0*/  FMNMX.FTZ R165, R165, R4, !PT ;  /* 0x00000004a5a57209 */ /* 0x004fe20007810000 */
[C---:B------:R-:W-:Y:S01]  /*22c0*/  FMUL.FTZ R199, R166.reuse, UR5 ;  /* 0x00000005a6c77c20 */ /* 0x040fe20008410000 */
[----:B------:R-:W-:Y:S01]  /*22d0*/  FMNMX3.FTZ R4, R5, R212, R185, !PT ;  /* 0x000000d405047276 */ /* 0x000fe200078100b9 */
[----:B------:R-:W-:Y:S01]  /*22e0*/  LDSM.16.MT88.4 R12, [R218+0x9400] ;  /* 0x00940000da0c783b */ /* 0x000fe20000004200 */
[----:B------:R-:W-:Y:S01]  /*22f0*/  FSETP.NEU.FTZ.AND P0, PT, R166, -INF , PT ;  /* 0xff800000a600780b */ /* 0x000fe20003f1d000 */
[----:B------:R-:W-:-:S02]  /*2300*/  FMUL.FTZ R195, R165, UR5 ;  /* 0x00000005a5c37c20 */ /* 0x000fc40008410000 */
[----:B------:R-:W2:Y:S01]  /*2310*/  SHFL.BFLY PT, R5, R168, 0x2, 0x1f ;  /* 0x0c401f00a8057f89 */ /* 0x000ea200000e0000 */
[----:B------:R-:W-:Y:S02]  /*2320*/  FSEL R199, R199, RZ, P0 ;  /* 0x000000ffc7c77208 */ /* 0x000fe40000000000 */
[----:B---3--:R-:W-:Y:S01]  /*2330*/  FMNMX3.FTZ R4, R4, R184, R181, !PT ;  /* 0x000000b804047276 */ /* 0x008fe200078100b5 */
[----:B------:R-:W-:Y:S01]  /*2340*/  LDSM.16.MT88.4 R44, [R218+0xa400] ;  /* 0x00a40000da2c783b */ /* 0x000fe20000004200 */
[----:B------:R-:W-:Y:S01]  /*2350*/  FSETP.NEU.FTZ.AND P0, PT, R165, -INF , PT ;  /* 0xff800000a500780b */ /* 0x000fe20003f1d000 */
[--C-:B------:R-:W-:Y:S01]  /*2360*/  FFMA.FTZ R63, R132, UR5, -R199.reuse ;  /* 0x00000005843f7c23 */ /* 0x100fe200080108c7 */
[--C-:B------:R-:W-:Y:S01]  /*2370*/  FFMA.FTZ R64, R124, UR5, -R199.reuse ;  /* 0x000000057c407c23 */ /* 0x100fe200080108c7 */
[----:B------:R-:W-:Y:S01]  /*2380*/  LDSM.16.MT88.4 R132, [R216+0x9000] ;  /* 0x00900000d884783b */ /* 0x000fe20000004200 */
[----:B------:R-:W-:Y:S01]  /*2390*/  FSEL R195, R195, RZ, P0 ;  /* 0x000000ffc3c37208 */ /* 0x000fe20000000000 */
[--C-:B------:R-:W-:Y:S01]  /*23a0*/  FFMA.FTZ R62, R93, UR5, -R199.reuse ;  /* 0x000000055d3e7c23 */ /* 0x100fe200080108c7 */
[----:B-1----:R-:W-:Y:S01]  /*23b0*/  FMNMX.FTZ R0, R180, R4, !PT ;  /* 0x00000004b4007209 */ /* 0x002fe20007810000 */
[----:B------:R-:W-:Y:S01]  /*23c0*/  FFMA.FTZ R57, R92, UR5, -R199 ;  /* 0x000000055c397c23 */ /* 0x000fe200080108c7 */
[----:B------:R-:W-:Y:S01]  /*23d0*/  MUFU.EX2 R64, R64 ;  /* 0x0000004000407308 */ /* 0x000fe20000000800 */
[--C-:B------:R-:W-:Y:S01]  /*23e0*/  FFMA.FTZ R61, R136, UR5, -R195.reuse ;  /* 0x00000005883d7c23 */ /* 0x100fe200080108c3 */
[--C-:B------:R-:W-:Y:S01]  /*23f0*/  FFMA.FTZ R60, R125, UR5, -R195.reuse ;  /* 0x000000057d3c7c23 */ /* 0x100fe200080108c3 */
[----:B------:R-:W1:Y:S01]  /*2400*/  SHFL.BFLY PT, R4, R0, 0x2, 0x1f ;  /* 0x0c401f0000047f89 */ /* 0x000e6200000e0000 */
[--C-:B------:R-:W-:Y:S01]  /*2410*/  FFMA.FTZ R59, R88, UR5, -R195.reuse ;  /* 0x00000005583b7c23 */ /* 0x100fe200080108c3 */
[----:B------:R-:W-:Y:S01]  /*2420*/  FFMA.FTZ R55, R89, UR5, -R195 ;  /* 0x0000000559377c23 */ /* 0x000fe200080108c3 */
[----:B------:R-:W3:Y:S01]  /*2430*/  MUFU.EX2 R63, R63 ;  /* 0x0000003f003f7308 */ /* 0x000ee20000000800 */
[----:B------:R-:W-:Y:S01]  /*2440*/  LDSM.16.MT88.4 R40, [R216+0xa400] ;  /* 0x00a40000d828783b */ /* 0x000fe20000004200 */
[--C-:B------:R-:W-:Y:S01]  /*2450*/  FFMA.FTZ R56, R130, UR5, -R199.reuse ;  /* 0x0000000582387c23 */ /* 0x100fe200080108c7 */
[--C-:B------:R-:W-:Y:S01]  /*2460*/  FFMA.FTZ R50, R175, UR5, -R199.reuse ;  /* 0x00000005af327c23 */ /* 0x100fe200080108c7 */
[----:B------:R-:W-:Y:S01]  /*2470*/  MUFU.EX2 R62, R62 ;  /* 0x0000003e003e7308 */ /* 0x000fe20000000800 */
[----:B--2---:R-:W-:Y:S01]  /*2480*/  FMNMX.FTZ R168, R168, R5, !PT ;  /* 0x00000005a8a87209 */ /* 0x004fe20007810000 */
[----:B------:R-:W-:Y:S01]  /*2490*/  LDSM.16.MT88.4 R36, [R218+0xb400] ;  /* 0x00b40000da24783b */ /* 0x000fe20000004200 */
[----:B------:R-:W-:Y:S01]  /*24a0*/  FFMA.FTZ R49, R113, UR5, -R199 ;  /* 0x0000000571317c23 */ /* 0x000fe200080108c7 */
[----:B------:R-:W2:Y:S01]  /*24b0*/  MUFU.EX2 R57, R57 ;  /* 0x0000003900397308 */ /* 0x000ea20000000800 */
[--C-:B------:R-:W-:Y:S01]  /*24c0*/  FFMA.FTZ R54, R85, UR5, -R195.reuse ;  /* 0x0000000555367c23 */ /* 0x100fe200080108c3 */
[----:B------:R-:W4:Y:S01]  /*24d0*/  SHFL.BFLY PT, R8, R168, 0x1, 0x1f ;  /* 0x0c201f00a8087f89 */ /* 0x000f2200000e0000 */
[--C-:B------:R-:W-:Y:S01]  /*24e0*/  FFMA.FTZ R52, R84, UR5, -R195.reuse ;  /* 0x0000000554347c23 */ /* 0x100fe200080108c3 */
[----:B------:R-:W-:Y:S01]  /*24f0*/  MUFU.EX2 R61, R61 ;  /* 0x0000003d003d7308 */ /* 0x000fe20000000800 */
[--C-:B------:R-:W-:Y:S01]  /*2500*/  FFMA.FTZ R51, R230, UR5, -R195.reuse ;  /* 0x00000005e6337c23 */ /* 0x100fe200080108c3 */
[----:B------:R-:W-:Y:S01]  /*2510*/  LDSM.16.MT88.4 R32, [R216+0xb400] ;  /* 0x00b40000d820783b */ /* 0x000fe20000004200 */
[----:B---3--:R-:W-:Y:S01]  /*2520*/  F2FP.BF16.F32.PACK_AB R92, R63, R64 ;  /* 0x000000403f5c723e */ /* 0x008fe200000010ff */
[----:B------:R-:W3:Y:S01]  /*2530*/  MUFU.EX2 R60, R60 ;  /* 0x0000003c003c7308 */ /* 0x000ee20000000800 */
[----:B------:R-:W-:Y:S01]  /*2540*/  FFMA.FTZ R53, R231, UR5, -R195 ;  /* 0x00000005e7357c23 */ /* 0x000fe200080108c3 */
[----:B------:R-:W-:Y:S01]  /*2550*/  LDSM.16.MT88.4 R28, [R218+0x9800] ;  /* 0x00980000da1c783b */ /* 0x000fe20000004200 */
[----:B------:R-:W-:Y:S01]  /*2560*/  FADD.FTZ R63, R64, R63 ;  /* 0x0000003f403f7221 */ /* 0x000fe20000010000 */
[----:B------:R-:W5:Y:S01]  /*2570*/  MUFU.EX2 R59, R59 ;  /* 0x0000003b003b7308 */ /* 0x000f620000000800 */
[----:B-1----:R-:W-:Y:S01]  /*2580*/  FMNMX.FTZ R0, R0, R4, !PT ;  /* 0x0000000400007209 */ /* 0x002fe20007810000 */
[----:B------:R-:W-:Y:S01]  /*2590*/  LDSM.16.MT88.4 R24, [R216+0x9800] ;  /* 0x00980000d818783b */ /* 0x000fe20000004200 */
[----:B--2---:R-:W-:Y:S01]  /*25a0*/  F2FP.BF16.F32.PACK_AB R94, R57, R62 ;  /* 0x0000003e395e723e */ /* 0x004fe200000010ff */
[----:B------:R-:W1:Y:S01]  /*25b0*/  MUFU.EX2 R55, R55 ;  /* 0x0000003700377308 */ /* 0x000e620000000800 */
[----:B------:R-:W-:Y:S01]  /*25c0*/  FFMA.FTZ R234, R194, UR5, -R199 ;  /* 0x00000005c2ea7c23 */ /* 0x000fe200080108c7 */
[----:B------:R-:W2:Y:S01]  /*25d0*/  SHFL.BFLY PT, R167, R0, 0x1, 0x1f ;  /* 0x0c201f0000a77f89 */ /* 0x000ea200000e0000 */
[----:B------:R-:W-:Y:S01]  /*25e0*/  FFMA.FTZ R233, R190, UR5, -R195 ;  /* 0x00000005bee97c23 */ /* 0x000fe200080108c3 */
[----:B------:R-:W1:Y:S01]  /*25f0*/  MUFU.EX2 R56, R56 ;  /* 0x0000003800387308 */ /* 0x000e620000000800 */
[----:B------:R-:W-:Y:S01]  /*2600*/  FADD.FTZ R63, R62, R63 ;  /* 0x0000003f3e3f7221 */ /* 0x000fe20000010000 */
[----:B------:R-:W2:Y:S01]  /*2610*/  LDSM.16.MT88.4 R4, [R216+0xb000] ;  /* 0x00b00000d804783b */ /* 0x000ea20000004200 */
[----:B---3--:R-:W-:Y:S01]  /*2620*/  F2FP.BF16.F32.PACK_AB R93, R60, R61 ;  /* 0x0000003d3c5d723e */ /* 0x008fe200000010ff */
[----:B------:R-:W-:Y:S01]  /*2630*/  MUFU.EX2 R50, R50 ;  /* 0x0000003200327308 */ /* 0x000fe20000000800 */
[----:B------:R-:W-:Y:S01]  /*2640*/  FADD.FTZ R60, R61, R60 ;  /* 0x0000003c3d3c7221 */ /* 0x000fe20000010000 */
[----:B----4-:R-:W-:Y:S01]  /*2650*/  FMNMX.FTZ R168, R168, R8, !PT ;  /* 0x00000008a8a87209 */ /* 0x010fe20007810000 */
[----:B------:R-:W-:Y:S01]  /*2660*/  LDSM.16.MT88.4 R20, [R218+0xa800] ;  /* 0x00a80000da14783b */ /* 0x000fe20000004200 */
[----:B------:R-:W-:Y:S01]  /*2670*/  MUFU.EX2 R49, R49 ;  /* 0x0000003100317308 */ /* 0x000fe20000000800 */
[----:B-----5:R-:W-:Y:S01]  /*2680*/  FADD.FTZ R60, R59, R60 ;  /* 0x0000003c3b3c7221 */ /* 0x020fe20000010000 */
[C---:B------:R-:W-:Y:S01]  /*2690*/  FSETP.NEU.FTZ.AND P0, PT, R168.reuse, -INF , PT ;  /* 0xff800000a800780b */ /* 0x040fe20003f1d000 */
[----:B------:R-:W-:Y:S01]  /*26a0*/  FMUL.FTZ R186, R168, UR5 ;  /* 0x00000005a8ba7c20 */ /* 0x000fe20008410000 */
[----:B------:R-:W3:Y:S01]  /*26b0*/  LDSM.16.MT88.4 R8, [R216+0x9400] ;  /* 0x00940000d808783b */ /* 0x000ee20000004200 */
[----:B-1----:R-:W-:Y:S01]  /*26c0*/  F2FP.BF16.F32.PACK_AB R95, R55, R59 ;  /* 0x0000003b375f723e */ /* 0x002fe200000010ff */
[----:B------:R-:W-:Y:S01]  /*26d0*/  MUFU.EX2 R54, R54 ;  /* 0x0000003600367308 */ /* 0x000fe20000000800 */
[----:B------:R-:W-:Y:S01]  /*26e0*/  FADD.FTZ R63, R57, R63 ;  /* 0x0000003f393f7221 */ /* 0x000fe20000010000 */
[----:B------:R-:W-:Y:S01]  /*26f0*/  FSEL R186, R186, RZ, P0 ;  /* 0x000000ffbaba7208 */ /* 0x000fe20000000000 */
[----:B------:R-:W-:Y:S01]  /*2700*/  FADD.FTZ R60, R55, R60 ;  /* 0x0000003c373c7221 */ /* 0x000fe20000010000 */
[----:B------:R-:W-:Y:S01]  /*2710*/  MUFU.EX2 R52, R52 ;  /* 0x0000003400347308 */ /* 0x000fe20000000800 */
[----:B------:R-:W-:Y:S01]  /*2720*/  FADD.FTZ R63, R56, R63 ;  /* 0x0000003f383f7221 */ /* 0x000fe20000010000 */
[C---:B------:R-:W-:Y:S01]  /*2730*/  HMMA.16816.F32.BF16 R156, R92.reuse, R148, RZ ;  /* 0x000000945c9c723c */ /* 0x040fe200000418ff */
[--C-:B------:R-:W-:Y:S01]  /*2740*/  FFMA.FTZ R171, R121, UR5, -R186.reuse ;  /* 0x0000000579ab7c23 */ /* 0x100fe200080108ba */
[----:B--2---:R-:W-:Y:S01]  /*2750*/  FMNMX.FTZ R167, R0, R167, !PT ;  /* 0x000000a700a77209 */ /* 0x004fe20007810000 */
[--C-:B------:R-:W-:Y:S01]  /*2760*/  FFMA.FTZ R170, R122, UR5, -R186.reuse ;  /* 0x000000057aaa7c23 */ /* 0x100fe200080108ba */
[--C-:B------:R-:W-:Y:S01]  /*2770*/  FFMA.FTZ R67, R128, UR5, -R186.reuse ;  /* 0x0000000580437c23 */ /* 0x100fe200080108ba */
[--C-:B------:R-:W-:Y:S01]  /*2780*/  FFMA.FTZ R66, R129, UR5, -R186.reuse ;  /* 0x0000000581427c23 */ /* 0x100fe200080108ba */
[C---:B------:R-:W-:Y:S01]  /*2790*/  FSETP.NEU.FTZ.AND P0, PT, R167.reuse, -INF , PT ;  /* 0xff800000a700780b */ /* 0x040fe20003f1d000 */
[----:B------:R-:W-:Y:S01]  /*27a0*/  FMUL.FTZ R182, R167, UR5 ;  /* 0x00000005a7b67c20 */ /* 0x000fe20008410000 */
[----:B------:R-:W-:Y:S01]  /*27b0*/  MUFU.EX2 R171, R171 ;  /* 0x000000ab00ab7308 */ /* 0x000fe20000000800 */
[----:B------:R-:W-:Y:S01]  /*27c0*/  FFMA.FTZ R0, R112, UR5, -R199 ;  /* 0x0000000570007c23 */ /* 0x000fe200080108c7 */
[--C-:B------:R-:W-:Y:S01]  /*27d0*/  FFMA.FTZ R175, R172, UR5, -R186.reuse ;  /* 0x00000005acaf7c23 */ /* 0x100fe200080108ba */
[--C-:B------:R-:W-:Y:S01]  /*27e0*/  FFMA.FTZ R16, R178, UR5, -R186.reuse ;  /* 0x00000005b2107c23 */ /* 0x100fe200080108ba */
[----:B------:R-:W-:Y:S01]  /*27f0*/  FSEL R182, R182, RZ, P0 ;  /* 0x000000ffb6b67208 */ /* 0x000fe20000000000 */
[----:B------:R-:W1:Y:S01]  /*2800*/  MUFU.EX2 R170, R170 ;  /* 0x000000aa00aa7308 */ /* 0x000e620000000800 */
[C---:B------:R-:W-:Y:S01]  /*2810*/  HMMA.16816.F32.BF16 R140, R92.reuse, R132, RZ ;  /* 0x000000845c8c723c */ /* 0x040fe200000418ff */
[--C-:B------:R-:W-:Y:S01]  /*2820*/  FFMA.FTZ R172, R174, UR5, -R186.reuse ;  /* 0x00000005aeac7c23 */ /* 0x100fe200080108ba */
[----:B------:R-:W-:Y:S01]  /*2830*/  FFMA.FTZ R174, R179, UR5, -R186 ;  /* 0x00000005b3ae7c23 */ /* 0x000fe200080108ba */
[--C-:B------:R-:W-:Y:S01]  /*2840*/  FFMA.FTZ R169, R120, UR5, -R182.reuse ;  /* 0x0000000578a97c23 */ /* 0x100fe200080108b6 */
[--C-:B------:R-:W-:Y:S01]  /*2850*/  FFMA.FTZ R164, R123, UR5, -R182.reuse ;  /* 0x000000057ba47c23 */ /* 0x100fe200080108b6 */
[--C-:B------:R-:W-:Y:S01]  /*2860*/  FFMA.FTZ R65, R86, UR5, -R182.reuse ;  /* 0x0000000556417c23 */ /* 0x100fe200080108b6 */
[--C-:B------:R-:W-:Y:S01]  /*2870*/  FFMA.FTZ R58, R87, UR5, -R182.reuse ;  /* 0x00000005573a7c23 */ /* 0x100fe200080108b6 */
[----:B------:R-:W2:Y:S01]  /*2880*/  MUFU.EX2 R67, R67 ;  /* 0x0000004300437308 */ /* 0x000ea20000000800 */
[C---:B------:R-:W-:Y:S01]  /*2890*/  HMMA.16816.F32.BF16 R124, R92.reuse, R116, RZ ;  /* 0x000000745c7c723c */ /* 0x040fe200000418ff */
[--C-:B------:R-:W-:Y:S01]  /*28a0*/  FFMA.FTZ R178, R173, UR5, -R182.reuse ;  /* 0x00000005adb27c23 */ /* 0x100fe200080108b6 */
[--C-:B------:R-:W-:Y:S01]  /*28b0*/  FFMA.FTZ R176, R176, UR5, -R182.reuse ;  /* 0x00000005b0b07c23 */ /* 0x100fe200080108b6 */
[----:B------:R-:W4:Y:S01]  /*28c0*/  MUFU.EX2 R66, R66 ;  /* 0x0000004200427308 */ /* 0x000f220000000800 */
[----:B------:R-:W-:Y:S01]  /*28d0*/  FFMA.FTZ R179, R211, UR5, -R182 ;  /* 0x00000005d3b37c23 */ /* 0x000fe200080108b6 */
[----:B-1----:R-:W-:Y:S01]  /*28e0*/  F2FP.BF16.F32.PACK_AB R96, R170, R171 ;  /* 0x000000abaa60723e */ /* 0x002fe200000010ff */
[----:B------:R-:W-:Y:S01]  /*28f0*/  FADD.FTZ R170, R171, R170 ;  /* 0x000000aaabaa7221 */ /* 0x000fe20000010000 */
[----:B------:R-:W-:Y:S01]  /*2900*/  MUFU.EX2 R169, R169 ;  /* 0x000000a900a97308 */ /* 0x000fe20000000800 */
[C---:B------:R-:W-:Y:S01]  /*2910*/  HMMA.16816.F32.BF16 R108, R92.reuse, R100, RZ ;  /* 0x000000645c6c723c */ /* 0x040fe200000418ff */
[----:B------:R-:W-:Y:S01]  /*2920*/  FADD.FTZ R60, R54, R60 ;  /* 0x0000003c363c7221 */ /* 0x000fe20000010000 */
[----:B------:R-:W-:Y:S01]  /*2930*/  FFMA.FTZ R193, R193, UR5, -R195 ;  /* 0x00000005c1c17c23 */ /* 0x000fe200080108c3 */
[----:B------:R-:W1:Y:S01]  /*2940*/  MUFU.EX2 R164, R164 ;  /* 0x000000a400a47308 */ /* 0x000e620000000800 */
[----:B------:R-:W-:Y:S01]  /*2950*/  FADD.FTZ R63, R50, R63 ;  /* 0x0000003f323f7221 */ /* 0x000fe20000010000 */
[----:B--2---:R-:W-:Y:S01]  /*2960*/  FADD.FTZ R170, R67, R170 ;  /* 0x000000aa43aa7221 */ /* 0x004fe20000010000 */
[----:B------:R-:W-:Y:S01]  /*2970*/  FADD.FTZ R60, R52, R60 ;  /* 0x0000003c343c7221 */ /* 0x000fe20000010000 */
[----:B------:R-:W2:Y:S01]  /*2980*/  MUFU.EX2 R65, R65 ;  /* 0x0000004100417308 */ /* 0x000ea20000000800 */
[C---:B------:R-:W-:Y:S01]  /*2990*/  HMMA.16816.F32.BF16 R72, R92.reuse, R80, RZ ;  /* 0x000000505c48723c */ /* 0x040fe200000418ff */
[C---:B----4-:R-:W-:Y:S01]  /*29a0*/  F2FP.BF16.F32.PACK_AB R98, R66.reuse, R67 ;  /* 0x000000434262723e */ /* 0x050fe200000010ff */
[----:B------:R-:W-:Y:S01]  /*29b0*/  FADD.FTZ R170, R66, R170 ;  /* 0x000000aa42aa7221 */ /* 0x000fe20000010000 */
[----:B------:R-:W4:Y:S01]  /*29c0*/  MUFU.EX2 R58, R58 ;  /* 0x0000003a003a7308 */ /* 0x000f220000000800 */
[----:B------:R-:W-:Y:S01]  /*29d0*/  FFMA.FTZ R189, R189, UR5, -R186 ;  /* 0x00000005bdbd7c23 */ /* 0x000fe200080108ba */
[--C-:B------:R-:W-:Y:S01]  /*29e0*/  FFMA.FTZ R197, R197, UR5, -R199.reuse ;  /* 0x00000005c5c57c23 */ /* 0x100fe200080108c7 */
[----:B------:R-:W-:Y:S01]  /*29f0*/  FFMA.FTZ R198, R198, UR5, -R199 ;  /* 0x00000005c6c67c23 */ /* 0x000fe200080108c7 */
[----:B------:R-:W5:Y:S01]  /*2a00*/  MUFU.EX2 R0, R0 ;  /* 0x0000000000007308 */ /* 0x000f620000000800 */
[C---:B------:R-:W-:Y:S01]  /*2a10*/  HMMA.16816.F32.BF16 R88, R92.reuse, R4, RZ ;  /* 0x000000045c58723c */ /* 0x040fe200000418ff */
[----:B-1----:R-:W-:Y:S01]  /*2a20*/  F2FP.BF16.F32.PACK_AB R97, R164, R169 ;  /* 0x000000a9a461723e */ /* 0x002fe200000010ff */
[----:B------:R-:W-:Y:S01]  /*2a30*/  FADD.FTZ R164, R169, R164 ;  /* 0x000000a4a9a47221 */ /* 0x000fe20000010000 */
[----:B------:R-:W1:Y:S01]  /*2a40*/  MUFU.EX2 R51, R51 ;  /* 0x0000003300337308 */ /* 0x000e620000000800 */
[----:B------:R-:W-:Y:S01]  /*2a50*/  FADD.FTZ R63, R49, R63 ;  /* 0x0000003f313f7221 */ /* 0x000fe20000010000 */
[----:B------:R-:W-:Y:S01]  /*2a60*/  FFMA.FTZ R236, R183, UR5, -R186 ;  /* 0x00000005b7ec7c23 */ /* 0x000fe200080108ba */
[----:B--2---:R-:W-:Y:S01]  /*2a70*/  FADD.FTZ R164, R65, R164 ;  /* 0x000000a441a47221 */ /* 0x004fe20000010000 */
[----:B------:R-:W2:Y:S01]  /*2a80*/  MUFU.EX2 R53, R53 ;  /* 0x0000003500357308 */ /* 0x000ea20000000800 */
[----:B------:R-:W-:Y:S01]  /*2a90*/  HMMA.16816.F32.BF16 R152, R92, R150, RZ ;  /* 0x000000965c98723c */ /* 0x000fe200000418ff */
[C---:B----4-:R-:W-:Y:S01]  /*2aa0*/  F2FP.BF16.F32.PACK_AB R99, R58.reuse, R65 ;  /* 0x000000413a63723e */ /* 0x050fe200000010ff */
[----:B------:R-:W-:Y:S01]  /*2ab0*/  FADD.FTZ R164, R58, R164 ;  /* 0x000000a43aa47221 */ /* 0x000fe20000010000 */
[----:B------:R4:W-:Y:S01]  /*2ac0*/  MUFU.EX2 R173, R16 ;  /* 0x0000001000ad7308 */ /* 0x0009e20000000800 */
[----:B------:R-:W-:Y:S01]  /*2ad0*/  FFMA.FTZ R235, R180, UR5, -R182 ;  /* 0x00000005b4eb7c23 */ /* 0x000fe200080108b6 */
[----:B-----5:R-:W-:-:S02]  /*2ae0*/  FADD.FTZ R63, R0, R63 ;  /* 0x0000003f003f7221 */ /* 0x020fc40000010000 */
[----:B------:R-:W5:Y:S01]  /*2af0*/  MUFU.EX2 R175, R175 ;  /* 0x000000af00af7308 */ /* 0x000f620000000800 */
[C---:B------:R-:W-:Y:S01]  /*2b00*/  HMMA.16816.F32.BF16 R136, R92.reuse, R134, RZ ;  /* 0x000000865c88723c */ /* 0x040fe200000418ff */
[----:B-1----:R-:W-:Y:S02]  /*2b10*/  FADD.FTZ R60, R51, R60 ;  /* 0x0000003c333c7221 */ /* 0x002fe40000010000 */
[----:B------:R-:W1:Y:S02]  /*2b20*/  MUFU.EX2 R172, R172 ;  /* 0x000000ac00ac7308 */ /* 0x000e640000000800 */
[----:B--2---:R-:W-:Y:S02]  /*2b30*/  FADD.FTZ R60, R53, R60 ;  /* 0x0000003c353c7221 */ /* 0x004fe40000010000 */
[----:B------:R-:W2:Y:S01]  /*2b40*/  MUFU.EX2 R174, R174 ;  /* 0x000000ae00ae7308 */ /* 0x000ea20000000800 */
[----:B------:R-:W-:Y:S01]  /*2b50*/  HMMA.16816.F32.BF16 R120, R92, R118, RZ ;  /* 0x000000765c78723c */ /* 0x000fe200000418ff */
[----:B----4-:R-:W-:-:S02]  /*2b60*/  FFMA.FTZ R16, R177, UR5, -R182 ;  /* 0x00000005b1107c23 */ /* 0x010fc400080108b6 */
[----:B------:R-:W-:Y:S01]  /*2b70*/  MUFU.EX2 R177, R176 ;  /* 0x000000b000b17308 */ /* 0x000fe20000000800 */
[----:B-----5:R-:W-:-:S03]  /*2b80*/  FADD.FTZ R170, R175, R170 ;  /* 0x000000aaafaa7221 */ /* 0x020fc60000010000 */
[----:B------:R-:W4:Y:S01]  /*2b90*/  MUFU.EX2 R178, R178 ;  /* 0x000000b200b27308 */ /* 0x000f220000000800 */
[C---:B------:R-:W-:Y:S01]  /*2ba0*/  HMMA.16816.F32.BF16 R104, R92.reuse, R102, RZ ;  /* 0x000000665c68723c */ /* 0x040fe200000418ff */
[----:B-1----:R-:W-:Y:S02]  /*2bb0*/  FADD.FTZ R170, R172, R170 ;  /* 0x000000aaacaa7221 */ /* 0x002fe40000010000 */
[----:B------:R1:W5:Y:S02]  /*2bc0*/  MUFU.EX2 R176, R16 ;  /* 0x0000001000b07308 */ /* 0x0003640000000800 */
[----:B--2---:R-:W-:Y:S02]  /*2bd0*/  FADD.FTZ R170, R174, R170 ;  /* 0x000000aaaeaa7221 */ /* 0x004fe40000010000 */
[----:B------:R-:W2:Y:S01]  /*2be0*/  MUFU.EX2 R179, R179 ;  /* 0x000000b300b37308 */ /* 0x000ea20000000800 */
[----:B------:R-:W-:Y:S01]  /*2bf0*/  HMMA.16816.F32.BF16 R76, R92, R82, RZ ;  /* 0x000000525c4c723c */ /* 0x000fe200000418ff */
[----:B------:R-:W-:-:S02]  /*2c00*/  FADD.FTZ R170, R173, R170 ;  /* 0x000000aaadaa7221 */ /* 0x000fc40000010000 */
[----:B------:R-:W-:Y:S01]  /*2c10*/  MUFU.EX2 R197, R197 ;  /* 0x000000c500c57308 */ /* 0x000fe20000000800 */
[----:B----4-:R-:W-:-:S03]  /*2c20*/  FADD.FTZ R164, R178, R164 ;  /* 0x000000a4b2a47221 */ /* 0x010fc60000010000 */
[----:B------:R-:W-:Y:S01]  /*2c30*/  MUFU.EX2 R234, R234 ;  /* 0x000000ea00ea7308 */ /* 0x000fe20000000800 */
[----:B------:R-:W-:Y:S01]  /*2c40*/  HMMA.16816.F32.BF16 R92, R92, R6, RZ ;  /* 0x000000065c5c723c */ /* 0x000fe200000418ff */
[----:B-1----:R-:W1:Y:S01]  /*2c50*/  LDSM.16.MT88.4 R16, [R216+0xa800] ;  /* 0x00a80000d810783b */ /* 0x002e620000004200 */
[----:B------:R-:W-:Y:S01]  /*2c60*/  FADD.FTZ R164, R177, R164 ;  /* 0x000000a4b1a47221 */ /* 0x000fe20000010000 */
[----:B------:R-:W-:Y:S03]  /*2c70*/  MUFU.EX2 R233, R233 ;  /* 0x000000e900e97308 */ /* 0x000fe60000000800 */
[----:B-----5:R-:W-:Y:S01]  /*2c80*/  FADD.FTZ R164, R176, R164 ;  /* 0x000000a4b0a47221 */ /* 0x020fe20000010000 */
[----:B------:R-:W-:Y:S01]  /*2c90*/  MUFU.EX2 R236, R236 ;  /* 0x000000ec00ec7308 */ /* 0x000fe20000000800 */
[C---:B------:R-:W-:Y:S02]  /*2ca0*/  HMMA.16816.F32.BF16 R160, R96.reuse, R148, RZ ;  /* 0x0000009460a0723c */ /* 0x040fe400000418ff */
[----:B--2---:R-:W-:Y:S01]  /*2cb0*/  FADD.FTZ R164, R179, R164 ;  /* 0x000000a4b3a47221 */ /* 0x004fe20000010000 */
[----:B------:R-:W-:Y:S05]  /*2cc0*/  MUFU.EX2 R235, R235 ;  /* 0x000000eb00eb7308 */ /* 0x000fea0000000800 */
        /* <DEDUP_REMOVED lines=10> */
[----:B------:R-:W-:-:S02]  /*2d70*/  F2FP.BF16.F32.PACK_AB R4, R50, R56 ;  /* 0x000000383204723e */ /* 0x000fc400000010ff */
[----:B------:R-:W-:-:S05]  /*2d80*/  F2FP.BF16.F32.PACK_AB R5, R52, R54 ;  /* 0x000000363405723e */ /* 0x000fca00000010ff */
[----:B------:R-:W-:Y:S01]  /*2d90*/  HMMA.16816.F32.BF16 R96, R96, R6, RZ ;  /* 0x000000066060723c */ /* 0x000fe200000418ff */
[----:B------:R-:W-:Y:S02]  /*2da0*/  F2FP.BF16.F32.PACK_AB R6, R0, R49 ;  /* 0x000000310006723e */ /* 0x000fe400000010ff */
[----:B------:R-:W-:-:S07]  /*2db0*/  F2FP.BF16.F32.PACK_AB R7, R53, R51 ;  /* 0x000000333507723e */ /* 0x000fce00000010ff */
[C---:B------:R-:W-:Y:S08]  /*2dc0*/  HMMA.16816.F32.BF16 R156, R4.reuse, R12, R156 ;  /* 0x0000000c049c723c */ /* 0x040ff0000004189c */
[C---:B---3--:R-:W-:Y:S08]  /*2dd0*/  HMMA.16816.F32.BF16 R140, R4.reuse, R8, R140 ;  /* 0x00000008048c723c */ /* 0x048ff0000004188c */
        /* <DEDUP_REMOVED lines=16> */
[C---:B------:R-:W-:Y:S01]  /*2ee0*/  HMMA.16816.F32.BF16 R148, R4.reuse, R14, R148 ;  /* 0x0000000e0494723c */ /* 0x040fe20000041894 */
[----:B------:R-:W2:Y:S07]  /*2ef0*/  LDSM.16.MT88.4 R12, [R218+0xb800] ;  /* 0x00b80000da0c783b */ /* 0x000eae0000004200 */
[C---:B------:R-:W-:Y:S01]  /*2f00*/  HMMA.16816.F32.BF16 R132, R4.reuse, R10, R132 ;  /* 0x0000000a0484723c */ /* 0x040fe20000041884 */
[----:B------:R-:W3:Y:S07]  /*2f10*/  LDSM.16.MT88.4 R8, [R216+0xb800] ;  /* 0x00b80000d808783b */ /* 0x000eee0000004200 */
[----:B------:R-:W-:Y:S01]  /*2f20*/  HMMA.16816.F32.BF16 R128, R4, R44, R128 ;  /* 0x0000002c0480723c */ /* 0x000fe20000041880 */
[--C-:B------:R-:W-:Y:S01]  /*2f30*/  FFMA.FTZ R44, R207, UR5, -R195.reuse ;  /* 0x00000005cf2c7c23 */ /* 0x100fe200080108c3 */
[----:B------:R-:W-:-:S05]  /*2f40*/  FFMA.FTZ R45, R227, UR5, -R195 ;  /* 0x00000005e32d7c23 */ /* 0x000fca00080108c3 */
[----:B------:R-:W4:Y:S01]  /*2f50*/  MUFU.EX2 R44, R44 ;  /* 0x0000002c002c7308 */ /* 0x000f220000000800 */
[C---:B------:R-:W-:Y:S01]  /*2f60*/  HMMA.16816.F32.BF16 R112, R4.reuse, R40, R112 ;  /* 0x000000280470723c */ /* 0x040fe20000041870 */
[--C-:B------:R-:W-:Y:S01]  /*2f70*/  FFMA.FTZ R41, R208, UR5, -R195.reuse ;  /* 0x00000005d0297c23 */ /* 0x100fe200080108c3 */
[----:B------:R-:W-:Y:S01]  /*2f80*/  FFMA.FTZ R40, R213, UR5, -R195 ;  /* 0x00000005d5287c23 */ /* 0x000fe200080108c3 */
[----:B------:R-:W-:Y:S04]  /*2f90*/  MUFU.EX2 R45, R45 ;  /* 0x0000002d002d7308 */ /* 0x000fe80000000800 */
[----:B------:R-:W5:Y:S01]  /*2fa0*/  MUFU.EX2 R41, R41 ;  /* 0x0000002900297308 */ /* 0x000f620000000800 */
[----:B------:R-:W-:Y:S01]  /*2fb0*/  HMMA.16816.F32.BF16 R68, R4, R36, R68 ;  /* 0x000000240444723c */ /* 0x000fe20000041844 */
[--C-:B------:R-:W-:Y:S01]  /*2fc0*/  FFMA.FTZ R37, R210, UR5, -R199.reuse ;  /* 0x00000005d2257c23 */ /* 0x100fe200080108c7 */
[----:B------:R-:W-:Y:S01]  /*2fd0*/  FFMA.FTZ R36, R209, UR5, -R199 ;  /* 0x00000005d1247c23 */ /* 0x000fe200080108c7 */
[----:B------:R-:W1:Y:S01]  /*2fe0*/  MUFU.EX2 R40, R40 ;  /* 0x0000002800287308 */ /* 0x000e620000000800 */
[----:B----4-:R-:W-:-:S03]  /*2ff0*/  FADD.FTZ R60, R44, R60 ;  /* 0x0000003c2c3c7221 */ /* 0x010fc60000010000 */
[----:B------:R-:W4:Y:S01]  /*3000*/  MUFU.EX2 R37, R37 ;  /* 0x0000002500257308 */ /* 0x000f220000000800 */
[----:B------:R-:W-:Y:S01]  /*3010*/  HMMA.16816.F32.BF16 R84, R4, R32, R84 ;  /* 0x000000200454723c */ /* 0x000fe20000041854 */
[--C-:B------:R-:W-:Y:S01]  /*3020*/  FFMA.FTZ R33, R215, UR5, -R199.reuse ;  /* 0x00000005d7217c23 */ /* 0x100fe200080108c7 */
[----:B------:R-:W-:Y:S01]  /*3030*/  FFMA.FTZ R32, R214, UR5, -R199 ;  /* 0x00000005d6207c23 */ /* 0x000fe200080108c7 */
[----:B------:R-:W2:Y:S01]  /*3040*/  MUFU.EX2 R36, R36 ;  /* 0x0000002400247308 */ /* 0x000ea20000000800 */
[----:B-----5:R-:W-:-:S03]  /*3050*/  FADD.FTZ R60, R41, R60 ;  /* 0x0000003c293c7221 */ /* 0x020fc60000010000 */
[----:B------:R-:W5:Y:S01]  /*3060*/  MUFU.EX2 R33, R33 ;  /* 0x0000002100217308 */ /* 0x000f620000000800 */
[C---:B------:R-:W-:Y:S01]  /*3070*/  HMMA.16816.F32.BF16 R116, R4.reuse, R46, R116 ;  /* 0x0000002e0474723c */ /* 0x040fe20000041874 */
[--C-:B------:R-:W-:Y:S01]  /*3080*/  FFMA.FTZ R46, R204, UR5, -R182.reuse ;  /* 0x00000005cc2e7c23 */ /* 0x100fe200080108b6 */
[----:B------:R-:W-:Y:S01]  /*3090*/  FFMA.FTZ R47, R212, UR5, -R182 ;  /* 0x00000005d42f7c23 */ /* 0x000fe200080108b6 */
[----:B------:R-:W-:Y:S01]  /*30a0*/  MUFU.EX2 R32, R32 ;  /* 0x0000002000207308 */ /* 0x000fe20000000800 */
[----:B-1----:R-:W-:Y:S01]  /*30b0*/  FADD.FTZ R60, R40, R60 ;  /* 0x0000003c283c7221 */ /* 0x002fe20000010000 */
[----:B----4-:R-:W-:Y:S02]  /*30c0*/  FADD.FTZ R63, R37, R63 ;  /* 0x0000003f253f7221 */ /* 0x010fe40000010000 */
[----:B------:R-:W-:Y:S01]  /*30d0*/  MUFU.EX2 R46, R46 ;  /* 0x0000002e002e7308 */ /* 0x000fe20000000800 */
[----:B------:R-:W-:Y:S01]  /*30e0*/  HMMA.16816.F32.BF16 R100, R4, R42, R100 ;  /* 0x0000002a0464723c */ /* 0x000fe20000041864 */
[--C-:B------:R-:W-:Y:S01]  /*30f0*/  FFMA.FTZ R42, R200, UR5, -R182.reuse ;  /* 0x00000005c82a7c23 */ /* 0x100fe200080108b6 */
[----:B------:R-:W-:Y:S01]  /*3100*/  FFMA.FTZ R43, R201, UR5, -R182 ;  /* 0x00000005c92b7c23 */ /* 0x000fe200080108b6 */
[----:B------:R-:W-:Y:S01]  /*3110*/  MUFU.EX2 R47, R47 ;  /* 0x0000002f002f7308 */ /* 0x000fe20000000800 */
[----:B--2---:R-:W-:Y:S01]  /*3120*/  FADD.FTZ R63, R36, R63 ;  /* 0x0000003f243f7221 */ /* 0x004fe20000010000 */
[----:B------:R-:W-:-:S02]  /*3130*/  FADD.FTZ R60, R45, R60 ;  /* 0x0000003c2d3c7221 */ /* 0x000fc40000010000 */
[----:B------:R-:W1:Y:S01]  /*3140*/  MUFU.EX2 R42, R42 ;  /* 0x0000002a002a7308 */ /* 0x000e620000000800 */
[----:B------:R-:W-:Y:S01]  /*3150*/  HMMA.16816.F32.BF16 R80, R4, R38, R80 ;  /* 0x000000260450723c */ /* 0x000fe20000041850 */
[--C-:B------:R-:W-:Y:S01]  /*3160*/  FFMA.FTZ R38, R206, UR5, -R186.reuse ;  /* 0x00000005ce267c23 */ /* 0x100fe200080108ba */
[----:B------:R-:W-:Y:S01]  /*3170*/  FFMA.FTZ R39, R205, UR5, -R186 ;  /* 0x00000005cd277c23 */ /* 0x000fe200080108ba */
[----:B------:R-:W2:Y:S01]  /*3180*/  MUFU.EX2 R43, R43 ;  /* 0x0000002b002b7308 */ /* 0x000ea20000000800 */
[----:B-----5:R-:W-:-:S03]  /*3190*/  FADD.FTZ R63, R33, R63 ;  /* 0x0000003f213f7221 */ /* 0x020fc60000010000 */
[----:B------:R-:W-:Y:S01]  /*31a0*/  MUFU.EX2 R38, R38 ;  /* 0x0000002600267308 */ /* 0x000fe20000000800 */
[----:B------:R-:W-:Y:S01]  /*31b0*/  HMMA.16816.F32.BF16 R96, R4, R34, R96 ;  /* 0x000000220460723c */ /* 0x000fe20000041860 */
[--C-:B------:R-:W-:Y:S01]  /*31c0*/  FFMA.FTZ R34, R203, UR5, -R186.reuse ;  /* 0x00000005cb227c23 */ /* 0x100fe200080108ba */
[----:B------:R-:W-:Y:S01]  /*31d0*/  FFMA.FTZ R35, R202, UR5, -R186 ;  /* 0x00000005ca237c23 */ /* 0x000fe200080108ba */
[----:B------:R-:W-:Y:S01]  /*31e0*/  MUFU.EX2 R39, R39 ;  /* 0x0000002700277308 */ /* 0x000fe20000000800 */
[----:B------:R-:W-:Y:S01]  /*31f0*/  F2FP.BF16.F32.PACK_AB R4, R36, R37 ;  /* 0x000000252404723e */ /* 0x000fe200000010ff */
[----:B-1----:R-:W-:Y:S01]  /*3200*/  FADD.FTZ R164, R42, R164 ;  /* 0x000000a42aa47221 */ /* 0x002fe20000010000 */
[----:B------:R-:W-:Y:S01]  /*3210*/  F2FP.BF16.F32.PACK_AB R5, R41, R44 ;  /* 0x0000002c2905723e */ /* 0x000fe200000010ff */
[----:B------:R-:W1:Y:S01]  /*3220*/  MUFU.EX2 R34, R34 ;  /* 0x0000002200227308 */ /* 0x000e620000000800 */
[C---:B------:R-:W-:Y:S01]  /*3230*/  F2FP.BF16.F32.PACK_AB R6, R32.reuse, R33 ;  /* 0x000000212006723e */ /* 0x040fe200000010ff */
[----:B--2---:R-:W-:Y:S01]  /*3240*/  FADD.FTZ R164, R43, R164 ;  /* 0x000000a42ba47221 */ /* 0x004fe20000010000 */
[----:B------:R-:W-:Y:S01]  /*3250*/  F2FP.BF16.F32.PACK_AB R7, R45, R40 ;  /* 0x000000282d07723e */ /* 0x000fe200000010ff */
[----:B------:R-:W2:Y:S01]  /*3260*/  MUFU.EX2 R35, R35 ;  /* 0x0000002300237308 */ /* 0x000ea20000000800 */
[----:B------:R-:W-:Y:S01]  /*3270*/  FADD.FTZ R63, R32, R63 ;  /* 0x0000003f203f7221 */ /* 0x000fe20000010000 */
[----:B------:R-:W-:-:S03]  /*3280*/  FADD.FTZ R164, R46, R164 ;  /* 0x000000a42ea47221 */ /* 0x000fc60000010000 */
[----:B------:R-:W-:Y:S01]  /*3290*/  FADD.FTZ R63, R197, R63 ;  /* 0x0000003fc53f7221 */ /* 0x000fe20000010000 */
[----:B------:R-:W-:Y:S01]  /*32a0*/  HMMA.16816.F32.BF16 R156, R4, R28, R156 ;  /* 0x0000001c049c723c */ /* 0x000fe2000004189c */
[----:B------:R-:W-:Y:S01]  /*32b0*/  FADD.FTZ R164, R47, R164 ;  /* 0x000000a42fa47221 */ /* 0x000fe20000010000 */
[----:B-1----:R-:W-:-:S06]  /*32c0*/  FADD.FTZ R170, R34, R170 ;  /* 0x000000aa22aa7221 */ /* 0x002fcc0000010000 */
[----:B------:R-:W-:Y:S01]  /*32d0*/  HMMA.16816.F32.BF16 R140, R4, R24, R140 ;  /* 0x00000018048c723c */ /* 0x000fe2000004188c */
[----:B--2---:R-:W-:-:S04]  /*32e0*/  FADD.FTZ R170, R35, R170 ;  /* 0x000000aa23aa7221 */ /* 0x004fc80000010000 */
[----:B------:R-:W-:-:S03]  /*32f0*/  FADD.FTZ R170, R38, R170 ;  /* 0x000000aa26aa7221 */ /* 0x000fc60000010000 */
[----:B------:R-:W-:Y:S01]  /*3300*/  HMMA.16816.F32.BF16 R124, R4, R20, R124 ;  /* 0x00000014047c723c */ /* 0x000fe2000004187c */
[----:B------:R-:W-:-:S07]  /*3310*/  FADD.FTZ R170, R39, R170 ;  /* 0x000000aa27aa7221 */ /* 0x000fce0000010000 */
[C---:B------:R-:W-:Y:S08]  /*3320*/  HMMA.16816.F32.BF16 R108, R4.reuse, R16, R108 ;  /* 0x00000010046c723c */ /* 0x040ff0000004186c */
[C---:B------:R-:W-:Y:S08]  /*3330*/  HMMA.16816.F32.BF16 R72, R4.reuse, R12, R72 ;  /* 0x0000000c0448723c */ /* 0x040ff00000041848 */
[C---:B---3--:R-:W-:Y:S08]  /*3340*/  HMMA.16816.F32.BF16 R88, R4.reuse, R8, R88 ;  /* 0x000000080458723c */ /* 0x048ff00000041858 */
        /* <DEDUP_REMOVED lines=12> */
[----:B------:R-:W1:Y:S04]  /*3410*/  MUFU.EX2 R196, R198 ;  /* 0x000000c600c47308 */ /* 0x000e680000000800 */
[----:B------:R-:W2:Y:S01]  /*3420*/  MUFU.EX2 R194, R16 ;  /* 0x0000001000c27308 */ /* 0x000ea20000000800 */
[C---:B------:R-:W-:Y:S01]  /*3430*/  HMMA.16816.F32.BF16 R68, R4.reuse, R12, R68 ;  /* 0x0000000c0444723c */ /* 0x040fe20000041844 */
[--C-:B------:R-:W-:Y:S01]  /*3440*/  FFMA.FTZ R13, R192, UR5, -R195.reuse ;  /* 0x00000005c00d7c23 */ /* 0x100fe200080108c3 */
[----:B------:R-:W-:Y:S01]  /*3450*/  FFMA.FTZ R12, R191, UR5, -R195 ;  /* 0x00000005bf0c7c23 */ /* 0x000fe200080108c3 */
[----:B------:R3:W4:Y:S04]  /*3460*/  MUFU.EX2 R192, R193 ;  /* 0x000000c100c07308 */ /* 0x0007280000000800 */
[----:B------:R-:W5:Y:S01]  /*3470*/  MUFU.EX2 R191, R13 ;  /* 0x0000000d00bf7308 */ /* 0x000f620000000800 */
[----:B------:R-:W-:Y:S01]  /*3480*/  HMMA.16816.F32.BF16 R160, R4, R28, R160 ;  /* 0x0000001c04a0723c */ /* 0x000fe200000418a0 */
[----:B-1----:R-:W-:-:S02]  /*3490*/  FADD.FTZ R63, R196, R63 ;  /* 0x0000003fc43f7221 */ /* 0x002fc40000010000 */
[----:B------:R-:W1:Y:S02]  /*34a0*/  MUFU.EX2 R190, R12 ;  /* 0x0000000c00be7308 */ /* 0x000e640000000800 */
[----:B--2---:R-:W-:-:S03]  /*34b0*/  FADD.FTZ R63, R194, R63 ;  /* 0x0000003fc23f7221 */ /* 0x004fc60000010000 */
[C---:B------:R-:W-:Y:S01]  /*34c0*/  HMMA.16816.F32.BF16 R148, R4.reuse, R30, R148 ;  /* 0x0000001e0494723c */ /* 0x040fe20000041894 */
[----:B------:R-:W2:Y:S01]  /*34d0*/  LDSM.16.MT88.4 R28, [R218+0x9c00] ;  /* 0x009c0000da1c783b */ /* 0x000ea20000004200 */
[----:B---3--:R-:W-:Y:S01]  /*34e0*/  FFMA.FTZ R193, R188, UR5, -R186 ;  /* 0x00000005bcc17c23 */ /* 0x008fe200080108ba */
[----:B----4-:R-:W-:Y:S01]  /*34f0*/  FADD.FTZ R60, R192, R60 ;  /* 0x0000003cc03c7221 */ /* 0x010fe20000010000 */
[----:B------:R3:W4:Y:S03]  /*3500*/  MUFU.EX2 R188, R189 ;  /* 0x000000bd00bc7308 */ /* 0x0007260000000800 */
[----:B-----5:R-:W-:Y:S01]  /*3510*/  FADD.FTZ R60, R191, R60 ;  /* 0x0000003cbf3c7221 */ /* 0x020fe20000010000 */
[----:B------:R-:W-:Y:S03]  /*3520*/  HMMA.16816.F32.BF16 R144, R4, R24, R144 ;  /* 0x000000180490723c */ /* 0x000fe60000041890 */
[----:B-1----:R-:W-:-:S05]  /*3530*/  FADD.FTZ R60, R190, R60 ;  /* 0x0000003cbe3c7221 */ /* 0x002fca0000010000 */
[C---:B------:R-:W-:Y:S01]  /*3540*/  HMMA.16816.F32.BF16 R132, R4.reuse, R26, R132 ;  /* 0x0000001a0484723c */ /* 0x040fe20000041884 */
[----:B------:R-:W1:Y:S01]  /*3550*/  LDSM.16.MT88.4 R24, [R216+0x9c00] ;  /* 0x009c0000d818783b */ /* 0x000e620000004200 */
[----:B---3--:R-:W-:Y:S01]  /*3560*/  FFMA.FTZ R189, R187, UR5, -R186 ;  /* 0x00000005bbbd7c23 */ /* 0x008fe200080108ba */
[--C-:B------:R-:W-:Y:S01]  /*3570*/  FFMA.FTZ R186, R185, UR5, -R182.reuse ;  /* 0x00000005b9ba7c23 */ /* 0x100fe200080108b6 */
[----:B------:R-:W-:Y:S01]  /*3580*/  FFMA.FTZ R185, R184, UR5, -R182 ;  /* 0x00000005b8b97c23 */ /* 0x000fe200080108b6 */
[----:B------:R-:W3:Y:S01]  /*3590*/  MUFU.EX2 R187, R193 ;  /* 0x000000c100bb7308 */ /* 0x000ee20000000800 */
[----:B----4-:R-:W-:Y:S02]  /*35a0*/  FADD.FTZ R170, R188, R170 ;  /* 0x000000aabcaa7221 */ /* 0x010fe40000010000 */
[C---:B------:R-:W-:Y:S01]  /*35b0*/  HMMA.16816.F32.BF16 R128, R4.reuse, R20, R128 ;  /* 0x000000140480723c */ /* 0x040fe20000041880 */
[----:B------:R4:W5:Y:S04]  /*35c0*/  MUFU.EX2 R184, R186 ;  /* 0x000000ba00b87308 */ /* 0x0009680000000800 */
[----:B------:R-:W2:Y:S03]  /*35d0*/  MUFU.EX2 R183, R189 ;  /* 0x000000bd00b77308 */ /* 0x000ea60000000800 */
[----:B------:R-:W-:Y:S01]  /*35e0*/  HMMA.16816.F32.BF16 R116, R4, R22, R116 ;  /* 0x000000160474723c */ /* 0x000fe20000041874 */
[----:B------:R-:W1:Y:S01]  /*35f0*/  LDSM.16.MT88.4 R20, [R218+0xac00] ;  /* 0x00ac0000da14783b */ /* 0x000e620000004200 */
[----:B---3--:R-:W-:Y:S01]  /*3600*/  FADD.FTZ R170, R187, R170 ;  /* 0x000000aabbaa7221 */ /* 0x008fe20000010000 */
[----:B----4-:R-:W-:-:S05]  /*3610*/  FFMA.FTZ R186, R181, UR5, -R182 ;  /* 0x00000005b5ba7c23 */ /* 0x010fca00080108b6 */
[C---:B------:R-:W-:Y:S01]  /*3620*/  HMMA.16816.F32.BF16 R100, R4.reuse, R18, R100 ;  /* 0x000000120464723c */ /* 0x040fe20000041864 */
[----:B------:R-:W3:Y:S01]  /*3630*/  LDSM.16.MT88.4 R16, [R216+0xac00] ;  /* 0x00ac0000d810783b */ /* 0x000ee20000004200 */
[----:B------:R-:W4:Y:S01]  /*3640*/  MUFU.EX2 R181, R185 ;  /* 0x000000b900b57308 */ /* 0x000f220000000800 */
[----:B-----5:R-:W-:Y:S01]  /*3650*/  FADD.FTZ R164, R184, R164 ;  /* 0x000000a4b8a47221 */ /* 0x020fe20000010000 */
[----:B--2---:R-:W-:Y:S02]  /*3660*/  FADD.FTZ R170, R183, R170 ;  /* 0x000000aab7aa7221 */ /* 0x004fe40000010000 */
[----:B------:R-:W2:Y:S02]  /*3670*/  MUFU.EX2 R180, R186 ;  /* 0x000000ba00b47308 */ /* 0x000ea40000000800 */
[C---:B------:R-:W-:Y:S01]  /*3680*/  HMMA.16816.F32.BF16 R80, R4.reuse, R14, R80 ;  /* 0x0000000e0450723c */ /* 0x040fe20000041850 */
[----:B------:R-:W5:Y:S07]  /*3690*/  LDSM.16.MT88.4 R12, [R218+0xbc00] ;  /* 0x00bc0000da0c783b */ /* 0x000f6e0000004200 */
[----:B------:R-:W-:Y:S01]  /*36a0*/  HMMA.16816.F32.BF16 R84, R4, R8, R84 ;  /* 0x000000080454723c */ /* 0x000fe20000041854 */
[----:B----4-:R-:W-:-:S04]  /*36b0*/  FADD.FTZ R164, R181, R164 ;  /* 0x000000a4b5a47221 */ /* 0x010fc80000010000 */
[----:B--2---:R-:W-:-:S03]  /*36c0*/  FADD.FTZ R164, R180, R164 ;  /* 0x000000a4b4a47221 */ /* 0x004fc60000010000 */
[----:B------:R-:W-:Y:S01]  /*36d0*/  HMMA.16816.F32.BF16 R96, R4, R10, R96 ;  /* 0x0000000a0460723c */ /* 0x000fe20000041860 */
[----:B------:R-:W2:Y:S01]  /*36e0*/  LDSM.16.MT88.4 R8, [R216+0xbc00] ;  /* 0x00bc0000d808783b */ /* 0x000ea20000004200 */
[----:B------:R-:W-:Y:S02]  /*36f0*/  F2FP.BF16.F32.PACK_AB R4, R196, R197 ;  /* 0x000000c5c404723e */ /* 0x000fe400000010ff */
[----:B------:R-:W-:Y:S02]  /*3700*/  F2FP.BF16.F32.PACK_AB R5, R191, R192 ;  /* 0x000000c0bf05723e */ /* 0x000fe400000010ff */
[C---:B------:R-:W-:Y:S01]  /*3710*/  F2FP.BF16.F32.PACK_AB R6, R234.reuse, R194 ;  /* 0x000000c2ea06723e */ /* 0x040fe200000010ff */
[----:B------:R-:W-:Y:S01]  /*3720*/  FADD.FTZ R234, R234, R63 ;  /* 0x0000003feaea7221 */ /* 0x000fe20000010000 */
[C---:B------:R-:W-:Y:S01]  /*3730*/  F2FP.BF16.F32.PACK_AB R7, R233.reuse, R190 ;  /* 0x000000bee907723e */ /* 0x040fe200000010ff */
[----:B------:R-:W-:-:S06]  /*3740*/  FADD.FTZ R233, R233, R60 ;  /* 0x0000003ce9e97221 */ /* 0x000fcc0000010000 */
[C---:B------:R-:W-:Y:S08]  /*3750*/  HMMA.16816.F32.BF16 R156, R4.reuse, R28, R156 ;  /* 0x0000001c049c723c */ /* 0x040ff0000004189c */
[C---:B------:R-:W-:Y:S08]  /*3760*/  HMMA.16816.F32.BF16 R152, R4.reuse, R30, R152 ;  /* 0x0000001e0498723c */ /* 0x040ff00000041898 */
[C---:B-1----:R-:W-:Y:S08]  /*3770*/  HMMA.16816.F32.BF16 R140, R4.reuse, R24, R140 ;  /* 0x00000018048c723c */ /* 0x042ff0000004188c */
[C---:B------:R-:W-:Y:S08]  /*3780*/  HMMA.16816.F32.BF16 R136, R4.reuse, R26, R136 ;  /* 0x0000001a0488723c */ /* 0x040ff00000041888 */
[C---:B------:R-:W-:Y:S08]  /*3790*/  HMMA.16816.F32.BF16 R124, R4.reuse, R20, R124 ;  /* 0x00000014047c723c */ /* 0x040ff0000004187c */
[C---:B------:R-:W-:Y:S08]  /*37a0*/  HMMA.16816.F32.BF16 R120, R4.reuse, R22, R120 ;  /* 0x000000160478723c */ /* 0x040ff00000041878 */
[C---:B---3--:R-:W-:Y:S08]  /*37b0*/  HMMA.16816.F32.BF16 R108, R4.reuse, R16, R108 ;  /* 0x00000010046c723c */ /* 0x048ff0000004186c */
[C---:B------:R-:W-:Y:S08]  /*37c0*/  HMMA.16816.F32.BF16 R104, R4.reuse, R18, R104 ;  /* 0x000000120468723c */ /* 0x040ff00000041868 */
[C---:B-----5:R-:W-:Y:S08]  /*37d0*/  HMMA.16816.F32.BF16 R72, R4.reuse, R12, R72 ;  /* 0x0000000c0448723c */ /* 0x060ff00000041848 */
[C---:B------:R-:W-:Y:S08]  /*37e0*/  HMMA.16816.F32.BF16 R76, R4.reuse, R14, R76 ;  /* 0x0000000e044c723c */ /* 0x040ff0000004184c */
[C---:B--2---:R-:W-:Y:S08]  /*37f0*/  HMMA.16816.F32.BF16 R88, R4.reuse, R8, R88 ;  /* 0x000000080458723c */ /* 0x044ff00000041858 */
[----:B------:R-:W-:Y:S01]  /*3800*/  HMMA.16816.F32.BF16 R92, R4, R10, R92 ;  /* 0x0000000a045c723c */ /* 0x000fe2000004185c */
[----:B------:R-:W-:-:S02]  /*3810*/  F2FP.BF16.F32.PACK_AB R4, R187, R188 ;  /* 0x000000bcbb04723e */ /* 0x000fc400000010ff */
[----:B------:R-:W-:Y:S02]  /*3820*/  F2FP.BF16.F32.PACK_AB R5, R181, R184 ;  /* 0x000000b8b505723e */ /* 0x000fe400000010ff */
[C---:B------:R-:W-:Y:S01]  /*3830*/  F2FP.BF16.F32.PACK_AB R6, R236.reuse, R183 ;  /* 0x000000b7ec06723e */ /* 0x040fe200000010ff */
[----:B------:R-:W-:Y:S01]  /*3840*/  FADD.FTZ R236, R236, R170 ;  /* 0x000000aaecec7221 */ /* 0x000fe20000010000 */
[C---:B------:R-:W-:Y:S01]  /*3850*/  F2FP.BF16.F32.PACK_AB R7, R235.reuse, R180 ;  /* 0x000000b4eb07723e */ /* 0x040fe200000010ff */
        /* <DEDUP_REMOVED lines=15> */
[C---:B------:R-:W-:Y:S01]  /*3950*/  SHF.L.U64.HI R230, R2.reuse, 0x5, R3 ;  /* 0x0000000502e67819 */ /* 0x040fe20000010203 */
[----:B------:R-:W-:Y:S01]  /*3960*/  IMAD.SHL.U32 R231, R2, 0x20, RZ ;  /* 0x0000002002e77824 */ /* 0x000fe200078e00ff */
[----:B------:R-:W-:Y:S01]  /*3970*/  LEA.HI.SX32 R232, R48, 0xfffffffe, 0x1a ;  /* 0xfffffffe30e87811 */ /* 0x000fe200078fd2ff */
[----:B------:R-:W-:Y:S01]  /*3980*/  IMAD.MOV.U32 R164, RZ, RZ, R165 ;  /* 0x000000ffffa47224 */ /* 0x000fe200078e00a5 */
[----:B------:R-:W-:Y:S01]  /*3990*/  MOV R3, R166 ;  /* 0x000000a600037202 */ /* 0x000fe20000000f00 */
[----:B------:R-:W-:Y:S01]  /*39a0*/  IMAD.MOV.U32 R2, RZ, RZ, R167 ;  /* 0x000000ffff027224 */ /* 0x000fe200078e00a7 */
[----:B------:R-:W-:Y:S01]  /*39b0*/  MOV R0, R168 ;  /* 0x000000a800007202 */ /* 0x000fe20000000f00 */
[----:B------:R-:W-:Y:S01]  /*39c0*/  VIADD R227, R220, 0x20 ;  /* 0x00000020dce37836 */ /* 0x000fe20000000000 */
[----:B------:R-:W1:Y:S01]  /*39d0*/  LDCU UR5, c[0x0][0x50c] ;  /* 0x0000a180ff0577ac */ /* 0x000e620008000800 */
[----:B------:R-:W2:Y:S01]  /*39e0*/  LDCU UR4, c[0x0][0x45c] ;  /* 0x00008b80ff0477ac */ /* 0x000ea20008000800 */
[----:B------:R-:W3:Y:S01]  /*39f0*/  LDCU.64 UR8, c[0x0][0x3c0] ;  /* 0x00007800ff0877ac */ /* 0x000ee20008000a00 */
[----:B------:R-:W-:Y:S05]  /*3a00*/  BRA `(.L_x_576) ;  /* 0x0000000000547947 */ /* 0x000fea0003800000 */
.L_x_578:
        /* <DEDUP_REMOVED lines=21> */
.L_x_576:
[----:B------:R-:W-:Y:S04]  /*3b60*/  DEPBAR.LE SB0, 0x0 ;  /* 0x000080000000791a */ /* 0x000fe80000000000 */
[----:B------:R-:W-:Y:S01]  /*3b70*/  BAR.SYNC.DEFER_BLOCKING 0x0 ;  /* 0x0000000000007b1d */ /* 0x000fe20000010000 */
[----:B---3--:R-:W-:Y:S01]  /*3b80*/  IMAD.WIDE.U32 R8, R232, UR8, RZ ;  /* 0x00000008e8087c25 */ /* 0x008fe2000f8e00ff */
[----:B------:R-:W-:Y:S02]  /*3b90*/  MOV R165, R227 ;  /* 0x000000e300a57202 */ /* 0x000fe40000000f00 */
[----:B------:R-:W-:Y:S01]  /*3ba0*/  @P3 IADD3 R165, PT, PT, R220, -0x20, RZ ;  /* 0xffffffe0dca53810 */ /* 0x000fe20007ffe0ff */
        /* <DEDUP_REMOVED lines=18> */
[----:B------:R-:W4:Y:S08]  /*3cd0*/  LDSM.16.M88.4 R16, [R219+0x6000] ;  /* 0x00600000db10783b */ /* 0x000f300000000200 */
[----:B------:R-:W3:Y:S08]  /*3ce0*/  LDSM.16.M88.4 R60, [R220+0x1000] ;  /* 0x00100000dc3c783b */ /* 0x000ef00000000200 */
[----:B------:R-:W5:Y:S08]  /*3cf0*/  LDSM.16.M88.4 R32, [R219+0x6400] ;  /* 0x00640000db20783b */ /* 0x000f700000000200 */
[----:B------:R-:W0:Y:S08]  /*3d00*/  LDGDEPBAR ;  /* 0x00000000000079af */ /* 0x000e300000000000 */
[----:B------:R-:W1:Y:S08]  /*3d10*/  LDSM.16.M88.4 R48, [R219+0x6800] ;  /* 0x00680000db30783b */ /* 0x000e700000000200 */
[----:B------:R-:W2:Y:S01]  /*3d20*/  LDSM.16.M88.4 R168, [R219+0x6c00] ;  /* 0x006c0000dba8783b */ /* 0x000ea20000000200 */
[-C--:B----4-:R-:W-:Y:S07]  /*3d30*/  HMMA.16816.F32.BF16 R4, R64, R16.reuse, RZ ;  /* 0x000000104004723c */ /* 0x090fee00000418ff */
[----:B------:R-:W-:Y:S01]  /*3d40*/  LDSM.16.M88.4 R172, [R165] ;  /* 0x00000000a5ac783b */ /* 0x000fe20000000200 */
[C---:B---3--:R-:W-:Y:S07]  /*3d50*/  HMMA.16816.F32.BF16 R8, R60.reuse, R16, RZ ;  /* 0x000000103c08723c */ /* 0x048fee00000418ff */
        /* <DEDUP_REMOVED lines=17> */
[-C--:B------:R-:W-:Y:S07]  /*3e70*/  HMMA.16816.F32.BF16 R44, R60, R50.reuse, RZ ;  /* 0x000000323c2c723c */ /* 0x080fee00000418ff */
[----:B------:R-:W-:Y:S01]  /*3e80*/  LDSM.16.M88.4 R212, [R217+0x8000] ;  /* 0x00800000d9d4783b */ /* 0x000fe20000000200 */
[C---:B------:R-:W-:Y:S08]  /*3e90*/  HMMA.16816.F32.BF16 R48, R64.reuse, R50, RZ ;  /* 0x000000324030723c */ /* 0x040ff000000418ff */
[-C--:B--2---:R-:W-:Y:S08]  /*3ea0*/  HMMA.16816.F32.BF16 R52, R64, R168.reuse, RZ ;  /* 0x000000a84034723c */ /* 0x084ff000000418ff */
[C---:B------:R-:W-:Y:S08]  /*3eb0*/  HMMA.16816.F32.BF16 R56, R60.reuse, R168, RZ ;  /* 0x000000a83c38723c */ /* 0x040ff000000418ff */
[-C--:B------:R-:W-:Y:S08]  /*3ec0*/  HMMA.16816.F32.BF16 R60, R60, R170.reuse, RZ ;  /* 0x000000aa3c3c723c */ /* 0x080ff000000418ff */
[----:B------:R-:W-:Y:S01]  /*3ed0*/  HMMA.16816.F32.BF16 R64, R64, R170, RZ ;  /* 0x000000aa4040723c */ /* 0x000fe200000418ff */
[----:B------:R-:W1:Y:S07]  /*3ee0*/  LDSM.16.M88.4 R168, [R220+0x2000] ;  /* 0x00200000dca8783b */ /* 0x000e6e0000000200 */
[-C--:B---3--:R-:W-:Y:S08]  /*3ef0*/  HMMA.16816.F32.BF16 R4, R172, R176.reuse, R4 ;  /* 0x000000b0ac04723c */ /* 0x088ff00000041804 */
[C---:B----4-:R-:W-:Y:S08]  /*3f00*/  HMMA.16816.F32.BF16 R8, R180.reuse, R176, R8 ;  /* 0x000000b0b408723c */ /* 0x050ff00000041808 */
        /* <DEDUP_REMOVED lines=21> */
[C---:B--2---:R-:W-:Y:S08]  /*4060*/  HMMA.16816.F32.BF16 R8, R176.reuse, R196, R8 ;  /* 0x000000c4b008723c */ /* 0x044ff00000041808 */
[-C--:B------:R-:W-:Y:S08]  /*4070*/  HMMA.16816.F32.BF16 R12, R176, R198.reuse, R12 ;  /* 0x000000c6b00c723c */ /* 0x080ff0000004180c */
[C---:B------:R-:W-:Y:S01]  /*4080*/  HMMA.16816.F32.BF16 R16, R168.reuse, R198, R16 ;  /* 0x000000c6a810723c */ /* 0x040fe20000041810 */
[----:B------:R-:W2:Y:S07]  /*4090*/  LDSM.16.M88.4 R196, [R217+0x7400] ;  /* 0x00740000d9c4783b */ /* 0x000eae0000000200 */
[-C--:B---3--:R-:W-:Y:S08]  /*40a0*/  HMMA.16816.F32.BF16 R20, R168, R180.reuse, R20 ;  /* 0x000000b4a814723c */ /* 0x088ff00000041814 */
        /* <DEDUP_REMOVED lines=14> */
[----:B------:R-:W3:Y:S07]  /*4190*/  LDSM.16.M88.4 R168, [R217+0x7800] ;  /* 0x00780000d9a8783b */ /* 0x000eee0000000200 */
[-C--:B-1----:R-:W-:Y:S01]  /*41a0*/  HMMA.16816.F32.BF16 R4, R188, R192.reuse, R4 ;  /* 0x000000c0bc04723c */ /* 0x082fe20000041804 */
[----:B------:R-:W1:Y:S07]  /*41b0*/  LDSM.16.M88.4 R172, [R217+0x7c00] ;  /* 0x007c0000d9ac783b */ /* 0x000e6e0000000200 */
[C---:B------:R-:W-:Y:S08]  /*41c0*/  HMMA.16816.F32.BF16 R8, R200.reuse, R192, R8 ;  /* 0x000000c0c808723c */ /* 0x040ff00000041808 */
[-C--:B------:R-:W-:Y:S08]  /*41d0*/  HMMA.16816.F32.BF16 R12, R200, R194.reuse, R12 ;  /* 0x000000c2c80c723c */ /* 0x080ff0000004180c */
[C---:B------:R-:W-:Y:S01]  /*41e0*/  HMMA.16816.F32.BF16 R16, R188.reuse, R194, R16 ;  /* 0x000000c2bc10723c */ /* 0x040fe20000041810 */
[----:B------:R-:W4:Y:S07]  /*41f0*/  LDSM.16.M88.4 R192, [R219+0x8800] ;  /* 0x00880000dbc0783b */ /* 0x000f2e0000000200 */
        /* <DEDUP_REMOVED lines=10> */
[-C--:B-1----:R-:W-:Y:S08]  /*42a0*/  HMMA.16816.F32.BF16 R52, R188, R172.reuse, R52 ;  /* 0x000000acbc34723c */ /* 0x082ff00000041834 */
        /* <DEDUP_REMOVED lines=19> */
[-C--:B--2---:R-:W-:Y:S08]  /*43e0*/  HMMA.16816.F32.BF16 R4, R196, R212.reuse, R4 ;  /* 0x000000d4c404723c */ /* 0x084ff00000041804 */
[C---:B---3--:R-:W-:Y:S08]  /*43f0*/  HMMA.16816.F32.BF16 R8, R168.reuse, R212, R8 ;  /* 0x000000d4a808723c */ /* 0x048ff00000041808 */
        /* <DEDUP_REMOVED lines=13> */
[----:B------:R-:W-:Y:S07]  /*44d0*/  FMUL.FTZ R13, R13, UR5 ;  /* 0x000000050d0d7c20 */ /* 0x000fee0008410000 */
[----:B------:R-:W-:Y:S01]  /*44e0*/  MUFU.TANH R194, R6 ;  /* 0x0000000600c27308 */ /* 0x000fe20000002400 */
[----:B------:R-:W-:Y:S09]  /*44f0*/  FMUL.FTZ R16, R16, UR5 ;  /* 0x0000000510107c20 */ /* 0x000ff20008410000 */
[----:B------:R1:W2:Y:S10]  /*4500*/  MUFU.TANH R184, R7 ;  /* 0x0000000700b87308 */ /* 0x0002b40000002400 */
[----:B------:R-:W-:Y:S10]  /*4510*/  MUFU.TANH R191, R8 ;  /* 0x0000000800bf7308 */ /* 0x000ff40000002400 */
[----:B------:R-:W3:Y:S01]  /*4520*/  MUFU.TANH R190, R9 ;  /* 0x0000000900be7308 */ /* 0x000ee20000002400 */
[----:B-1----:R-:W1:Y:S01]  /*4530*/  LDSM.16.M88.4 R4, [R217+0x8400] ;  /* 0x00840000d904783b */ /* 0x002e620000000200 */
[----:B--2---:R-:W-:Y:S08]  /*4540*/  FMNMX3.FTZ R167, R2, R194, R184, !PT ;  /* 0x000000c202a77276 */ /* 0x004ff000078100b8 */
[----:B------:R-:W-:Y:S10]  /*4550*/  MUFU.TANH R189, R10 ;  /* 0x0000000a00bd7308 */ /* 0x000ff40000002400 */
[----:B------:R2:W-:Y:S01]  /*4560*/  MUFU.TANH R188, R11 ;  /* 0x0000000b00bc7308 */ /* 0x0005e20000002400 */
[----:B---3--:R-:W-:Y:S09]  /*4570*/  FMNMX3.FTZ R166, R3, R191, R190, !PT ;  /* 0x000000bf03a67276 */ /* 0x008ff200078100be */
[----:B------:R3:W-:Y:S10]  /*4580*/  MUFU.TANH R193, R12 ;  /* 0x0000000c00c17308 */ /* 0x0007f40000002400 */
[----:B------:R4:W5:Y:S01]  /*4590*/  MUFU.TANH R192, R13 ;  /* 0x0000000d00c07308 */ /* 0x0009620000002400 */
[----:B--2---:R-:W2:Y:S09]  /*45a0*/  LDSM.16.M88.4 R8, [R217+0x8800] ;  /* 0x00880000d908783b */ /* 0x004eb20000000200 */
[----:B------:R5:W-:Y:S01]  /*45b0*/  MUFU.TANH R201, R16 ;  /* 0x0000001000c97308 */ /* 0x000be20000002400 */
[-C--:B-1----:R-:W-:Y:S03]  /*45c0*/  HMMA.16816.F32.BF16 R20, R196, R4.reuse, R20 ;  /* 0x00000004c414723c */ /* 0x082fe60000041814 */
[----:B---3--:R-:W-:Y:S01]  /*45d0*/  FMUL.FTZ R12, R15, UR5 ;  /* 0x000000050f0c7c20 */ /* 0x008fe20008410000 */
[----:B------:R-:W-:Y:S04]  /*45e0*/  FMUL.FTZ R15, R18, UR5 ;  /* 0x00000005120f7c20 */ /* 0x000fe80008410000 */
[C---:B------:R-:W-:Y:S01]  /*45f0*/  HMMA.16816.F32.BF16 R24, R168.reuse, R4, R24 ;  /* 0x00000004a818723c */ /* 0x040fe20000041818 */
[----:B------:R-:W-:Y:S03]  /*4600*/  MUFU.TANH R12, R12 ;  /* 0x0000000c000c7308 */ /* 0x000fe60000002400 */
[----:B----4-:R-:W-:Y:S01]  /*4610*/  FMUL.FTZ R13, R14, UR5 ;  /* 0x000000050e0d7c20 */ /* 0x010fe20008410000 */
[----:B------:R-:W-:Y:S01]  /*4620*/  FMUL.FTZ R14, R19, UR5 ;  /* 0x00000005130e7c20 */ /* 0x000fe20008410000 */
[----:B-----5:R-:W-:Y:S02]  /*4630*/  FMNMX3.FTZ R166, R166, R193, R192, !PT ;  /* 0x000000c1a6a67276 */ /* 0x020fe400078100c0 */
[-C--:B------:R-:W-:Y:S03]  /*4640*/  HMMA.16816.F32.BF16 R28, R168, R6.reuse, R28 ;  /* 0x00000006a81c723c */ /* 0x080fe6000004181c */
[----:B------:R-:W-:Y:S01]  /*4650*/  MUFU.TANH R15, R15 ;  /* 0x0000000f000f7308 */ /* 0x000fe20000002400 */
[----:B------:R-:W-:Y:S01]  /*4660*/  FMUL.FTZ R16, R17, UR5 ;  /* 0x0000000511107c20 */ /* 0x000fe20008410000 */
[----:B------:R-:W-:Y:S01]  /*4670*/  FMUL.FTZ R20, R20, UR5 ;  /* 0x0000000514147c20 */ /* 0x000fe20008410000 */
[----:B------:R-:W-:Y:S01]  /*4680*/  FMUL.FTZ R21, R21, UR5 ;  /* 0x0000000515157c20 */ /* 0x000fe20008410000 */
[----:B------:R-:W-:Y:S01]  /*4690*/  FMUL.FTZ R22, R22, UR5 ;  /* 0x0000000516167c20 */ /* 0x000fe20008410000 */
[----:B------:R-:W-:Y:S01]  /*46a0*/  FMUL.FTZ R23, R23, UR5 ;  /* 0x0000000517177c20 */ /* 0x000fe20008410000 */
[C---:B------:R-:W-:Y:S04]  /*46b0*/  HMMA.16816.F32.BF16 R32, R196.reuse, R6, R32 ;  /* 0x00000006c420723c */ /* 0x040fe80000041820 */
[----:B------:R-:W1:Y:S01]  /*46c0*/  MUFU.TANH R13, R13 ;  /* 0x0000000d000d7308 */ /* 0x000e620000002400 */
[----:B------:R-:W3:Y:S03]  /*46d0*/  LDSM.16.M88.4 R4, [R217+0x8c00] ;  /* 0x008c0000d904783b */ /* 0x000ee60000000200 */
[----:B------:R-:W-:Y:S04]  /*46e0*/  DEPBAR.LE SB0, 0x0 ;  /* 0x000080000000791a */ /* 0x000fe80000000000 */
[----:B------:R-:W-:Y:S01]  /*46f0*/  FMUL.FTZ R24, R24, UR5 ;  /* 0x0000000518187c20 */ /* 0x000fe20008410000 */
[-C--:B--2---:R-:W-:Y:S01]  /*4700*/  HMMA.16816.F32.BF16 R36, R196, R8.reuse, R36 ;  /* 0x00000008c424723c */ /* 0x084fe20000041824 */
[----:B------:R-:W2:Y:S01]  /*4710*/  MUFU.TANH R16, R16 ;  /* 0x0000001000107308 */ /* 0x000ea20000002400 */
[----:B------:R-:W-:Y:S03]  /*4720*/  BAR.SYNC.DEFER_BLOCKING 0x0 ;  /* 0x0000000000007b1d */ /* 0x000fe60000010000 */
[----:B------:R-:W-:Y:S01]  /*4730*/  FMUL.FTZ R25, R25, UR5 ;  /* 0x0000000519197c20 */ /* 0x000fe20008410000 */
[----:B------:R-:W-:Y:S01]  /*4740*/  FMUL.FTZ R26, R26, UR5 ;  /* 0x000000051a1a7c20 */ /* 0x000fe20008410000 */
[----:B------:R-:W-:Y:S01]  /*4750*/  FMUL.FTZ R27, R27, UR5 ;  /* 0x000000051b1b7c20 */ /* 0x000fe20008410000 */
[C---:B------:R-:W-:Y:S03]  /*4760*/  HMMA.16816.F32.BF16 R40, R168.reuse, R8, R40 ;  /* 0x00000008a828723c */ /* 0x040fe60000041828 */
[----:B------:R-:W4:Y:S01]  /*4770*/  MUFU.TANH R14, R14 ;  /* 0x0000000e000e7308 */ /* 0x000f220000002400 */
[----:B------:R-:W-:Y:S01]  /*4780*/  FMUL.FTZ R28, R28, UR5 ;  /* 0x000000051c1c7c20 */ /* 0x000fe20008410000 */
[----:B------:R-:W-:Y:S01]  /*4790*/  FMUL.FTZ R29, R29, UR5 ;  /* 0x000000051d1d7c20 */ /* 0x000fe20008410000 */
[----:B------:R-:W-:Y:S01]  /*47a0*/  FMUL.FTZ R30, R30, UR5 ;  /* 0x000000051e1e7c20 */ /* 0x000fe20008410000 */
[----:B------:R-:W-:Y:S01]  /*47b0*/  FMUL.FTZ R31, R31, UR5 ;  /* 0x000000051f1f7c20 */ /* 0x000fe20008410000 */
[-C--:B------:R-:W-:Y:S05]  /*47c0*/  HMMA.16816.F32.BF16 R44, R168, R10.reuse, R44 ;  /* 0x0000000aa82c723c */ /* 0x080fea000004182c */
[----:B------:R-:W-:Y:S01]  /*47d0*/  MUFU.TANH R239, R20 ;  /* 0x0000001400ef7308 */ /* 0x000fe20000002400 */
[----:B------:R-:W-:Y:S01]  /*47e0*/  FMUL.FTZ R32, R32, UR5 ;  /* 0x0000000520207c20 */ /* 0x000fe20008410000 */
[----:B------:R-:W-:Y:S01]  /*47f0*/  FMUL.FTZ R33, R33, UR5 ;  /* 0x0000000521217c20 */ /* 0x000fe20008410000 */
[----:B------:R-:W-:Y:S01]  /*4800*/  FMUL.FTZ R34, R34, UR5 ;  /* 0x0000000522227c20 */ /* 0x000fe20008410000 */
[----:B------:R-:W-:Y:S01]  /*4810*/  FMUL.FTZ R35, R35, UR5 ;  /* 0x0000000523237c20 */ /* 0x000fe20008410000 */
[----:B------:R-:W-:Y:S01]  /*4820*/  FMUL.FTZ R36, R36, UR5 ;  /* 0x0000000524247c20 */ /* 0x000fe20008410000 */
[C---:B------:R-:W-:Y:S04]  /*4830*/  HMMA.16816.F32.BF16 R48, R196.reuse, R10, R48 ;  /* 0x0000000ac430723c */ /* 0x040fe80000041830 */
[----:B------:R-:W-:Y:S01]  /*4840*/  MUFU.TANH R240, R21 ;  /* 0x0000001500f07308 */ /* 0x000fe20000002400 */
[----:B------:R-:W-:Y:S01]  /*4850*/  FMUL.FTZ R37, R37, UR5 ;  /* 0x0000000525257c20 */ /* 0x000fe20008410000 */
[----:B------:R-:W-:Y:S01]  /*4860*/  FMUL.FTZ R38, R38, UR5 ;  /* 0x0000000526267c20 */ /* 0x000fe20008410000 */
[----:B------:R-:W-:Y:S01]  /*4870*/  FMUL.FTZ R39, R39, UR5 ;  /* 0x0000000527277c20 */ /* 0x000fe20008410000 */
[----:B------:R-:W-:Y:S01]  /*4880*/  FMUL.FTZ R40, R40, UR5 ;  /* 0x0000000528287c20 */ /* 0x000fe20008410000 */
[----:B------:R-:W-:Y:S05]  /*4890*/  FMUL.FTZ R41, R41, UR5 ;  /* 0x0000000529297c20 */ /* 0x000fea0008410000 */
[----:B------:R-:W-:Y:S01]  /*48a0*/  MUFU.TANH R242, R22 ;  /* 0x0000001600f27308 */ /* 0x000fe20000002400 */
[-C--:B---3--:R-:W-:Y:S03]  /*48b0*/  HMMA.16816.F32.BF16 R52, R196, R4.reuse, R52 ;  /* 0x00000004c434723c */ /* 0x088fe60000041834 */
[----:B------:R-:W-:Y:S01]  /*48c0*/  FMUL.FTZ R42, R42, UR5 ;  /* 0x000000052a2a7c20 */ /* 0x000fe20008410000 */
[----:B------:R-:W-:Y:S01]  /*48d0*/  FMUL.FTZ R43, R43, UR5 ;  /* 0x000000052b2b7c20 */ /* 0x000fe20008410000 */
[----:B------:R-:W-:Y:S01]  /*48e0*/  FMUL.FTZ R44, R44, UR5 ;  /* 0x000000052c2c7c20 */ /* 0x000fe20008410000 */
[----:B------:R-:W-:Y:S03]  /*48f0*/  FMUL.FTZ R45, R45, UR5 ;  /* 0x000000052d2d7c20 */ /* 0x000fe60008410000 */
[----:B------:R-:W-:Y:S01]  /*4900*/  MUFU.TANH R244, R23 ;  /* 0x0000001700f47308 */ /* 0x000fe20000002400 */
[C---:B------:R-:W-:Y:S04]  /*4910*/  HMMA.16816.F32.BF16 R56, R168.reuse, R4, R56 ;  /* 0x00000004a838723c */ /* 0x040fe80000041838 */
[----:B------:R-:W-:Y:S01]  /*4920*/  FMUL.FTZ R46, R46, UR5 ;  /* 0x000000052e2e7c20 */ /* 0x000fe20008410000 */
[----:B------:R-:W-:Y:S01]  /*4930*/  FMUL.FTZ R47, R47, UR5 ;  /* 0x000000052f2f7c20 */ /* 0x000fe20008410000 */
[----:B------:R-:W-:Y:S03]  /*4940*/  FMUL.FTZ R48, R48, UR5 ;  /* 0x0000000530307c20 */ /* 0x000fe60008410000 */
[----:B------:R-:W-:Y:S01]  /*4950*/  MUFU.TANH R249, R24 ;  /* 0x0000001800f97308 */ /* 0x000fe20000002400 */
[-C--:B------:R-:W-:Y:S03]  /*4960*/  HMMA.16816.F32.BF16 R60, R168, R6.reuse, R60 ;  /* 0x00000006a83c723c */ /* 0x080fe6000004183c */
[----:B------:R-:W-:Y:S01]  /*4970*/  FMUL.FTZ R49, R49, UR5 ;  /* 0x0000000531317c20 */ /* 0x000fe20008410000 */
[----:B------:R-:W-:Y:S01]  /*4980*/  FMUL.FTZ R50, R50, UR5 ;  /* 0x0000000532327c20 */ /* 0x000fe20008410000 */
[----:B------:R-:W-:Y:S01]  /*4990*/  FMUL.FTZ R51, R51, UR5 ;  /* 0x0000000533337c20 */ /* 0x000fe20008410000 */
[----:B------:R-:W-:Y:S03]  /*49a0*/  FMNMX3.FTZ R5, R164, R189, R188, !PT ;  /* 0x000000bda4057276 */ /* 0x000fe600078100bc */
[----:B------:R-:W3:Y:S01]  /*49b0*/  MUFU.TANH R252, R25 ;  /* 0x0000001900fc7308 */ /* 0x000ee20000002400 */
[----:B------:R-:W-:Y:S04]  /*49c0*/  HMMA.16816.F32.BF16 R64, R196, R6, R64 ;  /* 0x00000006c440723c */ /* 0x000fe80000041840 */
[----:B------:R-:W-:Y:S01]  /*49d0*/  FMNMX3.FTZ R168, R0, R181, R195, !PT ;  /* 0x000000b500a87276 */ /* 0x000fe200078100c3 */
[----:B------:R-:W-:Y:S01]  /*49e0*/  FMUL.FTZ R52, R52, UR5 ;  /* 0x0000000534347c20 */ /* 0x000fe20008410000 */
        /* <DEDUP_REMOVED lines=8> */
[----:B------:R-:W-:Y:S03]  /*4a70*/  FMUL.FTZ R60, R60, UR5 ;  /* 0x000000053c3c7c20 */ /* 0x000fe60008410000 */
[----:B------:R-:W5:Y:S01]  /*4a80*/  MUFU.TANH R250, R27 ;  /* 0x0000001b00fa7308 */ /* 0x000f620000002400 */
        /* <DEDUP_REMOVED lines=8> */
[----:B-1----:R-:W-:Y:S02]  /*4b10*/  FMNMX3.FTZ R5, R5, R13, R12, !PT ;  /* 0x0000000d05057276 */ /* 0x002fe4000781000c */
[----:B--2---:R-:W-:Y:S02]  /*4b20*/  FMNMX3.FTZ R168, R168, R201, R16, !PT ;  /* 0x000000c9a8a87276 */ /* 0x004fe40007810010 */
[----:B----4-:R-:W-:Y:S02]  /*4b30*/  FMNMX3.FTZ R167, R167, R15, R14, !PT ;  /* 0x0000000fa7a77276 */ /* 0x010fe4000781000e */
[----:B---3--:R-:W-:Y:S03]  /*4b40*/  FMNMX3.FTZ R166, R166, R249, R252, !PT ;  /* 0x000000f9a6a67276 */ /* 0x008fe600078100fc */
[----:B------:R-:W1:Y:S01]  /*4b50*/  MUFU.TANH R26, R29 ;  /* 0x0000001d001a7308 */ /* 0x000e620000002400 */
[----:B------:R-:W-:Y:S02]  /*4b60*/  FMNMX3.FTZ R168, R168, R239, R240, !PT ;  /* 0x000000efa8a87276 */ /* 0x000fe400078100f0 */
[----:B-----5:R-:W-:Y:S02]  /*4b70*/  FMNMX3.FTZ R5, R5, R251, R250, !PT ;  /* 0x000000fb05057276 */ /* 0x020fe400078100fa */
[----:B------:R-:W-:Y:S05]  /*4b80*/  FMNMX3.FTZ R167, R167, R242, R244, !PT ;  /* 0x000000f2a7a77276 */ /* 0x000fea00078100f4 */
        /* <DEDUP_REMOVED lines=59> */
.L_x_577:
[----:B------:R-:W2:Y:S08]  /*4f40*/  SHFL.BFLY PT, R8, R168, 0x2, 0x1f ;  /* 0x0c401f00a8087f89 */ /* 0x000eb000000e0000 */
[----:B------:R-:W3:Y:S08]  /*4f50*/  SHFL.BFLY PT, R7, R167, 0x2, 0x1f ;  /* 0x0c401f00a7077f89 */ /* 0x000ef000000e0000 */
[----:B------:R-:W4:Y:S08]  /*4f60*/  SHFL.BFLY PT, R6, R166, 0x2, 0x1f ;  /* 0x0c401f00a6067f89 */ /* 0x000f3000000e0000 */
[----:B------:R-:W5:Y:S08]  /*4f70*/  SHFL.BFLY PT, R4, R5, 0x2, 0x1f ;  /* 0x0c401f0005047f89 */ /* 0x000f7000000e0000 */
[----:B------:R-:W-:Y:S08]  /*4f80*/  LDSM.16.MT88.4 R20, [R218+0x9000] ;  /* 0x00900000da14783b */ /* 0x000ff00000004200 */
[----:B------:R-:W-:Y:S08]  /*4f90*/  LDSM.16.MT88.4 R36, [R216+0x9000] ;  /* 0x00900000d824783b */ /* 0x000ff00000004200 */
[----:B------:R-:W-:Y:S01]  /*4fa0*/  LDSM.16.MT88.4 R52, [R218+0xa000] ;  /* 0x00a00000da34783b */ /* 0x000fe20000004200 */
[----:B--2---:R-:W-:Y:S02]  /*4fb0*/  FMNMX.FTZ R168, R168, R8, !PT ;  /* 0x00000008a8a87209 */ /* 0x004fe40007810000 */
[----:B---3--:R-:W-:Y:S02]  /*4fc0*/  FMNMX.FTZ R167, R167, R7, !PT ;  /* 0x00000007a7a77209 */ /* 0x008fe40007810000 */
[----:B----4-:R-:W-:Y:S02]  /*4fd0*/  FMNMX.FTZ R166, R166, R6, !PT ;  /* 0x00000006a6a67209 */ /* 0x010fe40007810000 */
[----:B-----5:R-:W-:Y:S01]  /*4fe0*/  FMNMX.FTZ R4, R5, R4, !PT ;  /* 0x0000000405047209 */ /* 0x020fe20007810000 */
[----:B------:R-:W2:Y:S08]  /*4ff0*/  SHFL.BFLY PT, R7, R168, 0x1, 0x1f ;  /* 0x0c201f00a8077f89 */ /* 0x000eb000000e0000 */
[----:B------:R-:W3:Y:S08]  /*5000*/  SHFL.BFLY PT, R6, R167, 0x1, 0x1f ;  /* 0x0c201f00a7067f89 */ /* 0x000ef000000e0000 */
[----:B------:R-:W4:Y:S08]  /*5010*/  SHFL.BFLY PT, R5, R166, 0x1, 0x1f ;  /* 0x0c201f00a6057f89 */ /* 0x000f3000000e0000 */
[----:B------:R-:W5:Y:S01]  /*5020*/  SHFL.BFLY PT, R165, R4, 0x1, 0x1f ;  /* 0x0c201f0004a57f89 */ /* 0x000f6200000e0000 */
[----:B--2---:R-:W-:Y:S02]  /*5030*/  FMNMX.FTZ R168, R168, R7, !PT ;  /* 0x00000007a8a87209 */ /* 0x004fe40007810000 */
[----:B---3--:R-:W-:Y:S03]  /*5040*/  FMNMX.FTZ R167, R167, R6, !PT ;  /* 0x00000006a7a77209 */ /* 0x008fe60007810000 */
[C---:B------:R-:W-:Y:S01]  /*5050*/  FMUL.FTZ R187, R168.reuse, UR4 ;  /* 0x00000004a8bb7c20 */ /* 0x040fe20008410000 */
[C---:B------:R-:W-:Y:S01]  /*5060*/  FSETP.NEU.FTZ.AND P1, PT, R168.reuse, -INF , PT ;  /* 0xff800000a800780b */ /* 0x040fe20003f3d000 */
[----:B------:R-:W-:Y:S01]  /*5070*/  FADD.FTZ R0, -R168, R0 ;  /* 0x00000000a8007221 */ /* 0x000fe20000010100 */
[C---:B------:R-:W-:Y:S01]  /*5080*/  FSETP.NEU.FTZ.AND P0, PT, R167.reuse, -INF , PT ;  /* 0xff800000a700780b */ /* 0x040fe20003f1d000 */
[----:B------:R-:W-:Y:S01]  /*5090*/  FMUL.FTZ R204, R167, UR4 ;  /* 0x00000004a7cc7c20 */ /* 0x000fe20008410000 */
[----:B------:R-:W-:Y:S02]  /*50a0*/  FSEL R187, R187, RZ, P1 ;  /* 0x000000ffbbbb7208 */ /* 0x000fe40000800000 */
[----:B----4-:R-:W-:Y:S02]  /*50b0*/  FMNMX.FTZ R166, R166, R5, !PT ;  /* 0x00000005a6a67209 */ /* 0x010fe40007810000 */
[----:B------:R-:W-:Y:S01]  /*50c0*/  FSEL R204, R204, RZ, P0 ;  /* 0x000000ffcccc7208 */ /* 0x000fe20000000000 */
[----:B------:R-:W-:Y:S01]  /*50d0*/  FFMA.FTZ R203, R181, UR4, -R187 ;  /* 0x00000004b5cb7c23 */ /* 0x000fe200080108bb */
[----:B-----5:R-:W-:Y:S01]  /*50e0*/  FMNMX.FTZ R165, R4, R165, !PT ;  /* 0x000000a504a57209 */ /* 0x020fe20007810000 */
[C---:B------:R-:W-:Y:S01]  /*50f0*/  FMUL.FTZ R181, R166.reuse, UR4 ;  /* 0x00000004a6b57c20 */ /* 0x040fe20008410000 */
[----:B------:R-:W-:Y:S01]  /*5100*/  FSETP.NEU.FTZ.AND P1, PT, R166, -INF , PT ;  /* 0xff800000a600780b */ /* 0x000fe20003f3d000 */
[----:B------:R-:W-:Y:S01]  /*5110*/  FFMA.FTZ R197, R184, UR4, -R204 ;  /* 0x00000004b8c57c23 */ /* 0x000fe200080108cc */
[----:B------:R-:W-:Y:S01]  /*5120*/  FADD.FTZ R4, -R167, R2 ;  /* 0x00000002a7047221 */ /* 0x000fe20000010100 */
[C---:B------:R-:W-:Y:S01]  /*5130*/  FMUL.FTZ R184, R165.reuse, UR4 ;  /* 0x00000004a5b87c20 */ /* 0x040fe20008410000 */
[----:B------:R-:W-:Y:S01]  /*5140*/  FSETP.NEU.FTZ.AND P0, PT, R165, -INF , PT ;  /* 0xff800000a500780b */ /* 0x000fe20003f1d000 */
[----:B------:R-:W-:Y:S01]  /*5150*/  FADD.FTZ R2, -R166, R3 ;  /* 0x00000003a6027221 */ /* 0x000fe20000010100 */
[--C-:B------:R-:W-:Y:S01]  /*5160*/  FFMA.FTZ R200, R195, UR4, -R187.reuse ;  /* 0x00000004c3c87c23 */ /* 0x100fe200080108bb */
[----:B------:R-:W-:Y:S01]  /*5170*/  FMUL.FTZ R3, R0, UR4 ;  /* 0x0000000400037c20 */ /* 0x000fe20008410000 */
[--C-:B------:R-:W-:Y:S01]  /*5180*/  FFMA.FTZ R202, R194, UR4, -R204.reuse ;  /* 0x00000004c2ca7c23 */ /* 0x100fe200080108cc */
[--C-:B------:R-:W-:Y:S01]  /*5190*/  FFMA.FTZ R199, R201, UR4, -R187.reuse ;  /* 0x00000004c9c77c23 */ /* 0x100fe200080108bb */
[----:B------:R-:W-:Y:S01]  /*51a0*/  FFMA.FTZ R198, R16, UR4, -R187 ;  /* 0x0000000410c67c23 */ /* 0x000fe200080108bb */
[--C-:B------:R-:W-:Y:S01]  /*51b0*/  FFMA.FTZ R196, R15, UR4, -R204.reuse ;  /* 0x000000040fc47c23 */ /* 0x100fe200080108cc */
[----:B------:R-:W-:Y:S01]  /*51c0*/  FFMA.FTZ R195, R14, UR4, -R204 ;  /* 0x000000040ec37c23 */ /* 0x000fe200080108cc */
[----:B------:R-:W-:Y:S01]  /*51d0*/  FSEL R181, R181, RZ, P1 ;  /* 0x000000ffb5b57208 */ /* 0x000fe20000800000 */
[----:B------:R-:W-:Y:S01]  /*51e0*/  FMUL.FTZ R4, R4, UR4 ;  /* 0x0000000404047c20 */ /* 0x000fe20008410000 */
[----:B------:R-:W-:Y:S01]  /*51f0*/  FSEL R184, R184, RZ, P0 ;  /* 0x000000ffb8b87208 */ /* 0x000fe20000000000 */
[----:B------:R-:W-:Y:S01]  /*5200*/  FADD.FTZ R0, -R165, R164 ;  /* 0x000000a4a5007221 */ /* 0x000fe20000010100 */
[----:B------:R-:W-:Y:S01]  /*5210*/  MUFU.EX2 R203, R203 ;  /* 0x000000cb00cb7308 */ /* 0x000fe20000000800 */
[--C-:B------:R-:W-:Y:S01]  /*5220*/  FFMA.FTZ R201, R191, UR4, -R181.reuse ;  /* 0x00000004bfc97c23 */ /* 0x100fe200080108b5 */
[--C-:B------:R-:W-:Y:S01]  /*5230*/  FFMA.FTZ R194, R190, UR4, -R181.reuse ;  /* 0x00000004bec27c23 */ /* 0x100fe200080108b5 */
[--C-:B------:R-:W-:Y:S07]  /*5240*/  FFMA.FTZ R191, R189, UR4, -R184.reuse ;  /* 0x00000004bdbf7c23 */ /* 0x100fee00080108b8 */
[----:B------:R-:W2:Y:S01]  /*5250*/  MUFU.EX2 R164, R3 ;  /* 0x0000000300a47308 */ /* 0x000ea20000000800 */
[--C-:B------:R-:W-:Y:S01]  /*5260*/  FFMA.FTZ R190, R188, UR4, -R184.reuse ;  /* 0x00000004bcbe7c23 */ /* 0x100fe200080108b8 */
[----:B------:R-:W-:Y:S01]  /*5270*/  FMUL.FTZ R2, R2, UR4 ;  /* 0x0000000402027c20 */ /* 0x000fe20008410000 */
[----:B------:R-:W-:Y:S07]  /*5280*/  FMUL.FTZ R0, R0, UR4 ;  /* 0x0000000400007c20 */ /* 0x000fee0008410000 */
[----:B------:R3:W4:Y:S01]  /*5290*/  MUFU.EX2 R3, R4 ;  /* 0x0000000400037308 */ /* 0x0007220000000800 */
[--C-:B------:R-:W-:Y:S01]  /*52a0*/  FFMA.FTZ R193, R193, UR4, -R181.reuse ;  /* 0x00000004c1c17c23 */ /* 0x100fe200080108b5 */
[--C-:B------:R-:W-:Y:S01]  /*52b0*/  FFMA.FTZ R192, R192, UR4, -R181.reuse ;  /* 0x00000004c0c07c23 */ /* 0x100fe200080108b5 */
[--C-:B------:R-:W-:Y:S07]  /*52c0*/  FFMA.FTZ R189, R13, UR4, -R184.reuse ;  /* 0x000000040dbd7c23 */ /* 0x100fee00080108b8 */
[----:B------:R-:W5:Y:S01]  /*52d0*/  MUFU.EX2 R200, R200 ;  /* 0x000000c800c87308 */ /* 0x000f620000000800 */
[----:B------:R-:W-:Y:S01]  /*52e0*/  FFMA.FTZ R188, R12, UR4, -R184 ;  /* 0x000000040cbc7c23 */ /* 0x000fe200080108b8 */
[--C-:B------:R-:W-:Y:S01]  /*52f0*/  FFMA.FTZ R211, R211, UR4, -R181.reuse ;  /* 0x00000004d3d37c23 */ /* 0x100fe200080108b5 */
[--C-:B------:R-:W-:Y:S07]  /*5300*/  FFMA.FTZ R208, R208, UR4, -R181.reuse ;  /* 0x00000004d0d07c23 */ /* 0x100fee00080108b5 */
[----:B------:R-:W-:Y:S01]  /*5310*/  MUFU.EX2 R202, R202 ;  /* 0x000000ca00ca7308 */ /* 0x000fe20000000800 */
[----:B------:R-:W-:Y:S01]  /*5320*/  FFMA.FTZ R209, R209, UR4, -R181 ;  /* 0x00000004d1d17c23 */ /* 0x000fe200080108b5 */
[C---:B--2---:R-:W-:Y:S01]  /*5330*/  FMUL.FTZ R5, R164.reuse, R161 ;  /* 0x000000a1a4057220 */ /* 0x044fe20000410000 */
[C---:B------:R-:W-:Y:S07]  /*5340*/  FMUL.FTZ R16, R164.reuse, R148 ;  /* 0x00000094a4107220 */ /* 0x040fee0000410000 */
[----:B------:R-:W2:Y:S01]  /*5350*/  MUFU.EX2 R197, R197 ;  /* 0x000000c500c57308 */ /* 0x000ea20000000800 */
[----:B------:R-:W-:Y:S01]  /*5360*/  MOV R148, R17 ;  /* 0x0000001100947202 */ /* 0x000fe20000000f00 */
[----:B---3--:R-:W-:Y:S01]  /*5370*/  FMUL.FTZ R4, R164, R160 ;  /* 0x000000a0a4047220 */ /* 0x008fe20000410000 */
[C---:B----4-:R-:W-:Y:S07]  /*5380*/  FMUL.FTZ R6, R3.reuse, R162 ;  /* 0x000000a203067220 */ /* 0x050fee0000410000 */
[----:B------:R-:W-:Y:S01]  /*5390*/  MUFU.EX2 R199, R199 ;  /* 0x000000c700c77308 */ /* 0x000fe20000000800 */
[C---:B------:R-:W-:Y:S01]  /*53a0*/  FMUL.FTZ R7, R3.reuse, R163 ;  /* 0x000000a303077220 */ /* 0x040fe20000410000 */
[----:B-----5:R-:W-:Y:S01]  /*53b0*/  F2FP.BF16.F32.PACK_AB R160, R200, R203 ;  /* 0x000000cbc8a0723e */ /* 0x020fe200000010ff */
[C---:B------:R-:W-:Y:S07]  /*53c0*/  FMUL.FTZ R17, R164.reuse, R149 ;  /* 0x00000095a4117220 */ /* 0x040fee0000410000 */
[----:B------:R-:W3:Y:S01]  /*53d0*/  MUFU.EX2 R198, R198 ;  /* 0x000000c600c67308 */ /* 0x000ee20000000800 */
[C---:B-1----:R-:W-:Y:S01]  /*53e0*/  FMUL.FTZ R18, R3.reuse, R150 ;  /* 0x0000009603127220 */ /* 0x042fe20000410000 */
[----:B------:R-:W-:Y:S01]  /*53f0*/  FMUL.FTZ R19, R3, R151 ;  /* 0x0000009703137220 */ /* 0x000fe20000410000 */
[C---:B------:R-:W-:Y:S07]  /*5400*/  FMUL.FTZ R32, R164.reuse, R132 ;  /* 0x00000084a4207220 */ /* 0x040fee0000410000 */
[----:B------:R-:W-:Y:S01]  /*5410*/  MUFU.EX2 R196, R196 ;  /* 0x000000c400c47308 */ /* 0x000fe20000000800 */
[C---:B------:R-:W-:Y:S01]  /*5420*/  FMUL.FTZ R33, R164.reuse, R133 ;  /* 0x00000085a4217220 */ /* 0x040fe20000410000 */
[----:B--2---:R-:W-:Y:S01]  /*5430*/  F2FP.BF16.F32.PACK_AB R161, R197, R202 ;  /* 0x000000cac5a1723e */ /* 0x004fe200000010ff */
[C---:B------:R-:W-:Y:S07]  /*5440*/  FMUL.FTZ R34, R3.reuse, R134 ;  /* 0x0000008603227220 */ /* 0x040fee0000410000 */
[----:B------:R-:W1:Y:S01]  /*5450*/  MUFU.EX2 R195, R195 ;  /* 0x000000c300c37308 */ /* 0x000e620000000800 */
[C---:B------:R-:W-:Y:S01]  /*5460*/  FMUL.FTZ R35, R3.reuse, R135 ;  /* 0x0000008703237220 */ /* 0x040fe20000410000 */
[C---:B------:R-:W-:Y:S01]  /*5470*/  FMUL.FTZ R48, R164.reuse, R116 ;  /* 0x00000074a4307220 */ /* 0x040fe20000410000 */
[----:B------:R-:W-:Y:S07]  /*5480*/  FMUL.FTZ R49, R164, R117 ;  /* 0x00000075a4317220 */ /* 0x000fee0000410000 */
[----:B------:R-:W2:Y:S01]  /*5490*/  MUFU.EX2 R2, R2 ;  /* 0x0000000200027308 */ /* 0x000ea20000000800 */
[C---:B------:R-:W-:Y:S01]  /*54a0*/  FMUL.FTZ R50, R3.reuse, R118 ;  /* 0x0000007603327220 */ /* 0x040fe20000410000 */
[----:B---3--:R-:W-:Y:S01]  /*54b0*/  F2FP.BF16.F32.PACK_AB R162, R198, R199 ;  /* 0x000000c7c6a2723e */ /* 0x008fe200000010ff */
[C---:B------:R-:W-:Y:S07]  /*54c0*/  FMUL.FTZ R51, R3.reuse, R119 ;  /* 0x0000007703337220 */ /* 0x040fee0000410000 */
[----:B------:R-:W3:Y:S01]  /*54d0*/  MUFU.EX2 R0, R0 ;  /* 0x0000000000007308 */ /* 0x000ee20000000800 */
[----:B------:R-:W-:Y:S01]  /*54e0*/  LDSM.16.MT88.4 R116, [R218+0xa400] ;  /* 0x00a40000da74783b */ /* 0x000fe20000004200 */
[C---:B------:R-:W-:Y:S01]  /*54f0*/  FMUL.FTZ R64, R164.reuse, R100 ;  /* 0x00000064a4407220 */ /* 0x040fe20000410000 */
[----:B------:R-:W-:Y:S07]  /*5500*/  FMUL.FTZ R65, R164, R101 ;  /* 0x00000065a4417220 */ /* 0x000fee0000410000 */
[----:B------:R-:W-:Y:S01]  /*5510*/  MUFU.EX2 R201, R201 ;  /* 0x000000c900c97308 */ /* 0x000fe20000000800 */
[----:B------:R-:W-:Y:S01]  /*5520*/  FMUL.FTZ R66, R3, R102 ;  /* 0x0000006603427220 */ /* 0x000fe20000410000 */
[----:B-1----:R-:W-:Y:S01]  /*5530*/  F2FP.BF16.F32.PACK_AB R163, R195, R196 ;  /* 0x000000c4c3a3723e */ /* 0x002fe200000010ff */
[----:B------:R-:W-:Y:S07]  /*5540*/  FMUL.FTZ R67, R3, R103 ;  /* 0x0000006703437220 */ /* 0x000fee0000410000 */
[----:B------:R-:W1:Y:S01]  /*5550*/  MUFU.EX2 R194, R194 ;  /* 0x000000c200c27308 */ /* 0x000e620000000800 */
[----:B------:R-:W-:Y:S01]  /*5560*/  LDSM.16.MT88.4 R100, [R216+0xb000] ;  /* 0x00b00000d864783b */ /* 0x000fe20000004200 */
[C---:B--2---:R-:W-:Y:S01]  /*5570*/  FMUL.FTZ R40, R2.reuse, R124 ;  /* 0x0000007c02287220 */ /* 0x044fe20000410000 */
[C---:B------:R-:W-:Y:S07]  /*5580*/  FMUL.FTZ R41, R2.reuse, R125 ;  /* 0x0000007d02297220 */ /* 0x040fee0000410000 */
[----:B------:R-:W-:Y:S01]  /*5590*/  MUFU.EX2 R191, R191 ;  /* 0x000000bf00bf7308 */ /* 0x000fe20000000800 */
[-C--:B------:R-:W-:Y:S09]  /*55a0*/  HMMA.16816.F32.BF16 R4, R160, R20.reuse, R4 ;  /* 0x00000014a004723c */ /* 0x080ff20000041804 */
[----:B------:R-:W2:Y:S01]  /*55b0*/  MUFU.EX2 R190, R190 ;  /* 0x000000be00be7308 */ /* 0x000ea20000000800 */
[----:B------:R-:W-:Y:S01]  /*55c0*/  LDSM.16.MT88.4 R132, [R216+0x9c00] ;  /* 0x009c0000d884783b */ /* 0x000fe20000004200 */
[C---:B------:R-:W-:Y:S01]  /*55d0*/  FMUL.FTZ R8, R2.reuse, R156 ;  /* 0x0000009c02087220 */ /* 0x040fe20000410000 */
[----:B------:R-:W-:Y:S07]  /*55e0*/  FMUL.FTZ R9, R2, R157 ;  /* 0x0000009d02097220 */ /* 0x000fee0000410000 */
[----:B------:R-:W-:Y:S01]  /*55f0*/  MUFU.EX2 R193, R193 ;  /* 0x000000c100c17308 */ /* 0x000fe20000000800 */
[C---:B---3--:R-:W-:Y:S01]  /*5600*/  FMUL.FTZ R10, R0.reuse, R158 ;  /* 0x0000009e000a7220 */ /* 0x048fe20000410000 */
[----:B------:R-:W-:Y:S01]  /*5610*/  FMUL.FTZ R11, R0, R159 ;  /* 0x0000009f000b7220 */ /* 0x000fe20000410000 */
[----:B-1----:R-:W-:Y:S07]  /*5620*/  F2FP.BF16.F32.PACK_AB R156, R194, R201 ;  /* 0x000000c9c29c723e */ /* 0x002fee00000010ff */
[----:B------:R-:W1:Y:S01]  /*5630*/  MUFU.EX2 R192, R192 ;  /* 0x000000c000c07308 */ /* 0x000e620000000800 */
[C---:B------:R-:W-:Y:S01]  /*5640*/  FMUL.FTZ R12, R2.reuse, R152 ;  /* 0x00000098020c7220 */ /* 0x040fe20000410000 */
[----:B------:R-:W-:Y:S01]  /*5650*/  FMUL.FTZ R13, R2, R153 ;  /* 0x00000099020d7220 */ /* 0x000fe20000410000 */
[C---:B------:R-:W-:Y:S07]  /*5660*/  FMUL.FTZ R14, R0.reuse, R154 ;  /* 0x0000009a000e7220 */ /* 0x040fee0000410000 */
[----:B------:R-:W-:Y:S01]  /*5670*/  MUFU.EX2 R189, R189 ;  /* 0x000000bd00bd7308 */ /* 0x000fe20000000800 */
[----:B------:R-:W-:Y:S01]  /*5680*/  FMUL.FTZ R15, R0, R155 ;  /* 0x0000009b000f7220 */ /* 0x000fe20000410000 */
[----:B--2---:R-:W-:Y:S01]  /*5690*/  F2FP.BF16.F32.PACK_AB R157, R190, R191 ;  /* 0x000000bfbe9d723e */ /* 0x004fe200000010ff */
[----:B------:R-:W-:Y:S07]  /*56a0*/  FMUL.FTZ R28, R2, R136 ;  /* 0x00000088021c7220 */ /* 0x000fee0000410000 */
[----:B------:R-:W2:Y:S01]  /*56b0*/  MUFU.EX2 R188, R188 ;  /* 0x000000bc00bc7308 */ /* 0x000ea20000000800 */
[----:B------:R-:W-:Y:S01]  /*56c0*/  MOV R154, R26 ;  /* 0x0000001a009a7202 */ /* 0x000fe20000000f00 */
[----:B------:R-:W-:Y:S01]  /*56d0*/  FMUL.FTZ R26, R0, R142 ;  /* 0x0000008e001a7220 */ /* 0x000fe20000410000 */
[----:B------:R-:W-:Y:S01]  /*56e0*/  MOV R155, R25 ;  /* 0x00000019009b7202 */ /* 0x000fe20000000f00 */
[----:B------:R-:W-:Y:S01]  /*56f0*/  FMUL.FTZ R25, R2, R141 ;  /* 0x0000008d02197220 */ /* 0x000fe20000410000 */
[----:B------:R-:W-:Y:S01]  /*5700*/  MOV R153, R27 ;  /* 0x0000001b00997202 */ /* 0x000fe20000000f00 */
[----:B------:R-:W-:Y:S01]  /*5710*/  FMUL.FTZ R27, R0, R143 ;  /* 0x0000008f001b7220 */ /* 0x000fe20000410000 */
[----:B-1----:R-:W-:Y:S01]  /*5720*/  F2FP.BF16.F32.PACK_AB R158, R192, R193 ;  /* 0x000000c1c09e723e */ /* 0x002fe200000010ff */
[C---:B------:R-:W-:Y:S01]  /*5730*/  FMUL.FTZ R29, R2.reuse, R137 ;  /* 0x00000089021d7220 */ /* 0x040fe20000410000 */
[----:B------:R-:W-:Y:S01]  /*5740*/  MOV R152, R24 ;  /* 0x0000001800987202 */ /* 0x000fe20000000f00 */
[----:B------:R-:W-:Y:S01]  /*5750*/  FMUL.FTZ R24, R2, R140 ;  /* 0x0000008c02187220 */ /* 0x000fe20000410000 */
[C---:B------:R-:W-:Y:S01]  /*5760*/  FMUL.FTZ R30, R0.reuse, R138 ;  /* 0x0000008a001e7220 */ /* 0x040fe20000410000 */
[C---:B------:R-:W-:Y:S01]  /*5770*/  FMUL.FTZ R31, R0.reuse, R139 ;  /* 0x0000008b001f7220 */ /* 0x040fe20000410000 */
[----:B------:R-:W-:Y:S01]  /*5780*/  FMUL.FTZ R42, R0, R126 ;  /* 0x0000007e002a7220 */ /* 0x000fe20000410000 */
[----:B--2---:R-:W-:Y:S01]  /*5790*/  F2FP.BF16.F32.PACK_AB R159, R188, R189 ;  /* 0x000000bdbc9f723e */ /* 0x004fe200000010ff */
[----:B------:R-:W-:Y:S01]  /*57a0*/  FMUL.FTZ R43, R0, R127 ;  /* 0x0000007f002b7220 */ /* 0x000fe20000410000 */
[C---:B------:R-:W-:Y:S01]  /*57b0*/  FMUL.FTZ R44, R2.reuse, R120 ;  /* 0x00000078022c7220 */ /* 0x040fe20000410000 */
[----:B------:R-:W-:Y:S01]  /*57c0*/  LDSM.16.MT88.4 R124, [R218+0xb400] ;  /* 0x00b40000da7c783b */ /* 0x000fe20000004200 */
[----:B------:R-:W-:Y:S01]  /*57d0*/  FMUL.FTZ R45, R2, R121 ;  /* 0x00000079022d7220 */ /* 0x000fe20000410000 */
[C---:B------:R-:W-:Y:S01]  /*57e0*/  FMUL.FTZ R46, R0.reuse, R122 ;  /* 0x0000007a002e7220 */ /* 0x040fe20000410000 */
[----:B------:R-:W-:Y:S01]  /*57f0*/  FMUL.FTZ R47, R0, R123 ;  /* 0x0000007b002f7220 */ /* 0x000fe20000410000 */
[C---:B------:R-:W-:Y:S01]  /*5800*/  HMMA.16816.F32.BF16 R8, R156.reuse, R20, R8 ;  /* 0x000000149c08723c */ /* 0x040fe20000041808 */
[----:B------:R-:W-:Y:S03]  /*5810*/  MUFU.EX2 R211, R211 ;  /* 0x000000d300d37308 */ /* 0x000fe60000000800 */
[----:B------:R-:W-:Y:S01]  /*5820*/  LDSM.16.MT88.4 R120, [R216+0xa400] ;  /* 0x00a40000d878783b */ /* 0x000fe20000004200 */
[----:B------:R-:W-:Y:S01]  /*5830*/  FMUL.FTZ R61, R2, R105 ;  /* 0x00000069023d7220 */ /* 0x000fe20000410000 */
[C---:B------:R-:W-:Y:S01]  /*5840*/  FMUL.FTZ R62, R0.reuse, R106 ;  /* 0x0000006a003e7220 */ /* 0x040fe20000410000 */
[----:B------:R-:W-:Y:S01]  /*5850*/  FMUL.FTZ R63, R0, R107 ;  /* 0x0000006b003f7220 */ /* 0x000fe20000410000 */
[-C--:B------:R-:W-:Y:S03]  /*5860*/  HMMA.16816.F32.BF16 R12, R156, R22.reuse, R12 ;  /* 0x000000169c0c723c */ /* 0x080fe6000004180c */
[----:B------:R-:W-:Y:S01]  /*5870*/  MUFU.EX2 R208, R208 ;  /* 0x000000d000d07308 */ /* 0x000fe20000000800 */
[--C-:B------:R-:W-:Y:S01]  /*5880*/  FFMA.FTZ R183, R183, UR4, -R204.reuse ;  /* 0x00000004b7b77c23 */ /* 0x100fe200080108cc */
[--C-:B------:R-:W-:Y:S01]  /*5890*/  FFMA.FTZ R180, R180, UR4, -R187.reuse ;  /* 0x00000004b4b47c23 */ /* 0x100fe200080108bb */
[----:B------:R-:W-:Y:S01]  /*58a0*/  FFMA.FTZ R186, R186, UR4, -R187 ;  /* 0x00000004baba7c23 */ /* 0x000fe200080108bb */
[--C-:B------:R-:W-:Y:S01]  /*58b0*/  FFMA.FTZ R175, R175, UR4, -R181.reuse ;  /* 0x00000004afaf7c23 */ /* 0x100fe200080108b5 */
[--C-:B------:R-:W-:Y:S01]  /*58c0*/  FFMA.FTZ R173, R173, UR4, -R181.reuse ;  /* 0x00000004adad7c23 */ /* 0x100fe200080108b5 */
[C---:B------:R-:W-:Y:S04]  /*58d0*/  HMMA.16816.F32.BF16 R16, R160.reuse, R22, R16 ;  /* 0x00000016a010723c */ /* 0x040fe80000041810 */
[----:B------:R-:W-:Y:S01]  /*58e0*/  MUFU.EX2 R141, R180 ;  /* 0x000000b4008d7308 */ /* 0x000fe20000000800 */
[C---:B------:R-:W-:Y:S01]  /*58f0*/  FMUL.FTZ R21, R164.reuse, R145 ;  /* 0x00000091a4157220 */ /* 0x040fe20000410000 */
[C---:B------:R-:W-:Y:S01]  /*5900*/  FMUL.FTZ R22, R3.reuse, R146 ;  /* 0x0000009203167220 */ /* 0x040fe20000410000 */
[----:B------:R-:W-:Y:S01]  /*5910*/  FMUL.FTZ R20, R164, R144 ;  /* 0x00000090a4147220 */ /* 0x000fe20000410000 */
[C---:B------:R-:W-:Y:S01]  /*5920*/  FMUL.FTZ R23, R3.reuse, R147 ;  /* 0x0000009303177220 */ /* 0x040fe20000410000 */
[--C-:B------:R-:W-:Y:S05]  /*5930*/  FFMA.FTZ R174, R174, UR4, -R181.reuse ;  /* 0x00000004aeae7c23 */ /* 0x100fea00080108b5 */
[----:B------:R-:W-:Y:S01]  /*5940*/  MUFU.EX2 R145, R186 ;  /* 0x000000ba00917308 */ /* 0x000fe20000000800 */
[----:B------:R-:W-:Y:S01]  /*5950*/  FFMA.FTZ R176, R176, UR4, -R181 ;  /* 0x00000004b0b07c23 */ /* 0x000fe200080108b5 */
[----:B------:R-:W-:Y:S01]  /*5960*/  FMUL.FTZ R56, R2, R108 ;  /* 0x0000006c02387220 */ /* 0x000fe20000410000 */
[--C-:B------:R-:W-:Y:S07]  /*5970*/  FFMA.FTZ R108, R148, UR4, -R204.reuse ;  /* 0x00000004946c7c23 */ /* 0x100fee00080108cc */
[----:B------:R-:W-:Y:S01]  /*5980*/  MUFU.EX2 R146, R183 ;  /* 0x000000b700927308 */ /* 0x000fe20000000800 */
[-C--:B------:R-:W-:Y:S01]  /*5990*/  HMMA.16816.F32.BF16 R20, R160, R36.reuse, R20 ;  /* 0x00000024a014723c */ /* 0x080fe20000041814 */
[----:B------:R-:W-:Y:S02]  /*59a0*/  LDSM.16.MT88.4 R148, [R218+0x9c00] ;  /* 0x009c0000da94783b */ /* 0x000fe40000004200 */
[C---:B------:R-:W-:Y:S01]  /*59b0*/  FMUL.FTZ R58, R0.reuse, R110 ;  /* 0x0000006e003a7220 */ /* 0x040fe20000410000 */
[----:B------:R-:W-:Y:S01]  /*59c0*/  FMUL.FTZ R59, R0, R111 ;  /* 0x0000006f003b7220 */ /* 0x000fe20000410000 */
        /* <DEDUP_REMOVED lines=10> */
[----:B------:R-:W-:Y:S01]  /*5a70*/  MUFU.EX2 R147, R173 ;  /* 0x000000ad00937308 */ /* 0x000fe20000000800 */
[----:B------:R-:W-:Y:S01]  /*5a80*/  FMUL.FTZ R73, R2, R73 ;  /* 0x0000004902497220 */ /* 0x000fe20000410000 */
[C---:B------:R-:W-:Y:S01]  /*5a90*/  FMUL.FTZ R74, R0.reuse, R74 ;  /* 0x0000004a004a7220 */ /* 0x040fe20000410000 */
[----:B------:R-:W-:Y:S01]  /*5aa0*/  FMUL.FTZ R75, R0, R75 ;  /* 0x0000004b004b7220 */ /* 0x000fe20000410000 */
[C---:B------:R-:W-:Y:S01]  /*5ab0*/  FMUL.FTZ R76, R2.reuse, R76 ;  /* 0x0000004c024c7220 */ /* 0x040fe20000410000 */
[----:B------:R-:W-:Y:S01]  /*5ac0*/  FMUL.FTZ R77, R2, R77 ;  /* 0x0000004d024d7220 */ /* 0x000fe20000410000 */
[C---:B------:R-:W-:Y:S04]  /*5ad0*/  HMMA.16816.F32.BF16 R32, R160.reuse, R38, R32 ;  /* 0x00000026a020723c */ /* 0x040fe80000041820 */
[----:B------:R-:W1:Y:S01]  /*5ae0*/  MUFU.EX2 R143, R176 ;  /* 0x000000b0008f7308 */ /* 0x000e620000000800 */
[C---:B------:R-:W-:Y:S01]  /*5af0*/  FMUL.FTZ R38, R3.reuse, R130 ;  /* 0x0000008203267220 */ /* 0x040fe20000410000 */
[C---:B------:R-:W-:Y:S01]  /*5b00*/  FMUL.FTZ R39, R3.reuse, R131 ;  /* 0x0000008303277220 */ /* 0x040fe20000410000 */
[C---:B------:R-:W-:Y:S01]  /*5b10*/  FMUL.FTZ R78, R0.reuse, R78 ;  /* 0x0000004e004e7220 */ /* 0x040fe20000410000 */
[----:B------:R-:W2:Y:S01]  /*5b20*/  LDSM.16.MT88.4 R128, [R216+0xa000] ;  /* 0x00a00000d880783b */ /* 0x000ea20000004200 */
[----:B------:R-:W-:Y:S01]  /*5b30*/  FMUL.FTZ R79, R0, R79 ;  /* 0x0000004f004f7220 */ /* 0x000fe20000410000 */
[C---:B------:R-:W-:Y:S01]  /*5b40*/  FMUL.FTZ R80, R164.reuse, R80 ;  /* 0x00000050a4507220 */ /* 0x040fe20000410000 */
[----:B------:R-:W-:Y:S01]  /*5b50*/  FMUL.FTZ R81, R164, R81 ;  /* 0x00000051a4517220 */ /* 0x000fe20000410000 */
[C---:B------:R-:W-:Y:S01]  /*5b60*/  FMUL.FTZ R82, R3.reuse, R82 ;  /* 0x0000005203527220 */ /* 0x040fe20000410000 */
[-C--:B------:R-:W-:Y:S03]  /*5b70*/  HMMA.16816.F32.BF16 R36, R160, R52.reuse, R36 ;  /* 0x00000034a024723c */ /* 0x080fe60000041824 */
[----:B------:R-:W-:Y:S01]  /*5b80*/  FMUL.FTZ R83, R3, R83 ;  /* 0x0000005303537220 */ /* 0x000fe20000410000 */
[--C-:B------:R-:W-:Y:S01]  /*5b90*/  FFMA.FTZ R239, R239, UR4, -R187.reuse ;  /* 0x00000004efef7c23 */ /* 0x100fe200080108bb */
[--C-:B------:R-:W-:Y:S01]  /*5ba0*/  FFMA.FTZ R244, R244, UR4, -R204.reuse ;  /* 0x00000004f4f47c23 */ /* 0x100fe200080108cc */
[----:B------:R-:W-:Y:S01]  /*5bb0*/  FFMA.FTZ R242, R242, UR4, -R204 ;  /* 0x00000004f2f27c23 */ /* 0x000fe200080108cc */
[--C-:B------:R-:W-:Y:S01]  /*5bc0*/  FFMA.FTZ R237, R237, UR4, -R187.reuse ;  /* 0x00000004eded7c23 */ /* 0x100fe200080108bb */
[C---:B------:R-:W-:Y:S04]  /*5bd0*/  HMMA.16816.F32.BF16 R40, R156.reuse, R52, R40 ;  /* 0x000000349c28723c */ /* 0x040fe80000041828 */
[C---:B------:R-:W-:Y:S01]  /*5be0*/  FMUL.FTZ R52, R164.reuse, R112 ;  /* 0x00000070a4347220 */ /* 0x040fe20000410000 */
[----:B------:R-:W-:Y:S01]  /*5bf0*/  FMUL.FTZ R53, R164, R113 ;  /* 0x00000071a4357220 */ /* 0x000fe20000410000 */
[--C-:B------:R-:W-:Y:S01]  /*5c00*/  FFMA.FTZ R246, R246, UR4, -R187.reuse ;  /* 0x00000004f6f67c23 */ /* 0x100fe200080108bb */
[--C-:B------:R-:W-:Y:S01]  /*5c10*/  FFMA.FTZ R213, R213, UR4, -R187.reuse ;  /* 0x00000004d5d57c23 */ /* 0x100fe200080108bb */
[-C--:B------:R-:W-:Y:S01]  /*5c20*/  HMMA.16816.F32.BF16 R44, R156, R54.reuse, R44 ;  /* 0x000000369c2c723c */ /* 0x080fe2000004182c */
[----:B------:R-:W-:Y:S02]  /*5c30*/  MUFU.EX2 R242, R242 ;  /* 0x000000f200f27308 */ /* 0x000fe40000000800 */
[--C-:B------:R-:W-:Y:S01]  /*5c40*/  FFMA.FTZ R212, R212, UR4, -R184.reuse ;  /* 0x00000004d4d47c23 */ /* 0x100fe200080108b8 */
[--C-:B------:R-:W-:Y:S01]  /*5c50*/  FFMA.FTZ R205, R205, UR4, -R184.reuse ;  /* 0x00000004cdcd7c23 */ /* 0x100fe200080108b8 */
[----:B------:R-:W-:Y:S01]  /*5c60*/  FFMA.FTZ R207, R207, UR4, -R184 ;  /* 0x00000004cfcf7c23 */ /* 0x000fe200080108b8 */
[--C-:B------:R-:W-:Y:S01]  /*5c70*/  FFMA.FTZ R177, R177, UR4, -R204.reuse ;  /* 0x00000004b1b17c23 */ /* 0x100fe200080108cc */
[----:B------:R-:W-:Y:S01]  /*5c80*/  FFMA.FTZ R178, R178, UR4, -R204 ;  /* 0x00000004b2b27c23 */ /* 0x000fe200080108cc */
[C---:B------:R-:W-:Y:S03]  /*5c90*/  HMMA.16816.F32.BF16 R48, R160.reuse, R54, R48 ;  /* 0x00000036a030723c */ /* 0x040fe60000041830 */
[----:B------:R-:W-:Y:S01]  /*5ca0*/  MUFU.EX2 R213, R213 ;  /* 0x000000d500d57308 */ /* 0x000fe20000000800 */
[C---:B------:R-:W-:Y:S01]  /*5cb0*/  FMUL.FTZ R54, R3.reuse, R114 ;  /* 0x0000007203367220 */ /* 0x040fe20000410000 */
[----:B------:R-:W-:Y:S01]  /*5cc0*/  FMUL.FTZ R55, R3, R115 ;  /* 0x0000007303377220 */ /* 0x000fe20000410000 */
[--C-:B------:R-:W-:Y:S01]  /*5cd0*/  FFMA.FTZ R179, R179, UR4, -R187.reuse ;  /* 0x00000004b3b37c23 */ /* 0x100fe200080108bb */
[----:B------:R-:W3:Y:S01]  /*5ce0*/  LDSM.16.MT88.4 R112, [R218+0xb000] ;  /* 0x00b00000da70783b */ /* 0x000ee20000004200 */
[----:B------:R-:W-:Y:S01]  /*5cf0*/  FFMA.FTZ R172, R172, UR4, -R184 ;  /* 0x00000004acac7c23 */ /* 0x000fe200080108b8 */
[----:B------:R-:W-:Y:S01]  /*5d00*/  FMUL.FTZ R57, R2, R109 ;  /* 0x0000006d02397220 */ /* 0x000fe20000410000 */
[----:B------:R-:W-:Y:S01]  /*5d10*/  FFMA.FTZ R109, R248, UR4, -R204 ;  /* 0x00000004f86d7c23 */ /* 0x000fe200080108cc */
[----:B------:R-:W-:Y:S01]  /*5d20*/  FMUL.FTZ R60, R2, R104 ;  /* 0x00000068023c7220 */ /* 0x000fe20000410000 */
[-C--:B--2---:R-:W-:Y:S01]  /*5d30*/  HMMA.16816.F32.BF16 R52, R160, R128.reuse, R52 ;  /* 0x00000080a034723c */ /* 0x084fe20000041834 */
[----:B------:R2:W-:Y:S02]  /*5d40*/  MUFU.EX2 R248, R108 ;  /* 0x0000006c00f87308 */ /* 0x0005e40000000800 */
[----:B------:R-:W-:Y:S01]  /*5d50*/  FFMA.FTZ R104, R240, UR4, -R187 ;  /* 0x00000004f0687c23 */ /* 0x000fe200080108bb */
[C---:B------:R-:W-:Y:S01]  /*5d60*/  FMUL.FTZ R84, R164.reuse, R84 ;  /* 0x00000054a4547220 */ /* 0x040fe20000410000 */
[----:B------:R-:W-:Y:S01]  /*5d70*/  FMUL.FTZ R85, R164, R85 ;  /* 0x00000055a4557220 */ /* 0x000fe20000410000 */
[C---:B------:R-:W-:Y:S01]  /*5d80*/  FMUL.FTZ R86, R3.reuse, R86 ;  /* 0x0000005603567220 */ /* 0x040fe20000410000 */
[----:B------:R-:W-:Y:S01]  /*5d90*/  FMUL.FTZ R87, R3, R87 ;  /* 0x0000005703577220 */ /* 0x000fe20000410000 */
[C---:B------:R-:W-:Y:S03]  /*5da0*/  HMMA.16816.F32.BF16 R56, R156.reuse, R128, R56 ;  /* 0x000000809c38723c */ /* 0x040fe60000041838 */
[----:B------:R-:W-:Y:S01]  /*5db0*/  MUFU.EX2 R240, R239 ;  /* 0x000000ef00f07308 */ /* 0x000fe20000000800 */
[C---:B------:R-:W-:Y:S09]  /*5dc0*/  FMUL.FTZ R88, R2.reuse, R88 ;  /* 0x0000005802587220 */ /* 0x040ff20000410000 */
[----:B------:R4:W-:Y:S01]  /*5dd0*/  MUFU.EX2 R239, R104 ;  /* 0x0000006800ef7308 */ /* 0x0009e20000000800 */
[----:B------:R-:W-:Y:S01]  /*5de0*/  FMUL.FTZ R89, R2, R89 ;  /* 0x0000005902597220 */ /* 0x000fe20000410000 */
[----:B--2---:R-:W-:Y:S01]  /*5df0*/  FFMA.FTZ R108, R155, UR4, -R181 ;  /* 0x000000049b6c7c23 */ /* 0x004fe200080108b5 */
[-C--:B------:R-:W-:Y:S07]  /*5e00*/  HMMA.16816.F32.BF16 R60, R156, R130.reuse, R60 ;  /* 0x000000829c3c723c */ /* 0x080fee000004183c */
[----:B------:R-:W-:Y:S01]  /*5e10*/  MUFU.EX2 R212, R212 ;  /* 0x000000d400d47308 */ /* 0x000fe20000000800 */
[C---:B------:R-:W-:Y:S01]  /*5e20*/  FMUL.FTZ R90, R0.reuse, R90 ;  /* 0x0000005a005a7220 */ /* 0x040fe20000410000 */
[----:B------:R-:W-:Y:S08]  /*5e30*/  FMUL.FTZ R91, R0, R91 ;  /* 0x0000005b005b7220 */ /* 0x000ff00000410000 */
[----:B------:R-:W-:Y:S01]  /*5e40*/  MUFU.EX2 R129, R108 ;  /* 0x0000006c00817308 */ /* 0x000fe20000000800 */
[C---:B------:R-:W-:Y:S01]  /*5e50*/  FMUL.FTZ R92, R2.reuse, R92 ;  /* 0x0000005c025c7220 */ /* 0x040fe20000410000 */
[----:B------:R-:W-:Y:S01]  /*5e60*/  FMUL.FTZ R93, R2, R93 ;  /* 0x0000005d025d7220 */ /* 0x000fe20000410000 */
[C---:B------:R-:W-:Y:S07]  /*5e70*/  HMMA.16816.F32.BF16 R64, R160.reuse, R130, R64 ;  /* 0x00000082a040723c */ /* 0x040fee0000041840 */
[----:B------:R-:W-:Y:S01]  /*5e80*/  MUFU.EX2 R205, R205 ;  /* 0x000000cd00cd7308 */ /* 0x000fe20000000800 */
[----:B----4-:R-:W-:Y:S01]  /*5e90*/  FFMA.FTZ R104, R247, UR4, -R187 ;  /* 0x00000004f7687c23 */ /* 0x010fe200080108bb */
[C---:B------:R-:W-:Y:S08]  /*5ea0*/  FMUL.FTZ R94, R0.reuse, R94 ;  /* 0x0000005e005e7220 */ /* 0x040ff00000410000 */
[----:B------:R2:W-:Y:S01]  /*5eb0*/  MUFU.EX2 R247, R244 ;  /* 0x000000f400f77308 */ /* 0x0005e20000000800 */
[----:B------:R-:W-:Y:S01]  /*5ec0*/  FMUL.FTZ R95, R0, R95 ;  /* 0x0000005f005f7220 */ /* 0x000fe20000410000 */
[C---:B------:R-:W-:Y:S01]  /*5ed0*/  FMUL.FTZ R96, R164.reuse, R96 ;  /* 0x00000060a4607220 */ /* 0x040fe20000410000 */
[C---:B------:R-:W-:Y:S01]  /*5ee0*/  FMUL.FTZ R97, R164.reuse, R97 ;  /* 0x00000061a4617220 */ /* 0x040fe20000410000 */
[C---:B------:R-:W-:Y:S01]  /*5ef0*/  FMUL.FTZ R98, R3.reuse, R98 ;  /* 0x0000006203627220 */ /* 0x040fe20000410000 */
[-C--:B---3--:R-:W-:Y:S05]  /*5f00*/  HMMA.16816.F32.BF16 R68, R160, R112.reuse, R68 ;  /* 0x00000070a044723c */ /* 0x088fea0000041844 */
[----:B------:R-:W-:Y:S01]  /*5f10*/  MUFU.EX2 R207, R207 ;  /* 0x000000cf00cf7308 */ /* 0x000fe20000000800 */
[----:B------:R-:W-:Y:S01]  /*5f20*/  FMUL.FTZ R99, R3, R99 ;  /* 0x0000006303637220 */ /* 0x000fe20000410000 */
[----:B-1----:R-:W-:Y:S08]  /*5f30*/  F2FP.BF16.F32.PACK_AB R176, R143, R136 ;  /* 0x000000888fb0723e */ /* 0x002ff000000010ff */
[----:B------:R-:W-:Y:S01]  /*5f40*/  MUFU.EX2 R137, R179 ;  /* 0x000000b300897308 */ /* 0x000fe20000000800 */
[----:B------:R-:W-:Y:S01]  /*5f50*/  FFMA.FTZ R203, R164, R236, R203 ;  /* 0x000000eca4cb7223 */ /* 0x000fe200000100cb */
[----:B------:R-:W-:Y:S01]  /*5f60*/  FFMA.FTZ R202, R3, R235, R202 ;  /* 0x000000eb03ca7223 */ /* 0x000fe200000100ca */
[C---:B------:R-:W-:Y:S07]  /*5f70*/  HMMA.16816.F32.BF16 R72, R156.reuse, R112, R72 ;  /* 0x000000709c48723c */ /* 0x040fee0000041848 */
[----:B------:R-:W-:Y:S01]  /*5f80*/  MUFU.EX2 R138, R177 ;  /* 0x000000b1008a7308 */ /* 0x000fe20000000800 */
[----:B--2---:R-:W-:Y:S09]  /*5f90*/  FFMA.FTZ R244, R245, UR4, -R187 ;  /* 0x00000004f5f47c23 */ /* 0x004ff200080108bb */
[----:B------:R-:W1:Y:S01]  /*5fa0*/  MUFU.EX2 R142, R178 ;  /* 0x000000b2008e7308 */ /* 0x000e620000000800 */
[----:B------:R-:W-:Y:S01]  /*5fb0*/  FFMA.FTZ R201, R2, R234, R201 ;  /* 0x000000ea02c97223 */ /* 0x000fe200000100c9 */
[----:B------:R-:W-:Y:S01]  /*5fc0*/  FFMA.FTZ R191, R0, R233, R191 ;  /* 0x000000e900bf7223 */ /* 0x000fe200000100bf */
[-C--:B------:R-:W-:Y:S07]  /*5fd0*/  HMMA.16816.F32.BF16 R76, R156, R114.reuse, R76 ;  /* 0x000000729c4c723c */ /* 0x080fee000004184c */
[----:B------:R2:W-:Y:S01]  /*5fe0*/  MUFU.EX2 R245, R104 ;  /* 0x0000006800f57308 */ /* 0x0005e20000000800 */
[----:B------:R-:W-:Y:S01]  /*5ff0*/  FADD.FTZ R203, R200, R203 ;  /* 0x000000cbc8cb7221 */ /* 0x000fe20000010000 */
[----:B------:R-:W-:Y:S08]  /*6000*/  FADD.FTZ R202, R197, R202 ;  /* 0x000000cac5ca7221 */ /* 0x000ff00000010000 */
[----:B------:R-:W3:Y:S01]  /*6010*/  MUFU.EX2 R244, R244 ;  /* 0x000000f400f47308 */ /* 0x000ee20000000800 */
[----:B------:R-:W-:Y:S01]  /*6020*/  FADD.FTZ R201, R194, R201 ;  /* 0x000000c9c2c97221 */ /* 0x000fe20000010000 */
[----:B------:R-:W-:Y:S01]  /*6030*/  FADD.FTZ R191, R190, R191 ;  /* 0x000000bfbebf7221 */ /* 0x000fe20000010000 */
[C---:B------:R-:W-:Y:S01]  /*6040*/  HMMA.16816.F32.BF16 R80, R160.reuse, R114, R80 ;  /* 0x00000072a050723c */ /* 0x040fe20000041850 */
[----:B------:R-:W-:Y:S03]  /*6050*/  LDSM.16.MT88.4 R112, [R216+0x9400] ;  /* 0x00940000d870783b */ /* 0x000fe60000004200 */
[----:B-1----:R-:W-:Y:S01]  /*6060*/  F2FP.BF16.F32.PACK_AB R173, R142, R138 ;  /* 0x0000008a8ead723e */ /* 0x002fe200000010ff */
[----:B------:R-:W-:Y:S01]  /*6070*/  FADD.FTZ R203, R199, R203 ;  /* 0x000000cbc7cb7221 */ /* 0x000fe20000010000 */
[----:B------:R-:W-:Y:S01]  /*6080*/  ISETP.GT.AND P0, PT, R232, RZ, PT ;  /* 0x000000ffe800720c */ /* 0x000fe20003f04270 */
[----:B------:R-:W-:Y:S01]  /*6090*/  FADD.FTZ R202, R196, R202 ;  /* 0x000000cac4ca7221 */ /* 0x000fe20000010000 */
[-C--:B------:R-:W-:Y:S01]  /*60a0*/  HMMA.16816.F32.BF16 R84, R160, R100.reuse, R84 ;  /* 0x00000064a054723c */ /* 0x080fe20000041854 */
[----:B--2---:R-:W1:Y:S02]  /*60b0*/  LDSM.16.MT88.4 R104, [R218+0x9400] ;  /* 0x00940000da68783b */ /* 0x004e640000004200 */
[----:B------:R-:W-:Y:S01]  /*60c0*/  FADD.FTZ R201, R193, R201 ;  /* 0x000000c9c1c97221 */ /* 0x000fe20000010000 */
[----:B------:R-:W-:Y:S01]  /*60d0*/  FADD.FTZ R191, R189, R191 ;  /* 0x000000bfbdbf7221 */ /* 0x000fe20000010000 */
[----:B------:R-:W-:Y:S01]  /*60e0*/  FADD.FTZ R203, R198, R203 ;  /* 0x000000cbc6cb7221 */ /* 0x000fe20000010000 */
[----:B------:R-:W-:Y:S01]  /*60f0*/  FADD.FTZ R202, R195, R202 ;  /* 0x000000cac3ca7221 */ /* 0x000fe20000010000 */
[----:B------:R-:W-:Y:S01]  /*6100*/  FADD.FTZ R201, R192, R201 ;  /* 0x000000c9c0c97221 */ /* 0x000fe20000010000 */
[C---:B------:R-:W-:Y:S04]  /*6110*/  HMMA.16816.F32.BF16 R88, R156.reuse, R100, R88 ;  /* 0x000000649c58723c */ /* 0x040fe80000041858 */
[--C-:B------:R-:W-:Y:S01]  /*6120*/  FFMA.FTZ R101, R249, UR4, -R181.reuse ;  /* 0x00000004f9657c23 */ /* 0x100fe200080108b5 */
[----:B------:R-:W-:Y:S01]  /*6130*/  FFMA.FTZ R100, R252, UR4, -R181 ;  /* 0x00000004fc647c23 */ /* 0x000fe200080108b5 */
[----:B------:R-:W2:Y:S01]  /*6140*/  MUFU.EX2 R249, R109 ;  /* 0x0000006d00f97308 */ /* 0x000ea20000000800 */
[----:B------:R-:W-:Y:S01]  /*6150*/  FADD.FTZ R191, R188, R191 ;  /* 0x000000bfbcbf7221 */ /* 0x000fe20000010000 */
[-C--:B------:R-:W-:Y:S08]  /*6160*/  HMMA.16816.F32.BF16 R92, R156, R102.reuse, R92 ;  /* 0x000000669c5c723c */ /* 0x080ff0000004185c */
[----:B------:R4:W5:Y:S01]  /*6170*/  MUFU.EX2 R252, R101 ;  /* 0x0000006500fc7308 */ /* 0x0009620000000800 */
[----:B------:R-:W-:Y:S01]  /*6180*/  FADD.FTZ R203, R240, R203 ;  /* 0x000000cbf0cb7221 */ /* 0x000fe20000010000 */
[----:B------:R-:W-:Y:S01]  /*6190*/  FADD.FTZ R202, R242, R202 ;  /* 0x000000caf2ca7221 */ /* 0x000fe20000010000 */
[----:B------:R-:W-:Y:S02]  /*61a0*/  IADD3 R232, PT, PT, R232, -0x1, RZ ;  /* 0xffffffffe8e87810 */ /* 0x000fe40007ffe0ff */
[----:B------:R-:W-:Y:S01]  /*61b0*/  FADD.FTZ R203, R239, R203 ;  /* 0x000000cbefcb7221 */ /* 0x000fe20000010000 */
[----:B------:R-:W-:Y:S04]  /*61c0*/  HMMA.16816.F32.BF16 R96, R160, R102, R96 ;  /* 0x00000066a060723c */ /* 0x000fe80000041860 */
[----:B---3--:R-:W-:Y:S01]  /*61d0*/  F2FP.BF16.F32.PACK_AB R102, R244, R245 ;  /* 0x000000f5f466723e */ /* 0x008fe200000010ff */
[----:B------:R-:W-:Y:S01]  /*61e0*/  FADD.FTZ R202, R247, R202 ;  /* 0x000000caf7ca7221 */ /* 0x000fe20000010000 */
[----:B--2---:R-:W-:Y:S01]  /*61f0*/  F2FP.BF16.F32.PACK_AB R103, R249, R248 ;  /* 0x000000f8f967723e */ /* 0x004fe200000010ff */
[----:B------:R-:W-:Y:S01]  /*6200*/  FADD.FTZ R203, R245, R203 ;  /* 0x000000cbf5cb7221 */ /* 0x000fe20000010000 */
[----:B----4-:R-:W-:Y:S01]  /*6210*/  FFMA.FTZ R101, R251, UR4, -R184 ;  /* 0x00000004fb657c23 */ /* 0x010fe200080108b8 */
[----:B-----5:R-:W-:Y:S01]  /*6220*/  FADD.FTZ R201, R252, R201 ;  /* 0x000000c9fcc97221 */ /* 0x020fe20000010000 */
[----:B------:R2:W3:Y:S01]  /*6230*/  MUFU.EX2 R251, R100 ;  /* 0x0000006400fb7308 */ /* 0x0004e20000000800 */
[----:B------:R-:W-:Y:S01]  /*6240*/  MOV R164, R165 ;  /* 0x000000a500a47202 */ /* 0x000fe20000000f00 */
[----:B------:R-:W-:Y:S01]  /*6250*/  FADD.FTZ R202, R248, R202 ;  /* 0x000000caf8ca7221 */ /* 0x000fe20000010000 */
[----:B------:R-:W-:Y:S01]  /*6260*/  FADD.FTZ R203, R244, R203 ;  /* 0x000000cbf4cb7221 */ /* 0x000fe20000010000 */
[----:B------:R-:W-:Y:S02]  /*6270*/  MOV R3, R166 ;  /* 0x000000a600037202 */ /* 0x000fe40000000f00 */
[----:B------:R-:W-:Y:S01]  /*6280*/  FADD.FTZ R202, R249, R202 ;  /* 0x000000caf9ca7221 */ /* 0x000fe20000010000 */
[----:B------:R-:W-:Y:S01]  /*6290*/  FADD.FTZ R203, R213, R203 ;  /* 0x000000cbd5cb7221 */ /* 0x000fe20000010000 */
[----:B------:R-:W-:Y:S02]  /*62a0*/  MOV R2, R167 ;  /* 0x000000a700027202 */ /* 0x000fe40000000f00 */
[----:B------:R-:W-:Y:S01]  /*62b0*/  MOV R0, R168 ;  /* 0x000000a800007202 */ /* 0x000fe20000000f00 */
[--C-:B--2---:R-:W-:Y:S01]  /*62c0*/  FFMA.FTZ R100, R250, UR4, -R184.reuse ;  /* 0x00000004fa647c23 */ /* 0x104fe200080108b8 */
[C---:B---3--:R-:W-:Y:S01]  /*62d0*/  F2FP.BF16.F32.PACK_AB R108, R251.reuse, R252 ;  /* 0x000000fcfb6c723e */ /* 0x048fe200000010ff */
[----:B------:R2:W3:Y:S01]  /*62e0*/  MUFU.EX2 R250, R101 ;  /* 0x0000006500fa7308 */ /* 0x0004e20000000800 */
[----:B------:R-:W-:Y:S09]  /*62f0*/  FADD.FTZ R201, R251, R201 ;  /* 0x000000c9fbc97221 */ /* 0x000ff20000010000 */
[----:B------:R4:W5:Y:S01]  /*6300*/  MUFU.EX2 R128, R100 ;  /* 0x0000006400807308 */ /* 0x0009620000000800 */
[--C-:B--2---:R-:W-:Y:S01]  /*6310*/  FFMA.FTZ R101, R153, UR4, -R184.reuse ;  /* 0x0000000499657c23 */ /* 0x104fe200080108b8 */
[----:B---3--:R-:W-:Y:S01]  /*6320*/  FADD.FTZ R191, R250, R191 ;  /* 0x000000bffabf7221 */ /* 0x008fe20000010000 */
[----:B----4-:R-:W-:Y:S07]  /*6330*/  FFMA.FTZ R100, R154, UR4, -R181 ;  /* 0x000000049a647c23 */ /* 0x010fee00080108b5 */
[----:B------:R2:W-:Y:S01]  /*6340*/  MUFU.EX2 R130, R101 ;  /* 0x0000006500827308 */ /* 0x0005e20000000800 */
[----:B-----5:R-:W-:Y:S09]  /*6350*/  F2FP.BF16.F32.PACK_AB R109, R128, R250 ;  /* 0x000000fa806d723e */ /* 0x020ff200000010ff */
[----:B------:R3:W4:Y:S01]  /*6360*/  MUFU.EX2 R131, R100 ;  /* 0x0000006400837308 */ /* 0x0007220000000800 */
[----:B--2---:R-:W-:Y:S01]  /*6370*/  F2FP.BF16.F32.PACK_AB R101, R247, R242 ;  /* 0x000000f2f765723e */ /* 0x004fe200000010ff */
[----:B---3--:R-:W-:Y:S01]  /*6380*/  FFMA.FTZ R100, R152, UR4, -R184 ;  /* 0x0000000498647c23 */ /* 0x008fe200080108b8 */
[----:B----4-:R-:W-:Y:S07]  /*6390*/  F2FP.BF16.F32.PACK_AB R110, R131, R129 ;  /* 0x00000081836e723e */ /* 0x010fee00000010ff */
[----:B------:R2:W3:Y:S02]  /*63a0*/  MUFU.EX2 R139, R100 ;  /* 0x00000064008b7308 */ /* 0x0004e40000000800 */
[----:B--2---:R-:W-:Y:S02]  /*63b0*/  F2FP.BF16.F32.PACK_AB R100, R239, R240 ;  /* 0x000000f0ef64723e */ /* 0x004fe400000010ff */
[----:B---3--:R-:W-:Y:S05]  /*63c0*/  F2FP.BF16.F32.PACK_AB R111, R139, R130 ;  /* 0x000000828b6f723e */ /* 0x008fea00000010ff */
[-C--:B-1----:R-:W-:Y:S08]  /*63d0*/  HMMA.16816.F32.BF16 R4, R100, R104.reuse, R4 ;  /* 0x000000686404723c */ /* 0x082ff00000041804 */
[C---:B------:R-:W-:Y:S08]  /*63e0*/  HMMA.16816.F32.BF16 R8, R108.reuse, R104, R8 ;  /* 0x000000686c08723c */ /* 0x040ff00000041808 */
[-C--:B------:R-:W-:Y:S08]  /*63f0*/  HMMA.16816.F32.BF16 R12, R108, R106.reuse, R12 ;  /* 0x0000006a6c0c723c */ /* 0x080ff0000004180c */
[C---:B------:R-:W-:Y:S01]  /*6400*/  HMMA.16816.F32.BF16 R16, R100.reuse, R106, R16 ;  /* 0x0000006a6410723c */ /* 0x040fe20000041810 */
[----:B------:R-:W1:Y:S07]  /*6410*/  LDSM.16.MT88.4 R104, [R216+0xb400] ;  /* 0x00b40000d868783b */ /* 0x000e6e0000004200 */
[-C--:B------:R-:W-:Y:S08]  /*6420*/  HMMA.16816.F32.BF16 R20, R100, R112.reuse, R20 ;  /* 0x000000706414723c */ /* 0x080ff00000041814 */
[C---:B------:R-:W-:Y:S04]  /*6430*/  HMMA.16816.F32.BF16 R24, R108.reuse, R112, R24 ;  /* 0x000000706c18723c */ /* 0x040fe80000041818 */
[--C-:B------:R-:W-:Y:S02]  /*6440*/  FFMA.FTZ R112, R214, UR4, -R204.reuse ;  /* 0x00000004d6707c23 */ /* 0x100fe400080108cc */
[----:B------:R2:W3:Y:S02]  /*6450*/  MUFU.EX2 R214, R237 ;  /* 0x000000ed00d67308 */ /* 0x0004e40000000800 */
[-C--:B------:R-:W-:Y:S08]  /*6460*/  HMMA.16816.F32.BF16 R28, R108, R114.reuse, R28 ;  /* 0x000000726c1c723c */ /* 0x080ff0000004181c */
[C---:B------:R-:W-:Y:S04]  /*6470*/  HMMA.16816.F32.BF16 R32, R100.reuse, R114, R32 ;  /* 0x000000726420723c */ /* 0x040fe80000041820 */
[--C-:B--2---:R-:W-:Y:S01]  /*6480*/  FFMA.FTZ R237, R215, UR4, -R204.reuse ;  /* 0x00000004d7ed7c23 */ /* 0x104fe200080108cc */
[----:B---3--:R-:W-:Y:S01]  /*6490*/  FADD.FTZ R203, R214, R203 ;  /* 0x000000cbd6cb7221 */ /* 0x008fe20000010000 */
[----:B------:R2:W3:Y:S02]  /*64a0*/  MUFU.EX2 R215, R112 ;  /* 0x0000007000d77308 */ /* 0x0004e40000000800 */
[-C--:B------:R-:W-:Y:S08]  /*64b0*/  HMMA.16816.F32.BF16 R36, R100, R116.reuse, R36 ;  /* 0x000000746424723c */ /* 0x080ff00000041824 */
[----:B------:R-:W4:Y:S01]  /*64c0*/  MUFU.EX2 R237, R237 ;  /* 0x000000ed00ed7308 */ /* 0x000f220000000800 */
[C---:B------:R-:W-:Y:S04]  /*64d0*/  HMMA.16816.F32.BF16 R40, R108.reuse, R116, R40 ;  /* 0x000000746c28723c */ /* 0x040fe80000041828 */
[--C-:B--2---:R-:W-:Y:S01]  /*64e0*/  FFMA.FTZ R112, R241, UR4, -R187.reuse ;  /* 0x00000004f1707c23 */ /* 0x104fe200080108bb */
[--C-:B------:R-:W-:Y:S01]  /*64f0*/  FFMA.FTZ R117, R243, UR4, -R204.reuse ;  /* 0x00000004f3757c23 */ /* 0x100fe200080108cc */
[--C-:B------:R-:W-:Y:S01]  /*6500*/  FFMA.FTZ R116, R238, UR4, -R204.reuse ;  /* 0x00000004ee747c23 */ /* 0x100fe200080108cc */
[----:B------:R-:W-:Y:S01]  /*6510*/  FFMA.FTZ R204, R182, UR4, -R204 ;  /* 0x00000004b6cc7c23 */ /* 0x000fe200080108cc */
[-C--:B------:R-:W-:Y:S01]  /*6520*/  HMMA.16816.F32.BF16 R44, R108, R118.reuse, R44 ;  /* 0x000000766c2c723c */ /* 0x080fe2000004182c */
[----:B------:R2:W-:Y:S02]  /*6530*/  MUFU.EX2 R243, R112 ;  /* 0x0000007000f37308 */ /* 0x0005e40000000800 */
[----:B------:R-:W-:Y:S01]  /*6540*/  FFMA.FTZ R187, R185, UR4, -R187 ;  /* 0x00000004b9bb7c23 */ /* 0x000fe200080108bb */
[----:B---3--:R-:W-:Y:S07]  /*6550*/  FADD.FTZ R202, R215, R202 ;  /* 0x000000cad7ca7221 */ /* 0x008fee0000010000 */
[----:B------:R-:W3:Y:S01]  /*6560*/  MUFU.EX2 R238, R117 ;  /* 0x0000007500ee7308 */ /* 0x000ee20000000800 */
[C---:B------:R-:W-:Y:S09]  /*6570*/  HMMA.16816.F32.BF16 R48, R100.reuse, R118, R48 ;  /* 0x000000766430723c */ /* 0x040ff20000041830 */
[----:B------:R-:W-:Y:S01]  /*6580*/  MUFU.EX2 R140, R187 ;  /* 0x000000bb008c7308 */ /* 0x000fe20000000800 */
[----:B----4-:R-:W-:Y:S09]  /*6590*/  FADD.FTZ R202, R237, R202 ;  /* 0x000000caedca7221 */ /* 0x010ff20000010000 */
[----:B------:R4:W5:Y:S01]  /*65a0*/  MUFU.EX2 R241, R246 ;  /* 0x000000f600f17308 */ /* 0x0009620000000800 */
[----:B--2---:R-:W2:Y:S01]  /*65b0*/  LDSM.16.MT88.4 R112, [R218+0x9800] ;  /* 0x00980000da70783b */ /* 0x004ea20000004200 */
[-C--:B------:R-:W-:Y:S08]  /*65c0*/  HMMA.16816.F32.BF16 R52, R100, R120.reuse, R52 ;  /* 0x000000786434723c */ /* 0x080ff00000041834 */
[----:B------:R-:W1:Y:S01]  /*65d0*/  MUFU.EX2 R204, R204 ;  /* 0x000000cc00cc7308 */ /* 0x000e620000000800 */
[----:B---3--:R-:W-:Y:S01]  /*65e0*/  FADD.FTZ R202, R238, R202 ;  /* 0x000000caeeca7221 */ /* 0x008fe20000010000 */
[C---:B------:R-:W-:Y:S04]  /*65f0*/  HMMA.16816.F32.BF16 R56, R108.reuse, R120, R56 ;  /* 0x000000786c38723c */ /* 0x040fe80000041838 */
[----:B----4-:R-:W-:Y:S01]  /*6600*/  FFMA.FTZ R246, R210, UR4, -R181 ;  /* 0x00000004d2f67c23 */ /* 0x010fe200080108b5 */
[----:B-----5:R-:W-:Y:S01]  /*6610*/  FADD.FTZ R203, R241, R203 ;  /* 0x000000cbf1cb7221 */ /* 0x020fe20000010000 */
[----:B------:R-:W-:Y:S02]  /*6620*/  LDSM.16.MT88.4 R180, [R216+0xac00] ;  /* 0x00ac0000d8b4783b */ /* 0x000fe40000004200 */
[----:B------:R-:W3:Y:S01]  /*6630*/  MUFU.EX2 R210, R116 ;  /* 0x0000007400d27308 */ /* 0x000ee20000000800 */
[-C--:B------:R-:W-:Y:S03]  /*6640*/  HMMA.16816.F32.BF16 R60, R108, R122.reuse, R60 ;  /* 0x0000007a6c3c723c */ /* 0x080fe6000004183c */
[----:B-1----:R-:W-:Y:S06]  /*6650*/  F2FP.BF16.F32.PACK_AB R175, R204, R146 ;  /* 0x00000092ccaf723e */ /* 0x002fec00000010ff */
[----:B------:R-:W1:Y:S01]  /*6660*/  MUFU.EX2 R246, R246 ;  /* 0x000000f600f67308 */ /* 0x000e620000000800 */
[----:B------:R-:W-:Y:S01]  /*6670*/  FADD.FTZ R203, R243, R203 ;  /* 0x000000cbf3cb7221 */ /* 0x000fe20000010000 */
[C---:B------:R-:W-:Y:S01]  /*6680*/  HMMA.16816.F32.BF16 R64, R100.reuse, R122, R64 ;  /* 0x0000007a6440723c */ /* 0x040fe20000041840 */
[----:B------:R-:W-:Y:S03]  /*6690*/  LDSM.16.MT88.4 R120, [R218+0xa800] ;  /* 0x00a80000da78783b */ /* 0x000fe60000004200 */
[----:B---3--:R-:W-:Y:S04]  /*66a0*/  FADD.FTZ R202, R210, R202 ;  /* 0x000000cad2ca7221 */ /* 0x008fe80000010000 */
[-C--:B------:R-:W-:Y:S01]  /*66b0*/  HMMA.16816.F32.BF16 R68, R100, R124.reuse, R68 ;  /* 0x0000007c6444723c */ /* 0x080fe20000041844 */
[----:B------:R-:W3:Y:S07]  /*66c0*/  LDSM.16.MT88.4 R116, [R216+0x9800] ;  /* 0x00980000d874783b */ /* 0x000eee0000004200 */
[C---:B------:R-:W-:Y:S08]  /*66d0*/  HMMA.16816.F32.BF16 R72, R108.reuse, R124, R72 ;  /* 0x0000007c6c48723c */ /* 0x040ff00000041848 */
[-C--:B------:R-:W-:Y:S08]  /*66e0*/  HMMA.16816.F32.BF16 R76, R108, R126.reuse, R76 ;  /* 0x0000007e6c4c723c */ /* 0x080ff0000004184c */
[C---:B------:R-:W-:Y:S01]  /*66f0*/  HMMA.16816.F32.BF16 R80, R100.reuse, R126, R80 ;  /* 0x0000007e6450723c */ /* 0x040fe20000041850 */
[----:B------:R-:W-:Y:S07]  /*6700*/  LDSM.16.MT88.4 R124, [R218+0xb800] ;  /* 0x00b80000da7c783b */ /* 0x000fee0000004200 */
[-C--:B------:R-:W-:Y:S08]  /*6710*/  HMMA.16816.F32.BF16 R84, R100, R104.reuse, R84 ;  /* 0x000000686454723c */ /* 0x080ff00000041854 */
[C---:B------:R-:W-:Y:S04]  /*6720*/  HMMA.16816.F32.BF16 R88, R108.reuse, R104, R88 ;  /* 0x000000686c58723c */ /* 0x040fe80000041858 */
[--C-:B------:R-:W-:Y:S01]  /*6730*/  FFMA.FTZ R104, R206, UR4, -R184.reuse ;  /* 0x00000004ce687c23 */ /* 0x100fe200080108b8 */
[----:B------:R-:W-:Y:S01]  /*6740*/  F2FP.BF16.F32.PACK_AB R105, R205, R212 ;  /* 0x000000d4cd69723e */ /* 0x000fe200000010ff */
[----:B------:R-:W4:Y:S02]  /*6750*/  MUFU.EX2 R206, R209 ;  /* 0x000000d100ce7308 */ /* 0x000f240000000800 */
[-C--:B------:R-:W-:Y:S01]  /*6760*/  HMMA.16816.F32.BF16 R92, R108, R106.reuse, R92 ;  /* 0x0000006a6c5c723c */ /* 0x080fe2000004185c */
[----:B------:R-:W5:Y:S07]  /*6770*/  LDSM.16.MT88.4 R108, [R216+0xa800] ;  /* 0x00a80000d86c783b */ /* 0x000f6e0000004200 */
[----:B------:R1:W2:Y:S01]  /*6780*/  MUFU.EX2 R209, R104 ;  /* 0x0000006800d17308 */ /* 0x0002a20000000800 */
[----:B------:R-:W-:Y:S04]  /*6790*/  HMMA.16816.F32.BF16 R96, R100, R106, R96 ;  /* 0x0000006a6460723c */ /* 0x000fe80000041860 */
[----:B------:R-:W-:Y:S02]  /*67a0*/  F2FP.BF16.F32.PACK_AB R100, R214, R213 ;  /* 0x000000d5d664723e */ /* 0x000fe400000010ff */
[----:B------:R-:W-:Y:S02]  /*67b0*/  F2FP.BF16.F32.PACK_AB R101, R237, R215 ;  /* 0x000000d7ed65723e */ /* 0x000fe400000010ff */
[----:B------:R-:W-:Y:S02]  /*67c0*/  F2FP.BF16.F32.PACK_AB R102, R243, R241 ;  /* 0x000000f1f366723e */ /* 0x000fe400000010ff */
[----:B------:R-:W-:Y:S02]  /*67d0*/  F2FP.BF16.F32.PACK_AB R103, R210, R238 ;  /* 0x000000eed267723e */ /* 0x000fe400000010ff */
[----:B-1----:R-:W-:Y:S02]  /*67e0*/  F2FP.BF16.F32.PACK_AB R104, R211, R246 ;  /* 0x000000f6d368723e */ /* 0x002fe400000010ff */
[----:B----4-:R-:W-:Y:S02]  /*67f0*/  F2FP.BF16.F32.PACK_AB R106, R206, R208 ;  /* 0x000000d0ce6a723e */ /* 0x010fe400000010ff */
[----:B--2---:R-:W-:Y:S01]  /*6800*/  F2FP.BF16.F32.PACK_AB R107, R207, R209 ;  /* 0x000000d1cf6b723e */ /* 0x004fe200000010ff */
[-C--:B------:R-:W-:Y:S08]  /*6810*/  HMMA.16816.F32.BF16 R4, R100, R112.reuse, R4 ;  /* 0x000000706404723c */ /* 0x080ff00000041804 */
[C---:B------:R-:W-:Y:S08]  /*6820*/  HMMA.16816.F32.BF16 R8, R104.reuse, R112, R8 ;  /* 0x000000706808723c */ /* 0x040ff00000041808 */
[-C--:B------:R-:W-:Y:S08]  /*6830*/  HMMA.16816.F32.BF16 R12, R104, R114.reuse, R12 ;  /* 0x00000072680c723c */ /* 0x080ff0000004180c */
[C---:B------:R-:W-:Y:S01]  /*6840*/  HMMA.16816.F32.BF16 R16, R100.reuse, R114, R16 ;  /* 0x000000726410723c */ /* 0x040fe20000041810 */
[----:B------:R-:W1:Y:S07]  /*6850*/  LDSM.16.MT88.4 R112, [R216+0xb800] ;  /* 0x00b80000d870783b */ /* 0x000e6e0000004200 */
[-C--:B---3--:R-:W-:Y:S08]  /*6860*/  HMMA.16816.F32.BF16 R20, R100, R116.reuse, R20 ;  /* 0x000000746414723c */ /* 0x088ff00000041814 */
[C---:B------:R-:W-:Y:S08]  /*6870*/  HMMA.16816.F32.BF16 R24, R104.reuse, R116, R24 ;  /* 0x000000746818723c */ /* 0x040ff00000041818 */
[-C--:B------:R-:W-:Y:S08]  /*6880*/  HMMA.16816.F32.BF16 R28, R104, R118.reuse, R28 ;  /* 0x00000076681c723c */ /* 0x080ff0000004181c */
[C---:B------:R-:W-:Y:S01]  /*6890*/  HMMA.16816.F32.BF16 R32, R100.reuse, R118, R32 ;  /* 0x000000766420723c */ /* 0x040fe20000041820 */
[----:B------:R-:W2:Y:S07]  /*68a0*/  LDSM.16.MT88.4 R116, [R218+0xac00] ;  /* 0x00ac0000da74783b */ /* 0x000eae0000004200 */
[-C--:B------:R-:W-:Y:S08]  /*68b0*/  HMMA.16816.F32.BF16 R36, R100, R120.reuse, R36 ;  /* 0x000000786424723c */ /* 0x080ff00000041824 */
[C---:B------:R-:W-:Y:S08]  /*68c0*/  HMMA.16816.F32.BF16 R40, R104.reuse, R120, R40 ;  /* 0x000000786828723c */ /* 0x040ff00000041828 */
[-C--:B------:R-:W-:Y:S08]  /*68d0*/  HMMA.16816.F32.BF16 R44, R104, R122.reuse, R44 ;  /* 0x0000007a682c723c */ /* 0x080ff0000004182c */
[C---:B------:R-:W-:Y:S08]  /*68e0*/  HMMA.16816.F32.BF16 R48, R100.reuse, R122, R48 ;  /* 0x0000007a6430723c */ /* 0x040ff00000041830 */
[-C--:B-----5:R-:W-:Y:S08]  /*68f0*/  HMMA.16816.F32.BF16 R52, R100, R108.reuse, R52 ;  /* 0x0000006c6434723c */ /* 0x0a0ff00000041834 */
[C---:B------:R-:W-:Y:S04]  /*6900*/  HMMA.16816.F32.BF16 R56, R104.reuse, R108, R56 ;  /* 0x0000006c6838723c */ /* 0x040fe80000041838 */
[--C-:B------:R-:W-:Y:S02]  /*6910*/  FFMA.FTZ R108, R171, UR4, -R184.reuse ;  /* 0x00000004ab6c7c23 */ /* 0x100fe400080108b8 */
[----:B------:R3:W-:Y:S02]  /*6920*/  MUFU.EX2 R171, R172 ;  /* 0x000000ac00ab7308 */ /* 0x0007e40000000800 */
[-C--:B------:R-:W-:Y:S08]  /*6930*/  HMMA.16816.F32.BF16 R60, R104, R110.reuse, R60 ;  /* 0x0000006e683c723c */ /* 0x080ff0000004183c */
[----:B------:R-:W4:Y:S01]  /*6940*/  MUFU.EX2 R144, R108 ;  /* 0x0000006c00907308 */ /* 0x000f220000000800 */
[C---:B------:R-:W-:Y:S04]  /*6950*/  HMMA.16816.F32.BF16 R64, R100.reuse, R110, R64 ;  /* 0x0000006e6440723c */ /* 0x040fe80000041840 */
[----:B---3--:R-:W-:Y:S04]  /*6960*/  F2FP.BF16.F32.PACK_AB R172, R141, R137 ;  /* 0x000000898dac723e */ /* 0x008fe800000010ff */
[-C--:B------:R-:W-:Y:S03]  /*6970*/  HMMA.16816.F32.BF16 R68, R100, R124.reuse, R68 ;  /* 0x0000007c6444723c */ /* 0x080fe60000041844 */
[----:B----4-:R-:W-:Y:S05]  /*6980*/  F2FP.BF16.F32.PACK_AB R177, R144, R171 ;  /* 0x000000ab90b1723e */ /* 0x010fea00000010ff */
[C---:B------:R-:W-:Y:S08]  /*6990*/  HMMA.16816.F32.BF16 R72, R104.reuse, R124, R72 ;  /* 0x0000007c6848723c */ /* 0x040ff00000041848 */
[-C--:B------:R-:W-:Y:S08]  /*69a0*/  HMMA.16816.F32.BF16 R76, R104, R126.reuse, R76 ;  /* 0x0000007e684c723c */ /* 0x080ff0000004184c */
[C---:B------:R-:W-:Y:S08]  /*69b0*/  HMMA.16816.F32.BF16 R80, R100.reuse, R126, R80 ;  /* 0x0000007e6450723c */ /* 0x040ff00000041850 */
[-C--:B-1----:R-:W-:Y:S08]  /*69c0*/  HMMA.16816.F32.BF16 R84, R100, R112.reuse, R84 ;  /* 0x000000706454723c */ /* 0x082ff00000041854 */
[C---:B------:R-:W-:Y:S08]  /*69d0*/  HMMA.16816.F32.BF16 R88, R104.reuse, R112, R88 ;  /* 0x000000706858723c */ /* 0x040ff00000041858 */
[-C--:B------:R-:W-:Y:S03]  /*69e0*/  HMMA.16816.F32.BF16 R92, R104, R114.reuse, R92 ;  /* 0x00000072685c723c */ /* 0x080fe6000004185c */
[--C-:B------:R-:W-:Y:S01]  /*69f0*/  FFMA.FTZ R104, R170, UR4, -R184.reuse ;  /* 0x00000004aa687c23 */ /* 0x100fe200080108b8 */
[----:B------:R-:W-:Y:S01]  /*6a00*/  FFMA.FTZ R184, R169, UR4, -R184 ;  /* 0x00000004a9b87c23 */ /* 0x000fe200080108b8 */
[----:B------:R1:W3:Y:S03]  /*6a10*/  MUFU.EX2 R170, R174 ;  /* 0x000000ae00aa7308 */ /* 0x0002e60000000800 */
[----:B------:R-:W-:Y:S07]  /*6a20*/  HMMA.16816.F32.BF16 R96, R100, R114, R96 ;  /* 0x000000726460723c */ /* 0x000fee0000041860 */
[----:B------:R4:W-:Y:S10]  /*6a30*/  MUFU.EX2 R169, R184 ;  /* 0x000000b800a97308 */ /* 0x0009f40000000800 */
[----:B------:R-:W5:Y:S01]  /*6a40*/  MUFU.EX2 R152, R104 ;  /* 0x0000006800987308 */ /* 0x000f620000000800 */
[----:B-1----:R-:W-:Y:S02]  /*6a50*/  F2FP.BF16.F32.PACK_AB R174, R140, R145 ;  /* 0x000000918cae723e */ /* 0x002fe400000010ff */
[-C--:B---3--:R-:W-:Y:S01]  /*6a60*/  F2FP.BF16.F32.PACK_AB R178, R170, R147.reuse ;  /* 0x00000093aab2723e */ /* 0x088fe200000010ff */
[----:B----4-:R-:W1:Y:S04]  /*6a70*/  LDSM.16.MT88.4 R184, [R218+0xbc00] ;  /* 0x00bc0000dab8783b */ /* 0x010e680000004200 */
[-C--:B------:R-:W-:Y:S05]  /*6a80*/  HMMA.16816.F32.BF16 R160, R172, R148.reuse, R4 ;  /* 0x00000094aca0723c */ /* 0x080fea0000041804 */
[-C--:B-----5:R-:W-:Y:S01]  /*6a90*/  F2FP.BF16.F32.PACK_AB R179, R169, R152.reuse ;  /* 0x00000098a9b3723e */ /* 0x0a0fe200000010ff */
[----:B------:R-:W3:Y:S06]  /*6aa0*/  LDSM.16.MT88.4 R4, [R216+0xbc00] ;  /* 0x00bc0000d804783b */ /* 0x000eec0000004200 */
[C---:B------:R-:W-:Y:S04]  /*6ab0*/  HMMA.16816.F32.BF16 R156, R176.reuse, R148, R8 ;  /* 0x00000094b09c723c */ /* 0x040fe80000041808 */
[----:B------:R-:W-:Y:S02]  /*6ac0*/  MOV R10, R152 ;  /* 0x00000098000a7202 */ /* 0x000fe40000000f00 */
[----:B------:R-:W-:Y:S02]  /*6ad0*/  MOV R9, R147 ;  /* 0x0000009300097202 */ /* 0x000fe40000000f00 */
[-C--:B------:R-:W-:Y:S03]  /*6ae0*/  HMMA.16816.F32.BF16 R152, R176, R150.reuse, R12 ;  /* 0x00000096b098723c */ /* 0x080fe6000004180c */
        /* <DEDUP_REMOVED lines=13> */
[----:B------:R-:W-:Y:S01]  /*6bc0*/  MOV R18, R136 ;  /* 0x0000008800127202 */ /* 0x000fe20000000f00 */
[----:B------:R-:W-:Y:S01]  /*6bd0*/  FADD.FTZ R202, R17, R202 ;  /* 0x000000ca11ca7221 */ /* 0x000fe20000010000 */
[-C--:B------:R-:W-:Y:S03]  /*6be0*/  HMMA.16816.F32.BF16 R136, R176, R134.reuse, R28 ;  /* 0x00000086b088723c */ /* 0x080fe6000004181c */
[----:B------:R-:W-:Y:S01]  /*6bf0*/  MOV R22, R131 ;  /* 0x0000008300167202 */ /* 0x000fe20000000f00 */
[----:B------:R-:W-:Y:S01]  /*6c00*/  FADD.FTZ R203, R16, R203 ;  /* 0x000000cb10cb7221 */ /* 0x000fe20000010000 */
[----:B------:R-:W-:Y:S01]  /*6c10*/  MOV R21, R130 ;  /* 0x0000008200157202 */ /* 0x000fe20000000f00 */
[----:B------:R-:W-:Y:S01]  /*6c20*/  FADD.FTZ R202, R12, R202 ;  /* 0x000000ca0cca7221 */ /* 0x000fe20000010000 */
[----:B------:R-:W-:Y:S01]  /*6c30*/  MOV R20, R129 ;  /* 0x0000008100147202 */ /* 0x000fe20000000f00 */
[C---:B------:R-:W-:Y:S04]  /*6c40*/  HMMA.16816.F32.BF16 R132, R172.reuse, R134, R32 ;  /* 0x00000086ac84723c */ /* 0x040fe80000041820 */
[----:B------:R-:W-:Y:S01]  /*6c50*/  MOV R27, R128 ;  /* 0x00000080001b7202 */ /* 0x000fe20000000f00 */
        /* <DEDUP_REMOVED lines=15> */
[----:B------:R-:W-:Y:S03]  /*6d50*/  FADD.FTZ R201, R211, R201 ;  /* 0x000000c9d3c97221 */ /* 0x000fe60000010000 */
[----:B------:R-:W-:Y:S01]  /*6d60*/  FADD.FTZ R191, R205, R191 ;  /* 0x000000bfcdbf7221 */ /* 0x000fe20000010000 */
[C---:B------:R-:W-:Y:S04]  /*6d70*/  HMMA.16816.F32.BF16 R116, R172.reuse, R118, R48 ;  /* 0x00000076ac74723c */ /* 0x040fe80000041830 */
[----:B------:R-:W-:Y:S01]  /*6d80*/  FADD.FTZ R201, R208, R201 ;  /* 0x000000c9d0c97221 */ /* 0x000fe20000010000 */
[----:B------:R-:W-:Y:S03]  /*6d90*/  FADD.FTZ R191, R209, R191 ;  /* 0x000000bfd1bf7221 */ /* 0x000fe60000010000 */
        /* <DEDUP_REMOVED lines=22> */
[----:B------:R-:W-:Y:S08]  /*6f00*/  @!UPT UIADD3 URZ, UPT, UPT, URZ, URZ, URZ ;  /* 0x000000fffffff290 */ /* 0x000ff0000fffe0ff */
[----:B------:R-:W-:Y:S11]  /*6f10*/  @P0 BRA `(.L_x_576) ;  /* 0xffffffcc00100947 */ /* 0x000ff6000383ffff */
.L_x_575:
[----:B------:R-:W1:Y:S01]  /*6f20*/  SHFL.BFLY PT, R2, R236, 0x2, 0x1f ;  /* 0x0c401f00ec027f89 */ /* 0x000e6200000e0000 */
[----:B------:R-:W2:Y:S01]  /*6f30*/  S2UR UR4, SR_CgaCtaId ;  /* 0x00000000000479c3 */ /* 0x000ea20000008800 */
[----:B------:R-:W-:Y:S02]  /*6f40*/  UMOV UR5, 0x400 ;  /* 0x0000040000057882 */ /* 0x000fe40000000000 */
[----:B------:R-:W3:Y:S04]  /*6f50*/  SHFL.BFLY PT, R0, R235, 0x2, 0x1f ;  /* 0x0c401f00eb007f89 */ /* 0x000ee800000e0000 */
[----:B------:R-:W4:Y:S01]  /*6f60*/  SHFL.BFLY PT, R3, R234, 0x2, 0x1f ;  /* 0x0c401f00ea037f89 */ /* 0x000f2200000e0000 */
[----:B------:R-:W4:Y:S08]  /*6f70*/  S2UR UR6, SR_CTAID.Z ;  /* 0x00000000000679c3 */ /* 0x000f300000002700 */
[----:B------:R-:W4:Y:S01]  /*6f80*/  S2UR UR7, SR_CTAID.Y ;  /* 0x00000000000779c3 */ /* 0x000f220000002600 */
[----:B-1----:R-:W-:Y:S01]  /*6f90*/  FADD.FTZ R236, R2, R236 ;  /* 0x000000ec02ec7221 */ /* 0x002fe20000010000 */
[----:B--2---:R-:W-:Y:S01]  /*6fa0*/  ULEA UR4, UR4, UR5, 0x18 ;  /* 0x0000000504047291 */ /* 0x004fe2000f8ec0ff */
[----:B------:R-:W1:Y:S01]  /*6fb0*/  SHFL.BFLY PT, R2, R233, 0x2, 0x1f ;  /* 0x0c401f00e9027f89 */ /* 0x000e6200000e0000 */
[----:B---3--:R-:W-:-:S02]  /*6fc0*/  FADD.FTZ R235, R0, R235 ;  /* 0x000000eb00eb7221 */ /* 0x008fc40000010000 */
[----:B------:R-:W2:Y:S01]  /*6fd0*/  S2R R0, SR_TID.X ;  /* 0x0000000000007919 */ /* 0x000ea20000002100 */
[----:B----4-:R-:W-:Y:S01]  /*6fe0*/  FADD.FTZ R234, R3, R234 ;  /* 0x000000ea03ea7221 */ /* 0x010fe20000010000 */
[----:B------:R-:W3:Y:S04]  /*6ff0*/  SHFL.BFLY PT, R5, R236, 0x1, 0x1f ;  /* 0x0c201f00ec057f89 */ /* 0x000ee800000e0000 */
[----:B------:R-:W4:Y:S04]  /*7000*/  SHFL.BFLY PT, R4, R235, 0x1, 0x1f ;  /* 0x0c201f00eb047f89 */ /* 0x000f2800000e0000 */
[----:B------:R-:W5:Y:S01]  /*7010*/  SHFL.BFLY PT, R11, R234, 0x1, 0x1f ;  /* 0x0c201f00ea0b7f89 */ /* 0x000f6200000e0000 */
[----:B-1----:R-:W-:-:S05]  /*7020*/  FADD.FTZ R233, R2, R233 ;  /* 0x000000e902e97221 */ /* 0x002fca0000010000 */
[----:B------:R-:W1:Y:S01]  /*7030*/  SHFL.BFLY PT, R10, R233, 0x1, 0x1f ;  /* 0x0c201f00e90a7f89 */ /* 0x000e6200000e0000 */
[----:B---3--:R-:W-:Y:S01]  /*7040*/  FADD.FTZ R5, R236, R5 ;  /* 0x00000005ec057221 */ /* 0x008fe20000010000 */
[C---:B--2---:R-:W-:Y:S01]  /*7050*/  SHF.L.U32 R7, R0.reuse, 0x1, RZ ;  /* 0x0000000100077819 */ /* 0x044fe200000006ff */
[----:B----4-:R-:W-:Y:S01]  /*7060*/  FADD.FTZ R4, R235, R4 ;  /* 0x00000004eb047221 */ /* 0x010fe20000010000 */
[C---:B------:R-:W-:Y:S01]  /*7070*/  SHF.L.U32 R3, R0.reuse, 0x3, RZ ;  /* 0x0000000300037819 */ /* 0x040fe200000006ff */
[----:B------:R-:W2:Y:S01]  /*7080*/  MUFU.RCP R9, R5 ;  /* 0x0000000500097308 */ /* 0x000ea20000001000 */
[----:B------:R-:W-:Y:S01]  /*7090*/  SHF.L.U32 R2, R0, 0x4, RZ ;  /* 0x0000000400027819 */ /* 0x000fe200000006ff */
[----:B-----5:R-:W-:Y:S01]  /*70a0*/  FADD.FTZ R11, R234, R11 ;  /* 0x0000000bea0b7221 */ /* 0x020fe20000010000 */
[----:B------:R-:W-:Y:S02]  /*70b0*/  LOP3.LUT R7, R7, 0x6, RZ, 0xc0, !PT ;  /* 0x0000000607077812 */ /* 0x000fe400078ec0ff */
[----:B------:R-:W-:-:S02]  /*70c0*/  LOP3.LUT R6, R3, 0xc0, RZ, 0xc0, !PT ;  /* 0x000000c003067812 */ /* 0x000fc400078ec0ff */
[----:B------:R-:W-:Y:S01]  /*70d0*/  LOP3.LUT R2, R7, 0x3e00, R2, 0xf8, !PT ;  /* 0x00003e0007027812 */ /* 0x000fe200078ef802 */
[----:B------:R-:W3:Y:S01]  /*70e0*/  MUFU.RCP R8, R4 ;  /* 0x0000000400087308 */ /* 0x000ee20000001000 */
[----:B------:R-:W-:Y:S02]  /*70f0*/  LOP3.LUT R6, R6, 0x18, R0, 0xf8, !PT ;  /* 0x0000001806067812 */ /* 0x000fe400078ef800 */
[----:B------:R-:W-:Y:S02]  /*7100*/  LOP3.LUT R2, R2, 0x20, R3, 0xf8, !PT ;  /* 0x0000002002027812 */ /* 0x000fe400078ef803 */
[----:B------:R-:W-:Y:S01]  /*7110*/  FSETP.NE.FTZ.AND P5, PT, R5, RZ, PT ;  /* 0x000000ff0500720b */ /* 0x000fe20003fb5000 */
[----:B-1----:R-:W-:Y:S01]  /*7120*/  FADD.FTZ R7, R233, R10 ;  /* 0x0000000ae9077221 */ /* 0x002fe20000010000 */
[----:B------:R-:W-:Y:S02]  /*7130*/  LOP3.LUT R2, R2, R6, RZ, 0xfc, !PT ;  /* 0x0000000602027212 */ /* 0x000fe400078efcff */
[----:B------:R-:W1:Y:S01]  /*7140*/  MUFU.RCP R6, R11 ;  /* 0x0000000b00067308 */ /* 0x000e620000001000 */
[----:B------:R-:W-:-:S02]  /*7150*/  FSETP.NE.FTZ.AND P4, PT, R4, RZ, PT ;  /* 0x000000ff0400720b */ /* 0x000fc40003f95000 */
[----:B------:R-:W-:Y:S02]  /*7160*/  FSETP.NE.FTZ.AND P3, PT, R11, RZ, PT ;  /* 0x000000ff0b00720b */ /* 0x000fe40003f75000 */
[----:B------:R-:W-:Y:S02]  /*7170*/  FSETP.NE.FTZ.AND P2, PT, R7, RZ, PT ;  /* 0x000000ff0700720b */ /* 0x000fe40003f55000 */
[----:B--2---:R-:W-:Y:S01]  /*7180*/  FSEL R9, R9, 1, P5 ;  /* 0x3f80000009097808 */ /* 0x004fe20002800000 */
[----:B------:R-:W2:Y:S01]  /*7190*/  MUFU.RCP R10, R7 ;  /* 0x00000007000a7308 */ /* 0x000ea20000001000 */
[----:B---3--:R-:W-:Y:S02]  /*71a0*/  FSEL R8, R8, 1, P4 ;  /* 0x3f80000008087808 */ /* 0x008fe40002000000 */
[----:B------:R-:W-:Y:S01]  /*71b0*/  SHF.L.U32 R12, R0, 0x2, RZ ;  /* 0x00000002000c7819 */ /* 0x000fe200000006ff */
[C---:B------:R-:W-:Y:S01]  /*71c0*/  FMUL.FTZ R160, R9.reuse, R160 ;  /* 0x000000a009a07220 */ /* 0x040fe20000410000 */
[----:B------:R-:W-:Y:S01]  /*71d0*/  LEA R2, R2, UR4, 0x1 ;  /* 0x0000000402027c11 */ /* 0x000fe2000f8e08ff */
[----:B------:R-:W3:Y:S01]  /*71e0*/  LDCU.U8 UR4, c[0x0][0x549] ;  /* 0x0000a920ff0477ac */ /* 0x000ee20008000000 */
        /* <DEDUP_REMOVED lines=8> */
[C---:B------:R-:W-:Y:S01]  /*7270*/  FMUL.FTZ R156, R6.reuse, R156 ;  /* 0x0000009c069c7220 */ /* 0x040fe20000410000 */
[----:B------:R-:W-:Y:S01]  /*7280*/  FMUL.FTZ R157, R6, R157 ;  /* 0x0000009d069d7220 */ /* 0x000fe20000410000 */
[----:B------:R-:W-:Y:S01]  /*7290*/  LOP3.LUT R13, R12, 0x20, RZ, 0xc0, !PT ;  /* 0x000000200c0d7812 */ /* 0x000fe200078ec0ff */
[----:B------:R-:W-:Y:S01]  /*72a0*/  FMUL.FTZ R152, R6, R152 ;  /* 0x0000009806987220 */ /* 0x000fe20000410000 */
[----:B--2---:R-:W-:Y:S01]  /*72b0*/  FSEL R10, R10, 1, P2 ;  /* 0x3f8000000a0a7808 */ /* 0x004fe20001000000 */
[----:B------:R-:W-:Y:S01]  /*72c0*/  FMUL.FTZ R153, R6, R153 ;  /* 0x0000009906997220 */ /* 0x000fe20000410000 */
        /* <DEDUP_REMOVED lines=9> */
[----:B------:R-:W-:Y:S01]  /*7360*/  FMUL.FTZ R133, R9, R133 ;  /* 0x0000008509857220 */ /* 0x000fe20000410000 */
[C---:B------:R-:W-:Y:S01]  /*7370*/  FMUL.FTZ R134, R8.reuse, R134 ;  /* 0x0000008608867220 */ /* 0x040fe20000410000 */
[----:B------:R-:W-:Y:S01]  /*7380*/  FMUL.FTZ R135, R8, R135 ;  /* 0x0000008708877220 */ /* 0x000fe20000410000 */
[----:B------:R-:W-:Y:S01]  /*7390*/  F2FP.BF16.F32.PACK_AB R160, R161, R160 ;  /* 0x000000a0a1a0723e */ /* 0x000fe200000010ff */
[C---:B------:R-:W-:Y:S01]  /*73a0*/  FMUL.FTZ R140, R6.reuse, R140 ;  /* 0x0000008c068c7220 */ /* 0x040fe20000410000 */
[----:B------:R-:W-:Y:S01]  /*73b0*/  F2FP.BF16.F32.PACK_AB R162, R163, R162 ;  /* 0x000000a2a3a2723e */ /* 0x000fe200000010ff */
[----:B------:R-:W-:Y:S01]  /*73c0*/  FMUL.FTZ R141, R6, R141 ;  /* 0x0000008d068d7220 */ /* 0x000fe20000410000 */
[----:B------:R-:W-:Y:S01]  /*73d0*/  LOP3.LUT R12, R12, 0x40, RZ, 0xc0, !PT ;  /* 0x000000400c0c7812 */ /* 0x000fe200078ec0ff */
        /* <DEDUP_REMOVED lines=8> */
[----:B------:R-:W-:Y:S01]  /*7460*/  FMUL.FTZ R139, R10, R139 ;  /* 0x0000008b0a8b7220 */ /* 0x000fe20000410000 */
[----:B------:R-:W-:Y:S01]  /*7470*/  F2FP.BF16.F32.PACK_AB R156, R157, R156 ;  /* 0x0000009c9d9c723e */ /* 0x000fe200000010ff */
[----:B------:R-:W-:Y:S01]  /*7480*/  FMUL.FTZ R128, R9, R128 ;  /* 0x0000008009807220 */ /* 0x000fe20000410000 */
[----:B------:R-:W-:Y:S01]  /*7490*/  F2FP.BF16.F32.PACK_AB R158, R159, R158 ;  /* 0x0000009e9f9e723e */ /* 0x000fe200000010ff */
[----:B------:R-:W-:Y:S01]  /*74a0*/  FMUL.FTZ R129, R9, R129 ;  /* 0x0000008109817220 */ /* 0x000fe20000410000 */
[C---:B------:R-:W-:Y:S01]  /*74b0*/  FMUL.FTZ R130, R8.reuse, R130 ;  /* 0x0000008208827220 */ /* 0x040fe20000410000 */
[C---:B------:R-:W-:Y:S01]  /*74c0*/  FMUL.FTZ R131, R8.reuse, R131 ;  /* 0x0000008308837220 */ /* 0x040fe20000410000 */
[----:B------:R-:W-:Y:S01]  /*74d0*/  F2FP.BF16.F32.PACK_AB R152, R153, R152 ;  /* 0x000000989998723e */ /* 0x000fe200000010ff */
[----:B------:R-:W-:Y:S01]  /*74e0*/  FMUL.FTZ R116, R9, R116 ;  /* 0x0000007409747220 */ /* 0x000fe20000410000 */
[----:B------:R-:W-:Y:S01]  /*74f0*/  F2FP.BF16.F32.PACK_AB R154, R155, R154 ;  /* 0x0000009a9b9a723e */ /* 0x000fe200000010ff */
[----:B------:R-:W-:Y:S01]  /*7500*/  FMUL.FTZ R117, R9, R117 ;  /* 0x0000007509757220 */ /* 0x000fe20000410000 */
        /* <DEDUP_REMOVED lines=10> */
[----:B------:R-:W-:Y:S01]  /*75b0*/  STS [R2], R160 ;  /* 0x000000a002007388 */ /* 0x000fe20000000800 */
[----:B------:R-:W-:Y:S01]  /*75c0*/  F2FP.BF16.F32.PACK_AB R134, R135, R134 ;  /* 0x000000868786723e */ /* 0x000fe200000010ff */
[C---:B------:R-:W-:Y:S01]  /*75d0*/  FMUL.FTZ R120, R6.reuse, R120 ;  /* 0x0000007806787220 */ /* 0x040fe20000410000 */
[----:B------:R-:W-:Y:S01]  /*75e0*/  IADD3 R12, PT, PT, R13, -R12, RZ ;  /* 0x8000000c0d0c7210 */ /* 0x000fe20007ffe0ff */
[----:B------:R-:W-:Y:S01]  /*75f0*/  STS [R2+0x200], R162 ;  /* 0x000200a202007388 */ /* 0x000fe20000000800 */
[----:B------:R-:W-:Y:S01]  /*7600*/  FMUL.FTZ R121, R6, R121 ;  /* 0x0000007906797220 */ /* 0x000fe20000410000 */
        /* <DEDUP_REMOVED lines=8> */
[C---:B------:R-:W-:Y:S01]  /*7690*/  FMUL.FTZ R114, R8.reuse, R114 ;  /* 0x0000007208727220 */ /* 0x040fe20000410000 */
[C---:B------:R-:W-:Y:S01]  /*76a0*/  FMUL.FTZ R115, R8.reuse, R115 ;  /* 0x0000007308737220 */ /* 0x040fe20000410000 */
[----:B------:R-:W-:Y:S01]  /*76b0*/  F2FP.BF16.F32.PACK_AB R136, R137, R136 ;  /* 0x000000888988723e */ /* 0x000fe200000010ff */
[----:B------:R-:W-:Y:S01]  /*76c0*/  STS [R2+0x1000], R156 ;  /* 0x0010009c02007388 */ /* 0x000fe20000000800 */
[----:B------:R-:W-:Y:S01]  /*76d0*/  F2FP.BF16.F32.PACK_AB R138, R139, R138 ;  /* 0x0000008a8b8a723e */ /* 0x000fe200000010ff */
[C---:B------:R-:W-:Y:S01]  /*76e0*/  FMUL.FTZ R100, R9.reuse, R100 ;  /* 0x0000006409647220 */ /* 0x040fe20000410000 */
[----:B------:R-:W-:Y:S01]  /*76f0*/  FMUL.FTZ R101, R9, R101 ;  /* 0x0000006509657220 */ /* 0x000fe20000410000 */
        /* <DEDUP_REMOVED lines=39> */
[----:B---3--:R-:W-:Y:S01]  /*7970*/  ISETP.NE.AND P1, PT, RZ, UR4, PT ;  /* 0x00000004ff007c0c */ /* 0x008fe2000bf25270 */
        /* <DEDUP_REMOVED lines=19> */
[C---:B------:R-:W-:Y:S01]  /*7ab0*/  FMUL.FTZ R86, R8.reuse, R86 ;  /* 0x0000005608567220 */ /* 0x040fe20000410000 */
[C---:B------:R-:W-:Y:S01]  /*7ac0*/  FMUL.FTZ R87, R8.reuse, R87 ;  /* 0x0000005708577220 */ /* 0x040fe20000410000 */
[C---:B------:R-:W-:Y:S01]  /*7ad0*/  FMUL.FTZ R98, R8.reuse, R98 ;  /* 0x0000006208627220 */ /* 0x040fe20000410000 */
[----:B------:R-:W-:Y:S01]  /*7ae0*/  F2FP.BF16.F32.PACK_AB R104, R105, R104 ;  /* 0x000000686968723e */ /* 0x000fe200000010ff */
[----:B------:R-:W-:Y:S01]  /*7af0*/  STS [R2+0x3000], R124 ;  /* 0x0030007c02007388 */ /* 0x000fe20000000800 */
[----:B------:R-:W-:Y:S01]  /*7b00*/  F2FP.BF16.F32.PACK_AB R106, R107, R106 ;  /* 0x0000006a6b6a723e */ /* 0x000fe200000010ff */
[----:B------:R-:W-:Y:S01]  /*7b10*/  FMUL.FTZ R9, R9, R97 ;  /* 0x0000006109097220 */ /* 0x000fe20000410000 */
[----:B------:R-:W-:Y:S01]  /*7b20*/  FMUL.FTZ R8, R8, R99 ;  /* 0x0000006308087220 */ /* 0x000fe20000410000 */
[----:B------:R-:W-:Y:S01]  /*7b30*/  STS [R2+0x3200], R126 ;  /* 0x0032007e02007388 */ /* 0x000fe20000000800 */
[----:B------:R-:W-:Y:S01]  /*7b40*/  F2FP.BF16.F32.PACK_AB R68, R69, R68 ;  /* 0x000000444544723e */ /* 0x000fe200000010ff */
[C---:B------:R-:W-:Y:S01]  /*7b50*/  FMUL.FTZ R88, R6.reuse, R88 ;  /* 0x0000005806587220 */ /* 0x040fe20000410000 */
[----:B------:R-:W-:Y:S01]  /*7b60*/  F2FP.BF16.F32.PACK_AB R70, R71, R70 ;  /* 0x000000464746723e */ /* 0x000fe200000010ff */
[----:B------:R-:W-:Y:S01]  /*7b70*/  STS [R13+0x3010], R120 ;  /* 0x003010780d007388 */ /* 0x000fe20000000800 */
[C---:B------:R-:W-:Y:S01]  /*7b80*/  FMUL.FTZ R89, R6.reuse, R89 ;  /* 0x0000005906597220 */ /* 0x040fe20000410000 */
[----:B------:R-:W-:Y:S01]  /*7b90*/  FMUL.FTZ R92, R6, R92 ;  /* 0x0000005c065c7220 */ /* 0x000fe20000410000 */
[C---:B------:R-:W-:Y:S01]  /*7ba0*/  FMUL.FTZ R90, R10.reuse, R90 ;  /* 0x0000005a0a5a7220 */ /* 0x040fe20000410000 */
[----:B------:R-:W-:Y:S01]  /*7bb0*/  STS [R13+0x3210], R122 ;  /* 0x0032107a0d007388 */ /* 0x000fe20000000800 */
[----:B------:R-:W-:Y:S01]  /*7bc0*/  FMUL.FTZ R91, R10, R91 ;  /* 0x0000005b0a5b7220 */ /* 0x000fe20000410000 */
[----:B------:R-:W-:Y:S01]  /*7bd0*/  F2FP.BF16.F32.PACK_AB R80, R81, R80 ;  /* 0x000000505150723e */ /* 0x000fe200000010ff */
[----:B------:R-:W-:Y:S01]  /*7be0*/  FMUL.FTZ R6, R6, R93 ;  /* 0x0000005d06067220 */ /* 0x000fe20000410000 */
[----:B------:R-:W-:Y:S01]  /*7bf0*/  F2FP.BF16.F32.PACK_AB R82, R83, R82 ;  /* 0x000000525352723e */ /* 0x000fe200000010ff */
[----:B------:R-:W-:Y:S01]  /*7c00*/  STS [R14+0x2020], R112 ;  /* 0x002020700e007388 */ /* 0x000fe20000000800 */
[C---:B------:R-:W-:Y:S01]  /*7c10*/  FMUL.FTZ R94, R10.reuse, R94 ;  /* 0x0000005e0a5e7220 */ /* 0x040fe20000410000 */
[----:B------:R-:W-:Y:S01]  /*7c20*/  F2FP.BF16.F32.PACK_AB R72, R73, R72 ;  /* 0x000000484948723e */ /* 0x000fe200000010ff */
[----:B------:R-:W-:Y:S01]  /*7c30*/  FMUL.FTZ R10, R10, R95 ;  /* 0x0000005f0a0a7220 */ /* 0x000fe20000410000 */
        /* <DEDUP_REMOVED lines=10> */
[----:B------:R-:W4:Y:S01]  /*7ce0*/  @P1 LDC R26, c[0x0][0x430] ;  /* 0x00010c00ff1a1b82 */ /* 0x000f220000000800 */
[----:B------:R-:W-:Y:S01]  /*7cf0*/  F2FP.BF16.F32.PACK_AB R9, R9, R96 ;  /* 0x000000600909723e */ /* 0x000fe200000010ff */
[----:B------:R-:W-:Y:S01]  /*7d00*/  STS [R14+0x3020], R108 ;  /* 0x0030206c0e007388 */ /* 0x000fe20000000800 */
[----:B------:R-:W-:Y:S01]  /*7d10*/  F2FP.BF16.F32.PACK_AB R8, R8, R98 ;  /* 0x000000620808723e */ /* 0x000fe200000010ff */
[----:B------:R-:W1:Y:S01]  /*7d20*/  @P5 MUFU.LG2 R5, R5 ;  /* 0x0000000500055308 */ /* 0x000e620000000c00 */
[----:B------:R-:W-:Y:S01]  /*7d30*/  F2FP.BF16.F32.PACK_AB R88, R89, R88 ;  /* 0x000000585958723e */ /* 0x000fe200000010ff */
[----:B------:R-:W-:Y:S01]  /*7d40*/  STS [R14+0x3220], R110 ;  /* 0x0032206e0e007388 */ /* 0x000fe20000000800 */
[----:B------:R-:W-:Y:S01]  /*7d50*/  F2FP.BF16.F32.PACK_AB R90, R91, R90 ;  /* 0x0000005a5b5a723e */ /* 0x000fe200000010ff */
[----:B------:R-:W1:Y:S01]  /*7d60*/  LDCU.U8 UR4, c[0x0][0x548] ;  /* 0x0000a900ff0477ac */ /* 0x000e620008000000 */
[----:B------:R-:W-:Y:S01]  /*7d70*/  F2FP.BF16.F32.PACK_AB R6, R6, R92 ;  /* 0x0000005c0606723e */ /* 0x000fe200000010ff */
[----:B------:R-:W-:Y:S01]  /*7d80*/  STS [R12+0x3030], R104 ;  /* 0x003030680c007388 */ /* 0x000fe20000000800 */
[----:B------:R-:W-:Y:S01]  /*7d90*/  F2FP.BF16.F32.PACK_AB R10, R10, R94 ;  /* 0x0000005e0a0a723e */ /* 0x000fe200000010ff */
[----:B------:R-:W1:Y:S01]  /*7da0*/  @P3 MUFU.LG2 R11, R11 ;  /* 0x0000000b000b3308 */ /* 0x000e620000000c00 */
[----:B------:R-:W-:Y:S01]  /*7db0*/  @P1 MOV R29, 0x1 ;  /* 0x00000001001d1802 */ /* 0x000fe20000000f00 */
[----:B------:R-:W-:Y:S01]  /*7dc0*/  STS [R12+0x3230], R106 ;  /* 0x0032306a0c007388 */ /* 0x000fe20000000800 */
[----:B--2---:R-:W2:Y:S01]  /*7dd0*/  @P5 LDC R4, c[0x0][0x458] ;  /* 0x00011600ff045b82 */ /* 0x004ea20000000800 */
[----:B-1----:R-:W-:-:S02]  /*7de0*/  @P1 IMAD R30, R17, R16, RZ ;  /* 0x00000010111e1224 */ /* 0x002fc400078e02ff */
        /* <DEDUP_REMOVED lines=11> */
[----:B------:R5:W-:Y:S01]  /*7ea0*/  STS [R12+0x4230], R8 ;  /* 0x004230080c007388 */ /* 0x000be20000000800 */
[----:B-1----:R-:W1:Y:S03]  /*7eb0*/  @P4 LDC R2, c[0x0][0x458] ;  /* 0x00011600ff024b82 */ /* 0x002e660000000800 */
[----:B------:R-:W-:Y:S04]  /*7ec0*/  STS [R14+0x5020], R88 ;  /* 0x005020580e007388 */ /* 0x000fe80000000800 */
[----:B------:R-:W-:Y:S04]  /*7ed0*/  STS [R14+0x5220], R90 ;  /* 0x0052205a0e007388 */ /* 0x000fe80000000800 */
[----:B------:R3:W-:Y:S04]  /*7ee0*/  STS [R12+0x5030], R6 ;  /* 0x005030060c007388 */ /* 0x0007e80000000800 */
[----:B------:R1:W-:Y:S01]  /*7ef0*/  STS [R12+0x5230], R10 ;  /* 0x0052300a0c007388 */ /* 0x0003e20000000800 */
[----:B-----5:R-:W1:Y:S08]  /*7f00*/  LDC.64 R8, c[0x0][0x400] ;  /* 0x00010000ff087b82 */ /* 0x020e700000000a00 */
[----:B---3--:R-:W3:Y:S01]  /*7f10*/  LDC R6, c[0x0][0x434] ;  /* 0x00010d00ff067b82 */ /* 0x008ee20000000800 */
[----:B--2-4-:R-:W-:Y:S05]  /*7f20*/  @P1 BRA `(.L_x_579) ;  /* 0x0000000000281947 */ /* 0x014fea0003800000 */
[----:B------:R-:W-:Y:S01]  /*7f30*/  ISETP.NE.AND P0, PT, RZ, UR4, PT ;  /* 0x00000004ff007c0c */ /* 0x000fe2000bf05270 */
[----:B-1----:R-:W1:-:S12]  /*7f40*/  LDC R12, c[0x0][0x3e0] ;  /* 0x0000f800ff0c7b82 */ /* 0x002e580000000800 */
[----:B------:R-:W2:Y:S01]  /*7f50*/  @P0 LDC R30, c[0x0][0x454] ;  /* 0x00011500ff1e0b82 */ /* 0x000ea20000000800 */
[----:B------:R-:W-:Y:S02]  /*7f60*/  @P0 MOV R26, 0x1 ;  /* 0x00000001001a0802 */ /* 0x000fe40000000f00 */
[----:B------:R-:W-:-:S05]  /*7f70*/  @!P0 MOV R26, 0x1 ;  /* 0x00000001001a8802 */ /* 0x000fca0000000f00 */
[----:B------:R-:W1:Y:S08]  /*7f80*/  @P0 LDC R29, c[0x0][0x454] ;  /* 0x00011500ff1d0b82 */ /* 0x000e700000000800 */
[----:B------:R-:W4:Y:S08]  /*7f90*/  @!P0 LDC R10, c[0x0][0x434] ;  /* 0x00010d00ff0a8b82 */ /* 0x000f300000000800 */
[----:B------:R-:W2:Y:S01]  /*7fa0*/  @!P0 LDC R30, c[0x0][0x434] ;  /* 0x00010d00ff1e8b82 */ /* 0x000ea20000000800 */
[----:B-1----:R-:W-:-:S02]  /*7fb0*/  @P0 IMAD R29, R29, R12, RZ ;  /* 0x0000000c1d1d0224 */ /* 0x002fc400078e02ff */
[----:B----4-:R-:W-:-:S07]  /*7fc0*/  @!P0 IMAD R29, R10, R12, RZ ;  /* 0x0000000c0a1d8224 */ /* 0x010fce00078e02ff */
.L_x_579:
[----:B------:R-:W-:Y:S01]  /*7fd0*/  BAR.SYNC.DEFER_BLOCKING 0x0 ;  /* 0x0000000000007b1d */ /* 0x000fe20000010000 */
[----:B------:R-:W-:Y:S01]  /*7fe0*/  @P5 FMUL.FTZ R5, R5, 0.69314718246459960938 ;  /* 0x3f31721805055820 */ /* 0x000fe20000410000 */
[----:B------:R-:W-:Y:S01]  /*7ff0*/  @P4 FMUL.FTZ R31, R24, 0.69314718246459960938 ;  /* 0x3f317218181f4820 */ /* 0x000fe20000410000 */
[----:B------:R-:W-:Y:S01]  /*8000*/  ISETP.NE.AND P1, PT, RZ, UR4, !P1 ;  /* 0x00000004ff007c0c */ /* 0x000fe2000cf25270 */
[----:B--2---:R-:W-:Y:S01]  /*8010*/  IMAD R24, R30, UR6, RZ ;  /* 0x000000061e187c24 */ /* 0x004fe2000f8e02ff */
[----:B------:R-:W-:Y:S01]  /*8020*/  MOV R28, 0x7f800000 ;  /* 0x7f800000001c7802 */ /* 0x000fe20000000f00 */
[----:B------:R-:W2:Y:S02]  /*8030*/  @P2 MUFU.LG2 R25, R7 ;  /* 0x0000000700192308 */ /* 0x000ea40000000c00 */
[----:B-1----:R-:W1:Y:S01]  /*8040*/  @P2 LDC R10, c[0x0][0x458] ;  /* 0x00011600ff0a2b82 */ /* 0x002e620000000800 */
[----:B------:R-:W-:Y:S01]  /*8050*/  MOV R27, 0x7f800000 ;  /* 0x7f800000001b7802 */ /* 0x000fe20000000f00 */
[----:B------:R-:W-:Y:S01]  /*8060*/  @P5 FFMA.FTZ R28, R168, R4, R5 ;  /* 0x00000004a81c5223 */ /* 0x000fe20000010005 */
[----:B------:R-:W-:Y:S01]  /*8070*/  LOP3.LUT R40, R3, 0x18, RZ, 0xc0, !PT ;  /* 0x0000001803287812 */ /* 0x000fe200078ec0ff */
[----:B------:R-:W-:Y:S01]  /*8080*/  @P4 FFMA.FTZ R27, R167, R2, R31 ;  /* 0x00000002a71b4223 */ /* 0x000fe2000001001f */
[----:B------:R-:W-:Y:S01]  /*8090*/  MOV R41, RZ ;  /* 0x000000ff00297202 */ /* 0x000fe20000000f00 */
[----:B---3--:R-:W-:Y:S01]  /*80a0*/  IMAD R32, R6, UR7, RZ ;  /* 0x0000000706207c24 */ /* 0x008fe2000f8e02ff */
[----:B------:R-:W-:Y:S01]  /*80b0*/  LOP3.LUT P5, RZ, R0, 0x3, RZ, 0xc0, !PT ;  /* 0x0000000300ff7812 */ /* 0x000fe200078ac0ff */
[----:B------:R-:W3:Y:S01]  /*80c0*/  LDC.64 R4, c[0x0][0x410] ;  /* 0x00010400ff047b82 */ /* 0x000ee20000000a00 */
[----:B------:R-:W-:-:S02]  /*80d0*/  @!P1 IMAD R24, R29, UR7, R24 ;  /* 0x000000071d189c24 */ /* 0x000fc4000f8e0218 */
[----:B------:R-:W-:Y:S01]  /*80e0*/  @P3 FMUL.FTZ R11, R11, 0.69314718246459960938 ;  /* 0x3f3172180b0b3820 */ /* 0x000fe20000410000 */
[----:B------:R-:W-:Y:S01]  /*80f0*/  IMAD.WIDE.U32 R40, R8, UR7, R40 ;  /* 0x0000000708287c25 */ /* 0x000fe2000f8e0028 */
[----:B------:R-:W-:Y:S01]  /*8100*/  SEL R29, R32, RZ, P1 ;  /* 0x000000ff201d7207 */ /* 0x000fe20000800000 */
[----:B------:R-:W-:Y:S01]  /*8110*/  BSSY.RECONVERGENT B0, `(.L_x_580) ;  /* 0x000003c000007945 */ /* 0x000fe20003800200 */
[----:B------:R-:W-:Y:S01]  /*8120*/  SHF.R.S32.HI R32, RZ, 0x1f, R32 ;  /* 0x0000001fff207819 */ /* 0x000fe20000011420 */
[----:B------:R-:W-:Y:S01]  /*8130*/  IMAD R8, R226, R26, RZ ;  /* 0x0000001ae2087224 */ /* 0x000fe200078e02ff */
[----:B------:R-:W4:Y:S01]  /*8140*/  LDC.64 R2, c[0x0][0x408] ;  /* 0x00010200ff027b82 */ /* 0x000f220000000a00 */
[----:B------:R1:W3:Y:S01]  /*8150*/  LDS.128 R20, [R225] ;  /* 0x00000000e1147984 */ /* 0x0002e20000000c00 */
[----:B--2---:R-:W-:Y:S01]  /*8160*/  @P2 FMUL.FTZ R25, R25, 0.69314718246459960938 ;  /* 0x3f31721819192820 */ /* 0x004fe20000410000 */
[----:B------:R-:W-:Y:S01]  /*8170*/  SEL R32, R32, RZ, P1 ;  /* 0x000000ff20207207 */ /* 0x000fe20000800000 */
[----:B------:R-:W-:Y:S01]  /*8180*/  IMAD R35, R9, UR7, R41 ;  /* 0x0000000709237c24 */ /* 0x000fe2000f8e0229 */
[----:B------:R2:W2:Y:S01]  /*8190*/  LDS.128 R16, [R225+0x2000] ;  /* 0x00200000e1107984 */ /* 0x0004a20000000c00 */
[----:B------:R-:W-:-:S02]  /*81a0*/  IADD3 R29, P4, P0, R8, R29, R24 ;  /* 0x0000001d081d7210 */ /* 0x000fc4000789e018 */
[----:B------:R-:W5:Y:S01]  /*81b0*/  @P3 LDC R7, c[0x0][0x458] ;  /* 0x00011600ff073b82 */ /* 0x000f620000000800 */
[----:B------:R2:W2:Y:S01]  /*81c0*/  LDS.128 R12, [R225+0x4000] ;  /* 0x00400000e10c7984 */ /* 0x0004a20000000c00 */
[----:B------:R-:W-:Y:S02]  /*81d0*/  SHF.R.S32.HI R8, RZ, 0x1f, R8 ;  /* 0x0000001fff087819 */ /* 0x000fe40000011408 */
[----:B------:R-:W-:Y:S02]  /*81e0*/  SHF.R.S32.HI R24, RZ, 0x1f, R24 ;  /* 0x0000001fff187819 */ /* 0x000fe40000011418 */
[----:B------:R-:W-:Y:S02]  /*81f0*/  MOV R31, 0x7f800000 ;  /* 0x7f800000001f7802 */ /* 0x000fe40000000f00 */
[----:B------:R-:W-:Y:S01]  /*8200*/  MOV R30, 0x7f800000 ;  /* 0x7f800000001e7802 */ /* 0x000fe20000000f00 */
[----:B-1----:R-:W-:Y:S01]  /*8210*/  @P2 FFMA.FTZ R30, R165, R10, R25 ;  /* 0x0000000aa51e2223 */ /* 0x002fe20000010019 */
[----:B------:R-:W-:Y:S01]  /*8220*/  IADD3.X R32, PT, PT, R8, R32, R24, P4, P0 ;  /* 0x0000002008207210 */ /* 0x000fe200027e0418 */
[----:B-----5:R-:W-:Y:S01]  /*8230*/  @P3 FFMA.FTZ R31, R166, R7, R11 ;  /* 0x00000007a61f3223 */ /* 0x020fe2000001000b */
[----:B--234-:R-:W-:Y:S06]  /*8240*/  @P5 BRA `(.L_x_581) ;  /* 0x0000000000a05947 */ /* 0x01cfec0003800000 */
[----:B------:R-:W-:Y:S01]  /*8250*/  SHF.R.U32.HI R7, RZ, 0x1, R0 ;  /* 0x00000001ff077819 */ /* 0x000fe20000011600 */
        /* <DEDUP_REMOVED lines=17> */
[----:B------:R-:W2:Y:S02]  /*8370*/  @!P5 LDC.64 R10, c[0x0][0x420] ;  /* 0x00010800ff0adb82 */ /* 0x000ea40000000a00 */
[----:B------:R-:W-:-:S02]  /*8380*/  @!P6 LEA.HI.X.SX32 R26, R38, R32, 0x1, P0 ;  /* 0x00000020261ae211 */ /* 0x000fc400000f0eff */
[CC--:B------:R-:W-:Y:S02]  /*8390*/  @!P4 IADD3 R38, P1, PT, R33.reuse, R29.reuse, RZ ;  /* 0x0000001d2126c210 */ /* 0x0c0fe40007f3e0ff */
[CC--:B------:R-:W-:Y:S02]  /*83a0*/  @!P5 IADD3 R37, P2, PT, R36.reuse, R29.reuse, RZ ;  /* 0x0000001d2425d210 */ /* 0x0c0fe40007f5e0ff */
[----:B------:R-:W3:Y:S01]  /*83b0*/  @!P4 LDC.64 R8, c[0x0][0x420] ;  /* 0x00010800ff08cb82 */ /* 0x000ee20000000a00 */
[-C--:B------:R-:W-:Y:S02]  /*83c0*/  @!P4 LEA.HI.X.SX32 R33, R33, R32.reuse, 0x1, P1 ;  /* 0x000000202121c211 */ /* 0x080fe400008f0eff */
[----:B------:R-:W-:Y:S02]  /*83d0*/  @!P5 LEA.HI.X.SX32 R36, R36, R32, 0x1, P2 ;  /* 0x000000202424d211 */ /* 0x000fe400010f0eff */
[----:B------:R-:W-:-:S03]  /*83e0*/  @!P3 IADD3 R29, P0, PT, R39, R29, RZ ;  /* 0x0000001d271db210 */ /* 0x000fc60007f1e0ff */
[----:B------:R-:W4:Y:S01]  /*83f0*/  @!P3 LDC.64 R6, c[0x0][0x420] ;  /* 0x00010800ff06bb82 */ /* 0x000f220000000a00 */
[C---:B-1----:R-:W-:Y:S02]  /*8400*/  @!P6 LEA R24, P2, R0.reuse, R24, 0x2 ;  /* 0x000000180018e211 */ /* 0x042fe400078410ff */
[----:B------:R-:W-:Y:S02]  /*8410*/  @!P3 LEA.HI.X.SX32 R32, R39, R32, 0x1, P0 ;  /* 0x000000202720b211 */ /* 0x000fe400000f0eff */
[----:B------:R-:W-:Y:S02]  /*8420*/  @!P6 LEA.HI.X R25, R0, R25, R26, 0x2, P2 ;  /* 0x000000190019e211 */ /* 0x000fe400010f141a */
[----:B--2---:R-:W-:-:S03]  /*8430*/  @!P5 LEA R10, P1, R37, R10, 0x2 ;  /* 0x0000000a250ad211 */ /* 0x004fc600078210ff */
[----:B------:R1:W-:Y:S01]  /*8440*/  @!P6 STG.E desc[UR24][R24.64], R28 ;  /* 0x0000001c1800e986 */ /* 0x0003e2000c101918 */
[----:B------:R-:W-:Y:S02]  /*8450*/  @!P5 LEA.HI.X R11, R37, R11, R36, 0x2, P1 ;  /* 0x0000000b250bd211 */ /* 0x000fe400008f1424 */
[----:B---3--:R-:W-:-:S03]  /*8460*/  @!P4 LEA R8, P1, R38, R8, 0x2 ;  /* 0x000000082608c211 */ /* 0x008fc600078210ff */
[----:B------:R1:W-:Y:S01]  /*8470*/  @!P5 STG.E desc[UR24][R10.64], R27 ;  /* 0x0000001b0a00d986 */ /* 0x0003e2000c101918 */
[----:B------:R-:W-:Y:S02]  /*8480*/  @!P4 LEA.HI.X R9, R38, R9, R33, 0x2, P1 ;  /* 0x000000092609c211 */ /* 0x000fe400008f1421 */
[----:B----4-:R-:W-:-:S03]  /*8490*/  @!P3 LEA R6, P0, R29, R6, 0x2 ;  /* 0x000000061d06b211 */ /* 0x010fc600078010ff */
[----:B------:R1:W-:Y:S01]  /*84a0*/  @!P4 STG.E desc[UR24][R8.64], R31 ;  /* 0x0000001f0800c986 */ /* 0x0003e2000c101918 */
[----:B------:R-:W-:-:S05]  /*84b0*/  @!P3 LEA.HI.X R7, R29, R7, R32, 0x2, P0 ;  /* 0x000000071d07b211 */ /* 0x000fca00000f1420 */
[----:B------:R1:W-:Y:S04]  /*84c0*/  @!P3 STG.E desc[UR24][R6.64], R30 ;  /* 0x0000001e0600b986 */ /* 0x0003e8000c101918 */
.L_x_581:
[----:B------:R-:W-:Y:S05]  /*84d0*/  BSYNC.RECONVERGENT B0 ;  /* 0x0000000000007941 */ /* 0x000fea0003800200 */
.L_x_580:
[----:B------:R-:W-:Y:S01]  /*84e0*/  IMAD.MOV.U32 R34, RZ, RZ, R40 ;  /* 0x000000ffff227224 */ /* 0x000fe200078e0028 */
[----:B-1----:R-:W1:Y:S01]  /*84f0*/  LDS.128 R28, [R225+0x800] ;  /* 0x00080000e11c7984 */ /* 0x002e620000000c00 */
[----:B------:R-:W2:Y:S01]  /*8500*/  LDCU.64 UR4, c[0x0][0x3f0] ;  /* 0x00007e00ff0477ac */ /* 0x000ea20008000a00 */
[----:B------:R-:W-:Y:S02]  /*8510*/  IMAD R0, R229, R2, RZ ;  /* 0x00000002e5007224 */ /* 0x000fe400078e02ff */
[----:B------:R-:W-:Y:S01]  /*8520*/  IMAD.WIDE.U32 R52, R4, UR6, R34 ;  /* 0x0000000604347c25 */ /* 0x000fe2000f8e0022 */
[----:B------:R-:W3:Y:S03]  /*8530*/  LDS.128 R24, [R225+0x2800] ;  /* 0x00280000e1187984 */ /* 0x000ee60000000c00 */
        /* <DEDUP_REMOVED lines=8> */
[C---:B--2---:R-:W-:Y:S01]  /*85c0*/  LEA R54, P0, R228.reuse, UR4, 0x1 ;  /* 0x00000004e4367c11 */ /* 0x044fe2000f8008ff */
[----:B------:R-:W2:Y:S03]  /*85d0*/  LDS.128 R32, [R225+0x5000] ;  /* 0x00500000e1207984 */ /* 0x000ea60000000c00 */
[----:B------:R-:W-:Y:S01]  /*85e0*/  LEA.HI.X R55, R228, UR5, R0, 0x1, P0 ;  /* 0x00000005e4377c11 */ /* 0x000fe200080f0c00 */
[----:B------:R-:W2:Y:S01]  /*85f0*/  LDS.128 R44, [R225+0x1800] ;  /* 0x00180000e12c7984 */ /* 0x000ea20000000c00 */
[----:B------:R-:W-:-:S02]  /*8600*/  LEA R56, P0, R2, R54, 0x7 ;  /* 0x0000003602387211 */ /* 0x000fc400078038ff */
[--C-:B------:R-:W-:Y:S01]  /*8610*/  SHF.L.U64.HI R0, R2, 0x6, R3.reuse ;  /* 0x0000000602007819 */ /* 0x100fe20000010203 */
[----:B------:R-:W2:Y:S01]  /*8620*/  LDS.128 R4, [R225+0x3800] ;  /* 0x00380000e1047984 */ /* 0x000ea20000000c00 */
[----:B------:R-:W-:Y:S02]  /*8630*/  IADD3 R58, P1, PT, R52, R54, RZ ;  /* 0x00000036343a7210 */ /* 0x000fe40007f3e0ff */
[-C--:B------:R-:W-:Y:S01]  /*8640*/  LEA.HI.X R57, R2, R55.reuse, R3, 0x7, P0 ;  /* 0x0000003702397211 */ /* 0x080fe200000f3c03 */
[----:B------:R-:W2:Y:S01]  /*8650*/  LDS.128 R48, [R225+0x5800] ;  /* 0x00580000e1307984 */ /* 0x000ea20000000c00 */
[----:B------:R-:W-:Y:S02]  /*8660*/  IADD3 R52, P0, PT, R52, R56, RZ ;  /* 0x0000003834347210 */ /* 0x000fe40007f1e0ff */
[C---:B------:R-:W-:Y:S01]  /*8670*/  IADD3.X R59, PT, PT, R0.reuse, R55, RZ, P1, !PT ;  /* 0x00000037003b7210 */ /* 0x040fe20000ffe4ff */
[----:B------:R-:W-:Y:S02]  /*8680*/  STG.E.128 desc[UR24][R54.64], R20 ;  /* 0x0000001436007986 */ /* 0x000fe4000c101d18 */
[----:B------:R-:W-:-:S02]  /*8690*/  IMAD.X R53, R0, 0x1, R57, P0 ;  /* 0x0000000100357824 */ /* 0x000fc400000e0639 */
[----:B------:R-:W-:Y:S04]  /*86a0*/  STG.E.128 desc[UR24][R54.64+0x40], R16 ;  /* 0x0000401036007986 */ /* 0x000fe8000c101d18 */
[----:B------:R-:W-:Y:S04]  /*86b0*/  STG.E.128 desc[UR24][R54.64+0x80], R12 ;  /* 0x0000800c36007986 */ /* 0x000fe8000c101d18 */
[----:B-1----:R-:W-:Y:S04]  /*86c0*/  STG.E.128 desc[UR24][R58.64], R28 ;  /* 0x0000001c3a007986 */ /* 0x002fe8000c101d18 */
[----:B---3--:R-:W-:Y:S04]  /*86d0*/  STG.E.128 desc[UR24][R58.64+0x40], R24 ;  /* 0x000040183a007986 */ /* 0x008fe8000c101d18 */
[----:B----4-:R-:W-:Y:S04]  /*86e0*/  STG.E.128 desc[UR24][R58.64+0x80], R8 ;  /* 0x000080083a007986 */ /* 0x010fe8000c101d18 */
[----:B-----5:R-:W-:Y:S04]  /*86f0*/  STG.E.128 desc[UR24][R56.64], R40 ;  /* 0x0000002838007986 */ /* 0x020fe8000c101d18 */
[----:B------:R-:W-:Y:S04]  /*8700*/  STG.E.128 desc[UR24][R56.64+0x40], R36 ;  /* 0x0000402438007986 */ /* 0x000fe8000c101d18 */
[----:B--2---:R-:W-:Y:S04]  /*8710*/  STG.E.128 desc[UR24][R56.64+0x80], R32 ;  /* 0x0000802038007986 */ /* 0x004fe8000c101d18 */
[----:B------:R-:W-:Y:S04]  /*8720*/  STG.E.128 desc[UR24][R52.64], R44 ;  /* 0x0000002c34007986 */ /* 0x000fe8000c101d18 */
[----:B------:R-:W-:Y:S04]  /*8730*/  STG.E.128 desc[UR24][R52.64+0x40], R4 ;  /* 0x0000400434007986 */ /* 0x000fe8000c101d18 */
[----:B------:R-:W-:Y:S01]  /*8740*/  STG.E.128 desc[UR24][R52.64+0x80], R48 ;  /* 0x0000803034007986 */ /* 0x000fe2000c101d18 */
[----:B------:R-:W-:Y:S05]  /*8750*/  EXIT ;  /* 0x000000000000794d */ /* 0x000fea0003800000 */
.L_x_582:
        /* <DEDUP_REMOVED lines=10> */
.L_x_1359:


//--------------------- .text._ZN5flash16flash_fwd_kernelI23Flash_fwd_kernel_traitsILi96ELi128ELi64ELi4ELb0ELb0EN7cutlass10bfloat16_tE19Flash_kernel_traitsILi96ELi128ELi64ELi4ES3_EELb1ELb0ELb0ELb1ELb0ELb0ELb0ELb0EEEvNS_16Flash_fwd_paramsE --------------------------
	.section	.text._ZN5flash16flash_fwd_kernelI23Flash_fwd_kernel_traitsILi96ELi128ELi64ELi4ELb0ELb0EN7cutlass10bfloat16_tE19Flash_kernel_traitsILi96ELi128ELi64ELi4ES3_EELb1ELb0ELb0ELb1ELb0ELb0ELb0ELb0EEEvNS_16Flash_fwd_paramsE,"ax",@progbits
	.align	128
        .global         _ZN5flash16flash_fwd_kernelI23Flash_fwd_kernel_traitsILi96ELi128ELi64ELi4ELb0ELb0EN7cutlass10bfloat16_tE19Flash_kernel_traitsILi96ELi128ELi64ELi4ES3_EELb1ELb0ELb0ELb1ELb0ELb0ELb0ELb0EEEvNS_16Flash_fwd_paramsE
        .type           _ZN5flash16flash_fwd_kernelI23Flash_fwd_kernel_traitsILi96ELi128ELi64ELi4ELb0ELb0EN7cutlass10bfloat16_tE19Flash_kernel_traitsILi96ELi128ELi64ELi4ES3_EELb1ELb0ELb0ELb1ELb0ELb0ELb0ELb0EEEvNS_16Flash_fwd_paramsE,@function
        .size           _ZN5flash16flash_fwd_kernelI23Flash_fwd_kernel_traitsILi96ELi128ELi64ELi4ELb0ELb0EN7cutlass10bfloat16_tE19Flash_kernel_traitsILi96ELi128ELi64ELi4ES3_EELb1ELb0ELb0ELb1ELb0ELb0ELb0ELb0EEEvNS_16Flash_fwd_paramsE,(.L_x_1360 - _ZN5flash16flash_fwd_kernelI23Flash_fwd_kernel_traitsILi96ELi128ELi64ELi4ELb0ELb0EN7cutlass10bfloat16_tE19Flash_kernel_traitsILi96ELi128ELi64ELi4ES3_EELb1ELb0ELb0ELb1ELb0ELb0ELb0ELb0EEEvNS_16Flash_fwd_paramsE)
        .other          _ZN5flash16flash_fwd_kernelI23Flash_fwd_kernel_traitsILi96ELi128ELi64ELi4ELb0ELb0EN7cutlass10bfloat16_tE19Flash_kernel_traitsILi96ELi128ELi64ELi4ES3_EELb1ELb0ELb0ELb1ELb0ELb0ELb0ELb0EEEvNS_16Flash_fwd_paramsE,@"STO_CUDA_ENTRY STV_DEFAULT"
_ZN5flash16flash_fwd_kernelI23Flash_fwd_kernel_traitsILi96ELi128ELi64ELi4ELb0ELb0EN7cutlass10bfloat16_tE19Flash_kernel_traitsILi96ELi128ELi64ELi4ES3_EELb1ELb0ELb0ELb1ELb0ELb0ELb0ELb0EEEvNS_16Flash_fwd_paramsE:
.text._ZN5flash16flash_fwd_kernelI23Flash_fwd_kernel_traitsILi96ELi128ELi64ELi4ELb0ELb0EN7cutlass10bfloat16_tE19Flash_kernel_traitsILi96ELi128ELi64ELi4ES3_EELb1ELb0ELb0ELb1ELb0ELb0ELb0ELb0EEEvNS_16Flash_fwd_paramsE:
        /* <DEDUP_REMOVED lines=12> */
[----:B------:R-:W2:Y:S01]  /*00c0*/  LDCU.64 UR4, c[0x0][0x510] ;  /* 0x0000a200ff0477ac */ /* 0x000ea20008000a00 */
[----:B------:R-:W2:Y:S01]  /*00d0*/  S2R R96, SR_CTAID.Z ;  /* 0x0000000000607919 */ /* 0x000ea20000002700 */
[----:B------:R-:W2:Y:S01]  /*00e0*/  S2R R213, SR_TID.X ;  /* 0x0000000000d57919 */ /* 0x000ea20000002100 */
[----:B------:R-:W-:-:S03]  /*00f0*/  IMAD.MOV.U32 R24, RZ, RZ, -0x1 ;  /* 0xffffffffff187424 */ /* 0x000fc600078e00ff */
[----:B------:R-:W2:Y:S06]  /*0100*/  LDC.64 R6, c[0x0][0x468] ;  /* 0x00011a00ff067b82 */ /* 0x000eac0000000a00 */
[----:B---3--:R-:W-:Y:S02]  /*0110*/  @P5 IMAD.MOV.U32 R2, RZ, RZ, R98 ;  /* 0x000000ffff025224 */ /* 0x008fe400078e0062 */
[----:B----4-:R-:W-:-:S05]  /*0120*/  @P5 IMAD.MOV.U32 R3, RZ, RZ, R99 ;  /* 0x000000ffff035224 */ /* 0x010fca00078e0063 */
[----:B-1----:R1:W3:Y:S01]  /*0130*/  @P5 LDG.E.64 R4, desc[UR18][R2.64] ;  /* 0x0000001202045981 */ /* 0x0022e2000c1e1b00 */
[----:B--2---:R-:W-:Y:S02]  /*0140*/  IMAD.U32 R218, RZ, RZ, UR4 ;  /* 0x00000004ffda7e24 */ /* 0x004fe4000f8e00ff */
[----:B------:R-:W-:Y:S01]  /*0150*/  IMAD.U32 R219, RZ, RZ, UR5 ;  /* 0x00000005ffdb7e24 */ /* 0x000fe2000f8e00ff */
[----:B------:R-:W2:Y:S05]  /*0160*/  LDCU.64 UR4, c[0x0][0x478] ;  /* 0x00008f00ff0477ac */ /* 0x000eaa0008000a00 */
[----:B------:R-:W4:Y:S01]  /*0170*/  @P5 LDG.E.64 R218, desc[UR18][R218.64] ;  /* 0x00000012dada5981 */ /* 0x000f22000c1e1b00 */
[----:B------:R-:W-:Y:S01]  /*0180*/  ISETP.NE.U32.AND P3, PT, RZ, UR8, PT ;  /* 0x00000008ff007c0c */ /* 0x000fe2000bf65070 */
[----:B------:R-:W-:Y:S01]  /*0190*/  IMAD.WIDE.U32 R8, R148, 0x4, R8 ;  /* 0x0000000494087825 */ /* 0x000fe200078e0008 */
[----:B------:R-:W-:-:S02]  /*01a0*/  ISETP.NE.U32.AND P1, PT, RZ, UR6, PT ;  /* 0x00000006ff007c0c */ /* 0x000fc4000bf25070 */
[--C-:B------:R-:W-:Y:S01]  /*01b0*/  LOP3.LUT R0, R96, R154, R148.reuse, 0xfe, !PT ;  /* 0x0000009a60007212 */ /* 0x100fe200078efe94 */
[----:B------:R-:W-:Y:S01]  /*01c0*/  IMAD.SHL.U32 R12, R148, 0x4, RZ ;  /* 0x00000004940c7824 */ /* 0x000fe200078e00ff */
[----:B------:R-:W-:Y:S02]  /*01d0*/  ISETP.NE.AND.EX P3, PT, RZ, UR9, PT, P3 ;  /* 0x00000009ff007c0c */ /* 0x000fe4000bf65330 */
[----:B------:R-:W-:Y:S02]  /*01e0*/  LOP3.LUT P6, RZ, R0, R213, RZ, 0xfc, !PT ;  /* 0x000000d500ff7212 */ /* 0x000fe400078cfcff */
[----:B------:R-:W3:Y:S01]  /*01f0*/  @P5 LDC R0, c[0x0][0x520] ;  /* 0x00014800ff005b82 */ /* 0x000ee20000000800 */
[----:B------:R-:W-:Y:S02]  /*0200*/  ISETP.NE.AND.EX P1, PT, RZ, UR7, PT, P1 ;  /* 0x00000007ff007c0c */ /* 0x000fe4000bf25310 */
[----:B--2---:R-:W-:Y:S02]  /*0210*/  ISETP.NE.U32.AND P0, PT, RZ, UR4, PT ;  /* 0x00000004ff007c0c */ /* 0x004fe4000bf05070 */
[----:B------:R-:W-:-:S02]  /*0220*/  SHF.R.U32.HI R11, RZ, 0x1e, R148 ;  /* 0x0000001eff0b7819 */ /* 0x000fc40000011694 */
[----:B------:R-:W-:Y:S01]  /*0230*/  ISETP.NE.AND.EX P0, PT, RZ, UR5, PT, P0 ;  /* 0x00000005ff007c0c */ /* 0x000fe2000bf05300 */
[----:B------:R-:W-:Y:S01]  /*0240*/  IMAD.MOV.U32 R10, RZ, RZ, RZ ;  /* 0x000000ffff0a7224 */ /* 0x000fe200078e00ff */
[----:B------:R-:W-:Y:S02]  /*0250*/  ISETP.NE.U32.AND P2, PT, RZ, UR8, PT ;  /* 0x00000008ff007c0c */ /* 0x000fe4000bf45070 */
[----:B-1----:R-:W4:Y:S02]  /*0260*/  @!P6 LDC.64 R2, c[0x0][0x528] ;  /* 0x00014a00ff02eb82 */ /* 0x002f240000000a00 */
[----:B------:R-:W-:Y:S02]  /*0270*/  ISETP.NE.AND.EX P2, PT, RZ, UR9, PT, P2 ;  /* 0x00000009ff007c0c */ /* 0x000fe4000bf45320 */
[----:B---3--:R-:W-:-:S05]  /*0280*/  @P5 IADD3 R98, P4, PT, R4, R0, RZ ;  /* 0x0000000004625210 */ /* 0x008fca0007f9e0ff */
[----:B------:R-:W-:Y:S02]  /*0290*/  @P5 IMAD.X R99, RZ, RZ, R5, P4 ;  /* 0x000000ffff635224 */ /* 0x000fe400020e0605 */
[----:B------:R-:W-:Y:S02]  /*02a0*/  @!P6 IMAD.MOV.U32 R4, RZ, RZ, R98 ;  /* 0x000000ffff04e224 */ /* 0x000fe400078e0062 */
[----:B------:R-:W-:Y:S01]  /*02b0*/  @!P6 IMAD.MOV.U32 R5, RZ, RZ, R99 ;  /* 0x000000ffff05e224 */ /* 0x000fe200078e0063 */
[----:B----4-:R-:W-:Y:S04]  /*02c0*/  @!P6 STG.E.64 desc[UR18][R2.64], R218 ;  /* 0x000000da0200e986 */ /* 0x010fe8000c101b12 */
[----:B------:R1:W-:Y:S04]  /*02d0*/  @!P6 STG.E.64 desc[UR18][R2.64+0x8], R4 ;  /* 0x000008040200e986 */ /* 0x0003e8000c101b12 */
[----:B------:R-:W2:Y:S01]  /*02e0*/  @P3 LDG.E R24, desc[UR18][R8.64] ;  /* 0x0000001208183981 */ /* 0x000ea2000c1e1900 */
[----:B-1----:R-:W-:-:S03]  /*02f0*/  @P1 IADD3 R4, P4, PT, R12, UR6, RZ ;  /* 0x000000060c041c10 */ /* 0x002fc6000ff9e0ff */
[----:B------:R1:W3:Y:S01]  /*0300*/  @P2 LDG.E R8, desc[UR18][R8.64+0x4] ;  /* 0x0000041208082981 */ /* 0x0002e2000c1e1900 */
[----:B------:R-:W-:Y:S02]  /*0310*/  @P0 IADD3 R2, P3, PT, R12, UR4, RZ ;  /* 0x000000040c020c10 */ /* 0x000fe4000ff7e0ff */
[C---:B------:R-:W-:Y:S02]  /*0320*/  @P1 IADD3.X R5, PT, PT, R11.reuse, UR7, RZ, P4, !PT ;  /* 0x000000070b051c10 */ /* 0x040fe4000a7fe4ff */
[----:B------:R-:W-:-:S03]  /*0330*/  @P0 IADD3.X R3, PT, PT, R11, UR5, RZ, P3, !PT ;  /* 0x000000050b030c10 */ /* 0x000fc60009ffe4ff */
[----:B------:R4:W3:Y:S04]  /*0340*/  @P1 LDG.E R10, desc[UR18][R4.64] ;  /* 0x00000012040a1981 */ /* 0x0008e8000c1e1900 */
[----:B------:R4:W3:Y:S01]  /*0350*/  @P0 LDG.E R0, desc[UR18][R2.64] ;  /* 0x0000001202000981 */ /* 0x0008e2000c1e1900 */
[----:B------:R-:W4:Y:S01]  /*0360*/  LDCU.U8 UR4, c[0x0][0x532] ;  /* 0x0000a640ff0477ac */ /* 0x000f220008000000 */
[----:B------:R-:W3:Y:S01]  /*0370*/  @!P2 LDC R238, c[0x0][0x434] ;  /* 0x00010d00ffeeab82 */ /* 0x000ee20000000800 */
[----:B------:R-:W-:-:S07]  /*0380*/  ISETP.EQ.U32.AND P4, PT, R6, RZ, PT ;  /* 0x000000ff0600720c */ /* 0x000fce0003f82070 */
[----:B-1----:R-:W1:Y:S08]  /*0390*/  @!P0 LDC R9, c[0x0][0x43c] ;  /* 0x00010f00ff098b82 */ /* 0x002e700000000800 */
[----:B----4-:R-:W4:Y:S01]  /*03a0*/  @!P0 LDC.64 R4, c[0x0][0x488] ;  /* 0x00012200ff048b82 */ /* 0x010f220000000a00 */
[----:B------:R-:W-:-:S05]  /*03b0*/  IADD3 R2, P1, PT, R12, R6, RZ ;  /* 0x000000060c027210 */ /* 0x000fca0007f3e0ff */
[----:B------:R-:W-:Y:S01]  /*03c0*/  IMAD.X R3, R11, 0x1, R7, P1 ;  /* 0x000000010b037824 */ /* 0x000fe200008e0607 */
[----:B------:R-:W-:-:S04]  /*03d0*/  ISETP.NE.U32.AND P1, PT, R6, RZ, PT ;  /* 0x000000ff0600720c */ /* 0x000fc80003f25070 */
[----:B------:R-:W-:Y:S02]  /*03e0*/  ISETP.NE.AND.EX P1, PT, R7, RZ, PT, P1 ;  /* 0x000000ff0700720c */ /* 0x000fe40003f25310 */
[----:B------:R-:W-:-:S04]  /*03f0*/  ISETP.NE.AND P3, PT, RZ, UR4, PT ;  /* 0x00000004ff007c0c */ /* 0x000fc8000bf65270 */
[----:B------:R-:W-:Y:S01]  /*0400*/  ISETP.EQ.OR.EX P4, PT, R7, RZ, !P3, P4 ;  /* 0x000000ff0700720c */ /* 0x000fe20005f82740 */
[----:B------:R-:W-:Y:S02]  /*0410*/  IMAD.MOV.U32 R11, RZ, RZ, -0x1 ;  /* 0xffffffffff0b7424 */ /* 0x000fe400078e00ff */
[----:B------:R-:W-:-:S10]  /*0420*/  IMAD.SHL.U32 R150, R154, 0x80, RZ ;  /* 0x000000809a967824 */ /* 0x000fd400078e00ff */
[----:B------:R1:W5:Y:S04]  /*0430*/  @!P4 LDG.E R11, desc[UR18][R2.64] ;  /* 0x00000012020bc981 */ /* 0x000368000c1e1900 */
[----:B--2---:R2:W-:Y:S01]  /*0440*/  STL [R1+0x6c], R24 ;  /* 0x00006c1801007387 */ /* 0x0045e20000100800 */
[----:B---3--:R-:W-:Y:S02]  /*0450*/  @P2 IMAD.IADD R238, R8, 0x1, -R24 ;  /* 0x0000000108ee2824 */ /* 0x008fe400078e0a18 */
[----:B------:R-:W-:Y:S02]  /*0460*/  @P0 IMAD.IADD R153, R0, 0x1, -R10 ;  /* 0x0000000100990824 */ /* 0x000fe400078e0a0a */
[----:B------:R-:W3:Y:S01]  /*0470*/  @!P1 LDC R0, c[0x0][0x438] ;  /* 0x00010e00ff009b82 */ /* 0x000ee20000000800 */
[----:B----4-:R-:W-:-:S04]  /*0480*/  @!P0 ISETP.NE.U32.AND P2, PT, R4, RZ, PT ;  /* 0x000000ff0400820c */ /* 0x010fc80003f45070 */
[----:B------:R-:W-:Y:S02]  /*0490*/  @!P0 ISETP.NE.AND.EX P2, PT, R5, RZ, PT, P2 ;  /* 0x000000ff0500820c */ /* 0x000fe40003f45320 */
[----:B------:R-:W-:Y:S02]  /*04a0*/  ISETP.GT.AND P4, PT, R238, R150, PT ;  /* 0x00000096ee00720c */ /* 0x000fe40003f84270 */
[----:B-1----:R-:W-:Y:S01]  /*04b0*/  @!P0 SEL R4, R9, RZ, P2 ;  /* 0x000000ff09048207 */ /* 0x002fe20001000000 */
[----:B--2---:R-:W-:Y:S10]  /*04c0*/  @!P1 BRA `(.L_x_583) ;  /* 0x00000000000c9947 */ /* 0x004ff40003800000 */
[----:B---3--:R-:W2:Y:S02]  /*04d0*/  @P3 LDG.E R0, desc[UR18][R2.64+0x4] ;  /* 0x0000041202003981 */ /* 0x008ea4000c1e1900 */
[----:B--2--5:R-:W-:-:S06]  /*04e0*/  @P3 IADD3 R0, PT, PT, R0, -R11, RZ ;  /* 0x8000000b00003210 */ /* 0x024fcc0007ffe0ff */
[----:B------:R1:W5:Y:S02]  /*04f0*/  @!P3 LDG.E R0, desc[UR18][R2.64] ;  /* 0x000000120200b981 */ /* 0x000364000c1e1900 */
.L_x_583:
[----:B---3-5:R-:W-:Y:S01]  /*0500*/  @!P0 IADD3 R153, PT, PT, R4, R0, -R10 ;  /* 0x0000000004998210 */ /* 0x028fe20007ffe80a */
[----:B------:R-:W-:Y:S06]  /*0510*/  @!P4 EXIT ;  /* 0x000000000000c94d */ /* 0x000fec0003800000 */
[----:B------:R-:W-:-:S13]  /*0520*/  ISETP.GT.AND P0, PT, R153, RZ, PT ;  /* 0x000000ff9900720c */ /* 0x000fda0003f04270 */
        /* <DEDUP_REMOVED lines=8> */
[----:B-1----:R-:W1:Y:S01]  /*05b0*/  @P6 LDC.64 R2, c[0x0][0x430] ;  /* 0x00010c00ff026b82 */ /* 0x002e620000000a00 */
[----:B------:R-:W-:Y:S01]  /*05c0*/  @P6 MOV R15, 0x1 ;  /* 0x00000001000f6802 */ /* 0x000fe20000000f00 */
[----:B----4-:R-:W-:-:S06]  /*05d0*/  @!P1 IMAD.WIDE.U32 R4, R148, R6, RZ ;  /* 0x0000000694049225 */ /* 0x010fcc00078e00ff */
[----:B------:R-:W4:Y:S01]  /*05e0*/  @P6 LDC R14, c[0x0][0x430] ;  /* 0x00010c00ff0e6b82 */ /* 0x000f220000000800 */
[----:B------:R-:W-:Y:S01]  /*05f0*/  @!P1 MOV R0, R4 ;  /* 0x0000000400009202 */ /* 0x000fe20000000f00 */
[----:B-1----:R-:W-:Y:S02]  /*0600*/  @P6 IMAD R16, R2, R3, RZ ;  /* 0x0000000302106224 */ /* 0x002fe400078e02ff */
[----:B--2---:R-:W-:Y:S01]  /*0610*/  @P1 IMAD.WIDE.U32 R2, R24, R8, RZ ;  /* 0x0000000818021225 */ /* 0x004fe200078e00ff */
        /* <DEDUP_REMOVED lines=11> */
.L_x_585:
        /* <DEDUP_REMOVED lines=40> */
.L_x_587:
[----:B------:R-:W-:Y:S05]  /*0950*/  BSYNC.RECONVERGENT B0 ;  /* 0x0000000000007941 */ /* 0x000fea0003800200 */
.L_x_586:
        /* <DEDUP_REMOVED lines=22> */
.L_x_589:
[----:B------:R-:W-:Y:S05]  /*0ac0*/  BSYNC.RECONVERGENT B0 ;  /* 0x0000000000007941 */ /* 0x000fea0003800200 */
.L_x_588:
        /* <DEDUP_REMOVED lines=24> */
.L_x_591:
[----:B------:R-:W-:Y:S05]  /*0c50*/  BSYNC.RECONVERGENT B0 ;  /* 0x0000000000007941 */ /* 0x000fea0003800200 */
.L_x_590:
        /* <DEDUP_REMOVED lines=32> */
.L_x_593:
[----:B------:R-:W-:Y:S05]  /*0e60*/  BSYNC.RECONVERGENT B0 ;  /* 0x0000000000007941 */ /* 0x000fea0003800200 */
.L_x_592:
        /* <DEDUP_REMOVED lines=15> */
.L_x_595:
[----:B------:R-:W-:Y:S05]  /*0f60*/  BSYNC.RECONVERGENT B0 ;  /* 0x0000000000007941 */ /* 0x000fea0003800200 */
.L_x_594:
        /* <DEDUP_REMOVED lines=10> */
.L_x_597:
[----:B------:R-:W-:Y:S05]  /*1010*/  BSYNC.RECONVERGENT B0 ;  /* 0x0000000000007941 */ /* 0x000fea0003800200 */
.L_x_596:
        /* <DEDUP_REMOVED lines=10> */
.L_x_599:
[----:B------:R-:W-:Y:S05]  /*10c0*/  BSYNC.RECONVERGENT B0 ;  /* 0x0000000000007941 */ /* 0x000fea0003800200 */
.L_x_598:
        /* <DEDUP_REMOVED lines=10> */
.L_x_584:
[----:B------:R-:W-:Y:S02]  /*1170*/  ISETP.NE.AND P0, PT, R24, -0x1, PT ;  /* 0xffffffff1800780c */ /* 0x000fe40003f05270 */
[----:B------:R-:W-:-:S11]  /*1180*/  ISETP.NE.AND P2, PT, R11, -0x1, PT ;  /* 0xffffffff0b00780c */ /* 0x000fd60003f45270 */
[----:B------:R-:W2:Y:S08]  /*1190*/  @!P0 LDC.64 R6, c[0x0][0x398] ;  /* 0x0000e600ff068b82 */ /* 0x000eb00000000a00 */
[----:B------:R-:W1:Y:S01]  /*11a0*/  @P0 LDC.64 R8, c[0x0][0x3b0] ;  /* 0x0000ec00ff080b82 */ /* 0x000e620000000a00 */
[----:B--2---:R-:W-:-:S04]  /*11b0*/  @!P0 IMAD.WIDE.U32 R4, R148, R6, RZ ;  /* 0x0000000694048225 */ /* 0x004fc800078e00ff */
[----:B------:R-:W-:Y:S01]  /*11c0*/  @!P0 IMAD R13, R148, R7, R5 ;  /* 0x00000007940d8224 */ /* 0x000fe200078e0205 */
[----:B------:R-:W-:Y:S01]  /*11d0*/  @!P0 MOV R12, R4 ;  /* 0x00000004000c8202 */ /* 0x000fe20000000f00 */
[----:B-1----:R-:W-:-:S04]  /*11e0*/  @P0 IMAD.WIDE.U32 R2, R24, R8, RZ ;  /* 0x0000000818020225 */ /* 0x002fc800078e00ff */
        /* <DEDUP_REMOVED lines=14> */
.L_x_600:
[----:B------:R-:W1:Y:S01]  /*12d0*/  LDCU.64 UR14, c[0x0][0x3b8] ;  /* 0x00007700ff0e77ac */ /* 0x000e620008000a00 */
[----:B------:R-:W-:-:S05]  /*12e0*/  IADD3 R2, PT, PT, R10, R11, RZ ;  /* 0x0000000b0a027210 */ /* 0x000fca0007ffe0ff */
[C---:B-1----:R-:W-:Y:S02]  /*12f0*/  IMAD R0, R2.reuse, UR15, RZ ;  /* 0x0000000f02007c24 */ /* 0x042fe4000f8e02ff */
[----:B------:R-:W-:-:S05]  /*1300*/  IMAD.WIDE.U32 R2, R2, UR14, RZ ;  /* 0x0000000e02027c25 */ /* 0x000fca000f8e00ff */
[----:B------:R-:W-:Y:S02]  /*1310*/  IADD3 R6, PT, PT, R3, R0, RZ ;  /* 0x0000000003067210 */ /* 0x000fe40007ffe0ff */
[----:B------:R-:W-:-:S07]  /*1320*/  MOV R5, R2 ;  /* 0x0000000200057202 */ /* 0x000fce0000000f00 */
.L_x_601:
        /* <DEDUP_REMOVED lines=39> */
.L_x_602:
[----:B------:R-:W1:Y:S01]  /*15a0*/  LDC.64 R14, c[0x0][0x3c0] ;  /* 0x0000f000ff0e7b82 */ /* 0x000e620000000a00 */
[----:B------:R-:W-:-:S05]  /*15b0*/  IADD3 R0, PT, PT, R10, R11, RZ ;  /* 0x0000000b0a007210 */ /* 0x000fca0007ffe0ff */
[C---:B-1----:R-:W-:Y:S02]  /*15c0*/  IMAD R4, R0.reuse, R15, RZ ;  /* 0x0000000f00047224 */ /* 0x042fe400078e02ff */
[----:B------:R-:W-:-:S05]  /*15d0*/  IMAD.WIDE.U32 R2, R0, R14, RZ ;  /* 0x0000000e00027225 */ /* 0x000fca00078e00ff */
[----:B------:R-:W-:-:S07]  /*15e0*/  IADD3 R0, PT, PT, R3, R4, RZ ;  /* 0x0000000403007210 */ /* 0x000fce0007ffe0ff */
.L_x_603:
[----:B------:R-:W-:Y:S01]  /*15f0*/  IMAD.SHL.U32 R247, R213, 0x8, RZ ;  /* 0x00000008d5f77824 */ /* 0x000fe200078e00ff */
[----:B------:R-:W1:Y:S01]  /*1600*/  LDCU.128 UR4, c[0x0][0x3d0] ;  /* 0x00007a00ff0477ac */ /* 0x000e620008000c00 */
[----:B------:R-:W-:Y:S01]  /*1610*/  SHF.R.U32.HI R24, RZ, 0x2, R213 ;  /* 0x00000002ff187819 */ /* 0x000fe200000116d5 */
[----:B------:R-:W2:Y:S01]  /*1620*/  S2UR UR16, SR_CgaCtaId ;  /* 0x00000000001079c3 */ /* 0x000ea20000008800 */
[----:B------:R-:W-:Y:S01]  /*1630*/  IADD3 R18, PT, PT, -R150, R238, RZ ;  /* 0x000000ee96127210 */ /* 0x000fe20007ffe1ff */
[----:B------:R-:W3:Y:S01]  /*1640*/  LDCU.64 UR10, c[0x0][0x390] ;  /* 0x00007200ff0a77ac */ /* 0x000ee20008000a00 */
[----:B------:R-:W-:Y:S01]  /*1650*/  LOP3.LUT R246, R247, 0x18, RZ, 0xc0, !PT ;  /* 0x00000018f7f67812 */ /* 0x000fe200078ec0ff */
[----:B------:R-:W-:Y:S01]  /*1660*/  IMAD.SHL.U32 R209, R213, 0x4, RZ ;  /* 0x00000004d5d17824 */ /* 0x000fe200078e00ff */
[----:B------:R-:W-:Y:S01]  /*1670*/  LOP3.LUT R9, R247, 0x1f20, RZ, 0xc0, !PT ;  /* 0x00001f20f7097812 */ /* 0x000fe200078ec0ff */
[----:B------:R-:W4:Y:S01]  /*1680*/  LDCU.64 UR8, c[0x0][0x3c8] ;  /* 0x00007900ff0877ac */ /* 0x000f220008000a00 */
[C---:B------:R-:W-:Y:S01]  /*1690*/  IADD3 R2, P0, PT, R246.reuse, R2, RZ ;  /* 0x00000002f6027210 */ /* 0x040fe20007f1e0ff */
[----:B------:R-:W-:Y:S01]  /*16a0*/  IMAD.SHL.U32 R152, R213, 0x20, RZ ;  /* 0x00000020d5987824 */ /* 0x000fe200078e00ff */
[C---:B------:R-:W-:Y:S01]  /*16b0*/  IADD3 R4, P1, PT, R246.reuse, R5, RZ ;  /* 0x00000005f6047210 */ /* 0x040fe20007f3e0ff */
[----:B------:R-:W5:Y:S01]  /*16c0*/  LDCU.64 UR12, c[0x0][0x388] ;  /* 0x00007100ff0c77ac */ /* 0x000f620008000a00 */
[C---:B------:R-:W-:Y:S01]  /*16d0*/  LOP3.LUT R155, R246.reuse, 0x40, RZ, 0xfc, !PT ;  /* 0x00000040f69b7812 */ /* 0x040fe200078efcff */
[----:B------:R-:W-:Y:S01]  /*16e0*/  IMAD.X R3, RZ, RZ, R0, P0 ;  /* 0x000000ffff037224 */ /* 0x000fe200000e0600 */
[----:B------:R-:W-:Y:S01]  /*16f0*/  SHF.R.S32.HI R0, RZ, 0x1f, R8 ;  /* 0x0000001fff007819 */ /* 0x000fe20000011408 */
[----:B------:R-:W-:Y:S01]  /*1700*/  IMAD.X R5, RZ, RZ, R6, P1 ;  /* 0x000000ffff057224 */ /* 0x000fe200008e0606 */
[----:B------:R-:W-:Y:S01]  /*1710*/  IADD3 R6, P0, PT, R246, R12, RZ ;  /* 0x0000000cf6067210 */ /* 0x000fe20007f1e0ff */
[----:B------:R-:W-:Y:S01]  /*1720*/  IMAD.WIDE.U32 R2, R24, R14, R2 ;  /* 0x0000000e18027225 */ /* 0x000fe200078e0002 */
[----:B------:R-:W-:Y:S01]  /*1730*/  LOP3.LUT R12, R247, 0xd8, RZ, 0xc0, !PT ;  /* 0x000000d8f70c7812 */ /* 0x000fe200078ec0ff */
[----:B------:R-:W-:Y:S01]  /*1740*/  BSSY.RECONVERGENT B0, `(.L_x_604) ;  /* 0x0000044000007945 */ /* 0x000fe20003800200 */
[----:B------:R-:W-:Y:S01]  /*1750*/  LOP3.LUT R167, R246, 0x20, RZ, 0xfc, !PT ;  /* 0x00000020f6a77812 */ /* 0x000fe200078efcff */
[----:B------:R-:W-:Y:S01]  /*1760*/  IMAD.WIDE.U32 R4, R24, UR14, R4 ;  /* 0x0000000e18047c25 */ /* 0x000fe2000f8e0004 */
[----:B------:R-:W-:-:S03]  /*1770*/  SHF.R.U32.HI R210, RZ, 0x1, R213 ;  /* 0x00000001ffd27819 */ /* 0x000fc600000116d5 */
[----:B-1----:R-:W-:Y:S02]  /*1780*/  IMAD R7, R0, UR4, RZ ;  /* 0x0000000400077c24 */ /* 0x002fe4000f8e02ff */
[----:B------:R-:W-:Y:S02]  /*1790*/  IMAD R3, R24, R15, R3 ;  /* 0x0000000f18037224 */ /* 0x000fe400078e0203 */
[----:B------:R-:W-:Y:S02]  /*17a0*/  IMAD R0, R0, UR6, RZ ;  /* 0x0000000600007c24 */ /* 0x000fe4000f8e02ff */
[----:B------:R-:W-:Y:S02]  /*17b0*/  IMAD R5, R24, UR15, R5 ;  /* 0x0000000f18057c24 */ /* 0x000fe4000f8e0205 */
[C---:B------:R-:W-:Y:S02]  /*17c0*/  IMAD R10, R8.reuse, UR7, R0 ;  /* 0x00000007080a7c24 */ /* 0x040fe4000f8e0200 */
[----:B------:R-:W-:-:S04]  /*17d0*/  IMAD.WIDE.U32 R2, R8, UR6, R2 ;  /* 0x0000000608027c25 */ /* 0x000fc8000f8e0002 */
[C---:B------:R-:W-:Y:S01]  /*17e0*/  IMAD R11, R8.reuse, UR5, R7 ;  /* 0x00000005080b7c24 */ /* 0x040fe2000f8e0207 */
[----:B------:R-:W-:Y:S01]  /*17f0*/  IADD3 R3, PT, PT, R3, R10, RZ ;  /* 0x0000000a03037210 */ /* 0x000fe20007ffe0ff */
[----:B------:R-:W-:Y:S01]  /*1800*/  IMAD.WIDE.U32 R4, R8, UR4, R4 ;  /* 0x0000000408047c25 */ /* 0x000fe2000f8e0004 */
[----:B------:R-:W-:-:S03]  /*1810*/  LOP3.LUT R8, R12, 0x18, R213, 0x78, !PT ;  /* 0x000000180c087812 */ /* 0x000fc600078e78d5 */
[----:B------:R-:W-:Y:S01]  /*1820*/  IMAD.X R7, RZ, RZ, R13, P0 ;  /* 0x000000ffff077224 */ /* 0x000fe200000e060d */
[----:B---3--:R-:W-:Y:S01]  /*1830*/  LEA R17, P0, R2, UR10, 0x1 ;  /* 0x0000000a02117c11 */ /* 0x008fe2000f8008ff */
[----:B------:R-:W-:Y:S01]  /*1840*/  IMAD.IADD R0, R5, 0x1, R11 ;  /* 0x0000000105007824 */ /* 0x000fe200078e020b */
[----:B------:R-:W-:Y:S01]  /*1850*/  LOP3.LUT R19, R9, R8, RZ, 0xfc, !PT ;  /* 0x0000000809137212 */ /* 0x000fe200078efcff */
[----:B----4-:R-:W-:Y:S01]  /*1860*/  IMAD.WIDE.U32 R10, R96, UR8, R6 ;  /* 0x00000008600a7c25 */ /* 0x010fe2000f8e0006 */
[----:B------:R-:W-:Y:S01]  /*1870*/  LEA.HI.X R16, R2, UR11, R3, 0x1, P0 ;  /* 0x0000000b02107c11 */ /* 0x000fe200080f0c03 */
[----:B------:R1:W-:Y:S01]  /*1880*/  STL [R1+0x60], R17 ;  /* 0x0000601101007387 */ /* 0x0003e20000100800 */
[----:B------:R-:W-:Y:S01]  /*1890*/  ISETP.GE.AND P0, PT, R24, R18, PT ;  /* 0x000000121800720c */ /* 0x000fe20003f06270 */
[----:B------:R-:W-:Y:S01]  /*18a0*/  UMOV UR8, 0x400 ;  /* 0x0000040000087882 */ /* 0x000fe20000000000 */
[----:B-----5:R-:W-:Y:S01]  /*18b0*/  LEA R225, P1, R4, UR12, 0x1 ;  /* 0x0000000c04e17c11 */ /* 0x020fe2000f8208ff */
[----:B------:R1:W-:Y:S01]  /*18c0*/  STL [R1+0x74], R19 ;  /* 0x0000741301007387 */ /* 0x0003e20000100800 */
[----:B------:R-:W-:Y:S01]  /*18d0*/  IMAD R5, R96, UR9, R11 ;  /* 0x0000000960057c24 */ /* 0x000fe2000f8e020b */
[----:B--2---:R-:W-:Y:S01]  /*18e0*/  ULEA UR9, UR16, UR8, 0x18 ;  /* 0x0000000810097291 */ /* 0x004fe2000f8ec0ff */
[----:B------:R-:W-:Y:S01]  /*18f0*/  LEA.HI.X R224, R4, UR13, R0, 0x1, P1 ;  /* 0x0000000d04e07c11 */ /* 0x000fe200088f0c00 */
[----:B------:R1:W-:Y:S01]  /*1900*/  STL [R1+0x4c], R16 ;  /* 0x00004c1001007387 */ /* 0x0003e20000100800 */
[----:B------:R-:W-:Y:S01]  /*1910*/  LOP3.LUT R0, R209, 0x18, RZ, 0xc0, !PT ;  /* 0x00000018d1007812 */ /* 0x000fe200078ec0ff */
[----:B------:R-:W-:-:S02]  /*1920*/  IMAD.MOV.U32 R25, RZ, RZ, RZ ;  /* 0x000000ffff197224 */ /* 0x000fc400078e00ff */
[----:B------:R1:W-:Y:S01]  /*1930*/  STL [R1+0x70], R18 ;  /* 0x0000701201007387 */ /* 0x0003e20000100800 */
[----:B------:R-:W-:Y:S01]  /*1940*/  LOP3.LUT R13, R0, 0xc0, R152, 0xf8, !PT ;  /* 0x000000c0000d7812 */ /* 0x000fe200078ef898 */
[----:B------:R-:W-:Y:S01]  /*1950*/  IMAD.WIDE.U32 R2, R154, 0x80, R24 ;  /* 0x000000809a027825 */ /* 0x000fe200078e0018 */
[----:B------:R-:W-:Y:S01]  /*1960*/  LEA R0, R19, UR9, 0x1 ;  /* 0x0000000913007c11 */ /* 0x000fe2000f8e08ff */
        /* <DEDUP_REMOVED lines=32> */
.L_x_606:
[----:B------:R3:W-:Y:S02]  /*1b70*/  STS.128 [R0+0x4000], RZ ;  /* 0x004000ff00007388 */ /* 0x0007e40000000c00 */
.L_x_605:
[----:B------:R-:W-:Y:S05]  /*1b80*/  BSYNC.RECONVERGENT B0 ;  /* 0x0000000000007941 */ /* 0x000fea0003800200 */
.L_x_604:
[----:B------:R-:W-:Y:S01]  /*1b90*/  IADD3 R12, PT, PT, R24, 0x20, RZ ;  /* 0x00000020180c7810 */ /* 0x000fe20007ffe0ff */
[----:B------:R-:W-:Y:S03]  /*1ba0*/  BSSY.RECONVERGENT B0, `(.L_x_607) ;  /* 0x0000024000007945 */ /* 0x000fe60003800200 */
[----:B------:R-:W-:-:S13]  /*1bb0*/  ISETP.GE.AND P0, PT, R12, R18, PT ;  /* 0x000000120c00720c */ /* 0x000fda0003f06270 */
[----:B------:R-:W-:Y:S05]  /*1bc0*/  @P0 BRA `(.L_x_608) ;  /* 0x0000000000840947 */ /* 0x000fea0003800000 */
[----:B------:R-:W5:Y:S01]  /*1bd0*/  LDCU.64 UR6, c[0x0][0x3b0] ;  /* 0x00007600ff0677ac */ /* 0x000f620008000a00 */
[----:B--2-4-:R-:W-:Y:S01]  /*1be0*/  IADD3 R6, P0, PT, R2, 0x20, RZ ;  /* 0x0000002002067810 */ /* 0x014fe20007f1e0ff */
[----:B------:R-:W-:Y:S01]  /*1bf0*/  IMAD.MOV.U32 R8, RZ, RZ, R10 ;  /* 0x000000ffff087224 */ /* 0x000fe200078e000a */
[----:B------:R-:W-:Y:S01]  /*1c00*/  MOV R9, R5 ;  /* 0x0000000500097202 */ /* 0x000fe20000000f00 */
[----:B------:R-:W2:Y:S02]  /*1c10*/  LDCU UR10, c[0x0][0x440] ;  /* 0x00008800ff0a77ac */ /* 0x000ea40008000800 */
[----:B------:R-:W-:Y:S01]  /*1c20*/  IMAD.X R7, RZ, RZ, R3, P0 ;  /* 0x000000ffff077224 */ /* 0x000fe200000e0603 */
[----:B------:R-:W4:Y:S03]  /*1c30*/  LDCU.64 UR4, c[0x0][0x380] ;  /* 0x00007000ff0477ac */ /* 0x000f260008000a00 */
[----:B-----5:R-:W-:-:S02]  /*1c40*/  IMAD R7, R7, UR6, RZ ;  /* 0x0000000607077c24 */ /* 0x020fc4000f8e02ff */
        /* <DEDUP_REMOVED lines=24> */
.L_x_609:
[----:B------:R4:W-:Y:S02]  /*1dd0*/  STS.128 [R0+0x4800], RZ ;  /* 0x004800ff00007388 */ /* 0x0009e40000000c00 */
.L_x_608:
[----:B------:R-:W-:Y:S05]  /*1de0*/  BSYNC.RECONVERGENT B0 ;  /* 0x0000000000007941 */ /* 0x000fea0003800200 */
.L_x_607:
[----:B--2-4-:R-:W-:Y:S01]  /*1df0*/  IADD3 R6, PT, PT, R24, 0x40, RZ ;  /* 0x0000004018067810 */ /* 0x014fe20007ffe0ff */
[----:B------:R-:W-:Y:S03]  /*1e00*/  BSSY.RECONVERGENT B0, `(.L_x_610) ;  /* 0x0000024000007945 */ /* 0x000fe60003800200 */
[----:B------:R-:W-:-:S13]  /*1e10*/  ISETP.GE.AND P0, PT, R6, R18, PT ;  /* 0x000000120600720c */ /* 0x000fda0003f06270 */
[----:B------:R-:W-:Y:S05]  /*1e20*/  @P0 BRA `(.L_x_611) ;  /* 0x0000000000840947 */ /* 0x000fea0003800000 */
[----:B------:R-:W2:Y:S01]  /*1e30*/  LDCU.64 UR6, c[0x0][0x3b0] ;  /* 0x00007600ff0677ac */ /* 0x000ea20008000a00 */
[----:B------:R-:W-:Y:S01]  /*1e40*/  IADD3 R6, P0, PT, R2, 0x40, RZ ;  /* 0x0000004002067810 */ /* 0x000fe20007f1e0ff */
[----:B------:R-:W-:Y:S01]  /*1e50*/  IMAD.MOV.U32 R8, RZ, RZ, R10 ;  /* 0x000000ffff087224 */ /* 0x000fe200078e000a */
[----:B------:R-:W-:Y:S01]  /*1e60*/  MOV R9, R5 ;  /* 0x0000000500097202 */ /* 0x000fe20000000f00 */
[----:B------:R-:W4:Y:S02]  /*1e70*/  LDCU UR10, c[0x0][0x440] ;  /* 0x00008800ff0a77ac */ /* 0x000f240008000800 */
[----:B------:R-:W-:Y:S01]  /*1e80*/  IMAD.X R7, RZ, RZ, R3, P0 ;  /* 0x000000ffff077224 */ /* 0x000fe200000e0603 */
[----:B------:R-:W5:Y:S03]  /*1e90*/  LDCU.64 UR4, c[0x0][0x380] ;  /* 0x00007000ff0477ac */ /* 0x000f660008000a00 */
[----:B--2---:R-:W-:-:S02]  /*1ea0*/  IMAD R7, R7, UR6, RZ ;  /* 0x0000000607077c24 */ /* 0x004fc4000f8e02ff */
[----:B------:R-:W-:Y:S01]  /*1eb0*/  IMAD.WIDE.U32 R8, R6, UR6, R8 ;  /* 0x0000000606087c25 */ /* 0x000fe2000f8e0008 */
[----:B----4-:R-:W-:-:S03]  /*1ec0*/  ISETP.GE.AND P1, PT, R246, UR10, PT ;  /* 0x0000000af6007c0c */ /* 0x010fc6000bf26270 */
[----:B------:R-:W-:Y:S01]  /*1ed0*/  IMAD R7, R6, UR7, R7 ;  /* 0x0000000706077c24 */ /* 0x000fe2000f8e0207 */
[----:B------:R-:W-:Y:S02]  /*1ee0*/  ISETP.GE.AND P0, PT, R167, UR10, PT ;  /* 0x0000000aa7007c0c */ /* 0x000fe4000bf06270 */
[----:B-----5:R-:W-:Y:S01]  /*1ef0*/  LEA R6, P2, R8, UR4, 0x1 ;  /* 0x0000000408067c11 */ /* 0x020fe2000f8408ff */
        /* <DEDUP_REMOVED lines=19> */
.L_x_612:
[----:B------:R4:W-:Y:S02]  /*2030*/  STS.128 [R0+0x5000], RZ ;  /* 0x005000ff00007388 */ /* 0x0009e40000000c00 */
.L_x_611:
[----:B------:R-:W-:Y:S05]  /*2040*/  BSYNC.RECONVERGENT B0 ;  /* 0x0000000000007941 */ /* 0x000fea0003800200 */
.L_x_610:
[----:B--2-4-:R-:W-:Y:S01]  /*2050*/  VIADD R7, R24, 0x60 ;  /* 0x0000006018077836 */ /* 0x014fe20000000000 */
[----:B------:R-:W-:Y:S01]  /*2060*/  USHF.L.U64.HI UR10, UR14, 0x6, UR15 ;  /* 0x000000060e0a7899 */ /* 0x000fe2000801020f */
[----:B------:R-:W-:Y:S01]  /*2070*/  VIADD R6, R153, 0x3f ;  /* 0x0000003f99067836 */ /* 0x000fe20000000000 */
[----:B------:R-:W-:Y:S01]  /*2080*/  USHF.L.U32 UR11, UR14, 0x6, URZ ;  /* 0x000000060e0b7899 */ /* 0x000fe200080006ff */
[----:B------:R-:W-:Y:S01]  /*2090*/  BSSY.RECONVERGENT B0, `(.L_x_613) ;  /* 0x0000026000007945 */ /* 0x000fe20003800200 */
[----:B------:R-:W-:Y:S02]  /*20a0*/  ISETP.GE.AND P0, PT, R7, R18, PT ;  /* 0x000000120700720c */ /* 0x000fe40003f06270 */
[----:B------:R-:W-:-:S04]  /*20b0*/  SHF.R.S32.HI R8, RZ, 0x1f, R6 ;  /* 0x0000001fff087819 */ /* 0x000fc80000011406 */
[----:B------:R-:W-:-:S04]  /*20c0*/  LEA.HI R6, R8, R6, RZ, 0x6 ;  /* 0x0000000608067211 */ /* 0x000fc800078f30ff */
[----:B------:R-:W-:-:S03]  /*20d0*/  SHF.R.S32.HI R250, RZ, 0x6, R6 ;  /* 0x00000006fffa7819 */ /* 0x000fc60000011406 */
[----:B------:R-:W-:Y:S05]  /*20e0*/  @P0 BRA `(.L_x_614) ;  /* 0x0000000000800947 */ /* 0x000fea0003800000 */
[----:B------:R-:W2:Y:S01]  /*20f0*/  LDCU.64 UR6, c[0x0][0x3b0] ;  /* 0x00007600ff0677ac */ /* 0x000ea20008000a00 */
[----:B------:R-:W-:Y:S01]  /*2100*/  IADD3 R6, P0, PT, R2, 0x60, RZ ;  /* 0x0000006002067810 */ /* 0x000fe20007f1e0ff */
[----:B------:R-:W-:Y:S01]  /*2110*/  IMAD.MOV.U32 R4, RZ, RZ, R10 ;  /* 0x000000ffff047224 */ /* 0x000fe200078e000a */
[----:B------:R-:W4:Y:S03]  /*2120*/  LDCU UR12, c[0x0][0x440] ;  /* 0x00008800ff0c77ac */ /* 0x000f260008000800 */
        /* <DEDUP_REMOVED lines=27> */
.L_x_615:
[----:B------:R4:W-:Y:S02]  /*22e0*/  STS.128 [R0+0x5800], RZ ;  /* 0x005800ff00007388 */ /* 0x0009e40000000c00 */
.L_x_614:
[----:B------:R-:W-:Y:S05]  /*22f0*/  BSYNC.RECONVERGENT B0 ;  /* 0x0000000000007941 */ /* 0x000fea0003800200 */
.L_x_613:
[----:B------:R-:W-:Y:S01]  /*2300*/  IADD3 R26, PT, PT, R250, -0x1, RZ ;  /* 0xfffffffffa1a7810 */ /* 0x000fe20007ffe0ff */
        /* <DEDUP_REMOVED lines=10> */
[----:B--2-4-:R-:W-:-:S04]  /*23b0*/  LEA R2, P2, R4, R225, 0x1 ;  /* 0x000000e104027211 */ /* 0x014fc800078408ff */
        /* <DEDUP_REMOVED lines=20> */
.L_x_618:
[----:B------:R4:W-:Y:S02]  /*2500*/  STS.128 [R0+0x8000], RZ ;  /* 0x008000ff00007388 */ /* 0x0009e40000000c00 */
.L_x_617:
[----:B------:R-:W-:Y:S05]  /*2510*/  BSYNC.RECONVERGENT B0 ;  /* 0x0000000000007941 */ /* 0x000fea0003800200 */
.L_x_616:
        /* <DEDUP_REMOVED lines=29> */
.L_x_621:
[----:B------:R4:W-:Y:S02]  /*26f0*/  STS.128 [R0+0x8800], RZ ;  /* 0x008800ff00007388 */ /* 0x0009e40000000c00 */
.L_x_620:
[----:B------:R-:W-:Y:S05]  /*2700*/  BSYNC.RECONVERGENT B0 ;  /* 0x0000000000007941 */ /* 0x000fea0003800200 */
.L_x_619:
[----:B------:R-:W5:Y:S01]  /*2710*/  LDCU.64 UR4, c[0x0][0x538] ;  /* 0x0000a700ff0477ac */ /* 0x000f620008000a00 */
[----:B------:R-:W0:Y:S01]  /*2720*/  LDGDEPBAR ;  /* 0x00000000000079af */ /* 0x000e220000000000 */
[----:B-----5:R-:W-:-:S04]  /*2730*/  ISETP.NE.U32.AND P1, PT, RZ, UR4, PT ;  /* 0x00000004ff007c0c */ /* 0x020fc8000bf25070 */
[----:B------:R-:W-:Y:S01]  /*2740*/  ISETP.NE.AND.EX P1, PT, RZ, UR5, PT, P1 ;  /* 0x00000005ff007c0c */ /* 0x000fe2000bf25310 */
[----:B------:R-:W-:Y:S01]  /*2750*/  BSSY.RECONVERGENT B0, `(.L_x_622) ;  /* 0x0000030000007945 */ /* 0x000fe20003800200 */
[----:B------:R-:W-:-:S11]  /*2760*/  DEPBAR.LE SB0, 0x0 ;  /* 0x000080000000791a */ /* 0x000fd60000000000 */
[----:B------:R-:W2:Y:S01]  /*2770*/  @P1 LDC.64 R4, c[0x0][0x540] ;  /* 0x00015000ff041b82 */ /* 0x000ea20000000a00 */
[----:B------:R-:W-:-:S03]  /*2780*/  @P1 MOV R97, RZ ;  /* 0x000000ff00611202 */ /* 0x000fc60000000f00 */
[----:B--2-4-:R-:W-:-:S04]  /*2790*/  @P1 IMAD.WIDE.U32 R2, R148, R4, R96 ;  /* 0x0000000494021225 */ /* 0x014fc800078e0060 */
[----:B------:R-:W-:Y:S01]  /*27a0*/  @P1 IMAD R5, R148, R5, R3 ;  /* 0x0000000594051224 */ /* 0x000fe200078e0203 */
[----:B------:R-:W-:-:S04]  /*27b0*/  @P1 LEA R4, P0, R2, UR4, 0x2 ;  /* 0x0000000402041c11 */ /* 0x000fc8000f8010ff */
[----:B------:R-:W-:Y:S02]  /*27c0*/  @P1 LEA.HI.X R5, R2, UR5, R5, 0x2, P0 ;  /* 0x0000000502051c11 */ /* 0x000fe400080f1405 */
[----:B------:R-:W2:Y:S03]  /*27d0*/  @P1 LDC R2, c[0x0][0x458] ;  /* 0x00011600ff021b82 */ /* 0x000ea60000000800 */
[----:B------:R4:W5:Y:S01]  /*27e0*/  @P1 LDG.E R7, desc[UR18][R4.64] ;  /* 0x0000001204071981 */ /* 0x000962000c1e1900 */
[----:B------:R-:W-:Y:S01]  /*27f0*/  MOV R149, RZ ;  /* 0x000000ff00957202 */ /* 0x000fe20000000f00 */
[----:B--2---:R2:W5:Y:S01]  /*2800*/  @P1 MUFU.RCP R3, R2 ;  /* 0x0000000200031308 */ /* 0x0045620000001000 */
[C---:B----4-:R-:W-:Y:S02]  /*2810*/  SHF.L.U32 R4, R14.reuse, 0x6, RZ ;  /* 0x000000060e047819 */ /* 0x050fe400000006ff */
[----:B--2---:R-:W-:-:S05]  /*2820*/  SHF.L.U64.HI R2, R14, 0x6, R15 ;  /* 0x000000060e027819 */ /* 0x004fca000001020f */
[----:B------:R-:W-:-:S04]  /*2830*/  IMAD R2, R2, R26, RZ ;  /* 0x0000001a02027224 */ /* 0x000fc800078e02ff */
[----:B------:R-:W-:Y:S02]  /*2840*/  IMAD R2, R9, R4, R2 ;  /* 0x0000000409027224 */ /* 0x000fe400078e0202 */
[----:B------:R-:W-:-:S05]  /*2850*/  IMAD.WIDE.U32 R4, R4, R26, RZ ;  /* 0x0000001a04047225 */ /* 0x000fca00078e00ff */
[----:B------:R-:W-:Y:S01]  /*2860*/  IADD3 R6, PT, PT, R5, R2, RZ ;  /* 0x0000000205067210 */ /* 0x000fe20007ffe0ff */
[----:B------:R-:W-:Y:S01]  /*2870*/  BAR.SYNC.DEFER_BLOCKING 0x0 ;  /* 0x0000000000007b1d */ /* 0x000fe20000010000 */
[----:B-----5:R-:W-:-:S05]  /*2880*/  @P1 FMUL.FTZ R149, R7, R3 ;  /* 0x0000000307951220 */ /* 0x020fca0000410000 */
[----:B------:R-:W-:Y:S05]  /*2890*/  @P3 BRA `(.L_x_623) ;  /* 0x0000000000603947 */ /* 0x000fea0003800000 */
[----:B------:R-:W2:Y:S01]  /*28a0*/  LDCU UR4, c[0x0][0x440] ;  /* 0x00008800ff0477ac */ /* 0x000ea20008000800 */
[----:B------:R-:W-:-:S04]  /*28b0*/  LEA R2, P2, R4, R17, 0x1 ;  /* 0x0000001104027211 */ /* 0x000fc800078408ff */
[----:B------:R-:W-:Y:S02]  /*28c0*/  LEA.HI.X R3, R4, R16, R6, 0x1, P2 ;  /* 0x0000001004037211 */ /* 0x000fe400010f0c06 */
[----:B--2---:R-:W-:Y:S02]  /*28d0*/  ISETP.GE.AND P1, PT, R246, UR4, PT ;  /* 0x00000004f6007c0c */ /* 0x004fe4000bf26270 */
        /* <DEDUP_REMOVED lines=18> */
.L_x_624:
[----:B------:R4:W-:Y:S01]  /*2a00*/  STS.128 [R0+0xb000], RZ ;  /* 0x00b000ff00007388 */ /* 0x0009e20000000c00 */
[----:B------:R-:W-:Y:S05]  /*2a10*/  BRA `(.L_x_625) ;  /* 0x00000000000c7947 */ /* 0x000fea0003800000 */
.L_x_623:
[----:B------:R2:W-:Y:S04]  /*2a20*/  STS.128 [R0+0x9000], RZ ;  /* 0x009000ff00007388 */ /* 0x0005e80000000c00 */
[----:B------:R2:W-:Y:S04]  /*2a30*/  STS.128 [R0+0xa000], RZ ;  /* 0x00a000ff00007388 */ /* 0x0005e80000000c00 */
[----:B------:R2:W-:Y:S02]  /*2a40*/  STS.128 [R0+0xb000], RZ ;  /* 0x00b000ff00007388 */ /* 0x0005e40000000c00 */
.L_x_625:
[----:B------:R-:W-:Y:S05]  /*2a50*/  BSYNC.RECONVERGENT B0 ;  /* 0x0000000000007941 */ /* 0x000fea0003800200 */
.L_x_622:
[----:B------:R-:W-:Y:S01]  /*2a60*/  ISETP.GE.AND P0, PT, R12, R8, PT ;  /* 0x000000080c00720c */ /* 0x000fe20003f06270 */
[C---:B------:R-:W-:Y:S01]  /*2a70*/  IMAD.SHL.U32 R7, R213.reuse, 0x10, RZ ;  /* 0x00000010d5077824 */ /* 0x040fe200078e00ff */
[----:B------:R-:W-:Y:S01]  /*2a80*/  BSSY.RECONVERGENT B0, `(.L_x_626) ;  /* 0x0000022000007945 */ /* 0x000fe20003800200 */
[----:B------:R-:W-:Y:S02]  /*2a90*/  LOP3.LUT R9, R213, 0x8, RZ, 0xc0, !PT ;  /* 0x00000008d5097812 */ /* 0x000fe400078ec0ff */
[----:B------:R-:W-:Y:S02]  /*2aa0*/  LOP3.LUT R8, R152, 0x120, RZ, 0xc0, !PT ;  /* 0x0000012098087812 */ /* 0x000fe400078ec0ff */
[----:B------:R-:W-:Y:S02]  /*2ab0*/  LOP3.LUT R151, R13, 0x8, R210, 0x78, !PT ;  /* 0x000000080d977812 */ /* 0x000fe400078e78d2 */
        /* <DEDUP_REMOVED lines=29> */
.L_x_628:
[----:B------:R4:W-:Y:S02]  /*2c90*/  STS.128 [R0+0xb800], RZ ;  /* 0x00b800ff00007388 */ /* 0x0009e40000000c00 */
.L_x_627:
[----:B------:R-:W-:Y:S05]  /*2ca0*/  BSYNC.RECONVERGENT B0 ;  /* 0x0000000000007941 */ /* 0x000fea0003800200 */
.L_x_626:
[----:B--2-4-:R-:W-:Y:S01]  /*2cb0*/  LOP3.LUT R2, R7, 0x100, RZ, 0xc0, !PT ;  /* 0x0000010007027812 */ /* 0x014fe200078ec0ff */
[----:B------:R-:W0:Y:S01]  /*2cc0*/  LDGDEPBAR ;  /* 0x00000000000079af */ /* 0x000e220000000000 */
[----:B------:R-:W-:Y:S02]  /*2cd0*/  LOP3.LUT R3, R13, R9, RZ, 0x3c, !PT ;  /* 0x000000090d037212 */ /* 0x000fe400078e3cff */
[----:B------:R-:W-:Y:S02]  /*2ce0*/  LOP3.LUT R2, R2, 0x20, R152, 0xf8, !PT ;  /* 0x0000002002027812 */ /* 0x000fe400078ef898 */
[----:B------:R-:W-:Y:S02]  /*2cf0*/  IADD3 R4, PT, PT, R151, R8, R211 ;  /* 0x0000000897047210 */ /* 0x000fe40007ffe0d3 */
[----:B------:R-:W-:Y:S01]  /*2d00*/  LOP3.LUT P6, RZ, R213, 0x4, RZ, 0xc0, !PT ;  /* 0x00000004d5ff7812 */ /* 0x000fe200078cc0ff */
[----:B------:R-:W-:Y:S01]  /*2d10*/  IMAD.IADD R3, R3, 0x1, R2 ;  /* 0x0000000103037824 */ /* 0x000fe200078e0202 */
[----:B------:R-:W-:Y:S01]  /*2d20*/  LEA R27, R4, UR9, 0x1 ;  /* 0x00000009041b7c11 */ /* 0x000fe2000f8e08ff */
[----:B------:R-:W-:Y:S01]  /*2d30*/  IMAD.MOV.U32 R2, RZ, RZ, 0x20 ;  /* 0x00000020ff027424 */ /* 0x000fe200078e00ff */
[----:B------:R-:W-:-:S02]  /*2d40*/  LOP3.LUT R24, R24, 0x7, RZ, 0xc0, !PT ;  /* 0x0000000718187812 */ /* 0x000fc400078ec0ff */
[----:B------:R-:W-:Y:S01]  /*2d50*/  LEA R3, R3, UR9, 0x1 ;  /* 0x0000000903037c11 */ /* 0x000fe2000f8e08ff */
[----:B-1----:R-:W-:Y:S01]  /*2d60*/  LDSM.16.M88.4 R16, [R27] ;  /* 0x000000001b10783b */ /* 0x002fe20000000200 */
[----:B------:R-:W-:Y:S02]  /*2d70*/  SEL R2, R2, 0xffffffe0, !P6 ;  /* 0xffffffe002027807 */ /* 0x000fe40007000000 */
[----:B------:R-:W-:Y:S01]  /*2d80*/  LOP3.LUT R161, R210, 0x1f0, RZ, 0xc0, !PT ;  /* 0x000001f0d2a17812 */ /* 0x000fe200078ec0ff */
[----:B------:R-:W1:Y:S02]  /*2d90*/  LDSM.16.M88.4 R8, [R3+0x6000] ;  /* 0x006000000308783b */ /* 0x000e640000000200 */
[--C-:B------:R-:W-:Y:S02]  /*2da0*/  IMAD.IADD R25, R27, 0x1, R2.reuse ;  /* 0x000000011b197824 */ /* 0x100fe400078e0202 */
[----:B------:R-:W2:Y:S01]  /*2db0*/  LDSM.16.M88.4 R4, [R27+0x1000] ;  /* 0x001000001b04783b */ /* 0x000ea20000000200 */
[----:B------:R-:W-:-:S03]  /*2dc0*/  IMAD.IADD R2, R3, 0x1, R2 ;  /* 0x0000000103027824 */ /* 0x000fc600078e0202 */
[----:B------:R-:W4:Y:S04]  /*2dd0*/  LDSM.16.M88.4 R20, [R3+0x6400] ;  /* 0x006400000314783b */ /* 0x000f280000000200 */
[----:B------:R-:W5:Y:S04]  /*2de0*/  LDSM.16.M88.4 R48, [R3+0x6800] ;  /* 0x006800000330783b */ /* 0x000f680000000200 */
[----:B------:R-:W3:Y:S04]  /*2df0*/  LDSM.16.M88.4 R44, [R3+0x6c00] ;  /* 0x006c0000032c783b */ /* 0x000ee80000000200 */
[----:B------:R-:W-:Y:S04]  /*2e00*/  LDSM.16.M88.4 R12, [R25+0x1000] ;  /* 0x00100000190c783b */ /* 0x000fe80000000200 */
[----:B------:R-:W3:Y:S04]  /*2e10*/  LDSM.16.M88.4 R32, [R2+0x6800] ;  /* 0x006800000220783b */ /* 0x000ee80000000200 */
[----:B------:R-:W3:Y:S04]  /*2e20*/  LDSM.16.M88.4 R40, [R2+0x6000] ;  /* 0x006000000228783b */ /* 0x000ee80000000200 */
[----:B------:R-:W3:Y:S04]  /*2e30*/  LDSM.16.M88.4 R36, [R2+0x6400] ;  /* 0x006400000224783b */ /* 0x000ee80000000200 */
[----:B------:R-:W3:Y:S01]  /*2e40*/  LDSM.16.M88.4 R28, [R2+0x6c00] ;  /* 0x006c0000021c783b */ /* 0x000ee20000000200 */
[-C--:B-1----:R-:W-:Y:S03]  /*2e50*/  HMMA.16816.F32.BF16 R124, R16, R8.reuse, RZ ;  /* 0x00000008107c723c */ /* 0x082fe600000418ff */
[----:B------:R-:W-:Y:S04]  /*2e60*/  LDSM.16.M88.4 R60, [R3+0x7800] ;  /* 0x00780000033c783b */ /* 0x000fe80000000200 */
[----:B------:R-:W-:Y:S01]  /*2e70*/  LDSM.16.M88.4 R56, [R3+0x7400] ;  /* 0x007400000338783b */ /* 0x000fe20000000200 */
[C---:B--2---:R-:W-:Y:S03]  /*2e80*/  HMMA.16816.F32.BF16 R64, R4.reuse, R8, RZ ;  /* 0x000000080440723c */ /* 0x044fe600000418ff */
[----:B------:R-:W-:Y:S04]  /*2e90*/  LDSM.16.M88.4 R52, [R3+0x7000] ;  /* 0x007000000334783b */ /* 0x000fe80000000200 */
[----:B------:R-:W-:Y:S01]  /*2ea0*/  LDSM.16.M88.4 R128, [R3+0x7c00] ;  /* 0x007c00000380783b */ /* 0x000fe20000000200 */
[-C--:B------:R-:W-:Y:S03]  /*2eb0*/  HMMA.16816.F32.BF16 R112, R4, R10.reuse, RZ ;  /* 0x0000000a0470723c */ /* 0x080fe600000418ff */
[----:B------:R-:W-:Y:S04]  /*2ec0*/  STL [R1+0xc], R24 ;  /* 0x00000c1801007387 */ /* 0x000fe80000100800 */
[----:B------:R-:W-:Y:S01]  /*2ed0*/  STL [R1+0x8], R161 ;  /* 0x000008a101007387 */ /* 0x000fe20000100800 */
[----:B------:R-:W-:Y:S03]  /*2ee0*/  HMMA.16816.F32.BF16 R132, R16, R10, RZ ;  /* 0x0000000a1084723c */ /* 0x000fe600000418ff */
[----:B------:R-:W1:Y:S05]  /*2ef0*/  LDSM.16.M88.4 R8, [R25] ;  /* 0x000000001908783b */ /* 0x000e6a0000000200 */
[C---:B----4-:R-:W-:Y:S08]  /*2f00*/  HMMA.16816.F32.BF16 R68, R4.reuse, R20, RZ ;  /* 0x000000140444723c */ /* 0x050ff000000418ff */
[C---:B-----5:R-:W-:Y:S08]  /*2f10*/  HMMA.16816.F32.BF16 R76, R4.reuse, R48, RZ ;  /* 0x00000030044c723c */ /* 0x060ff000000418ff */
[C---:B---3--:R-:W-:Y:S08]  /*2f20*/  HMMA.16816.F32.BF16 R100, R4.reuse, R44, RZ ;  /* 0x0000002c0464723c */ /* 0x048ff000000418ff */
        /* <DEDUP_REMOVED lines=30> */
[----:B------:R-:W-:Y:S07]  /*3110*/  LDSM.16.M88.4 R28, [R2+0x7c00] ;  /* 0x007c0000021c783b */ /* 0x000fee0000000200 */
[C---:B--2---:R-:W-:Y:S01]  /*3120*/  HMMA.16816.F32.BF16 R8, R4.reuse, R60, R16 ;  /* 0x0000003c0408723c */ /* 0x044fe20000041810 */
[----:B------:R-:W1:Y:S07]  /*3130*/  LDSM.16.M88.4 R16, [R25+0x3000] ;  /* 0x003000001910783b */ /* 0x000e6e0000000200 */
[C---:B------:R-:W-:Y:S08]  /*3140*/  HMMA.16816.F32.BF16 R100, R4.reuse, R56, R44 ;  /* 0x000000380464723c */ /* 0x040ff0000004182c */
[----:B------:R-:W-:Y:S08]  /*3150*/  HMMA.16816.F32.BF16 R44, R4, R58, R112 ;  /* 0x0000003a042c723c */ /* 0x000ff00000041870 */
[----:B---3--:R-:W-:Y:S01]  /*3160*/  HMMA.16816.F32.BF16 R84, R20, R54, R12 ;  /* 0x000000361454723c */ /* 0x008fe2000004180c */
[----:B------:R-:W2:Y:S07]  /*3170*/  LDSM.16.M88.4 R12, [R25+0x2000] ;  /* 0x00200000190c783b */ /* 0x000eae0000000200 */
[C---:B------:R-:W-:Y:S01]  /*3180*/  HMMA.16816.F32.BF16 R104, R4.reuse, R52, R48 ;  /* 0x000000340468723c */ /* 0x040fe20000041830 */
[----:B------:R-:W-:Y:S07]  /*3190*/  LDSM.16.M88.4 R48, [R3+0x8000] ;  /* 0x008000000330783b */ /* 0x000fee0000000200 */
[C---:B------:R-:W-:Y:S08]  /*31a0*/  HMMA.16816.F32.BF16 R156, R4.reuse, R128, R136 ;  /* 0x00000080049c723c */ /* 0x040ff00000041888 */
[C---:B------:R-:W-:Y:S08]  /*31b0*/  HMMA.16816.F32.BF16 R88, R4.reuse, R54, R140 ;  /* 0x000000360458723c */ /* 0x040ff0000004188c */
[C---:B------:R-:W-:Y:S08]  /*31c0*/  HMMA.16816.F32.BF16 R120, R4.reuse, R62, R92 ;  /* 0x0000003e0478723c */ /* 0x040ff0000004185c */
[----:B------:R-:W-:Y:S01]  /*31d0*/  HMMA.16816.F32.BF16 R112, R4, R130, R76 ;  /* 0x000000820470723c */ /* 0x000fe2000004184c */
[----:B------:R-:W3:Y:S07]  /*31e0*/  LDSM.16.M88.4 R4, [R27+0x5000] ;  /* 0x005000001b04783b */ /* 0x000eee0000000200 */
[C---:B------:R-:W-:Y:S08]  /*31f0*/  HMMA.16816.F32.BF16 R92, R20.reuse, R52, R72 ;  /* 0x00000034145c723c */ /* 0x040ff00000041848 */
[C---:B------:R-:W-:Y:S08]  /*3200*/  HMMA.16816.F32.BF16 R80, R20.reuse, R56, R68 ;  /* 0x000000381450723c */ /* 0x040ff00000041844 */
[C---:B------:R-:W-:Y:S01]  /*3210*/  HMMA.16816.F32.BF16 R76, R20.reuse, R58, R64 ;  /* 0x0000003a144c723c */ /* 0x040fe20000041840 */
[----:B------:R-:W4:Y:S04]  /*3220*/  LDSM.16.M88.4 R56, [R3+0x8800] ;  /* 0x008800000338783b */ /* 0x000f280000000200 */
[----:B------:R-:W-:Y:S03]  /*3230*/  LDSM.16.M88.4 R64, [R3+0x8c00] ;  /* 0x008c00000340783b */ /* 0x000fe60000000200 */
[C---:B------:R-:W-:Y:S08]  /*3240*/  HMMA.16816.F32.BF16 R72, R20.reuse, R60, R124 ;  /* 0x0000003c1448723c */ /* 0x040ff0000004187c */
[C---:B------:R-:W-:Y:S08]  /*3250*/  HMMA.16816.F32.BF16 R68, R20.reuse, R62, R116 ;  /* 0x0000003e1444723c */ /* 0x040ff00000041874 */
[----:B------:R-:W-:Y:S08]  /*3260*/  HMMA.16816.F32.BF16 R60, R20, R128, R144 ;  /* 0x00000080143c723c */ /* 0x000ff00000041890 */
[----:B-1----:R-:W-:Y:S01]  /*3270*/  HMMA.16816.F32.BF16 R136, R16, R38, R44 ;  /* 0x000000261088723c */ /* 0x002fe2000004182c */
[----:B------:R-:W1:Y:S07]  /*3280*/  LDSM.16.M88.4 R44, [R3+0x8400] ;  /* 0x00840000032c783b */ /* 0x000e6e0000000200 */
[----:B------:R-:W-:Y:S08]  /*3290*/  HMMA.16816.F32.BF16 R20, R20, R130, R108 ;  /* 0x000000821414723c */ /* 0x000ff0000004186c */
[C---:B------:R-:W-:Y:S08]  /*32a0*/  HMMA.16816.F32.BF16 R52, R16.reuse, R40, R104 ;  /* 0x000000281034723c */ /* 0x040ff00000041868 */
[C---:B------:R-:W-:Y:S01]  /*32b0*/  HMMA.16816.F32.BF16 R132, R16.reuse, R32, R8 ;  /* 0x000000201084723c */ /* 0x040fe20000041808 */
[----:B------:R-:W5:Y:S07]  /*32c0*/  LDSM.16.M88.4 R8, [R27+0x4000] ;  /* 0x004000001b08783b */ /* 0x000f6e0000000200 */
[C---:B------:R-:W-:Y:S08]  /*32d0*/  HMMA.16816.F32.BF16 R128, R16.reuse, R34, R120 ;  /* 0x000000221080723c */ /* 0x040ff00000041878 */
[C---:B------:R-:W-:Y:S08]  /*32e0*/  HMMA.16816.F32.BF16 R88, R16.reuse, R42, R88 ;  /* 0x0000002a1058723c */ /* 0x040ff00000041858 */
[C---:B------:R-:W-:Y:S08]  /*32f0*/  HMMA.16816.F32.BF16 R140, R16.reuse, R36, R100 ;  /* 0x00000024108c723c */ /* 0x040ff00000041864 */
[C---:B------:R-:W-:Y:S08]  /*3300*/  HMMA.16816.F32.BF16 R144, R16.reuse, R28, R156 ;  /* 0x0000001c1090723c */ /* 0x040ff0000004189c */
[----:B------:R-:W-:Y:S01]  /*3310*/  HMMA.16816.F32.BF16 R124, R16, R30, R112 ;  /* 0x0000001e107c723c */ /* 0x000fe20000041870 */
[----:B------:R-:W-:Y:S07]  /*3320*/  LDSM.16.M88.4 R16, [R2+0x8000] ;  /* 0x008000000210783b */ /* 0x000fee0000000200 */
[C---:B--2---:R-:W-:Y:S08]  /*3330*/  HMMA.16816.F32.BF16 R120, R12.reuse, R40, R92 ;  /* 0x000000280c78723c */ /* 0x044ff0000004185c */
[C---:B------:R-:W-:Y:S01]  /*3340*/  HMMA.16816.F32.BF16 R116, R12.reuse, R42, R84 ;  /* 0x0000002a0c74723c */ /* 0x040fe20000041854 */
[----:B------:R-:W2:Y:S07]  /*3350*/  LDSM.16.M88.4 R40, [R25+0x5000] ;  /* 0x005000001928783b */ /* 0x000eae0000000200 */
[C---:B------:R-:W-:Y:S08]  /*3360*/  HMMA.16816.F32.BF16 R104, R12.reuse, R32, R72 ;  /* 0x000000200c68723c */ /* 0x040ff00000041848 */
[----:B------:R-:W-:Y:S01]  /*3370*/  HMMA.16816.F32.BF16 R92, R12, R30, R20 ;  /* 0x0000001e0c5c723c */ /* 0x000fe20000041814 */
[----:B------:R-:W-:Y:S07]  /*3380*/  LDSM.16.M88.4 R20, [R2+0x8800] ;  /* 0x008800000214783b */ /* 0x000fee0000000200 */
[----:B---3--:R-:W-:Y:S01]  /*3390*/  HMMA.16816.F32.BF16 R72, R4, R48, R52 ;  /* 0x000000300448723c */ /* 0x008fe20000041834 */
[----:B------:R-:W3:Y:S07]  /*33a0*/  LDSM.16.M88.4 R52, [R25+0x4000] ;  /* 0x004000001934783b */ /* 0x000eee0000000200 */
[C---:B------:R-:W-:Y:S08]  /*33b0*/  HMMA.16816.F32.BF16 R32, R12.reuse, R34, R68 ;  /* 0x000000220c20723c */ /* 0x040ff00000041844 */
[C---:B------:R-:W-:Y:S08]  /*33c0*/  HMMA.16816.F32.BF16 R112, R12.reuse, R36, R80 ;  /* 0x000000240c70723c */ /* 0x040ff00000041850 */
[C---:B------:R-:W-:Y:S08]  /*33d0*/  HMMA.16816.F32.BF16 R108, R12.reuse, R38, R76 ;  /* 0x000000260c6c723c */ /* 0x040ff0000004184c */
[----:B------:R-:W-:Y:S01]  /*33e0*/  HMMA.16816.F32.BF16 R100, R12, R28, R60 ;  /* 0x0000001c0c64723c */ /* 0x000fe2000004183c */
[----:B------:R-:W3:Y:S07]  /*33f0*/  LDSM.16.M88.4 R12, [R2+0x8400] ;  /* 0x00840000020c783b */ /* 0x000eee0000000200 */
[C---:B------:R-:W-:Y:S08]  /*3400*/  HMMA.16816.F32.BF16 R68, R4.reuse, R50, R88 ;  /* 0x000000320444723c */ /* 0x040ff00000041858 */
[C---:B----4-:R-:W-:Y:S08]  /*3410*/  HMMA.16816.F32.BF16 R76, R4.reuse, R58, R128 ;  /* 0x0000003a044c723c */ /* 0x050ff00000041880 */
[C---:B-1----:R-:W-:Y:S08]  /*3420*/  HMMA.16816.F32.BF16 R88, R4.reuse, R44, R140 ;  /* 0x0000002c0458723c */ /* 0x042ff0000004188c */
[C---:B------:R-:W-:Y:S08]  /*3430*/  HMMA.16816.F32.BF16 R84, R4.reuse, R46, R136 ;  /* 0x0000002e0454723c */ /* 0x040ff00000041888 */
[C---:B------:R-:W-:Y:S08]  /*3440*/  HMMA.16816.F32.BF16 R80, R4.reuse, R56, R132 ;  /* 0x000000380450723c */ /* 0x040ff00000041884 */
[C---:B------:R-:W-:Y:S08]  /*3450*/  HMMA.16816.F32.BF16 R128, R4.reuse, R64, R144 ;  /* 0x000000400480723c */ /* 0x040ff00000041890 */
[----:B------:R-:W-:Y:S08]  /*3460*/  HMMA.16816.F32.BF16 R124, R4, R66, R124 ;  /* 0x00000042047c723c */ /* 0x000ff0000004187c */
[C---:B-----5:R-:W-:Y:S08]  /*3470*/  HMMA.16816.F32.BF16 R4, R8.reuse, R56, R104 ;  /* 0x000000380804723c */ /* 0x060ff00000041868 */
[----:B------:R-:W-:Y:S01]  /*3480*/  HMMA.16816.F32.BF16 R32, R8, R58, R32 ;  /* 0x0000003a0820723c */ /* 0x000fe20000041820 */
[----:B------:R1:W4:Y:S01]  /*3490*/  LDSM.16.M88.4 R56, [R2+0x8c00] ;  /* 0x008c00000238783b */ /* 0x0003220000000200 */
[----:B------:R-:W-:-:S06]  /*34a0*/  DEPBAR.LE SB0, 0x0 ;  /* 0x000080000000791a */ /* 0x000fcc0000000000 */
[C---:B------:R-:W-:Y:S08]  /*34b0*/  HMMA.16816.F32.BF16 R60, R8.reuse, R48, R120 ;  /* 0x00000030083c723c */ /* 0x040ff00000041878 */
[----:B------:R-:W-:Y:S01]  /*34c0*/  HMMA.16816.F32.BF16 R48, R8, R50, R116 ;  /* 0x000000320830723c */ /* 0x000fe20000041874 */
[----:B-1----:R-:W-:-:S07]  /*34d0*/  IMAD.SHL.U32 R2, R213, 0x2, RZ ;  /* 0x00000002d5027824 */ /* 0x002fce00078e00ff */
[----:B------:R-:W-:Y:S01]  /*34e0*/  HMMA.16816.F32.BF16 R36, R8, R44, R112 ;  /* 0x0000002c0824723c */ /* 0x000fe20000041870 */
[----:B------:R-:W-:Y:S02]  /*34f0*/  LOP3.LUT R160, R2, 0x6, RZ, 0xc0, !PT ;  /* 0x0000000602a07812 */ /* 0x000fe400078ec0ff */
[----:B------:R-:W-:-:S05]  /*3500*/  IADD3 R2, PT, PT, R24, R161, R150 ;  /* 0x000000a118027210 */ /* 0x000fca0007ffe096 */
[----:B------:R-:W-:Y:S01]  /*3510*/  HMMA.16816.F32.BF16 R28, R8, R46, R108 ;  /* 0x0000002e081c723c */ /* 0x000fe2000004186c */
[----:B------:R-:W-:-:S07]  /*3520*/  IADD3 R24, PT, PT, R153, R2, -R238 ;  /* 0x0000000299187210 */ /* 0x000fce0007ffe8ee */
[C---:B------:R-:W-:Y:S08]  /*3530*/  HMMA.16816.F32.BF16 R44, R8.reuse, R64, R100 ;  /* 0x00000040082c723c */ /* 0x040ff00000041864 */
[----:B------:R-:W-:Y:S01]  /*3540*/  HMMA.16816.F32.BF16 R116, R8, R66, R92 ;  /* 0x000000420874723c */ /* 0x000fe2000004185c */
[----:B------:R-:W-:-:S04]  /*3550*/  IMAD R11, R26, 0x40, R160 ;  /* 0x000000401a0b7824 */ /* 0x000fc800078e02a0 */
[C---:B------:R-:W-:Y:S01]  /*3560*/  VIADD R8, R11.reuse, 0x1 ;  /* 0x000000010b087836 */ /* 0x040fe20000000000 */
[CC--:B------:R-:W-:Y:S01]  /*3570*/  ISETP.GE.AND P4, PT, R11.reuse, R153.reuse, PT ;  /* 0x000000990b00720c */ /* 0x0c0fe20003f86270 */
[C---:B------:R-:W-:Y:S01]  /*3580*/  VIADD R10, R11.reuse, 0x8 ;  /* 0x000000080b0a7836 */ /* 0x040fe20000000000 */
[----:B--2---:R-:W-:Y:S01]  /*3590*/  HMMA.16816.F32.BF16 R92, R40, R18, R68 ;  /* 0x00000012285c723c */ /* 0x004fe20000041844 */
[----:B------:R-:W-:Y:S01]  /*35a0*/  IMAD.IADD R3, R24, 0x1, -R8 ;  /* 0x0000000118037824 */ /* 0x000fe200078e0a08 */
[-C--:B------:R-:W-:Y:S01]  /*35b0*/  ISETP.GE.AND P3, PT, R8, R153.reuse, PT ;  /* 0x000000990800720c */ /* 0x080fe20003f66270 */
[----:B------:R-:W-:Y:S01]  /*35c0*/  IMAD.IADD R2, R24, 0x1, -R11 ;  /* 0x0000000118027824 */ /* 0x000fe200078e0a0b */
[----:B------:R-:W-:Y:S01]  /*35d0*/  ISETP.GE.AND P2, PT, R10, R153, PT ;  /* 0x000000990a00720c */ /* 0x000fe20003f46270 */
[C---:B------:R-:W-:Y:S01]  /*35e0*/  VIADD R9, R11.reuse, 0x10 ;  /* 0x000000100b097836 */ /* 0x040fe20000000000 */
[----:B------:R-:W-:Y:S01]  /*35f0*/  IABS R3, R3 ;  /* 0x0000000300037213 */ /* 0x000fe20000000000 */
[----:B------:R-:W-:Y:S01]  /*3600*/  VIADD R26, R11, 0x21 ;  /* 0x000000210b1a7836 */ /* 0x000fe20000000000 */
[----:B---3--:R-:W-:Y:S01]  /*3610*/  HMMA.16816.F32.BF16 R68, R52, R20, R4 ;  /* 0x000000143444723c */ /* 0x008fe20000041804 */
[----:B------:R-:W-:Y:S01]  /*3620*/  IMAD.IADD R5, R24, 0x1, -R10 ;  /* 0x0000000118057824 */ /* 0x000fe200078e0a0a */
[----:B------:R-:W-:Y:S01]  /*3630*/  IABS R2, R2 ;  /* 0x0000000200027213 */ /* 0x000fe20000000000 */
[----:B------:R-:W-:Y:S01]  /*3640*/  IMAD.MOV.U32 R4, RZ, RZ, R3 ;  /* 0x000000ffff047224 */ /* 0x000fe200078e0003 */
[----:B------:R-:W-:-:S02]  /*3650*/  ISETP.GE.AND P0, PT, R9, R153, PT ;  /* 0x000000990900720c */ /* 0x000fc40003f06270 */
[----:B------:R-:W-:Y:S02]  /*3660*/  IABS R5, R5 ;  /* 0x0000000500057213 */ /* 0x000fe40000000000 */
[C---:B------:R-:W-:Y:S01]  /*3670*/  HMMA.16816.F32.BF16 R48, R52.reuse, R18, R48 ;  /* 0x000000123430723c */ /* 0x040fe20000041830 */
[----:B------:R-:W-:Y:S01]  /*3680*/  I2FP.F32.S32 R2, R2 ;  /* 0x0000000200027245 */ /* 0x000fe20000201400 */
[C---:B------:R-:W-:Y:S02]  /*3690*/  VIADD R19, R24.reuse, 0x40 ;  /* 0x0000004018137836 */ /* 0x040fe40000000000 */
[----:B------:R-:W-:Y:S01]  /*36a0*/  IMAD.MOV.U32 R3, RZ, RZ, R5 ;  /* 0x000000ffff037224 */ /* 0x000fe200078e0005 */
[----:B------:R-:W-:Y:S01]  /*36b0*/  I2FP.F32.S32 R5, R4 ;  /* 0x0000000400057245 */ /* 0x000fe20000201400 */
[----:B------:R-:W-:Y:S02]  /*36c0*/  VIADD R18, R24, 0x48 ;  /* 0x0000004818127836 */ /* 0x000fe40000000000 */
[----:B------:R-:W-:Y:S01]  /*36d0*/  HMMA.16816.F32.BF16 R36, R52, R12, R36 ;  /* 0x0000000c3424723c */ /* 0x000fe20000041824 */
[----:B------:R-:W-:-:S07]  /*36e0*/  I2FP.F32.S32 R4, R3 ;  /* 0x0000000300047245 */ /* 0x000fce0000201400 */
[----:B------:R-:W-:Y:S01]  /*36f0*/  HMMA.16816.F32.BF16 R88, R40, R12, R88 ;  /* 0x0000000c2858723c */ /* 0x000fe20000041858 */
[----:B------:R-:W-:-:S04]  /*3700*/  VIADD R12, R11, 0x9 ;  /* 0x000000090b0c7836 */ /* 0x000fc80000000000 */
[----:B------:R-:W-:Y:S01]  /*3710*/  IMAD.IADD R6, R24, 0x1, -R12 ;  /* 0x0000000118067824 */ /* 0x000fe200078e0a0c */
[----:B------:R-:W-:Y:S02]  /*3720*/  ISETP.GE.AND P1, PT, R12, R153, PT ;  /* 0x000000990c00720c */ /* 0x000fe40003f26270 */
[----:B------:R-:W-:Y:S02]  /*3730*/  HMMA.16816.F32.BF16 R60, R52, R16, R60 ;  /* 0x00000010343c723c */ /* 0x000fe4000004183c */
[----:B------:R-:W-:-:S04]  /*3740*/  IABS R6, R6 ;  /* 0x0000000600067213 */ /* 0x000fc80000000000 */
[----:B------:R-:W-:Y:S02]  /*3750*/  I2FP.F32.S32 R3, R6 ;  /* 0x0000000600037245 */ /* 0x000fe40000201400 */
[-C--:B------:R-:W-:Y:S08]  /*3760*/  HMMA.16816.F32.BF16 R84, R40, R14.reuse, R84 ;  /* 0x0000000e2854723c */ /* 0x080ff00000041854 */
[----:B------:R-:W-:Y:S01]  /*3770*/  HMMA.16816.F32.BF16 R64, R52, R14, R28 ;  /* 0x0000000e3440723c */ /* 0x000fe2000004181c */
[----:B------:R-:W-:-:S02]  /*3780*/  VIADD R14, R11, 0x11 ;  /* 0x000000110b0e7836 */ /* 0x000fc40000000000 */
[----:B------:R-:W-:Y:S02]  /*3790*/  VIADD R15, R11, 0x18 ;  /* 0x000000180b0f7836 */ /* 0x000fe40000000000 */
[----:B------:R-:W-:Y:S01]  /*37a0*/  FFMA.FTZ R25, R5, -R149, R61 ;  /* 0x8000009505197223 */ /* 0x000fe2000001003d */
[----:B------:R-:W-:Y:S01]  /*37b0*/  ISETP.GE.AND P5, PT, R14, R153, PT ;  /* 0x000000990e00720c */ /* 0x000fe20003fa6270 */
[----:B------:R-:W-:Y:S01]  /*37c0*/  IMAD.IADD R5, R24, 0x1, -R15 ;  /* 0x0000000118057824 */ /* 0x000fe200078e0a0f */
[----:B------:R-:W-:Y:S01]  /*37d0*/  HMMA.16816.F32.BF16 R72, R40, R16, R72 ;  /* 0x000000102848723c */ /* 0x000fe20000041848 */
[----:B------:R-:W-:Y:S01]  /*37e0*/  VIADD R16, R11, 0x19 ;  /* 0x000000190b107836 */ /* 0x000fe20000000000 */
[----:B------:R-:W-:-:S03]  /*37f0*/  FSEL R145, R25, -INF , !P3 ;  /* 0xff80000019917808 */ /* 0x000fc60005800000 */
[----:B------:R-:W-:-:S03]  /*3800*/  IMAD.IADD R6, R24, 0x1, -R16 ;  /* 0x0000000118067824 */ /* 0x000fc600078e0a10 */
[C---:B----4-:R-:W-:Y:S01]  /*3810*/  HMMA.16816.F32.BF16 R104, R52.reuse, R56, R44 ;  /* 0x000000383468723c */ /* 0x050fe2000004182c */
[-C--:B------:R-:W-:Y:S01]  /*3820*/  FFMA.FTZ R46, R3, -R149.reuse, R49 ;  /* 0x80000095032e7223 */ /* 0x080fe20000010031 */
[CC--:B------:R-:W-:Y:S01]  /*3830*/  FFMA.FTZ R44, R2.reuse, -R149.reuse, R60 ;  /* 0x80000095022c7223 */ /* 0x0c0fe2000001003c */
[-C--:B------:R-:W-:Y:S01]  /*3840*/  FFMA.FTZ R47, R2, -R149.reuse, R50 ;  /* 0x80000095022f7223 */ /* 0x080fe20000010032 */
[----:B------:R-:W-:Y:S02]  /*3850*/  IMAD.IADD R3, R24, 0x1, -R9 ;  /* 0x0000000118037824 */ /* 0x000fe400078e0a09 */
[----:B------:R-:W-:Y:S01]  /*3860*/  FFMA.FTZ R45, R4, -R149, R48 ;  /* 0x80000095042d7223 */ /* 0x000fe20000010030 */
[----:B------:R-:W-:Y:S01]  /*3870*/  IMAD.IADD R2, R24, 0x1, -R14 ;  /* 0x0000000118027824 */ /* 0x000fe200078e0a0e */
[----:B------:R-:W-:Y:S01]  /*3880*/  IABS R6, R6 ;  /* 0x0000000600067213 */ /* 0x000fe20000000000 */
[----:B------:R-:W-:Y:S01]  /*3890*/  HMMA.16816.F32.BF16 R100, R52, R22, R32 ;  /* 0x000000163464723c */ /* 0x000fe20000041820 */
[----:B------:R-:W-:Y:S01]  /*38a0*/  IABS R4, R3 ;  /* 0x0000000300047213 */ /* 0x000fe20000000000 */
[----:B------:R-:W-:Y:S01]  /*38b0*/  VIADD R35, R11, 0x20 ;  /* 0x000000200b237836 */ /* 0x000fe20000000000 */
[----:B------:R-:W-:-:S02]  /*38c0*/  IABS R3, R2 ;  /* 0x0000000200037213 */ /* 0x000fc40000000000 */
[----:B------:R-:W-:Y:S01]  /*38d0*/  IABS R2, R5 ;  /* 0x0000000500027213 */ /* 0x000fe20000000000 */
[----:B------:R-:W-:Y:S01]  /*38e0*/  IMAD.IADD R7, R24, 0x1, -R35 ;  /* 0x0000000118077824 */ /* 0x000fe200078e0a23 */
[----:B------:R-:W-:Y:S01]  /*38f0*/  FSEL R147, R44, -INF , !P4 ;  /* 0xff8000002c937808 */ /* 0x000fe20006000000 */
[----:B------:R-:W-:Y:S01]  /*3900*/  IMAD.MOV.U32 R5, RZ, RZ, R4 ;  /* 0x000000ffff057224 */ /* 0x000fe200078e0004 */
[C---:B------:R-:W-:Y:S01]  /*3910*/  HMMA.16816.F32.BF16 R80, R40.reuse, R20, R80 ;  /* 0x000000142850723c */ /* 0x040fe20000041850 */
[----:B------:R-:W-:Y:S01]  /*3920*/  IMAD.MOV.U32 R4, RZ, RZ, R3 ;  /* 0x000000ffff047224 */ /* 0x000fe200078e0003 */
[----:B------:R-:W-:Y:S01]  /*3930*/  IABS R7, R7 ;  /* 0x0000000700077213 */ /* 0x000fe20000000000 */
[----:B------:R-:W-:Y:S01]  /*3940*/  IMAD.MOV.U32 R3, RZ, RZ, R2 ;  /* 0x000000ffff037224 */ /* 0x000fe200078e0002 */
[----:B------:R-:W-:Y:S01]  /*3950*/  FSEL R134, R45, -INF , !P2 ;  /* 0xff8000002d867808 */ /* 0x000fe20005000000 */
[----:B------:R-:W-:Y:S01]  /*3960*/  IMAD.MOV.U32 R2, RZ, RZ, R6 ;  /* 0x000000ffff027224 */ /* 0x000fe200078e0006 */
[----:B------:R-:W-:Y:S01]  /*3970*/  I2FP.F32.S32 R6, R5 ;  /* 0x0000000500067245 */ /* 0x000fe20000201400 */
[----:B------:R-:W-:Y:S01]  /*3980*/  VIADD R20, R24, 0x8 ;  /* 0x0000000818147836 */ /* 0x000fe20000000000 */
[----:B------:R-:W-:Y:S01]  /*3990*/  I2FP.F32.S32 R5, R4 ;  /* 0x0000000400057245 */ /* 0x000fe20000201400 */
[----:B------:R-:W-:Y:S01]  /*39a0*/  HMMA.16816.F32.BF16 R112, R40, R22, R76 ;  /* 0x000000162870723c */ /* 0x000fe2000004184c */
[----:B------:R-:W-:Y:S01]  /*39b0*/  I2FP.F32.S32 R4, R3 ;  /* 0x0000000300047245 */ /* 0x000fe20000201400 */
[-C--:B------:R-:W-:Y:S01]  /*39c0*/  FFMA.FTZ R48, R6, -R149.reuse, R36 ;  /* 0x8000009506307223 */ /* 0x080fe20000010024 */
[----:B------:R-:W-:Y:S01]  /*39d0*/  I2FP.F32.S32 R3, R2 ;  /* 0x0000000200037245 */ /* 0x000fe20000201400 */
[----:B------:R-:W-:Y:S01]  /*39e0*/  FFMA.FTZ R49, R5, -R149, R37 ;  /* 0x8000009505317223 */ /* 0x000fe20000010025 */
[----:B------:R-:W-:Y:S01]  /*39f0*/  I2FP.F32.S32 R2, R7 ;  /* 0x0000000700027245 */ /* 0x000fe20000201400 */
[----:B------:R-:W-:Y:S01]  /*3a00*/  FFMA.FTZ R50, R4, -R149, R64 ;  /* 0x8000009504327223 */ /* 0x000fe20000010040 */
[----:B------:R-:W-:-:S02]  /*3a10*/  IMAD.IADD R4, R19, 0x1, -R11 ;  /* 0x0000000113047824 */ /* 0x000fc400078e0a0b */
[-C--:B------:R-:W-:Y:S01]  /*3a20*/  FFMA.FTZ R76, R3, -R149.reuse, R65 ;  /* 0x80000095034c7223 */ /* 0x080fe20000010041 */
[----:B------:R-:W-:Y:S02]  /*3a30*/  IMAD.IADD R3, R24, 0x1, -R26 ;  /* 0x0000000118037824 */ /* 0x000fe400078e0a1a */
[----:B------:R-:W-:Y:S01]  /*3a40*/  FFMA.FTZ R68, R2, -R149, R68 ;  /* 0x8000009502447223 */ /* 0x000fe20000010044 */
[--C-:B------:R-:W-:Y:S01]  /*3a50*/  IMAD.IADD R2, R20, 0x1, -R11.reuse ;  /* 0x0000000114027824 */ /* 0x100fe200078e0a0b */
[----:B------:R-:W-:Y:S01]  /*3a60*/  HMMA.16816.F32.BF16 R108, R40, R56, R128 ;  /* 0x00000038286c723c */ /* 0x000fe20000041880 */
[----:B------:R-:W-:Y:S01]  /*3a70*/  IMAD.IADD R5, R18, 0x1, -R11 ;  /* 0x0000000112057824 */ /* 0x000fe200078e0a0b */
[----:B------:R-:W-:Y:S01]  /*3a80*/  IABS R6, R3 ;  /* 0x0000000300067213 */ /* 0x000fe20000000000 */
[----:B------:R-:W-:Y:S01]  /*3a90*/  IMAD.IADD R7, R20, 0x1, -R8 ;  /* 0x0000000114077824 */ /* 0x000fe200078e0a08 */
[----:B------:R-:W-:Y:S02]  /*3aa0*/  IABS R3, R2 ;  /* 0x0000000200037213 */ /* 0x000fe40000000000 */
[----:B------:R-:W-:-:S02]  /*3ab0*/  IABS R2, R4 ;  /* 0x0000000400027213 */ /* 0x000fc40000000000 */
[----:B------:R-:W-:Y:S01]  /*3ac0*/  IABS R4, R5 ;  /* 0x0000000500047213 */ /* 0x000fe20000000000 */
[----:B------:R-:W-:Y:S01]  /*3ad0*/  HMMA.16816.F32.BF16 R40, R40, R58, R124 ;  /* 0x0000003a2828723c */ /* 0x000fe2000004187c */
[----:B------:R-:W-:Y:S01]  /*3ae0*/  IABS R5, R7 ;  /* 0x0000000700057213 */ /* 0x000fe20000000000 */
[----:B------:R-:W-:Y:S01]  /*3af0*/  IMAD.MOV.U32 R7, RZ, RZ, R6 ;  /* 0x000000ffff077224 */ /* 0x000fe200078e0006 */
[----:B------:R-:W-:Y:S01]  /*3b00*/  FSEL R141, R47, -INF , !P2 ;  /* 0xff8000002f8d7808 */ /* 0x000fe20005000000 */
[----:B------:R-:W-:Y:S01]  /*3b10*/  IMAD.MOV.U32 R6, RZ, RZ, R3 ;  /* 0x000000ffff067224 */ /* 0x000fe200078e0003 */
[----:B------:R-:W-:Y:S01]  /*3b20*/  FSEL R139, R46, -INF , !P1 ;  /* 0xff8000002e8b7808 */ /* 0x000fe20004800000 */
[----:B------:R-:W-:Y:S01]  /*3b30*/  IMAD.MOV.U32 R3, RZ, RZ, R2 ;  /* 0x000000ffff037224 */ /* 0x000fe200078e0002 */
[----:B------:R-:W-:Y:S01]  /*3b40*/  I2FP.F32.S32 R7, R7 ;  /* 0x0000000700077245 */ /* 0x000fe20000201400 */
[----:B------:R-:W-:Y:S01]  /*3b50*/  IMAD.MOV.U32 R2, RZ, RZ, R4 ;  /* 0x000000ffff027224 */ /* 0x000fe200078e0004 */
        /* <DEDUP_REMOVED lines=10> */
[C-C-:B------:R-:W-:Y:S02]  /*3c00*/  IMAD.IADD R3, R19.reuse, 0x1, -R8.reuse ;  /* 0x0000000113037824 */ /* 0x140fe400078e0a08 */
[----:B------:R-:W-:Y:S01]  /*3c10*/  FFMA.FTZ R21, R2, -R149, R63 ;  /* 0x8000009502157223 */ /* 0x000fe2000001003f */
[----:B------:R-:W-:Y:S01]  /*3c20*/  IMAD.IADD R2, R18, 0x1, -R8 ;  /* 0x0000000112027824 */ /* 0x000fe200078e0a08 */
[----:B------:R-:W-:Y:S01]  /*3c30*/  IABS R6, R6 ;  /* 0x0000000600067213 */ /* 0x000fe20000000000 */
[----:B------:R-:W-:Y:S01]  /*3c40*/  IMAD.IADD R5, R19, 0x1, -R10 ;  /* 0x0000000113057824 */ /* 0x000fe200078e0a0a */
        /* <DEDUP_REMOVED lines=9> */
[----:B------:R-:W-:Y:S02]  /*3ce0*/  I2FP.F32.S32 R6, R5 ;  /* 0x0000000500067245 */ /* 0x000fe40000201400 */
[----:B------:R-:W-:Y:S02]  /*3cf0*/  I2FP.F32.S32 R5, R4 ;  /* 0x0000000400057245 */ /* 0x000fe40000201400 */
[----:B------:R-:W-:Y:S01]  /*3d00*/  I2FP.F32.S32 R2, R2 ;  /* 0x0000000200027245 */ /* 0x000fe20000201400 */
[----:B------:R-:W-:Y:S01]  /*3d10*/  FFMA.FTZ R13, R6, -R149, R73 ;  /* 0x80000095060d7223 */ /* 0x000fe20000010049 */
        /* <DEDUP_REMOVED lines=9> */
[----:B------:R-:W-:Y:S01]  /*3db0*/  IABS R3, R2 ;  /* 0x0000000200037213 */ /* 0x000fe20000000000 */
[--C-:B------:R-:W-:Y:S01]  /*3dc0*/  IMAD.IADD R7, R18, 0x1, -R9.reuse ;  /* 0x0000000112077824 */ /* 0x100fe200078e0a09 */
[----:B------:R-:W-:Y:S01]  /*3dd0*/  IABS R2, R4 ;  /* 0x0000000400027213 */ /* 0x000fe20000000000 */
[----:B------:R-:W-:Y:S01]  /*3de0*/  IMAD.IADD R6, R19, 0x1, -R9 ;  /* 0x0000000113067824 */ /* 0x000fe200078e0a09 */
[----:B------:R-:W-:Y:S02]  /*3df0*/  IABS R4, R5 ;  /* 0x0000000500047213 */ /* 0x000fe40000000000 */
[----:B------:R-:W-:-:S02]  /*3e00*/  IABS R7, R7 ;  /* 0x0000000700077213 */ /* 0x000fc40000000000 */
[----:B------:R-:W-:Y:S01]  /*3e10*/  IABS R5, R6 ;  /* 0x0000000600057213 */ /* 0x000fe20000000000 */
[----:B------:R-:W-:Y:S01]  /*3e20*/  IMAD.MOV.U32 R6, RZ, RZ, R3 ;  /* 0x000000ffff067224 */ /* 0x000fe200078e0003 */
[----:B------:R-:W-:Y:S01]  /*3e30*/  FSEL R63, R17, -INF , !P4 ;  /* 0xff800000113f7808 */ /* 0x000fe20006000000 */
        /* <DEDUP_REMOVED lines=10> */
[----:B------:R-:W-:-:S02]  /*3ee0*/  IMAD.IADD R4, R18, 0x1, -R14 ;  /* 0x0000000112047824 */ /* 0x000fc400078e0a0e */
[-C--:B------:R-:W-:Y:S01]  /*3ef0*/  FFMA.FTZ R8, R6, -R149.reuse, R95 ;  /* 0x8000009506087223 */ /* 0x080fe2000001005f */
[-C--:B------:R-:W-:Y:S01]  /*3f00*/  FFMA.FTZ R37, R3, -R149.reuse, R88 ;  /* 0x8000009503257223 */ /* 0x080fe20000010058 */
[C---:B------:R-:W-:Y:S02]  /*3f10*/  IMAD.IADD R3, R19.reuse, 0x1, -R14 ;  /* 0x0000000113037824 */ /* 0x040fe400078e0a0e */
[----:B------:R-:W-:Y:S01]  /*3f20*/  FFMA.FTZ R36, R2, -R149, R90 ;  /* 0x8000009502247223 */ /* 0x000fe2000001005a */
[C---:B------:R-:W-:Y:S01]  /*3f30*/  IMAD.IADD R2, R20.reuse, 0x1, -R14 ;  /* 0x0000000114027824 */ /* 0x040fe200078e0a0e */
[----:B------:R-:W-:Y:S01]  /*3f40*/  IABS R6, R4 ;  /* 0x0000000400067213 */ /* 0x000fe20000000000 */
[--C-:B------:R-:W-:Y:S01]  /*3f50*/  IMAD.IADD R5, R19, 0x1, -R15.reuse ;  /* 0x0000000113057824 */ /* 0x100fe200078e0a0f */
[----:B------:R-:W-:Y:S01]  /*3f60*/  IABS R3, R3 ;  /* 0x0000000300037213 */ /* 0x000fe20000000000 */
[----:B------:R-:W-:Y:S01]  /*3f70*/  IMAD.IADD R7, R20, 0x1, -R15 ;  /* 0x0000000114077824 */ /* 0x000fe200078e0a0f */
[----:B------:R-:W-:-:S02]  /*3f80*/  IABS R2, R2 ;  /* 0x0000000200027213 */ /* 0x000fc40000000000 */
[----:B------:R-:W-:Y:S01]  /*3f90*/  IABS R5, R5 ;  /* 0x0000000500057213 */ /* 0x000fe20000000000 */
[----:B------:R-:W-:Y:S01]  /*3fa0*/  IMAD.MOV.U32 R4, RZ, RZ, R3 ;  /* 0x000000ffff047224 */ /* 0x000fe200078e0003 */
[----:B------:R-:W-:Y:S01]  /*3fb0*/  I2FP.F32.S32 R2, R2 ;  /* 0x0000000200027245 */ /* 0x000fe20000201400 */
[----:B------:R-:W-:Y:S01]  /*3fc0*/  IMAD.MOV.U32 R3, RZ, RZ, R6 ;  /* 0x000000ffff037224 */ /* 0x000fe200078e0006 */
[----:B------:R-:W-:Y:S01]  /*3fd0*/  IABS R7, R7 ;  /* 0x0000000700077213 */ /* 0x000fe20000000000 */
[----:B------:R-:W-:Y:S01]  /*3fe0*/  IMAD.MOV.U32 R6, RZ, RZ, R5 ;  /* 0x000000ffff067224 */ /* 0x000fe200078e0005 */
[----:B------:R-:W-:Y:S01]  /*3ff0*/  I2FP.F32.S32 R5, R4 ;  /* 0x0000000400057245 */ /* 0x000fe20000201400 */
[----:B------:R-:W-:Y:S01]  /*4000*/  FFMA.FTZ R34, R2, -R149, R39 ;  /* 0x8000009502227223 */ /* 0x000fe20000010027 */
[----:B------:R-:W-:Y:S02]  /*4010*/  I2FP.F32.S32 R2, R3 ;  /* 0x0000000300027245 */ /* 0x000fe40000201400 */
[----:B------:R-:W-:Y:S01]  /*4020*/  I2FP.F32.S32 R4, R7 ;  /* 0x0000000700047245 */ /* 0x000fe20000201400 */
[-C--:B------:R-:W-:Y:S01]  /*4030*/  FFMA.FTZ R30, R5, -R149.reuse, R89 ;  /* 0x80000095051e7223 */ /* 0x080fe20000010059 */
        /* <DEDUP_REMOVED lines=24> */
[----:B------:R-:W-:Y:S01]  /*41c0*/  IMAD.IADD R5, R20, 0x1, -R26 ;  /* 0x0000000114057824 */ /* 0x000fe200078e0a1a */
[----:B------:R-:W-:Y:S01]  /*41d0*/  FSEL R62, R22, -INF , !P4 ;  /* 0xff800000163e7808 */ /* 0x000fe20006000000 */
[----:B------:R-:W-:Y:S01]  /*41e0*/  FFMA.FTZ R21, R2, -R149, R87 ;  /* 0x8000009502157223 */ /* 0x000fe20000010057 */
[----:B------:R-:W-:-:S02]  /*41f0*/  IMAD.IADD R2, R19, 0x1, -R35 ;  /* 0x0000000113027824 */ /* 0x000fc400078e0a23 */
[-C--:B------:R-:W-:Y:S01]  /*4200*/  FFMA.FTZ R17, R4, -R149.reuse, R70 ;  /* 0x8000009504117223 */ /* 0x080fe20000010046 */
[C---:B------:R-:W-:Y:S02]  /*4210*/  IMAD.IADD R4, R18.reuse, 0x1, -R35 ;  /* 0x0000000112047824 */ /* 0x040fe400078e0a23 */
[----:B------:R-:W-:Y:S01]  /*4220*/  FFMA.FTZ R22, R3, -R149, R85 ;  /* 0x8000009503167223 */ /* 0x000fe20000010055 */
[--C-:B------:R-:W-:Y:S01]  /*4230*/  IMAD.IADD R7, R18, 0x1, -R26.reuse ;  /* 0x0000000112077824 */ /* 0x100fe200078e0a1a */
[----:B------:R-:W-:Y:S01]  /*4240*/  IABS R3, R2 ;  /* 0x0000000200037213 */ /* 0x000fe20000000000 */
[----:B------:R-:W-:Y:S01]  /*4250*/  IMAD.IADD R6, R19, 0x1, -R26 ;  /* 0x0000000113067824 */ /* 0x000fe200078e0a1a */
[----:B------:R-:W-:Y:S02]  /*4260*/  IABS R2, R4 ;  /* 0x0000000400027213 */ /* 0x000fe40000000000 */
        /* <DEDUP_REMOVED lines=13> */
[-C--:B------:R-:W-:Y:S01]  /*4340*/  FFMA.FTZ R12, R6, -R149.reuse, R82 ;  /* 0x80000095060c7223 */ /* 0x080fe20000010052 */
[----:B------:R-:W-:Y:S01]  /*4350*/  I2FP.F32.S32 R2, R8 ;  /* 0x0000000800027245 */ /* 0x000fe20000201400 */
[C---:B------:R-:W-:Y:S01]  /*4360*/  VIADD R7, R11.reuse, 0x28 ;  /* 0x000000280b077836 */ /* 0x040fe20000000000 */
[----:B------:R-:W-:Y:S01]  /*4370*/  FSEL R64, R10, -INF , !P3 ;  /* 0xff8000000a407808 */ /* 0x000fe20005800000 */
[----:B------:R-:W-:Y:S01]  /*4380*/  VIADD R6, R11, 0x29 ;  /* 0x000000290b067836 */ /* 0x000fe20000000000 */
[----:B------:R-:W-:Y:S01]  /*4390*/  FSEL R56, R9, -INF , !P1 ;  /* 0xff80000009387808 */ /* 0x000fe20004800000 */
[-C--:B------:R-:W-:Y:S01]  /*43a0*/  FFMA.FTZ R10, R4, -R149.reuse, R71 ;  /* 0x80000095040a7223 */ /* 0x080fe20000010047 */
[----:B------:R-:W-:Y:S01]  /*43b0*/  FSEL R51, R31, -INF , !P2 ;  /* 0xff8000001f337808 */ /* 0x000fe20005000000 */
[-C--:B------:R-:W-:Y:S01]  /*43c0*/  FFMA.FTZ R9, R3, -R149.reuse, R81 ;  /* 0x8000009503097223 */ /* 0x080fe20000010051 */
[----:B------:R-:W-:Y:S01]  /*43d0*/  FSEL R57, R27, -INF , !P2 ;  /* 0xff8000001b397808 */ /* 0x000fe20005000000 */
[----:B------:R-:W-:Y:S01]  /*43e0*/  FFMA.FTZ R8, R2, -R149, R83 ;  /* 0x8000009502087223 */ /* 0x000fe20000010053 */
[----:B------:R-:W-:Y:S01]  /*43f0*/  VIADD R5, R11, 0x30 ;  /* 0x000000300b057836 */ /* 0x000fe20000000000 */
[-C--:B------:R-:W-:Y:S01]  /*4400*/  ISETP.GE.AND P4, PT, R15, R153.reuse, PT ;  /* 0x000000990f00720c */ /* 0x080fe20003f86270 */
[----:B------:R-:W-:Y:S01]  /*4410*/  VIADD R4, R11, 0x31 ;  /* 0x000000310b047836 */ /* 0x000fe20000000000 */
[-C--:B------:R-:W-:Y:S01]  /*4420*/  ISETP.GE.AND P2, PT, R35, R153.reuse, PT ;  /* 0x000000992300720c */ /* 0x080fe20003f46270 */
[C---:B------:R-:W-:Y:S01]  /*4430*/  VIADD R3, R11.reuse, 0x38 ;  /* 0x000000380b037836 */ /* 0x040fe20000000000 */
[----:B------:R-:W-:Y:S01]  /*4440*/  FSEL R143, R28, -INF , !P1 ;  /* 0xff8000001c8f7808 */ /* 0x000fe20004800000 */
[----:B------:R-:W-:Y:S01]  /*4450*/  VIADD R2, R11, 0x39 ;  /* 0x000000390b027836 */ /* 0x000fe20000000000 */
[-C--:B------:R-:W-:Y:S01]  /*4460*/  ISETP.GE.AND P1, PT, R26, R153.reuse, PT ;  /* 0x000000991a00720c */ /* 0x080fe20003f26270 */
[----:B------:R-:W-:Y:S01]  /*4470*/  IMAD.IADD R11, R24, 0x1, -R7 ;  /* 0x00000001180b7824 */ /* 0x000fe200078e0a07 */
[----:B------:R-:W-:Y:S01]  /*4480*/  FSEL R129, R50, -INF , !P4 ;  /* 0xff80000032817808 */ /* 0x000fe20006000000 */
[----:B------:R-:W-:Y:S01]  /*4490*/  IMAD.IADD R14, R24, 0x1, -R6 ;  /* 0x00000001180e7824 */ /* 0x000fe200078e0a06 */
[----:B------:R-:W-:Y:S01]  /*44a0*/  FSEL R185, R68, -INF , !P2 ;  /* 0xff80000044b97808 */ /* 0x000fe20005000000 */
[C---:B------:R-:W-:Y:S01]  /*44b0*/  IMAD.IADD R15, R24.reuse, 0x1, -R5 ;  /* 0x00000001180f7824 */ /* 0x040fe200078e0a05 */
[----:B------:R-:W-:Y:S01]  /*44c0*/  FSEL R186, R17, -INF , !P2 ;  /* 0xff80000011ba7808 */ /* 0x000fe20005000000 */
[--C-:B------:R-:W-:Y:S01]  /*44d0*/  IMAD.IADD R28, R24, 0x1, -R3.reuse ;  /* 0x00000001181c7824 */ /* 0x100fe200078e0a03 */
[----:B------:R-:W-:Y:S01]  /*44e0*/  FSEL R227, R13, -INF , !P2 ;  /* 0xff8000000de37808 */ /* 0x000fe20005000000 */
[--C-:B------:R-:W-:Y:S01]  /*44f0*/  IMAD.IADD R45, R20, 0x1, -R3.reuse ;  /* 0x00000001142d7824 */ /* 0x100fe200078e0a03 */
[----:B------:R-:W-:Y:S01]  /*4500*/  FSEL R237, R12, -INF , !P2 ;  /* 0xff8000000ced7808 */ /* 0x000fe20005000000 */
[--C-:B------:R-:W-:Y:S01]  /*4510*/  IMAD.IADD R50, R19, 0x1, -R3.reuse ;  /* 0x0000000113327824 */ /* 0x100fe200078e0a03 */
[-C--:B------:R-:W-:Y:S01]  /*4520*/  ISETP.GE.AND P3, PT, R16, R153.reuse, PT ;  /* 0x000000991000720c */ /* 0x080fe20003f66270 */
[----:B------:R-:W-:Y:S01]  /*4530*/  IMAD.IADD R47, R18, 0x1, -R3 ;  /* 0x00000001122f7824 */ /* 0x000fe200078e0a03 */
[----:B------:R-:W-:Y:S01]  /*4540*/  FSEL R131, R48, -INF , !P0 ;  /* 0xff80000030837808 */ /* 0x000fe20004000000 */
[--C-:B------:R-:W-:Y:S01]  /*4550*/  IMAD.IADD R27, R24, 0x1, -R2.reuse ;  /* 0x00000001181b7824 */ /* 0x100fe200078e0a02 */
[----:B------:R-:W-:Y:S01]  /*4560*/  FSEL R130, R49, -INF , !P5 ;  /* 0xff80000031827808 */ /* 0x000fe20006800000 */
[--C-:B------:R-:W-:Y:S01]  /*4570*/  IMAD.IADD R48, R20, 0x1, -R2.reuse ;  /* 0x0000000114307824 */ /* 0x100fe200078e0a02 */
[-C--:B------:R-:W-:Y:S01]  /*4580*/  ISETP.GE.AND P2, PT, R3, R153.reuse, PT ;  /* 0x000000990300720c */ /* 0x080fe20003f46270 */
[--C-:B------:R-:W-:Y:S01]  /*4590*/  IMAD.IADD R49, R19, 0x1, -R2.reuse ;  /* 0x0000000113317824 */ /* 0x100fe200078e0a02 */
        /* <DEDUP_REMOVED lines=8> */
[----:B------:R-:W-:Y:S01]  /*4620*/  FSEL R133, R33, -INF , !P4 ;  /* 0xff80000021857808 */ /* 0x000fe20006000000 */
[C---:B------:R-:W-:Y:S01]  /*4630*/  IMAD.IADD R31, R19.reuse, 0x1, -R6 ;  /* 0x00000001131f7824 */ /* 0x040fe200078e0a06 */
[----:B------:R-:W-:Y:S01]  /*4640*/  FSEL R80, R32, -INF , !P4 ;  /* 0xff80000020507808 */ /* 0x000fe20006000000 */
[--C-:B------:R-:W-:Y:S01]  /*4650*/  IMAD.IADD R32, R19, 0x1, -R5.reuse ;  /* 0x0000000113207824 */ /* 0x100fe200078e0a05 */
[----:B------:R-:W-:Y:S01]  /*4660*/  FSEL R82, R25, -INF , !P4 ;  /* 0xff80000019527808 */ /* 0x000fe20006000000 */
[----:B------:R-:W-:Y:S01]  /*4670*/  IMAD.IADD R25, R20, 0x1, -R5 ;  /* 0x0000000114197824 */ /* 0x000fe200078e0a05 */
[----:B------:R-:W-:Y:S01]  /*4680*/  ISETP.GE.AND P1, PT, R2, R153, PT ;  /* 0x000000990200720c */ /* 0x000fe20003f26270 */
[--C-:B------:R-:W-:Y:S01]  /*4690*/  IMAD.IADD R24, R20, 0x1, -R7.reuse ;  /* 0x0000000114187824 */ /* 0x100fe200078e0a07 */
[----:B------:R-:W-:Y:S01]  /*46a0*/  IABS R3, R11 ;  /* 0x0000000b00037213 */ /* 0x000fe20000000000 */
[----:B------:R-:W-:Y:S01]  /*46b0*/  IMAD.IADD R26, R19, 0x1, -R7 ;  /* 0x00000001131a7824 */ /* 0x000fe200078e0a07 */
[----:B------:R-:W-:-:S02]  /*46c0*/  ISETP.GE.AND P4, PT, R5, R153, PT ;  /* 0x000000990500720c */ /* 0x000fc40003f86270 */
[----:B------:R-:W-:Y:S02]  /*46d0*/  IABS R2, R14 ;  /* 0x0000000e00027213 */ /* 0x000fe40000000000 */
[----:B------:R-:W-:Y:S02]  /*46e0*/  IABS R5, R15 ;  /* 0x0000000f00057213 */ /* 0x000fe40000000000 */
[----:B------:R-:W-:Y:S01]  /*46f0*/  FSEL R135, R38, -INF , !P0 ;  /* 0xff80000026877808 */ /* 0x000fe20004000000 */
[--C-:B------:R-:W-:Y:S01]  /*4700*/  IMAD.IADD R38, R18, 0x1, -R4.reuse ;  /* 0x0000000112267824 */ /* 0x100fe200078e0a04 */
[----:B------:R-:W-:Y:S01]  /*4710*/  FSEL R83, R37, -INF , !P0 ;  /* 0xff80000025537808 */ /* 0x000fe20004000000 */
[----:B------:R-:W-:Y:S01]  /*4720*/  IMAD.IADD R37, R20, 0x1, -R4 ;  /* 0x0000000114257824 */ /* 0x000fe200078e0a04 */
[----:B------:R-:W-:Y:S02]  /*4730*/  FSEL R128, R76, -INF , !P3 ;  /* 0xff8000004c807808 */ /* 0x000fe40005800000 */
[----:B------:R-:W-:-:S02]  /*4740*/  FSEL R132, R23, -INF , !P3 ;  /* 0xff80000017847808 */ /* 0x000fc40005800000 */
[----:B------:R-:W-:Y:S02]  /*4750*/  FSEL R81, R22, -INF , !P3 ;  /* 0xff80000016517808 */ /* 0x000fe40005800000 */
[----:B------:R-:W-:Y:S01]  /*4760*/  FSEL R84, R21, -INF , !P3 ;  /* 0xff80000015547808 */ /* 0x000fe20005800000 */
[----:B------:R-:W-:Y:S01]  /*4770*/  BAR.SYNC.DEFER_BLOCKING 0x0 ;  /* 0x0000000000007b1d */ /* 0x000fe20000010000 */
[-C--:B------:R-:W-:Y:S01]  /*4780*/  ISETP.GE.AND P3, PT, R4, R153.reuse, PT ;  /* 0x000000990400720c */ /* 0x080fe20003f66270 */
[----:B------:R-:W-:Y:S01]  /*4790*/  IMAD.MOV.U32 R4, RZ, RZ, R3 ;  /* 0x000000ffff047224 */ /* 0x000fe200078e0003 */
[----:B------:R-:W-:Y:S01]  /*47a0*/  FSEL R138, R34, -INF , !P5 ;  /* 0xff800000228a7808 */ /* 0x000fe20006800000 */
[----:B------:R-:W-:Y:S01]  /*47b0*/  IMAD.MOV.U32 R3, RZ, RZ, R2 ;  /* 0x000000ffff037224 */ /* 0x000fe200078e0002 */
[----:B------:R-:W-:Y:S01]  /*47c0*/  FSEL R85, R30, -INF , !P5 ;  /* 0xff8000001e557808 */ /* 0x000fe20006800000 */
[----:B------:R-:W-:Y:S01]  /*47d0*/  IMAD.MOV.U32 R2, RZ, RZ, R5 ;  /* 0x000000ffff027224 */ /* 0x000fe200078e0005 */
[----:B------:R-:W-:Y:S01]  /*47e0*/  FSEL R86, R29, -INF , !P5 ;  /* 0xff8000001d567808 */ /* 0x000fe20006800000 */
[--C-:B------:R-:W-:Y:S01]  /*47f0*/  IMAD.IADD R29, R20, 0x1, -R6.reuse ;  /* 0x00000001141d7824 */ /* 0x100fe200078e0a06 */
[----:B------:R-:W-:Y:S01]  /*4800*/  ISETP.GE.AND P5, PT, R6, R153, PT ;  /* 0x000000990600720c */ /* 0x000fe20003fa6270 */
[----:B------:R-:W-:Y:S01]  /*4810*/  IMAD.IADD R30, R18, 0x1, -R6 ;  /* 0x00000001121e7824 */ /* 0x000fe200078e0a06 */
[----:B------:R-:W-:-:S02]  /*4820*/  IABS R6, R16 ;  /* 0x0000001000067213 */ /* 0x000fc40000000000 */
[----:B------:R-:W-:Y:S02]  /*4830*/  I2FP.F32.S32 R5, R4 ;  /* 0x0000000400057245 */ /* 0x000fe40000201400 */
[----:B------:R-:W-:Y:S02]  /*4840*/  I2FP.F32.S32 R4, R3 ;  /* 0x0000000300047245 */ /* 0x000fe40000201400 */
[----:B------:R-:W-:Y:S02]  /*4850*/  I2FP.F32.S32 R3, R2 ;  /* 0x0000000200037245 */ /* 0x000fe40000201400 */
[----:B------:R-:W-:Y:S01]  /*4860*/  I2FP.F32.S32 R2, R6 ;  /* 0x0000000600027245 */ /* 0x000fe20000201400 */
[-C--:B------:R-:W-:Y:S01]  /*4870*/  FFMA.FTZ R35, R4, -R149.reuse, R101 ;  /* 0x8000009504237223 */ /* 0x080fe20000010065 */
[----:B------:R-:W-:Y:S01]  /*4880*/  FSEL R87, R36, -INF , !P0 ;  /* 0xff80000024577808 */ /* 0x000fe20004000000 */
[----:B------:R-:W-:Y:S01]  /*4890*/  FFMA.FTZ R34, R3, -R149, R104 ;  /* 0x8000009503227223 */ /* 0x000fe20000010068 */
[----:B------:R-:W-:Y:S01]  /*48a0*/  ISETP.GE.AND P0, PT, R7, R153, PT ;  /* 0x000000990700720c */ /* 0x000fe20003f06270 */
[----:B------:R-:W-:Y:S01]  /*48b0*/  IMAD.IADD R7, R18, 0x1, -R7 ;  /* 0x0000000112077824 */ /* 0x000fe200078e0a07 */
[----:B------:R-:W-:Y:S01]  /*48c0*/  IABS R4, R28 ;  /* 0x0000001c00047213 */ /* 0x000fe20000000000 */
[----:B------:R-:W-:Y:S01]  /*48d0*/  FFMA.FTZ R33, R2, -R149, R105 ;  /* 0x8000009502217223 */ /* 0x000fe20000010069 */
[----:B------:R-:W-:Y:S01]  /*48e0*/  IABS R3, R27 ;  /* 0x0000001b00037213 */ /* 0x000fe20000000000 */
[----:B------:R-:W-:Y:S01]  /*48f0*/  FFMA.FTZ R36, R5, -R149, R100 ;  /* 0x8000009505247223 */ /* 0x000fe20000010064 */
[----:B------:R-:W-:Y:S01]  /*4900*/  IABS R2, R24 ;  /* 0x0000001800027213 */ /* 0x000fe20000000000 */
[----:B------:R-:W-:Y:S01]  /*4910*/  HMMA.16816.F32.BF16 R16, R52, R58, R116 ;  /* 0x0000003a3410723c */ /* 0x000fe20000041874 */
[----:B------:R-:W-:-:S02]  /*4920*/  IABS R5, R26 ;  /* 0x0000001a00057213 */ /* 0x000fc40000000000 */
        /* <DEDUP_REMOVED lines=8> */
[----:B------:R-:W-:Y:S01]  /*49b0*/  FSEL R244, R34, -INF , !P4 ;  /* 0xff80000022f47808 */ /* 0x000fe20006000000 */
[----:B------:R-:W-:Y:S01]  /*49c0*/  IMAD.MOV.U32 R5, RZ, RZ, R6 ;  /* 0x000000ffff057224 */ /* 0x000fe200078e0006 */
[----:B------:R-:W-:-:S02]  /*49d0*/  I2FP.F32.S32 R6, R4 ;  /* 0x0000000400067245 */ /* 0x000fc40000201400 */
[----:B------:R-:W-:Y:S02]  /*49e0*/  I2FP.F32.S32 R4, R3 ;  /* 0x0000000300047245 */ /* 0x000fe40000201400 */
[----:B------:R-:W-:Y:S02]  /*49f0*/  I2FP.F32.S32 R3, R2 ;  /* 0x0000000200037245 */ /* 0x000fe40000201400 */
[----:B------:R-:W-:Y:S01]  /*4a00*/  I2FP.F32.S32 R2, R5 ;  /* 0x0000000500027245 */ /* 0x000fe20000201400 */
[-C--:B------:R-:W-:Y:S01]  /*4a10*/  FFMA.FTZ R22, R4, -R149.reuse, R102 ;  /* 0x8000009504167223 */ /* 0x080fe20000010066 */
[----:B------:R-:W-:Y:S01]  /*4a20*/  IABS R4, R30 ;  /* 0x0000001e00047213 */ /* 0x000fe20000000000 */
[----:B------:R-:W-:Y:S01]  /*4a30*/  FFMA.FTZ R21, R3, -R149, R112 ;  /* 0x8000009503157223 */ /* 0x000fe20000010070 */
[----:B------:R-:W-:Y:S01]  /*4a40*/  IABS R3, R29 ;  /* 0x0000001d00037213 */ /* 0x000fe20000000000 */
[----:B------:R-:W-:Y:S01]  /*4a50*/  FFMA.FTZ R20, R2, -R149, R114 ;  /* 0x8000009502147223 */ /* 0x000fe20000010072 */
[----:B------:R-:W-:Y:S01]  /*4a60*/  IABS R2, R31 ;  /* 0x0000001f00027213 */ /* 0x000fe20000000000 */
[----:B------:R-:W-:Y:S01]  /*4a70*/  FFMA.FTZ R23, R6, -R149, R17 ;  /* 0x8000009506177223 */ /* 0x000fe20000010011 */
[----:B------:R-:W-:Y:S01]  /*4a80*/  IABS R6, R25 ;  /* 0x0000001900067213 */ /* 0x000fe20000000000 */
[----:B------:R-:W-:-:S02]  /*4a90*/  IMAD.MOV.U32 R5, RZ, RZ, R3 ;  /* 0x000000ffff057224 */ /* 0x000fc400078e0003 */
[----:B------:R-:W-:Y:S01]  /*4aa0*/  FFMA.FTZ R24, R7, -R149, R16 ;  /* 0x8000009507187223 */ /* 0x000fe20000010010 */
        /* <DEDUP_REMOVED lines=11> */
[----:B------:R-:W-:Y:S01]  /*4b60*/  IABS R2, R44 ;  /* 0x0000002c00027213 */ /* 0x000fe20000000000 */
[----:B------:R-:W-:Y:S01]  /*4b70*/  FFMA.FTZ R14, R4, -R149, R106 ;  /* 0x80000095040e7223 */ /* 0x000fe2000001006a */
        /* <DEDUP_REMOVED lines=107> */
.L_x_631:
[----:B------:R3:W-:Y:S02]  /*5230*/  STS.128 [R0+0x8800], RZ ;  /* 0x008800ff00007388 */ /* 0x0007e40000000c00 */
.L_x_632:
[----:B------:R-:W-:Y:S05]  /*5240*/  BSYNC.RECONVERGENT B0 ;  /* 0x0000000000007941 */ /* 0x000fea0003800200 */
.L_x_630:
[----:B------:R-:W0:Y:S02]  /*5250*/  LDGDEPBAR ;  /* 0x00000000000079af */ /* 0x000e240000000000 */
.L_x_629:
[----:B-123--:R-:W-:Y:S01]  /*5260*/  FMNMX3.FTZ R0, R62, R60, R51, !PT ;  /* 0x0000003c3e007276 */ /* 0x00efe20007810033 */
[----:B------:R-:W1:Y:S01]  /*5270*/  LDCU UR4, c[0x0][0x3e0] ;  /* 0x00007c00ff0477ac */ /* 0x000e620008000800 */
[----:B------:R-:W-:Y:S01]  /*5280*/  SHF.R.U32.HI R20, RZ, 0x5, R213 ;  /* 0x00000005ff147819 */ /* 0x000fe200000116d5 */
[----:B------:R-:W-:Y:S01]  /*5290*/  IMAD.SHL.U32 R38, R250, 0x2, RZ ;  /* 0x00000002fa267824 */ /* 0x000fe200078e00ff */
[----:B------:R-:W-:Y:S01]  /*52a0*/  FMNMX3.FTZ R0, R0, R56, R83, !PT ;  /* 0x0000003800007276 */ /* 0x000fe20007810053 */
[----:B------:R-:W-:Y:S01]  /*52b0*/  VIADD R17, R219, 0xbb67ae85 ;  /* 0xbb67ae85db117836 */ /* 0x000fe20000000000 */
[----:B------:R-:W-:Y:S01]  /*52c0*/  LOP3.LUT R5, R213, 0x1f, RZ, 0xc0, !PT ;  /* 0x0000001fd5057812 */ /* 0x000fe200078ec0ff */
[----:B------:R-:W-:Y:S01]  /*52d0*/  IMAD R20, R154, 0x8, R20 ;  /* 0x000000089a147824 */ /* 0x000fe200078e0214 */
[----:B------:R-:W-:Y:S01]  /*52e0*/  FMNMX3.FTZ R2, R0, R85, R80, !PT ;  /* 0x0000005500027276 */ /* 0x000fe20007810050 */
[C---:B------:R-:W-:Y:S01]  /*52f0*/  VIADD R251, R218.reuse, 0x9e3779b9 ;  /* 0x9e3779b9dafb7836 */ /* 0x040fe20000000000 */
[----:B------:R-:W-:Y:S01]  /*5300*/  FMNMX3.FTZ R0, R63, R64, R57, !PT ;  /* 0x000000403f007276 */ /* 0x000fe20007810039 */
[----:B------:R-:W-:Y:S01]  /*5310*/  VIADD R252, R218, 0x3c6ef372 ;  /* 0x3c6ef372dafc7836 */ /* 0x000fe20000000000 */
[----:B------:R-:W-:Y:S01]  /*5320*/  FMNMX3.FTZ R2, R2, R81, R227, !PT ;  /* 0x0000005102027276 */ /* 0x000fe200078100e3 */
[C---:B------:R-:W-:Y:S01]  /*5330*/  VIADD R136, R219.reuse, 0x76cf5d0a ;  /* 0x76cf5d0adb887836 */ /* 0x040fe20000000000 */
[----:B------:R-:W-:Y:S01]  /*5340*/  FMNMX3.FTZ R0, R0, R61, R87, !PT ;  /* 0x0000003d00007276 */ /* 0x000fe20007810057 */
[C---:B------:R-:W-:Y:S01]  /*5350*/  VIADD R39, R219.reuse, 0x32370b8f ;  /* 0x32370b8fdb277836 */ /* 0x040fe20000000000 */
[----:B------:R-:W-:Y:S01]  /*5360*/  FMNMX3.FTZ R2, R2, R226, R164, !PT ;  /* 0x000000e202027276 */ /* 0x000fe200078100a4 */
[----:B------:R-:W-:Y:S01]  /*5370*/  ULEA UR5, UR16, UR8, 0x18 ;  /* 0x0000000810057291 */ /* 0x000fe2000f8ec0ff */
[----:B------:R-:W-:Y:S01]  /*5380*/  FMNMX3.FTZ R0, R0, R86, R82, !PT ;  /* 0x0000005600007276 */ /* 0x000fe20007810052 */
[----:B------:R-:W-:Y:S01]  /*5390*/  VIADD R140, R218, 0xdaa66d2b ;  /* 0xdaa66d2bda8c7836 */ /* 0x000fe20000000000 */
[----:B------:R-:W-:Y:S01]  /*53a0*/  FMNMX3.FTZ R2, R2, R162, R212, !PT ;  /* 0x000000a202027276 */ /* 0x000fe200078100d4 */
[----:B------:R-:W-:Y:S01]  /*53b0*/  VIADD R137, R218, 0x78dde6e4 ;  /* 0x78dde6e4da897836 */ /* 0x000fe20000000000 */
[----:B------:R-:W-:Y:S01]  /*53c0*/  FMNMX3.FTZ R0, R0, R84, R237, !PT ;  /* 0x0000005400007276 */ /* 0x000fe200078100ed */
[C---:B------:R-:W-:Y:S01]  /*53d0*/  VIADD R142, R219.reuse, 0xed9eba14 ;  /* 0xed9eba14db8e7836 */ /* 0x040fe20000000000 */
[----:B------:R-:W-:Y:S01]  /*53e0*/  FMNMX3.FTZ R2, R2, R208, R179, !PT ;  /* 0x000000d002027276 */ /* 0x000fe200078100b3 */
[----:B------:R-:W-:Y:S01]  /*53f0*/  VIADD R144, R219, 0xa9066899 ;  /* 0xa9066899db907836 */ /* 0x000fe20000000000 */
[----:B------:R-:W-:Y:S01]  /*5400*/  FMNMX3.FTZ R3, R0, R236, R166, !PT ;  /* 0x000000ec00037276 */ /* 0x000fe200078100a6 */
[----:B-1----:R-:W-:Y:S01]  /*5410*/  IMAD R0, R148, UR4, R96 ;  /* 0x0000000494007c24 */ /* 0x002fe2000f8e0260 */
[----:B------:R-:W-:Y:S01]  /*5420*/  FMNMX.FTZ R2, R178, R2, !PT ;  /* 0x00000002b2027209 */ /* 0x000fe20007810000 */
[----:B------:R-:W1:Y:S01]  /*5430*/  LDCU UR4, c[0x0][0x45c] ;  /* 0x00008b80ff0477ac */ /* 0x000e620008000800 */
[----:B------:R-:W-:Y:S01]  /*5440*/  FMNMX3.FTZ R3, R3, R165, R217, !PT ;  /* 0x000000a503037276 */ /* 0x000fe200078100d9 */
[----:B------:R-:W-:Y:S01]  /*5450*/  IMAD.SHL.U32 R4, R0, 0x20, RZ ;  /* 0x0000002000047824 */ /* 0x000fe200078e00ff */
[----:B------:R-:W-:Y:S01]  /*5460*/  STL [R1+0x94], R238 ;  /* 0x000094ee01007387 */ /* 0x000fe20000100800 */
[----:B------:R-:W2:Y:S01]  /*5470*/  LDC R24, c[0x0][0x4f8] ;  /* 0x00013e00ff187b82 */ /* 0x000ea20000000800 */
[----:B------:R-:W-:Y:S01]  /*5480*/  FMNMX3.FTZ R0, R3, R216, R214, !PT ;  /* 0x000000d803007276 */ /* 0x000fe200078100d6 */
[----:B------:R-:W-:Y:S01]  /*5490*/  VIADD R3, R20, 0x4 ;  /* 0x0000000414037836 */ /* 0x000fe20000000000 */
[----:B------:R-:W3:Y:S01]  /*54a0*/  SHFL.BFLY PT, R150, R2, 0x2, 0x1f ;  /* 0x0c401f0002967f89 */ /* 0x000ee200000e0000 */
[----:B------:R-:W-:Y:S01]  /*54b0*/  IADD3 R5, P2, P1, R4, R98, R5 ;  /* 0x0000006204057210 */ /* 0x000fe2000795e005 */
[----:B------:R-:W-:Y:S01]  /*54c0*/  VIADD R156, R218, 0xb54cda56 ;  /* 0xb54cda56da9c7836 */ /* 0x000fe20000000000 */
[----:B------:R-:W-:Y:S01]  /*54d0*/  FMNMX.FTZ R0, R215, R0, !PT ;  /* 0x00000000d7007209 */ /* 0x000fe20007810000 */
[----:B------:R-:W-:Y:S01]  /*54e0*/  IMAD.WIDE.U32 R176, R3, -0x326172a9, RZ ;  /* 0xcd9e8d5703b07825 */ /* 0x000fe200078e00ff */
[----:B------:R-:W-:Y:S01]  /*54f0*/  SHF.R.S32.HI R4, RZ, 0x1f, R4 ;  /* 0x0000001fff047819 */ /* 0x000fe20000011404 */
[----:B------:R-:W-:Y:S02]  /*5500*/  STL [R1+0x90], R225 ;  /* 0x000090e101007387 */ /* 0x000fe40000100800 */
[----:B------:R-:W-:Y:S01]  /*5510*/  IMAD.WIDE.U32 R180, R5, -0x2daee0ad, RZ ;  /* 0xd2511f5305b47825 */ /* 0x000fe200078e00ff */
[----:B------:R-:W-:Y:S01]  /*5520*/  IADD3.X R16, PT, PT, R4, R99, RZ, P2, P1 ;  /* 0x0000006304107210 */ /* 0x000fe200017e24ff */
[----:B------:R-:W4:Y:S02]  /*5530*/  SHFL.BFLY PT, R148, R0, 0x2, 0x1f ;  /* 0x0c401f0000947f89 */ /* 0x000f2400000e0000 */
[----:B------:R-:W-:Y:S01]  /*5540*/  VIADD R4, R38, 0xfffffffe ;  /* 0xfffffffe26047836 */ /* 0x000fe20000000000 */
[----:B------:R-:W-:Y:S01]  /*5550*/  LOP3.LUT R3, R218, R16, R177, 0x96, !PT ;  /* 0x00000010da037212 */ /* 0x000fe200078e96b1 */
[----:B------:R-:W-:Y:S01]  /*5560*/  STL [R1+0x8c], R224 ;  /* 0x00008ce001007387 */ /* 0x000fe20000100800 */
[----:B------:R-:W-:-:S03]  /*5570*/  IMAD.WIDE.U32 R154, R20, -0x326172a9, RZ ;  /* 0xcd9e8d57149a7825 */ /* 0x000fc600078e00ff */
[----:B------:R-:W-:Y:S01]  /*5580*/  STL [R1+0x88], R211 ;  /* 0x000088d301007387 */ /* 0x000fe20000100800 */
[----:B------:R-:W-:Y:S01]  /*5590*/  IMAD.WIDE.U32 R170, R3, -0x2daee0ad, RZ ;  /* 0xd2511f5303aa7825 */ /* 0x000fe200078e00ff */
[----:B------:R-:W-:Y:S02]  /*55a0*/  LOP3.LUT R3, R219, R4, R181, 0x96, !PT ;  /* 0x00000004db037212 */ /* 0x000fe400078e96b5 */
[----:B------:R-:W-:Y:S01]  /*55b0*/  STL [R1+0x84], R210 ;  /* 0x000084d201007387 */ /* 0x000fe20000100800 */
[----:B--2---:R-:W-:Y:S01]  /*55c0*/  LOP3.LUT R24, R24, 0xff, RZ, 0xc0, !PT ;  /* 0x000000ff18187812 */ /* 0x004fe200078ec0ff */
[----:B------:R-:W-:Y:S01]  /*55d0*/  VIADD R167, R218, 0x1715609d ;  /* 0x1715609ddaa77836 */ /* 0x000fe20000000000 */
[----:B---3--:R-:W-:Y:S01]  /*55e0*/  FMNMX.FTZ R150, R2, R150, !PT ;  /* 0x0000009602967209 */ /* 0x008fe20007810000 */
[----:B------:R-:W-:Y:S01]  /*55f0*/  IMAD.WIDE.U32 R18, R3, -0x326172a9, RZ ;  /* 0xcd9e8d5703127825 */ /* 0x000fe200078e00ff */
[----:B------:R-:W-:Y:S01]  /*5600*/  LOP3.LUT R2, R17, R180, R171, 0x96, !PT ;  /* 0x000000b411027212 */ /* 0x000fe200078e96ab */
[----:B------:R-:W-:Y:S02]  /*5610*/  STL [R1+0x80], R209 ;  /* 0x000080d101007387 */ /* 0x000fe40000100800 */
[----:B------:R-:W-:-:S02]  /*5620*/  IMAD R24, R24, 0x10000, R24 ;  /* 0x0001000018187824 */ /* 0x000fc400078e0218 */
[----:B------:R-:W2:Y:S01]  /*5630*/  SHFL.BFLY PT, R7, R150, 0x1, 0x1f ;  /* 0x0c201f0096077f89 */ /* 0x000ea200000e0000 */
[----:B------:R-:W-:Y:S01]  /*5640*/  IMAD.WIDE.U32 R168, R2, -0x326172a9, RZ ;  /* 0xcd9e8d5702a87825 */ /* 0x000fe200078e00ff */
[----:B------:R-:W-:Y:S02]  /*5650*/  LOP3.LUT R2, R251, R176, R19, 0x96, !PT ;  /* 0x000000b0fb027212 */ /* 0x000fe400078e9613 */
[----:B----4-:R-:W-:Y:S01]  /*5660*/  FMNMX.FTZ R148, R0, R148, !PT ;  /* 0x0000009400947209 */ /* 0x010fe20007810000 */
[----:B------:R-:W-:Y:S01]  /*5670*/  STL [R1+0x7c], R153 ;  /* 0x00007c9901007387 */ /* 0x000fe20000100800 */
[----:B------:R-:W-:Y:S01]  /*5680*/  LOP3.LUT R4, R252, R18, R169, 0x96, !PT ;  /* 0x00000012fc047212 */ /* 0x000fe200078e96a9 */
[----:B------:R-:W-:Y:S02]  /*5690*/  IMAD.WIDE.U32 R2, R2, -0x2daee0ad, RZ ;  /* 0xd2511f5302027825 */ /* 0x000fe400078e00ff */
[----:B------:R-:W3:Y:S02]  /*56a0*/  SHFL.BFLY PT, R6, R148, 0x1, 0x1f ;  /* 0x0c201f0094067f89 */ /* 0x000ee400000e0000 */
[----:B------:R-:W-:Y:S01]  /*56b0*/  IMAD.WIDE.U32 R4, R4, -0x2daee0ad, RZ ;  /* 0xd2511f5304047825 */ /* 0x000fe200078e00ff */
[----:B------:R-:W-:Y:S01]  /*56c0*/  LOP3.LUT R3, R136, R170, R3, 0x96, !PT ;  /* 0x000000aa88037212 */ /* 0x000fe200078e9603 */
[----:B------:R-:W-:Y:S02]  /*56d0*/  STL [R1+0x78], R149 ;  /* 0x0000789501007387 */ /* 0x000fe40000100800 */
[----:B------:R-:W-:Y:S01]  /*56e0*/  VIADD R241, R219, 0x646e171e ;  /* 0x646e171edbf17836 */ /* 0x000fe20000000000 */
[----:B------:R-:W-:Y:S01]  /*56f0*/  LOP3.LUT R0, R39, R2, R5, 0x96, !PT ;  /* 0x0000000227007212 */ /* 0x000fe200078e9605 */
[----:B------:R-:W-:Y:S01]  /*5700*/  IMAD.WIDE.U32 R2, R3, -0x326172a9, RZ ;  /* 0xcd9e8d5703027825 */ /* 0x000fe200078e00ff */
[----:B------:R-:W-:Y:S01]  /*5710*/  LOP3.LUT R5, R151, 0x120, R152, 0xf8, !PT ;  /* 0x0000012097057812 */ /* 0x000fe200078ef898 */
[----:B------:R-:W-:Y:S02]  /*5720*/  STL.64 [R1+0x40], R180 ;  /* 0x000040b401007387 */ /* 0x000fe40000100a00 */
[----:B------:R-:W-:Y:S01]  /*5730*/  IMAD.WIDE.U32 R14, R0, -0x326172a9, RZ ;  /* 0xcd9e8d57000e7825 */ /* 0x000fe200078e00ff */
[----:B------:R-:W-:Y:S01]  /*5740*/  LEA R146, R5, UR5, 0x1 ;  /* 0x0000000505927c11 */ /* 0x000fe2000f8e08ff */
[----:B------:R-:W-:Y:S01]  /*5750*/  STL.64 [R1+0x58], R170 ;  /* 0x000058aa01007387 */ /* 0x000fe20000100a00 */
[----:B--2---:R-:W-:-:S02]  /*5760*/  FMNMX.FTZ R150, R150, R7, !PT ;  /* 0x0000000796967209 */ /* 0x004fc40007810000 */
[----:B------:R-:W-:Y:S01]  /*5770*/  LOP3.LUT R3, R140, R168, R3, 0x96, !PT ;  /* 0x000000a88c037212 */ /* 0x000fe200078e9603 */
[----:B------:R-:W-:Y:S01]  /*5780*/  VIADD R7, R146, 0x9000 ;  /* 0x0000900092077836 */ /* 0x000fe20000000000 */
[----:B------:R-:W-:Y:S01]  /*5790*/  LOP3.LUT R0, R137, R2, R15, 0x96, !PT ;  /* 0x0000000289007212 */ /* 0x000fe200078e960f */
[C---:B-1----:R-:W-:Y:S01]  /*57a0*/  FMUL.FTZ R5, R150.reuse, UR4 ;  /* 0x0000000496057c20 */ /* 0x042fe20008410000 */
[----:B------:R-:W-:Y:S01]  /*57b0*/  FSETP.NEU.FTZ.AND P1, PT, R150, -INF , PT ;  /* 0xff8000009600780b */ /* 0x000fe20003f3d000 */
[----:B------:R-:W-:Y:S01]  /*57c0*/  IMAD.WIDE.U32 R2, R3, -0x2daee0ad, RZ ;  /* 0xd2511f5303027825 */ /* 0x000fe200078e00ff */
[----:B------:R-:W1:Y:S01]  /*57d0*/  LDSM.16.MT88.4 R104, [R146+0x9000] ;  /* 0x009000009268783b */ /* 0x000e620000004200 */
[----:B---3--:R-:W-:Y:S02]  /*57e0*/  FMNMX.FTZ R148, R148, R6, !PT ;  /* 0x0000000694947209 */ /* 0x008fe40007810000 */
[----:B------:R-:W-:Y:S01]  /*57f0*/  IMAD.WIDE.U32 R12, R0, -0x2daee0ad, RZ ;  /* 0xd2511f53000c7825 */ /* 0x000fe200078e00ff */
[----:B------:R-:W-:Y:S01]  /*5800*/  FSEL R36, R5, RZ, P1 ;  /* 0x000000ff05247208 */ /* 0x000fe20000800000 */
[----:B------:R-:W-:Y:S01]  /*5810*/  LDSM.16.MT88.4 R120, [R146+0xa000] ;  /* 0x00a000009278783b */ /* 0x000fe20000004200 */
[----:B------:R-:W-:Y:S01]  /*5820*/  LOP3.LUT R6, R142, R4, R3, 0x96, !PT ;  /* 0x000000048e067212 */ /* 0x000fe200078e9603 */
[----:B------:R-:W-:Y:S01]  /*5830*/  FMUL.FTZ R4, R148, UR4 ;  /* 0x0000000494047c20 */ /* 0x000fe20008410000 */
[----:B------:R-:W-:Y:S01]  /*5840*/  LOP3.LUT R2, R144, R2, R13, 0x96, !PT ;  /* 0x0000000290027212 */ /* 0x000fe200078e960d */
[--C-:B------:R-:W-:Y:S01]  /*5850*/  FFMA.FTZ R3, R62, UR4, -R36.reuse ;  /* 0x000000043e037c23 */ /* 0x100fe20008010824 */
[--C-:B------:R-:W-:Y:S01]  /*5860*/  FFMA.FTZ R0, R60, UR4, -R36.reuse ;  /* 0x000000043c007c23 */ /* 0x100fe20008010824 */
[----:B------:R-:W-:Y:S01]  /*5870*/  FSETP.NEU.FTZ.AND P1, PT, R148, -INF , PT ;  /* 0xff8000009400780b */ /* 0x000fe20003f3d000 */
[----:B------:R-:W-:Y:S01]  /*5880*/  FFMA.FTZ R5, R51, UR4, -R36 ;  /* 0x0000000433057c23 */ /* 0x000fe20008010824 */
[----:B------:R2:W-:Y:S01]  /*5890*/  MUFU.EX2 R211, R3 ;  /* 0x0000000300d37308 */ /* 0x0005e20000000800 */
[----:B------:R-:W-:Y:S01]  /*58a0*/  IMAD.WIDE.U32 R10, R6, -0x326172a9, RZ ;  /* 0xcd9e8d57060a7825 */ /* 0x000fe200078e00ff */
[----:B------:R-:W-:Y:S01]  /*58b0*/  FSEL R27, R4, RZ, P1 ;  /* 0x000000ff041b7208 */ /* 0x000fe20000800000 */
[----:B------:R-:W-:Y:S01]  /*58c0*/  LDSM.16.MT88.4 R108, [R146+0xb000] ;  /* 0x00b00000926c783b */ /* 0x000fe20000004200 */
[----:B------:R3:W-:Y:S01]  /*58d0*/  MUFU.EX2 R224, R0 ;  /* 0x0000000000e07308 */ /* 0x0007e20000000800 */
[----:B------:R-:W-:-:S02]  /*58e0*/  VIADD R37, R146, 0x9020 ;  /* 0x0000902092257836 */ /* 0x000fc40000000000 */
[----:B------:R-:W-:Y:S01]  /*58f0*/  @P6 VIADD R37, R7, 0xffffffe0 ;  /* 0xffffffe007256836 */ /* 0x000fe20000000000 */
[----:B------:R4:W-:Y:S01]  /*5900*/  MUFU.EX2 R213, R5 ;  /* 0x0000000500d57308 */ /* 0x0009e20000000800 */
[----:B------:R-:W-:Y:S01]  /*5910*/  FFMA.FTZ R7, R56, UR4, -R36 ;  /* 0x0000000438077c23 */ /* 0x000fe20008010824 */
[----:B------:R-:W-:Y:S03]  /*5920*/  LDSM.16.MT88.4 R92, [R146+0xa400] ;  /* 0x00a40000925c783b */ /* 0x000fe60000004200 */
[----:B------:R-:W1:Y:S01]  /*5930*/  MUFU.EX2 R25, R7 ;  /* 0x0000000700197308 */ /* 0x000e620000000800 */
[----:B--2---:R-:W-:Y:S01]  /*5940*/  IMAD.WIDE.U32 R2, R2, -0x326172a9, RZ ;  /* 0xcd9e8d5702027825 */ /* 0x004fe200078e00ff */
[----:B------:R-:W2:Y:S03]  /*5950*/  LDSM.16.MT88.4 R124, [R37] ;  /* 0x00000000257c783b */ /* 0x000ea60000004200 */
[----:B---3--:R-:W-:Y:S01]  /*5960*/  IMAD.MOV.U32 R0, RZ, RZ, R2 ;  /* 0x000000ffff007224 */ /* 0x008fe200078e0002 */
[C---:B------:R-:W-:Y:S01]  /*5970*/  PRMT R4, R2.reuse, 0x7772, RZ ;  /* 0x0000777202047816 */ /* 0x040fe200000000ff */
[----:B------:R-:W3:Y:S01]  /*5980*/  LDSM.16.MT88.4 R116, [R37+0x1000] ;  /* 0x001000002574783b */ /* 0x000ee20000004200 */
[----:B------:R-:W-:-:S02]  /*5990*/  PRMT R6, R2, 0x7771, RZ ;  /* 0x0000777102067816 */ /* 0x000fc400000000ff */
[----:B----4-:R-:W-:Y:S01]  /*59a0*/  PRMT R5, R2, 0x7773, RZ ;  /* 0x0000777302057816 */ /* 0x010fe200000000ff */
[----:B------:R-:W4:Y:S01]  /*59b0*/  LDSM.16.MT88.4 R112, [R37+0x2000] ;  /* 0x002000002570783b */ /* 0x000f220000004200 */
[----:B------:R-:W-:Y:S02]  /*59c0*/  LOP3.LUT R0, R0, 0xff, RZ, 0xc0, !PT ;  /* 0x000000ff00007812 */ /* 0x000fe400078ec0ff */
[----:B------:R-:W-:Y:S01]  /*59d0*/  LOP3.LUT R2, R156, R10, R3, 0x96, !PT ;  /* 0x0000000a9c027212 */ /* 0x000fe200078e9603 */
[----:B------:R-:W-:Y:S01]  /*59e0*/  FFMA.FTZ R3, R63, UR4, -R27 ;  /* 0x000000043f037c23 */ /* 0x000fe2000801081b */
[----:B------:R-:W-:Y:S01]  /*59f0*/  PRMT R6, R0, 0x5410, R6 ;  /* 0x0000541000067816 */ /* 0x000fe20000000006 */
[----:B------:R-:W4:Y:S01]  /*5a00*/  LDSM.16.MT88.4 R100, [R37+0x1400] ;  /* 0x001400002564783b */ /* 0x000f220000004200 */
[----:B------:R-:W-:Y:S01]  /*5a10*/  LOP3.LUT R0, R2, 0xffff, RZ, 0xc0, !PT ;  /* 0x0000ffff02007812 */ /* 0x000fe200078ec0ff */
[----:B------:R1:W-:Y:S01]  /*5a20*/  MUFU.EX2 R209, R3 ;  /* 0x0000000300d17308 */ /* 0x0003e20000000800 */
[----:B------:R-:W-:Y:S01]  /*5a30*/  PRMT R9, R4, 0x5410, R5 ;  /* 0x0000541004097816 */ /* 0x000fe20000000005 */
[--C-:B------:R-:W-:Y:S01]  /*5a40*/  FFMA.FTZ R5, R57, UR4, -R27.reuse ;  /* 0x0000000439057c23 */ /* 0x100fe2000801081b */
[----:B------:R-:W-:Y:S01]  /*5a50*/  SHF.R.U32.HI R0, RZ, 0x8, R0 ;  /* 0x00000008ff007819 */ /* 0x000fe20000011600 */
[----:B------:R-:W-:Y:S01]  /*5a60*/  FFMA.FTZ R4, R61, UR4, -R27 ;  /* 0x000000043d047c23 */ /* 0x000fe2000801081b */
[----:B------:R-:W-:Y:S01]  /*5a70*/  LDSM.16.MT88.4 R96, [R37+0x400] ;  /* 0x000400002560783b */ /* 0x000fe20000004200 */
[----:B------:R2:W-:Y:S03]  /*5a80*/  MUFU.EX2 R23, R5 ;  /* 0x0000000500177308 */ /* 0x0005e60000000800 */
[----:B------:R-:W-:Y:S01]  /*5a90*/  LDSM.16.MT88.4 R88, [R146+0xb400] ;  /* 0x00b400009258783b */ /* 0x000fe20000004200 */
[----:B------:R2:W3:Y:S03]  /*5aa0*/  MUFU.EX2 R153, R4 ;  /* 0x0000000400997308 */ /* 0x0004e60000000800 */
[----:B------:R-:W-:Y:S01]  /*5ab0*/  STL.64 [R1+0x38], R168 ;  /* 0x000038a801007387 */ /* 0x000fe20000100a00 */
[----:B-1----:R-:W-:-:S04]  /*5ac0*/  LOP3.LUT R3, R2, 0xff, RZ, 0xc0, !PT ;  /* 0x000000ff02037812 */ /* 0x002fc800078ec0ff */
[--C-:B------:R-:W-:Y:S01]  /*5ad0*/  PRMT R8, R3, 0x5410, R0.reuse ;  /* 0x0000541003087816 */ /* 0x100fe20000000000 */
[----:B------:R-:W-:Y:S01]  /*5ae0*/  FFMA.FTZ R3, R64, UR4, -R27 ;  /* 0x0000000440037c23 */ /* 0x000fe2000801081b */
[----:B------:R-:W-:Y:S02]  /*5af0*/  PRMT R0, R2, 0x7632, R0 ;  /* 0x0000763202007816 */ /* 0x000fe40000000000 */
[----:B--2---:R-:W-:Y:S01]  /*5b00*/  LOP3.LUT R5, R218, R16, R155, 0x96, !PT ;  /* 0x00000010da057212 */ /* 0x004fe200078e969b */
[----:B------:R1:W2:Y:S01]  /*5b10*/  MUFU.EX2 R210, R3 ;  /* 0x0000000300d27308 */ /* 0x0002a20000000800 */
[----:B------:R-:W-:Y:S02]  /*5b20*/  SHF.R.U32.HI R4, RZ, 0x18, R2 ;  /* 0x00000018ff047819 */ /* 0x000fe40000011602 */
[----:B------:R-:W-:Y:S01]  /*5b30*/  F2FP.BF16.F32.PACK_AB R2, R25, R213 ;  /* 0x000000d51902723e */ /* 0x000fe200000010ff */
[----:B------:R-:W-:-:S05]  /*5b40*/  IMAD.WIDE.U32 R190, R5, -0x2daee0ad, RZ ;  /* 0xd2511f5305be7825 */ /* 0x000fca00078e00ff */
[----:B------:R-:W-:Y:S01]  /*5b50*/  STL.64 [R1+0x50], R190 ;  /* 0x000050be01007387 */ /* 0x000fe20000100a00 */
[----:B-1----:R-:W-:Y:S02]  /*5b60*/  LOP3.LUT R3, R0, 0xff, RZ, 0xc0, !PT ;  /* 0x000000ff00037812 */ /* 0x002fe400078ec0ff */
[--C-:B------:R-:W-:Y:S02]  /*5b70*/  HSET2.LE.AND R0, R6, R24.reuse, PT ;  /* 0x0000001806007233 */ /* 0x100fe40003803000 */
[----:B------:R-:W-:Y:S02]  /*5b80*/  PRMT R7, R3, 0x5410, R4 ;  /* 0x0000541003077816 */ /* 0x000fe40000000004 */
[----:B------:R-:W-:Y:S02]  /*5b90*/  HSET2.LE.AND R3, R8, R24, PT ;  /* 0x0000001808037233 */ /* 0x000fe40003803000 */
[----:B------:R-:W-:Y:S02]  /*5ba0*/  LOP3.LUT R6, R2, R0, RZ, 0xc0, !PT ;  /* 0x0000000002067212 */ /* 0x000fe400078ec0ff */
[----:B------:R-:W-:-:S02]  /*5bb0*/  LOP3.LUT R0, R9, 0xff00ff, RZ, 0xc0, !PT ;  /* 0x00ff00ff09007812 */ /* 0x000fc400078ec0ff */
[----:B------:R-:W-:Y:S02]  /*5bc0*/  LOP3.LUT R9, R17, R180, R191, 0x96, !PT ;  /* 0x000000b411097212 */ /* 0x000fe400078e96bf */
[----:B------:R-:W-:Y:S02]  /*5bd0*/  F2FP.BF16.F32.PACK_AB R4, R224, R211 ;  /* 0x000000d3e004723e */ /* 0x000fe400000010ff */
[--C-:B------:R-:W-:Y:S01]  /*5be0*/  HSET2.LE.AND R0, R0, R24.reuse, PT ;  /* 0x0000001800007233 */ /* 0x100fe20003803000 */
[----:B------:R-:W-:Y:S01]  /*5bf0*/  IMAD.WIDE.U32 R188, R9, -0x326172a9, RZ ;  /* 0xcd9e8d5709bc7825 */ /* 0x000fe200078e00ff */
[----:B---3--:R-:W-:Y:S02]  /*5c00*/  F2FP.BF16.F32.PACK_AB R2, R153, R23 ;  /* 0x000000179902723e */ /* 0x008fe400000010ff */
[----:B------:R-:W-:Y:S02]  /*5c10*/  HSET2.LE.AND R5, R7, R24, PT ;  /* 0x0000001807057233 */ /* 0x000fe40003803000 */
[----:B------:R-:W-:Y:S01]  /*5c20*/  LOP3.LUT R4, R4, R3, RZ, 0xc0, !PT ;  /* 0x0000000304047212 */ /* 0x000fe200078ec0ff */
[----:B------:R-:W-:Y:S01]  /*5c30*/  STL.64 [R1+0x30], R188 ;  /* 0x000030bc01007387 */ /* 0x000fe20000100a00 */
[----:B------:R-:W-:-:S02]  /*5c40*/  LOP3.LUT R7, R2, R0, RZ, 0xc0, !PT ;  /* 0x0000000002077212 */ /* 0x000fc400078ec0ff */
[----:B------:R-:W-:Y:S02]  /*5c50*/  LOP3.LUT R3, R252, R18, R189, 0x96, !PT ;  /* 0x00000012fc037212 */ /* 0x000fe400078e96bd */
[----:B------:R-:W-:Y:S02]  /*5c60*/  LOP3.LUT R2, R167, R14, R11, 0x96, !PT ;  /* 0x0000000ea7027212 */ /* 0x000fe400078e960b */
[----:B--2---:R-:W-:Y:S01]  /*5c70*/  F2FP.BF16.F32.PACK_AB R8, R210, R209 ;  /* 0x000000d1d208723e */ /* 0x004fe200000010ff */
[----:B------:R-:W-:Y:S01]  /*5c80*/  IMAD.WIDE.U32 R20, R3, -0x2daee0ad, RZ ;  /* 0xd2511f5303147825 */ /* 0x000fe200078e00ff */
[----:B------:R-:W-:Y:S02]  /*5c90*/  LOP3.LUT R0, R251, R154, R19, 0x96, !PT ;  /* 0x0000009afb007212 */ /* 0x000fe400078e9613 */
[----:B------:R-:W-:Y:S01]  /*5ca0*/  LOP3.LUT R5, R8, R5, RZ, 0xc0, !PT ;  /* 0x0000000508057212 */ /* 0x000fe200078ec0ff */
[----:B------:R-:W-:-:S04]  /*5cb0*/  IMAD.WIDE.U32 R2, R2, -0x2daee0ad, RZ ;  /* 0xd2511f5302027825 */ /* 0x000fc800078e00ff */
[----:B------:R-:W-:Y:S01]  /*5cc0*/  IMAD.WIDE.U32 R8, R0, -0x2daee0ad, RZ ;  /* 0xd2511f5300087825 */ /* 0x000fe200078e00ff */
[----:B------:R-:W-:Y:S01]  /*5cd0*/  LOP3.LUT R0, R241, R12, R3, 0x96, !PT ;  /* 0x0000000cf1007212 */ /* 0x000fe200078e9603 */
[C---:B------:R-:W-:Y:S01]  /*5ce0*/  HMMA.16816.F32.BF16 R76, R4.reuse, R104, RZ ;  /* 0x00000068044c723c */ /* 0x040fe200000418ff */
[C---:B------:R-:W-:Y:S01]  /*5cf0*/  PRMT R13, R2.reuse, 0x7771, RZ ;  /* 0x00007771020d7816 */ /* 0x040fe200000000ff */
[----:B------:R-:W-:Y:S01]  /*5d00*/  IMAD.MOV.U32 R3, RZ, RZ, R2 ;  /* 0x000000ffff037224 */ /* 0x000fe200078e0002 */
[----:B------:R-:W-:Y:S02]  /*5d10*/  LOP3.LUT R16, R39, R8, R21, 0x96, !PT ;  /* 0x0000000827107212 */ /* 0x000fe400078e9615 */
[C---:B------:R-:W-:Y:S02]  /*5d20*/  PRMT R12, R2.reuse, 0x7773, RZ ;  /* 0x00007773020c7816 */ /* 0x040fe400000000ff */
[----:B------:R-:W-:Y:S01]  /*5d30*/  PRMT R11, R2, 0x7772, RZ ;  /* 0x00007772020b7816 */ /* 0x000fe200000000ff */
[----:B------:R-:W-:Y:S01]  /*5d40*/  HMMA.16816.F32.BF16 R68, R4, R124, RZ ;  /* 0x0000007c0444723c */ /* 0x000fe200000418ff */
[----:B------:R-:W-:-:S02]  /*5d50*/  PRMT R8, R0, 0x7632, R8 ;  /* 0x0000763200087816 */ /* 0x000fc40000000008 */
[----:B------:R-:W-:Y:S02]  /*5d60*/  LOP3.LUT R18, R136, R190, R9, 0x96, !PT ;  /* 0x000000be88127212 */ /* 0x000fe400078e9609 */
[C---:B------:R-:W-:Y:S02]  /*5d70*/  LOP3.LUT R2, R0.reuse, 0xffff, RZ, 0xc0, !PT ;  /* 0x0000ffff00027812 */ /* 0x040fe400078ec0ff */
[----:B------:R-:W-:Y:S01]  /*5d80*/  LOP3.LUT R9, R3, 0xff, RZ, 0xc0, !PT ;  /* 0x000000ff03097812 */ /* 0x000fe200078ec0ff */
[----:B------:R-:W-:Y:S01]  /*5d90*/  HMMA.16816.F32.BF16 R64, R4, R120, RZ ;  /* 0x000000780440723c */ /* 0x000fe200000418ff */
[----:B------:R-:W-:Y:S02]  /*5da0*/  LOP3.LUT R10, R0, 0xff, RZ, 0xc0, !PT ;  /* 0x000000ff000a7812 */ /* 0x000fe400078ec0ff */
[----:B------:R-:W-:Y:S02]  /*5db0*/  SHF.R.U32.HI R3, RZ, 0x18, R0 ;  /* 0x00000018ff037819 */ /* 0x000fe40000011600 */
[----:B------:R-:W-:-:S02]  /*5dc0*/  LOP3.LUT R0, R8, 0xff, RZ, 0xc0, !PT ;  /* 0x000000ff08007812 */ /* 0x000fc400078ec0ff */
[----:B------:R-:W-:Y:S01]  /*5dd0*/  SHF.R.U32.HI R2, RZ, 0x8, R2 ;  /* 0x00000008ff027819 */ /* 0x000fe20000011602 */
[C---:B------:R-:W-:Y:S01]  /*5de0*/  HMMA.16816.F32.BF16 R72, R4.reuse, R116, RZ ;  /* 0x000000740448723c */ /* 0x040fe200000418ff */
[----:B------:R-:W-:Y:S02]  /*5df0*/  PRMT R12, R11, 0x5410, R12 ;  /* 0x000054100b0c7816 */ /* 0x000fe4000000000c */
[----:B------:R-:W-:Y:S02]  /*5e00*/  PRMT R11, R9, 0x5410, R13 ;  /* 0x00005410090b7816 */ /* 0x000fe4000000000d */
[----:B------:R-:W-:Y:S01]  /*5e10*/  PRMT R13, R0, 0x5410, R3 ;  /* 0x00005410000d7816 */ /* 0x000fe20000000003 */
[----:B------:R-:W-:Y:S01]  /*5e20*/  FFMA.FTZ R0, R83, UR4, -R36 ;  /* 0x0000000453007c23 */ /* 0x000fe20008010824 */
[----:B------:R-:W-:Y:S01]  /*5e30*/  PRMT R14, R10, 0x5410, R2 ;  /* 0x000054100a0e7816 */ /* 0x000fe20000000002 */
[----:B------:R-:W-:Y:S01]  /*5e40*/  FFMA.FTZ R3, R80, UR4, -R36 ;  /* 0x0000000450037c23 */ /* 0x000fe20008010824 */
[----:B------:R-:W-:Y:S01]  /*5e50*/  FMNMX3.FTZ R2, R147, R145, R134, !PT ;  /* 0x0000009193027276 */ /* 0x000fe20007810086 */
[----:B------:R1:W-:Y:S01]  /*5e60*/  MUFU.EX2 R193, R0 ;  /* 0x0000000000c17308 */ /* 0x0003e20000000800 */
[C---:B------:R-:W-:Y:S02]  /*5e70*/  HMMA.16816.F32.BF16 R60, R4.reuse, R108, RZ ;  /* 0x0000006c043c723c */ /* 0x040fe400000418ff */
[----:B------:R-:W-:Y:S01]  /*5e80*/  FMNMX3.FTZ R8, R2, R139, R131, !PT ;  /* 0x0000008b02087276 */ /* 0x000fe20007810083 */
[----:B------:R-:W-:Y:S01]  /*5e90*/  FFMA.FTZ R2, R81, UR4, -R36 ;  /* 0x0000000451027c23 */ /* 0x000fe20008010824 */
[----:B------:R2:W-:Y:S04]  /*5ea0*/  MUFU.EX2 R149, R3 ;  /* 0x0000000300957308 */ /* 0x0005e80000000800 */
[----:B------:R3:W-:Y:S01]  /*5eb0*/  MUFU.EX2 R26, R2 ;  /* 0x00000002001a7308 */ /* 0x0007e20000000800 */
[----:B----4-:R-:W-:Y:S01]  /*5ec0*/  HMMA.16816.F32.BF16 R56, R4, R112, RZ ;  /* 0x000000700438723c */ /* 0x010fe200000418ff */
[----:B-1----:R-:W-:-:S04]  /*5ed0*/  FMNMX3.FTZ R0, R158, R157, R141, !PT ;  /* 0x0000009d9e007276 */ /* 0x002fc8000781008d */
[----:B------:R-:W-:Y:S01]  /*5ee0*/  FMNMX3.FTZ R0, R0, R143, R135, !PT ;  /* 0x0000008f00007276 */ /* 0x000fe20007810087 */
[----:B--2---:R-:W-:Y:S02]  /*5ef0*/  FFMA.FTZ R3, R82, UR4, -R27 ;  /* 0x0000000452037c23 */ /* 0x004fe4000801081b */
[C---:B------:R-:W-:Y:S01]  /*5f00*/  HMMA.16816.F32.BF16 R52, R4.reuse, R106, RZ ;  /* 0x0000006a0434723c */ /* 0x040fe200000418ff */
[----:B------:R-:W-:Y:S01]  /*5f10*/  LDSM.16.MT88.4 R80, [R146+0x9400] ;  /* 0x009400009250783b */ /* 0x000fe20000004200 */
[----:B------:R-:W-:Y:S01]  /*5f20*/  FMNMX3.FTZ R9, R0, R138, R133, !PT ;  /* 0x0000008a00097276 */ /* 0x000fe20007810085 */
[----:B------:R-:W-:Y:S01]  /*5f30*/  FFMA.FTZ R0, R84, UR4, -R27 ;  /* 0x0000000454007c23 */ /* 0x000fe2000801081b */
[----:B---3--:R-:W-:Y:S01]  /*5f40*/  FMNMX3.FTZ R2, R8, R130, R129, !PT ;  /* 0x0000008208027276 */ /* 0x008fe20007810081 */
[----:B------:R-:W-:Y:S01]  /*5f50*/  FFMA.FTZ R8, R85, UR4, -R36 ;  /* 0x0000000455087c23 */ /* 0x000fe20008010824 */
[----:B------:R1:W-:Y:S02]  /*5f60*/  MUFU.EX2 R183, R3 ;  /* 0x0000000300b77308 */ /* 0x0003e40000000800 */
[----:B------:R-:W-:Y:S01]  /*5f70*/  FMNMX3.FTZ R2, R2, R128, R185, !PT ;  /* 0x0000008002027276 */ /* 0x000fe200078100b9 */
[C---:B------:R-:W-:Y:S01]  /*5f80*/  HMMA.16816.F32.BF16 R48, R4.reuse, R126, RZ ;  /* 0x0000007e0430723c */ /* 0x040fe200000418ff */
[----:B------:R2:W-:Y:S04]  /*5f90*/  MUFU.EX2 R182, R0 ;  /* 0x0000000000b67308 */ /* 0x0005e80000000800 */
[----:B------:R-:W3:Y:S03]  /*5fa0*/  MUFU.EX2 R194, R8 ;  /* 0x0000000800c27308 */ /* 0x000ee60000000800 */
[----:B------:R-:W-:Y:S01]  /*5fb0*/  HMMA.16816.F32.BF16 R44, R4, R122, RZ ;  /* 0x0000007a042c723c */ /* 0x000fe200000418ff */
[----:B-1----:R-:W-:Y:S01]  /*5fc0*/  FFMA.FTZ R3, R87, UR4, -R27 ;  /* 0x0000000457037c23 */ /* 0x002fe2000801081b */
[----:B--2---:R-:W-:-:S03]  /*5fd0*/  FMNMX3.FTZ R0, R2, R184, R160, !PT ;  /* 0x000000b802007276 */ /* 0x004fc600078100a0 */
[----:B------:R1:W-:Y:S03]  /*5fe0*/  MUFU.EX2 R192, R3 ;  /* 0x0000000300c07308 */ /* 0x0003e60000000800 */
[C---:B------:R-:W-:Y:S01]  /*5ff0*/  HMMA.16816.F32.BF16 R32, R4.reuse, R118, RZ ;  /* 0x000000760420723c */ /* 0x040fe200000418ff */
[----:B------:R-:W-:Y:S01]  /*6000*/  FMNMX3.FTZ R2, R0, R159, R244, !PT ;  /* 0x0000009f00027276 */ /* 0x000fe200078100f4 */
[----:B------:R-:W-:Y:S01]  /*6010*/  FFMA.FTZ R0, R86, UR4, -R27 ;  /* 0x0000000456007c23 */ /* 0x000fe2000801081b */
[----:B---3--:R-:W-:Y:S01]  /*6020*/  IMAD.MOV.U32 R21, RZ, RZ, R194 ;  /* 0x000000ffff157224 */ /* 0x008fe200078e00c2 */
[----:B------:R-:W-:Y:S01]  /*6030*/  LDSM.16.MT88.4 R84, [R37+0x2400] ;  /* 0x002400002554783b */ /* 0x000fe20000004200 */
[----:B------:R-:W-:Y:S01]  /*6040*/  FMNMX3.FTZ R8, R2, R242, R240, !PT ;  /* 0x000000f202087276 */ /* 0x000fe200078100f0 */
[----:B------:R2:W3:Y:S01]  /*6050*/  MUFU.EX2 R22, R0 ;  /* 0x0000000000167308 */ /* 0x0004e20000000800 */
[----:B------:R-:W-:Y:S01]  /*6060*/  F2FP.BF16.F32.PACK_AB R2, R26, R149 ;  /* 0x000000951a02723e */ /* 0x000fe200000010ff */
[----:B------:R-:W-:Y:S01]  /*6070*/  HMMA.16816.F32.BF16 R40, R4, R110, RZ ;  /* 0x0000006e0428723c */ /* 0x000fe200000418ff */
[----:B------:R-:W-:-:S02]  /*6080*/  FMNMX.FTZ R15, R239, R8, !PT ;  /* 0x00000008ef0f7209 */ /* 0x000fc40007810000 */
[----:B-1----:R-:W-:-:S03]  /*6090*/  LOP3.LUT R3, R12, 0xff00ff, RZ, 0xc0, !PT ;  /* 0x00ff00ff0c037812 */ /* 0x002fc600078ec0ff */
[----:B------:R-:W1:Y:S02]  /*60a0*/  SHFL.BFLY PT, R17, R15, 0x2, 0x1f ;  /* 0x0c401f000f117f89 */ /* 0x000e6400000e0000 */
[----:B------:R-:W-:Y:S01]  /*60b0*/  HMMA.16816.F32.BF16 R28, R4, R114, RZ ;  /* 0x00000072041c723c */ /* 0x000fe200000418ff */
[--C-:B------:R-:W-:Y:S02]  /*60c0*/  HSET2.LE.AND R3, R3, R24.reuse, PT ;  /* 0x0000001803037233 */ /* 0x100fe40003803000 */
[----:B--2---:R-:W-:Y:S02]  /*60d0*/  HSET2.LE.AND R0, R11, R24, PT ;  /* 0x000000180b007233 */ /* 0x004fe40003803000 */
[----:B------:R-:W-:-:S03]  /*60e0*/  F2FP.BF16.F32.PACK_AB R11, R182, R183 ;  /* 0x000000b7b60b723e */ /* 0x000fc600000010ff */
[----:B------:R-:W-:Y:S02]  /*60f0*/  LOP3.LUT R10, R2, R0, RZ, 0xc0, !PT ;  /* 0x00000000020a7212 */ /* 0x000fe400078ec0ff */
[----:B------:R-:W-:Y:S02]  /*6100*/  FMNMX3.FTZ R0, R9, R132, R186, !PT ;  /* 0x0000008409007276 */ /* 0x000fe400078100ba */
[----:B------:R-:W-:Y:S02]  /*6110*/  F2FP.BF16.F32.PACK_AB R2, R194, R193 ;  /* 0x000000c1c202723e */ /* 0x000fe400000010ff */
[----:B------:R-:W-:Y:S02]  /*6120*/  FMNMX3.FTZ R12, R0, R187, R163, !PT ;  /* 0x000000bb000c7276 */ /* 0x000fe400078100a3 */
[----:B------:R-:W-:Y:S02]  /*6130*/  HSET2.LE.AND R0, R14, R24, PT ;  /* 0x000000180e007233 */ /* 0x000fe40003803000 */
[----:B------:R-:W-:-:S02]  /*6140*/  LOP3.LUT R11, R11, R3, RZ, 0xc0, !PT ;  /* 0x000000030b0b7212 */ /* 0x000fc400078ec0ff */
[----:B------:R-:W-:Y:S02]  /*6150*/  HSET2.LE.AND R3, R13, R24, PT ;  /* 0x000000180d037233 */ /* 0x000fe40003803000 */
[----:B------:R-:W-:Y:S02]  /*6160*/  LOP3.LUT R8, R2, R0, RZ, 0xc0, !PT ;  /* 0x0000000002087212 */ /* 0x000fe400078ec0ff */
[----:B------:R-:W-:Y:S01]  /*6170*/  FMNMX3.FTZ R0, R12, R161, R249, !PT ;  /* 0x000000a10c007276 */ /* 0x000fe200078100f9 */
[----:B------:R-:W-:Y:S01]  /*6180*/  IMAD.WIDE.U32 R12, R16, -0x326172a9, RZ ;  /* 0xcd9e8d57100c7825 */ /* 0x000fe200078e00ff */
[----:B---3--:R-:W-:Y:S02]  /*6190*/  F2FP.BF16.F32.PACK_AB R9, R22, R192 ;  /* 0x000000c01609723e */ /* 0x008fe400000010ff */
[----:B------:R-:W-:Y:S02]  /*61a0*/  FMNMX3.FTZ R14, R0, R248, R245, !PT ;  /* 0x000000f8000e7276 */ /* 0x000fe400078100f5 */
[----:B------:R-:W-:Y:S01]  /*61b0*/  LOP3.LUT R9, R9, R3, RZ, 0xc0, !PT ;  /* 0x0000000309097212 */ /* 0x000fe200078ec0ff */
[----:B------:R-:W-:Y:S01]  /*61c0*/  IMAD.WIDE.U32 R2, R18, -0x326172a9, RZ ;  /* 0xcd9e8d5712027825 */ /* 0x000fe200078e00ff */
[----:B------:R-:W-:-:S04]  /*61d0*/  FMNMX.FTZ R14, R243, R14, !PT ;  /* 0x0000000ef30e7209 */ /* 0x000fc80007810000 */
[----:B------:R-:W-:Y:S01]  /*61e0*/  LOP3.LUT R0, R140, R188, R3, 0x96, !PT ;  /* 0x000000bc8c007212 */ /* 0x000fe200078e9603 */
[----:B------:R-:W2:Y:S01]  /*61f0*/  SHFL.BFLY PT, R16, R14, 0x2, 0x1f ;  /* 0x0c401f000e107f89 */ /* 0x000ea200000e0000 */
[----:B------:R-:W-:Y:S01]  /*6200*/  LOP3.LUT R6, R137, R2, R13, 0x96, !PT ;  /* 0x0000000289067212 */ /* 0x000fe200078e960d */
[----:B------:R-:W-:Y:S01]  /*6210*/  HMMA.16816.F32.BF16 R228, R8, R100, R72 ;  /* 0x0000006408e4723c */ /* 0x000fe20000041848 */
[----:B-1----:R-:W-:Y:S01]  /*6220*/  FMNMX.FTZ R13, R15, R17, !PT ;  /* 0x000000110f0d7209 */ /* 0x002fe20007810000 */
[----:B------:R-:W-:Y:S01]  /*6230*/  IMAD.WIDE.U32 R2, R0, -0x2daee0ad, RZ ;  /* 0xd2511f5300027825 */ /* 0x000fe200078e00ff */
[----:B------:R-:W-:-:S03]  /*6240*/  MOV R72, R182 ;  /* 0x000000b600487202 */ /* 0x000fc60000000f00 */
[----:B------:R-:W-:Y:S01]  /*6250*/  IMAD.WIDE.U32 R6, R6, -0x2daee0ad, RZ ;  /* 0xd2511f5306067825 */ /* 0x000fe200078e00ff */
[----:B------:R-:W1:Y:S01]  /*6260*/  SHFL.BFLY PT, R17, R13, 0x1, 0x1f ;  /* 0x0c201f000d117f89 */ /* 0x000e6200000e0000 */
[----:B------:R-:W-:Y:S01]  /*6270*/  LOP3.LUT R0, R142, R20, R3, 0x96, !PT ;  /* 0x000000148e007212 */ /* 0x000fe200078e9603 */
[----:B------:R-:W-:Y:S01]  /*6280*/  HMMA.16816.F32.BF16 R204, R8, R96, R68 ;  /* 0x0000006008cc723c */ /* 0x000fe20000041844 */
[----:B------:R-:W-:Y:S01]  /*6290*/  IMAD.MOV.U32 R73, RZ, RZ, R26 ;  /* 0x000000ffff497224 */ /* 0x000fe200078e001a */
[----:B------:R-:W-:Y:S01]  /*62a0*/  LOP3.LUT R2, R144, R2, R7, 0x96, !PT ;  /* 0x0000000290027212 */ /* 0x000fe200078e9607 */
[----:B------:R-:W-:Y:S02]  /*62b0*/  IMAD.MOV.U32 R70, RZ, RZ, R170 ;  /* 0x000000ffff467224 */ /* 0x000fe400078e00aa */
[----:B------:R-:W-:-:S03]  /*62c0*/  IMAD.WIDE.U32 R4, R0, -0x326172a9, RZ ;  /* 0xcd9e8d5700047825 */ /* 0x000fc600078e00ff */
[----:B------:R-:W-:Y:S01]  /*62d0*/  HMMA.16816.F32.BF16 R200, R8, R84, R56 ;  /* 0x0000005408c8723c */ /* 0x000fe20000041838 */
[----:B------:R-:W-:Y:S01]  /*62e0*/  IMAD.WIDE.U32 R2, R2, -0x326172a9, RZ ;  /* 0xcd9e8d5702027825 */ /* 0x000fe200078e00ff */
[----:B------:R-:W-:-:S03]  /*62f0*/  LOP3.LUT R5, R167, R12, R5, 0x96, !PT ;  /* 0x0000000ca7057212 */ /* 0x000fc600078e9605 */
[----:B------:R-:W-:Y:S01]  /*6300*/  IMAD.MOV.U32 R19, RZ, RZ, R2 ;  /* 0x000000ffff137224 */ /* 0x000fe200078e0002 */
[----:B------:R-:W-:Y:S01]  /*6310*/  LOP3.LUT R0, R156, R4, R3, 0x96, !PT ;  /* 0x000000049c007212 */ /* 0x000fe200078e9603 */
[----:B------:R-:W-:Y:S01]  /*6320*/  IMAD.MOV.U32 R71, RZ, RZ, R171 ;  /* 0x000000ffff477224 */ /* 0x000fe200078e00ab */
[----:B--2---:R-:W-:Y:S01]  /*6330*/  FMNMX.FTZ R4, R14, R16, !PT ;  /* 0x000000100e047209 */ /* 0x004fe20007810000 */
[C---:B------:R-:W-:Y:S01]  /*6340*/  HMMA.16816.F32.BF16 R232, R8.reuse, R92, R64 ;  /* 0x0000005c08e8723c */ /* 0x040fe20000041840 */
[C---:B------:R-:W-:Y:S01]  /*6350*/  PRMT R20, R2.reuse, 0x7771, RZ ;  /* 0x0000777102147816 */ /* 0x040fe200000000ff */
[----:B------:R-:W-:Y:S01]  /*6360*/  IMAD.MOV.U32 R56, RZ, RZ, R168 ;  /* 0x000000ffff387224 */ /* 0x000fe200078e00a8 */
[C---:B------:R-:W-:Y:S01]  /*6370*/  PRMT R15, R2.reuse, 0x7773, RZ ;  /* 0x00007773020f7816 */ /* 0x040fe200000000ff */
[----:B------:R-:W-:Y:S01]  /*6380*/  IMAD.MOV.U32 R57, RZ, RZ, R169 ;  /* 0x000000ffff397224 */ /* 0x000fe200078e00a9 */
[----:B------:R-:W-:Y:S01]  /*6390*/  PRMT R7, R2, 0x7772, RZ ;  /* 0x0000777202077816 */ /* 0x000fe200000000ff */
[----:B------:R-:W-:Y:S01]  /*63a0*/  IMAD.WIDE.U32 R2, R5, -0x2daee0ad, RZ ;  /* 0xd2511f5305027825 */ /* 0x000fe200078e00ff */
[----:B-1----:R-:W-:Y:S01]  /*63b0*/  FMNMX.FTZ R152, R13, R17, !PT ;  /* 0x000000110d987209 */ /* 0x002fe20007810000 */
[----:B------:R-:W1:Y:S01]  /*63c0*/  SHFL.BFLY PT, R5, R4, 0x1, 0x1f ;  /* 0x0c201f0004057f89 */ /* 0x000e6200000e0000 */
[C---:B------:R-:W-:Y:S01]  /*63d0*/  HMMA.16816.F32.BF16 R168, R8.reuse, R82, R52 ;  /* 0x0000005208a8723c */ /* 0x040fe20000041834 */
        /* <DEDUP_REMOVED lines=8> */
[C---:B------:R-:W-:Y:S01]  /*6460*/  FMUL.FTZ R2, R152.reuse, UR4 ;  /* 0x0000000498027c20 */ /* 0x040fe20008410000 */
[----:B------:R-:W-:Y:S01]  /*6470*/  FSETP.NEU.FTZ.AND P1, PT, R152, -INF , PT ;  /* 0xff8000009800780b */ /* 0x000fe20003f3d000 */
[C---:B------:R-:W-:Y:S01]  /*6480*/  HMMA.16816.F32.BF16 R172, R8.reuse, R80, R76 ;  /* 0x0000005008ac723c */ /* 0x040fe2000004184c */
[----:B------:R-:W-:Y:S01]  /*6490*/  PRMT R17, R6, 0x5410, R14 ;  /* 0x0000541006117816 */ /* 0x000fe2000000000e */
[----:B------:R-:W-:Y:S01]  /*64a0*/  IMAD.MOV.U32 R75, RZ, RZ, R191 ;  /* 0x000000ffff4b7224 */ /* 0x000fe200078e00bf */
[----:B------:R-:W-:Y:S01]  /*64b0*/  FSEL R26, R2, RZ, P1 ;  /* 0x000000ff021a7208 */ /* 0x000fe20000800000 */
[----:B------:R-:W-:Y:S01]  /*64c0*/  IMAD.MOV.U32 R54, RZ, RZ, R188 ;  /* 0x000000ffff367224 */ /* 0x000fe200078e00bc */
[----:B------:R-:W-:Y:S01]  /*64d0*/  PRMT R15, R7, 0x5410, R15 ;  /* 0x00005410070f7816 */ /* 0x000fe2000000000f */
[----:B------:R-:W-:Y:S01]  /*64e0*/  IMAD.MOV.U32 R55, RZ, RZ, R189 ;  /* 0x000000ffff377224 */ /* 0x000fe200078e00bd */
[----:B------:R-:W-:Y:S01]  /*64f0*/  LOP3.LUT R7, R0, 0xff, RZ, 0xc0, !PT ;  /* 0x000000ff00077812 */ /* 0x000fe200078ec0ff */
[--C-:B------:R-:W-:Y:S01]  /*6500*/  FFMA.FTZ R2, R145, UR4, -R26.reuse ;  /* 0x0000000491027c23 */ /* 0x100fe2000801081a */
[--C-:B------:R-:W-:Y:S01]  /*6510*/  FFMA.FTZ R3, R147, UR4, -R26.reuse ;  /* 0x0000000493037c23 */ /* 0x100fe2000801081a */
[C---:B------:R-:W-:Y:S01]  /*6520*/  HMMA.16816.F32.BF16 R76, R8.reuse, R98, R48 ;  /* 0x00000062084c723c */ /* 0x040fe20000041830 */
[----:B------:R-:W-:Y:S01]  /*6530*/  IMAD.MOV.U32 R69, RZ, RZ, R183 ;  /* 0x000000ffff457224 */ /* 0x000fe200078e00b7 */
[----:B------:R2:W-:Y:S01]  /*6540*/  MUFU.EX2 R147, R2 ;  /* 0x0000000200937308 */ /* 0x0005e20000000800 */
[----:B-1----:R-:W-:Y:S01]  /*6550*/  FMNMX.FTZ R151, R4, R5, !PT ;  /* 0x0000000504977209 */ /* 0x002fe20007810000 */
[--C-:B------:R-:W-:Y:S01]  /*6560*/  FFMA.FTZ R4, R131, UR4, -R26.reuse ;  /* 0x0000000483047c23 */ /* 0x100fe2000801081a */
[----:B------:R-:W-:Y:S01]  /*6570*/  FFMA.FTZ R5, R129, UR4, -R26 ;  /* 0x0000000481057c23 */ /* 0x000fe2000801081a */
[----:B------:R1:W-:Y:S01]  /*6580*/  MUFU.EX2 R145, R3 ;  /* 0x0000000300917308 */ /* 0x0003e20000000800 */
[----:B------:R-:W-:Y:S01]  /*6590*/  FSETP.NEU.FTZ.AND P1, PT, R151, -INF , PT ;  /* 0xff8000009700780b */ /* 0x000fe20003f3d000 */
[----:B------:R-:W-:Y:S01]  /*65a0*/  HMMA.16816.F32.BF16 R220, R8, R88, R60 ;  /* 0x0000005808dc723c */ /* 0x000fe2000004183c */
[----:B------:R-:W-:Y:S01]  /*65b0*/  IMAD.MOV.U32 R61, RZ, RZ, R193 ;  /* 0x000000ffff3d7224 */ /* 0x000fe200078e00c1 */
[----:B------:R3:W-:Y:S01]  /*65c0*/  MUFU.EX2 R58, R4 ;  /* 0x00000004003a7308 */ /* 0x0007e20000000800 */
[----:B------:R-:W-:-:S02]  /*65d0*/  IMAD.MOV.U32 R60, RZ, RZ, R192 ;  /* 0x000000ffff3c7224 */ /* 0x000fc400078e00c0 */
[----:B------:R-:W-:Y:S01]  /*65e0*/  IMAD.MOV.U32 R66, RZ, RZ, R180 ;  /* 0x000000ffff427224 */ /* 0x000fe200078e00b4 */
[----:B------:R4:W-:Y:S01]  /*65f0*/  MUFU.EX2 R59, R5 ;  /* 0x00000005003b7308 */ /* 0x0009e20000000800 */
[----:B------:R-:W-:Y:S02]  /*6600*/  IMAD.MOV.U32 R67, RZ, RZ, R181 ;  /* 0x000000ffff437224 */ /* 0x000fe400078e00b5 */
[--C-:B--2---:R-:W-:Y:S01]  /*6610*/  FFMA.FTZ R2, R139, UR4, -R26.reuse ;  /* 0x000000048b027c23 */ /* 0x104fe2000801081a */
[----:B------:R-:W-:Y:S01]  /*6620*/  HMMA.16816.F32.BF16 R196, R8, R94, R44 ;  /* 0x0000005e08c4723c */ /* 0x000fe2000004182c */
[----:B------:R-:W-:Y:S02]  /*6630*/  IMAD.MOV.U32 R131, RZ, RZ, R75 ;  /* 0x000000ffff837224 */ /* 0x000fe400078e004b */
[----:B-1----:R-:W-:Y:S01]  /*6640*/  FFMA.FTZ R3, R134, UR4, -R26 ;  /* 0x0000000486037c23 */ /* 0x002fe2000801081a */
[----:B------:R1:W-:Y:S01]  /*6650*/  MUFU.EX2 R64, R2 ;  /* 0x0000000200407308 */ /* 0x0003e20000000800 */
[----:B------:R-:W-:-:S02]  /*6660*/  IMAD.MOV.U32 R134, RZ, RZ, R54 ;  /* 0x000000ffff867224 */ /* 0x000fc400078e0036 */
[----:B---3--:R-:W-:Y:S01]  /*6670*/  FFMA.FTZ R4, R128, UR4, -R26 ;  /* 0x0000000480047c23 */ /* 0x008fe2000801081a */
[----:B------:R2:W-:Y:S01]  /*6680*/  MUFU.EX2 R153, R3 ;  /* 0x0000000300997308 */ /* 0x0005e20000000800 */
[C---:B------:R-:W-:Y:S01]  /*6690*/  HMMA.16816.F32.BF16 R192, R8.reuse, R102, R32 ;  /* 0x0000006608c0723c */ /* 0x040fe20000041820 */
[----:B------:R-:W-:Y:S01]  /*66a0*/  IMAD.MOV.U32 R128, RZ, RZ, R56 ;  /* 0x000000ffff807224 */ /* 0x000fe200078e0038 */
[----:B----4-:R-:W-:Y:S01]  /*66b0*/  SHF.R.U32.HI R5, RZ, 0x18, R0 ;  /* 0x00000018ff057819 */ /* 0x010fe20000011600 */
[----:B------:R-:W-:Y:S01]  /*66c0*/  MUFU.EX2 R65, R4 ;  /* 0x0000000400417308 */ /* 0x000fe20000000800 */
[----:B------:R-:W-:Y:S02]  /*66d0*/  IMAD.MOV.U32 R129, RZ, RZ, R57 ;  /* 0x000000ffff817224 */ /* 0x000fe400078e0039 */
[----:B------:R-:W-:Y:S02]  /*66e0*/  IMAD.MOV.U32 R139, RZ, RZ, R60 ;  /* 0x000000ffff8b7224 */ /* 0x000fe400078e003c */
[----:B------:R-:W-:Y:S01]  /*66f0*/  HMMA.16816.F32.BF16 R188, R8, R90, R40 ;  /* 0x0000005a08bc723c */ /* 0x000fe20000041828 */
[----:B-1----:R-:W-:Y:S01]  /*6700*/  FMUL.FTZ R2, R151, UR4 ;  /* 0x0000000497027c20 */ /* 0x002fe20008410000 */
[----:B--2---:R-:W-:-:S04]  /*6710*/  FFMA.FTZ R3, R130, UR4, -R26 ;  /* 0x0000000482037c23 */ /* 0x004fc8000801081a */
[----:B------:R-:W-:Y:S01]  /*6720*/  FSEL R25, R2, RZ, P1 ;  /* 0x000000ff02197208 */ /* 0x000fe20000800000 */
[----:B------:R-:W-:Y:S01]  /*6730*/  IMAD.MOV.U32 R130, RZ, RZ, R74 ;  /* 0x000000ffff827224 */ /* 0x000fe200078e004a */
[----:B------:R-:W-:Y:S01]  /*6740*/  LOP3.LUT R2, R16, 0xff, RZ, 0xc0, !PT ;  /* 0x000000ff10027812 */ /* 0x000fe200078ec0ff */
[----:B------:R1:W-:Y:S01]  /*6750*/  MUFU.EX2 R50, R3 ;  /* 0x0000000300327308 */ /* 0x0003e20000000800 */
[----:B------:R-:W-:Y:S01]  /*6760*/  HMMA.16816.F32.BF16 R180, R8, R86, R28 ;  /* 0x0000005608b4723c */ /* 0x000fe2000004181c */
[--C-:B------:R-:W-:Y:S01]  /*6770*/  FFMA.FTZ R6, R143, UR4, -R25.reuse ;  /* 0x000000048f067c23 */ /* 0x100fe20008010819 */
[----:B------:R-:W-:Y:S01]  /*6780*/  PRMT R18, R2, 0x5410, R18 ;  /* 0x0000541002127816 */ /* 0x000fe20000000012 */
[--C-:B------:R-:W-:Y:S01]  /*6790*/  FFMA.FTZ R2, R141, UR4, -R25.reuse ;  /* 0x000000048d027c23 */ /* 0x100fe20008010819 */
[----:B------:R-:W-:Y:S01]  /*67a0*/  FFMA.FTZ R8, R157, UR4, -R25 ;  /* 0x000000049d087c23 */ /* 0x000fe20008010819 */
[----:B------:R-:W-:Y:S01]  /*67b0*/  IMAD.MOV.U32 R141, RZ, RZ, R53 ;  /* 0x000000ffff8d7224 */ /* 0x000fe200078e0035 */
[----:B------:R2:W-:Y:S04]  /*67c0*/  MUFU.EX2 R157, R6 ;  /* 0x00000006009d7308 */ /* 0x0005e80000000800 */
[----:B------:R3:W4:Y:S01]  /*67d0*/  MUFU.EX2 R143, R2 ;  /* 0x00000002008f7308 */ /* 0x0007220000000800 */
[----:B-1----:R-:W-:-:S03]  /*67e0*/  LOP3.LUT R3, R19, 0xff, RZ, 0xc0, !PT ;  /* 0x000000ff13037812 */ /* 0x002fc600078ec0ff */
[----:B------:R-:W-:Y:S01]  /*67f0*/  MUFU.EX2 R238, R8 ;  /* 0x0000000800ee7308 */ /* 0x000fe20000000800 */
[----:B------:R-:W-:Y:S01]  /*6800*/  PRMT R14, R3, 0x5410, R20 ;  /* 0x00005410030e7816 */ /* 0x000fe20000000014 */
[--C-:B------:R-:W-:Y:S01]  /*6810*/  FFMA.FTZ R3, R158, UR4, -R25.reuse ;  /* 0x000000049e037c23 */ /* 0x100fe20008010819 */
[----:B------:R-:W-:Y:S02]  /*6820*/  IMAD.MOV.U32 R158, RZ, RZ, R52 ;  /* 0x000000ffff9e7224 */ /* 0x000fe400078e0034 */
[----:B--2---:R-:W-:Y:S01]  /*6830*/  FFMA.FTZ R6, R133, UR4, -R25 ;  /* 0x0000000485067c23 */ /* 0x004fe20008010819 */
[----:B------:R1:W2:Y:S01]  /*6840*/  MUFU.EX2 R225, R3 ;  /* 0x0000000300e17308 */ /* 0x0002a20000000800 */
[----:B---3--:R-:W-:-:S03]  /*6850*/  LOP3.LUT R2, R0, 0xffff, RZ, 0xc0, !PT ;  /* 0x0000ffff00027812 */ /* 0x008fc600078ec0ff */
[----:B------:R3:W-:Y:S01]  /*6860*/  MUFU.EX2 R68, R6 ;  /* 0x0000000600447308 */ /* 0x0007e20000000800 */
[----:B------:R-:W-:-:S04]  /*6870*/  SHF.R.U32.HI R4, RZ, 0x8, R2 ;  /* 0x00000008ff047819 */ /* 0x000fc80000011602 */
[----:B------:R-:W-:Y:S01]  /*6880*/  PRMT R13, R7, 0x5410, R4 ;  /* 0x00005410070d7816 */ /* 0x000fe20000000004 */
[----:B------:R-:W-:Y:S01]  /*6890*/  FFMA.FTZ R7, R138, UR4, -R25 ;  /* 0x000000048a077c23 */ /* 0x000fe20008010819 */
[----:B----4-:R-:W-:Y:S01]  /*68a0*/  F2FP.BF16.F32.PACK_AB R4, R157, R143 ;  /* 0x0000008f9d04723e */ /* 0x010fe200000010ff */
[----:B------:R-:W-:Y:S01]  /*68b0*/  IMAD.MOV.U32 R138, RZ, RZ, R61 ;  /* 0x000000ffff8a7224 */ /* 0x000fe200078e003d */
[----:B-1----:R-:W-:Y:S01]  /*68c0*/  PRMT R3, R0, 0x7632, R3 ;  /* 0x0000763200037816 */ /* 0x002fe20000000003 */
[----:B------:R-:W-:Y:S01]  /*68d0*/  MUFU.EX2 R62, R7 ;  /* 0x00000007003e7308 */ /* 0x000fe20000000800 */
[C---:B------:R-:W-:Y:S02]  /*68e0*/  LOP3.LUT R0, R12.reuse, 0xffff, RZ, 0xc0, !PT ;  /* 0x0000ffff0c007812 */ /* 0x040fe400078ec0ff */
[----:B------:R-:W-:Y:S02]  /*68f0*/  LOP3.LUT R2, R3, 0xff, RZ, 0xc0, !PT ;  /* 0x000000ff03027812 */ /* 0x000fe400078ec0ff */
[----:B------:R-:W-:-:S02]  /*6900*/  LOP3.LUT R3, R12, 0xff, RZ, 0xc0, !PT ;  /* 0x000000ff0c037812 */ /* 0x000fc400078ec0ff */
[----:B------:R-:W-:Y:S02]  /*6910*/  SHF.R.U32.HI R0, RZ, 0x8, R0 ;  /* 0x00000008ff007819 */ /* 0x000fe40000011600 */
[----:B------:R-:W-:Y:S01]  /*6920*/  PRMT R9, R2, 0x5410, R5 ;  /* 0x0000541002097816 */ /* 0x000fe20000000005 */
[--C-:B------:R-:W-:Y:S01]  /*6930*/  FFMA.FTZ R2, R135, UR4, -R25.reuse ;  /* 0x0000000487027c23 */ /* 0x100fe20008010819 */
[----:B------:R-:W-:Y:S01]  /*6940*/  PRMT R16, R3, 0x5410, R0 ;  /* 0x0000541003107816 */ /* 0x000fe20000000000 */
[----:B------:R-:W-:Y:S01]  /*6950*/  FFMA.FTZ R5, R132, UR4, -R25 ;  /* 0x0000000484057c23 */ /* 0x000fe20008010819 */
[----:B------:R-:W-:Y:S01]  /*6960*/  LOP3.LUT R3, R15, 0xff00ff, RZ, 0xc0, !PT ;  /* 0x00ff00ff0f037812 */ /* 0x000fe200078ec0ff */
[----:B------:R1:W4:Y:S01]  /*6970*/  MUFU.EX2 R51, R2 ;  /* 0x0000000200337308 */ /* 0x0003220000000800 */
[--C-:B------:R-:W-:Y:S01]  /*6980*/  HSET2.LE.AND R0, R14, R24.reuse, PT ;  /* 0x000000180e007233 */ /* 0x100fe20003803000 */
[----:B------:R-:W-:Y:S01]  /*6990*/  IMAD.MOV.U32 R135, RZ, RZ, R55 ;  /* 0x000000ffff877224 */ /* 0x000fe200078e0037 */
[----:B---3--:R-:W-:Y:S01]  /*69a0*/  SHF.R.U32.HI R6, RZ, 0x18, R12 ;  /* 0x00000018ff067819 */ /* 0x008fe2000001160c */
[----:B------:R3:W4:Y:S01]  /*69b0*/  MUFU.EX2 R63, R5 ;  /* 0x00000005003f7308 */ /* 0x0007220000000800 */
[----:B------:R-:W-:-:S05]  /*69c0*/  HSET2.LE.AND R3, R3, R24, PT ;  /* 0x0000001803037233 */ /* 0x000fca0003803000 */
[----:B------:R-:W-:Y:S02]  /*69d0*/  LOP3.LUT R11, R4, R3, RZ, 0xc0, !PT ;  /* 0x00000003040b7212 */ /* 0x000fe400078ec0ff */
[--C-:B------:R-:W-:Y:S02]  /*69e0*/  HSET2.LE.AND R3, R9, R24.reuse, PT ;  /* 0x0000001809037233 */ /* 0x100fe40003803000 */
[----:B-1----:R-:W-:Y:S02]  /*69f0*/  F2FP.BF16.F32.PACK_AB R2, R64, R153 ;  /* 0x000000994002723e */ /* 0x002fe400000010ff */
[----:B--2---:R-:W-:Y:S02]  /*6a00*/  F2FP.BF16.F32.PACK_AB R4, R238, R225 ;  /* 0x000000e1ee04723e */ /* 0x004fe400000010ff */
[----:B------:R-:W-:Y:S02]  /*6a10*/  LOP3.LUT R10, R2, R0, RZ, 0xc0, !PT ;  /* 0x00000000020a7212 */ /* 0x000fe400078ec0ff */
[----:B------:R-:W-:-:S02]  /*6a20*/  HSET2.LE.AND R0, R13, R24, PT ;  /* 0x000000180d007233 */ /* 0x000fc40003803000 */
[----:B------:R-:W-:Y:S02]  /*6a30*/  F2FP.BF16.F32.PACK_AB R2, R147, R145 ;  /* 0x000000919302723e */ /* 0x000fe400000010ff */
[----:B------:R-:W-:Y:S02]  /*6a40*/  LOP3.LUT R9, R4, R3, RZ, 0xc0, !PT ;  /* 0x0000000304097212 */ /* 0x000fe400078ec0ff */
[----:B------:R-:W-:Y:S02]  /*6a50*/  LOP3.LUT R8, R2, R0, RZ, 0xc0, !PT ;  /* 0x0000000002087212 */ /* 0x000fe400078ec0ff */
[----:B---3--:R-:W-:Y:S02]  /*6a60*/  PRMT R5, R12, 0x7632, R5 ;  /* 0x000076320c057816 */ /* 0x008fe40000000005 */
[----:B------:R-:W-:Y:S02]  /*6a70*/  LOP3.LUT R3, R17, 0xff00ff, RZ, 0xc0, !PT ;  /* 0x00ff00ff11037812 */ /* 0x000fe400078ec0ff */
[----:B------:R-:W-:Y:S01]  /*6a80*/  LOP3.LUT R5, R5, 0xff, RZ, 0xc0, !PT ;  /* 0x000000ff05057812 */ /* 0x000fe200078ec0ff */
[----:B------:R-:W-:Y:S01]  /*6a90*/  HMMA.16816.F32.BF16 R12, R8, R104, RZ ;  /* 0x00000068080c723c */ /* 0x000fe200000418ff */
[--C-:B------:R-:W-:Y:S01]  /*6aa0*/  HSET2.LE.AND R0, R18, R24.reuse, PT ;  /* 0x0000001812007233 */ /* 0x100fe20003803000 */
[----:B------:R-:W-:Y:S01]  /*6ab0*/  IMAD.MOV.U32 R104, RZ, RZ, R50 ;  /* 0x000000ffff687224 */ /* 0x000fe200078e0032 */
[----:B------:R-:W-:Y:S01]  /*6ac0*/  HSET2.LE.AND R3, R3, R24, PT ;  /* 0x0000001803037233 */ /* 0x000fe20003803000 */
[----:B----4-:R-:W-:Y:S01]  /*6ad0*/  IMAD.MOV.U32 R105, RZ, RZ, R51 ;  /* 0x000000ffff697224 */ /* 0x010fe200078e0033 */
[----:B------:R-:W-:-:S02]  /*6ae0*/  PRMT R5, R5, 0x5410, R6 ;  /* 0x0000541005057816 */ /* 0x000fc40000000006 */
[----:B------:R-:W-:Y:S01]  /*6af0*/  F2FP.BF16.F32.PACK_AB R2, R65, R59 ;  /* 0x0000003b4102723e */ /* 0x000fe200000010ff */
[C---:B------:R-:W-:Y:S01]  /*6b00*/  HMMA.16816.F32.BF16 R40, R8.reuse, R124, RZ ;  /* 0x0000007c0828723c */ /* 0x040fe200000418ff */
[----:B------:R-:W-:Y:S01]  /*6b10*/  F2FP.BF16.F32.PACK_AB R7, R63, R68 ;  /* 0x000000443f07723e */ /* 0x000fe200000010ff */
[----:B------:R-:W-:Y:S01]  /*6b20*/  IMAD.MOV.U32 R125, RZ, RZ, R58 ;  /* 0x000000ffff7d7224 */ /* 0x000fe200078e003a */
[----:B------:R-:W-:Y:S01]  /*6b30*/  LOP3.LUT R6, R2, R0, RZ, 0xc0, !PT ;  /* 0x0000000002067212 */ /* 0x000fe200078ec0ff */
[----:B------:R-:W-:Y:S01]  /*6b40*/  IMAD.MOV.U32 R124, RZ, RZ, R23 ;  /* 0x000000ffff7c7224 */ /* 0x000fe200078e0017 */
[----:B------:R-:W-:Y:S02]  /*6b50*/  LOP3.LUT R7, R7, R3, RZ, 0xc0, !PT ;  /* 0x0000000307077212 */ /* 0x000fe400078ec0ff */
[--C-:B------:R-:W-:Y:S01]  /*6b60*/  HSET2.LE.AND R0, R16, R24.reuse, PT ;  /* 0x0000001810007233 */ /* 0x100fe20003803000 */
[----:B------:R-:W-:Y:S01]  /*6b70*/  HMMA.16816.F32.BF16 R28, R8, R120, RZ ;  /* 0x00000078081c723c */ /* 0x000fe200000418ff */
[----:B------:R-:W-:Y:S01]  /*6b80*/  HSET2.LE.AND R3, R5, R24, PT ;  /* 0x0000001805037233 */ /* 0x000fe20003803000 */
[----:B------:R-:W-:Y:S01]  /*6b90*/  IMAD.MOV.U32 R120, RZ, RZ, R59 ;  /* 0x000000ffff787224 */ /* 0x000fe200078e003b */
[----:B------:R-:W-:Y:S01]  /*6ba0*/  F2FP.BF16.F32.PACK_AB R2, R104, R58 ;  /* 0x0000003a6802723e */ /* 0x000fe200000010ff */
[----:B------:R-:W-:Y:S01]  /*6bb0*/  IMAD.MOV.U32 R121, RZ, RZ, R22 ;  /* 0x000000ffff797224 */ /* 0x000fe200078e0016 */
[----:B------:R-:W-:-:S02]  /*6bc0*/  F2FP.BF16.F32.PACK_AB R5, R62, R105 ;  /* 0x000000693e05723e */ /* 0x000fc400000010ff */
[----:B------:R-:W-:Y:S01]  /*6bd0*/  LOP3.LUT R4, R2, R0, RZ, 0xc0, !PT ;  /* 0x0000000002047212 */ /* 0x000fe200078ec0ff */
[----:B------:R-:W-:Y:S01]  /*6be0*/  IMAD.MOV.U32 R2, RZ, RZ, R72 ;  /* 0x000000ffff027224 */ /* 0x000fe200078e0048 */
[----:B------:R-:W-:Y:S01]  /*6bf0*/  LOP3.LUT R5, R5, R3, RZ, 0xc0, !PT ;  /* 0x0000000305057212 */ /* 0x000fe200078ec0ff */
[----:B------:R-:W-:Y:S01]  /*6c00*/  IMAD.MOV.U32 R3, RZ, RZ, R73 ;  /* 0x000000ffff037224 */ /* 0x000fe200078e0049 */
[----:B------:R-:W-:Y:S01]  /*6c10*/  HMMA.16816.F32.BF16 R48, R8, R122, RZ ;  /* 0x0000007a0830723c */ /* 0x000fe200000418ff */
[----:B------:R-:W-:Y:S01]  /*6c20*/  VIADD R0, R38, 0xffffffff ;  /* 0xffffffff26007836 */ /* 0x000fe20000000000 */
[----:B------:R-:W-:Y:S01]  /*6c30*/  MOV R123, R67 ;  /* 0x00000043007b7202 */ /* 0x000fe20000000f00 */
[----:B------:R-:W-:-:S03]  /*6c40*/  IMAD.MOV.U32 R122, RZ, RZ, R66 ;  /* 0x000000ffff7a7224 */ /* 0x000fc600078e0042 */
[----:B------:R-:W-:Y:S02]  /*6c50*/  LOP3.LUT R0, R219, R0, R123, 0x96, !PT ;  /* 0x00000000db007212 */ /* 0x000fe400078e967b */
[----:B------:R-:W-:Y:S08]  /*6c60*/  HMMA.16816.F32.BF16 R72, R4, R80, R12 ;  /* 0x000000500448723c */ /* 0x000ff0000004180c */
[C---:B------:R-:W-:Y:S08]  /*6c70*/  HMMA.16816.F32.BF16 R12, R8.reuse, R112, RZ ;  /* 0x00000070080c723c */ /* 0x040ff000000418ff */
[----:B------:R-:W-:Y:S01]  /*6c80*/  HMMA.16816.F32.BF16 R44, R8, R106, RZ ;  /* 0x0000006a082c723c */ /* 0x000fe200000418ff */
[----:B------:R-:W-:-:S02]  /*6c90*/  IMAD.MOV.U32 R107, RZ, RZ, R62 ;  /* 0x000000ffff6b7224 */ /* 0x000fc400078e003e */
[----:B------:R-:W-:-:S05]  /*6ca0*/  IMAD.MOV.U32 R106, RZ, RZ, R21 ;  /* 0x000000ffff6a7224 */ /* 0x000fca00078e0015 */
[C---:B------:R-:W-:Y:S01]  /*6cb0*/  HMMA.16816.F32.BF16 R16, R8.reuse, R108, RZ ;  /* 0x0000006c0810723c */ /* 0x040fe200000418ff */
[----:B------:R-:W-:Y:S02]  /*6cc0*/  IMAD.MOV.U32 R108, RZ, RZ, R63 ;  /* 0x000000ffff6c7224 */ /* 0x000fe400078e003f */
[----:B------:R-:W-:Y:S02]  /*6cd0*/  IMAD.MOV.U32 R109, RZ, RZ, R64 ;  /* 0x000000ffff6d7224 */ /* 0x000fe400078e0040 */
[----:B------:R-:W-:Y:S02]  /*6ce0*/  IMAD.MOV.U32 R122, RZ, RZ, R108 ;  /* 0x000000ffff7a7224 */ /* 0x000fe400078e006c */
[----:B------:R-:W-:Y:S01]  /*6cf0*/  IMAD.MOV.U32 R108, RZ, RZ, R2 ;  /* 0x000000ffff6c7224 */ /* 0x000fe200078e0002 */
[----:B------:R-:W-:Y:S01]  /*6d00*/  HMMA.16816.F32.BF16 R32, R8, R126, RZ ;  /* 0x0000007e0820723c */ /* 0x000fe200000418ff */
[----:B------:R-:W-:Y:S02]  /*6d10*/  IMAD.MOV.U32 R127, RZ, RZ, R65 ;  /* 0x000000ffff7f7224 */ /* 0x000fe400078e0041 */
[----:B------:R-:W-:-:S02]  /*6d20*/  IMAD.MOV.U32 R126, RZ, RZ, R158 ;  /* 0x000000ffff7e7224 */ /* 0x000fc400078e009e */
[----:B------:R-:W-:Y:S02]  /*6d30*/  IMAD.MOV.U32 R123, RZ, RZ, R127 ;  /* 0x000000ffff7b7224 */ /* 0x000fe400078e007f */
[----:B------:R-:W-:Y:S01]  /*6d40*/  IMAD.MOV.U32 R127, RZ, RZ, R68 ;  /* 0x000000ffff7f7224 */ /* 0x000fe200078e0044 */
[----:B------:R-:W-:Y:S01]  /*6d50*/  HMMA.16816.F32.BF16 R20, R8, R116, RZ ;  /* 0x000000740814723c */ /* 0x000fe200000418ff */
[----:B------:R-:W-:-:S07]  /*6d60*/  IMAD.MOV.U32 R158, RZ, RZ, R69 ;  /* 0x000000ffff9e7224 */ /* 0x000fce00078e0045 */
[C---:B------:R-:W-:Y:S08]  /*6d70*/  HMMA.16816.F32.BF16 R52, R8.reuse, R118, RZ ;  /* 0x000000760834723c */ /* 0x040ff000000418ff */
[----:B------:R-:W-:Y:S01]  /*6d80*/  HMMA.16816.F32.BF16 R60, R8, R110, RZ ;  /* 0x0000006e083c723c */ /* 0x000fe200000418ff */
[----:B------:R-:W-:Y:S02]  /*6d90*/  IMAD.MOV.U32 R111, RZ, RZ, R109 ;  /* 0x000000ffff6f7224 */ /* 0x000fe400078e006d */
[----:B------:R-:W-:-:S05]  /*6da0*/  IMAD.MOV.U32 R109, RZ, RZ, R3 ;  /* 0x000000ffff6d7224 */ /* 0x000fca00078e0003 */
[----:B------:R-:W-:Y:S01]  /*6db0*/  HMMA.16816.F32.BF16 R56, R8, R114, RZ ;  /* 0x000000720838723c */ /* 0x000fe200000418ff */
[----:B------:R-:W-:-:S05]  /*6dc0*/  IMAD.WIDE.U32 R8, R0, -0x326172a9, RZ ;  /* 0xcd9e8d5700087825 */ /* 0x000fca00078e00ff */
[C---:B------:R-:W-:Y:S02]  /*6dd0*/  LOP3.LUT R2, R251.reuse, R154, R9, 0x96, !PT ;  /* 0x0000009afb027212 */ /* 0x040fe400078e9609 */
[C---:B------:R-:W-:Y:S01]  /*6de0*/  HMMA.16816.F32.BF16 R64, R4.reuse, R96, R40 ;  /* 0x000000600440723c */ /* 0x040fe20000041828 */
[----:B------:R-:W-:Y:S01]  /*6df0*/  IMAD.MOV.U32 R43, RZ, RZ, R135 ;  /* 0x000000ffff2b7224 */ /* 0x000fe200078e0087 */
[----:B------:R-:W-:Y:S01]  /*6e00*/  LOP3.LUT R10, R251, R176, R9, 0x96, !PT ;  /* 0x000000b0fb0a7212 */ /* 0x000fe200078e9609 */
[----:B------:R-:W-:Y:S02]  /*6e10*/  IMAD.MOV.U32 R41, RZ, RZ, R129 ;  /* 0x000000ffff297224 */ /* 0x000fe400078e0081 */
[----:B------:R-:W-:Y:S01]  /*6e20*/  IMAD.MOV.U32 R42, RZ, RZ, R134 ;  /* 0x000000ffff2a7224 */ /* 0x000fe200078e0086 */
[-C--:B------:R-:W-:Y:S01]  /*6e30*/  LOP3.LUT R0, R252, R8.reuse, R43, 0x96, !PT ;  /* 0x00000008fc007212 */ /* 0x080fe200078e962b */
[----:B------:R-:W-:Y:S01]  /*6e40*/  IMAD.WIDE.U32 R2, R2, -0x2daee0ad, RZ ;  /* 0xd2511f5302027825 */ /* 0x000fe200078e00ff */
[----:B------:R-:W-:Y:S01]  /*6e50*/  HMMA.16816.F32.BF16 R112, R4, R92, R28 ;  /* 0x0000005c0470723c */ /* 0x000fe2000004181c */
[----:B------:R-:W-:-:S02]  /*6e60*/  LOP3.LUT R8, R252, R8, R41, 0x96, !PT ;  /* 0x00000008fc087212 */ /* 0x000fc400078e9629 */
[----:B------:R-:W-:Y:S02]  /*6e70*/  IMAD.MOV.U32 R30, RZ, RZ, R130 ;  /* 0x000000ffff1e7224 */ /* 0x000fe400078e0082 */
[----:B------:R-:W-:Y:S02]  /*6e80*/  IMAD.MOV.U32 R40, RZ, RZ, R128 ;  /* 0x000000ffff287224 */ /* 0x000fe400078e0080 */
[----:B------:R-:W-:Y:S01]  /*6e90*/  IMAD.MOV.U32 R31, RZ, RZ, R131 ;  /* 0x000000ffff1f7224 */ /* 0x000fe200078e0083 */
[----:B------:R-:W-:Y:S01]  /*6ea0*/  HMMA.16816.F32.BF16 R132, R4, R84, R12 ;  /* 0x000000540484723c */ /* 0x000fe2000004180c */
[----:B------:R-:W-:Y:S01]  /*6eb0*/  IMAD.WIDE.U32 R14, R0, -0x2daee0ad, RZ ;  /* 0xd2511f53000e7825 */ /* 0x000fe200078e00ff */
[----:B------:R-:W-:-:S03]  /*6ec0*/  LOP3.LUT R11, R136, R30, R3, 0x96, !PT ;  /* 0x0000001e880b7212 */ /* 0x000fc600078e9603 */
[----:B------:R-:W-:Y:S01]  /*6ed0*/  IMAD.WIDE.U32 R12, R8, -0x2daee0ad, RZ ;  /* 0xd2511f53080c7825 */ /* 0x000fe200078e00ff */
[----:B------:R-:W-:Y:S02]  /*6ee0*/  LOP3.LUT R9, R39, R2, R15, 0x96, !PT ;  /* 0x0000000227097212 */ /* 0x000fe400078e960f */
[----:B------:R-:W-:Y:S01]  /*6ef0*/  HMMA.16816.F32.BF16 R80, R4, R82, R44 ;  /* 0x000000520450723c */ /* 0x000fe2000004182c */
[----:B------:R-:W-:-:S04]  /*6f00*/  IMAD.WIDE.U32 R2, R10, -0x2daee0ad, RZ ;  /* 0xd2511f530a027825 */ /* 0x000fc800078e00ff */
[----:B------:R-:W-:Y:S01]  /*6f10*/  IMAD.WIDE.U32 R46, R9, -0x326172a9, RZ ;  /* 0xcd9e8d57092e7825 */ /* 0x000fe200078e00ff */
[----:B------:R-:W-:Y:S02]  /*6f20*/  LOP3.LUT R8, R136, R70, R3, 0x96, !PT ;  /* 0x0000004688087212 */ /* 0x000fe400078e9603 */
[----:B------:R-:W-:Y:S01]  /*6f30*/  LOP3.LUT R0, R39, R2, R13, 0x96, !PT ;  /* 0x0000000227007212 */ /* 0x000fe200078e960d */
[----:B------:R-:W-:Y:S01]  /*6f40*/  IMAD.WIDE.U32 R2, R11, -0x326172a9, RZ ;  /* 0xcd9e8d570b027825 */ /* 0x000fe200078e00ff */
[----:B------:R-:W-:Y:S03]  /*6f50*/  HMMA.16816.F32.BF16 R68, R4, R94, R48 ;  /* 0x0000005e0444723c */ /* 0x000fe60000041830 */
[----:B------:R-:W-:Y:S01]  /*6f60*/  IMAD.MOV.U32 R29, RZ, RZ, R157 ;  /* 0x000000ffff1d7224 */ /* 0x000fe200078e009d */
[----:B------:R-:W-:Y:S01]  /*6f70*/  LOP3.LUT R9, R140, R42, R3, 0x96, !PT ;  /* 0x0000002a8c097212 */ /* 0x000fe200078e9603 */
[----:B------:R-:W-:Y:S01]  /*6f80*/  IMAD.WIDE.U32 R42, R0, -0x326172a9, RZ ;  /* 0xcd9e8d57002a7825 */ /* 0x000fe200078e00ff */
[----:B------:R-:W-:-:S02]  /*6f90*/  LOP3.LUT R11, R137, R2, R47, 0x96, !PT ;  /* 0x00000002890b7212 */ /* 0x000fc400078e962f */
[----:B------:R-:W-:Y:S01]  /*6fa0*/  HMMA.16816.F32.BF16 R128, R4, R100, R20 ;  /* 0x000000640480723c */ /* 0x000fe20000041814 */
[----:B------:R-:W-:-:S04]  /*6fb0*/  IMAD.WIDE.U32 R2, R8, -0x326172a9, RZ ;  /* 0xcd9e8d5708027825 */ /* 0x000fc800078e00ff */
[----:B------:R-:W-:Y:S01]  /*6fc0*/  IMAD.WIDE.U32 R8, R9, -0x2daee0ad, RZ ;  /* 0xd2511f5309087825 */ /* 0x000fe200078e00ff */
        /* <DEDUP_REMOVED lines=9> */
[----:B------:R-:W-:Y:S01]  /*7060*/  HMMA.16816.F32.BF16 R96, R4, R98, R32 ;  /* 0x000000620460723c */ /* 0x000fe20000041820 */
[----:B------:R-:W1:Y:S01]  /*7070*/  LDSM.16.MT88.4 R32, [R37+0x2800] ;  /* 0x002800002520783b */ /* 0x000e620000004200 */
[----:B------:R-:W-:Y:S01]  /*7080*/  IMAD.WIDE.U32 R40, R9, -0x326172a9, RZ ;  /* 0xcd9e8d5709287825 */ /* 0x000fe200078e00ff */
[----:B------:R-:W-:-:S03]  /*7090*/  LOP3.LUT R2, R144, R2, R45, 0x96, !PT ;  /* 0x0000000290027212 */ /* 0x000fc600078e962d */
[----:B------:R-:W-:Y:S02]  /*70a0*/  IMAD.WIDE.U32 R38, R3, -0x326172a9, RZ ;  /* 0xcd9e8d5703267825 */ /* 0x000fe400078e00ff */
[----:B------:R-:W-:Y:S02]  /*70b0*/  HMMA.16816.F32.BF16 R100, R4, R102, R52 ;  /* 0x000000660464723c */ /* 0x000fe40000041834 */
[----:B------:R-:W-:-:S04]  /*70c0*/  IMAD.WIDE.U32 R2, R2, -0x326172a9, RZ ;  /* 0xcd9e8d5702027825 */ /* 0x000fc800078e00ff */
[----:B------:R-:W-:Y:S01]  /*70d0*/  IMAD.MOV.U32 R157, RZ, RZ, R158 ;  /* 0x000000ffff9d7224 */ /* 0x000fe200078e009e */
[----:B------:R-:W-:Y:S01]  /*70e0*/  PRMT R11, R2, 0x7771, RZ ;  /* 0x00007771020b7816 */ /* 0x000fe200000000ff */
[C---:B------:R-:W-:Y:S01]  /*70f0*/  HMMA.16816.F32.BF16 R60, R4.reuse, R90, R60 ;  /* 0x0000005a043c723c */ /* 0x040fe2000004183c */
[----:B------:R-:W-:Y:S02]  /*7100*/  IMAD.MOV.U32 R158, RZ, RZ, R149 ;  /* 0x000000ffff9e7224 */ /* 0x000fe400078e0095 */
[----:B------:R-:W-:Y:S02]  /*7110*/  IMAD.MOV.U32 R31, RZ, RZ, R111 ;  /* 0x000000ffff1f7224 */ /* 0x000fe400078e006f */
[----:B------:R-:W-:Y:S02]  /*7120*/  IMAD.MOV.U32 R30, RZ, RZ, R126 ;  /* 0x000000ffff1e7224 */ /* 0x000fe400078e007e */
[----:B------:R-:W-:Y:S01]  /*7130*/  IMAD.MOV.U32 R23, RZ, RZ, R31 ;  /* 0x000000ffff177224 */ /* 0x000fe200078e001f */
[----:B------:R-:W-:Y:S01]  /*7140*/  HMMA.16816.F32.BF16 R56, R4, R86, R56 ;  /* 0x000000560438723c */ /* 0x000fe20000041838 */
[----:B------:R-:W-:Y:S01]  /*7150*/  IMAD.WIDE.U32 R4, R0, -0x326172a9, RZ ;  /* 0xcd9e8d5700047825 */ /* 0x000fe200078e00ff */
[----:B------:R-:W-:-:S03]  /*7160*/  LOP3.LUT R0, R156, R38, R3, 0x96, !PT ;  /* 0x000000269c007212 */ /* 0x000fc600078e9603 */
[----:B------:R-:W-:Y:S01]  /*7170*/  IMAD.MOV.U32 R7, RZ, RZ, R4 ;  /* 0x000000ffff077224 */ /* 0x000fe200078e0004 */
[C---:B------:R-:W-:Y:S01]  /*7180*/  PRMT R10, R4.reuse, 0x7771, RZ ;  /* 0x00007771040a7816 */ /* 0x040fe200000000ff */
[----:B------:R-:W-:Y:S01]  /*7190*/  IMAD.MOV.U32 R6, RZ, RZ, R2 ;  /* 0x000000ffff067224 */ /* 0x000fe200078e0002 */
[C---:B------:R-:W-:Y:S01]  /*71a0*/  PRMT R9, R4.reuse, 0x7773, RZ ;  /* 0x0000777304097816 */ /* 0x040fe200000000ff */
[----:B------:R-:W-:Y:S01]  /*71b0*/  IMAD.MOV.U32 R22, RZ, RZ, R30 ;  /* 0x000000ffff167224 */ /* 0x000fe200078e001e */
[----:B------:R-:W-:Y:S01]  /*71c0*/  PRMT R8, R4, 0x7772, RZ ;  /* 0x0000777204087816 */ /* 0x000fe200000000ff */
[----:B------:R-:W-:Y:S01]  /*71d0*/  IMAD.MOV.U32 R92, RZ, RZ, R122 ;  /* 0x000000ffff5c7224 */ /* 0x000fe200078e007a */
[----:B------:R-:W-:Y:S01]  /*71e0*/  LOP3.LUT R4, R156, R40, R5, 0x96, !PT ;  /* 0x000000289c047212 */ /* 0x000fe200078e9605 */
[----:B------:R-:W-:Y:S01]  /*71f0*/  IMAD.MOV.U32 R93, RZ, RZ, R123 ;  /* 0x000000ffff5d7224 */ /* 0x000fe200078e007b */
[C---:B------:R-:W-:Y:S01]  /*7200*/  PRMT R5, R2.reuse, 0x7773, RZ ;  /* 0x0000777302057816 */ /* 0x040fe200000000ff */
[----:B------:R-:W-:Y:S01]  /*7210*/  IMAD.MOV.U32 R123, RZ, RZ, R158 ;  /* 0x000000ffff7b7224 */ /* 0x000fe200078e009e */
[----:B------:R-:W-:Y:S01]  /*7220*/  PRMT R2, R2, 0x7772, RZ ;  /* 0x0000777202027816 */ /* 0x000fe200000000ff */
[----:B------:R-:W-:Y:S01]  /*7230*/  IMAD.MOV.U32 R40, RZ, RZ, R120 ;  /* 0x000000ffff287224 */ /* 0x000fe200078e0078 */
[----:B------:R-:W-:Y:S01]  /*7240*/  LOP3.LUT R3, R7, 0xff, RZ, 0xc0, !PT ;  /* 0x000000ff07037812 */ /* 0x000fe200078ec0ff */
[----:B------:R-:W-:Y:S01]  /*7250*/  IMAD.MOV.U32 R87, RZ, RZ, R124 ;  /* 0x000000ffff577224 */ /* 0x000fe200078e007c */
[----:B------:R-:W-:Y:S01]  /*7260*/  PRMT R13, R2, 0x5410, R5 ;  /* 0x00005410020d7816 */ /* 0x000fe20000000005 */
[----:B------:R-:W-:Y:S01]  /*7270*/  IMAD.MOV.U32 R86, RZ, RZ, R121 ;  /* 0x000000ffff567224 */ /* 0x000fe200078e0079 */
[----:B------:R-:W-:Y:S01]  /*7280*/  LOP3.LUT R2, R4, 0xffff, RZ, 0xc0, !PT ;  /* 0x0000ffff04027812 */ /* 0x000fe200078ec0ff */
[----:B------:R-:W-:Y:S01]  /*7290*/  IMAD.MOV.U32 R52, RZ, RZ, R104 ;  /* 0x000000ffff347224 */ /* 0x000fe200078e0068 */
[----:B------:R-:W-:Y:S01]  /*72a0*/  PRMT R10, R3, 0x5410, R10 ;  /* 0x00005410030a7816 */ /* 0x000fe2000000000a */
[----:B------:R-:W-:Y:S01]  /*72b0*/  IMAD.MOV.U32 R124, RZ, RZ, R105 ;  /* 0x000000ffff7c7224 */ /* 0x000fe200078e0069 */
[----:B------:R-:W-:Y:S01]  /*72c0*/  LOP3.LUT R5, R6, 0xff, RZ, 0xc0, !PT ;  /* 0x000000ff06057812 */ /* 0x000fe200078ec0ff */
[----:B------:R-:W-:Y:S01]  /*72d0*/  IMAD.MOV.U32 R144, RZ, RZ, R106 ;  /* 0x000000ffff907224 */ /* 0x000fe200078e006a */
[----:B------:R-:W-:Y:S01]  /*72e0*/  SHF.R.U32.HI R2, RZ, 0x8, R2 ;  /* 0x00000008ff027819 */ /* 0x000fe20000011602 */
[----:B------:R-:W-:Y:S01]  /*72f0*/  IMAD.MOV.U32 R142, RZ, RZ, R107 ;  /* 0x000000ffff8e7224 */ /* 0x000fe200078e006b */
[----:B------:R-:W-:Y:S01]  /*7300*/  LOP3.LUT R3, R4, 0xff, RZ, 0xc0, !PT ;  /* 0x000000ff04037812 */ /* 0x000fe200078ec0ff */
[----:B------:R-:W-:Y:S01]  /*7310*/  IMAD.MOV.U32 R140, RZ, RZ, R139 ;  /* 0x000000ffff8c7224 */ /* 0x000fe200078e008b */
[----:B------:R-:W-:-:S02]  /*7320*/  PRMT R9, R8, 0x5410, R9 ;  /* 0x0000541008097816 */ /* 0x000fc40000000009 */
[----:B------:R-:W-:Y:S02]  /*7330*/  PRMT R8, R5, 0x5410, R11 ;  /* 0x0000541005087816 */ /* 0x000fe4000000000b */
[----:B------:R-:W-:Y:S02]  /*7340*/  PRMT R12, R3, 0x5410, R2 ;  /* 0x00005410030c7816 */ /* 0x000fe40000000002 */
[C---:B------:R-:W-:Y:S02]  /*7350*/  LOP3.LUT R2, R0.reuse, 0xffff, RZ, 0xc0, !PT ;  /* 0x0000ffff00027812 */ /* 0x040fe400078ec0ff */
[----:B------:R-:W-:Y:S02]  /*7360*/  PRMT R5, R0, 0x7632, R5 ;  /* 0x0000763200057816 */ /* 0x000fe40000000005 */
[----:B------:R-:W-:Y:S02]  /*7370*/  PRMT R3, R4, 0x7632, R3 ;  /* 0x0000763204037816 */ /* 0x000fe40000000003 */
[----:B------:R-:W-:-:S02]  /*7380*/  SHF.R.U32.HI R7, RZ, 0x18, R4 ;  /* 0x00000018ff077819 */ /* 0x000fc40000011604 */
[----:B------:R-:W-:Y:S02]  /*7390*/  LOP3.LUT R6, R0, 0xff, RZ, 0xc0, !PT ;  /* 0x000000ff00067812 */ /* 0x000fe400078ec0ff */
[----:B------:R-:W-:Y:S02]  /*73a0*/  SHF.R.U32.HI R4, RZ, 0x18, R0 ;  /* 0x00000018ff047819 */ /* 0x000fe40000011600 */
[----:B------:R-:W-:Y:S02]  /*73b0*/  SHF.R.U32.HI R2, RZ, 0x8, R2 ;  /* 0x00000008ff027819 */ /* 0x000fe40000011602 */
[----:B------:R-:W-:Y:S01]  /*73c0*/  LOP3.LUT R0, R5, 0xff, RZ, 0xc0, !PT ;  /* 0x000000ff05007812 */ /* 0x000fe200078ec0ff */
[----:B------:R-:W-:Y:S01]  /*73d0*/  FFMA.FTZ R5, R187, UR4, -R25 ;  /* 0x00000004bb057c23 */ /* 0x000fe20008010819 */
[----:B------:R-:W-:Y:S01]  /*73e0*/  PRMT R17, R6, 0x5410, R2 ;  /* 0x0000541006117816 */ /* 0x000fe20000000002 */
[----:B------:R-:W-:Y:S01]  /*73f0*/  FFMA.FTZ R2, R160, UR4, -R26 ;  /* 0x00000004a0027c23 */ /* 0x000fe2000801081a */
[----:B------:R-:W-:Y:S01]  /*7400*/  PRMT R18, R0, 0x5410, R4 ;  /* 0x0000541000127816 */ /* 0x000fe20000000004 */
[----:B------:R-:W-:Y:S01]  /*7410*/  FFMA.FTZ R0, R159, UR4, -R26 ;  /* 0x000000049f007c23 */ /* 0x000fe2000801081a */
[----:B------:R-:W-:Y:S01]  /*7420*/  LOP3.LUT R3, R3, 0xff, RZ, 0xc0, !PT ;  /* 0x000000ff03037812 */ /* 0x000fe200078ec0ff */
[----:B------:R2:W-:Y:S01]  /*7430*/  MUFU.EX2 R84, R2 ;  /* 0x0000000200547308 */ /* 0x0005e20000000800 */
[----:B------:R-:W-:Y:S01]  /*7440*/  FFMA.FTZ R4, R162, UR4, -R36 ;  /* 0x00000004a2047c23 */ /* 0x000fe20008010824 */
[----:B------:R-:W-:-:S02]  /*7450*/  MOV R122, R157 ;  /* 0x0000009d007a7202 */ /* 0x000fc40000000f00 */
[----:B------:R3:W4:Y:S01]  /*7460*/  MUFU.EX2 R55, R0 ;  /* 0x0000000000377308 */ /* 0x0007220000000800 */
[----:B------:R-:W-:Y:S01]  /*7470*/  PRMT R16, R3, 0x5410, R7 ;  /* 0x0000541003107816 */ /* 0x000fe20000000007 */
[----:B------:R-:W-:Y:S02]  /*7480*/  FFMA.FTZ R3, R186, UR4, -R25 ;  /* 0x00000004ba037c23 */ /* 0x000fe40008010819 */
[----:B------:R1:W-:Y:S04]  /*7490*/  MUFU.EX2 R53, R4 ;  /* 0x0000000400357308 */ /* 0x0003e80000000800 */
[----:B------:R4:W-:Y:S01]  /*74a0*/  MUFU.EX2 R111, R3 ;  /* 0x00000003006f7308 */ /* 0x0009e20000000800 */
[----:B--2---:R-:W-:-:S03]  /*74b0*/  FFMA.FTZ R2, R185, UR4, -R26 ;  /* 0x00000004b9027c23 */ /* 0x004fc6000801081a */
[----:B------:R2:W-:Y:S01]  /*74c0*/  MUFU.EX2 R50, R5 ;  /* 0x0000000500327308 */ /* 0x0005e20000000800 */
[----:B---3--:R-:W-:-:S03]  /*74d0*/  FFMA.FTZ R0, R184, UR4, -R26 ;  /* 0x00000004b8007c23 */ /* 0x008fc6000801081a */
[----:B------:R3:W-:Y:S01]  /*74e0*/  MUFU.EX2 R110, R2 ;  /* 0x00000002006e7308 */ /* 0x0007e20000000800 */
[----:B-1----:R-:W-:-:S03]  /*74f0*/  FFMA.FTZ R4, R227, UR4, -R36 ;  /* 0x00000004e3047c23 */ /* 0x002fc60008010824 */
[----:B------:R1:W-:Y:S01]  /*7500*/  MUFU.EX2 R149, R0 ;  /* 0x0000000000957308 */ /* 0x0003e20000000800 */
[----:B----4-:R-:W-:Y:S01]  /*7510*/  FFMA.FTZ R3, R164, UR4, -R36 ;  /* 0x00000004a4037c23 */ /* 0x010fe20008010824 */
[----:B------:R-:W-:Y:S02]  /*7520*/  IMAD.MOV.U32 R164, RZ, RZ, R127 ;  /* 0x000000ffffa47224 */ /* 0x000fe400078e007f */
[----:B------:R4:W-:Y:S01]  /*7530*/  MUFU.EX2 R47, R4 ;  /* 0x00000004002f7308 */ /* 0x0009e20000000800 */
[----:B------:R-:W-:Y:S02]  /*7540*/  IMAD.MOV.U32 R127, RZ, RZ, R138 ;  /* 0x000000ffff7f7224 */ /* 0x000fe400078e008a */
[----:B--2---:R-:W-:Y:S01]  /*7550*/  FFMA.FTZ R5, R226, UR4, -R36 ;  /* 0x00000004e2057c23 */ /* 0x004fe20008010824 */
[----:B------:R-:W-:Y:S01]  /*7560*/  IMAD.MOV.U32 R226, RZ, RZ, R93 ;  /* 0x000000ffffe27224 */ /* 0x000fe200078e005d */
[----:B------:R2:W-:Y:S01]  /*7570*/  MUFU.EX2 R126, R3 ;  /* 0x00000003007e7308 */ /* 0x0005e20000000800 */
[----:B---3--:R-:W-:-:S03]  /*7580*/  FFMA.FTZ R2, R163, UR4, -R25 ;  /* 0x00000004a3027c23 */ /* 0x008fc60008010819 */
[----:B------:R-:W-:Y:S01]  /*7590*/  MUFU.EX2 R49, R5 ;  /* 0x0000000500317308 */ /* 0x000fe20000000800 */
[----:B-1----:R-:W-:-:S03]  /*75a0*/  FFMA.FTZ R0, R161, UR4, -R25 ;  /* 0x00000004a1007c23 */ /* 0x002fc60008010819 */
[----:B------:R1:W-:Y:S01]  /*75b0*/  MUFU.EX2 R85, R2 ;  /* 0x0000000200557308 */ /* 0x0003e20000000800 */
[----:B----4-:R-:W-:Y:S01]  /*75c0*/  FFMA.FTZ R4, R236, UR4, -R27 ;  /* 0x00000004ec047c23 */ /* 0x010fe2000801081b */
[----:B------:R-:W-:Y:S02]  /*75d0*/  IMAD.MOV.U32 R236, RZ, RZ, R23 ;  /* 0x000000ffffec7224 */ /* 0x000fe400078e0017 */
[----:B------:R3:W-:Y:S01]  /*75e0*/  MUFU.EX2 R54, R0 ;  /* 0x0000000000367308 */ /* 0x0007e20000000800 */
[----:B--2---:R-:W-:Y:S01]  /*75f0*/  FFMA.FTZ R3, R165, UR4, -R27 ;  /* 0x00000004a5037c23 */ /* 0x004fe2000801081b */
[----:B------:R-:W-:Y:S02]  /*7600*/  IMAD.MOV.U32 R165, RZ, RZ, R122 ;  /* 0x000000ffffa57224 */ /* 0x000fe400078e007a */
[----:B------:R-:W-:Y:S04]  /*7610*/  MUFU.EX2 R45, R4 ;  /* 0x00000004002d7308 */ /* 0x000fe80000000800 */
[----:B------:R-:W2:Y:S01]  /*7620*/  MUFU.EX2 R19, R3 ;  /* 0x0000000300137308 */ /* 0x000ea20000000800 */
[----:B-1----:R-:W-:-:S02]  /*7630*/  F2FP.BF16.F32.PACK_AB R2, R55, R84 ;  /* 0x000000543702723e */ /* 0x002fc400000010ff */
[----:B---3--:R-:W-:-:S05]  /*7640*/  HSET2.LE.AND R0, R10, R24, PT ;  /* 0x000000180a007233 */ /* 0x008fca0003803000 */
[----:B------:R-:W-:Y:S01]  /*7650*/  LOP3.LUT R10, R2, R0, RZ, 0xc0, !PT ;  /* 0x00000000020a7212 */ /* 0x000fe200078ec0ff */
[----:B------:R-:W-:Y:S01]  /*7660*/  FFMA.FTZ R2, R166, UR4, -R27 ;  /* 0x00000004a6027c23 */ /* 0x000fe2000801081b */
[----:B------:R-:W-:Y:S01]  /*7670*/  LOP3.LUT R0, R9, 0xff00ff, RZ, 0xc0, !PT ;  /* 0x00ff00ff09007812 */ /* 0x000fe200078ec0ff */
[----:B--2---:R-:W-:Y:S01]  /*7680*/  IMAD.MOV.U32 R227, RZ, RZ, R19 ;  /* 0x000000ffffe37224 */ /* 0x004fe200078e0013 */
[----:B------:R-:W-:Y:S01]  /*7690*/  LOP3.LUT R3, R13, 0xff00ff, RZ, 0xc0, !PT ;  /* 0x00ff00ff0d037812 */ /* 0x000fe200078ec0ff */
[----:B------:R1:W2:Y:S01]  /*76a0*/  MUFU.EX2 R51, R2 ;  /* 0x0000000200337308 */ /* 0x0002a20000000800 */
[----:B------:R-:W-:Y:S01]  /*76b0*/  IMAD.MOV.U32 R166, RZ, RZ, R123 ;  /* 0x000000ffffa67224 */ /* 0x000fe200078e007b */
[----:B------:R-:W-:Y:S02]  /*76c0*/  HSET2.LE.AND R0, R0, R24, PT ;  /* 0x0000001800007233 */ /* 0x000fe40003803000 */
[----:B-1----:R-:W-:-:S04]  /*76d0*/  F2FP.BF16.F32.PACK_AB R2, R54, R85 ;  /* 0x000000553602723e */ /* 0x002fc800000010ff */
[----:B------:R-:W-:Y:S02]  /*76e0*/  LOP3.LUT R11, R2, R0, RZ, 0xc0, !PT ;  /* 0x00000000020b7212 */ /* 0x000fe400078ec0ff */
[----:B------:R-:W-:Y:S02]  /*76f0*/  HSET2.LE.AND R0, R8, R24, PT ;  /* 0x0000001808007233 */ /* 0x000fe40003803000 */
[----:B------:R-:W-:-:S04]  /*7700*/  F2FP.BF16.F32.PACK_AB R2, R53, R126 ;  /* 0x0000007e3502723e */ /* 0x000fc800000010ff */
[----:B------:R-:W-:Y:S02]  /*7710*/  LOP3.LUT R6, R2, R0, RZ, 0xc0, !PT ;  /* 0x0000000002067212 */ /* 0x000fe400078ec0ff */
[--C-:B------:R-:W-:Y:S01]  /*7720*/  HSET2.LE.AND R0, R3, R24.reuse, PT ;  /* 0x0000001803007233 */ /* 0x100fe20003803000 */
[----:B------:R-:W-:Y:S01]  /*7730*/  FFMA.FTZ R3, R237, UR4, -R27 ;  /* 0x00000004ed037c23 */ /* 0x000fe2000801081b */
[----:B--2---:R-:W-:Y:S01]  /*7740*/  F2FP.BF16.F32.PACK_AB R2, R227, R51 ;  /* 0x00000033e302723e */ /* 0x004fe200000010ff */
[----:B------:R-:W-:Y:S02]  /*7750*/  IMAD.MOV.U32 R237, RZ, RZ, R92 ;  /* 0x000000ffffed7224 */ /* 0x000fe400078e005c */
[----:B------:R1:W2:Y:S01]  /*7760*/  MUFU.EX2 R43, R3 ;  /* 0x00000003002b7308 */ /* 0x0002a20000000800 */
[----:B------:R-:W-:Y:S02]  /*7770*/  LOP3.LUT R7, R2, R0, RZ, 0xc0, !PT ;  /* 0x0000000002077212 */ /* 0x000fe400078ec0ff */
[----:B------:R-:W-:-:S02]  /*7780*/  HSET2.LE.AND R0, R12, R24, PT ;  /* 0x000000180c007233 */ /* 0x000fc40003803000 */
[----:B------:R-:W3:Y:S01]  /*7790*/  LDSM.16.MT88.4 R12, [R146+0x9800] ;  /* 0x00980000920c783b */ /* 0x000ee20000004200 */
[----:B------:R-:W-:-:S04]  /*77a0*/  F2FP.BF16.F32.PACK_AB R2, R149, R110 ;  /* 0x0000006e9502723e */ /* 0x000fc800000010ff */
[----:B------:R-:W-:Y:S02]  /*77b0*/  LOP3.LUT R8, R2, R0, RZ, 0xc0, !PT ;  /* 0x0000000002087212 */ /* 0x000fe400078ec0ff */
[--C-:B------:R-:W-:Y:S01]  /*77c0*/  HSET2.LE.AND R0, R16, R24.reuse, PT ;  /* 0x0000001810007233 */ /* 0x100fe20003803000 */
[----:B-1----:R-:W-:Y:S01]  /*77d0*/  IMAD.MOV.U32 R3, RZ, RZ, R29 ;  /* 0x000000ffff037224 */ /* 0x002fe200078e001d */
[----:B------:R-:W-:Y:S01]  /*77e0*/  F2FP.BF16.F32.PACK_AB R2, R50, R111 ;  /* 0x0000006f3202723e */ /* 0x000fe200000010ff */
[----:B------:R-:W1:Y:S03]  /*77f0*/  LDSM.16.MT88.4 R28, [R37+0x800] ;  /* 0x00080000251c783b */ /* 0x000e660000004200 */
[----:B------:R-:W-:Y:S02]  /*7800*/  LOP3.LUT R9, R2, R0, RZ, 0xc0, !PT ;  /* 0x0000000002097212 */ /* 0x000fe400078ec0ff */
[----:B------:R-:W-:-:S02]  /*7810*/  HSET2.LE.AND R0, R17, R24, PT ;  /* 0x0000001811007233 */ /* 0x000fc40003803000 */
[----:B------:R-:W-:-:S03]  /*7820*/  F2FP.BF16.F32.PACK_AB R2, R49, R47 ;  /* 0x0000002f3102723e */ /* 0x000fc600000010ff */
[C---:B------:R-:W-:Y:S01]  /*7830*/  HMMA.16816.F32.BF16 R132, R8.reuse, R32, R132 ;  /* 0x000000200884723c */ /* 0x040fe20000041884 */
[----:B------:R-:W-:Y:S02]  /*7840*/  LOP3.LUT R4, R2, R0, RZ, 0xc0, !PT ;  /* 0x0000000002047212 */ /* 0x000fe400078ec0ff */
[----:B------:R-:W-:Y:S02]  /*7850*/  HSET2.LE.AND R0, R18, R24, PT ;  /* 0x0000001812007233 */ /* 0x000fe40003803000 */
[----:B--2---:R-:W-:Y:S01]  /*7860*/  F2FP.BF16.F32.PACK_AB R2, R45, R43 ;  /* 0x0000002b2d02723e */ /* 0x004fe200000010ff */
[----:B------:R-:W2:Y:S02]  /*7870*/  LDSM.16.MT88.4 R16, [R146+0xa800] ;  /* 0x00a800009210783b */ /* 0x000ea40000004200 */
[----:B------:R-:W-:Y:S01]  /*7880*/  HMMA.16816.F32.BF16 R56, R8, R34, R56 ;  /* 0x000000220838723c */ /* 0x000fe20000041838 */
[----:B------:R-:W-:Y:S01]  /*7890*/  LOP3.LUT R5, R2, R0, RZ, 0xc0, !PT ;  /* 0x0000000002057212 */ /* 0x000fe200078ec0ff */
[----:B------:R-:W-:Y:S01]  /*78a0*/  FFMA.FTZ R0, R179, UR4, -R36 ;  /* 0x00000004b3007c23 */ /* 0x000fe20008010824 */
[----:B------:R-:W-:-:S05]  /*78b0*/  LOP3.LUT R2, R167, R42, R39, 0x96, !PT ;  /* 0x0000002aa7027212 */ /* 0x000fca00078e9627 */
[----:B------:R-:W-:Y:S01]  /*78c0*/  HMMA.16816.F32.BF16 R136, R4, R32, R200 ;  /* 0x000000200488723c */ /* 0x000fe200000418c8 */
[----:B------:R-:W-:Y:S02]  /*78d0*/  IMAD.MOV.U32 R202, RZ, RZ, R52 ;  /* 0x000000ffffca7224 */ /* 0x000fe400078e0034 */
[----:B------:R-:W-:Y:S02]  /*78e0*/  IMAD.MOV.U32 R200, RZ, RZ, R127 ;  /* 0x000000ffffc87224 */ /* 0x000fe400078e007f */
[----:B------:R-:W-:Y:S02]  /*78f0*/  IMAD.MOV.U32 R203, RZ, RZ, R142 ;  /* 0x000000ffffcb7224 */ /* 0x000fe400078e008e */
[----:B------:R-:W-:Y:S01]  /*7900*/  IMAD.MOV.U32 R201, RZ, RZ, R140 ;  /* 0x000000ffffc97224 */ /* 0x000fe200078e008c */
[----:B---3--:R-:W-:Y:S08]  /*7910*/  HMMA.16816.F32.BF16 R160, R8, R12, R72 ;  /* 0x0000000c08a0723c */ /* 0x008ff00000041848 */
[----:B-1----:R-:W-:Y:S01]  /*7920*/  HMMA.16816.F32.BF16 R72, R4, R28, R204 ;  /* 0x0000001c0448723c */ /* 0x002fe200000418cc */
[----:B------:R-:W-:-:S02]  /*7930*/  IMAD.MOV.U32 R204, RZ, RZ, R22 ;  /* 0x000000ffffcc7224 */ /* 0x000fc400078e0016 */
[----:B------:R-:W1:Y:S01]  /*7940*/  LDSM.16.MT88.4 R20, [R146+0xb800] ;  /* 0x00b800009214783b */ /* 0x000e620000004200 */
[----:B------:R-:W-:Y:S02]  /*7950*/  IMAD.MOV.U32 R207, RZ, RZ, R126 ;  /* 0x000000ffffcf7224 */ /* 0x000fe400078e007e */
[----:B------:R-:W-:Y:S02]  /*7960*/  IMAD.MOV.U32 R206, RZ, RZ, R85 ;  /* 0x000000ffffce7224 */ /* 0x000fe400078e0055 */
[----:B------:R-:W-:Y:S01]  /*7970*/  HMMA.16816.F32.BF16 R156, R4, R12, R172 ;  /* 0x0000000c049c723c */ /* 0x000fe200000418ac */
[----:B------:R-:W-:-:S07]  /*7980*/  IMAD.MOV.U32 R205, RZ, RZ, R84 ;  /* 0x000000ffffcd7224 */ /* 0x000fce00078e0054 */
[-C--:B------:R-:W-:Y:S08]  /*7990*/  HMMA.16816.F32.BF16 R168, R4, R14.reuse, R168 ;  /* 0x0000000e04a8723c */ /* 0x080ff000000418a8 */
[----:B------:R-:W-:Y:S01]  /*79a0*/  HMMA.16816.F32.BF16 R172, R8, R14, R80 ;  /* 0x0000000e08ac723c */ /* 0x000fe20000041850 */
[----:B------:R-:W3:Y:S04]  /*79b0*/  LDSM.16.MT88.4 R12, [R37+0x1800] ;  /* 0x00180000250c783b */ /* 0x000ee80000004200 */
[----:B------:R-:W-:Y:S03]  /*79c0*/  LDSM.16.MT88.4 R80, [R37+0xc00] ;  /* 0x000c00002550783b */ /* 0x000fe60000004200 */
[----:B--2---:R-:W-:Y:S01]  /*79d0*/  HMMA.16816.F32.BF16 R92, R4, R18, R196 ;  /* 0x00000012045c723c */ /* 0x004fe200000418c4 */
[----:B------:R-:W-:-:S02]  /*79e0*/  IMAD.MOV.U32 R196, RZ, RZ, R3 ;  /* 0x000000ffffc47224 */ /* 0x000fc400078e0003 */
[----:B------:R-:W-:Y:S01]  /*79f0*/  FFMA.FTZ R3, R212, UR4, -R36 ;  /* 0x00000004d4037c23 */ /* 0x000fe20008010824 */
        /* <DEDUP_REMOVED lines=8> */
[C---:B-1----:R-:W-:Y:S01]  /*7a80*/  HMMA.16816.F32.BF16 R120, R4.reuse, R20, R220 ;  /* 0x000000140478723c */ /* 0x042fe200000418dc */
[----:B------:R-:W-:Y:S01]  /*7a90*/  MOV R222, R40 ;  /* 0x0000002800de7202 */ /* 0x000fe20000000f00 */
[----:B------:R-:W-:Y:S01]  /*7aa0*/  IMAD.MOV.U32 R221, RZ, RZ, R86 ;  /* 0x000000ffffdd7224 */ /* 0x000fe200078e0056 */
[----:B------:R1:W-:Y:S01]  /*7ab0*/  MUFU.EX2 R40, R3 ;  /* 0x0000000300287308 */ /* 0x0003e20000000800 */
[----:B------:R-:W-:Y:S02]  /*7ac0*/  IMAD.MOV.U32 R223, RZ, RZ, R164 ;  /* 0x000000ffffdf7224 */ /* 0x000fe400078e00a4 */
[----:B------:R-:W-:Y:S02]  /*7ad0*/  IMAD.MOV.U32 R220, RZ, RZ, R144 ;  /* 0x000000ffffdc7224 */ /* 0x000fe400078e0090 */
[C---:B------:R-:W-:Y:S08]  /*7ae0*/  HMMA.16816.F32.BF16 R76, R4.reuse, R30, R76 ;  /* 0x0000001e044c723c */ /* 0x040ff0000004184c */
[----:B------:R-:W-:Y:S01]  /*7af0*/  HMMA.16816.F32.BF16 R124, R4, R22, R188 ;  /* 0x00000016047c723c */ /* 0x000fe200000418bc */
[----:B-1----:R-:W-:-:S04]  /*7b00*/  IMAD.WIDE.U32 R2, R2, -0x2daee0ad, RZ ;  /* 0xd2511f5302027825 */ /* 0x002fc800078e00ff */
[----:B------:R-:W-:-:S03]  /*7b10*/  IMAD.MOV.U32 R191, RZ, RZ, R147 ;  /* 0x000000ffffbf7224 */ /* 0x000fc600078e0093 */
[C---:B---3--:R-:W-:Y:S01]  /*7b20*/  HMMA.16816.F32.BF16 R104, R4.reuse, R12, R228 ;  /* 0x0000000c0468723c */ /* 0x048fe200000418e4 */
        /* <DEDUP_REMOVED lines=10> */
[----:B------:R-:W-:Y:S01]  /*7bd0*/  FFMA.FTZ R4, R178, UR4, -R36 ;  /* 0x00000004b2047c23 */ /* 0x000fe20008010824 */
[C---:B------:R-:W-:Y:S01]  /*7be0*/  PRMT R5, R2.reuse, 0x7773, RZ ;  /* 0x0000777302057816 */ /* 0x040fe200000000ff */
[----:B------:R-:W-:Y:S01]  /*7bf0*/  FFMA.FTZ R7, R217, UR4, -R27 ;  /* 0x00000004d9077c23 */ /* 0x000fe2000801081b */
[----:B------:R-:W-:Y:S01]  /*7c00*/  PRMT R6, R2, 0x7771, RZ ;  /* 0x0000777102067816 */ /* 0x000fe200000000ff */
[----:B------:R-:W-:Y:S02]  /*7c10*/  IMAD.MOV.U32 R229, RZ, RZ, R165 ;  /* 0x000000ffffe57224 */ /* 0x000fe400078e00a5 */
[----:B------:R-:W-:Y:S01]  /*7c20*/  IMAD.MOV.U32 R228, RZ, RZ, R166 ;  /* 0x000000ffffe47224 */ /* 0x000fe200078e00a6 */
[----:B------:R-:W-:Y:S01]  /*7c30*/  HMMA.16816.F32.BF16 R60, R8, R22, R60 ;  /* 0x00000016083c723c */ /* 0x000fe2000004183c */
[----:B------:R1:W-:Y:S01]  /*7c40*/  MUFU.EX2 R22, R0 ;  /* 0x0000000000167308 */ /* 0x0003e20000000800 */
[----:B------:R-:W-:-:S06]  /*7c50*/  IMAD.MOV.U32 R192, RZ, RZ, R145 ;  /* 0x000000ffffc07224 */ /* 0x000fcc00078e0091 */
[----:B------:R-:W-:Y:S01]  /*7c60*/  HMMA.16816.F32.BF16 R116, R8, R20, R116 ;  /* 0x000000140874723c */ /* 0x000fe20000041874 */
[----:B------:R2:W3:Y:S01]  /*7c70*/  MUFU.EX2 R21, R4 ;  /* 0x0000000400157308 */ /* 0x0004e20000000800 */
[----:B-1----:R-:W-:-:S06]  /*7c80*/  IMAD.MOV.U32 R0, RZ, RZ, R2 ;  /* 0x000000ffff007224 */ /* 0x002fcc00078e0002 */
[----:B------:R-:W-:Y:S01]  /*7c90*/  HMMA.16816.F32.BF16 R184, R8, R28, R64 ;  /* 0x0000001c08b8723c */ /* 0x000fe20000041840 */
[----:B------:R-:W-:Y:S02]  /*7ca0*/  LOP3.LUT R0, R0, 0xff, RZ, 0xc0, !PT ;  /* 0x000000ff00007812 */ /* 0x000fe400078ec0ff */
[----:B--2---:R-:W-:-:S05]  /*7cb0*/  PRMT R4, R2, 0x7772, RZ ;  /* 0x0000777202047816 */ /* 0x004fca00000000ff */
[----:B------:R-:W-:Y:S01]  /*7cc0*/  HMMA.16816.F32.BF16 R180, R8, R30, R96 ;  /* 0x0000001e08b4723c */ /* 0x000fe20000041860 */
[--C-:B------:R-:W-:Y:S01]  /*7cd0*/  LOP3.LUT R2, R241, R44, R3.reuse, 0x96, !PT ;  /* 0x0000002cf1027212 */ /* 0x100fe200078e9603 */
[----:B------:R-:W1:Y:S03]  /*7ce0*/  LDSM.16.MT88.4 R96, [R146+0xac00] ;  /* 0x00ac00009260783b */ /* 0x000e660000004200 */
[----:B------:R-:W-:-:S03]  /*7cf0*/  PRMT R3, R2, 0x7632, R3 ;  /* 0x0000763202037816 */ /* 0x000fc60000000003 */
[----:B------:R-:W-:Y:S01]  /*7d00*/  HMMA.16816.F32.BF16 R64, R8, R14, R100 ;  /* 0x0000000e0840723c */ /* 0x000fe20000041864 */
[--C-:B------:R-:W-:Y:S01]  /*7d10*/  FFMA.FTZ R15, R214, UR4, -R27.reuse ;  /* 0x00000004d60f7c23 */ /* 0x100fe2000801081b */
[----:B------:R-:W-:Y:S01]  /*7d20*/  FFMA.FTZ R14, R215, UR4, -R27 ;  /* 0x00000004d70e7c23 */ /* 0x000fe2000801081b */
[----:B------:R-:W-:-:S05]  /*7d30*/  LOP3.LUT R3, R3, 0xff, RZ, 0xc0, !PT ;  /* 0x000000ff03037812 */ /* 0x000fca00078ec0ff */
[C---:B------:R-:W-:Y:S01]  /*7d40*/  HMMA.16816.F32.BF16 R28, R8.reuse, R12, R128 ;  /* 0x0000000c081c723c */ /* 0x040fe20000041880 */
[----:B------:R-:W-:Y:S01]  /*7d50*/  PRMT R13, R4, 0x5410, R5 ;  /* 0x00005410040d7816 */ /* 0x000fe20000000005 */
[----:B------:R-:W-:Y:S01]  /*7d60*/  FFMA.FTZ R12, R208, UR4, -R36 ;  /* 0x00000004d00c7c23 */ /* 0x000fe20008010824 */
[----:B------:R-:W-:Y:S01]  /*7d70*/  PRMT R4, R0, 0x5410, R6 ;  /* 0x0000541000047816 */ /* 0x000fe20000000006 */
[----:B------:R-:W-:Y:S01]  /*7d80*/  LDSM.16.MT88.4 R128, [R146+0xbc00] ;  /* 0x00bc00009280783b */ /* 0x000fe20000004200 */
[----:B------:R-:W-:Y:S01]  /*7d90*/  LOP3.LUT R0, R2, 0xffff, RZ, 0xc0, !PT ;  /* 0x0000ffff02007812 */ /* 0x000fe200078ec0ff */
[----:B------:R2:W-:Y:S01]  /*7da0*/  MUFU.EX2 R20, R12 ;  /* 0x0000000c00147308 */ /* 0x0005e20000000800 */
[----:B------:R-:W-:Y:S01]  /*7db0*/  SHF.R.U32.HI R5, RZ, 0x18, R2 ;  /* 0x00000018ff057819 */ /* 0x000fe20000011602 */
[----:B------:R-:W-:Y:S01]  /*7dc0*/  HMMA.16816.F32.BF16 R68, R8, R18, R68 ;  /* 0x000000120844723c */ /* 0x000fe20000041844 */
[----:B------:R-:W-:Y:S01]  /*7dd0*/  SHF.R.U32.HI R6, RZ, 0x8, R0 ;  /* 0x00000008ff067819 */ /* 0x000fe20000011600 */
[----:B------:R-:W-:Y:S01]  /*7de0*/  MUFU.EX2 R19, R15 ;  /* 0x0000000f00137308 */ /* 0x000fe20000000800 */
[----:B------:R-:W-:-:S02]  /*7df0*/  HSET2.LE.AND R0, R4, R24, PT ;  /* 0x0000001804007233 */ /* 0x000fc40003803000 */
[----:B------:R-:W-:Y:S01]  /*7e00*/  PRMT R3, R3, 0x5410, R5 ;  /* 0x0000541003037816 */ /* 0x000fe20000000005 */
[----:B------:R-:W4:Y:S02]  /*7e10*/  MUFU.EX2 R15, R14 ;  /* 0x0000000e000f7308 */ /* 0x000f240000000800 */
[----:B------:R-:W-:Y:S01]  /*7e20*/  HMMA.16816.F32.BF16 R84, R8, R16, R112 ;  /* 0x000000100854723c */ /* 0x000fe20000041870 */
[----:B------:R-:W-:Y:S01]  /*7e30*/  FFMA.FTZ R16, R216, UR4, -R27 ;  /* 0x00000004d8107c23 */ /* 0x000fe2000801081b */
[----:B------:R3:W-:Y:S01]  /*7e40*/  MUFU.EX2 R18, R7 ;  /* 0x0000000700127308 */ /* 0x0007e20000000800 */
[----:B------:R-:W-:Y:S01]  /*7e50*/  LOP3.LUT R17, R167, R46, R41, 0x96, !PT ;  /* 0x0000002ea7117212 */ /* 0x000fe200078e9629 */
[--C-:B------:R-:W-:Y:S01]  /*7e60*/  FFMA.FTZ R11, R240, UR4, -R26.reuse ;  /* 0x00000004f00b7c23 */ /* 0x100fe2000801081a */
[--C-:B------:R-:W-:Y:S01]  /*7e70*/  FFMA.FTZ R10, R239, UR4, -R26.reuse ;  /* 0x00000004ef0a7c23 */ /* 0x100fe2000801081a */
[--C-:B------:R-:W-:Y:S01]  /*7e80*/  FFMA.FTZ R9, R243, UR4, -R25.reuse ;  /* 0x00000004f3097c23 */ /* 0x100fe20008010819 */
[----:B------:R-:W1:Y:S01]  /*7e90*/  MUFU.EX2 R16, R16 ;  /* 0x0000001000107308 */ /* 0x000e620000000800 */
[----:B--2---:R-:W-:Y:S01]  /*7ea0*/  FFMA.FTZ R12, R248, UR4, -R25 ;  /* 0x00000004f80c7c23 */ /* 0x004fe20008010819 */
[----:B------:R-:W-:Y:S01]  /*7eb0*/  FFMA.FTZ R8, R242, UR4, -R26 ;  /* 0x00000004f2087c23 */ /* 0x000fe2000801081a */
[----:B------:R-:W2:Y:S01]  /*7ec0*/  LDSM.16.MT88.4 R164, [R146+0x9c00] ;  /* 0x009c000092a4783b */ /* 0x000ea20000004200 */
[----:B------:R-:W-:Y:S03]  /*7ed0*/  MUFU.EX2 R11, R11 ;  /* 0x0000000b000b7308 */ /* 0x000fe60000000800 */
[----:B------:R-:W2:Y:S01]  /*7ee0*/  LDSM.16.MT88.4 R112, [R37+0x1c00] ;  /* 0x001c00002570783b */ /* 0x000ea20000004200 */
[----:B------:R-:W2:Y:S01]  /*7ef0*/  MUFU.EX2 R10, R10 ;  /* 0x0000000a000a7308 */ /* 0x000ea20000000800 */
[----:B---3--:R-:W-:-:S02]  /*7f00*/  LOP3.LUT R7, R2, 0xff, RZ, 0xc0, !PT ;  /* 0x000000ff02077812 */ /* 0x008fc400078ec0ff */
[----:B------:R-:W-:Y:S01]  /*7f10*/  F2FP.BF16.F32.PACK_AB R2, R21, R22 ;  /* 0x000000161502723e */ /* 0x000fe200000010ff */
[----:B------:R-:W-:Y:S01]  /*7f20*/  MUFU.EX2 R9, R9 ;  /* 0x0000000900097308 */ /* 0x000fe20000000800 */
[----:B------:R-:W-:Y:S01]  /*7f30*/  PRMT R6, R7, 0x5410, R6 ;  /* 0x0000541007067816 */ /* 0x000fe20000000006 */
[--C-:B------:R-:W-:Y:S01]  /*7f40*/  FFMA.FTZ R7, R245, UR4, -R25.reuse ;  /* 0x00000004f5077c23 */ /* 0x100fe20008010819 */
[----:B------:R-:W-:Y:S01]  /*7f50*/  LOP3.LUT R142, R2, R0, RZ, 0xc0, !PT ;  /* 0x00000000028e7212 */ /* 0x000fe200078ec0ff */
[----:B------:R-:W-:Y:S01]  /*7f60*/  MUFU.EX2 R12, R12 ;  /* 0x0000000c000c7308 */ /* 0x000fe20000000800 */
[----:B------:R-:W-:Y:S01]  /*7f70*/  LOP3.LUT R0, R13, 0xff00ff, RZ, 0xc0, !PT ;  /* 0x00ff00ff0d007812 */ /* 0x000fe200078ec0ff */
[----:B------:R-:W-:Y:S01]  /*7f80*/  FFMA.FTZ R13, R249, UR4, -R25 ;  /* 0x00000004f90d7c23 */ /* 0x000fe20008010819 */
[----:B----4-:R-:W-:Y:S01]  /*7f90*/  F2FP.BF16.F32.PACK_AB R2, R15, R19 ;  /* 0x000000130f02723e */ /* 0x010fe200000010ff */
[----:B------:R-:W3:Y:S01]  /*7fa0*/  MUFU.EX2 R7, R7 ;  /* 0x0000000700077308 */ /* 0x000ee20000000800 */
[----:B------:R-:W4:Y:S01]  /*7fb0*/  LDSM.16.MT88.4 R36, [R37+0x2c00] ;  /* 0x002c00002524783b */ /* 0x000f220000004200 */
[----:B------:R-:W-:-:S02]  /*7fc0*/  HSET2.LE.AND R0, R0, R24, PT ;  /* 0x0000001800007233 */ /* 0x000fc40003803000 */
[----:B------:R-:W3:Y:S03]  /*7fd0*/  MUFU.EX2 R13, R13 ;  /* 0x0000000d000d7308 */ /* 0x000ee60000000800 */
[----:B------:R-:W-:Y:S01]  /*7fe0*/  LOP3.LUT R143, R2, R0, RZ, 0xc0, !PT ;  /* 0x00000000028f7212 */ /* 0x000fe200078ec0ff */
[----:B------:R-:W-:Y:S01]  /*7ff0*/  MUFU.EX2 R8, R8 ;  /* 0x0000000800087308 */ /* 0x000fe20000000800 */
[----:B------:R-:W-:Y:S01]  /*8000*/  HSET2.LE.AND R0, R6, R24, PT ;  /* 0x0000001806007233 */ /* 0x000fe20003803000 */
[----:B------:R-:W-:Y:S01]  /*8010*/  FFMA.FTZ R6, R244, UR4, -R26 ;  /* 0x00000004f4067c23 */ /* 0x000fe2000801081a */
[----:B------:R-:W-:-:S03]  /*8020*/  F2FP.BF16.F32.PACK_AB R2, R20, R40 ;  /* 0x000000281402723e */ /* 0x000fc600000010ff */
[----:B------:R3:W4:Y:S01]  /*8030*/  MUFU.EX2 R14, R6 ;  /* 0x00000006000e7308 */ /* 0x0007220000000800 */
[----:B------:R-:W-:Y:S02]  /*8040*/  LOP3.LUT R140, R2, R0, RZ, 0xc0, !PT ;  /* 0x00000000028c7212 */ /* 0x000fe400078ec0ff */
[----:B------:R-:W-:Y:S02]  /*8050*/  HSET2.LE.AND R0, R3, R24, PT ;  /* 0x0000001803007233 */ /* 0x000fe40003803000 */
[----:B-1----:R-:W-:-:S04]  /*8060*/  F2FP.BF16.F32.PACK_AB R2, R16, R18 ;  /* 0x000000121002723e */ /* 0x002fc800000010ff */
[----:B------:R-:W-:Y:S01]  /*8070*/  LOP3.LUT R141, R2, R0, RZ, 0xc0, !PT ;  /* 0x00000000028d7212 */ /* 0x000fe200078ec0ff */
[----:B------:R-:W-:-:S05]  /*8080*/  IMAD.WIDE.U32 R2, R17, -0x2daee0ad, RZ ;  /* 0xd2511f5311027825 */ /* 0x000fca00078e00ff */
[----:B------:R-:W-:Y:S01]  /*8090*/  LOP3.LUT R0, R241, R48, R3, 0x96, !PT ;  /* 0x00000030f1007212 */ /* 0x000fe200078e9603 */
[----:B------:R-:W-:Y:S01]  /*80a0*/  IMAD.MOV.U32 R3, RZ, RZ, R2 ;  /* 0x000000ffff037224 */ /* 0x000fe200078e0002 */
[C---:B------:R-:W-:Y:S01]  /*80b0*/  PRMT R5, R2.reuse, 0x7771, RZ ;  /* 0x0000777102057816 */ /* 0x040fe200000000ff */
[C---:B------:R-:W-:Y:S01]  /*80c0*/  HMMA.16816.F32.BF16 R88, R140.reuse, R96, R88 ;  /* 0x000000608c58723c */ /* 0x040fe20000041858 */
[C---:B------:R-:W-:Y:S02]  /*80d0*/  PRMT R4, R2.reuse, 0x7773, RZ ;  /* 0x0000777302047816 */ /* 0x040fe400000000ff */
[----:B------:R-:W-:Y:S02]  /*80e0*/  PRMT R2, R2, 0x7772, RZ ;  /* 0x0000777202027816 */ /* 0x000fe400000000ff */
[----:B------:R-:W-:Y:S02]  /*80f0*/  LOP3.LUT R3, R3, 0xff, RZ, 0xc0, !PT ;  /* 0x000000ff03037812 */ /* 0x000fe400078ec0ff */
[----:B------:R-:W-:Y:S01]  /*8100*/  PRMT R4, R2, 0x5410, R4 ;  /* 0x0000541002047816 */ /* 0x000fe20000000004 */
[----:B------:R-:W-:Y:S01]  /*8110*/  HMMA.16816.F32.BF16 R92, R140, R98, R92 ;  /* 0x000000628c5c723c */ /* 0x000fe2000004185c */
[----:B------:R-:W-:-:S02]  /*8120*/  LOP3.LUT R2, R0, 0xffff, RZ, 0xc0, !PT ;  /* 0x0000ffff00027812 */ /* 0x000fc400078ec0ff */
[----:B------:R-:W-:Y:S02]  /*8130*/  PRMT R5, R3, 0x5410, R5 ;  /* 0x0000541003057816 */ /* 0x000fe40000000005 */
[----:B------:R-:W-:Y:S02]  /*8140*/  SHF.R.U32.HI R2, RZ, 0x8, R2 ;  /* 0x00000008ff027819 */ /* 0x000fe40000011602 */
[C---:B------:R-:W-:Y:S01]  /*8150*/  LOP3.LUT R3, R0.reuse, 0xff, RZ, 0xc0, !PT ;  /* 0x000000ff00037812 */ /* 0x040fe200078ec0ff */
[----:B--2---:R-:W-:Y:S03]  /*8160*/  HMMA.16816.F32.BF16 R156, R140, R164, R156 ;  /* 0x000000a48c9c723c */ /* 0x004fe6000004189c */
[--C-:B---3--:R-:W-:Y:S02]  /*8170*/  PRMT R6, R3, 0x5410, R2.reuse ;  /* 0x0000541003067816 */ /* 0x108fe40000000002 */
[----:B------:R-:W-:-:S02]  /*8180*/  PRMT R2, R0, 0x7632, R2 ;  /* 0x0000763200027816 */ /* 0x000fc40000000002 */
[----:B------:R-:W-:Y:S01]  /*8190*/  SHF.R.U32.HI R0, RZ, 0x18, R0 ;  /* 0x00000018ff007819 */ /* 0x000fe20000011600 */
[C---:B------:R-:W-:Y:S01]  /*81a0*/  HMMA.16816.F32.BF16 R168, R140.reuse, R166, R168 ;  /* 0x000000a68ca8723c */ /* 0x040fe200000418a8 */
[----:B------:R-:W-:Y:S02]  /*81b0*/  LOP3.LUT R2, R2, 0xff, RZ, 0xc0, !PT ;  /* 0x000000ff02027812 */ /* 0x000fe400078ec0ff */
[--C-:B------:R-:W-:Y:S02]  /*81c0*/  HSET2.LE.AND R6, R6, R24.reuse, PT ;  /* 0x0000001806067233 */ /* 0x100fe40003803000 */
[----:B------:R-:W-:Y:S02]  /*81d0*/  PRMT R3, R2, 0x5410, R0 ;  /* 0x0000541002037816 */ /* 0x000fe40000000000 */
[----:B------:R-:W-:Y:S01]  /*81e0*/  LOP3.LUT R0, R4, 0xff00ff, RZ, 0xc0, !PT ;  /* 0x00ff00ff04007812 */ /* 0x000fe200078ec0ff */
[----:B------:R-:W-:Y:S01]  /*81f0*/  HMMA.16816.F32.BF16 R72, R140, R80, R72 ;  /* 0x000000508c48723c */ /* 0x000fe20000041848 */
[----:B------:R-:W-:-:S02]  /*8200*/  HSET2.LE.AND R2, R5, R24, PT ;  /* 0x0000001805027233 */ /* 0x000fc40003803000 */
[--C-:B------:R-:W-:Y:S02]  /*8210*/  HSET2.LE.AND R5, R3, R24.reuse, PT ;  /* 0x0000001803057233 */ /* 0x100fe40003803000 */
[----:B------:R-:W-:Y:S02]  /*8220*/  HSET2.LE.AND R4, R0, R24, PT ;  /* 0x0000001800047233 */ /* 0x000fe40003803000 */
[----:B------:R-:W-:Y:S01]  /*8230*/  F2FP.BF16.F32.PACK_AB R0, R10, R11 ;  /* 0x0000000b0a00723e */ /* 0x000fe200000010ff */
[----:B------:R-:W-:Y:S01]  /*8240*/  HMMA.16816.F32.BF16 R76, R140, R82, R76 ;  /* 0x000000528c4c723c */ /* 0x000fe2000004184c */
[----:B------:R-:W-:Y:S02]  /*8250*/  F2FP.BF16.F32.PACK_AB R3, R9, R7 ;  /* 0x000000070903723e */ /* 0x000fe400000010ff */
[----:B------:R-:W-:Y:S02]  /*8260*/  LOP3.LUT R146, R0, R2, RZ, 0xc0, !PT ;  /* 0x0000000200927212 */ /* 0x000fe400078ec0ff */
[----:B------:R-:W-:-:S02]  /*8270*/  F2FP.BF16.F32.PACK_AB R2, R12, R13 ;  /* 0x0000000d0c02723e */ /* 0x000fc400000010ff */
[----:B----4-:R-:W-:Y:S01]  /*8280*/  F2FP.BF16.F32.PACK_AB R0, R8, R14 ;  /* 0x0000000e0800723e */ /* 0x010fe200000010ff */
[----:B------:R-:W-:Y:S01]  /*8290*/  HMMA.16816.F32.BF16 R104, R140, R112, R104 ;  /* 0x000000708c68723c */ /* 0x000fe20000041868 */
[----:B------:R-:W-:Y:S01]  /*82a0*/  LOP3.LUT R147, R3, R4, RZ, 0xc0, !PT ;  /* 0x0000000403937212 */ /* 0x000fe200078ec0ff */
[----:B------:R-:W-:Y:S01]  /*82b0*/  FADD.FTZ R3, R192, R191 ;  /* 0x000000bfc0037221 */ /* 0x000fe20000010000 */
[----:B------:R-:W-:Y:S01]  /*82c0*/  LOP3.LUT R145, R2, R5, RZ, 0xc0, !PT ;  /* 0x0000000502917212 */ /* 0x000fe200078ec0ff */
[----:B------:R-:W-:Y:S01]  /*82d0*/  FADD.FTZ R2, R225, R238 ;  /* 0x000000eee1027221 */ /* 0x000fe20000010000 */
[----:B------:R-:W-:Y:S01]  /*82e0*/  LOP3.LUT R144, R0, R6, RZ, 0xc0, !PT ;  /* 0x0000000600907212 */ /* 0x000fe200078ec0ff */
[----:B------:R-:W-:Y:S02]  /*82f0*/  IMAD.MOV.U32 R192, RZ, RZ, R193 ;  /* 0x000000ffffc07224 */ /* 0x000fe400078e00c1 */
[----:B------:R-:W-:Y:S01]  /*8300*/  FADD.FTZ R0, R211, R224 ;  /* 0x000000e0d3007221 */ /* 0x000fe20000010000 */
        /* <DEDUP_REMOVED lines=65> */
[----:B------:R1:W5:Y:S01]  /*8720*/  LDL.LU R211, [R1+0x88] ;  /* 0x0000880001d37983 */ /* 0x0003620000300800 */
[----:B------:R-:W-:Y:S02]  /*8730*/  FADD.FTZ R2, R21, R2 ;  /* 0x0000000215027221 */ /* 0x000fe40000010000 */
[----:B------:R-:W-:Y:S01]  /*8740*/  HMMA.16816.F32.BF16 R96, R144, R98, R68 ;  /* 0x000000629060723c */ /* 0x000fe20000041844 */
[----:B------:R1:W5:Y:S04]  /*8750*/  LDL.LU R210, [R1+0x84] ;  /* 0x0000840001d27983 */ /* 0x0003680000300800 */
[----:B------:R1:W5:Y:S03]  /*8760*/  LDL.LU R209, [R1+0x80] ;  /* 0x0000800001d17983 */ /* 0x0003660000300800 */
[C---:B------:R-:W-:Y:S01]  /*8770*/  HMMA.16816.F32.BF16 R108, R140.reuse, R114, R108 ;  /* 0x000000728c6c723c */ /* 0x040fe2000004186c */
[----:B------:R1:W5:Y:S04]  /*8780*/  LDL.LU R153, [R1+0x7c] ;  /* 0x00007c0001997983 */ /* 0x0003680000300800 */
[----:B------:R1:W5:Y:S03]  /*8790*/  LDL.LU R149, [R1+0x78] ;  /* 0x0000780001957983 */ /* 0x0003660000300800 */
[C---:B------:R-:W-:Y:S01]  /*87a0*/  HMMA.16816.F32.BF16 R120, R140.reuse, R128, R120 ;  /* 0x000000808c78723c */ /* 0x040fe20000041878 */
[----:B------:R1:W-:Y:S04]  /*87b0*/  STL [R1], R4 ;  /* 0x0000000401007387 */ /* 0x0003e80000100800 */
[----:B------:R1:W-:Y:S03]  /*87c0*/  STL [R1+0x4], R3 ;  /* 0x0000040301007387 */ /* 0x0003e60000100800 */
[----:B------:R-:W-:Y:S01]  /*87d0*/  HMMA.16816.F32.BF16 R124, R140, R130, R124 ;  /* 0x000000828c7c723c */ /* 0x000fe2000004187c */
[----:B------:R1:W-:Y:S01]  /*87e0*/  STL [R1+0x14], R0 ;  /* 0x0000140001007387 */ /* 0x0003e20000100800 */
[----:B------:R-:W2:Y:S06]  /*87f0*/  S2R R213, SR_TID.X ;  /* 0x0000000000d57919 */ /* 0x000eac0000002100 */
[C---:B------:R-:W-:Y:S01]  /*8800*/  HMMA.16816.F32.BF16 R160, R144.reuse, R164, R160 ;  /* 0x000000a490a0723c */ /* 0x040fe200000418a0 */
[----:B------:R1:W-:Y:S07]  /*8810*/  STL [R1+0x10], R2 ;  /* 0x0000100201007387 */ /* 0x0003ee0000100800 */
        /* <DEDUP_REMOVED lines=13> */
[----:B------:R-:W2:Y:S01]  /*88f0*/  LDL.LU R235, [R1+0x8] ;  /* 0x0000080001eb7983 */ /* 0x000ea20000300800 */
[----:B------:R-:W1:Y:S03]  /*8900*/  LDCU UR4, c[0x0][0x440] ;  /* 0x00008800ff0477ac */ /* 0x000e660008000800 */
[----:B------:R-:W3:Y:S01]  /*8910*/  LDL.LU R226, [R1+0xc] ;  /* 0x00000c0001e27983 */ /* 0x000ee20000300800 */
[----:B------:R-:W4:Y:S01]  /*8920*/  S2R R213, SR_TID.X ;  /* 0x0000000000d57919 */ /* 0x000f220000002100 */
[----:B------:R-:W2:Y:S01]  /*8930*/  S2R R204, SR_CTAID.X ;  /* 0x0000000000cc7919 */ /* 0x000ea20000002500 */
[-C--:B------:R-:W-:Y:S02]  /*8940*/  LOP3.LUT R2, R154, R251.reuse, RZ, 0x3c, !PT ;  /* 0x000000fb9a027212 */ /* 0x080fe400078e3cff */
[----:B------:R-:W-:Y:S01]  /*8950*/  LOP3.LUT R0, R176, R251, RZ, 0x3c, !PT ;  /* 0x000000fbb0007212 */ /* 0x000fe200078e3cff */
[----:B------:R-:W3:Y:S01]  /*8960*/  LDL.64 R206, [R1+0x30] ;  /* 0x0000300001ce7983 */ /* 0x000ee20000100a00 */
[----:B------:R-:W4:Y:S01]  /*8970*/  S2UR UR5, SR_CgaCtaId ;  /* 0x00000000000579c3 */ /* 0x000f220000008800 */
[----:B------:R-:W-:Y:S01]  /*8980*/  VIADD R217, R250, 0xfffffffe ;  /* 0xfffffffefad97836 */ /* 0x000fe20000000000 */
[----:B------:R-:W4:Y:S01]  /*8990*/  LDCU.64 UR6, c[0x0][0x3b8] ;  /* 0x00007700ff0677ac */ /* 0x000f220008000a00 */
[----:B------:R-:W3:Y:S01]  /*89a0*/  LDL.64 R236, [R1+0x38] ;  /* 0x0000380001ec7983 */ /* 0x000ee20000100a00 */
[----:B------:R-:W-:-:S03]  /*89b0*/  ULEA UR16, UR16, UR8, 0x18 ;  /* 0x0000000810107291 */ /* 0x000fc6000f8ec0ff */
[----:B------:R-:W3:Y:S01]  /*89c0*/  LDL.LU R227, [R1+0x74] ;  /* 0x0000740001e37983 */ /* 0x000ee20000300800 */
[----:B------:R-:W2:Y:S01]  /*89d0*/  LDC.64 R250, c[0x0][0x3c0] ;  /* 0x0000f000fffa7b82 */ /* 0x000ea20000000a00 */
[----:B------:R-:W-:Y:S01]  /*89e0*/  IMAD.MOV.U32 R215, RZ, RZ, 0x20 ;  /* 0x00000020ffd77424 */ /* 0x000fe200078e00ff */
[----:B------:R-:W-:Y:S01]  /*89f0*/  LOP3.LUT R247, R247, 0x18, RZ, 0xc0, !PT ;  /* 0x00000018f7f77812 */ /* 0x000fe200078ec0ff */
[----:B------:R4:W-:Y:S01]  /*8a00*/  STL [R1+0x24], R2 ;  /* 0x0000240201007387 */ /* 0x0009e20000100800 */
[----:B------:R-:W-:Y:S01]  /*8a10*/  IMAD.MOV.U32 R155, RZ, RZ, R150 ;  /* 0x000000ffff9b7224 */ /* 0x000fe200078e0096 */
[----:B------:R-:W-:Y:S01]  /*8a20*/  UMOV UR8, 0x400 ;  /* 0x0000040000087882 */ /* 0x000fe20000000000 */
[----:B------:R-:W-:Y:S01]  /*8a30*/  IMAD.MOV.U32 R154, RZ, RZ, R151 ;  /* 0x000000ffff9a7224 */ /* 0x000fe200078e0097 */
[----:B------:R2:W-:Y:S01]  /*8a40*/  STL [R1+0x20], R0 ;  /* 0x0000200001007387 */ /* 0x0005e20000100800 */
[----:B------:R-:W-:Y:S01]  /*8a50*/  IMAD.MOV.U32 R3, RZ, RZ, R152 ;  /* 0x000000ffff037224 */ /* 0x000fe200078e0098 */
[----:B-1----:R-:W-:Y:S01]  /*8a60*/  ISETP.GE.AND P4, PT, R247, UR4, PT ;  /* 0x00000004f7007c0c */ /* 0x002fe2000bf86270 */
[----:B------:R-:W1:Y:S01]  /*8a70*/  LDCU UR12, c[0x0][0x440] ;  /* 0x00008800ff0c77ac */ /* 0x000e620008000800 */
[----:B------:R-:W1:Y:S01]  /*8a80*/  LDCU UR4, c[0x0][0x45c] ;  /* 0x00008b80ff0477ac */ /* 0x000e620008000800 */
[C---:B----4-:R-:W-:Y:S01]  /*8a90*/  IMAD.SHL.U32 R205, R213.reuse, 0x2, RZ ;  /* 0x00000002d5cd7824 */ /* 0x050fe200078e00ff */
[C---:B------:R-:W-:Y:S01]  /*8aa0*/  LOP3.LUT P0, RZ, R213.reuse, 0x4, RZ, 0xc0, !PT ;  /* 0x00000004d5ff7812 */ /* 0x040fe2000780c0ff */
[----:B------:R-:W-:Y:S01]  /*8ab0*/  IMAD.SHL.U32 R214, R213, 0x20, RZ ;  /* 0x00000020d5d67824 */ /* 0x000fe200078e00ff */
[----:B------:R-:W-:-:S02]  /*8ac0*/  ULEA UR5, UR5, UR8, 0x18 ;  /* 0x0000000805057291 */ /* 0x000fc4000f8ec0ff */
[----:B------:R-:W-:Y:S01]  /*8ad0*/  LOP3.LUT R205, R205, 0x6, RZ, 0xc0, !PT ;  /* 0x00000006cdcd7812 */ /* 0x000fe200078ec0ff */
[----:B------:R-:W-:Y:S01]  /*8ae0*/  USHF.L.U64.HI UR11, UR6, 0x5, UR7 ;  /* 0x00000005060b7899 */ /* 0x000fe20008010207 */
[----:B------:R-:W-:Y:S01]  /*8af0*/  SEL R215, R215, 0xffffffe0, !P0 ;  /* 0xffffffe0d7d77807 */ /* 0x000fe20004000000 */
[----:B------:R-:W-:Y:S02]  /*8b00*/  USHF.L.U32 UR10, UR6, 0x5, URZ ;  /* 0x00000005060a7899 */ /* 0x000fe400080006ff */
[----:B------:R-:W-:Y:S02]  /*8b10*/  USHF.L.U64.HI UR9, UR6, 0x6, UR7 ;  /* 0x0000000606097899 */ /* 0x000fe40008010207 */
[----:B------:R-:W-:Y:S01]  /*8b20*/  USHF.L.U32 UR8, UR6, 0x6, URZ ;  /* 0x0000000606087899 */ /* 0x000fe200080006ff */
[----:B-----5:R-:W-:-:S05]  /*8b30*/  IMAD.IADD R2, R205, 0x1, R238 ;  /* 0x00000001cd027824 */ /* 0x020fca00078e02ee */
[----:B------:R4:W-:Y:S01]  /*8b40*/  STL [R1+0x68], R2 ;  /* 0x0000680201007387 */ /* 0x0009e20000100800 */
[----:B--2---:R-:W-:-:S05]  /*8b50*/  IMAD R0, R204, 0x80, R235 ;  /* 0x00000080cc007824 */ /* 0x004fca00078e02eb */
[----:B---3--:R-:W-:Y:S01]  /*8b60*/  IADD3 R0, PT, PT, R153, R0, R226 ;  /* 0x0000000099007210 */ /* 0x008fe20007ffe0e2 */
[----:B------:R-:W-:-:S04]  /*8b70*/  IMAD.MOV.U32 R153, RZ, RZ, R148 ;  /* 0x000000ffff997224 */ /* 0x000fc800078e0094 */
[----:B------:R2:W-:Y:S01]  /*8b80*/  STL [R1+0x64], R0 ;  /* 0x0000640001007387 */ /* 0x0005e20000100800 */
[----:B----4-:R-:W-:-:S05]  /*8b90*/  LOP3.LUT R2, R207, R252, RZ, 0x3c, !PT ;  /* 0x000000fccf027212 */ /* 0x010fca00078e3cff */
[----:B------:R-:W-:Y:S01]  /*8ba0*/  STL [R1+0x1c], R2 ;  /* 0x00001c0201007387 */ /* 0x000fe20000100800 */
[----:B------:R-:W-:Y:S02]  /*8bb0*/  LEA R216, R227, UR16, 0x1 ;  /* 0x00000010e3d87c11 */ /* 0x000fe4000f8e08ff */
[----:B--2---:R-:W-:-:S05]  /*8bc0*/  LOP3.LUT R0, R237, R252, RZ, 0x3c, !PT ;  /* 0x000000fced007212 */ /* 0x004fca00078e3cff */
[----:B------:R2:W-:Y:S02]  /*8bd0*/  STL [R1+0x18], R0 ;  /* 0x0000180001007387 */ /* 0x0005e40000100800 */
[----:B--2---:R-:W-:-:S05]  /*8be0*/  IMAD.SHL.U32 R0, R213, 0x10, RZ ;  /* 0x00000010d5007824 */ /* 0x004fca00078e00ff */
[----:B------:R-:W-:-:S04]  /*8bf0*/  LOP3.LUT R212, R0, 0x100, RZ, 0xc0, !PT ;  /* 0x0000010000d47812 */ /* 0x000fc800078ec0ff */
[----:B------:R-:W-:Y:S01]  /*8c00*/  LOP3.LUT R212, R212, 0x20, R214, 0xf8, !PT ;  /* 0x00000020d4d47812 */ /* 0x000fe200078ef8d6 */
[----:B-1----:R-:W-:Y:S06]  /*8c10*/  BRA `(.L_x_634) ;  /* 0x0000000400087947 */ /* 0x002fec0003800000 */
.L_x_636:
[----:B------:R-:W-:Y:S01]  /*8c20*/  VIADD R151, R217, 0xffffffff ;  /* 0xffffffffd9977836 */ /* 0x000fe20000000000 */
[----:B------:R-:W-:Y:S01]  /*8c30*/  ISETP.GE.AND P4, PT, R246, UR12, PT ;  /* 0x0000000cf6007c0c */ /* 0x000fe2000bf86270 */
[----:B------:R-:W-:Y:S01]  /*8c40*/  IMAD.U32 R174, RZ, RZ, UR10 ;  /* 0x0000000affae7e24 */ /* 0x000fe2000f8e00ff */
[----:B------:R-:W-:Y:S01]  /*8c50*/  LOP3.LUT R216, R247, 0xd8, RZ, 0xc0, !PT ;  /* 0x000000d8f7d87812 */ /* 0x000fe200078ec0ff */
[C---:B------:R-:W-:Y:S03]  /*8c60*/  IMAD.WIDE.U32 R176, R151.reuse, UR6, RZ ;  /* 0x0000000697b07c25 */ /* 0x040fe6000f8e00ff */
[----:B------:R-:W-:Y:S01]  /*8c70*/  LOP3.LUT R216, R216, 0x18, R213, 0x78, !PT ;  /* 0x00000018d8d87812 */ /* 0x000fe200078e78d5 */
[----:B------:R-:W-:Y:S02]  /*8c80*/  IMAD.U32 R175, RZ, RZ, UR11 ;  /* 0x0000000bffaf7e24 */ /* 0x000fe4000f8e00ff */
[C---:B------:R-:W-:Y:S01]  /*8c90*/  IMAD R177, R151.reuse, UR7, R177 ;  /* 0x0000000797b17c24 */ /* 0x040fe2000f8e02b1 */
[----:B------:R-:W-:Y:S01]  /*8ca0*/  LOP3.LUT R216, R216, 0x1f20, R247, 0xf8, !PT ;  /* 0x00001f20d8d87812 */ /* 0x000fe200078ef8f7 */
[C---:B------:R-:W-:Y:S03]  /*8cb0*/  @!P3 IMAD.WIDE.U32 R174, R151.reuse, UR8, R174 ;  /* 0x0000000897aebc25 */ /* 0x040fe6000f8e00ae */
[----:B------:R-:W-:Y:S01]  /*8cc0*/  SHF.L.U64.HI R0, R176, 0x6, R177 ;  /* 0x00000006b0007819 */ /* 0x000fe200000102b1 */
[----:B------:R-:W-:Y:S01]  /*8cd0*/  IMAD.U32 R172, RZ, RZ, UR10 ;  /* 0x0000000affac7e24 */ /* 0x000fe2000f8e00ff */
[----:B------:R-:W-:Y:S01]  /*8ce0*/  LEA R216, R216, UR5, 0x1 ;  /* 0x00000005d8d87c11 */ /* 0x000fe2000f8e08ff */
[----:B------:R-:W-:Y:S02]  /*8cf0*/  IMAD.U32 R173, RZ, RZ, UR11 ;  /* 0x0000000bffad7e24 */ /* 0x000fe4000f8e00ff */
[C---:B------:R-:W-:Y:S02]  /*8d00*/  @!P3 IMAD R152, R151.reuse, UR9, RZ ;  /* 0x000000099798bc24 */ /* 0x040fe4000f8e02ff */
[----:B------:R-:W-:Y:S01]  /*8d10*/  IMAD.SHL.U32 R2, R176, 0x40, RZ ;  /* 0x00000040b0027824 */ /* 0x000fe200078e00ff */
[CC--:B------:R-:W-:Y:S01]  /*8d20*/  @!P3 LEA R176, P1, R174.reuse, R225.reuse, 0x1 ;  /* 0x000000e1aeb0b211 */ /* 0x0c0fe200078208ff */
[----:B------:R-:W-:Y:S04]  /*8d30*/  @!P2 IMAD.WIDE.U32 R172, R151, UR8, R172 ;  /* 0x0000000897acac25 */ /* 0x000fe8000f8e00ac */
[----:B------:R-:W-:Y:S02]  /*8d40*/  @!P3 IMAD.IADD R152, R175, 0x1, R152 ;  /* 0x00000001af98b824 */ /* 0x000fe400078e0298 */
[----:B------:R-:W-:Y:S03]  /*8d50*/  @!P2 IMAD R151, R151, UR9, RZ ;  /* 0x000000099797ac24 */ /* 0x000fe6000f8e02ff */
[-C--:B------:R-:W-:Y:S01]  /*8d60*/  @!P3 LEA.HI.X R177, R174, R224.reuse, R152, 0x1, P1 ;  /* 0x000000e0aeb1b211 */ /* 0x080fe200008f0c98 */
[----:B------:R-:W-:Y:S01]  /*8d70*/  @!P2 IMAD.IADD R151, R173, 0x1, R151 ;  /* 0x00000001ad97a824 */ /* 0x000fe200078e0297 */
[CC--:B------:R-:W-:Y:S04]  /*8d80*/  @!P2 LEA R174, P1, R172.reuse, R225.reuse, 0x1 ;  /* 0x000000e1acaea211 */ /* 0x0c0fe800078208ff */
[-C--:B------:R-:W-:Y:S02]  /*8d90*/  @!P2 LEA.HI.X R175, R172, R224.reuse, R151, 0x1, P1 ;  /* 0x000000e0acafa211 */ /* 0x080fe400008f0c97 */
[CC--:B------:R-:W-:Y:S04]  /*8da0*/  @!P4 LEA R172, P1, R2.reuse, R225.reuse, 0x1 ;  /* 0x000000e102acc211 */ /* 0x0c0fe800078208ff */
[CCC-:B------:R-:W-:Y:S05]  /*8db0*/  @!P4 LEA.HI.X R173, R2.reuse, R224.reuse, R0.reuse, 0x1, P1 ;  /* 0x000000e002adc211 */ /* 0x1c0fea00008f0c00 */
[----:B------:R-:W-:Y:S01]  /*8dc0*/  @!PT LDS RZ, [RZ] ;  /* 0x00000000fffff984 */ /* 0x000fe20000000800 */
[----:B------:R-:W-:Y:S01]  /*8dd0*/  @!PT LDS RZ, [RZ] ;  /* 0x00000000fffff984 */ /* 0x000fe20000000800 */
[----:B------:R-:W-:Y:S01]  /*8de0*/  @!PT LDS RZ, [RZ] ;  /* 0x00000000fffff984 */ /* 0x000fe20000000800 */
[----:B------:R1:W-:Y:S04]  /*8df0*/  @!P4 LDGSTS.E.BYPASS.LTC128B.128 [R216+0x6000], desc[UR18][R172.64] ;  /* 0x06000000acd8cfae */ /* 0x0003e8000b981a12 */
[----:B------:R2:W-:Y:S01]  /*8e00*/  @P4 STS.128 [R216+0x6000], RZ ;  /* 0x006000ffd8004388 */ /* 0x0005e20000000c00 */
[CC--:B-1----:R-:W-:Y:S04]  /*8e10*/  @!P3 LEA R172, P1, R2.reuse, R225.reuse, 0x1 ;  /* 0x000000e102acb211 */ /* 0x0c2fe800078208ff */
[CCC-:B------:R-:W-:Y:S05]  /*8e20*/  @!P3 LEA.HI.X R173, R2.reuse, R224.reuse, R0.reuse, 0x1, P1 ;  /* 0x000000e002adb211 */ /* 0x1c0fea00008f0c00 */
[----:B------:R-:W-:Y:S01]  /*8e30*/  @!PT LDS RZ, [RZ] ;  /* 0x00000000fffff984 */ /* 0x000fe20000000800 */
[----:B------:R-:W-:Y:S01]  /*8e40*/  @!PT LDS RZ, [RZ] ;  /* 0x00000000fffff984 */ /* 0x000fe20000000800 */
[----:B------:R-:W-:Y:S01]  /*8e50*/  @!PT LDS RZ, [RZ] ;  /* 0x00000000fffff984 */ /* 0x000fe20000000800 */
[----:B------:R1:W-:Y:S04]  /*8e60*/  @!P3 LDGSTS.E.BYPASS.LTC128B.128 [R216+0x7000], desc[UR18][R172.64+0x40] ;  /* 0x07000040acd8bfae */ /* 0x0003e8000b981a12 */
[----:B------:R2:W-:Y:S01]  /*8e70*/  @P3 STS.128 [R216+0x7000], RZ ;  /* 0x007000ffd8003388 */ /* 0x0005e20000000c00 */
[CC--:B-1----:R-:W-:Y:S04]  /*8e80*/  @!P2 LEA R172, P1, R2.reuse, R225.reuse, 0x1 ;  /* 0x000000e102aca211 */ /* 0x0c2fe800078208ff */
[CC--:B------:R-:W-:Y:S02]  /*8e90*/  @!P2 LEA.HI.X R173, R2.reuse, R224.reuse, R0, 0x1, P1 ;  /* 0x000000e002ada211 */ /* 0x0c0fe400008f0c00 */
[----:B------:R-:W-:Y:S03]  /*8ea0*/  IADD3 R2, P1, PT, R2, UR10, RZ ;  /* 0x0000000a02027c10 */ /* 0x000fe6000ff3e0ff */
[----:B------:R-:W-:Y:S01]  /*8eb0*/  @!PT LDS RZ, [RZ] ;  /* 0x00000000fffff984 */ /* 0x000fe20000000800 */
[----:B------:R-:W-:Y:S01]  /*8ec0*/  @!PT LDS RZ, [RZ] ;  /* 0x00000000fffff984 */ /* 0x000fe20000000800 */
[----:B------:R-:W-:Y:S01]  /*8ed0*/  @!PT LDS RZ, [RZ] ;  /* 0x00000000fffff984 */ /* 0x000fe20000000800 */
[----:B------:R1:W-:Y:S01]  /*8ee0*/  @!P2 LDGSTS.E.BYPASS.LTC128B.128 [R216+0x8000], desc[UR18][R172.64+0x80] ;  /* 0x08000080acd8afae */ /* 0x0003e2000b981a12 */
[----:B------:R-:W-:Y:S03]  /*8ef0*/  IADD3.X R0, PT, PT, R0, UR11, RZ, P1, !PT ;  /* 0x0000000b00007c10 */ /* 0x000fe60008ffe4ff */
[----:B------:R2:W-:Y:S01]  /*8f00*/  @P2 STS.128 [R216+0x8000], RZ ;  /* 0x008000ffd8002388 */ /* 0x0005e20000000c00 */
[C---:B-1----:R-:W-:Y:S04]  /*8f10*/  LEA R172, P1, R2.reuse, R225, 0x1 ;  /* 0x000000e102ac7211 */ /* 0x042fe800078208ff */
[----:B------:R-:W-:Y:S05]  /*8f20*/  LEA.HI.X R173, R2, R224, R0, 0x1, P1 ;  /* 0x000000e002ad7211 */ /* 0x000fea00008f0c00 */
        /* <DEDUP_REMOVED lines=17> */
.L_x_634:
[----:B--2---:R-:W2:Y:S01]  /*9040*/  LDL R8, [R1+0x60] ;  /* 0x0000600001087983 */ /* 0x004ea20000100800 */
[----:B------:R-:W-:Y:S04]  /*9050*/  DEPBAR.LE SB0, 0x0 ;  /* 0x000080000000791a */ /* 0x000fe80000000000 */
[----:B------:R-:W3:Y:S01]  /*9060*/  LDL R10, [R1+0x4c] ;  /* 0x00004c00010a7983 */ /* 0x000ee20000100800 */
[C---:B------:R-:W-:Y:S01]  /*9070*/  IMAD.WIDE.U32 R4, R217.reuse, R250, RZ ;  /* 0x000000fad9047225 */ /* 0x040fe200078e00ff */
[----:B------:R-:W-:Y:S01]  /*9080*/  SHF.R.U32.HI R210, RZ, 0x1, R213 ;  /* 0x00000001ffd27819 */ /* 0x000fe200000116d5 */
[----:B------:R-:W-:Y:S02]  /*9090*/  BAR.SYNC.DEFER_BLOCKING 0x0 ;  /* 0x0000000000007b1d */ /* 0x000fe40000010000 */
[----:B------:R-:W-:Y:S02]  /*90a0*/  IMAD R0, R217, R251, R5 ;  /* 0x000000fbd9007224 */ /* 0x000fe400078e0205 */
[C---:B------:R-:W-:Y:S02]  /*90b0*/  IMAD.SHL.U32 R247, R213.reuse, 0x8, RZ ;  /* 0x00000008d5f77824 */ /* 0x040fe400078e00ff */
[C---:B------:R-:W-:Y:S01]  /*90c0*/  IMAD.SHL.U32 R2, R4.reuse, 0x40, RZ ;  /* 0x0000004004027824 */ /* 0x040fe200078e00ff */
[--C-:B------:R-:W-:Y:S01]  /*90d0*/  SHF.L.U64.HI R5, R4, 0x6, R0.reuse ;  /* 0x0000000604057819 */ /* 0x100fe20000010200 */
[----:B------:R-:W-:Y:S01]  /*90e0*/  IMAD.SHL.U32 R209, R213, 0x4, RZ ;  /* 0x00000004d5d17824 */ /* 0x000fe200078e00ff */
[----:B------:R-:W-:Y:S01]  /*90f0*/  LOP3.LUT R246, R247, 0x18, RZ, 0xc0, !PT ;  /* 0x00000018f7f67812 */ /* 0x000fe200078ec0ff */
[----:B------:R-:W-:Y:S01]  /*9100*/  IMAD.SHL.U32 R220, R217, 0x2, RZ ;  /* 0x00000002d9dc7824 */ /* 0x000fe200078e00ff */
        /* <DEDUP_REMOVED lines=12> */
[----:B------:R-:W-:Y:S02]  /*91d0*/  ISETP.GE.AND P2, PT, R4, UR12, PT ;  /* 0x0000000c04007c0c */ /* 0x000fe4000bf46270 */
[----:B------:R-:W-:Y:S01]  /*91e0*/  LEA.HI.X R9, R2, R10, R5, 0x1, P1 ;  /* 0x0000000a02097211 */ /* 0x000fe200008f0c05 */
[----:B------:R-:W-:Y:S01]  /*91f0*/  IMAD.SHL.U32 R10, R213, 0x10, RZ ;  /* 0x00000010d50a7824 */ /* 0x000fe200078e00ff */
[----:B------:R-:W-:Y:S01]  /*9200*/  LOP3.LUT R2, R210, 0x8, RZ, 0xc0, !PT ;  /* 0x00000008d2027812 */ /* 0x000fe200078ec0ff */
[----:B------:R-:W-:Y:S01]  /*9210*/  @P4 STS.128 [R216+0x9000], RZ ;  /* 0x009000ffd8004388 */ /* 0x000fe20000000c00 */
[----:B------:R-:W-:Y:S02]  /*9220*/  ISETP.NE.AND P1, PT, R217, RZ, PT ;  /* 0x000000ffd900720c */ /* 0x000fe40003f25270 */
[----:B------:R-:W-:Y:S05]  /*9230*/  LOP3.LUT R211, R10, 0x3e00, RZ, 0xc0, !PT ;  /* 0x00003e000ad37812 */ /* 0x000fea00078ec0ff */
        /* <DEDUP_REMOVED lines=14> */
[----:B------:R2:W-:Y:S04]  /*9320*/  STL [R1+0x28], R0 ;  /* 0x0000280001007387 */ /* 0x0005e80000100800 */
[----:B------:R-:W-:Y:S08]  /*9330*/  @P4 STS.128 [R216+0x9800], RZ ;  /* 0x009800ffd8004388 */ /* 0x000ff00000000c00 */
[----:B------:R3:W-:Y:S04]  /*9340*/  STL [R1+0x48], R4 ;  /* 0x0000480401007387 */ /* 0x0007e80000100800 */
[----:B------:R-:W-:Y:S01]  /*9350*/  @!PT LDS RZ, [RZ] ;  /* 0x00000000fffff984 */ /* 0x000fe20000000800 */
[----:B------:R-:W-:Y:S01]  /*9360*/  @!PT LDS RZ, [RZ] ;  /* 0x00000000fffff984 */ /* 0x000fe20000000800 */
[----:B------:R-:W-:Y:S01]  /*9370*/  @!PT LDS RZ, [RZ] ;  /* 0x00000000fffff984 */ /* 0x000fe20000000800 */
[----:B------:R-:W-:Y:S08]  /*9380*/  @!P3 LDGSTS.E.BYPASS.LTC128B.128 [R216+0xa800], desc[UR18][R8.64+0x40] ;  /* 0x0a80004008d8bfae */ /* 0x000ff0000b981a12 */
[----:B------:R-:W-:Y:S01]  /*9390*/  @P3 STS.128 [R216+0xa800], RZ ;  /* 0x00a800ffd8003388 */ /* 0x000fe20000000c00 */
[----:B--2---:R-:W-:Y:S04]  /*93a0*/  LOP3.LUT R0, R209, 0x18, RZ, 0xc0, !PT ;  /* 0x00000018d1007812 */ /* 0x004fe800078ec0ff */
[--C-:B------:R-:W-:Y:S03]  /*93b0*/  LOP3.LUT R0, R0, 0xc0, R214.reuse, 0xf8, !PT ;  /* 0x000000c000007812 */ /* 0x100fe600078ef8d6 */
[----:B------:R-:W-:Y:S01]  /*93c0*/  @!PT LDS RZ, [RZ] ;  /* 0x00000000fffff984 */ /* 0x000fe20000000800 */
[----:B------:R-:W-:Y:S01]  /*93d0*/  @!PT LDS RZ, [RZ] ;  /* 0x00000000fffff984 */ /* 0x000fe20000000800 */
[----:B------:R-:W-:Y:S01]  /*93e0*/  @!PT LDS RZ, [RZ] ;  /* 0x00000000fffff984 */ /* 0x000fe20000000800 */
[----:B------:R2:W-:Y:S01]  /*93f0*/  @!P2 LDGSTS.E.BYPASS.LTC128B.128 [R216+0xb800], desc[UR18][R8.64+0x80] ;  /* 0x0b80008008d8afae */ /* 0x0005e2000b981a12 */
[C---:B------:R-:W-:Y:S02]  /*9400*/  LOP3.LUT R208, R0.reuse, R2, RZ, 0x3c, !PT ;  /* 0x0000000200d07212 */ /* 0x040fe400078e3cff */
[----:B------:R-:W-:Y:S02]  /*9410*/  LOP3.LUT R0, R0, 0x8, R213, 0x78, !PT ;  /* 0x0000000800007812 */ /* 0x000fe400078e78d5 */
[----:B---3--:R-:W-:Y:S02]  /*9420*/  LOP3.LUT R4, R211, 0x120, R214, 0xf8, !PT ;  /* 0x00000120d3047812 */ /* 0x008fe400078ef8d6 */
[----:B------:R-:W-:Y:S01]  /*9430*/  LOP3.LUT R0, R212, R0, RZ, 0xfc, !PT ;  /* 0x00000000d4007212 */ /* 0x000fe200078efcff */
[----:B------:R-:W-:Y:S01]  /*9440*/  @P2 STS.128 [R216+0xb800], RZ ;  /* 0x00b800ffd8002388 */ /* 0x000fe20000000c00 */
[----:B------:R-:W-:Y:S02]  /*9450*/  LOP3.LUT R2, R4, R208, RZ, 0xfc, !PT ;  /* 0x000000d004027212 */ /* 0x000fe400078efcff */
[----:B------:R-:W-:Y:S02]  /*9460*/  LEA R0, R0, UR5, 0x1 ;  /* 0x0000000500007c11 */ /* 0x000fe4000f8e08ff */
[----:B------:R-:W-:Y:S03]  /*9470*/  LEA R148, R2, UR5, 0x1 ;  /* 0x0000000502947c11 */ /* 0x000fe6000f8e08ff */
[----:B------:R-:W-:Y:S01]  /*9480*/  LDSM.16.M88.4 R16, [R0+0x6000] ;  /* 0x006000000010783b */ /* 0x000fe20000000200 */
[C---:B------:R-:W-:Y:S02]  /*9490*/  IMAD.IADD R2, R215.reuse, 0x1, R0 ;  /* 0x00000001d7027824 */ /* 0x040fe400078e0200 */
[----:B------:R-:W-:Y:S05]  /*94a0*/  IMAD.IADD R150, R215, 0x1, R148 ;  /* 0x00000001d7967824 */ /* 0x000fea00078e0294 */
[----:B------:R-:W1:Y:S08]  /*94b0*/  LDSM.16.M88.4 R64, [R148] ;  /* 0x000000009440783b */ /* 0x000e700000000200 */
        /* <DEDUP_REMOVED lines=22> */
[----:B------:R-:W3:Y:S01]  /*9620*/  LDL.64 R230, [R1+0x40] ;  /* 0x0000400001e67983 */ /* 0x000ee20000100a00 */
[C---:B------:R-:W-:Y:S05]  /*9630*/  HMMA.16816.F32.BF16 R40, R60.reuse, R48, RZ ;  /* 0x000000303c28723c */ /* 0x040fea00000418ff */
[----:B------:R-:W4:Y:S04]  /*9640*/  LDL R243, [R1+0x20] ;  /* 0x0000200001f37983 */ /* 0x000f280000100800 */
[----:B------:R-:W4:Y:S01]  /*9650*/  LDL R242, [R1+0x18] ;  /* 0x0000180001f27983 */ /* 0x000f220000100800 */
[-C--:B------:R-:W-:Y:S03]  /*9660*/  HMMA.16816.F32.BF16 R44, R60, R50.reuse, RZ ;  /* 0x000000323c2c723c */ /* 0x080fe600000418ff */
[----:B------:R-:W4:Y:S05]  /*9670*/  LDL.64 R238, [R1+0x58] ;  /* 0x0000580001ee7983 */ /* 0x000f2a0000100a00 */
[C---:B------:R-:W-:Y:S01]  /*9680*/  HMMA.16816.F32.BF16 R48, R64.reuse, R50, RZ ;  /* 0x000000324030723c */ /* 0x040fe200000418ff */
[----:B------:R-:W4:Y:S06]  /*9690*/  LDL.64 R236, [R1+0x38] ;  /* 0x0000380001ec7983 */ /* 0x000f2c0000100a00 */
[----:B------:R-:W4:Y:S01]  /*96a0*/  LDL R222, [R1+0x68] ;  /* 0x0000680001de7983 */ /* 0x000f220000100800 */
[-C--:B-----5:R-:W-:Y:S03]  /*96b0*/  HMMA.16816.F32.BF16 R52, R64, R172.reuse, RZ ;  /* 0x000000ac4034723c */ /* 0x0a0fe600000418ff */
[----:B------:R-:W5:Y:S04]  /*96c0*/  LDL R221, [R1+0x64] ;  /* 0x0000640001dd7983 */ /* 0x000f680000100800 */
[----:B------:R-:W5:Y:S01]  /*96d0*/  LDL R249, [R1+0x24] ;  /* 0x0000240001f97983 */ /* 0x000f620000100800 */
[C---:B------:R-:W-:Y:S03]  /*96e0*/  HMMA.16816.F32.BF16 R56, R60.reuse, R172, RZ ;  /* 0x000000ac3c38723c */ /* 0x040fe600000418ff */
[----:B------:R-:W5:Y:S04]  /*96f0*/  LDL R248, [R1+0x1c] ;  /* 0x00001c0001f87983 */ /* 0x000f680000100800 */
[----:B------:R-:W5:Y:S01]  /*9700*/  LDL.64 R244, [R1+0x50] ;  /* 0x0000500001f47983 */ /* 0x000f620000100a00 */
[-C--:B------:R-:W-:Y:S05]  /*9710*/  HMMA.16816.F32.BF16 R60, R60, R174.reuse, RZ ;  /* 0x000000ae3c3c723c */ /* 0x080fea00000418ff */
[----:B------:R-:W5:Y:S03]  /*9720*/  LDL.64 R240, [R1+0x30] ;  /* 0x0000300001f07983 */ /* 0x000f660000100a00 */
[----:B------:R-:W-:Y:S03]  /*9730*/  HMMA.16816.F32.BF16 R64, R64, R174, RZ ;  /* 0x000000ae4040723c */ /* 0x000fe600000418ff */
[----:B------:R-:W2:Y:S05]  /*9740*/  LDSM.16.M88.4 R172, [R2+0x6800] ;  /* 0x0068000002ac783b */ /* 0x000eaa0000000200 */
        /* <DEDUP_REMOVED lines=14> */
[----:B------:R-:W2:Y:S07]  /*9830*/  LDSM.16.M88.4 R172, [R0+0x7800] ;  /* 0x0078000000ac783b */ /* 0x000eae0000000200 */
[-C--:B------:R-:W-:Y:S08]  /*9840*/  HMMA.16816.F32.BF16 R52, R176, R192.reuse, R52 ;  /* 0x000000c0b034723c */ /* 0x080ff00000041834 */
[C---:B------:R-:W-:Y:S08]  /*9850*/  HMMA.16816.F32.BF16 R56, R184.reuse, R192, R56 ;  /* 0x000000c0b838723c */ /* 0x040ff00000041838 */
[-C--:B------:R-:W-:Y:S01]  /*9860*/  HMMA.16816.F32.BF16 R60, R184, R194.reuse, R60 ;  /* 0x000000c2b83c723c */ /* 0x080fe2000004183c */
[----:B------:R-:W-:Y:S07]  /*9870*/  LDSM.16.M88.4 R184, [R150+0x2000] ;  /* 0x0020000096b8783b */ /* 0x000fee0000000200 */
[----:B------:R-:W-:Y:S01]  /*9880*/  HMMA.16816.F32.BF16 R64, R176, R194, R64 ;  /* 0x000000c2b040723c */ /* 0x000fe20000041840 */
[----:B------:R-:W2:Y:S07]  /*9890*/  LDSM.16.M88.4 R176, [R0+0x7c00] ;  /* 0x007c000000b0783b */ /* 0x000eae0000000200 */
[-C--:B-1----:R-:W-:Y:S01]  /*98a0*/  HMMA.16816.F32.BF16 R4, R180, R196.reuse, R4 ;  /* 0x000000c4b404723c */ /* 0x082fe20000041804 */
[----:B------:R-:W1:Y:S07]  /*98b0*/  LDSM.16.M88.4 R192, [R150+0x3000] ;  /* 0x0030000096c0783b */ /* 0x000e6e0000000200 */
        /* <DEDUP_REMOVED lines=14> */
[-C--:B------:R-:W-:Y:S08]  /*99a0*/  HMMA.16816.F32.BF16 R52, R180, R176.reuse, R52 ;  /* 0x000000b0b434723c */ /* 0x080ff00000041834 */
[C---:B------:R-:W-:Y:S08]  /*99b0*/  HMMA.16816.F32.BF16 R56, R200.reuse, R176, R56 ;  /* 0x000000b0c838723c */ /* 0x040ff00000041838 */
[-C--:B------:R-:W-:Y:S01]  /*99c0*/  HMMA.16816.F32.BF16 R60, R200, R178.reuse, R60 ;  /* 0x000000b2c83c723c */ /* 0x080fe2000004183c */
[----:B------:R-:W-:Y:S02]  /*99d0*/  LDSM.16.M88.4 R200, [R0+0x8400] ;  /* 0x0084000000c8783b */ /* 0x000fe40000000200 */
[----:B---3--:R-:W-:Y:S05]  /*99e0*/  LOP3.LUT R151, R220, R231, R219, 0x96, !PT ;  /* 0x000000e7dc977212 */ /* 0x008fea00078e96db */
[----:B------:R-:W-:Y:S01]  /*99f0*/  HMMA.16816.F32.BF16 R64, R180, R178, R64 ;  /* 0x000000b2b440723c */ /* 0x000fe20000041840 */
[----:B------:R-:W-:Y:S07]  /*9a00*/  LDSM.16.M88.4 R176, [R148+0x4000] ;  /* 0x0040000094b0783b */ /* 0x000fee0000000200 */
[-C--:B------:R-:W-:Y:S01]  /*9a10*/  HMMA.16816.F32.BF16 R4, R184, R188.reuse, R4 ;  /* 0x000000bcb804723c */ /* 0x080fe20000041804 */
[----:B------:R-:W3:Y:S07]  /*9a20*/  LDSM.16.M88.4 R180, [R0+0x8000] ;  /* 0x0080000000b4783b */ /* 0x000eee0000000200 */
        /* <DEDUP_REMOVED lines=8> */
[----:B------:R-:W5:Y:S07]  /*9ab0*/  LDSM.16.M88.4 R196, [R0+0x8800] ;  /* 0x0088000000c4783b */ /* 0x000f6e0000000200 */
[-C--:B----4-:R-:W-:Y:S08]  /*9ac0*/  HMMA.16816.F32.BF16 R36, R184, R204.reuse, R36 ;  /* 0x000000ccb824723c */ /* 0x090ff00000041824 */
[C---:B------:R-:W-:Y:S08]  /*9ad0*/  HMMA.16816.F32.BF16 R40, R192.reuse, R204, R40 ;  /* 0x000000ccc028723c */ /* 0x040ff00000041828 */
[-C--:B------:R-:W-:Y:S08]  /*9ae0*/  HMMA.16816.F32.BF16 R44, R192, R206.reuse, R44 ;  /* 0x000000cec02c723c */ /* 0x080ff0000004182c */
[C---:B------:R-:W-:Y:S01]  /*9af0*/  HMMA.16816.F32.BF16 R48, R184.reuse, R206, R48 ;  /* 0x000000ceb830723c */ /* 0x040fe20000041830 */
[----:B------:R-:W4:Y:S07]  /*9b00*/  LDSM.16.M88.4 R204, [R0+0x8c00] ;  /* 0x008c000000cc783b */ /* 0x000f2e0000000200 */
[-C--:B--2---:R-:W-:Y:S08]  /*9b10*/  HMMA.16816.F32.BF16 R52, R184, R172.reuse, R52 ;  /* 0x000000acb834723c */ /* 0x084ff00000041834 */
[C---:B------:R-:W-:Y:S08]  /*9b20*/  HMMA.16816.F32.BF16 R56, R192.reuse, R172, R56 ;  /* 0x000000acc038723c */ /* 0x040ff00000041838 */
[-C--:B------:R-:W-:Y:S03]  /*9b30*/  HMMA.16816.F32.BF16 R60, R192, R174.reuse, R60 ;  /* 0x000000aec03c723c */ /* 0x080fe6000004183c */
[C---:B------:R-:W-:Y:S02]  /*9b40*/  VIADD R195, R219.reuse, 0xed9eba14 ;  /* 0xed9eba14dbc37836 */ /* 0x040fe40000000000 */
[----:B------:R-:W-:Y:S03]  /*9b50*/  VIADD R194, R219, 0xa9066899 ;  /* 0xa9066899dbc27836 */ /* 0x000fe60000000000 */
[----:B------:R-:W-:Y:S01]  /*9b60*/  HMMA.16816.F32.BF16 R64, R184, R174, R64 ;  /* 0x000000aeb840723c */ /* 0x000fe20000041840 */
[----:B------:R-:W-:Y:S07]  /*9b70*/  LDSM.16.M88.4 R172, [R150+0x4000] ;  /* 0x0040000096ac783b */ /* 0x000fee0000000200 */
[-C--:B---3--:R-:W-:Y:S01]  /*9b80*/  HMMA.16816.F32.BF16 R4, R176, R180.reuse, R4 ;  /* 0x000000b4b004723c */ /* 0x088fe20000041804 */
[----:B------:R2:W-:Y:S07]  /*9b90*/  LDSM.16.M88.4 R184, [R150+0x5000] ;  /* 0x0050000096b8783b */ /* 0x0005ee0000000200 */
[C---:B-1----:R-:W-:Y:S08]  /*9ba0*/  HMMA.16816.F32.BF16 R8, R188.reuse, R180, R8 ;  /* 0x000000b4bc08723c */ /* 0x042ff00000041808 */
[-C--:B------:R-:W-:Y:S08]  /*9bb0*/  HMMA.16816.F32.BF16 R12, R188, R182.reuse, R12 ;  /* 0x000000b6bc0c723c */ /* 0x080ff0000004180c */
[C---:B------:R-:W-:Y:S01]  /*9bc0*/  HMMA.16816.F32.BF16 R16, R176.reuse, R182, R16 ;  /* 0x000000b6b010723c */ /* 0x040fe20000041810 */
[----:B------:R-:W1:Y:S03]  /*9bd0*/  LDSM.16.M88.4 R180, [R2+0x8000] ;  /* 0x0080000002b4783b */ /* 0x000e660000000200 */
[----:B--2---:R-:W-:Y:S04]  /*9be0*/  IMAD.WIDE.U32 R150, R151, -0x326172a9, RZ ;  /* 0xcd9e8d5797967825 */ /* 0x004fe800078e00ff */
[-C--:B------:R-:W-:Y:S03]  /*9bf0*/  HMMA.16816.F32.BF16 R20, R176, R200.reuse, R20 ;  /* 0x000000c8b014723c */ /* 0x080fe60000041814 */
[C---:B------:R-:W-:Y:S02]  /*9c00*/  LOP3.LUT R192, R151.reuse, R243, RZ, 0x3c, !PT ;  /* 0x000000f397c07212 */ /* 0x040fe400078e3cff */
[C---:B------:R-:W-:Y:S02]  /*9c10*/  LOP3.LUT R0, R150.reuse, R242, RZ, 0x3c, !PT ;  /* 0x000000f296007212 */ /* 0x040fe400078e3cff */
[----:B-----5:R-:W-:Y:S01]  /*9c20*/  LOP3.LUT R152, R150, R248, RZ, 0x3c, !PT ;  /* 0x000000f896987212 */ /* 0x020fe200078e3cff */
[C---:B------:R-:W-:Y:S04]  /*9c30*/  HMMA.16816.F32.BF16 R24, R188.reuse, R200, R24 ;  /* 0x000000c8bc18723c */ /* 0x040fe80000041818 */
[----:B------:R-:W-:Y:S04]  /*9c40*/  IMAD.WIDE.U32 R192, R192, -0x2daee0ad, RZ ;  /* 0xd2511f53c0c07825 */ /* 0x000fe800078e00ff */
[-C--:B------:R-:W-:Y:S08]  /*9c50*/  HMMA.16816.F32.BF16 R28, R188, R202.reuse, R28 ;  /* 0x000000cabc1c723c */ /* 0x080ff0000004181c */
[C---:B------:R-:W-:Y:S08]  /*9c60*/  HMMA.16816.F32.BF16 R32, R176.reuse, R202, R32 ;  /* 0x000000cab020723c */ /* 0x040ff00000041820 */
[-C--:B------:R-:W-:Y:S08]  /*9c70*/  HMMA.16816.F32.BF16 R36, R176, R196.reuse, R36 ;  /* 0x000000c4b024723c */ /* 0x080ff00000041824 */
[C---:B------:R-:W-:Y:S04]  /*9c80*/  HMMA.16816.F32.BF16 R40, R188.reuse, R196, R40 ;  /* 0x000000c4bc28723c */ /* 0x040fe80000041828 */
[----:B------:R-:W-:Y:S01]  /*9c90*/  LOP3.LUT R197, R151, R249, RZ, 0x3c, !PT ;  /* 0x000000f997c57212 */ /* 0x000fe200078e3cff */
[----:B------:R-:W-:Y:S03]  /*9ca0*/  VIADD R196, R218, 0x78dde6e4 ;  /* 0x78dde6e4dac47836 */ /* 0x000fe60000000000 */
[-C--:B------:R-:W-:Y:S08]  /*9cb0*/  HMMA.16816.F32.BF16 R44, R188, R198.reuse, R44 ;  /* 0x000000c6bc2c723c */ /* 0x080ff0000004182c */
[C---:B------:R-:W-:Y:S04]  /*9cc0*/  HMMA.16816.F32.BF16 R48, R176.reuse, R198, R48 ;  /* 0x000000c6b030723c */ /* 0x040fe80000041830 */
[C---:B------:R-:W-:Y:S02]  /*9cd0*/  VIADD R198, R219.reuse, 0x32370b8f ;  /* 0x32370b8fdbc67836 */ /* 0x040fe40000000000 */
[----:B------:R-:W-:Y:S02]  /*9ce0*/  VIADD R199, R219, 0x76cf5d0a ;  /* 0x76cf5d0adbc77836 */ /* 0x000fe40000000000 */
[-C--:B----4-:R-:W-:Y:S08]  /*9cf0*/  HMMA.16816.F32.BF16 R52, R176, R204.reuse, R52 ;  /* 0x000000ccb034723c */ /* 0x090ff00000041834 */
[C---:B------:R-:W-:Y:S08]  /*9d00*/  HMMA.16816.F32.BF16 R56, R188.reuse, R204, R56 ;  /* 0x000000ccbc38723c */ /* 0x040ff00000041838 */
[-C--:B------:R-:W-:Y:S03]  /*9d10*/  HMMA.16816.F32.BF16 R60, R188, R206.reuse, R60 ;  /* 0x000000cebc3c723c */ /* 0x080fe6000004183c */
[----:B------:R-:W-:Y:S01]  /*9d20*/  IMAD.WIDE.U32 R188, R0, -0x2daee0ad, RZ ;  /* 0xd2511f5300bc7825 */ /* 0x000fe200078e00ff */
[----:B------:R-:W-:Y:S02]  /*9d30*/  LOP3.LUT R0, R238, R199, R193, 0x96, !PT ;  /* 0x000000c7ee007212 */ /* 0x000fe400078e96c1 */
[----:B------:R-:W-:Y:S02]  /*9d40*/  IADD3 R193, PT, PT, R218, -0x255992d5, RZ ;  /* 0xdaa66d2bdac17810 */ /* 0x000fe40007ffe0ff */
[----:B------:R-:W-:Y:S01]  /*9d50*/  LOP3.LUT R192, R198, R192, R189, 0x96, !PT ;  /* 0x000000c0c6c07212 */ /* 0x000fe200078e96bd */
[----:B------:R-:W-:Y:S04]  /*9d60*/  HMMA.16816.F32.BF16 R64, R176, R206, R64 ;  /* 0x000000ceb040723c */ /* 0x000fe80000041840 */
[----:B------:R-:W-:Y:S04]  /*9d70*/  IMAD.WIDE.U32 R178, R192, -0x326172a9, RZ ;  /* 0xcd9e8d57c0b27825 */ /* 0x000fe800078e00ff */
[----:B------:R-:W-:Y:S01]  /*9d80*/  IMAD.WIDE.U32 R190, R0, -0x326172a9, RZ ;  /* 0xcd9e8d5700be7825 */ /* 0x000fe200078e00ff */
[-C--:B-1----:R-:W-:Y:S05]  /*9d90*/  HMMA.16816.F32.BF16 R4, R172, R180.reuse, R4 ;  /* 0x000000b4ac04723c */ /* 0x082fea0000041804 */
[----:B------:R-:W-:Y:S01]  /*9da0*/  LOP3.LUT R0, R236, R193, R191, 0x96, !PT ;  /* 0x000000c1ec007212 */ /* 0x000fe200078e96bf */
[----:B------:R-:W-:Y:S01]  /*9db0*/  VIADD R206, R218, 0x1715609d ;  /* 0x1715609ddace7836 */ /* 0x000fe20000000000 */
[----:B------:R-:W-:Y:S01]  /*9dc0*/  LOP3.LUT R148, R196, R190, R179, 0x96, !PT ;  /* 0x000000bec4947212 */ /* 0x000fe200078e96b3 */
[----:B------:R-:W-:Y:S01]  /*9dd0*/  VIADD R192, R218, 0xb54cda56 ;  /* 0xb54cda56dac07836 */ /* 0x000fe20000000000 */
[C---:B------:R-:W-:Y:S04]  /*9de0*/  HMMA.16816.F32.BF16 R8, R184.reuse, R180, R8 ;  /* 0x000000b4b808723c */ /* 0x040fe80000041808 */
[----:B------:R-:W-:Y:S04]  /*9df0*/  IMAD.WIDE.U32 R176, R0, -0x2daee0ad, RZ ;  /* 0xd2511f5300b07825 */ /* 0x000fe800078e00ff */
[----:B------:R-:W-:Y:S01]  /*9e00*/  IMAD.WIDE.U32 R200, R148, -0x2daee0ad, RZ ;  /* 0xd2511f5394c87825 */ /* 0x000fe200078e00ff */
[----:B------:R-:W-:Y:S01]  /*9e10*/  LOP3.LUT R188, R195, R188, R177, 0x96, !PT ;  /* 0x000000bcc3bc7212 */ /* 0x000fe200078e96b1 */
[-C--:B------:R-:W-:Y:S03]  /*9e20*/  HMMA.16816.F32.BF16 R12, R184, R182.reuse, R12 ;  /* 0x000000b6b80c723c */ /* 0x080fe6000004180c */
[----:B------:R-:W-:Y:S01]  /*9e30*/  LOP3.LUT R148, R194, R176, R201, 0x96, !PT ;  /* 0x000000b0c2947212 */ /* 0x000fe200078e96c9 */
[----:B------:R-:W-:Y:S02]  /*9e40*/  IMAD R0, R217, 0x40, R222 ;  /* 0x00000040d9007824 */ /* 0x000fe400078e02de */
[----:B------:R-:W-:Y:S02]  /*9e50*/  IMAD.WIDE.U32 R190, R188, -0x326172a9, RZ ;  /* 0xcd9e8d57bcbe7825 */ /* 0x000fe400078e00ff */
[C---:B------:R-:W-:Y:S04]  /*9e60*/  HMMA.16816.F32.BF16 R16, R172.reuse, R182, R16 ;  /* 0x000000b6ac10723c */ /* 0x040fe80000041810 */
[----:B------:R-:W-:Y:S01]  /*9e70*/  LOP3.LUT R188, R206, R178, R191, 0x96, !PT ;  /* 0x000000b2cebc7212 */ /* 0x000fe200078e96bf */
[----:B------:R-:W-:Y:S02]  /*9e80*/  IMAD.IADD R0, R221, 0x1, -R0 ;  /* 0x00000001dd007824 */ /* 0x000fe400078e0a00 */
[----:B------:R-:W-:Y:S03]  /*9e90*/  IMAD.WIDE.U32 R150, R148, -0x326172a9, RZ ;  /* 0xcd9e8d5794967825 */ /* 0x000fe600078e00ff */
[C---:B------:R-:W-:Y:S01]  /*9ea0*/  IADD3 R176, PT, PT, R0.reuse, 0x47, RZ ;  /* 0x0000004700b07810 */ /* 0x040fe20007ffe0ff */
[----:B------:R-:W-:Y:S01]  /*9eb0*/  VIADD R148, R0, 0x48 ;  /* 0x0000004800947836 */ /* 0x000fe20000000000 */
[----:B------:R-:W-:Y:S01]  /*9ec0*/  LOP3.LUT R190, R192, R190, R151, 0x96, !PT ;  /* 0x000000bec0be7212 */ /* 0x000fe200078e9697 */
[----:B------:R-:W-:Y:S01]  /*9ed0*/  IMAD.MOV.U32 R223, RZ, RZ, R150 ;  /* 0x000000ffffdf7224 */ /* 0x000fe200078e0096 */
[----:B------:R-:W-:Y:S01]  /*9ee0*/  PRMT R181, R150, 0x7773, RZ ;  /* 0x0000777396b57816 */ /* 0x000fe200000000ff */
[----:B------:R-:W-:Y:S01]  /*9ef0*/  VIADD R207, R219, 0x646e171e ;  /* 0x646e171edbcf7836 */ /* 0x000fe20000000000 */
[----:B------:R-:W-:Y:S01]  /*9f00*/  IABS R151, R148 ;  /* 0x0000009400977213 */ /* 0x000fe20000000000 */
[----:B------:R-:W-:Y:S01]  /*9f10*/  IMAD.WIDE.U32 R188, R188, -0x2daee0ad, RZ ;  /* 0xd2511f53bcbc7825 */ /* 0x000fe200078e00ff */
[----:B------:R-:W-:Y:S02]  /*9f20*/  IABS R148, R176 ;  /* 0x000000b000947213 */ /* 0x000fe40000000000 */
[C---:B------:R-:W-:Y:S01]  /*9f30*/  PRMT R180, R150.reuse, 0x7772, RZ ;  /* 0x0000777296b47816 */ /* 0x040fe200000000ff */
[----:B------:R-:W1:Y:S01]  /*9f40*/  LDSM.16.M88.4 R176, [R2+0x8400] ;  /* 0x0084000002b0783b */ /* 0x000e620000000200 */
[----:B------:R-:W-:Y:S01]  /*9f50*/  PRMT R221, R150, 0x7771, RZ ;  /* 0x0000777196dd7816 */ /* 0x000fe200000000ff */
[----:B------:R-:W-:Y:S01]  /*9f60*/  IMAD.MOV.U32 R150, RZ, RZ, R151 ;  /* 0x000000ffff967224 */ /* 0x000fe200078e0097 */
[----:B------:R-:W-:Y:S01]  /*9f70*/  I2FP.F32.S32 R148, R148 ;  /* 0x0000009400947245 */ /* 0x000fe20000201400 */
[----:B------:R-:W-:Y:S01]  /*9f80*/  VIADD R151, R0, 0x37 ;  /* 0x0000003700977836 */ /* 0x000fe20000000000 */
[----:B------:R-:W-:Y:S01]  /*9f90*/  PRMT R222, R180, 0x5410, R181 ;  /* 0x00005410b4de7816 */ /* 0x000fe200000000b5 */
[----:B------:R-:W-:Y:S01]  /*9fa0*/  VIADD R181, R0, 0xfffffff7 ;  /* 0xfffffff700b57836 */ /* 0x000fe20000000000 */
[----:B------:R-:W-:Y:S01]  /*9fb0*/  I2FP.F32.S32 R150, R150 ;  /* 0x0000009600967245 */ /* 0x000fe20000201400 */
[-C--:B------:R-:W-:Y:S01]  /*9fc0*/  FFMA.FTZ R11, R148, -R149.reuse, R11 ;  /* 0x80000095940b7223 */ /* 0x080fe2000001000b */
[C---:B------:R-:W-:Y:S01]  /*9fd0*/  IADD3 R180, PT, PT, R0.reuse, -0x8, RZ ;  /* 0xfffffff800b47810 */ /* 0x040fe20007ffe0ff */
[----:B------:R-:W-:Y:S01]  /*9fe0*/  VIADD R148, R0, 0x3f ;  /* 0x0000003f00947836 */ /* 0x000fe20000000000 */
[----:B------:R-:W-:Y:S01]  /*9ff0*/  LOP3.LUT R191, R207, R200, R189, 0x96, !PT ;  /* 0x000000c8cfbf7212 */ /* 0x000fe200078e96bd */
[----:B------:R-:W-:Y:S01]  /*a000*/  FFMA.FTZ R10, R150, -R149, R10 ;  /* 0x80000095960a7223 */ /* 0x000fe2000001000a */
[----:B------:R-:W-:Y:S01]  /*a010*/  IABS R180, R180 ;  /* 0x000000b400b47213 */ /* 0x000fe20000000000 */
[C---:B------:R-:W-:Y:S01]  /*a020*/  VIADD R150, R0.reuse, 0x40 ;  /* 0x0000004000967836 */ /* 0x040fe20000000000 */
[----:B------:R-:W-:Y:S01]  /*a030*/  IABS R148, R148 ;  /* 0x0000009400947213 */ /* 0x000fe20000000000 */
[----:B------:R-:W-:Y:S01]  /*a040*/  VIADD R200, R0, 0x38 ;  /* 0x0000003800c87836 */ /* 0x000fe20000000000 */
[----:B------:R-:W-:Y:S02]  /*a050*/  IABS R151, R151 ;  /* 0x0000009700977213 */ /* 0x000fe40000000000 */
[----:B------:R-:W-:Y:S02]  /*a060*/  IABS R150, R150 ;  /* 0x0000009600967213 */ /* 0x000fe40000000000 */
[----:B------:R-:W-:Y:S02]  /*a070*/  I2FP.F32.S32 R148, R148 ;  /* 0x0000009400947245 */ /* 0x000fe40000201400 */
[----:B------:R-:W-:Y:S02]  /*a080*/  I2FP.F32.S32 R150, R150 ;  /* 0x0000009600967245 */ /* 0x000fe40000201400 */
[----:B------:R-:W-:Y:S01]  /*a090*/  IABS R200, R200 ;  /* 0x000000c800c87213 */ /* 0x000fe20000000000 */
[----:B------:R-:W-:Y:S01]  /*a0a0*/  FFMA.FTZ R9, R148, -R149, R9 ;  /* 0x8000009594097223 */ /* 0x000fe20000010009 */
[----:B------:R-:W-:Y:S01]  /*a0b0*/  I2FP.F32.S32 R151, R151 ;  /* 0x0000009700977245 */ /* 0x000fe20000201400 */
[CC--:B------:R-:W-:Y:S01]  /*a0c0*/  FFMA.FTZ R8, R150.reuse, -R149.reuse, R8 ;  /* 0x8000009596087223 */ /* 0x0c0fe20000010008 */
[----:B------:R-:W-:Y:S01]  /*a0d0*/  I2FP.F32.S32 R200, R200 ;  /* 0x000000c800c87245 */ /* 0x000fe20000201400 */
[-C--:B------:R-:W-:Y:S01]  /*a0e0*/  FFMA.FTZ R14, R150, -R149.reuse, R14 ;  /* 0x80000095960e7223 */ /* 0x080fe2000001000e */
[----:B------:R-:W-:Y:S01]  /*a0f0*/  IABS R150, R0 ;  /* 0x0000000000967213 */ /* 0x000fe20000000000 */
[-C--:B------:R-:W-:Y:S01]  /*a100*/  FFMA.FTZ R15, R148, -R149.reuse, R15 ;  /* 0x80000095940f7223 */ /* 0x080fe2000001000f */
[----:B------:R-:W-:Y:S02]  /*a110*/  VIADD R148, R0, 0xffffffff ;  /* 0xffffffff00947836 */ /* 0x000fe40000000000 */
[CC--:B------:R-:W-:Y:S01]  /*a120*/  FFMA.FTZ R13, R151.reuse, -R149.reuse, R13 ;  /* 0x80000095970d7223 */ /* 0x0c0fe2000001000d */
[----:B------:R-:W-:Y:S01]  /*a130*/  I2FP.F32.S32 R150, R150 ;  /* 0x0000009600967245 */ /* 0x000fe20000201400 */
[-C--:B------:R-:W-:Y:S01]  /*a140*/  FFMA.FTZ R12, R200, -R149.reuse, R12 ;  /* 0x80000095c80c7223 */ /* 0x080fe2000001000c */
[----:B------:R-:W-:Y:S01]  /*a150*/  IABS R148, R148 ;  /* 0x0000009400947213 */ /* 0x000fe20000000000 */
[-C--:B-1----:R-:W-:Y:S03]  /*a160*/  HMMA.16816.F32.BF16 R20, R172, R176.reuse, R20 ;  /* 0x000000b0ac14723c */ /* 0x082fe60000041814 */
[----:B------:R-:W-:Y:S01]  /*a170*/  I2FP.F32.S32 R148, R148 ;  /* 0x0000009400947245 */ /* 0x000fe20000201400 */
[CC--:B------:R-:W-:Y:S01]  /*a180*/  FFMA.FTZ R4, R150.reuse, -R149.reuse, R4 ;  /* 0x8000009596047223 */ /* 0x0c0fe20000010004 */
[----:B------:R-:W-:Y:S03]  /*a190*/  FFMA.FTZ R18, R150, -R149, R18 ;  /* 0x8000009596127223 */ /* 0x000fe60000010012 */
[C---:B------:R-:W-:Y:S04]  /*a1a0*/  HMMA.16816.F32.BF16 R24, R184.reuse, R176, R24 ;  /* 0x000000b0b818723c */ /* 0x040fe80000041818 */
[----:B------:R-:W-:Y:S01]  /*a1b0*/  IABS R176, R181 ;  /* 0x000000b500b07213 */ /* 0x000fe20000000000 */
[----:B------:R-:W-:Y:S02]  /*a1c0*/  IMAD.MOV.U32 R177, RZ, RZ, R180 ;  /* 0x000000ffffb17224 */ /* 0x000fe400078e00b4 */
[C---:B------:R-:W-:Y:S01]  /*a1d0*/  FFMA.FTZ R5, R148.reuse, -R149, R5 ;  /* 0x8000009594057223 */ /* 0x040fe20000010005 */
[----:B------:R-:W1:Y:S01]  /*a1e0*/  LDSM.16.M88.4 R180, [R2+0x8800] ;  /* 0x0088000002b4783b */ /* 0x000e620000000200 */
[-C--:B------:R-:W-:Y:S03]  /*a1f0*/  HMMA.16816.F32.BF16 R28, R184, R178.reuse, R28 ;  /* 0x000000b2b81c723c */ /* 0x080fe6000004181c */
[----:B------:R-:W-:Y:S01]  /*a200*/  I2FP.F32.S32 R150, R177 ;  /* 0x000000b100967245 */ /* 0x000fe20000201400 */
[-C--:B------:R-:W-:Y:S01]  /*a210*/  FFMA.FTZ R19, R148, -R149.reuse, R19 ;  /* 0x8000009594137223 */ /* 0x080fe20000010013 */
[----:B------:R-:W-:Y:S01]  /*a220*/  I2FP.F32.S32 R148, R176 ;  /* 0x000000b000947245 */ /* 0x000fe20000201400 */
[----:B------:R-:W-:Y:S02]  /*a230*/  VIADD R176, R0, 0x30 ;  /* 0x0000003000b07836 */ /* 0x000fe40000000000 */
[CC--:B------:R-:W-:Y:S01]  /*a240*/  FFMA.FTZ R16, R150.reuse, -R149.reuse, R16 ;  /* 0x8000009596107223 */ /* 0x0c0fe20000010010 */
[-C--:B------:R-:W-:Y:S01]  /*a250*/  FFMA.FTZ R22, R150, -R149.reuse, R22 ;  /* 0x8000009596167223 */ /* 0x080fe20000010016 */
[C---:B------:R-:W-:Y:S01]  /*a260*/  VIADD R150, R0.reuse, 0x2f ;  /* 0x0000002f00967836 */ /* 0x040fe20000000000 */
[C---:B------:R-:W-:Y:S04]  /*a270*/  HMMA.16816.F32.BF16 R32, R172.reuse, R178, R32 ;  /* 0x000000b2ac20723c */ /* 0x040fe80000041820 */
[----:B------:R-:W-:Y:S01]  /*a280*/  IADD3 R178, PT, PT, R0, -0x18, RZ ;  /* 0xffffffe800b27810 */ /* 0x000fe20007ffe0ff */
[CC--:B------:R-:W-:Y:S01]  /*a290*/  FFMA.FTZ R17, R148.reuse, -R149.reuse, R17 ;  /* 0x8000009594117223 */ /* 0x0c0fe20000010011 */
[-C--:B------:R-:W-:Y:S01]  /*a2a0*/  FFMA.FTZ R23, R148, -R149.reuse, R23 ;  /* 0x8000009594177223 */ /* 0x080fe20000010017 */
[----:B------:R-:W-:Y:S01]  /*a2b0*/  IABS R148, R176 ;  /* 0x000000b000947213 */ /* 0x000fe20000000000 */
[-C--:B------:R-:W-:Y:S01]  /*a2c0*/  FFMA.FTZ R26, R200, -R149.reuse, R26 ;  /* 0x80000095c81a7223 */ /* 0x080fe2000001001a */
[----:B------:R-:W-:Y:S01]  /*a2d0*/  IABS R200, R150 ;  /* 0x0000009600c87213 */ /* 0x000fe20000000000 */
[----:B------:R-:W-:Y:S01]  /*a2e0*/  FFMA.FTZ R27, R151, -R149, R27 ;  /* 0x80000095971b7223 */ /* 0x000fe2000001001b */
[----:B------:R-:W-:Y:S01]  /*a2f0*/  IABS R178, R178 ;  /* 0x000000b200b27213 */ /* 0x000fe20000000000 */
[----:B------:R-:W-:Y:S01]  /*a300*/  IMAD.WIDE.U32 R150, R197, -0x2daee0ad, RZ ;  /* 0xd2511f53c5967825 */ /* 0x000fe200078e00ff */
[----:B------:R-:W-:Y:S02]  /*a310*/  I2FP.F32.S32 R197, R148 ;  /* 0x0000009400c57245 */ /* 0x000fe40000201400 */
[----:B------:R-:W-:Y:S01]  /*a320*/  I2FP.F32.S32 R178, R178 ;  /* 0x000000b200b27245 */ /* 0x000fe20000201400 */
[----:B------:R-:W-:Y:S01]  /*a330*/  IMAD.WIDE.U32 R176, R152, -0x2daee0ad, RZ ;  /* 0xd2511f5398b07825 */ /* 0x000fe200078e00ff */
[----:B------:R-:W-:Y:S03]  /*a340*/  LOP3.LUT R148, R244, R199, R151, 0x96, !PT ;  /* 0x000000c7f4947212 */ /* 0x000fe600078e9697 */
[CC--:B------:R-:W-:Y:S01]  /*a350*/  FFMA.FTZ R24, R197.reuse, -R149.reuse, R24 ;  /* 0x80000095c5187223 */ /* 0x0c0fe20000010018 */
[-C--:B------:R-:W-:Y:S01]  /*a360*/  FFMA.FTZ R32, R178, -R149.reuse, R32 ;  /* 0x80000095b2207223 */ /* 0x080fe20000010020 */
[----:B------:R-:W-:Y:S01]  /*a370*/  LOP3.LUT R152, R198, R150, R177, 0x96, !PT ;  /* 0x00000096c6987212 */ /* 0x000fe200078e96b1 */
[----:B------:R-:W-:Y:S01]  /*a380*/  VIADD R177, R0, 0xfffffff0 ;  /* 0xfffffff000b17836 */ /* 0x000fe20000000000 */
[----:B------:R-:W-:Y:S01]  /*a390*/  I2FP.F32.S32 R150, R200 ;  /* 0x000000c800967245 */ /* 0x000fe20000201400 */
[----:B------:R-:W-:Y:S04]  /*a3a0*/  IMAD.WIDE.U32 R200, R148, -0x326172a9, RZ ;  /* 0xcd9e8d5794c87825 */ /* 0x000fe800078e00ff */
[----:B------:R-:W-:Y:S01]  /*a3b0*/  FFMA.FTZ R30, R197, -R149, R30 ;  /* 0x80000095c51e7223 */ /* 0x000fe2000001001e */
[----:B------:R-:W-:Y:S01]  /*a3c0*/  IABS R177, R177 ;  /* 0x000000b100b17213 */ /* 0x000fe20000000000 */
[-C--:B-1----:R-:W-:Y:S03]  /*a3d0*/  HMMA.16816.F32.BF16 R36, R172, R180.reuse, R36 ;  /* 0x000000b4ac24723c */ /* 0x082fe60000041824 */
[----:B------:R-:W-:Y:S01]  /*a3e0*/  I2FP.F32.S32 R177, R177 ;  /* 0x000000b100b17245 */ /* 0x000fe20000201400 */
[----:B------:R-:W-:Y:S02]  /*a3f0*/  VIADD R151, R0, 0xffffffef ;  /* 0xffffffef00977836 */ /* 0x000fe40000000000 */
[CC--:B------:R-:W-:Y:S01]  /*a400*/  FFMA.FTZ R25, R150.reuse, -R149.reuse, R25 ;  /* 0x8000009596197223 */ /* 0x0c0fe20000010019 */
[----:B------:R-:W-:Y:S01]  /*a410*/  FFMA.FTZ R31, R150, -R149, R31 ;  /* 0x80000095961f7223 */ /* 0x000fe2000001001f */
[----:B------:R-:W-:Y:S01]  /*a420*/  LOP3.LUT R150, R240, R193, R201, 0x96, !PT ;  /* 0x000000c1f0967212 */ /* 0x000fe200078e96c9 */
[C---:B------:R-:W-:Y:S04]  /*a430*/  HMMA.16816.F32.BF16 R40, R184.reuse, R180, R40 ;  /* 0x000000b4b828723c */ /* 0x040fe80000041828 */
[----:B------:R-:W-:Y:S01]  /*a440*/  IABS R148, R151 ;  /* 0x0000009700947213 */ /* 0x000fe20000000000 */
[----:B------:R-:W-:Y:S04]  /*a450*/  IMAD.WIDE.U32 R150, R150, -0x2daee0ad, RZ ;  /* 0xd2511f5396967825 */ /* 0x000fe800078e00ff */
[CC--:B------:R-:W-:Y:S01]  /*a460*/  FFMA.FTZ R20, R177.reuse, -R149.reuse, R20 ;  /* 0x80000095b1147223 */ /* 0x0c0fe20000010014 */
[----:B------:R-:W-:Y:S01]  /*a470*/  I2FP.F32.S32 R148, R148 ;  /* 0x0000009400947245 */ /* 0x000fe20000201400 */
[-C--:B------:R-:W-:Y:S01]  /*a480*/  FFMA.FTZ R34, R177, -R149.reuse, R34 ;  /* 0x80000095b1227223 */ /* 0x080fe20000010022 */
[----:B------:R-:W-:Y:S01]  /*a490*/  LOP3.LUT R151, R195, R176, R151, 0x96, !PT ;  /* 0x000000b0c3977212 */ /* 0x000fe200078e9697 */
[-C--:B------:R-:W-:Y:S01]  /*a4a0*/  FFMA.FTZ R38, R178, -R149.reuse, R38 ;  /* 0x80000095b2267223 */ /* 0x080fe20000010026 */
[----:B------:R-:W-:Y:S02]  /*a4b0*/  VIADD R176, R0, 0x28 ;  /* 0x0000002800b07836 */ /* 0x000fe40000000000 */
[----:B------:R-:W-:Y:S01]  /*a4c0*/  FFMA.FTZ R21, R148, -R149, R21 ;  /* 0x8000009594157223 */ /* 0x000fe20000010015 */
[----:B------:R-:W-:Y:S01]  /*a4d0*/  VIADD R177, R0, 0xffffffe7 ;  /* 0xffffffe700b17836 */ /* 0x000fe20000000000 */
[-C--:B------:R-:W-:Y:S03]  /*a4e0*/  HMMA.16816.F32.BF16 R44, R184, R182.reuse, R44 ;  /* 0x000000b6b82c723c */ /* 0x080fe6000004182c */
[----:B------:R-:W-:Y:S01]  /*a4f0*/  IABS R176, R176 ;  /* 0x000000b000b07213 */ /* 0x000fe20000000000 */
[----:B------:R-:W-:Y:S01]  /*a500*/  IMAD.WIDE.U32 R180, R152, -0x326172a9, RZ ;  /* 0xcd9e8d5798b47825 */ /* 0x000fe200078e00ff */
[----:B------:R-:W-:Y:S02]  /*a510*/  IABS R177, R177 ;  /* 0x000000b100b17213 */ /* 0x000fe40000000000 */
[----:B------:R-:W-:Y:S01]  /*a520*/  I2FP.F32.S32 R176, R176 ;  /* 0x000000b000b07245 */ /* 0x000fe20000201400 */
[----:B------:R-:W-:Y:S01]  /*a530*/  FFMA.FTZ R35, R148, -R149, R35 ;  /* 0x8000009594237223 */ /* 0x000fe20000010023 */
[----:B------:R-:W-:Y:S01]  /*a540*/  I2FP.F32.S32 R177, R177 ;  /* 0x000000b100b17245 */ /* 0x000fe20000201400 */
[----:B------:R-:W-:Y:S01]  /*a550*/  VIADD R148, R0, 0x27 ;  /* 0x0000002700947836 */ /* 0x000fe20000000000 */
[C---:B------:R-:W-:Y:S04]  /*a560*/  HMMA.16816.F32.BF16 R48, R172.reuse, R182, R48 ;  /* 0x000000b6ac30723c */ /* 0x040fe80000041830 */
[----:B------:R-:W-:Y:S01]  /*a570*/  IABS R148, R148 ;  /* 0x0000009400947213 */ /* 0x000fe20000000000 */
[CC--:B------:R-:W-:Y:S01]  /*a580*/  FFMA.FTZ R28, R176.reuse, -R149.reuse, R28 ;  /* 0x80000095b01c7223 */ /* 0x0c0fe2000001001c */
[CC--:B------:R-:W-:Y:S01]  /*a590*/  FFMA.FTZ R33, R177.reuse, -R149.reuse, R33 ;  /* 0x80000095b1217223 */ /* 0x0c0fe20000010021 */
[-C--:B------:R-:W-:Y:S01]  /*a5a0*/  FFMA.FTZ R39, R177, -R149.reuse, R39 ;  /* 0x80000095b1277223 */ /* 0x080fe20000010027 */
[----:B------:R-:W-:Y:S01]  /*a5b0*/  I2FP.F32.S32 R152, R148 ;  /* 0x0000009400987245 */ /* 0x000fe20000201400 */
[-C--:B------:R-:W-:Y:S01]  /*a5c0*/  FFMA.FTZ R42, R176, -R149.reuse, R42 ;  /* 0x80000095b02a7223 */ /* 0x080fe2000001002a */
[----:B------:R-:W-:Y:S01]  /*a5d0*/  LOP3.LUT R148, R196, R200, R181, 0x96, !PT ;  /* 0x000000c8c4947212 */ /* 0x000fe200078e96b5 */
[----:B------:R1:W2:Y:S01]  /*a5e0*/  LDSM.16.M88.4 R176, [R2+0x8c00] ;  /* 0x008c000002b0783b */ /* 0x0002a20000000200 */
[----:B------:R-:W-:Y:S04]  /*a5f0*/  DEPBAR.LE SB0, 0x0 ;  /* 0x000080000000791a */ /* 0x000fe80000000000 */
[CC--:B------:R-:W-:Y:S01]  /*a600*/  FFMA.FTZ R29, R152.reuse, -R149.reuse, R29 ;  /* 0x80000095981d7223 */ /* 0x0c0fe2000001001d */
[-C--:B------:R-:W-:Y:S01]  /*a610*/  FFMA.FTZ R43, R152, -R149.reuse, R43 ;  /* 0x80000095982b7223 */ /* 0x080fe2000001002b */
[----:B------:R-:W-:Y:S01]  /*a620*/  VIADD R152, R0, 0x20 ;  /* 0x0000002000987836 */ /* 0x000fe20000000000 */
[----:B------:R-:W-:Y:S01]  /*a630*/  BAR.SYNC.DEFER_BLOCKING 0x0 ;  /* 0x0000000000007b1d */ /* 0x000fe20000010000 */
[----:B------:R-:W-:Y:S03]  /*a640*/  IMAD.WIDE.U32 R200, R148, -0x2daee0ad, RZ ;  /* 0xd2511f5394c87825 */ /* 0x000fe600078e00ff */
[----:B------:R-:W-:Y:S01]  /*a650*/  IABS R148, R152 ;  /* 0x0000009800947213 */ /* 0x000fe20000000000 */
[----:B------:R-:W-:Y:S01]  /*a660*/  VIADD R152, R0, 0x1f ;  /* 0x0000001f00987836 */ /* 0x000fe20000000000 */
[----:B------:R-:W-:Y:S01]  /*a670*/  LOP3.LUT R150, R194, R150, R201, 0x96, !PT ;  /* 0x00000096c2967212 */ /* 0x000fe200078e96c9 */
[----:B------:R-:W-:Y:S01]  /*a680*/  IMAD.WIDE.U32 R182, R151, -0x326172a9, RZ ;  /* 0xcd9e8d5797b67825 */ /* 0x000fe200078e00ff */
[----:B------:R-:W-:Y:S02]  /*a690*/  I2FP.F32.S32 R148, R148 ;  /* 0x0000009400947245 */ /* 0x000fe40000201400 */
[----:B------:R-:W-:Y:S01]  /*a6a0*/  IABS R152, R152 ;  /* 0x0000009800987213 */ /* 0x000fe20000000000 */
[----:B------:R-:W-:Y:S02]  /*a6b0*/  VIADD R151, R0, 0xffffffe0 ;  /* 0xffffffe000977836 */ /* 0x000fe40000000000 */
[CC--:B------:R-:W-:Y:S01]  /*a6c0*/  FFMA.FTZ R40, R148.reuse, -R149.reuse, R40 ;  /* 0x8000009594287223 */ /* 0x0c0fe20000010028 */
[----:B------:R-:W-:Y:S01]  /*a6d0*/  FFMA.FTZ R46, R148, -R149, R46 ;  /* 0x80000095942e7223 */ /* 0x000fe2000001002e */
[----:B-1----:R-:W-:Y:S01]  /*a6e0*/  LOP3.LUT R2, R206, R180, R183, 0x96, !PT ;  /* 0x000000b4ce027212 */ /* 0x002fe200078e96b7 */
[----:B------:R-:W-:Y:S01]  /*a6f0*/  IMAD.MOV.U32 R148, RZ, RZ, R152 ;  /* 0x000000ffff947224 */ /* 0x000fe200078e0098 */
[----:B------:R-:W-:Y:S01]  /*a700*/  IABS R151, R151 ;  /* 0x0000009700977213 */ /* 0x000fe20000000000 */
[----:B------:R-:W-:Y:S02]  /*a710*/  VIADD R152, R0, 0xffffffdf ;  /* 0xffffffdf00987836 */ /* 0x000fe40000000000 */
[----:B------:R-:W-:Y:S01]  /*a720*/  IMAD.WIDE.U32 R180, R150, -0x326172a9, RZ ;  /* 0xcd9e8d5796b47825 */ /* 0x000fe200078e00ff */
[----:B------:R-:W-:Y:S02]  /*a730*/  I2FP.F32.S32 R148, R148 ;  /* 0x0000009400947245 */ /* 0x000fe40000201400 */
[----:B------:R-:W-:Y:S02]  /*a740*/  IABS R152, R152 ;  /* 0x0000009800987213 */ /* 0x000fe40000000000 */
[----:B------:R-:W-:Y:S01]  /*a750*/  I2FP.F32.S32 R151, R151 ;  /* 0x0000009700977245 */ /* 0x000fe20000201400 */
[-C--:B------:R-:W-:Y:S01]  /*a760*/  FFMA.FTZ R41, R148, -R149.reuse, R41 ;  /* 0x8000009594297223 */ /* 0x080fe20000010029 */
[----:B------:R-:W-:Y:S01]  /*a770*/  LOP3.LUT R150, R192, R182, R181, 0x96, !PT ;  /* 0x000000b6c0967212 */ /* 0x000fe200078e96b5 */
[-C--:B------:R-:W-:Y:S01]  /*a780*/  FFMA.FTZ R47, R148, -R149.reuse, R47 ;  /* 0x80000095942f7223 */ /* 0x080fe2000001002f */
[----:B------:R-:W-:Y:S01]  /*a790*/  I2FP.F32.S32 R148, R152 ;  /* 0x0000009800947245 */ /* 0x000fe20000201400 */
[CC--:B------:R-:W-:Y:S01]  /*a7a0*/  FFMA.FTZ R36, R151.reuse, -R149.reuse, R36 ;  /* 0x8000009597247223 */ /* 0x0c0fe20000010024 */
[C---:B------:R-:W-:Y:S01]  /*a7b0*/  PRMT R152, R180.reuse, 0x7773, RZ ;  /* 0x00007773b4987816 */ /* 0x040fe200000000ff */
[-C--:B--2---:R-:W-:Y:S05]  /*a7c0*/  HMMA.16816.F32.BF16 R52, R172, R176.reuse, R52 ;  /* 0x000000b0ac34723c */ /* 0x084fea0000041834 */
[C---:B------:R-:W-:Y:S01]  /*a7d0*/  PRMT R204, R180.reuse, 0x7771, RZ ;  /* 0x00007771b4cc7816 */ /* 0x040fe200000000ff */
[-C--:B------:R-:W-:Y:S01]  /*a7e0*/  FFMA.FTZ R50, R151, -R149.reuse, R50 ;  /* 0x8000009597327223 */ /* 0x080fe20000010032 */
[----:B------:R-:W-:Y:S01]  /*a7f0*/  PRMT R151, R180, 0x7772, RZ ;  /* 0x00007772b4977816 */ /* 0x000fe200000000ff */
[-C--:B------:R-:W-:Y:S01]  /*a800*/  FFMA.FTZ R37, R148, -R149.reuse, R37 ;  /* 0x8000009594257223 */ /* 0x080fe20000010025 */
[----:B------:R-:W-:Y:S01]  /*a810*/  LOP3.LUT R197, R150, 0xff, RZ, 0xc0, !PT ;  /* 0x000000ff96c57812 */ /* 0x000fe200078ec0ff */
[----:B------:R-:W-:Y:S01]  /*a820*/  FFMA.FTZ R51, R148, -R149, R51 ;  /* 0x8000009594337223 */ /* 0x000fe20000010033 */
[C---:B------:R-:W-:Y:S01]  /*a830*/  IADD3 R148, PT, PT, R0.reuse, -0x28, RZ ;  /* 0xffffffd800947810 */ /* 0x040fe20007ffe0ff */
[----:B------:R-:W-:Y:S01]  /*a840*/  IMAD.MOV.U32 R182, RZ, RZ, R180 ;  /* 0x000000ffffb67224 */ /* 0x000fe200078e00b4 */
[----:B------:R-:W-:Y:S01]  /*a850*/  PRMT R205, R151, 0x5410, R152 ;  /* 0x0000541097cd7816 */ /* 0x000fe20000000098 */
[----:B------:R-:W-:Y:S01]  /*a860*/  VIADD R180, R0, 0xffffffd7 ;  /* 0xffffffd700b47836 */ /* 0x000fe20000000000 */
[----:B------:R-:W-:Y:S01]  /*a870*/  IABS R151, R148 ;  /* 0x0000009400977213 */ /* 0x000fe20000000000 */
[C---:B------:R-:W-:Y:S04]  /*a880*/  HMMA.16816.F32.BF16 R56, R184.reuse, R176, R56 ;  /* 0x000000b0b838723c */ /* 0x040fe80000041838 */
[----:B------:R-:W-:Y:S01]  /*a890*/  IABS R148, R180 ;  /* 0x000000b400947213 */ /* 0x000fe20000000000 */
[----:B------:R-:W-:Y:S01]  /*a8a0*/  IMAD.WIDE.U32 R180, R2, -0x2daee0ad, RZ ;  /* 0xd2511f5302b47825 */ /* 0x000fe200078e00ff */
[----:B------:R-:W-:Y:S02]  /*a8b0*/  I2FP.F32.S32 R151, R151 ;  /* 0x0000009700977245 */ /* 0x000fe40000201400 */
[----:B------:R-:W-:Y:S01]  /*a8c0*/  IADD3 R176, PT, PT, R0, -0x30, RZ ;  /* 0xffffffd000b07810 */ /* 0x000fe20007ffe0ff */
[----:B------:R-:W-:Y:S01]  /*a8d0*/  IMAD.MOV.U32 R2, RZ, RZ, R148 ;  /* 0x000000ffff027224 */ /* 0x000fe200078e0094 */
[----:B------:R-:W-:Y:S01]  /*a8e0*/  LOP3.LUT R148, R207, R200, R181, 0x96, !PT ;  /* 0x000000c8cf947212 */ /* 0x000fe200078e96b5 */
[CC--:B------:R-:W-:Y:S01]  /*a8f0*/  FFMA.FTZ R48, R151.reuse, -R149.reuse, R48 ;  /* 0x8000009597307223 */ /* 0x0c0fe20000010030 */
[----:B------:R-:W-:Y:S01]  /*a900*/  PRMT R201, R180, 0x7773, RZ ;  /* 0x00007773b4c97816 */ /* 0x000fe200000000ff */
[----:B------:R-:W-:Y:S01]  /*a910*/  FFMA.FTZ R54, R151, -R149, R54 ;  /* 0x8000009597367223 */ /* 0x000fe20000010036 */
[----:B------:R-:W-:Y:S01]  /*a920*/  I2FP.F32.S32 R2, R2 ;  /* 0x0000000200027245 */ /* 0x000fe20000201400 */
[----:B------:R-:W-:Y:S01]  /*a930*/  VIADD R151, R0, 0x17 ;  /* 0x0000001700977836 */ /* 0x000fe20000000000 */
[----:B------:R-:W-:Y:S01]  /*a940*/  PRMT R203, R180, 0x7771, RZ ;  /* 0x00007771b4cb7816 */ /* 0x000fe200000000ff */
[-C--:B------:R-:W-:Y:S03]  /*a950*/  HMMA.16816.F32.BF16 R60, R184, R178.reuse, R60 ;  /* 0x000000b2b83c723c */ /* 0x080fe6000004183c */
[----:B------:R-:W-:Y:S01]  /*a960*/  IABS R151, R151 ;  /* 0x0000009700977213 */ /* 0x000fe20000000000 */
[-C--:B------:R-:W-:Y:S01]  /*a970*/  FFMA.FTZ R49, R2, -R149.reuse, R49 ;  /* 0x8000009502317223 */ /* 0x080fe20000010031 */
[----:B------:R-:W-:Y:S01]  /*a980*/  PRMT R200, R180, 0x7772, RZ ;  /* 0x00007772b4c87816 */ /* 0x000fe200000000ff */
[----:B------:R-:W-:Y:S01]  /*a990*/  FFMA.FTZ R55, R2, -R149, R55 ;  /* 0x8000009502377223 */ /* 0x000fe20000010037 */
[----:B------:R-:W-:Y:S01]  /*a9a0*/  I2FP.F32.S32 R151, R151 ;  /* 0x0000009700977245 */ /* 0x000fe20000201400 */
[----:B------:R-:W-:Y:S01]  /*a9b0*/  VIADD R2, R0, 0x18 ;  /* 0x0000001800027836 */ /* 0x000fe20000000000 */
[----:B------:R-:W-:Y:S01]  /*a9c0*/  IABS R176, R176 ;  /* 0x000000b000b07213 */ /* 0x000fe20000000000 */
[----:B------:R-:W-:Y:S01]  /*a9d0*/  IMAD.MOV.U32 R202, RZ, RZ, R180 ;  /* 0x000000ffffca7224 */ /* 0x000fe200078e00b4 */
[----:B------:R-:W-:Y:S01]  /*a9e0*/  LOP3.LUT R185, R182, 0xff, RZ, 0xc0, !PT ;  /* 0x000000ffb6b97812 */ /* 0x000fe200078ec0ff */
[CC--:B------:R-:W-:Y:S01]  /*a9f0*/  FFMA.FTZ R45, R151.reuse, -R149.reuse, R45 ;  /* 0x80000095972d7223 */ /* 0x0c0fe2000001002d */
[----:B------:R-:W-:Y:S01]  /*aa00*/  IABS R2, R2 ;  /* 0x0000000200027213 */ /* 0x000fe20000000000 */
[----:B------:R-:W-:Y:S01]  /*aa10*/  FFMA.FTZ R59, R151, -R149, R59 ;  /* 0x80000095973b7223 */ /* 0x000fe2000001003b */
[----:B------:R-:W-:Y:S01]  /*aa20*/  I2FP.F32.S32 R176, R176 ;  /* 0x000000b000b07245 */ /* 0x000fe20000201400 */
[C---:B------:R-:W-:Y:S01]  /*aa30*/  VIADD R151, R0.reuse, 0xf ;  /* 0x0000000f00977836 */ /* 0x040fe20000000000 */
[----:B------:R-:W-:Y:S01]  /*aa40*/  I2FP.F32.S32 R2, R2 ;  /* 0x0000000200027245 */ /* 0x000fe20000201400 */
[C---:B------:R-:W-:Y:S01]  /*aa50*/  VIADD R180, R0.reuse, 0x8 ;  /* 0x0000000800b47836 */ /* 0x040fe20000000000 */
[----:B------:R-:W-:Y:S01]  /*aa60*/  LOP3.LUT R187, R223, 0xff, RZ, 0xc0, !PT ;  /* 0x000000ffdfbb7812 */ /* 0x000fe200078ec0ff */
[----:B------:R-:W-:Y:S01]  /*aa70*/  VIADD R177, R0, 0x7 ;  /* 0x0000000700b17836 */ /* 0x000fe20000000000 */
[----:B------:R-:W-:Y:S01]  /*aa80*/  IABS R151, R151 ;  /* 0x0000009700977213 */ /* 0x000fe20000000000 */
[----:B------:R-:W-:Y:S04]  /*aa90*/  HMMA.16816.F32.BF16 R64, R172, R178, R64 ;  /* 0x000000b2ac40723c */ /* 0x000fe80000041840 */
[----:B------:R-:W-:Y:S01]  /*aaa0*/  IABS R180, R180 ;  /* 0x000000b400b47213 */ /* 0x000fe20000000000 */
[C---:B------:R-:W-:Y:S01]  /*aab0*/  FFMA.FTZ R44, R2.reuse, -R149, R44 ;  /* 0x80000095022c7223 */ /* 0x040fe2000001002c */
[----:B------:R-:W-:Y:S01]  /*aac0*/  IABS R177, R177 ;  /* 0x000000b100b17213 */ /* 0x000fe20000000000 */
[----:B------:R-:W-:Y:S01]  /*aad0*/  FFMA.FTZ R58, R2, -R149, R58 ;  /* 0x80000095023a7223 */ /* 0x000fe2000001003a */
[----:B------:R-:W-:Y:S01]  /*aae0*/  I2FP.F32.S32 R180, R180 ;  /* 0x000000b400b47245 */ /* 0x000fe20000201400 */
[C---:B------:R-:W-:Y:S01]  /*aaf0*/  VIADD R152, R0.reuse, 0xffffffcf ;  /* 0xffffffcf00987836 */ /* 0x040fe20000000000 */
[----:B------:R-:W-:Y:S01]  /*ab00*/  I2FP.F32.S32 R177, R177 ;  /* 0x000000b100b17245 */ /* 0x000fe20000201400 */
[C---:B------:R-:W-:Y:S01]  /*ab10*/  VIADD R2, R0.reuse, 0x10 ;  /* 0x0000001000027836 */ /* 0x040fe20000000000 */
[----:B------:R-:W-:Y:S01]  /*ab20*/  FMNMX3.FTZ R178, R3, R4, R5, !PT ;  /* 0x0000000403b27276 */ /* 0x000fe20007810005 */
[C---:B------:R-:W-:Y:S01]  /*ab30*/  VIADD R173, R0.reuse, 0xffffffc8 ;  /* 0xffffffc800ad7836 */ /* 0x040fe20000000000 */
[----:B------:R-:W-:Y:S01]  /*ab40*/  IABS R152, R152 ;  /* 0x0000009800987213 */ /* 0x000fe20000000000 */
[----:B------:R-:W-:Y:S01]  /*ab50*/  VIADD R172, R0, 0xffffffc7 ;  /* 0xffffffc700ac7836 */ /* 0x000fe20000000000 */
[----:B------:R-:W-:Y:S01]  /*ab60*/  IABS R2, R2 ;  /* 0x0000000200027213 */ /* 0x000fe20000000000 */
[----:B------:R-:W-:Y:S01]  /*ab70*/  IMAD.MOV.U32 R0, RZ, RZ, R151 ;  /* 0x000000ffff007224 */ /* 0x000fe200078e0097 */
[----:B------:R-:W-:Y:S01]  /*ab80*/  IABS R151, R173 ;  /* 0x000000ad00977213 */ /* 0x000fe20000000000 */
[CC--:B------:R-:W-:Y:S01]  /*ab90*/  FFMA.FTZ R6, R180.reuse, -R149.reuse, R6 ;  /* 0x80000095b4067223 */ /* 0x0c0fe20000010006 */
[----:B------:R-:W-:Y:S01]  /*aba0*/  IABS R172, R172 ;  /* 0x000000ac00ac7213 */ /* 0x000fe20000000000 */
[CC--:B------:R-:W-:Y:S01]  /*abb0*/  FFMA.FTZ R7, R177.reuse, -R149.reuse, R7 ;  /* 0x80000095b1077223 */ /* 0x0c0fe20000010007 */
[----:B------:R-:W-:Y:S01]  /*abc0*/  I2FP.F32.S32 R0, R0 ;  /* 0x0000000000007245 */ /* 0x000fe20000201400 */
[-C--:B------:R-:W-:Y:S01]  /*abd0*/  FFMA.FTZ R60, R180, -R149.reuse, R60 ;  /* 0x80000095b43c7223 */ /* 0x080fe2000001003c */
[----:B------:R-:W-:Y:S01]  /*abe0*/  I2FP.F32.S32 R152, R152 ;  /* 0x0000009800987245 */ /* 0x000fe20000201400 */
[-C--:B------:R-:W-:Y:S01]  /*abf0*/  FFMA.FTZ R52, R176, -R149.reuse, R52 ;  /* 0x80000095b0347223 */ /* 0x080fe20000010034 */
[----:B------:R-:W-:Y:S01]  /*ac00*/  I2FP.F32.S32 R2, R2 ;  /* 0x0000000200027245 */ /* 0x000fe20000201400 */
[C---:B------:R-:W-:Y:S01]  /*ac10*/  FFMA.FTZ R57, R0.reuse, -R149, R57 ;  /* 0x8000009500397223 */ /* 0x040fe20000010039 */
[----:B------:R-:W-:Y:S01]  /*ac20*/  I2FP.F32.S32 R151, R151 ;  /* 0x0000009700977245 */ /* 0x000fe20000201400 */
[-C--:B------:R-:W-:Y:S01]  /*ac30*/  FFMA.FTZ R63, R0, -R149.reuse, R63 ;  /* 0x80000095003f7223 */ /* 0x080fe2000001003f */
[----:B------:R-:W-:Y:S01]  /*ac40*/  I2FP.F32.S32 R172, R172 ;  /* 0x000000ac00ac7245 */ /* 0x000fe20000201400 */
[-C--:B------:R-:W-:Y:S01]  /*ac50*/  FFMA.FTZ R53, R152, -R149.reuse, R53 ;  /* 0x8000009598357223 */ /* 0x080fe20000010035 */
[----:B------:R-:W-:Y:S01]  /*ac60*/  LOP3.LUT R0, R150, 0xffff, RZ, 0xc0, !PT ;  /* 0x0000ffff96007812 */ /* 0x000fe200078ec0ff */
[-C--:B------:R-:W-:Y:S01]  /*ac70*/  FFMA.FTZ R56, R2, -R149.reuse, R56 ;  /* 0x8000009502387223 */ /* 0x080fe20000010038 */
[-C--:B------:R-:W-:Y:S01]  /*ac80*/  FFMA.FTZ R61, R177, -R149.reuse, R61 ;  /* 0x80000095b13d7223 */ /* 0x080fe2000001003d */
[----:B------:R-:W-:Y:S01]  /*ac90*/  FMNMX3.FTZ R179, R154, R6, R7, !PT ;  /* 0x000000069ab37276 */ /* 0x000fe20007810007 */
[-C--:B------:R-:W-:Y:S01]  /*aca0*/  FFMA.FTZ R62, R2, -R149.reuse, R62 ;  /* 0x80000095023e7223 */ /* 0x080fe2000001003e */
[-C--:B------:R-:W-:Y:S01]  /*acb0*/  FFMA.FTZ R64, R151, -R149.reuse, R64 ;  /* 0x8000009597407223 */ /* 0x080fe20000010040 */
[----:B------:R-:W-:Y:S01]  /*acc0*/  SHF.R.U32.HI R186, RZ, 0x8, R0 ;  /* 0x00000008ffba7819 */ /* 0x000fe20000011600 */
[-C--:B------:R-:W-:Y:S01]  /*acd0*/  FFMA.FTZ R65, R172, -R149.reuse, R65 ;  /* 0x80000095ac417223 */ /* 0x080fe20000010041 */
[-C--:B------:R-:W-:Y:S01]  /*ace0*/  FFMA.FTZ R66, R176, -R149.reuse, R66 ;  /* 0x80000095b0427223 */ /* 0x080fe20000010042 */
[----:B------:R-:W-:Y:S01]  /*acf0*/  FMNMX3.FTZ R180, R155, R8, R9, !PT ;  /* 0x000000089bb47276 */ /* 0x000fe20007810009 */
[----:B------:R-:W-:Y:S01]  /*ad00*/  FFMA.FTZ R67, R152, -R149, R67 ;  /* 0x8000009598437223 */ /* 0x000fe20000010043 */
[----:B------:R-:W-:Y:S06]  /*ad10*/  @P1 BRA `(.L_x_636) ;  /* 0xffffffdc00c01947 */ /* 0x000fec000383ffff */
.L_x_635:
[----:B------:R-:W-:Y:S01]  /*ad20*/  FMNMX3.FTZ R151, R178, R16, R17, !PT ;  /* 0x00000010b2977276 */ /* 0x000fe20007810011 */
[----:B------:R-:W-:Y:S01]  /*ad30*/  IMAD.MOV.U32 R184, RZ, RZ, R188 ;  /* 0x000000ffffb87224 */ /* 0x000fe200078e00bc */
[----:B------:R-:W-:Y:S02]  /*ad40*/  FMNMX3.FTZ R0, R153, R10, R11, !PT ;  /* 0x0000000a99007276 */ /* 0x000fe4000781000b */
[----:B------:R-:W-:Y:S02]  /*ad50*/  FMNMX3.FTZ R2, R179, R18, R19, !PT ;  /* 0x00000012b3027276 */ /* 0x000fe40007810013 */
[----:B--2---:R-:W-:Y:S02]  /*ad60*/  FMNMX3.FTZ R172, R180, R12, R13, !PT ;  /* 0x0000000cb4ac7276 */ /* 0x004fe4000781000d */
        /* <DEDUP_REMOVED lines=24> */
[----:B------:R-:W-:Y:S01]  /*aef0*/  FMNMX3.FTZ R0, R0, R62, R63, !PT ;  /* 0x0000003e00007276 */ /* 0x000fe2000781003f */
[----:B------:R-:W2:Y:S01]  /*af00*/  SHFL.BFLY PT, R179, R151, 0x2, 0x1f ;  /* 0x0c401f0097b37f89 */ /* 0x000ea200000e0000 */
[----:B------:R-:W-:Y:S02]  /*af10*/  FMNMX3.FTZ R172, R2, R60, R61, !PT ;  /* 0x0000003c02ac7276 */ /* 0x000fe4000781003d */
[----:B------:R-:W-:Y:S05]  /*af20*/  SHF.R.U32.HI R176, RZ, 0x18, R150 ;  /* 0x00000018ffb07819 */ /* 0x000fea0000011696 */
[----:B------:R-:W3:Y:S01]  /*af30*/  SHFL.BFLY PT, R2, R0, 0x2, 0x1f ;  /* 0x0c401f0000027f89 */ /* 0x000ee200000e0000 */
[----:B------:R-:W-:Y:S02]  /*af40*/  PRMT R177, R150, 0x7632, R177 ;  /* 0x0000763296b17816 */ /* 0x000fe400000000b1 */
[C---:B------:R-:W-:Y:S05]  /*af50*/  LOP3.LUT R150, R190.reuse, 0xffff, RZ, 0xc0, !PT ;  /* 0x0000ffffbe967812 */ /* 0x040fea00078ec0ff */
[----:B------:R-:W4:Y:S01]  /*af60*/  SHFL.BFLY PT, R180, R172, 0x2, 0x1f ;  /* 0x0c401f00acb47f89 */ /* 0x000f2200000e0000 */
[----:B------:R-:W-:Y:S02]  /*af70*/  LOP3.LUT R175, R190, 0xff, RZ, 0xc0, !PT ;  /* 0x000000ffbeaf7812 */ /* 0x000fe400078ec0ff */
[----:B------:R-:W-:Y:S02]  /*af80*/  SHF.R.U32.HI R150, RZ, 0x8, R150 ;  /* 0x00000008ff967819 */ /* 0x000fe40000011696 */
[C---:B------:R-:W-:Y:S02]  /*af90*/  PRMT R182, R188.reuse, 0x7773, RZ ;  /* 0x00007773bcb67816 */ /* 0x040fe400000000ff */
[C---:B------:R-:W-:Y:S02]  /*afa0*/  PRMT R183, R188.reuse, 0x7771, RZ ;  /* 0x00007771bcb77816 */ /* 0x040fe400000000ff */
[----:B------:R-:W-:Y:S02]  /*afb0*/  PRMT R181, R188, 0x7772, RZ ;  /* 0x00007772bcb57816 */ /* 0x000fe400000000ff */
[----:B------:R-:W-:Y:S02]  /*afc0*/  PRMT R188, R175, 0x5410, R150 ;  /* 0x00005410afbc7816 */ /* 0x000fe40000000096 */
[----:B------:R-:W-:Y:S02]  /*afd0*/  PRMT R174, R190, 0x7632, R174 ;  /* 0x00007632beae7816 */ /* 0x000fe400000000ae */
[----:B------:R-:W-:Y:S02]  /*afe0*/  SHF.R.U32.HI R173, RZ, 0x18, R190 ;  /* 0x00000018ffad7819 */ /* 0x000fe400000116be */
[----:B------:R-:W-:Y:S02]  /*aff0*/  LOP3.LUT R174, R174, 0xff, RZ, 0xc0, !PT ;  /* 0x000000ffaeae7812 */ /* 0x000fe400078ec0ff */
[----:B------:R-:W-:Y:S02]  /*b000*/  LOP3.LUT R177, R177, 0xff, RZ, 0xc0, !PT ;  /* 0x000000ffb1b17812 */ /* 0x000fe400078ec0ff */
[----:B------:R-:W-:Y:S02]  /*b010*/  PRMT R190, R174, 0x5410, R173 ;  /* 0x00005410aebe7816 */ /* 0x000fe400000000ad */
[----:B------:R-:W-:Y:S02]  /*b020*/  PRMT R186, R197, 0x5410, R186 ;  /* 0x00005410c5ba7816 */ /* 0x000fe400000000ba */
[----:B-1----:R-:W-:Y:S01]  /*b030*/  FMNMX.FTZ R152, R152, R178, !PT ;  /* 0x000000b298987209 */ /* 0x002fe20007810000 */
[----:B------:R-:W1:Y:S01]  /*b040*/  LDC R197, c[0x0][0x4f8] ;  /* 0x00013e00ffc57b82 */ /* 0x000e620000000800 */
[----:B--2---:R-:W-:Y:S02]  /*b050*/  FMNMX.FTZ R151, R151, R179, !PT ;  /* 0x000000b397977209 */ /* 0x004fe40007810000 */
[----:B---3--:R-:W-:Y:S01]  /*b060*/  FMNMX.FTZ R0, R0, R2, !PT ;  /* 0x0000000200007209 */ /* 0x008fe20007810000 */
[----:B------:R-:W2:Y:S01]  /*b070*/  SHFL.BFLY PT, R178, R152, 0x1, 0x1f ;  /* 0x0c201f0098b27f89 */ /* 0x000ea200000e0000 */
[----:B------:R-:W-:Y:S02]  /*b080*/  LOP3.LUT R2, R202, 0xff, RZ, 0xc0, !PT ;  /* 0x000000ffca027812 */ /* 0x000fe400078ec0ff */
[----:B----4-:R-:W-:Y:S05]  /*b090*/  FMNMX.FTZ R150, R172, R180, !PT ;  /* 0x000000b4ac967209 */ /* 0x010fea0007810000 */
[----:B------:R-:W3:Y:S01]  /*b0a0*/  SHFL.BFLY PT, R179, R151, 0x1, 0x1f ;  /* 0x0c201f0097b37f89 */ /* 0x000ee200000e0000 */
[----:B------:R-:W-:Y:S02]  /*b0b0*/  PRMT R203, R2, 0x5410, R203 ;  /* 0x0000541002cb7816 */ /* 0x000fe400000000cb */
[C---:B------:R-:W-:Y:S05]  /*b0c0*/  LOP3.LUT R172, R148.reuse, 0xffff, RZ, 0xc0, !PT ;  /* 0x0000ffff94ac7812 */ /* 0x040fea00078ec0ff */
[----:B------:R-:W4:Y:S01]  /*b0d0*/  SHFL.BFLY PT, R2, R0, 0x1, 0x1f ;  /* 0x0c201f0000027f89 */ /* 0x000f2200000e0000 */
[----:B------:R-:W-:Y:S02]  /*b0e0*/  PRMT R173, R191, 0x7632, R173 ;  /* 0x00007632bfad7816 */ /* 0x000fe400000000ad */
[----:B------:R-:W-:Y:S05]  /*b0f0*/  PRMT R189, R177, 0x5410, R176 ;  /* 0x00005410b1bd7816 */ /* 0x000fea00000000b0 */
[----:B------:R-:W5:Y:S01]  /*b100*/  SHFL.BFLY PT, R180, R150, 0x1, 0x1f ;  /* 0x0c201f0096b47f89 */ /* 0x000f6200000e0000 */
[----:B------:R-:W-:Y:S02]  /*b110*/  PRMT R229, R181, 0x5410, R182 ;  /* 0x00005410b5e57816 */ /* 0x000fe400000000b6 */
[C---:B------:R-:W-:Y:S02]  /*b120*/  LOP3.LUT R177, R148.reuse, 0xff, RZ, 0xc0, !PT ;  /* 0x000000ff94b17812 */ /* 0x040fe400078ec0ff */
[----:B------:R-:W-:Y:S02]  /*b130*/  SHF.R.U32.HI R174, RZ, 0x18, R148 ;  /* 0x00000018ffae7819 */ /* 0x000fe40000011694 */
[----:B------:R-:W-:Y:S02]  /*b140*/  SHF.R.U32.HI R181, RZ, 0x8, R172 ;  /* 0x00000008ffb57819 */ /* 0x000fe400000116ac */
[----:B------:R-:W-:Y:S02]  /*b150*/  PRMT R175, R148, 0x7632, R175 ;  /* 0x0000763294af7816 */ /* 0x000fe400000000af */
[----:B------:R-:W-:Y:S02]  /*b160*/  SHF.R.U32.HI R172, RZ, 0x18, R191 ;  /* 0x00000018ffac7819 */ /* 0x000fe400000116bf */
[----:B------:R-:W-:Y:S02]  /*b170*/  LOP3.LUT R173, R173, 0xff, RZ, 0xc0, !PT ;  /* 0x000000ffadad7812 */ /* 0x000fe400078ec0ff */
[----:B--2---:R-:W-:Y:S02]  /*b180*/  FMNMX.FTZ R152, R152, R178, !PT ;  /* 0x000000b298987209 */ /* 0x004fe40007810000 */
[----:B------:R-:W-:Y:S02]  /*b190*/  LOP3.LUT R148, R191, 0xffff, RZ, 0xc0, !PT ;  /* 0x0000ffffbf947812 */ /* 0x000fe400078ec0ff */
[----:B------:R-:W-:Y:S01]  /*b1a0*/  PRMT R226, R173, 0x5410, R172 ;  /* 0x00005410ade27816 */ /* 0x000fe200000000ac */
[C---:B------:R-:W-:Y:S01]  /*b1b0*/  FMUL.FTZ R172, R152.reuse, UR4 ;  /* 0x0000000498ac7c20 */ /* 0x040fe20008410000 */
[----:B------:R-:W-:Y:S02]  /*b1c0*/  LOP3.LUT R176, R191, 0xff, RZ, 0xc0, !PT ;  /* 0x000000ffbfb07812 */ /* 0x000fe400078ec0ff */
[----:B------:R-:W-:Y:S02]  /*b1d0*/  SHF.R.U32.HI R148, RZ, 0x8, R148 ;  /* 0x00000008ff947819 */ /* 0x000fe40000011694 */
[----:B---3--:R-:W-:Y:S02]  /*b1e0*/  FMNMX.FTZ R151, R151, R179, !PT ;  /* 0x000000b397977209 */ /* 0x008fe40007810000 */
[----:B------:R-:W-:Y:S02]  /*b1f0*/  FSETP.NEU.FTZ.AND P1, PT, R152, -INF , PT ;  /* 0xff8000009800780b */ /* 0x000fe40003f3d000 */
[----:B------:R-:W-:Y:S01]  /*b200*/  PRMT R227, R176, 0x5410, R148 ;  /* 0x00005410b0e37816 */ /* 0x000fe20000000094 */
[C---:B------:R-:W-:Y:S01]  /*b210*/  FMUL.FTZ R182, R151.reuse, UR4 ;  /* 0x0000000497b67c20 */ /* 0x040fe20008410000 */
[----:B----4-:R-:W-:Y:S01]  /*b220*/  FMNMX.FTZ R148, R0, R2, !PT ;  /* 0x0000000200947209 */ /* 0x010fe20007810000 */
[----:B------:R-:W-:Y:S01]  /*b230*/  IMAD.MOV.U32 R176, RZ, RZ, R230 ;  /* 0x000000ffffb07224 */ /* 0x000fe200078e00e6 */
[----:B------:R-:W-:Y:S02]  /*b240*/  FSEL R2, R172, RZ, P1 ;  /* 0x000000ffac027208 */ /* 0x000fe40000800000 */
[----:B-----5:R-:W-:Y:S02]  /*b250*/  FMNMX.FTZ R150, R150, R180, !PT ;  /* 0x000000b496967209 */ /* 0x020fe40007810000 */
[----:B------:R-:W-:Y:S01]  /*b260*/  FSETP.NEU.FTZ.AND P1, PT, R151, -INF , PT ;  /* 0xff8000009700780b */ /* 0x000fe20003f3d000 */
[--C-:B------:R-:W-:Y:S01]  /*b270*/  FFMA.FTZ R16, R16, UR4, -R2.reuse ;  /* 0x0000000410107c23 */ /* 0x100fe20008010802 */
[----:B------:R-:W-:Y:S01]  /*b280*/  PRMT R223, R177, 0x5410, R181 ;  /* 0x00005410b1df7816 */ /* 0x000fe200000000b5 */
[----:B------:R-:W-:Y:S01]  /*b290*/  FFMA.FTZ R17, R17, UR4, -R2 ;  /* 0x0000000411117c23 */ /* 0x000fe20008010802 */
[----:B------:R-:W-:Y:S01]  /*b2a0*/  FSEL R182, R182, RZ, P1 ;  /* 0x000000ffb6b67208 */ /* 0x000fe20000800000 */
[----:B------:R-:W-:Y:S01]  /*b2b0*/  FMUL.FTZ R181, R150, UR4 ;  /* 0x0000000496b57c20 */ /* 0x000fe20008410000 */
[----:B------:R-:W-:Y:S01]  /*b2c0*/  LOP3.LUT R184, R184, 0xff, RZ, 0xc0, !PT ;  /* 0x000000ffb8b87812 */ /* 0x000fe200078ec0ff */
[----:B------:R-:W-:Y:S01]  /*b2d0*/  MUFU.EX2 R235, R16 ;  /* 0x0000001000eb7308 */ /* 0x000fe20000000800 */
[----:B------:R-:W-:Y:S01]  /*b2e0*/  FSETP.NEU.FTZ.AND P2, PT, R150, -INF , PT ;  /* 0xff8000009600780b */ /* 0x000fe20003f5d000 */
[--C-:B------:R-:W-:Y:S01]  /*b2f0*/  FFMA.FTZ R18, R18, UR4, -R182.reuse ;  /* 0x0000000412127c23 */ /* 0x100fe200080108b6 */
[----:B------:R-:W-:Y:S07]  /*b300*/  PRMT R228, R184, 0x5410, R183 ;  /* 0x00005410b8e47816 */ /* 0x000fee00000000b7 */
[----:B------:R-:W2:Y:S01]  /*b310*/  MUFU.EX2 R233, R17 ;  /* 0x0000001100e97308 */ /* 0x000ea20000000800 */
[----:B------:R-:W-:Y:S01]  /*b320*/  FSEL R181, R181, RZ, P2 ;  /* 0x000000ffb5b57208 */ /* 0x000fe20001000000 */
[----:B------:R-:W-:Y:S01]  /*b330*/  FFMA.FTZ R19, R19, UR4, -R182 ;  /* 0x0000000413137c23 */ /* 0x000fe200080108b6 */
[C---:B------:R-:W-:Y:S01]  /*b340*/  FMUL.FTZ R183, R148.reuse, UR4 ;  /* 0x0000000494b77c20 */ /* 0x040fe20008410000 */
[--C-:B------:R-:W-:Y:S01]  /*b350*/  FFMA.FTZ R5, R5, UR4, -R2.reuse ;  /* 0x0000000405057c23 */ /* 0x100fe20008010802 */
[----:B------:R-:W-:Y:S01]  /*b360*/  FSETP.NEU.FTZ.AND P1, PT, R148, -INF , PT ;  /* 0xff8000009400780b */ /* 0x000fe20003f3d000 */
[----:B------:R-:W-:Y:S01]  /*b370*/  IMAD.MOV.U32 R177, RZ, RZ, R231 ;  /* 0x000000ffffb17224 */ /* 0x000fe200078e00e7 */
[----:B------:R-:W-:Y:S03]  /*b380*/  LOP3.LUT R175, R175, 0xff, RZ, 0xc0, !PT ;  /* 0x000000ffafaf7812 */ /* 0x000fe600078ec0ff */
[----:B------:R-:W-:Y:S01]  /*b390*/  MUFU.EX2 R16, R5 ;  /* 0x0000000500107308 */ /* 0x000fe20000000800 */
[----:B-1----:R-:W-:Y:S01]  /*b3a0*/  LOP3.LUT R173, R197, 0xff, RZ, 0xc0, !PT ;  /* 0x000000ffc5ad7812 */ /* 0x002fe200078ec0ff */
[----:B------:R-:W-:Y:S01]  /*b3b0*/  FFMA.FTZ R4, R4, UR4, -R2 ;  /* 0x0000000404047c23 */ /* 0x000fe20008010802 */
[----:B------:R-:W-:Y:S07]  /*b3c0*/  PRMT R187, R187, 0x5410, R221 ;  /* 0x00005410bbbb7816 */ /* 0x000fee00000000dd */
[----:B------:R-:W-:Y:S01]  /*b3d0*/  MUFU.EX2 R234, R18 ;  /* 0x0000001200ea7308 */ /* 0x000fe20000000800 */
[----:B------:R-:W-:Y:S01]  /*b3e0*/  FSEL R183, R183, RZ, P1 ;  /* 0x000000ffb7b77208 */ /* 0x000fe20000800000 */
[----:B------:R-:W-:Y:S01]  /*b3f0*/  FFMA.FTZ R7, R7, UR4, -R182 ;  /* 0x0000000407077c23 */ /* 0x000fe200080108b6 */
[--C-:B------:R-:W-:Y:S07]  /*b400*/  FFMA.FTZ R9, R9, UR4, -R181.reuse ;  /* 0x0000000409097c23 */ /* 0x100fee00080108b5 */
[----:B------:R-:W-:Y:S01]  /*b410*/  MUFU.EX2 R231, R19 ;  /* 0x0000001300e77308 */ /* 0x000fe20000000800 */
[----:B------:R-:W-:Y:S01]  /*b420*/  PRMT R221, R175, 0x5410, R174 ;  /* 0x00005410afdd7816 */ /* 0x000fe200000000ae */
[----:B------:R-:W-:Y:S01]  /*b430*/  FFMA.FTZ R8, R8, UR4, -R181 ;  /* 0x0000000408087c23 */ /* 0x000fe200080108b5 */
[----:B------:R-:W-:Y:S01]  /*b440*/  LEA R180, R173, R173, 0x10 ;  /* 0x000000adadb47211 */ /* 0x000fe200078e80ff */
[----:B------:R-:W-:Y:S01]  /*b450*/  FFMA.FTZ R184, R20, UR4, -R2 ;  /* 0x0000000414b87c23 */ /* 0x000fe20008010802 */
[----:B------:R-:W-:Y:S05]  /*b460*/  PRMT R185, R185, 0x5410, R204 ;  /* 0x00005410b9b97816 */ /* 0x000fea00000000cc */
[----:B------:R-:W-:Y:S01]  /*b470*/  MUFU.EX2 R230, R4 ;  /* 0x0000000400e67308 */ /* 0x000fe20000000800 */
[----:B------:R-:W-:Y:S01]  /*b480*/  LOP3.LUT R175, R205, 0xff00ff, RZ, 0xc0, !PT ;  /* 0x00ff00ffcdaf7812 */ /* 0x000fe200078ec0ff */
[----:B------:R-:W-:Y:S01]  /*b490*/  FFMA.FTZ R205, R53, UR4, -R2 ;  /* 0x0000000435cd7c23 */ /* 0x000fe20008010802 */
[----:B------:R-:W-:Y:S07]  /*b4a0*/  FFMA.FTZ R6, R6, UR4, -R182 ;  /* 0x0000000406067c23 */ /* 0x000fee00080108b6 */
[----:B------:R-:W-:Y:S01]  /*b4b0*/  MUFU.EX2 R53, R9 ;  /* 0x0000000900357308 */ /* 0x000fe20000000800 */
[--C-:B------:R-:W-:Y:S01]  /*b4c0*/  FFMA.FTZ R10, R10, UR4, -R183.reuse ;  /* 0x000000040a0a7c23 */ /* 0x100fe200080108b7 */
[----:B------:R-:W-:Y:S01]  /*b4d0*/  FFMA.FTZ R11, R11, UR4, -R183 ;  /* 0x000000040b0b7c23 */ /* 0x000fe200080108b7 */
[--C-:B------:R-:W-:Y:S07]  /*b4e0*/  HSET2.LE.AND R174, R185, R180.reuse, PT ;  /* 0x000000b4b9ae7233 */ /* 0x100fee0003803000 */
[----:B------:R-:W-:Y:S01]  /*b4f0*/  MUFU.EX2 R20, R8 ;  /* 0x0000000800147308 */ /* 0x000fe20000000800 */
[----:B------:R-:W-:Y:S01]  /*b500*/  PRMT R200, R200, 0x5410, R201 ;  /* 0x00005410c8c87816 */ /* 0x000fe200000000c9 */
[--C-:B------:R-:W-:Y:S01]  /*b510*/  FFMA.FTZ R36, R36, UR4, -R2.reuse ;  /* 0x0000000424247c23 */ /* 0x100fe20008010802 */
[--C-:B------:R-:W-:Y:S07]  /*b520*/  FFMA.FTZ R37, R37, UR4, -R2.reuse ;  /* 0x0000000425257c23 */ /* 0x100fee0008010802 */
[----:B------:R-:W1:Y:S01]  /*b530*/  MUFU.EX2 R178, R7 ;  /* 0x0000000700b27308 */ /* 0x000e620000000800 */
        /* <DEDUP_REMOVED lines=8> */
[----:B--2---:R-:W-:Y:S01]  /*b5c0*/  F2FP.BF16.F32.PACK_AB R0, R233, R235 ;  /* 0x000000ebe900723e */ /* 0x004fe200000010ff */
[----:B------:R-:W-:Y:S01]  /*b5d0*/  VIADD R2, R220, 0x1 ;  /* 0x00000001dc027836 */ /* 0x000fe20000000000 */
[----:B------:R-:W-:Y:S01]  /*b5e0*/  MUFU.EX2 R17, R10 ;  /* 0x0000000a00117308 */ /* 0x000fe20000000800 */
[--C-:B------:R-:W-:Y:S01]  /*b5f0*/  FFMA.FTZ R12, R12, UR4, -R181.reuse ;  /* 0x000000040c0c7c23 */ /* 0x100fe200080108b5 */
[----:B------:R-:W-:Y:S01]  /*b600*/  FFMA.FTZ R13, R13, UR4, -R181 ;  /* 0x000000040d0d7c23 */ /* 0x000fe200080108b5 */
[--C-:B------:R-:W-:Y:S07]  /*b610*/  FFMA.FTZ R14, R14, UR4, -R183.reuse ;  /* 0x000000040e0e7c23 */ /* 0x100fee00080108b7 */
[----:B------:R-:W-:Y:S01]  /*b620*/  MUFU.EX2 R232, R6 ;  /* 0x0000000600e87308 */ /* 0x000fe20000000800 */
[----:B------:R-:W-:Y:S01]  /*b630*/  FFMA.FTZ R15, R15, UR4, -R183 ;  /* 0x000000040f0f7c23 */ /* 0x000fe200080108b7 */
[----:B------:R-:W-:Y:S01]  /*b640*/  LOP3.LUT R174, R0, R174, RZ, 0xc0, !PT ;  /* 0x000000ae00ae7212 */ /* 0x000fe200078ec0ff */
[----:B-1----:R-:W-:Y:S07]  /*b650*/  IMAD.MOV.U32 R220, RZ, RZ, R178 ;  /* 0x000000ffffdc7224 */ /* 0x002fee00078e00b2 */
[----:B------:R-:W1:Y:S01]  /*b660*/  MUFU.EX2 R48, R11 ;  /* 0x0000000b00307308 */ /* 0x000e620000000800 */
[--C-:B------:R-:W-:Y:S01]  /*b670*/  HSET2.LE.AND R175, R175, R180.reuse, PT ;  /* 0x000000b4afaf7233 */ /* 0x100fe20003803000 */
[--C-:B------:R-:W-:Y:S01]  /*b680*/  FFMA.FTZ R24, R24, UR4, -R181.reuse ;  /* 0x0000000418187c23 */ /* 0x100fe200080108b5 */
[----:B------:R-:W-:Y:S07]  /*b690*/  F2FP.BF16.F32.PACK_AB R0, R231, R234 ;  /* 0x000000eae700723e */ /* 0x000fee00000010ff */
[----:B------:R-:W-:Y:S01]  /*b6a0*/  MUFU.EX2 R18, R15 ;  /* 0x0000000f00127308 */ /* 0x000fe20000000800 */
[----:B------:R-:W-:Y:S01]  /*b6b0*/  LOP3.LUT R5, R177, R219, R2, 0x96, !PT ;  /* 0x000000dbb1057212 */ /* 0x000fe200078e9602 */
[----:B------:R-:W-:Y:S01]  /*b6c0*/  FFMA.FTZ R25, R25, UR4, -R181 ;  /* 0x0000000419197c23 */ /* 0x000fe200080108b5 */
[----:B------:R-:W-:Y:S07]  /*b6d0*/  LOP3.LUT R175, R0, R175, RZ, 0xc0, !PT ;  /* 0x000000af00af7212 */ /* 0x000fee00078ec0ff */
[----:B------:R-:W-:Y:S01]  /*b6e0*/  MUFU.EX2 R21, R12 ;  /* 0x0000000c00157308 */ /* 0x000fe20000000800 */
[--C-:B------:R-:W-:Y:S01]  /*b6f0*/  HSET2.LE.AND R172, R186, R180.reuse, PT ;  /* 0x000000b4baac7233 */ /* 0x100fe20003803000 */
[----:B------:R-:W-:Y:S01]  /*b700*/  IMAD.WIDE.U32 R8, R5, -0x326172a9, RZ ;  /* 0xcd9e8d5705087825 */ /* 0x000fe200078e00ff */
[--C-:B------:R-:W-:Y:S07]  /*b710*/  HSET2.LE.AND R176, R188, R180.reuse, PT ;  /* 0x000000b4bcb07233 */ /* 0x100fee0003803000 */
[----:B------:R-:W-:Y:S01]  /*b720*/  MUFU.EX2 R19, R13 ;  /* 0x0000000d00137308 */ /* 0x000fe20000000800 */
[----:B------:R-:W-:Y:S01]  /*b730*/  F2FP.BF16.F32.PACK_AB R4, R53, R20 ;  /* 0x000000143504723e */ /* 0x000fe200000010ff */
[--C-:B------:R-:W-:Y:S01]  /*b740*/  FFMA.FTZ R26, R26, UR4, -R183.reuse ;  /* 0x000000041a1a7c23 */ /* 0x100fe200080108b7 */
[----:B------:R-:W-:Y:S07]  /*b750*/  F2FP.BF16.F32.PACK_AB R0, R16, R230 ;  /* 0x000000e61000723e */ /* 0x000fee00000010ff */
[----:B------:R-:W2:Y:S01]  /*b760*/  MUFU.EX2 R252, R14 ;  /* 0x0000000e00fc7308 */ /* 0x000ea20000000800 */
[----:B------:R-:W-:Y:S01]  /*b770*/  LOP3.LUT R176, R4, R176, RZ, 0xc0, !PT ;  /* 0x000000b004b07212 */ /* 0x000fe200078ec0ff */
[--C-:B------:R-:W-:Y:S01]  /*b780*/  FFMA.FTZ R27, R27, UR4, -R183.reuse ;  /* 0x000000041b1b7c23 */ /* 0x100fe200080108b7 */
[----:B------:R-:W-:Y:S01]  /*b790*/  LOP3.LUT R172, R0, R172, RZ, 0xc0, !PT ;  /* 0x000000ac00ac7212 */ /* 0x000fe200078ec0ff */
[----:B------:R-:W-:Y:S01]  /*b7a0*/  FFMA.FTZ R30, R30, UR4, -R183 ;  /* 0x000000041e1e7c23 */ /* 0x000fe200080108b7 */
[--C-:B------:R-:W-:Y:S01]  /*b7b0*/  HSET2.LE.AND R173, R189, R180.reuse, PT ;  /* 0x000000b4bdad7233 */ /* 0x100fe20003803000 */
[--C-:B------:R-:W-:Y:S01]  /*b7c0*/  FFMA.FTZ R34, R34, UR4, -R182.reuse ;  /* 0x0000000422227c23 */ /* 0x100fe200080108b6 */
[--C-:B------:R-:W-:Y:S01]  /*b7d0*/  HSET2.LE.AND R177, R190, R180.reuse, PT ;  /* 0x000000b4beb17233 */ /* 0x100fe20003803000 */
[--C-:B------:R-:W-:Y:S01]  /*b7e0*/  FFMA.FTZ R35, R35, UR4, -R182.reuse ;  /* 0x0000000423237c23 */ /* 0x100fe200080108b6 */
[----:B------:R-:W-:Y:S01]  /*b7f0*/  LOP3.LUT R179, R222, 0xff00ff, RZ, 0xc0, !PT ;  /* 0x00ff00ffdeb37812 */ /* 0x000fe200078ec0ff */
[--C-:B------:R-:W-:Y:S01]  /*b800*/  FFMA.FTZ R22, R22, UR4, -R182.reuse ;  /* 0x0000000416167c23 */ /* 0x100fe200080108b6 */
[----:B-1----:R-:W-:Y:S01]  /*b810*/  F2FP.BF16.F32.PACK_AB R0, R48, R17 ;  /* 0x000000113000723e */ /* 0x002fe200000010ff */
[--C-:B------:R-:W-:Y:S01]  /*b820*/  FFMA.FTZ R28, R28, UR4, -R181.reuse ;  /* 0x000000041c1c7c23 */ /* 0x100fe200080108b5 */
[----:B------:R-:W-:Y:S01]  /*b830*/  F2FP.BF16.F32.PACK_AB R2, R220, R232 ;  /* 0x000000e8dc02723e */ /* 0x000fe200000010ff */
[--C-:B------:R-:W-:Y:S01]  /*b840*/  FFMA.FTZ R29, R29, UR4, -R181.reuse ;  /* 0x000000041d1d7c23 */ /* 0x100fe200080108b5 */
[----:B------:R-:W-:Y:S01]  /*b850*/  LOP3.LUT R4, R9, R249, RZ, 0x3c, !PT ;  /* 0x000000f909047212 */ /* 0x000fe200078e3cff */
[--C-:B------:R-:W-:Y:S01]  /*b860*/  FFMA.FTZ R23, R23, UR4, -R182.reuse ;  /* 0x0000000417177c23 */ /* 0x100fe200080108b6 */
[----:B------:R-:W-:Y:S01]  /*b870*/  LOP3.LUT R6, R8, R248, RZ, 0x3c, !PT ;  /* 0x000000f808067212 */ /* 0x000fe200078e3cff */
[----:B------:R1:W-:Y:S01]  /*b880*/  MUFU.EX2 R222, R28 ;  /* 0x0000001c00de7308 */ /* 0x0003e20000000800 */
[----:B------:R-:W-:Y:S01]  /*b890*/  LOP3.LUT R173, R2, R173, RZ, 0xc0, !PT ;  /* 0x000000ad02ad7212 */ /* 0x000fe200078ec0ff */
[----:B------:R-:W-:Y:S01]  /*b8a0*/  IMAD.WIDE.U32 R4, R4, -0x2daee0ad, RZ ;  /* 0xd2511f5304047825 */ /* 0x000fe200078e00ff */
[----:B------:R-:W-:Y:S07]  /*b8b0*/  LOP3.LUT R177, R0, R177, RZ, 0xc0, !PT ;  /* 0x000000b100b17212 */ /* 0x000fee00078ec0ff */
[----:B------:R-:W-:Y:S01]  /*b8c0*/  MUFU.EX2 R197, R197 ;  /* 0x000000c500c57308 */ /* 0x000fe20000000800 */
[--C-:B------:R-:W-:Y:S01]  /*b8d0*/  HSET2.LE.AND R178, R187, R180.reuse, PT ;  /* 0x000000b4bbb27233 */ /* 0x100fe20003803000 */
[----:B------:R-:W-:Y:S01]  /*b8e0*/  IMAD.WIDE.U32 R6, R6, -0x2daee0ad, RZ ;  /* 0xd2511f5306067825 */ /* 0x000fe200078e00ff */
[--C-:B------:R-:W-:Y:S07]  /*b8f0*/  HSET2.LE.AND R179, R179, R180.reuse, PT ;  /* 0x000000b4b3b37233 */ /* 0x100fee0003803000 */
[----:B------:R-:W-:Y:S01]  /*b900*/  MUFU.EX2 R191, R191 ;  /* 0x000000bf00bf7308 */ /* 0x000fe20000000800 */
[----:B--2---:R-:W-:Y:S01]  /*b910*/  F2FP.BF16.F32.PACK_AB R0, R18, R252 ;  /* 0x000000fc1200723e */ /* 0x004fe200000010ff */
[--C-:B------:R-:W-:Y:S01]  /*b920*/  FFMA.FTZ R51, R51, UR4, -R182.reuse ;  /* 0x0000000433337c23 */ /* 0x100fe200080108b6 */
[----:B------:R-:W-:Y:S01]  /*b930*/  F2FP.BF16.F32.PACK_AB R2, R19, R21 ;  /* 0x000000151302723e */ /* 0x000fe200000010ff */
[--C-:B------:R-:W-:Y:S01]  /*b940*/  FFMA.FTZ R38, R38, UR4, -R182.reuse ;  /* 0x0000000426267c23 */ /* 0x100fe200080108b6 */
[----:B------:R-:W-:Y:S01]  /*b950*/  LOP3.LUT R179, R0, R179, RZ, 0xc0, !PT ;  /* 0x000000b300b37212 */ /* 0x000fe200078ec0ff */
[--C-:B------:R-:W-:Y:S01]  /*b960*/  FFMA.FTZ R39, R39, UR4, -R182.reuse ;  /* 0x0000000427277c23 */ /* 0x100fe200080108b6 */
[----:B------:R-:W-:Y:S01]  /*b970*/  LOP3.LUT R178, R2, R178, RZ, 0xc0, !PT ;  /* 0x000000b202b27212 */ /* 0x000fe200078ec0ff */
[----:B------:R-:W-:Y:S01]  /*b980*/  FFMA.FTZ R40, R40, UR4, -R181 ;  /* 0x0000000428287c23 */ /* 0x000fe200080108b5 */
[----:B------:R-:W-:Y:S01]  /*b990*/  LOP3.LUT R0, R244, R199, R5, 0x96, !PT ;  /* 0x000000c7f4007212 */ /* 0x000fe200078e9605 */
[----:B------:R-:W-:Y:S01]  /*b9a0*/  FFMA.FTZ R41, R41, UR4, -R181 ;  /* 0x0000000429297c23 */ /* 0x000fe200080108b5 */
[----:B------:R-:W-:Y:S01]  /*b9b0*/  LOP3.LUT R2, R198, R4, R7, 0x96, !PT ;  /* 0x00000004c6027212 */ /* 0x000fe200078e9607 */
[--C-:B------:R-:W-:Y:S01]  /*b9c0*/  FFMA.FTZ R42, R42, UR4, -R183.reuse ;  /* 0x000000042a2a7c23 */ /* 0x100fe200080108b7 */
[--C-:B-1----:R-:W-:Y:S01]  /*b9d0*/  HSET2.LE.AND R28, R223, R180.reuse, PT ;  /* 0x000000b4df1c7233 */ /* 0x102fe20003803000 */
[----:B------:R-:W-:Y:S04]  /*b9e0*/  IMAD.WIDE.U32 R10, R0, -0x326172a9, RZ ;  /* 0xcd9e8d57000a7825 */ /* 0x000fe800078e00ff */
[----:B------:R-:W-:Y:S01]  /*b9f0*/  FFMA.FTZ R43, R43, UR4, -R183 ;  /* 0x000000042b2b7c23 */ /* 0x000fe200080108b7 */
[----:B------:R-:W-:Y:S01]  /*ba00*/  ISETP.GT.AND P1, PT, R217, RZ, PT ;  /* 0x000000ffd900720c */ /* 0x000fe20003f24270 */
[--C-:B------:R-:W-:Y:S01]  /*ba10*/  FFMA.FTZ R50, R50, UR4, -R182.reuse ;  /* 0x0000000432327c23 */ /* 0x100fe200080108b6 */
[----:B------:R-:W-:Y:S01]  /*ba20*/  IMAD.WIDE.U32 R244, R2, -0x326172a9, RZ ;  /* 0xcd9e8d5702f47825 */ /* 0x000fe200078e00ff */
[----:B------:R-:W-:Y:S03]  /*ba30*/  LOP3.LUT R4, R240, R193, R11, 0x96, !PT ;  /* 0x000000c1f0047212 */ /* 0x000fe600078e960b */
[--C-:B------:R-:W-:Y:S01]  /*ba40*/  FFMA.FTZ R66, R66, UR4, -R182.reuse ;  /* 0x0000000442427c23 */ /* 0x100fe200080108b6 */
[--C-:B------:R-:W-:Y:S01]  /*ba50*/  FFMA.FTZ R67, R67, UR4, -R182.reuse ;  /* 0x0000000443437c23 */ /* 0x100fe200080108b6 */
[----:B------:R-:W-:Y:S01]  /*ba60*/  LOP3.LUT R0, R196, R10, R245, 0x96, !PT ;  /* 0x0000000ac4007212 */ /* 0x000fe200078e96f5 */
[----:B------:R-:W-:Y:S04]  /*ba70*/  IMAD.WIDE.U32 R4, R4, -0x2daee0ad, RZ ;  /* 0xd2511f5304047825 */ /* 0x000fe800078e00ff */
[--C-:B------:R-:W-:Y:S01]  /*ba80*/  FFMA.FTZ R54, R54, UR4, -R182.reuse ;  /* 0x0000000436367c23 */ /* 0x100fe200080108b6 */
[----:B------:R-:W-:Y:S01]  /*ba90*/  FFMA.FTZ R182, R55, UR4, -R182 ;  /* 0x0000000437b67c23 */ /* 0x000fe200080108b6 */
[----:B------:R-:W-:Y:S01]  /*baa0*/  IMAD.WIDE.U32 R248, R0, -0x2daee0ad, RZ ;  /* 0xd2511f5300f87825 */ /* 0x000fe200078e00ff */
[----:B------:R-:W-:Y:S01]  /*bab0*/  LOP3.LUT R6, R195, R6, R5, 0x96, !PT ;  /* 0x00000006c3067212 */ /* 0x000fe200078e9605 */
[----:B------:R-:W-:Y:S02]  /*bac0*/  MUFU.EX2 R67, R67 ;  /* 0x0000004300437308 */ /* 0x000fe40000000800 */
[--C-:B------:R-:W-:Y:S01]  /*bad0*/  FFMA.FTZ R44, R44, UR4, -R181.reuse ;  /* 0x000000042c2c7c23 */ /* 0x100fe200080108b5 */
[----:B------:R-:W-:Y:S01]  /*bae0*/  FFMA.FTZ R45, R45, UR4, -R181 ;  /* 0x000000042d2d7c23 */ /* 0x000fe200080108b5 */
[----:B------:R-:W-:Y:S01]  /*baf0*/  LOP3.LUT R4, R194, R4, R249, 0x96, !PT ;  /* 0x00000004c2047212 */ /* 0x000fe200078e96f9 */
[----:B------:R-:W-:Y:S04]  /*bb00*/  IMAD.WIDE.U32 R240, R6, -0x326172a9, RZ ;  /* 0xcd9e8d5706f07825 */ /* 0x000fe800078e00ff */
[--C-:B------:R-:W-:Y:S01]  /*bb10*/  FFMA.FTZ R46, R46, UR4, -R183.reuse ;  /* 0x000000042e2e7c23 */ /* 0x100fe200080108b7 */
[----:B------:R-:W-:Y:S01]  /*bb20*/  MUFU.EX2 R66, R66 ;  /* 0x0000004200427308 */ /* 0x000fe20000000800 */
[----:B------:R-:W-:Y:S01]  /*bb30*/  FFMA.FTZ R47, R47, UR4, -R183 ;  /* 0x000000042f2f7c23 */ /* 0x000fe200080108b7 */
[----:B------:R-:W-:Y:S04]  /*bb40*/  IMAD.WIDE.U32 R4, R4, -0x326172a9, RZ ;  /* 0xcd9e8d5704047825 */ /* 0x000fe800078e00ff */
[--C-:B------:R-:W-:Y:S04]  /*bb50*/  FFMA.FTZ R56, R56, UR4, -R181.reuse ;  /* 0x0000000438387c23 */ /* 0x100fe800080108b5 */
[----:B------:R-:W-:Y:S01]  /*bb60*/  MUFU.EX2 R182, R182 ;  /* 0x000000b600b67308 */ /* 0x000fe20000000800 */
[--C-:B------:R-:W-:Y:S01]  /*bb70*/  FFMA.FTZ R57, R57, UR4, -R181.reuse ;  /* 0x0000000439397c23 */ /* 0x100fe200080108b5 */
[----:B------:R-:W-:Y:S01]  /*bb80*/  IMAD.MOV.U32 R0, RZ, RZ, R4 ;  /* 0x000000ffff007224 */ /* 0x000fe200078e0004 */
[----:B------:R-:W-:Y:S01]  /*bb90*/  PRMT R2, R4, 0x7771, RZ ;  /* 0x0000777104027816 */ /* 0x000fe200000000ff */
[--C-:B------:R-:W-:Y:S01]  /*bba0*/  FFMA.FTZ R60, R60, UR4, -R181.reuse ;  /* 0x000000043c3c7c23 */ /* 0x100fe200080108b5 */
[----:B------:R-:W-:Y:S01]  /*bbb0*/  FFMA.FTZ R181, R61, UR4, -R181 ;  /* 0x000000043db57c23 */ /* 0x000fe200080108b5 */
[--C-:B------:R-:W-:Y:S01]  /*bbc0*/  FFMA.FTZ R58, R58, UR4, -R183.reuse ;  /* 0x000000043a3a7c23 */ /* 0x100fe200080108b7 */
[----:B------:R-:W-:Y:S01]  /*bbd0*/  LOP3.LUT R0, R0, 0xff, RZ, 0xc0, !PT ;  /* 0x000000ff00007812 */ /* 0x000fe200078ec0ff */
[--C-:B------:R-:W-:Y:S01]  /*bbe0*/  FFMA.FTZ R59, R59, UR4, -R183.reuse ;  /* 0x000000043b3b7c23 */ /* 0x100fe200080108b7 */
[----:B------:R-:W-:Y:S01]  /*bbf0*/  FFMA.FTZ R62, R62, UR4, -R183 ;  /* 0x000000043e3e7c23 */ /* 0x000fe200080108b7 */
[----:B------:R-:W-:Y:S01]  /*bc00*/  MUFU.EX2 R60, R60 ;  /* 0x0000003c003c7308 */ /* 0x000fe20000000800 */
[----:B------:R-:W-:Y:S02]  /*bc10*/  PRMT R188, R0, 0x5410, R2 ;  /* 0x0000541000bc7816 */ /* 0x000fe40000000002 */
[C---:B------:R-:W-:Y:S07]  /*bc20*/  PRMT R2, R4.reuse, 0x7773, RZ ;  /* 0x0000777304027816 */ /* 0x040fee00000000ff */
[----:B------:R-:W-:Y:S01]  /*bc30*/  MUFU.EX2 R181, R181 ;  /* 0x000000b500b57308 */ /* 0x000fe20000000800 */
[----:B------:R-:W-:Y:S02]  /*bc40*/  PRMT R4, R4, 0x7772, RZ ;  /* 0x0000777204047816 */ /* 0x000fe400000000ff */
[----:B------:R-:W-:Y:S07]  /*bc50*/  LOP3.LUT R0, R192, R240, R5, 0x96, !PT ;  /* 0x000000f0c0007212 */ /* 0x000fee00078e9605 */
[----:B------:R-:W-:Y:S01]  /*bc60*/  MUFU.EX2 R59, R59 ;  /* 0x0000003b003b7308 */ /* 0x000fe20000000800 */
[----:B------:R-:W-:Y:S02]  /*bc70*/  PRMT R190, R4, 0x5410, R2 ;  /* 0x0000541004be7816 */ /* 0x000fe40000000002 */
[C---:B------:R-:W-:Y:S07]  /*bc80*/  LOP3.LUT R2, R0.reuse, 0xffff, RZ, 0xc0, !PT ;  /* 0x0000ffff00027812 */ /* 0x040fee00078ec0ff */
[----:B------:R-:W-:Y:S01]  /*bc90*/  MUFU.EX2 R62, R62 ;  /* 0x0000003e003e7308 */ /* 0x000fe20000000800 */
[----:B------:R-:W-:Y:S02]  /*bca0*/  LOP3.LUT R4, R0, 0xff, RZ, 0xc0, !PT ;  /* 0x000000ff00047812 */ /* 0x000fe400078ec0ff */
[----:B------:R-:W-:Y:S07]  /*bcb0*/  SHF.R.U32.HI R2, RZ, 0x8, R2 ;  /* 0x00000008ff027819 */ /* 0x000fee0000011602 */
[----:B------:R-:W-:Y:S01]  /*bcc0*/  MUFU.EX2 R61, R204 ;  /* 0x000000cc003d7308 */ /* 0x000fe20000000800 */
[--C-:B------:R-:W-:Y:S09]  /*bcd0*/  PRMT R186, R4, 0x5410, R2.reuse ;  /* 0x0000541004ba7816 */ /* 0x100ff20000000002 */
[----:B------:R-:W-:Y:S01]  /*bce0*/  MUFU.EX2 R56, R56 ;  /* 0x0000003800387308 */ /* 0x000fe20000000800 */
[----:B------:R-:W-:Y:S02]  /*bcf0*/  PRMT R2, R0, 0x7632, R2 ;  /* 0x0000763200027816 */ /* 0x000fe40000000002 */
[----:B------:R-:W-:Y:S07]  /*bd00*/  SHF.R.U32.HI R0, RZ, 0x18, R0 ;  /* 0x00000018ff007819 */ /* 0x000fee0000011600 */
[----:B------:R-:W-:Y:S01]  /*bd10*/  MUFU.EX2 R57, R57 ;  /* 0x0000003900397308 */ /* 0x000fe20000000800 */
[----:B------:R-:W-:Y:S09]  /*bd20*/  LOP3.LUT R2, R2, 0xff, RZ, 0xc0, !PT ;  /* 0x000000ff02027812 */ /* 0x000ff200078ec0ff */
[----:B------:R-:W-:Y:S01]  /*bd30*/  MUFU.EX2 R58, R58 ;  /* 0x0000003a003a7308 */ /* 0x000fe20000000800 */
[----:B------:R-:W-:Y:S02]  /*bd40*/  PRMT R65, R2, 0x5410, R0 ;  /* 0x0000541002417816 */ /* 0x000fe40000000000 */
[----:B------:R-:W-:Y:S02]  /*bd50*/  LOP3.LUT R0, R9, R243, RZ, 0x3c, !PT ;  /* 0x000000f309007212 */ /* 0x000fe400078e3cff */
[----:B------:R-:W-:Y:S03]  /*bd60*/  LOP3.LUT R2, R8, R242, RZ, 0x3c, !PT ;  /* 0x000000f208027212 */ /* 0x000fe600078e3cff */
[----:B------:R-:W-:Y:S04]  /*bd70*/  IMAD.WIDE.U32 R4, R0, -0x2daee0ad, RZ ;  /* 0xd2511f5300047825 */ /* 0x000fe800078e00ff */
[----:B------:R-:W-:Y:S01]  /*bd80*/  IMAD.WIDE.U32 R6, R2, -0x2daee0ad, RZ ;  /* 0xd2511f5302067825 */ /* 0x000fe200078e00ff */
[----:B------:R-:W-:Y:S02]  /*bd90*/  LOP3.LUT R0, R238, R199, R5, 0x96, !PT ;  /* 0x000000c7ee007212 */ /* 0x000fe400078e9605 */
[----:B------:R-:W-:Y:S02]  /*bda0*/  MUFU.EX2 R199, R23 ;  /* 0x0000001700c77308 */ /* 0x000fe40000000800 */
[----:B------:R-:W-:Y:S01]  /*bdb0*/  LOP3.LUT R4, R198, R4, R7, 0x96, !PT ;  /* 0x00000004c6047212 */ /* 0x000fe200078e9607 */
[----:B------:R-:W-:Y:S07]  /*bdc0*/  IMAD.WIDE.U32 R10, R0, -0x326172a9, RZ ;  /* 0xcd9e8d57000a7825 */ /* 0x000fee00078e00ff */
[----:B------:R1:W-:Y:S01]  /*bdd0*/  MUFU.EX2 R198, R30 ;  /* 0x0000001e00c67308 */ /* 0x0003e20000000800 */
[----:B------:R-:W-:Y:S01]  /*bde0*/  IMAD.WIDE.U32 R238, R4, -0x326172a9, RZ ;  /* 0xcd9e8d5704ee7825 */ /* 0x000fe200078e00ff */
[----:B------:R-:W-:Y:S08]  /*bdf0*/  LOP3.LUT R0, R236, R193, R11, 0x96, !PT ;  /* 0x000000c1ec007212 */ /* 0x000ff000078e960b */
[----:B------:R-:W-:Y:S01]  /*be00*/  MUFU.EX2 R193, R26 ;  /* 0x0000001a00c17308 */ /* 0x000fe20000000800 */
[----:B------:R-:W-:Y:S01]  /*be10*/  IMAD.WIDE.U32 R8, R0, -0x2daee0ad, RZ ;  /* 0xd2511f5300087825 */ /* 0x000fe200078e00ff */
[----:B------:R-:W-:Y:S08]  /*be20*/  LOP3.LUT R0, R196, R10, R239, 0x96, !PT ;  /* 0x0000000ac4007212 */ /* 0x000ff000078e96ef */
[----:B------:R-:W-:Y:S01]  /*be30*/  MUFU.EX2 R196, R24 ;  /* 0x0000001800c47308 */ /* 0x000fe20000000800 */
[----:B------:R-:W-:Y:S01]  /*be40*/  LOP3.LUT R2, R195, R6, R9, 0x96, !PT ;  /* 0x00000006c3027212 */ /* 0x000fe200078e9609 */
[----:B------:R-:W-:Y:S08]  /*be50*/  IMAD.WIDE.U32 R242, R0, -0x2daee0ad, RZ ;  /* 0xd2511f5300f27825 */ /* 0x000ff000078e00ff */
[----:B------:R-:W-:Y:S01]  /*be60*/  MUFU.EX2 R195, R25 ;  /* 0x0000001900c37308 */ /* 0x000fe20000000800 */
[--C-:B-1----:R-:W-:Y:S01]  /*be70*/  HSET2.LE.AND R30, R203, R180.reuse, PT ;  /* 0x000000b4cb1e7233 */ /* 0x102fe20003803000 */
[----:B------:R-:W-:Y:S01]  /*be80*/  IMAD.WIDE.U32 R236, R2, -0x326172a9, RZ ;  /* 0xcd9e8d5702ec7825 */ /* 0x000fe200078e00ff */
[----:B------:R-:W-:Y:S07]  /*be90*/  LOP3.LUT R0, R194, R8, R243, 0x96, !PT ;  /* 0x00000008c2007212 */ /* 0x000fee00078e96f3 */
[----:B------:R-:W-:Y:S01]  /*bea0*/  MUFU.EX2 R194, R27 ;  /* 0x0000001b00c27308 */ /* 0x000fe20000000800 */
[----:B------:R-:W-:Y:S05]  /*beb0*/  IMAD.WIDE.U32 R6, R0, -0x326172a9, RZ ;  /* 0xcd9e8d5700067825 */ /* 0x000fea00078e00ff */
[----:B------:R-:W-:Y:S02]  /*bec0*/  LOP3.LUT R0, R192, R236, R7, 0x96, !PT ;  /* 0x000000ecc0007212 */ /* 0x000fe400078e9607 */
[----:B------:R-:W-:Y:S02]  /*bed0*/  MOV R5, R6 ;  /* 0x0000000600057202 */ /* 0x000fe40000000f00 */
[----:B------:R1:W-:Y:S01]  /*bee0*/  MUFU.EX2 R236, R33 ;  /* 0x0000002100ec7308 */ /* 0x0003e20000000800 */
[C---:B------:R-:W-:Y:S02]  /*bef0*/  LOP3.LUT R2, R0.reuse, 0xffff, RZ, 0xc0, !PT ;  /* 0x0000ffff00027812 */ /* 0x040fe400078ec0ff */
[----:B------:R-:W-:Y:S07]  /*bf00*/  LOP3.LUT R4, R0, 0xff, RZ, 0xc0, !PT ;  /* 0x000000ff00047812 */ /* 0x000fee00078ec0ff */
[----:B------:R-:W-:Y:S01]  /*bf10*/  MUFU.EX2 R192, R51 ;  /* 0x0000003300c07308 */ /* 0x000fe20000000800 */
[----:B------:R-:W-:Y:S02]  /*bf20*/  SHF.R.U32.HI R2, RZ, 0x8, R2 ;  /* 0x00000008ff027819 */ /* 0x000fe40000011602 */
[----:B------:R-:W-:Y:S02]  /*bf30*/  PRMT R7, R6, 0x7771, RZ ;  /* 0x0000777106077816 */ /* 0x000fe400000000ff */
[----:B------:R-:W-:Y:S02]  /*bf40*/  PRMT R49, R4, 0x5410, R2 ;  /* 0x0000541004317816 */ /* 0x000fe40000000002 */
[C---:B------:R-:W-:Y:S02]  /*bf50*/  PRMT R4, R6.reuse, 0x7773, RZ ;  /* 0x0000777306047816 */ /* 0x040fe400000000ff */
[----:B------:R-:W-:Y:S02]  /*bf60*/  PRMT R2, R6, 0x7772, RZ ;  /* 0x0000777206027816 */ /* 0x000fe400000000ff */
[--C-:B-1----:R-:W-:Y:S02]  /*bf70*/  HSET2.LE.AND R33, R226, R180.reuse, PT ;  /* 0x000000b4e2217233 */ /* 0x102fe40003803000 */
        /* <DEDUP_REMOVED lines=8> */
[----:B------:R-:W-:Y:S02]  /*c000*/  IMAD.MOV.U32 R154, RZ, RZ, R20 ;  /* 0x000000ffff9a7224 */ /* 0x000fe400078e0014 */
[----:B------:R-:W-:Y:S01]  /*c010*/  PRMT R64, R2, 0x5410, R0 ;  /* 0x0000541002407816 */ /* 0x000fe20000000000 */
[----:B------:R-:W-:Y:S01]  /*c020*/  FADD.FTZ R2, -R150, R155 ;  /* 0x0000009b96027221 */ /* 0x000fe20000010100 */
[----:B------:R-:W-:Y:S01]  /*c030*/  LOP3.LUT R0, R5, 0xff, RZ, 0xc0, !PT ;  /* 0x000000ff05007812 */ /* 0x000fe200078ec0ff */
[----:B------:R-:W1:Y:S01]  /*c040*/  MUFU.EX2 R20, R4 ;  /* 0x0000000400147308 */ /* 0x000e620000000800 */
[----:B------:R-:W-:Y:S01]  /*c050*/  LOP3.LUT R5, R208, 0x120, R214, 0xf8, !PT ;  /* 0x00000120d0057812 */ /* 0x000fe200078ef8d6 */
[----:B------:R-:W-:Y:S01]  /*c060*/  FMUL.FTZ R2, R2, UR4 ;  /* 0x0000000402027c20 */ /* 0x000fe20008410000 */
[----:B------:R-:W-:Y:S01]  /*c070*/  PRMT R187, R0, 0x5410, R7 ;  /* 0x0000541000bb7816 */ /* 0x000fe20000000007 */
[----:B------:R-:W-:Y:S01]  /*c080*/  FADD.FTZ R0, -R148, R153 ;  /* 0x0000009994007221 */ /* 0x000fe20000010100 */
[----:B------:R-:W-:Y:S05]  /*c090*/  LEA R52, R5, UR5, 0x1 ;  /* 0x0000000505347c11 */ /* 0x000fea000f8e08ff */
[----:B------:R-:W2:Y:S01]  /*c0a0*/  MUFU.EX2 R3, R3 ;  /* 0x0000000300037308 */ /* 0x000ea20000000800 */
[----:B------:R-:W-:Y:S02]  /*c0b0*/  IMAD.MOV.U32 R155, RZ, RZ, R17 ;  /* 0x000000ffff9b7224 */ /* 0x000fe400078e0011 */
[----:B------:R-:W-:Y:S01]  /*c0c0*/  FMUL.FTZ R0, R0, UR4 ;  /* 0x0000000400007c20 */ /* 0x000fe20008410000 */
[----:B------:R-:W-:Y:S06]  /*c0d0*/  IMAD.MOV.U32 R153, RZ, RZ, R16 ;  /* 0x000000ffff997224 */ /* 0x000fec00078e0010 */
[----:B------:R-:W3:Y:S01]  /*c0e0*/  MUFU.EX2 R2, R2 ;  /* 0x0000000200027308 */ /* 0x000ee20000000800 */
[----:B------:R-:W-:Y:S09]  /*c0f0*/  LDSM.16.MT88.4 R24, [R52+0x9400] ;  /* 0x009400003418783b */ /* 0x000ff20000004200 */
[----:B------:R-:W4:Y:S01]  /*c100*/  MUFU.EX2 R0, R0 ;  /* 0x0000000000007308 */ /* 0x000f220000000800 */
[C---:B-1----:R-:W-:Y:S01]  /*c110*/  FMUL.FTZ R4, R20.reuse, R160 ;  /* 0x000000a014047220 */ /* 0x042fe20000410000 */
[C---:B------:R-:W-:Y:S01]  /*c120*/  FMUL.FTZ R5, R20.reuse, R161 ;  /* 0x000000a114057220 */ /* 0x040fe20000410000 */
[----:B------:R-:W-:Y:S02]  /*c130*/  IMAD.MOV.U32 R161, RZ, RZ, R19 ;  /* 0x000000ffffa17224 */ /* 0x000fe400078e0013 */
[C---:B------:R-:W-:Y:S01]  /*c140*/  FMUL.FTZ R16, R20.reuse, R164 ;  /* 0x000000a414107220 */ /* 0x040fe20000410000 */
[----:B------:R-:W-:Y:S02]  /*c150*/  IMAD.MOV.U32 R160, RZ, RZ, R18 ;  /* 0x000000ffffa07224 */ /* 0x000fe400078e0012 */
[C---:B--2---:R-:W-:Y:S01]  /*c160*/  FMUL.FTZ R6, R3.reuse, R162 ;  /* 0x000000a203067220 */ /* 0x044fe20000410000 */
[C---:B------:R-:W-:Y:S01]  /*c170*/  FMUL.FTZ R7, R3.reuse, R163 ;  /* 0x000000a303077220 */ /* 0x040fe20000410000 */
[----:B------:R-:W-:Y:S01]  /*c180*/  FMUL.FTZ R17, R20, R165 ;  /* 0x000000a514117220 */ /* 0x000fe20000410000 */
[C---:B------:R-:W-:Y:S01]  /*c190*/  FMUL.FTZ R18, R3.reuse, R166 ;  /* 0x000000a603127220 */ /* 0x040fe20000410000 */
[C---:B---3--:R-:W-:Y:S01]  /*c1a0*/  FMUL.FTZ R8, R2.reuse, R156 ;  /* 0x0000009c02087220 */ /* 0x048fe20000410000 */
[C---:B------:R-:W-:Y:S01]  /*c1b0*/  FMUL.FTZ R9, R2.reuse, R157 ;  /* 0x0000009d02097220 */ /* 0x040fe20000410000 */
[C---:B------:R-:W-:Y:S01]  /*c1c0*/  FMUL.FTZ R12, R2.reuse, R168 ;  /* 0x000000a8020c7220 */ /* 0x040fe20000410000 */
[----:B------:R-:W-:Y:S01]  /*c1d0*/  FMUL.FTZ R13, R2, R169 ;  /* 0x000000a9020d7220 */ /* 0x000fe20000410000 */
[C---:B----4-:R-:W-:Y:S01]  /*c1e0*/  FMUL.FTZ R10, R0.reuse, R158 ;  /* 0x0000009e000a7220 */ /* 0x050fe20000410000 */
[C---:B------:R-:W-:Y:S01]  /*c1f0*/  FMUL.FTZ R11, R0.reuse, R159 ;  /* 0x0000009f000b7220 */ /* 0x040fe20000410000 */
[----:B------:R-:W-:Y:S01]  /*c200*/  FMUL.FTZ R14, R0, R170 ;  /* 0x000000aa000e7220 */ /* 0x000fe20000410000 */
[----:B------:R-:W1:Y:S01]  /*c210*/  LDSM.16.MT88.4 R156, [R52+0x9000] ;  /* 0x00900000349c783b */ /* 0x000e620000004200 */
        /* <DEDUP_REMOVED lines=16> */
[----:B------:R-:W-:Y:S02]  /*c320*/  IMAD.MOV.U32 R164, RZ, RZ, R53 ;  /* 0x000000ffffa47224 */ /* 0x000fe400078e0035 */
[C---:B------:R-:W-:Y:S01]  /*c330*/  FMUL.FTZ R132, R20.reuse, R132 ;  /* 0x0000008414847220 */ /* 0x040fe20000410000 */
[----:B------:R-:W2:Y:S01]  /*c340*/  LDL.LU R53, [R1] ;  /* 0x0000000001357983 */ /* 0x000ea20000300800 */
[C---:B------:R-:W-:Y:S01]  /*c350*/  FMUL.FTZ R133, R20.reuse, R133 ;  /* 0x0000008514857220 */ /* 0x040fe20000410000 */
[----:B------:R-:W-:Y:S01]  /*c360*/  MOV R165, R220 ;  /* 0x000000dc00a57202 */ /* 0x000fe20000000f00 */
[C---:B------:R-:W-:Y:S01]  /*c370*/  FMUL.FTZ R144, R20.reuse, R144 ;  /* 0x0000009014907220 */ /* 0x040fe20000410000 */
[----:B------:R-:W3:Y:S01]  /*c380*/  LDL.LU R166, [R1+0x4] ;  /* 0x0000040001a67983 */ /* 0x000ee20000300800 */
[----:B------:R-:W-:Y:S01]  /*c390*/  FMUL.FTZ R145, R20, R145 ;  /* 0x0000009114917220 */ /* 0x000fe20000410000 */
[----:B------:R-:W-:Y:S01]  /*c3a0*/  FMUL.FTZ R15, R0, R171 ;  /* 0x000000ab000f7220 */ /* 0x000fe20000410000 */
[----:B------:R-:W-:Y:S01]  /*c3b0*/  IMAD.MOV.U32 R168, RZ, RZ, R21 ;  /* 0x000000ffffa87224 */ /* 0x000fe200078e0015 */
[----:B------:R-:W4:Y:S01]  /*c3c0*/  LDL.LU R55, [R1+0x10] ;  /* 0x0000100001377983 */ /* 0x000f220000300800 */
[----:B------:R-:W-:Y:S01]  /*c3d0*/  IADD3 R21, PT, PT, R52, 0x9000, RZ ;  /* 0x0000900034157810 */ /* 0x000fe20007ffe0ff */
[C---:B------:R-:W-:Y:S01]  /*c3e0*/  FMUL.FTZ R19, R3.reuse, R167 ;  /* 0x000000a703137220 */ /* 0x040fe20000410000 */
[----:B------:R-:W-:Y:S01]  /*c3f0*/  IMAD.MOV.U32 R167, RZ, RZ, R155 ;  /* 0x000000ffffa77224 */ /* 0x000fe200078e009b */
[----:B------:R-:W5:Y:S01]  /*c400*/  LDL.LU R51, [R1+0x14] ;  /* 0x0000140001337983 */ /* 0x000f620000300800 */
[----:B------:R-:W-:Y:S01]  /*c410*/  MUFU.EX2 R155, R42 ;  /* 0x0000002a009b7308 */ /* 0x000fe20000000800 */
[C---:B------:R-:W-:Y:S01]  /*c420*/  FMUL.FTZ R70, R3.reuse, R70 ;  /* 0x0000004603467220 */ /* 0x040fe20000410000 */
[C---:B------:R-:W-:Y:S01]  /*c430*/  FMUL.FTZ R71, R3.reuse, R71 ;  /* 0x0000004703477220 */ /* 0x040fe20000410000 */
[C---:B------:R-:W-:Y:S01]  /*c440*/  FMUL.FTZ R72, R2.reuse, R72 ;  /* 0x0000004802487220 */ /* 0x040fe20000410000 */
[----:B------:R-:W-:Y:S01]  /*c450*/  FMUL.FTZ R73, R2, R73 ;  /* 0x0000004902497220 */ /* 0x000fe20000410000 */
[C---:B------:R-:W-:Y:S01]  /*c460*/  FMUL.FTZ R74, R0.reuse, R74 ;  /* 0x0000004a004a7220 */ /* 0x040fe20000410000 */
[----:B------:R-:W-:Y:S01]  /*c470*/  FMUL.FTZ R75, R0, R75 ;  /* 0x0000004b004b7220 */ /* 0x000fe20000410000 */
[C---:B------:R-:W-:Y:S01]  /*c480*/  FMUL.FTZ R76, R2.reuse, R76 ;  /* 0x0000004c024c7220 */ /* 0x040fe20000410000 */
[-C--:B-1----:R-:W-:Y:S02]  /*c490*/  HMMA.16816.F32.BF16 R4, R172, R156.reuse, R4 ;  /* 0x0000009cac04723c */ /* 0x082fe40000041804 */
[----:B------:R-:W-:Y:S10]  /*c4a0*/  MUFU.EX2 R208, R184 ;  /* 0x000000b800d07308 */ /* 0x000ff40000000800 */
[----:B------:R-:W-:Y:S01]  /*c4b0*/  MUFU.EX2 R184, R37 ;  /* 0x0000002500b87308 */ /* 0x000fe20000000800 */
[----:B------:R-:W-:Y:S01]  /*c4c0*/  FMUL.FTZ R77, R2, R77 ;  /* 0x0000004d024d7220 */ /* 0x000fe20000410000 */
[C---:B------:R-:W-:Y:S01]  /*c4d0*/  FMUL.FTZ R78, R0.reuse, R78 ;  /* 0x0000004e004e7220 */ /* 0x040fe20000410000 */
[C---:B------:R-:W-:Y:S07]  /*c4e0*/  HMMA.16816.F32.BF16 R8, R176.reuse, R156, R8 ;  /* 0x0000009cb008723c */ /* 0x040fee0000041808 */
[----:B------:R1:W-:Y:S01]  /*c4f0*/  MUFU.EX2 R220, R29 ;  /* 0x0000001d00dc7308 */ /* 0x0003e20000000800 */
[----:B------:R-:W-:Y:S01]  /*c500*/  FMUL.FTZ R79, R0, R79 ;  /* 0x0000004f004f7220 */ /* 0x000fe20000410000 */
[C---:B------:R-:W-:Y:S01]  /*c510*/  FMUL.FTZ R82, R3.reuse, R82 ;  /* 0x0000005203527220 */ /* 0x040fe20000410000 */
[C---:B------:R-:W-:Y:S01]  /*c520*/  FMUL.FTZ R83, R3.reuse, R83 ;  /* 0x0000005303537220 */ /* 0x040fe20000410000 */
[C---:B------:R-:W-:Y:S01]  /*c530*/  FMUL.FTZ R86, R3.reuse, R86 ;  /* 0x0000005603567220 */ /* 0x040fe20000410000 */
[-C--:B------:R-:W-:Y:S03]  /*c540*/  HMMA.16816.F32.BF16 R12, R176, R158.reuse, R12 ;  /* 0x0000009eb00c723c */ /* 0x080fe6000004180c */
[----:B------:R-:W-:Y:S02]  /*c550*/  IMAD.MOV.U32 R171, RZ, RZ, R48 ;  /* 0x000000ffffab7224 */ /* 0x000fe400078e0030 */
[----:B------:R-:W-:Y:S01]  /*c560*/  FMUL.FTZ R87, R3, R87 ;  /* 0x0000005703577220 */ /* 0x000fe20000410000 */
[----:B------:R-:W-:Y:S02]  /*c570*/  VIADD R48, R52, 0x9020 ;  /* 0x0000902034307836 */ /* 0x000fe40000000000 */
[C---:B------:R-:W-:Y:S01]  /*c580*/  FMUL.FTZ R88, R2.reuse, R88 ;  /* 0x0000005802587220 */ /* 0x040fe20000410000 */
[----:B------:R-:W-:Y:S01]  /*c590*/  @P0 VIADD R48, R21, 0xffffffe0 ;  /* 0xffffffe015300836 */ /* 0x000fe20000000000 */
[C---:B------:R-:W-:Y:S04]  /*c5a0*/  HMMA.16816.F32.BF16 R16, R172.reuse, R158, R16 ;  /* 0x0000009eac10723c */ /* 0x040fe80000041810 */
[----:B------:R-:W1:Y:S01]  /*c5b0*/  LDSM.16.MT88.4 R156, [R48] ;  /* 0x00000000309c783b */ /* 0x000e620000004200 */
        /* <DEDUP_REMOVED lines=33> */
[----:B------:R-:W-:Y:S01]  /*c7d0*/  MOV R169, R234 ;  /* 0x000000ea00a97202 */ /* 0x000fe20000000f00 */
[----:B------:R-:W-:Y:S02]  /*c7e0*/  IMAD.MOV.U32 R163, RZ, RZ, R233 ;  /* 0x000000ffffa37224 */ /* 0x000fe400078e00e9 */
[C---:B------:R-:W-:Y:S01]  /*c7f0*/  FMUL.FTZ R138, R0.reuse, R138 ;  /* 0x0000008a008a7220 */ /* 0x040fe20000410000 */
[C---:B------:R-:W-:Y:S01]  /*c800*/  FMUL.FTZ R139, R0.reuse, R139 ;  /* 0x0000008b008b7220 */ /* 0x040fe20000410000 */
[----:B------:R-:W-:Y:S01]  /*c810*/  MOV R162, R231 ;  /* 0x000000e700a27202 */ /* 0x000fe20000000f00 */
[C---:B------:R-:W-:Y:S01]  /*c820*/  FMUL.FTZ R142, R0.reuse, R142 ;  /* 0x0000008e008e7220 */ /* 0x040fe20000410000 */
[-C--:B-1----:R-:W-:Y:S01]  /*c830*/  HMMA.16816.F32.BF16 R68, R172, R156.reuse, R68 ;  /* 0x0000009cac44723c */ /* 0x082fe20000041844 */
[----:B------:R1:W-:Y:S02]  /*c840*/  MUFU.EX2 R234, R34 ;  /* 0x0000002200ea7308 */ /* 0x0003e40000000800 */
[----:B------:R-:W-:Y:S01]  /*c850*/  FMUL.FTZ R143, R0, R143 ;  /* 0x0000008f008f7220 */ /* 0x000fe20000410000 */
[--C-:B------:R-:W-:Y:S01]  /*c860*/  HSET2.LE.AND R29, R221, R180.reuse, PT ;  /* 0x000000b4dd1d7233 */ /* 0x100fe20003803000 */
[----:B------:R-:W-:Y:S02]  /*c870*/  IMAD.MOV.U32 R170, RZ, RZ, R235 ;  /* 0x000000ffffaa7224 */ /* 0x000fe400078e00eb */
[C---:B------:R-:W-:Y:S04]  /*c880*/  FMUL.FTZ R134, R3.reuse, R134 ;  /* 0x0000008603867220 */ /* 0x040fe80000410000 */
[----:B------:R1:W1:Y:S01]  /*c890*/  MUFU.EX2 R235, R32 ;  /* 0x0000002000eb7308 */ /* 0x0002620000000800 */
[C---:B------:R-:W-:Y:S09]  /*c8a0*/  HMMA.16816.F32.BF16 R72, R176.reuse, R156, R72 ;  /* 0x0000009cb048723c */ /* 0x040ff20000041848 */
[----:B------:R-:W-:Y:S01]  /*c8b0*/  MUFU.EX2 R233, R35 ;  /* 0x0000002300e97308 */ /* 0x000fe20000000800 */
[----:B------:R-:W-:Y:S01]  /*c8c0*/  FMUL.FTZ R135, R3, R135 ;  /* 0x0000008703877220 */ /* 0x000fe20000410000 */
[--C-:B------:R-:W-:Y:S01]  /*c8d0*/  FFMA.FTZ R21, R31, UR4, -R183.reuse ;  /* 0x000000041f157c23 */ /* 0x100fe200080108b7 */
[C---:B------:R-:W-:Y:S01]  /*c8e0*/  FMUL.FTZ R136, R2.reuse, R136 ;  /* 0x0000008802887220 */ /* 0x040fe20000410000 */
[--C-:B-1----:R-:W-:Y:S01]  /*c8f0*/  HSET2.LE.AND R34, R228, R180.reuse, PT ;  /* 0x000000b4e4227233 */ /* 0x102fe20003803000 */
[-C--:B------:R-:W-:Y:S05]  /*c900*/  HMMA.16816.F32.BF16 R76, R176, R158.reuse, R76 ;  /* 0x0000009eb04c723c */ /* 0x080fea000004184c */
[----:B------:R1:W-:Y:S01]  /*c910*/  MUFU.EX2 R203, R21 ;  /* 0x0000001500cb7308 */ /* 0x0003e20000000800 */
[C---:B------:R-:W-:Y:S01]  /*c920*/  FMUL.FTZ R137, R2.reuse, R137 ;  /* 0x0000008902897220 */ /* 0x040fe20000410000 */
[----:B------:R-:W-:Y:S01]  /*c930*/  FMUL.FTZ R140, R2, R140 ;  /* 0x0000008c028c7220 */ /* 0x000fe20000410000 */
[----:B------:R-:W-:Y:S07]  /*c940*/  LOP3.LUT R32, R200, 0xff00ff, RZ, 0xc0, !PT ;  /* 0x00ff00ffc8207812 */ /* 0x000fee00078ec0ff */
[----:B------:R-:W1:Y:S01]  /*c950*/  MUFU.EX2 R231, R185 ;  /* 0x000000b900e77308 */ /* 0x000e620000000800 */
[----:B------:R-:W-:Y:S01]  /*c960*/  FMUL.FTZ R141, R2, R141 ;  /* 0x0000008d028d7220 */ /* 0x000fe20000410000 */
[C---:B------:R-:W-:Y:S01]  /*c970*/  HMMA.16816.F32.BF16 R80, R172.reuse, R158, R80 ;  /* 0x0000009eac50723c */ /* 0x040fe20000041850 */
[----:B------:R-:W1:Y:S07]  /*c980*/  LDSM.16.MT88.4 R156, [R52+0xa000] ;  /* 0x00a00000349c783b */ /* 0x000e6e0000004200 */
[----:B------:R1:W1:Y:S01]  /*c990*/  MUFU.EX2 R200, R22 ;  /* 0x0000001600c87308 */ /* 0x0002620000000800 */
[--C-:B------:R-:W-:Y:S01]  /*c9a0*/  HSET2.LE.AND R31, R32, R180.reuse, PT ;  /* 0x000000b4201f7233 */ /* 0x100fe20003803000 */
[C---:B------:R-:W-:Y:S01]  /*c9b0*/  FMUL.FTZ R146, R3.reuse, R146 ;  /* 0x0000009203927220 */ /* 0x040fe20000410000 */
[--C-:B------:R-:W-:Y:S01]  /*c9c0*/  HSET2.LE.AND R32, R227, R180.reuse, PT ;  /* 0x000000b4e3207233 */ /* 0x100fe20003803000 */
[----:B------:R-:W-:Y:S01]  /*c9d0*/  FMUL.FTZ R147, R3, R147 ;  /* 0x0000009303937220 */ /* 0x000fe20000410000 */
[----:B-1----:R-:W-:Y:S05]  /*c9e0*/  F2FP.BF16.F32.PACK_AB R21, R236, R235 ;  /* 0x000000ebec15723e */ /* 0x002fea00000010ff */
[----:B------:R3:W1:Y:S01]  /*c9f0*/  MUFU.EX2 R185, R50 ;  /* 0x0000003200b97308 */ /* 0x0006620000000800 */
[----:B------:R-:W-:Y:S01]  /*ca00*/  LOP3.LUT R35, R229, 0xff00ff, RZ, 0xc0, !PT ;  /* 0x00ff00ffe5237812 */ /* 0x000fe200078ec0ff */
[----:B------:R-:W-:Y:S01]  /*ca10*/  FFMA.FTZ R183, R63, UR4, -R183 ;  /* 0x000000043fb77c23 */ /* 0x000fe200080108b7 */
[----:B------:R-:W-:Y:S07]  /*ca20*/  LOP3.LUT R30, R21, R30, RZ, 0xc0, !PT ;  /* 0x0000001e151e7212 */ /* 0x000fee00078ec0ff */
[----:B------:R-:W-:Y:S01]  /*ca30*/  MUFU.EX2 R63, R205 ;  /* 0x000000cd003f7308 */ /* 0x000fe20000000800 */
[----:B------:R-:W-:Y:S02]  /*ca40*/  F2FP.BF16.F32.PACK_AB R21, R231, R208 ;  /* 0x000000d0e715723e */ /* 0x000fe400000010ff */
[----:B------:R-:W-:Y:S07]  /*ca50*/  F2FP.BF16.F32.PACK_AB R22, R233, R234 ;  /* 0x000000eae916723e */ /* 0x000fee00000010ff */
[----:B------:R-:W-:Y:S01]  /*ca60*/  MUFU.EX2 R183, R183 ;  /* 0x000000b700b77308 */ /* 0x000fe20000000800 */
[----:B------:R-:W-:Y:S02]  /*ca70*/  LOP3.LUT R28, R21, R28, RZ, 0xc0, !PT ;  /* 0x0000001c151c7212 */ /* 0x000fe400078ec0ff */
[----:B------:R-:W-:Y:S02]  /*ca80*/  LOP3.LUT R31, R22, R31, RZ, 0xc0, !PT ;  /* 0x0000001f161f7212 */ /* 0x000fe400078ec0ff */
[----:B------:R-:W-:Y:S02]  /*ca90*/  F2FP.BF16.F32.PACK_AB R22, R199, R200 ;  /* 0x000000c8c716723e */ /* 0x000fe400000010ff */
[--C-:B------:R-:W-:Y:S02]  /*caa0*/  HSET2.LE.AND R35, R35, R180.reuse, PT ;  /* 0x000000b423237233 */ /* 0x100fe40003803000 */
[----:B------:R-:W-:Y:S02]  /*cab0*/  LOP3.LUT R29, R22, R29, RZ, 0xc0, !PT ;  /* 0x0000001d161d7212 */ /* 0x000fe400078ec0ff */
[----:B------:R-:W-:Y:S02]  /*cac0*/  F2FP.BF16.F32.PACK_AB R21, R220, R222 ;  /* 0x000000dedc15723e */ /* 0x000fe400000010ff */
[----:B------:R-:W-:Y:S02]  /*cad0*/  F2FP.BF16.F32.PACK_AB R22, R203, R198 ;  /* 0x000000c6cb16723e */ /* 0x000fe400000010ff */
[----:B------:R-:W-:Y:S02]  /*cae0*/  LOP3.LUT R34, R21, R34, RZ, 0xc0, !PT ;  /* 0x0000002215227212 */ /* 0x000fe400078ec0ff */
[----:B------:R-:W-:Y:S02]  /*caf0*/  LOP3.LUT R35, R22, R35, RZ, 0xc0, !PT ;  /* 0x0000002316237212 */ /* 0x000fe400078ec0ff */
[----:B------:R-:W-:Y:S02]  /*cb00*/  F2FP.BF16.F32.PACK_AB R21, R195, R196 ;  /* 0x000000c4c315723e */ /* 0x000fe400000010ff */
[----:B------:R-:W-:Y:S02]  /*cb10*/  F2FP.BF16.F32.PACK_AB R22, R194, R193 ;  /* 0x000000c1c216723e */ /* 0x000fe400000010ff */
[----:B------:R-:W-:Y:S01]  /*cb20*/  LOP3.LUT R32, R21, R32, RZ, 0xc0, !PT ;  /* 0x0000002015207212 */ /* 0x000fe200078ec0ff */
[-C--:B------:R-:W-:Y:S03]  /*cb30*/  HMMA.16816.F32.BF16 R84, R172, R156.reuse, R84 ;  /* 0x0000009cac54723c */ /* 0x080fe60000041854 */
[----:B------:R-:W-:Y:S05]  /*cb40*/  LOP3.LUT R33, R22, R33, RZ, 0xc0, !PT ;  /* 0x0000002116217212 */ /* 0x000fea00078ec0ff */
        /* <DEDUP_REMOVED lines=11> */
[-C--:B------:R-:W-:Y:S03]  /*cc00*/  HMMA.16816.F32.BF16 R124, R176, R158.reuse, R124 ;  /* 0x0000009eb07c723c */ /* 0x080fe6000004187c */
[----:B--2---:R-:W-:Y:S01]  /*cc10*/  FFMA.FTZ R53, R20, R53, R230 ;  /* 0x0000003514357223 */ /* 0x004fe200000100e6 */
[----:B---3--:R-:W-:Y:S01]  /*cc20*/  FFMA.FTZ R50, R3, R166, R232 ;  /* 0x000000a603327223 */ /* 0x008fe200000100e8 */
[----:B------:R-:W-:Y:S01]  /*cc30*/  LDSM.16.MT88.4 R20, [R48+0x2400] ;  /* 0x002400003014783b */ /* 0x000fe20000004200 */
[----:B------:R-:W-:Y:S02]  /*cc40*/  MOV R166, R153 ;  /* 0x0000009900a67202 */ /* 0x000fe40000000f00 */
[C---:B------:R-:W-:Y:S01]  /*cc50*/  HMMA.16816.F32.BF16 R128, R172.reuse, R158, R128 ;  /* 0x0000009eac80723c */ /* 0x040fe20000041880 */
[----:B------:R-:W-:Y:S03]  /*cc60*/  MUFU.EX2 R153, R46 ;  /* 0x0000002e00997308 */ /* 0x000fe60000000800 */
[----:B-----5:R-:W-:Y:S01]  /*cc70*/  FFMA.FTZ R0, R0, R51, R167 ;  /* 0x0000003300007223 */ /* 0x020fe200000100a7 */
[----:B------:R-:W1:Y:S01]  /*cc80*/  LDSM.16.MT88.4 R156, [R48+0x2000] ;  /* 0x00200000309c783b */ /* 0x000e620000004200 */
[----:B------:R-:W-:Y:S02]  /*cc90*/  F2FP.BF16.F32.PACK_AB R3, R191, R197 ;  /* 0x000000c5bf03723e */ /* 0x000fe400000010ff */
[----:B------:R-:W-:Y:S04]  /*cca0*/  FADD.FTZ R0, R171, R0 ;  /* 0x00000000ab007221 */ /* 0x000fe80000010000 */
[----:B------:R-:W-:Y:S01]  /*ccb0*/  FADD.FTZ R0, R252, R0 ;  /* 0x00000000fc007221 */ /* 0x000fe20000010000 */
[-C--:B-1----:R-:W-:Y:S08]  /*ccc0*/  HMMA.16816.F32.BF16 R132, R172, R156.reuse, R132 ;  /* 0x0000009cac84723c */ /* 0x082ff00000041884 */
[C---:B------:R-:W-:Y:S04]  /*ccd0*/  HMMA.16816.F32.BF16 R136, R176.reuse, R156, R136 ;  /* 0x0000009cb088723c */ /* 0x040fe80000041888 */
[----:B------:R-:W-:Y:S02]  /*cce0*/  IMAD.MOV.U32 R157, RZ, RZ, R154 ;  /* 0x000000ffff9d7224 */ /* 0x000fe400078e009a */
[----:B------:R-:W-:Y:S02]  /*ccf0*/  MUFU.EX2 R154, R47 ;  /* 0x0000002f009a7308 */ /* 0x000fe40000000800 */
[-C--:B------:R-:W-:Y:S08]  /*cd00*/  HMMA.16816.F32.BF16 R140, R176, R158.reuse, R140 ;  /* 0x0000009eb08c723c */ /* 0x080ff0000004188c */
[----:B------:R-:W1:Y:S01]  /*cd10*/  MUFU.EX2 R179, R36 ;  /* 0x0000002400b37308 */ /* 0x000e620000000800 */
[----:B----4-:R-:W-:Y:S09]  /*cd20*/  FFMA.FTZ R2, R2, R55, R157 ;  /* 0x0000003702027223 */ /* 0x010ff2000001009d */
[----:B------:R-:W-:Y:S01]  /*cd30*/  MUFU.EX2 R177, R38 ;  /* 0x0000002600b17308 */ /* 0x000fe20000000800 */
[----:B------:R-:W-:Y:S09]  /*cd40*/  HMMA.16816.F32.BF16 R144, R172, R158, R144 ;  /* 0x0000009eac90723c */ /* 0x000ff20000041890 */
[----:B------:R2:W-:Y:S10]  /*cd50*/  MUFU.EX2 R178, R39 ;  /* 0x0000002700b27308 */ /* 0x0005f40000000800 */
[----:B------:R-:W-:Y:S01]  /*cd60*/  MUFU.EX2 R176, R40 ;  /* 0x0000002800b07308 */ /* 0x000fe20000000800 */
[-C--:B------:R-:W-:Y:S09]  /*cd70*/  HMMA.16816.F32.BF16 R4, R28, R24.reuse, R4 ;  /* 0x000000181c04723c */ /* 0x080ff20000041804 */
[----:B------:R-:W3:Y:S10]  /*cd80*/  MUFU.EX2 R175, R41 ;  /* 0x0000002900af7308 */ /* 0x000ef40000000800 */
[----:B------:R4:W-:Y:S01]  /*cd90*/  MUFU.EX2 R173, R43 ;  /* 0x0000002b00ad7308 */ /* 0x0009e20000000800 */
[C---:B------:R-:W-:Y:S01]  /*cda0*/  HMMA.16816.F32.BF16 R8, R32.reuse, R24, R8 ;  /* 0x000000182008723c */ /* 0x040fe20000041808 */
[----:B--2---:R-:W-:Y:S08]  /*cdb0*/  LDSM.16.MT88.4 R36, [R52+0x9800] ;  /* 0x009800003424783b */ /* 0x004ff00000004200 */
[----:B------:R-:W-:Y:S10]  /*cdc0*/  MUFU.EX2 R172, R44 ;  /* 0x0000002c00ac7308 */ /* 0x000ff40000000800 */
[----:B------:R-:W2:Y:S01]  /*cdd0*/  MUFU.EX2 R174, R45 ;  /* 0x0000002d00ae7308 */ /* 0x000ea20000000800 */
[-C--:B------:R-:W-:Y:S09]  /*cde0*/  HMMA.16816.F32.BF16 R12, R32, R26.reuse, R12 ;  /* 0x0000001a200c723c */ /* 0x080ff2000004180c */
[----:B------:R5:W-:Y:S01]  /*cdf0*/  MUFU.EX2 R55, R54 ;  /* 0x0000003600377308 */ /* 0x000be20000000800 */
[----:B----4-:R-:W-:Y:S01]  /*ce00*/  LDSM.16.MT88.4 R40, [R48+0x1800] ;  /* 0x001800003028783b */ /* 0x010fe20000004200 */
[C---:B------:R-:W-:Y:S07]  /*ce10*/  HMMA.16816.F32.BF16 R16, R28.reuse, R26, R16 ;  /* 0x0000001a1c10723c */ /* 0x040fee0000041810 */
[----:B------:R-:W4:Y:S02]  /*ce20*/  LDSM.16.MT88.4 R24, [R48+0x400] ;  /* 0x000400003018783b */ /* 0x000f240000004200 */
[-C--:B----4-:R-:W-:Y:S08]  /*ce30*/  HMMA.16816.F32.BF16 R68, R28, R24.reuse, R68 ;  /* 0x000000181c44723c */ /* 0x090ff00000041844 */
[C---:B------:R-:W-:Y:S08]  /*ce40*/  HMMA.16816.F32.BF16 R72, R32.reuse, R24, R72 ;  /* 0x000000182048723c */ /* 0x040ff00000041848 */
[-C--:B------:R-:W-:Y:S08]  /*ce50*/  HMMA.16816.F32.BF16 R76, R32, R26.reuse, R76 ;  /* 0x0000001a204c723c */ /* 0x080ff0000004184c */
[C---:B------:R-:W-:Y:S01]  /*ce60*/  HMMA.16816.F32.BF16 R80, R28.reuse, R26, R80 ;  /* 0x0000001a1c50723c */ /* 0x040fe20000041850 */
[----:B------:R-:W4:Y:S07]  /*ce70*/  LDSM.16.MT88.4 R24, [R52+0xa400] ;  /* 0x00a400003418783b */ /* 0x000f2e0000004200 */
        /* <DEDUP_REMOVED lines=11> */
[C---:B------:R-:W-:Y:S04]  /*cf30*/  HMMA.16816.F32.BF16 R120, R32.reuse, R24, R120 ;  /* 0x000000182078723c */ /* 0x040fe80000041878 */
[--C-:B------:R-:W-:Y:S02]  /*cf40*/  HSET2.LE.AND R24, R186, R180.reuse, PT ;  /* 0x000000b4ba187233 */ /* 0x100fe40003803000 */
[--C-:B------:R-:W-:Y:S02]  /*cf50*/  HSET2.LE.AND R25, R65, R180.reuse, PT ;  /* 0x000000b441197233 */ /* 0x100fe40003803000 */
[-C--:B------:R-:W-:Y:S01]  /*cf60*/  HMMA.16816.F32.BF16 R124, R32, R26.reuse, R124 ;  /* 0x0000001a207c723c */ /* 0x080fe2000004187c */
[----:B------:R-:W-:Y:S07]  /*cf70*/  MUFU.EX2 R65, R202 ;  /* 0x000000ca00417308 */ /* 0x000fee0000000800 */
[C---:B------:R-:W-:Y:S04]  /*cf80*/  HMMA.16816.F32.BF16 R128, R28.reuse, R26, R128 ;  /* 0x0000001a1c80723c */ /* 0x040fe80000041880 */
[--C-:B------:R-:W-:Y:S02]  /*cf90*/  HSET2.LE.AND R26, R188, R180.reuse, PT ;  /* 0x000000b4bc1a7233 */ /* 0x100fe40003803000 */
[----:B------:R-:W-:Y:S02]  /*cfa0*/  LOP3.LUT R27, R190, 0xff00ff, RZ, 0xc0, !PT ;  /* 0x00ff00ffbe1b7812 */ /* 0x000fe400078ec0ff */
[-C--:B------:R-:W-:Y:S03]  /*cfb0*/  HMMA.16816.F32.BF16 R132, R28, R20.reuse, R132 ;  /* 0x000000141c84723c */ /* 0x080fe60000041884 */
[----:B------:R-:W-:Y:S02]  /*cfc0*/  LOP3.LUT R26, R3, R26, RZ, 0xc0, !PT ;  /* 0x0000001a031a7212 */ /* 0x000fe400078ec0ff */
[--C-:B------:R-:W-:Y:S02]  /*cfd0*/  HSET2.LE.AND R27, R27, R180.reuse, PT ;  /* 0x000000b41b1b7233 */ /* 0x100fe40003803000 */
[----:B------:R-:W-:Y:S01]  /*cfe0*/  F2FP.BF16.F32.PACK_AB R3, R192, R185 ;  /* 0x000000b9c003723e */ /* 0x000fe200000010ff */
[C---:B------:R-:W-:Y:S04]  /*cff0*/  HMMA.16816.F32.BF16 R136, R32.reuse, R20, R136 ;  /* 0x000000142088723c */ /* 0x040fe80000041888 */
[----:B------:R-:W-:Y:S02]  /*d000*/  LOP3.LUT R27, R3, R27, RZ, 0xc0, !PT ;  /* 0x0000001b031b7212 */ /* 0x000fe400078ec0ff */
[----:B-1----:R-:W-:Y:S02]  /*d010*/  F2FP.BF16.F32.PACK_AB R20, R184, R179 ;  /* 0x000000b3b814723e */ /* 0x002fe400000010ff */
[-C--:B------:R-:W-:Y:S03]  /*d020*/  HMMA.16816.F32.BF16 R140, R32, R22.reuse, R140 ;  /* 0x00000016208c723c */ /* 0x080fe6000004188c */
[--C-:B------:R-:W-:Y:S02]  /*d030*/  HSET2.LE.AND R32, R49, R180.reuse, PT ;  /* 0x000000b431207233 */ /* 0x100fe40003803000 */
[----:B---3--:R-:W-:Y:S02]  /*d040*/  F2FP.BF16.F32.PACK_AB R33, R175, R176 ;  /* 0x000000b0af21723e */ /* 0x008fe400000010ff */
[----:B------:R-:W-:Y:S01]  /*d050*/  LOP3.LUT R24, R20, R24, RZ, 0xc0, !PT ;  /* 0x0000001814187212 */ /* 0x000fe200078ec0ff */
[----:B------:R-:W-:Y:S01]  /*d060*/  HMMA.16816.F32.BF16 R144, R28, R22, R144 ;  /* 0x000000161c90723c */ /* 0x000fe20000041890 */
[----:B------:R-:W1:Y:S03]  /*d070*/  LDSM.16.MT88.4 R28, [R48+0x800] ;  /* 0x00080000301c783b */ /* 0x000e660000004200 */
[----:B------:R-:W-:Y:S02]  /*d080*/  F2FP.BF16.F32.PACK_AB R21, R178, R177 ;  /* 0x000000b1b215723e */ /* 0x000fe400000010ff */
[----:B------:R-:W-:Y:S02]  /*d090*/  LOP3.LUT R20, R33, R32, RZ, 0xc0, !PT ;  /* 0x0000002021147212 */ /* 0x000fe400078ec0ff */
[----:B------:R-:W-:Y:S02]  /*d0a0*/  LOP3.LUT R32, R189, 0xff00ff, RZ, 0xc0, !PT ;  /* 0x00ff00ffbd207812 */ /* 0x000fe400078ec0ff */
[----:B------:R-:W-:Y:S02]  /*d0b0*/  LOP3.LUT R25, R21, R25, RZ, 0xc0, !PT ;  /* 0x0000001915197212 */ /* 0x000fe400078ec0ff */
[--C-:B------:R-:W-:Y:S02]  /*d0c0*/  HSET2.LE.AND R22, R187, R180.reuse, PT ;  /* 0x000000b4bb167233 */ /* 0x100fe40003803000 */
[--C-:B------:R-:W-:Y:S02]  /*d0d0*/  HSET2.LE.AND R32, R32, R180.reuse, PT ;  /* 0x000000b420207233 */ /* 0x100fe40003803000 */
[----:B--2---:R-:W-:Y:S01]  /*d0e0*/  F2FP.BF16.F32.PACK_AB R23, R174, R172 ;  /* 0x000000acae17723e */ /* 0x004fe200000010ff */
[-C--:B------:R-:W-:Y:S05]  /*d0f0*/  HMMA.16816.F32.BF16 R4, R24, R36.reuse, R4 ;  /* 0x000000241804723c */ /* 0x080fea0000041804 */
[--C-:B------:R-:W-:Y:S02]  /*d100*/  HSET2.LE.AND R21, R64, R180.reuse, PT ;  /* 0x000000b440157233 */ /* 0x100fe40003803000 */
[----:B------:R-:W-:Y:S01]  /*d110*/  F2FP.BF16.F32.PACK_AB R33, R154, R153 ;  /* 0x000000999a21723e */ /* 0x000fe200000010ff */
[----:B------:R-:W2:Y:S01]  /*d120*/  MUFU.EX2 R64, R201 ;  /* 0x000000c900407308 */ /* 0x000ea20000000800 */
[----:B------:R-:W-:Y:S02]  /*d130*/  F2FP.BF16.F32.PACK_AB R3, R173, R155 ;  /* 0x0000009bad03723e */ /* 0x000fe400000010ff */
[----:B------:R-:W-:Y:S02]  /*d140*/  LOP3.LUT R22, R23, R22, RZ, 0xc0, !PT ;  /* 0x0000001617167212 */ /* 0x000fe400078ec0ff */
[----:B------:R-:W-:Y:S02]  /*d150*/  LOP3.LUT R23, R33, R32, RZ, 0xc0, !PT ;  /* 0x0000002021177212 */ /* 0x000fe400078ec0ff */
[----:B------:R-:W-:Y:S01]  /*d160*/  LOP3.LUT R21, R3, R21, RZ, 0xc0, !PT ;  /* 0x0000001503157212 */ /* 0x000fe200078ec0ff */
[----:B------:R-:W3:Y:S01]  /*d170*/  LDSM.16.MT88.4 R32, [R52+0xa800] ;  /* 0x00a800003420783b */ /* 0x000ee20000004200 */
[C---:B------:R-:W-:Y:S05]  /*d180*/  LOP3.LUT R3, R206.reuse, R244, R241, 0x96, !PT ;  /* 0x000000f4ce037212 */ /* 0x040fea00078e96f1 */
[C---:B------:R-:W-:Y:S08]  /*d190*/  HMMA.16816.F32.BF16 R8, R20.reuse, R36, R8 ;  /* 0x000000241408723c */ /* 0x040ff00000041808 */
[-C--:B------:R-:W-:Y:S08]  /*d1a0*/  HMMA.16816.F32.BF16 R12, R20, R38.reuse, R12 ;  /* 0x00000026140c723c */ /* 0x080ff0000004180c */
[C---:B------:R-:W-:Y:S01]  /*d1b0*/  HMMA.16816.F32.BF16 R16, R24.reuse, R38, R16 ;  /* 0x000000261810723c */ /* 0x040fe20000041810 */
[----:B------:R-:W4:Y:S07]  /*d1c0*/  LDSM.16.MT88.4 R36, [R52+0xb800] ;  /* 0x00b800003424783b */ /* 0x000f2e0000004200 */
[-C--:B-1----:R-:W-:Y:S08]  /*d1d0*/  HMMA.16816.F32.BF16 R68, R24, R28.reuse, R68 ;  /* 0x0000001c1844723c */ /* 0x082ff00000041844 */
[C---:B------:R-:W-:Y:S08]  /*d1e0*/  HMMA.16816.F32.BF16 R72, R20.reuse, R28, R72 ;  /* 0x0000001c1448723c */ /* 0x040ff00000041848 */
[-C--:B------:R-:W-:Y:S08]  /*d1f0*/  HMMA.16816.F32.BF16 R76, R20, R30.reuse, R76 ;  /* 0x0000001e144c723c */ /* 0x080ff0000004184c */
[C---:B------:R-:W-:Y:S04]  /*d200*/  HMMA.16816.F32.BF16 R80, R24.reuse, R30, R80 ;  /* 0x0000001e1850723c */ /* 0x040fe80000041850 */
[----:B------:R-:W-:Y:S01]  /*d210*/  IMAD.WIDE.U32 R30, R3, -0x2daee0ad, RZ ;  /* 0xd2511f53031e7825 */ /* 0x000fe200078e00ff */
[----:B------:R-:W-:Y:S03]  /*d220*/  LOP3.LUT R3, R206, R238, R237, 0x96, !PT ;  /* 0x000000eece037212 */ /* 0x000fe600078e96ed */
[-C--:B---3--:R-:W-:Y:S03]  /*d230*/  HMMA.16816.F32.BF16 R84, R24, R32.reuse, R84 ;  /* 0x000000201854723c */ /* 0x088fe60000041854 */
[----:B------:R-:W-:Y:S01]  /*d240*/  IMAD.WIDE.U32 R28, R3, -0x2daee0ad, RZ ;  /* 0xd2511f53031c7825 */ /* 0x000fe200078e00ff */
[----:B------:R-:W-:Y:S04]  /*d250*/  MOV R3, R30 ;  /* 0x0000001e00037202 */ /* 0x000fe80000000f00 */
[C---:B------:R-:W-:Y:S04]  /*d260*/  HMMA.16816.F32.BF16 R88, R20.reuse, R32, R88 ;  /* 0x000000201458723c */ /* 0x040fe80000041858 */
[----:B------:R-:W-:Y:S01]  /*d270*/  LOP3.LUT R32, R207, R248, R31, 0x96, !PT ;  /* 0x000000f8cf207212 */ /* 0x000fe200078e961f */
[----:B------:R-:W-:Y:S01]  /*d280*/  IMAD.MOV.U32 R31, RZ, RZ, R28 ;  /* 0x000000ffff1f7224 */ /* 0x000fe200078e001c */
[C---:B------:R-:W-:Y:S02]  /*d290*/  PRMT R33, R28.reuse, 0x7772, RZ ;  /* 0x000077721c217816 */ /* 0x040fe400000000ff */
[-C--:B------:R-:W-:Y:S08]  /*d2a0*/  HMMA.16816.F32.BF16 R92, R20, R34.reuse, R92 ;  /* 0x00000022145c723c */ /* 0x080ff0000004185c */
[C---:B------:R-:W-:Y:S04]  /*d2b0*/  HMMA.16816.F32.BF16 R96, R24.reuse, R34, R96 ;  /* 0x000000221860723c */ /* 0x040fe80000041860 */
[C---:B------:R-:W-:Y:S02]  /*d2c0*/  PRMT R34, R28.reuse, 0x7773, RZ ;  /* 0x000077731c227816 */ /* 0x040fe400000000ff */
[----:B------:R-:W-:Y:S02]  /*d2d0*/  PRMT R35, R28, 0x7771, RZ ;  /* 0x000077711c237816 */ /* 0x000fe400000000ff */
[-C--:B------:R-:W-:Y:S03]  /*d2e0*/  HMMA.16816.F32.BF16 R100, R24, R40.reuse, R100 ;  /* 0x000000281864723c */ /* 0x080fe60000041864 */
[----:B------:R-:W-:Y:S02]  /*d2f0*/  LOP3.LUT R28, R31, 0xff, RZ, 0xc0, !PT ;  /* 0x000000ff1f1c7812 */ /* 0x000fe400078ec0ff */
[----:B------:R-:W-:Y:S02]  /*d300*/  PRMT R49, R33, 0x5410, R34 ;  /* 0x0000541021317816 */ /* 0x000fe40000000022 */
[----:B------:R-:W-:Y:S01]  /*d310*/  PRMT R47, R28, 0x5410, R35 ;  /* 0x000054101c2f7816 */ /* 0x000fe20000000023 */
[C---:B------:R-:W-:Y:S04]  /*d320*/  HMMA.16816.F32.BF16 R104, R20.reuse, R40, R104 ;  /* 0x000000281468723c */ /* 0x040fe80000041868 */
[C---:B------:R-:W-:Y:S02]  /*d330*/  PRMT R41, R30.reuse, 0x7772, RZ ;  /* 0x000077721e297816 */ /* 0x040fe400000000ff */
[----:B------:R-:W-:Y:S02]  /*d340*/  PRMT R40, R30, 0x7771, RZ ;  /* 0x000077711e287816 */ /* 0x000fe400000000ff */
[-C--:B------:R-:W-:Y:S03]  /*d350*/  HMMA.16816.F32.BF16 R108, R20, R42.reuse, R108 ;  /* 0x0000002a146c723c */ /* 0x080fe6000004186c */
[C---:B------:R-:W-:Y:S02]  /*d360*/  LOP3.LUT R34, R32.reuse, 0xffff, RZ, 0xc0, !PT ;  /* 0x0000ffff20227812 */ /* 0x040fe400078ec0ff */
[----:B------:R-:W-:Y:S02]  /*d370*/  PRMT R33, R32, 0x7632, R33 ;  /* 0x0000763220217816 */ /* 0x000fe40000000021 */
[----:B------:R-:W-:Y:S01]  /*d380*/  SHF.R.U32.HI R34, RZ, 0x8, R34 ;  /* 0x00000008ff227819 */ /* 0x000fe20000011622 */
[C---:B------:R-:W-:Y:S04]  /*d390*/  HMMA.16816.F32.BF16 R112, R24.reuse, R42, R112 ;  /* 0x0000002a1870723c */ /* 0x040fe80000041870 */
[----:B------:R-:W-:Y:S02]  /*d3a0*/  PRMT R42, R30, 0x7773, RZ ;  /* 0x000077731e2a7816 */ /* 0x000fe400000000ff */
[----:B------:R-:W-:Y:S02]  /*d3b0*/  LOP3.LUT R30, R3, 0xff, RZ, 0xc0, !PT ;  /* 0x000000ff031e7812 */ /* 0x000fe400078ec0ff */
[-C--:B----4-:R-:W-:Y:S03]  /*d3c0*/  HMMA.16816.F32.BF16 R116, R24, R36.reuse, R116 ;  /* 0x000000241874723c */ /* 0x090fe60000041874 */
[----:B------:R-:W-:Y:S02]  /*d3d0*/  PRMT R43, R41, 0x5410, R42 ;  /* 0x00005410292b7816 */ /* 0x000fe4000000002a */
[----:B------:R-:W-:Y:S02]  /*d3e0*/  LOP3.LUT R3, R207, R242, R29, 0x96, !PT ;  /* 0x000000f2cf037212 */ /* 0x000fe400078e961d */
[----:B------:R-:W-:Y:S01]  /*d3f0*/  PRMT R42, R30, 0x5410, R40 ;  /* 0x000054101e2a7816 */ /* 0x000fe20000000028 */
[C---:B------:R-:W-:Y:S01]  /*d400*/  HMMA.16816.F32.BF16 R120, R20.reuse, R36, R120 ;  /* 0x000000241478723c */ /* 0x040fe20000041878 */
[----:B------:R-:W1:Y:S03]  /*d410*/  LDSM.16.MT88.4 R28, [R48+0x2800] ;  /* 0x00280000301c783b */ /* 0x000e660000004200 */
[----:B------:R-:W-:Y:S02]  /*d420*/  LOP3.LUT R41, R32, 0xff, RZ, 0xc0, !PT ;  /* 0x000000ff20297812 */ /* 0x000fe400078ec0ff */
[----:B------:R-:W-:Y:S02]  /*d430*/  SHF.R.U32.HI R40, RZ, 0x18, R32 ;  /* 0x00000018ff287819 */ /* 0x000fe40000011620 */
[-C--:B------:R-:W-:Y:S03]  /*d440*/  HMMA.16816.F32.BF16 R124, R20, R38.reuse, R124 ;  /* 0x00000026147c723c */ /* 0x080fe6000004187c */
[C---:B------:R-:W-:Y:S02]  /*d450*/  PRMT R36, R3.reuse, 0x7632, R36 ;  /* 0x0000763203247816 */ /* 0x040fe40000000024 */
[C---:B------:R-:W-:Y:S02]  /*d460*/  LOP3.LUT R32, R3.reuse, 0xffff, RZ, 0xc0, !PT ;  /* 0x0000ffff03207812 */ /* 0x040fe400078ec0ff */
[----:B------:R-:W-:Y:S01]  /*d470*/  LOP3.LUT R37, R3, 0xff, RZ, 0xc0, !PT ;  /* 0x000000ff03257812 */ /* 0x000fe200078ec0ff */
[C---:B------:R-:W-:Y:S04]  /*d480*/  HMMA.16816.F32.BF16 R128, R24.reuse, R38, R128 ;  /* 0x000000261880723c */ /* 0x040fe80000041880 */
[----:B------:R-:W-:Y:S02]  /*d490*/  SHF.R.U32.HI R35, RZ, 0x18, R3 ;  /* 0x00000018ff237819 */ /* 0x000fe40000011603 */
[----:B------:R-:W-:Y:S02]  /*d4a0*/  LOP3.LUT R3, R36, 0xff, RZ, 0xc0, !PT ;  /* 0x000000ff24037812 */ /* 0x000fe400078ec0ff */
[----:B------:R-:W-:Y:S02]  /*d4b0*/  LOP3.LUT R33, R33, 0xff, RZ, 0xc0, !PT ;  /* 0x000000ff21217812 */ /* 0x000fe400078ec0ff */
[----:B------:R-:W-:Y:S02]  /*d4c0*/  SHF.R.U32.HI R32, RZ, 0x8, R32 ;  /* 0x00000008ff207819 */ /* 0x000fe40000011620 */
[----:B------:R-:W-:Y:S01]  /*d4d0*/  PRMT R40, R33, 0x5410, R40 ;  /* 0x0000541021287816 */ /* 0x000fe20000000028 */
[----:B------:R-:W-:Y:S01]  /*d4e0*/  FADD.FTZ R33, R164, R2 ;  /* 0x00000002a4217221 */ /* 0x000fe20000010000 */
[----:B------:R-:W-:Y:S01]  /*d4f0*/  PRMT R45, R37, 0x5410, R32 ;  /* 0x00005410252d7816 */ /* 0x000fe20000000020 */
[----:B------:R-:W-:Y:S01]  /*d500*/  FADD.FTZ R32, R165, R50 ;  /* 0x00000032a5207221 */ /* 0x000fe20000010000 */
[----:B------:R-:W-:Y:S01]  /*d510*/  PRMT R46, R3, 0x5410, R35 ;  /* 0x00005410032e7816 */ /* 0x000fe20000000023 */
[----:B------:R-:W-:Y:S01]  /*d520*/  FADD.FTZ R3, R166, R53 ;  /* 0x00000035a6037221 */ /* 0x000fe20000010000 */
[----:B------:R-:W-:Y:S01]  /*d530*/  LDSM.16.MT88.4 R36, [R52+0xac00] ;  /* 0x00ac00003424783b */ /* 0x000fe20000004200 */
[----:B------:R-:W-:Y:S01]  /*d540*/  PRMT R41, R41, 0x5410, R34 ;  /* 0x0000541029297816 */ /* 0x000fe20000000022 */
[----:B------:R-:W-:Y:S01]  /*d550*/  FADD.FTZ R32, R169, R32 ;  /* 0x00000020a9207221 */ /* 0x000fe20000010000 */
[--C-:B------:R-:W-:Y:S01]  /*d560*/  HSET2.LE.AND R44, R40, R180.reuse, PT ;  /* 0x000000b4282c7233 */ /* 0x100fe20003803000 */
[----:B------:R-:W-:Y:S01]  /*d570*/  FADD.FTZ R2, R170, R3 ;  /* 0x00000003aa027221 */ /* 0x000fe20000010000 */
[----:B------:R-:W-:Y:S01]  /*d580*/  FADD.FTZ R3, R168, R33 ;  /* 0x00000021a8037221 */ /* 0x000fe20000010000 */
[----:B------:R-:W-:Y:S01]  /*d590*/  FADD.FTZ R53, R162, R32 ;  /* 0x00000020a2357221 */ /* 0x000fe20000010000 */
[-C--:B-1----:R-:W-:Y:S01]  /*d5a0*/  HMMA.16816.F32.BF16 R132, R24, R28.reuse, R132 ;  /* 0x0000001c1884723c */ /* 0x082fe20000041884 */
[----:B------:R-:W1:Y:S02]  /*d5b0*/  LDSM.16.MT88.4 R164, [R52+0x9c00] ;  /* 0x009c000034a4783b */ /* 0x000e640000004200 */
[----:B-----5:R-:W-:Y:S01]  /*d5c0*/  FADD.FTZ R54, R163, R2 ;  /* 0x00000002a3367221 */ /* 0x020fe20000010000 */
[----:B------:R-:W-:Y:S01]  /*d5d0*/  LOP3.LUT R2, R43, 0xff00ff, RZ, 0xc0, !PT ;  /* 0x00ff00ff2b027812 */ /* 0x000fe200078ec0ff */
[----:B------:R-:W-:Y:S01]  /*d5e0*/  FADD.FTZ R51, R161, R3 ;  /* 0x00000003a1337221 */ /* 0x000fe20000010000 */
[--C-:B------:R-:W-:Y:S01]  /*d5f0*/  HSET2.LE.AND R3, R41, R180.reuse, PT ;  /* 0x000000b429037233 */ /* 0x100fe20003803000 */
[----:B------:R-:W-:Y:S01]  /*d600*/  FADD.FTZ R50, R160, R0 ;  /* 0x00000000a0327221 */ /* 0x000fe20000010000 */
[C---:B------:R-:W-:Y:S01]  /*d610*/  HMMA.16816.F32.BF16 R136, R20.reuse, R28, R136 ;  /* 0x0000001c1488723c */ /* 0x040fe20000041888 */
[----:B------:R-:W3:Y:S03]  /*d620*/  LDSM.16.MT88.4 R32, [R48+0xc00] ;  /* 0x000c00003020783b */ /* 0x000ee60000004200 */
[--C-:B------:R-:W-:Y:S02]  /*d630*/  HSET2.LE.AND R0, R42, R180.reuse, PT ;  /* 0x000000b42a007233 */ /* 0x100fe40003803000 */
[--C-:B------:R-:W-:Y:S02]  /*d640*/  HSET2.LE.AND R2, R2, R180.reuse, PT ;  /* 0x000000b402027233 */ /* 0x100fe40003803000 */
[-C--:B------:R-:W-:Y:S01]  /*d650*/  HMMA.16816.F32.BF16 R140, R20, R30.reuse, R140 ;  /* 0x0000001e148c723c */ /* 0x080fe2000004188c */
[----:B------:R-:W4:Y:S02]  /*d660*/  LDSM.16.MT88.4 R40, [R48+0x1c00] ;  /* 0x001c00003028783b */ /* 0x000f240000004200 */
[----:B--2---:R-:W-:Y:S02]  /*d670*/  F2FP.BF16.F32.PACK_AB R22, R65, R64 ;  /* 0x000000404116723e */ /* 0x004fe400000010ff */
[----:B------:R-:W-:Y:S02]  /*d680*/  F2FP.BF16.F32.PACK_AB R23, R67, R66 ;  /* 0x000000424317723e */ /* 0x000fe400000010ff */
[----:B------:R-:W-:Y:S01]  /*d690*/  F2FP.BF16.F32.PACK_AB R20, R63, R61 ;  /* 0x0000003d3f14723e */ /* 0x000fe200000010ff */
[----:B------:R-:W-:Y:S01]  /*d6a0*/  HMMA.16816.F32.BF16 R144, R24, R30, R144 ;  /* 0x0000001e1890723c */ /* 0x000fe20000041890 */
[----:B------:R-:W2:Y:S03]  /*d6b0*/  LDSM.16.MT88.4 R28, [R52+0xbc00] ;  /* 0x00bc0000341c783b */ /* 0x000ea60000004200 */
[----:B------:R-:W-:Y:S02]  /*d6c0*/  F2FP.BF16.F32.PACK_AB R21, R182, R55 ;  /* 0x00000037b615723e */ /* 0x000fe400000010ff */
[----:B------:R-:W-:Y:S02]  /*d6d0*/  LOP3.LUT R49, R49, 0xff00ff, RZ, 0xc0, !PT ;  /* 0x00ff00ff31317812 */ /* 0x000fe400078ec0ff */
[----:B------:R-:W-:Y:S01]  /*d6e0*/  LOP3.LUT R22, R22, R0, RZ, 0xc0, !PT ;  /* 0x0000000016167212 */ /* 0x000fe200078ec0ff */
[----:B------:R-:W-:Y:S01]  /*d6f0*/  FADD.FTZ R0, R193, R50 ;  /* 0x00000032c1007221 */ /* 0x000fe20000010000 */
[----:B------:R-:W-:Y:S01]  /*d700*/  LOP3.LUT R23, R23, R2, RZ, 0xc0, !PT ;  /* 0x0000000217177212 */ /* 0x000fe200078ec0ff */
[----:B------:R-:W-:Y:S01]  /*d710*/  FADD.FTZ R2, R196, R51 ;  /* 0x00000033c4027221 */ /* 0x000fe20000010000 */
[----:B------:R-:W-:Y:S01]  /*d720*/  LOP3.LUT R20, R20, R3, RZ, 0xc0, !PT ;  /* 0x0000000314147212 */ /* 0x000fe200078ec0ff */
[----:B------:R-:W-:Y:S01]  /*d730*/  FADD.FTZ R3, R200, R53 ;  /* 0x00000035c8037221 */ /* 0x000fe20000010000 */
[----:B------:R-:W-:Y:S02]  /*d740*/  LOP3.LUT R21, R21, R44, RZ, 0xc0, !PT ;  /* 0x0000002c15157212 */ /* 0x000fe400078ec0ff */
[--C-:B------:R-:W-:Y:S02]  /*d750*/  HSET2.LE.AND R47, R47, R180.reuse, PT ;  /* 0x000000b42f2f7233 */ /* 0x100fe40003803000 */
[--C-:B------:R-:W-:Y:S02]  /*d760*/  HSET2.LE.AND R49, R49, R180.reuse, PT ;  /* 0x000000b431317233 */ /* 0x100fe40003803000 */
[--C-:B------:R-:W-:Y:S01]  /*d770*/  HSET2.LE.AND R45, R45, R180.reuse, PT ;  /* 0x000000b42d2d7233 */ /* 0x100fe20003803000 */
[-C--:B-1----:R-:W-:Y:S01]  /*d780*/  HMMA.16816.F32.BF16 R160, R20, R164.reuse, R4 ;  /* 0x000000a414a0723c */ /* 0x082fe20000041804 */
[----:B------:R-:W1:Y:S04]  /*d790*/  LDSM.16.MT88.4 R4, [R48+0x2c00] ;  /* 0x002c00003004783b */ /* 0x000e680000004200 */
[----:B------:R-:W-:Y:S02]  /*d7a0*/  HSET2.LE.AND R46, R46, R180, PT ;  /* 0x000000b42e2e7233 */ /* 0x000fe40003803000 */
[----:B------:R-:W-:Y:S02]  /*d7b0*/  F2FP.BF16.F32.PACK_AB R24, R57, R56 ;  /* 0x000000383918723e */ /* 0x000fe400000010ff */
[----:B------:R-:W-:Y:S02]  /*d7c0*/  F2FP.BF16.F32.PACK_AB R25, R59, R58 ;  /* 0x0000003a3b19723e */ /* 0x000fe400000010ff */
[----:B------:R-:W-:Y:S02]  /*d7d0*/  F2FP.BF16.F32.PACK_AB R26, R181, R60 ;  /* 0x0000003cb51a723e */ /* 0x000fe400000010ff */
[----:B------:R-:W-:Y:S02]  /*d7e0*/  F2FP.BF16.F32.PACK_AB R27, R183, R62 ;  /* 0x0000003eb71b723e */ /* 0x000fe400000010ff */
[----:B------:R-:W-:Y:S02]  /*d7f0*/  LOP3.LUT R24, R24, R45, RZ, 0xc0, !PT ;  /* 0x0000002d18187212 */ /* 0x000fe400078ec0ff */
[----:B------:R-:W-:Y:S02]  /*d800*/  LOP3.LUT R25, R25, R46, RZ, 0xc0, !PT ;  /* 0x0000002e19197212 */ /* 0x000fe400078ec0ff */
[----:B------:R-:W-:Y:S02]  /*d810*/  LOP3.LUT R26, R26, R47, RZ, 0xc0, !PT ;  /* 0x0000002f1a1a7212 */ /* 0x000fe400078ec0ff */
[----:B------:R-:W-:Y:S07]  /*d820*/  LOP3.LUT R27, R27, R49, RZ, 0xc0, !PT ;  /* 0x000000311b1b7212 */ /* 0x000fee00078ec0ff */
[C---:B------:R-:W-:Y:S04]  /*d830*/  HMMA.16816.F32.BF16 R156, R24.reuse, R164, R8 ;  /* 0x000000a4189c723c */ /* 0x040fe80000041808 */
[----:B------:R-:W-:Y:S01]  /*d840*/  FADD.FTZ R9, R195, R2 ;  /* 0x00000002c3097221 */ /* 0x000fe20000010000 */
[----:B------:R-:W-:Y:S01]  /*d850*/  FADD.FTZ R8, R208, R54 ;  /* 0x00000036d0087221 */ /* 0x000fe20000010000 */
[----:B------:R-:W-:Y:S02]  /*d860*/  FADD.FTZ R10, R199, R3 ;  /* 0x00000003c70a7221 */ /* 0x000fe40000010000 */
        /* <DEDUP_REMOVED lines=11> */
[-C--:B---3--:R-:W-:Y:S03]  /*d920*/  HMMA.16816.F32.BF16 R68, R20, R32.reuse, R68 ;  /* 0x000000201444723c */ /* 0x088fe60000041844 */
        /* <DEDUP_REMOVED lines=15> */
[----:B------:R-:W-:Y:S01]  /*da20*/  IMAD.MOV.U32 R153, RZ, RZ, R148 ;  /* 0x000000ffff997224 */ /* 0x000fe200078e0094 */
        /* <DEDUP_REMOVED lines=8> */
[----:B------:R-:W-:Y:S01]  /*dab0*/  IMAD.MOV.U32 R155, RZ, RZ, R150 ;  /* 0x000000ffff9b7224 */ /* 0x000fe200078e0096 */
[----:B------:R-:W-:Y:S02]  /*dac0*/  MOV R154, R151 ;  /* 0x00000097009a7202 */ /* 0x000fe40000000f00 */
[C---:B------:R-:W-:Y:S04]  /*dad0*/  HMMA.16816.F32.BF16 R88, R24.reuse, R36, R88 ;  /* 0x000000241858723c */ /* 0x040fe80000041858 */
[----:B------:R-:W-:Y:S04]  /*dae0*/  FADD.FTZ R3, R63, R9 ;  /* 0x000000093f037221 */ /* 0x000fe80000010000 */
[-C--:B------:R-:W-:Y:S08]  /*daf0*/  HMMA.16816.F32.BF16 R92, R24, R38.reuse, R92 ;  /* 0x00000026185c723c */ /* 0x080ff0000004185c */
[C---:B------:R-:W-:Y:S08]  /*db00*/  HMMA.16816.F32.BF16 R96, R20.reuse, R38, R96 ;  /* 0x000000261460723c */ /* 0x040ff00000041860 */
[-C--:B----4-:R-:W-:Y:S08]  /*db10*/  HMMA.16816.F32.BF16 R100, R20, R40.reuse, R100 ;  /* 0x000000281464723c */ /* 0x090ff00000041864 */
[C---:B------:R-:W-:Y:S08]  /*db20*/  HMMA.16816.F32.BF16 R104, R24.reuse, R40, R104 ;  /* 0x000000281868723c */ /* 0x040ff00000041868 */
[-C--:B------:R-:W-:Y:S08]  /*db30*/  HMMA.16816.F32.BF16 R108, R24, R42.reuse, R108 ;  /* 0x0000002a186c723c */ /* 0x080ff0000004186c */
[C---:B------:R-:W-:Y:S08]  /*db40*/  HMMA.16816.F32.BF16 R112, R20.reuse, R42, R112 ;  /* 0x0000002a1470723c */ /* 0x040ff00000041870 */
[-C--:B--2---:R-:W-:Y:S08]  /*db50*/  HMMA.16816.F32.BF16 R116, R20, R28.reuse, R116 ;  /* 0x0000001c1474723c */ /* 0x084ff00000041874 */
[C---:B------:R-:W-:Y:S08]  /*db60*/  HMMA.16816.F32.BF16 R120, R24.reuse, R28, R120 ;  /* 0x0000001c1878723c */ /* 0x040ff00000041878 */
[-C--:B------:R-:W-:Y:S08]  /*db70*/  HMMA.16816.F32.BF16 R124, R24, R30.reuse, R124 ;  /* 0x0000001e187c723c */ /* 0x080ff0000004187c */
[C---:B------:R-:W-:Y:S08]  /*db80*/  HMMA.16816.F32.BF16 R128, R20.reuse, R30, R128 ;  /* 0x0000001e1480723c */ /* 0x040ff00000041880 */
[-C--:B-1----:R-:W-:Y:S08]  /*db90*/  HMMA.16816.F32.BF16 R132, R20, R4.reuse, R132 ;  /* 0x000000041484723c */ /* 0x082ff00000041884 */
        /* <DEDUP_REMOVED lines=12> */
[----:B------:R-:W-:Y:S03]  /*dc60*/  HMMA.16816.F32.BF16 R144, R20, R6, R144 ;  /* 0x000000061490723c */ /* 0x000fe60000041890 */
[----:B------:R1:W-:Y:S01]  /*dc70*/  STL [R1], R4 ;  /* 0x0000000401007387 */ /* 0x0003e20000100800 */
[----:B------:R-:W-:Y:S01]  /*dc80*/  FADD.FTZ R3, R181, R3 ;  /* 0x00000003b5037221 */ /* 0x000fe20000010000 */
[----:B------:R-:W-:Y:S01]  /*dc90*/  FADD.FTZ R2, R183, R2 ;  /* 0x00000002b7027221 */ /* 0x000fe20000010000 */
[----:B------:R-:W-:Y:S05]  /*dca0*/  VIADD R0, R217, 0xffffffff ;  /* 0xffffffffd9007836 */ /* 0x000fea0000000000 */
[----:B------:R-:W-:Y:S01]  /*dcb0*/  MOV R217, R0 ;  /* 0x0000000000d97202 */ /* 0x000fe20000000f00 */
[----:B-1----:R-:W-:Y:S05]  /*dcc0*/  FADD.FTZ R4, R67, R5 ;  /* 0x0000000543047221 */ /* 0x002fea0000010000 */
[----:B------:R-:W-:Y:S04]  /*dcd0*/  STL [R1+0x4], R4 ;  /* 0x0000040401007387 */ /* 0x000fe80000100800 */
[----:B------:R1:W-:Y:S04]  /*dce0*/  STL [R1+0x10], R3 ;  /* 0x0000100301007387 */ /* 0x0003e80000100800 */
[----:B------:R2:W-:Y:S01]  /*dcf0*/  STL [R1+0x14], R2 ;  /* 0x0000140201007387 */ /* 0x0005e20000100800 */
[----:B-1----:R-:W-:Y:S01]  /*dd00*/  IMAD.MOV.U32 R3, RZ, RZ, R152 ;  /* 0x000000ffff037224 */ /* 0x002fe200078e0098 */
[----:B------:R-:W-:Y:S06]  /*dd10*/  @P1 BRA `(.L_x_634) ;  /* 0xffffffb000c81947 */ /* 0x000fec000383ffff */
.L_x_633:
[----:B------:R-:W3:Y:S01]  /*dd20*/  LDL.LU R0, [R1] ;  /* 0x0000000001007983 */ /* 0x000ee20000300800 */
[----:B------:R-:W1:Y:S03]  /*dd30*/  LDCU UR4, c[0x0][0x4fc] ;  /* 0x00009f80ff0477ac */ /* 0x000e660008000800 */
[----:B------:R-:W4:Y:S04]  /*dd40*/  LDL.LU R7, [R1+0x4] ;  /* 0x0000040001077983 */ /* 0x000f280000300800 */
[----:B------:R-:W2:Y:S04]  /*dd50*/  LDL.LU R6, [R1+0x10] ;  /* 0x0000100001067983 */ /* 0x000ea80000300800 */
[----:B------:R-:W2:Y:S04]  /*dd60*/  LDL.LU R5, [R1+0x14] ;  /* 0x0000140001057983 */ /* 0x000ea80000300800 */
[----:B------:R-:W2:Y:S04]  /*dd70*/  LDL R52, [R1+0x6c] ;  /* 0x00006c0001347983 */ /* 0x000ea80000100800 */
[----:B---3--:R-:W3:Y:S04]  /*dd80*/  SHFL.BFLY PT, R4, R0, 0x2, 0x1f ;  /* 0x0c401f0000047f89 */ /* 0x008ee800000e0000 */
[----:B----4-:R-:W4:Y:S04]  /*dd90*/  SHFL.BFLY PT, R3, R7, 0x2, 0x1f ;  /* 0x0c401f0007037f89 */ /* 0x010f2800000e0000 */
[----:B--2---:R-:W2:Y:S01]  /*dda0*/  SHFL.BFLY PT, R2, R6, 0x2, 0x1f ;  /* 0x0c401f0006027f89 */ /* 0x004ea200000e0000 */
[----:B---3--:R-:W-:-:S03]  /*ddb0*/  FADD.FTZ R4, R4, R0 ;  /* 0x0000000004047221 */ /* 0x008fc60000010000 */
[----:B------:R-:W3:Y:S01]  /*ddc0*/  SHFL.BFLY PT, R0, R5, 0x2, 0x1f ;  /* 0x0c401f0005007f89 */ /* 0x000ee200000e0000 */
[----:B----4-:R-:W-:-:S03]  /*ddd0*/  FADD.FTZ R3, R3, R7 ;  /* 0x0000000703037221 */ /* 0x010fc60000010000 */
[----:B------:R-:W4:Y:S01]  /*dde0*/  SHFL.BFLY PT, R48, R4, 0x1, 0x1f ;  /* 0x0c201f0004307f89 */ /* 0x000f2200000e0000 */
[----:B--2---:R-:W-:-:S03]  /*ddf0*/  FADD.FTZ R2, R2, R6 ;  /* 0x0000000602027221 */ /* 0x004fc60000010000 */
[----:B------:R-:W-:Y:S04]  /*de00*/  SHFL.BFLY PT, R49, R3, 0x1, 0x1f ;  /* 0x0c201f0003317f89 */ /* 0x000fe800000e0000 */
[----:B------:R-:W2:Y:S01]  /*de10*/  SHFL.BFLY PT, R50, R2, 0x1, 0x1f ;  /* 0x0c201f0002327f89 */ /* 0x000ea200000e0000 */
[----:B---3--:R-:W-:Y:S01]  /*de20*/  FADD.FTZ R0, R0, R5 ;  /* 0x0000000500007221 */ /* 0x008fe20000010000 */
[----:B----4-:R-:W-:-:S04]  /*de30*/  FADD.FTZ R48, R4, R48 ;  /* 0x0000003004307221 */ /* 0x010fc80000010000 */
[----:B------:R-:W3:Y:S01]  /*de40*/  SHFL.BFLY PT, R51, R0, 0x1, 0x1f ;  /* 0x0c201f0000337f89 */ /* 0x000ee200000e0000 */
[----:B------:R-:W4:Y:S01]  /*de50*/  MUFU.RCP R4, R48 ;  /* 0x0000003000047308 */ /* 0x000f220000001000 */
[----:B------:R-:W-:Y:S01]  /*de60*/  FSETP.NE.FTZ.AND P6, PT, R48, RZ, PT ;  /* 0x000000ff3000720b */ /* 0x000fe20003fd5000 */
[----:B--2---:R-:W-:Y:S01]  /*de70*/  FADD.FTZ R50, R2, R50 ;  /* 0x0000003202327221 */ /* 0x004fe20000010000 */
[----:B------:R-:W-:-:S05]  /*de80*/  FADD.FTZ R49, R3, R49 ;  /* 0x0000003103317221 */ /* 0x000fca0000010000 */
[----:B------:R-:W2:Y:S01]  /*de90*/  MUFU.RCP R5, R49 ;  /* 0x0000003100057308 */ /* 0x000ea20000001000 */
[----:B----4-:R-:W-:Y:S01]  /*dea0*/  FSEL R2, R4, 1, P6 ;  /* 0x3f80000004027808 */ /* 0x010fe20003000000 */
[----:B---3--:R-:W-:-:S04]  /*deb0*/  FADD.FTZ R51, R0, R51 ;  /* 0x0000003300337221 */ /* 0x008fc80000010000 */
[----:B-1----:R-:W-:Y:S02]  /*dec0*/  FMUL.FTZ R0, R2, UR4 ;  /* 0x0000000402007c20 */ /* 0x002fe40008410000 */
[----:B------:R-:W1:Y:S02]  /*ded0*/  MUFU.RCP R2, R50 ;  /* 0x0000003200027308 */ /* 0x000e640000001000 */
        /* <DEDUP_REMOVED lines=24> */
[----:B------:R-:W3:Y:S01]  /*e060*/  MUFU.RCP R0, R51 ;  /* 0x0000003300007308 */ /* 0x000ee20000001000 */
[----:B------:R-:W-:Y:S02]  /*e070*/  SHF.L.U32 R3, R213, 0x1, RZ ;  /* 0x00000001d5037819 */ /* 0x000fe400000006ff */
[----:B------:R-:W-:Y:S02]  /*e080*/  FSETP.NE.FTZ.AND P5, PT, R49, RZ, PT ;  /* 0x000000ff3100720b */ /* 0x000fe40003fb5000 */
[----:B-----5:R-:W-:Y:S02]  /*e090*/  LOP3.LUT R211, R211, 0x6, R3, 0xf8, !PT ;  /* 0x00000006d3d37812 */ /* 0x020fe400078ef803 */
[----:B------:R-:W-:Y:S02]  /*e0a0*/  LOP3.LUT R3, R247, 0xc0, RZ, 0xc0, !PT ;  /* 0x000000c0f7037812 */ /* 0x000fe400078ec0ff */
[----:B------:R-:W-:Y:S02]  /*e0b0*/  FSETP.NE.FTZ.AND P4, PT, R50, RZ, PT ;  /* 0x000000ff3200720b */ /* 0x000fe40003f95000 */
[----:B------:R-:W-:-:S02]  /*e0c0*/  LOP3.LUT R4, R3, 0x18, R213, 0xf8, !PT ;  /* 0x0000001803047812 */ /* 0x000fc400078ef8d5 */
[----:B--2---:R-:W-:Y:S02]  /*e0d0*/  FSEL R3, R5, 1, P5 ;  /* 0x3f80000005037808 */ /* 0x004fe40002800000 */
[----:B------:R-:W-:Y:S02]  /*e0e0*/  FSETP.NE.FTZ.AND P3, PT, R51, RZ, PT ;  /* 0x000000ff3300720b */ /* 0x000fe40003f75000 */
[----:B-1----:R-:W-:Y:S01]  /*e0f0*/  FSEL R2, R2, 1, P4 ;  /* 0x3f80000002027808 */ /* 0x002fe20002000000 */
[----:B------:R-:W-:Y:S01]  /*e100*/  FMUL.FTZ R3, R3, UR4 ;  /* 0x0000000403037c20 */ /* 0x000fe20008410000 */
[----:B---3--:R-:W-:Y:S02]  /*e110*/  FSEL R0, R0, 1, P3 ;  /* 0x3f80000000007808 */ /* 0x008fe40001800000 */
[----:B------:R-:W-:Y:S01]  /*e120*/  LOP3.LUT R211, R211, 0x20, R247, 0xf8, !PT ;  /* 0x00000020d3d37812 */ /* 0x000fe200078ef8f7 */
[C---:B------:R-:W-:Y:S01]  /*e130*/  FMUL.FTZ R162, R3.reuse, R162 ;  /* 0x000000a203a27220 */ /* 0x040fe20000410000 */
[----:B------:R-:W-:Y:S01]  /*e140*/  FMUL.FTZ R163, R3, R163 ;  /* 0x000000a303a37220 */ /* 0x000fe20000410000 */
[----:B------:R-:W-:Y:S01]  /*e150*/  FMUL.FTZ R2, R2, UR4 ;  /* 0x0000000402027c20 */ /* 0x000fe20008410000 */
[----:B------:R-:W-:Y:S01]  /*e160*/  FMUL.FTZ R0, R0, UR4 ;  /* 0x0000000400007c20 */ /* 0x000fe20008410000 */
[----:B------:R-:W-:Y:S01]  /*e170*/  LOP3.LUT R211, R211, R4, RZ, 0xfc, !PT ;  /* 0x00000004d3d37212 */ /* 0x000fe200078efcff */
        /* <DEDUP_REMOVED lines=51> */
[----:B------:R-:W-:Y:S02]  /*e4b0*/  LOP3.LUT R4, R209, 0x20, RZ, 0xc0, !PT ;  /* 0x00000020d1047812 */ /* 0x000fe400078ec0ff */
        /* <DEDUP_REMOVED lines=23> */
[----:B------:R-:W-:-:S02]  /*e630*/  F2FP.BF16.F32.PACK_AB R3, R167, R166 ;  /* 0x000000a6a703723e */ /* 0x000fc400000010ff */
[----:B------:R-:W-:Y:S01]  /*e640*/  IADD3 R4, PT, PT, R0, -R4, RZ ;  /* 0x8000000400047210 */ /* 0x000fe20007ffe0ff */
[----:B------:R-:W-:Y:S01]  /*e650*/  STS [R0], R45 ;  /* 0x0000002d00007388 */ /* 0x000fe20000000800 */
[----:B------:R-:W-:Y:S02]  /*e660*/  F2FP.BF16.F32.PACK_AB R44, R44, R164 ;  /* 0x000000a42c2c723e */ /* 0x000fe400000010ff */
[----:B------:R-:W-:Y:S01]  /*e670*/  F2FP.BF16.F32.PACK_AB R47, R47, R156 ;  /* 0x0000009c2f2f723e */ /* 0x000fe200000010ff */
[----:B------:R2:W-:Y:S01]  /*e680*/  STS [R4+0x210], R3 ;  /* 0x0002100304007388 */ /* 0x0005e20000000800 */
[----:B------:R-:W-:Y:S02]  /*e690*/  F2FP.BF16.F32.PACK_AB R158, R159, R158 ;  /* 0x0000009e9f9e723e */ /* 0x000fe400000010ff */
[----:B------:R-:W-:Y:S02]  /*e6a0*/  F2FP.BF16.F32.PACK_AB R46, R46, R168 ;  /* 0x000000a82e2e723e */ /* 0x000fe400000010ff */
[----:B------:R-:W-:-:S02]  /*e6b0*/  F2FP.BF16.F32.PACK_AB R170, R171, R170 ;  /* 0x000000aaabaa723e */ /* 0x000fc400000010ff */
[----:B------:R-:W-:Y:S02]  /*e6c0*/  F2FP.BF16.F32.PACK_AB R43, R43, R68 ;  /* 0x000000442b2b723e */ /* 0x000fe400000010ff */
[----:B------:R-:W-:Y:S01]  /*e6d0*/  F2FP.BF16.F32.PACK_AB R42, R42, R70 ;  /* 0x000000462a2a723e */ /* 0x000fe200000010ff */
[----:B------:R-:W-:Y:S01]  /*e6e0*/  STS [R4+0x10], R44 ;  /* 0x0000102c04007388 */ /* 0x000fe20000000800 */
[----:B------:R-:W-:Y:S02]  /*e6f0*/  F2FP.BF16.F32.PACK_AB R38, R38, R80 ;  /* 0x000000502626723e */ /* 0x000fe400000010ff */
[----:B-1----:R-:W-:Y:S02]  /*e700*/  LOP3.LUT R2, R209, 0x40, RZ, 0xc0, !PT ;  /* 0x00000040d1027812 */ /* 0x002fe400078ec0ff */
[----:B------:R-:W-:Y:S01]  /*e710*/  F2FP.BF16.F32.PACK_AB R37, R37, R82 ;  /* 0x000000522525723e */ /* 0x000fe200000010ff */
[----:B------:R-:W-:Y:S01]  /*e720*/  STS [R0+0x1000], R47 ;  /* 0x0010002f00007388 */ /* 0x000fe20000000800 */
[----:B------:R-:W-:-:S02]  /*e730*/  F2FP.BF16.F32.PACK_AB R41, R41, R72 ;  /* 0x000000482929723e */ /* 0x000fc400000010ff */
[----:B------:R-:W-:Y:S02]  /*e740*/  F2FP.BF16.F32.PACK_AB R75, R75, R74 ;  /* 0x0000004a4b4b723e */ /* 0x000fe400000010ff */
[-C--:B--2---:R-:W-:Y:S02]  /*e750*/  IADD3 R3, PT, PT, R0, -R2.reuse, RZ ;  /* 0x8000000200037210 */ /* 0x084fe40007ffe0ff */
[----:B------:R-:W-:Y:S01]  /*e760*/  IADD3 R2, PT, PT, R4, -R2, RZ ;  /* 0x8000000204027210 */ /* 0x000fe20007ffe0ff */
        /* <DEDUP_REMOVED lines=10> */
[----:B------:R1:W-:Y:S01]  /*e810*/  STS [R2+0x1030], R36 ;  /* 0x0010302402007388 */ /* 0x0003e20000000800 */
[----:B------:R-:W-:-:S02]  /*e820*/  F2FP.BF16.F32.PACK_AB R35, R35, R78 ;  /* 0x0000004e2323723e */ /* 0x000fc400000010ff */
[----:B------:R-:W-:Y:S02]  /*e830*/  F2FP.BF16.F32.PACK_AB R34, R34, R84 ;  /* 0x000000542222723e */ /* 0x000fe400000010ff */
[----:B------:R-:W-:Y:S02]  /*e840*/  F2FP.BF16.F32.PACK_AB R33, R33, R86 ;  /* 0x000000562121723e */ /* 0x000fe400000010ff */
[----:B------:R-:W-:Y:S01]  /*e850*/  F2FP.BF16.F32.PACK_AB R30, R30, R96 ;  /* 0x000000601e1e723e */ /* 0x000fe200000010ff */
[----:B-1----:R-:W1:Y:S01]  /*e860*/  LDC.U8 R36, c[0x0][0x549] ;  /* 0x00015240ff247b82 */ /* 0x002e620000000000 */
[----:B------:R-:W-:Y:S02]  /*e870*/  F2FP.BF16.F32.PACK_AB R29, R29, R98 ;  /* 0x000000621d1d723e */ /* 0x000fe400000010ff */
        /* <DEDUP_REMOVED lines=21> */
[----:B-1----:R-:W-:-:S02]  /*e9d0*/  ISETP.NE.AND P1, PT, R36, RZ, PT ;  /* 0x000000ff2400720c */ /* 0x002fc40003f25270 */
        /* <DEDUP_REMOVED lines=15> */
[----:B------:R-:W-:-:S03]  /*ead0*/  ISETP.NE.AND P2, PT, R52, -0x1, PT ;  /* 0xffffffff3400780c */ /* 0x000fc60003f45270 */
[----:B------:R-:W-:Y:S01]  /*eae0*/  STS [R3+0x3220], R23 ;  /* 0x0032201703007388 */ /* 0x000fe20000000800 */
[----:B------:R-:W-:-:S03]  /*eaf0*/  F2FP.BF16.F32.PACK_AB R6, R6, R144 ;  /* 0x000000900606723e */ /* 0x000fc600000010ff */
[----:B------:R-:W-:Y:S01]  /*eb00*/  STS [R2+0x3030], R20 ;  /* 0x0030301402007388 */ /* 0x000fe20000000800 */
[----:B------:R-:W-:-:S03]  /*eb10*/  F2FP.BF16.F32.PACK_AB R5, R5, R146 ;  /* 0x000000920505723e */ /* 0x000fc600000010ff */
[----:B------:R-:W-:Y:S01]  /*eb20*/  STS [R2+0x3230], R19 ;  /* 0x0032301302007388 */ /* 0x000fe20000000800 */
[----:B------:R-:W-:-:S03]  /*eb30*/  F2FP.BF16.F32.PACK_AB R8, R8, R136 ;  /* 0x000000880808723e */ /* 0x000fc600000010ff */
[----:B------:R1:W-:Y:S01]  /*eb40*/  STS [R0+0x4000], R18 ;  /* 0x0040001200007388 */ /* 0x0003e20000000800 */
[----:B------:R-:W-:-:S03]  /*eb50*/  F2FP.BF16.F32.PACK_AB R7, R7, R138 ;  /* 0x0000008a0707723e */ /* 0x000fc600000010ff */
[----:B------:R-:W-:Y:S04]  /*eb60*/  STS [R0+0x4200], R17 ;  /* 0x0042001100007388 */ /* 0x000fe80000000800 */
[----:B------:R2:W-:Y:S04]  /*eb70*/  STS [R4+0x4010], R14 ;  /* 0x0040100e04007388 */ /* 0x0005e80000000800 */
[----:B------:R-:W-:Y:S04]  /*eb80*/  STS [R4+0x4210], R13 ;  /* 0x0042100d04007388 */ /* 0x000fe80000000800 */
[----:B------:R3:W-:Y:S04]  /*eb90*/  STS [R0+0x5000], R16 ;  /* 0x0050001000007388 */ /* 0x0007e80000000800 */
[----:B------:R4:W-:Y:S01]  /*eba0*/  STS [R0+0x5200], R15 ;  /* 0x0052000f00007388 */ /* 0x0009e20000000800 */
[----:B------:R-:W-:-:S03]  /*ebb0*/  F2FP.BF16.F32.PACK_AB R40, R40, R140 ;  /* 0x0000008c2828723e */ /* 0x000fc600000010ff */
[----:B------:R4:W-:Y:S01]  /*ebc0*/  STS [R4+0x5010], R12 ;  /* 0x0050100c04007388 */ /* 0x0009e20000000800 */
[----:B------:R-:W-:Y:S01]  /*ebd0*/  F2FP.BF16.F32.PACK_AB R39, R39, R142 ;  /* 0x0000008e2727723e */ /* 0x000fe200000010ff */
[----:B-1----:R-:W1:Y:S02]  /*ebe0*/  LDC R18, c[0x0][0x434] ;  /* 0x00010d00ff127b82 */ /* 0x002e640000000800 */
[----:B------:R4:W-:Y:S04]  /*ebf0*/  STS [R4+0x5210], R11 ;  /* 0x0052100b04007388 */ /* 0x0009e80000000800 */
[----:B------:R-:W-:Y:S02]  /*ec00*/  STS [R3+0x4020], R10 ;  /* 0x0040200a03007388 */ /* 0x000fe40000000800 */
[----:B--2---:R-:W2:Y:S02]  /*ec10*/  @P5 LDC R14, c[0x0][0x458] ;  /* 0x00011600ff0e5b82 */ /* 0x004ea40000000800 */
[----:B------:R1:W-:Y:S04]  /*ec20*/  STS [R3+0x4220], R9 ;  /* 0x0042200903007388 */ /* 0x0003e80000000800 */
[----:B------:R-:W-:Y:S02]  /*ec30*/  STS [R2+0x4030], R6 ;  /* 0x0040300602007388 */ /* 0x000fe40000000800 */
[----:B---3--:R-:W3:Y:S01]  /*ec40*/  LDC.U8 R16, c[0x0][0x548] ;  /* 0x00015200ff107b82 */ /* 0x008ee20000000000 */
[----:B----4-:R-:W-:Y:S01]  /*ec50*/  LOP3.LUT R0, R213, 0x18, RZ, 0xc0, !PT ;  /* 0x00000018d5007812 */ /* 0x010fe200078ec0ff */
[----:B------:R-:W-:Y:S03]  /*ec60*/  STS [R2+0x4230], R5 ;  /* 0x0042300502007388 */ /* 0x000fe60000000800 */
[--C-:B------:R-:W-:Y:S01]  /*ec70*/  LOP3.LUT R0, R0, 0xd8, R247.reuse, 0x78, !PT ;  /* 0x000000d800007812 */ /* 0x100fe200078e78f7 */
[----:B------:R-:W-:Y:S02]  /*ec80*/  STS [R3+0x5020], R8 ;  /* 0x0050200803007388 */ /* 0x000fe40000000800 */
[----:B------:R-:W4:Y:S02]  /*ec90*/  @P2 LDC.64 R12, c[0x0][0x408] ;  /* 0x00010200ff0c2b82 */ /* 0x000f240000000a00 */
[----:B------:R2:W-:Y:S06]  /*eca0*/  STS [R3+0x5220], R7 ;  /* 0x0052200703007388 */ /* 0x0005ec0000000800 */
[----:B------:R-:W3:Y:S01]  /*ecb0*/  LDC R4, c[0x0][0x434] ;  /* 0x00010d00ff047b82 */ /* 0x000ee20000000800 */
[----:B------:R-:W-:Y:S04]  /*ecc0*/  STS [R2+0x5030], R40 ;  /* 0x0050302802007388 */ /* 0x000fe80000000800 */
[----:B------:R4:W-:Y:S03]  /*ecd0*/  STS [R2+0x5230], R39 ;  /* 0x0052302702007388 */ /* 0x0009e60000000800 */
[----:B-1----:R-:W1:Y:S01]  /*ece0*/  @P6 LDC R9, c[0x0][0x458] ;  /* 0x00011600ff096b82 */ /* 0x002e620000000800 */
[----:B------:R-:W1:Y:S01]  /*ecf0*/  S2R R30, SR_CTAID.X ;  /* 0x00000000001e7919 */ /* 0x000e620000002500 */
[----:B------:R-:W1:Y:S06]  /*ed00*/  S2R R17, SR_CTAID.Y ;  /* 0x0000000000117919 */ /* 0x000e6c0000002600 */
[----:B--2---:R-:W3:Y:S01]  /*ed10*/  @P1 LDC R3, c[0x0][0x430] ;  /* 0x00010c00ff031b82 */ /* 0x004ee20000000800 */
[----:B------:R-:W2:Y:S07]  /*ed20*/  S2R R29, SR_CTAID.Z ;  /* 0x00000000001d7919 */ /* 0x000eae0000002700 */
[----:B------:R-:W1:Y:S01]  /*ed30*/  @!P2 LDC.64 R6, c[0x0][0x400] ;  /* 0x00010000ff06ab82 */ /* 0x000e620000000a00 */
[----:B----4-:R-:W-:-:S07]  /*ed40*/  LOP3.LUT R2, R0, 0x1f20, R247, 0xf8, !PT ;  /* 0x00001f2000027812 */ /* 0x010fce00078ef8f7 */
[----:B------:R-:W4:Y:S01]  /*ed50*/  @P1 LDC R0, c[0x0][0x430] ;  /* 0x00010c00ff001b82 */ /* 0x000f220000000800 */
[----:B------:R1:W1:Y:S08]  /*ed60*/  @P6 MUFU.LG2 R5, R48 ;  /* 0x0000003000056308 */ /* 0x0002700000000c00 */
[----:B------:R1:W1:Y:S01]  /*ed70*/  @P5 MUFU.LG2 R8, R49 ;  /* 0x0000003100085308 */ /* 0x0002620000000c00 */
[----:B---3--:R-:W-:Y:S01]  /*ed80*/  @P1 IMAD R4, R3, R18, RZ ;  /* 0x0000001203041224 */ /* 0x008fe200078e02ff */
[----:B------:R-:W-:Y:S01]  /*ed90*/  @P1 MOV R3, 0x1 ;  /* 0x0000000100031802 */ /* 0x000fe20000000f00 */
[----:B--2---:R-:W-:Y:S06]  /*eda0*/  @P1 BRA `(.L_x_637) ;  /* 0x0000000000201947 */ /* 0x004fec0003800000 */
[----:B------:R-:W-:Y:S01]  /*edb0*/  ISETP.NE.AND P0, PT, R16, RZ, PT ;  /* 0x000000ff1000720c */ /* 0x000fe20003f05270 */
[----:B------:R-:W2:-:S12]  /*edc0*/  LDC R10, c[0x0][0x3e0] ;  /* 0x0000f800ff0a7b82 */ /* 0x000e980000000800 */
[----:B------:R-:W2:Y:S01]  /*edd0*/  @P0 LDC R3, c[0x0][0x454] ;  /* 0x00011500ff030b82 */ /* 0x000ea20000000800 */
[----:B----4-:R-:W-:Y:S02]  /*ede0*/  @P0 MOV R0, 0x1 ;  /* 0x0000000100000802 */ /* 0x010fe40000000f00 */
[----:B------:R-:W-:-:S05]  /*edf0*/  @!P0 MOV R0, 0x1 ;  /* 0x0000000100008802 */ /* 0x000fca0000000f00 */
[----:B------:R-:W3:Y:S01]  /*ee00*/  @P0 LDC R4, c[0x0][0x454] ;  /* 0x00011500ff040b82 */ /* 0x000ee20000000800 */
[-C--:B--2---:R-:W-:Y:S02]  /*ee10*/  @P0 IMAD R3, R3, R10.reuse, RZ ;  /* 0x0000000a03030224 */ /* 0x084fe400078e02ff */
[----:B------:R-:W-:-:S07]  /*ee20*/  @!P0 IMAD R3, R18, R10, RZ ;  /* 0x0000000a12038224 */ /* 0x000fce00078e02ff */
.L_x_637:
[----:B------:R-:W-:Y:S01]  /*ee30*/  BAR.SYNC.DEFER_BLOCKING 0x0 ;  /* 0x0000000000007b1d */ /* 0x000fe20000010000 */
[----:B------:R-:W-:Y:S02]  /*ee40*/  LEA R24, R2, UR5, 0x1 ;  /* 0x0000000502187c11 */ /* 0x000fe4000f8e08ff */
[----:B------:R-:W-:Y:S01]  /*ee50*/  ISETP.NE.AND P0, PT, R52, -0x1, PT ;  /* 0xffffffff3400780c */ /* 0x000fe20003f05270 */
[----:B-1----:R-:W-:Y:S01]  /*ee60*/  @!P2 IMAD.WIDE.U32 R10, R17, R6, RZ ;  /* 0x00000006110aa225 */ /* 0x002fe200078e00ff */
[----:B------:R-:W-:-:S03]  /*ee70*/  ISETP.NE.AND P1, PT, R16, RZ, !P1 ;  /* 0x000000ff1000720c */ /* 0x000fc60004f25270 */
[----:B------:R-:W-:Y:S01]  /*ee80*/  @P6 FMUL.FTZ R2, R5, 0.69314718246459960938 ;  /* 0x3f31721805026820 */ /* 0x000fe20000410000 */
[----:B------:R-:W1:Y:S01]  /*ee90*/  @P4 LDC R16, c[0x0][0x458] ;  /* 0x00011600ff104b82 */ /* 0x000e620000000800 */
[----:B------:R-:W-:Y:S01]  /*eea0*/  @P2 IMAD.WIDE.U32 R26, R52, R12, RZ ;  /* 0x0000000c341a2225 */ /* 0x000fe200078e00ff */
[----:B------:R-:W2:Y:S01]  /*eeb0*/  @P4 MUFU.LG2 R15, R50 ;  /* 0x00000032000f4308 */ /* 0x000ea20000000c00 */
[----:B------:R1:W5:Y:S01]  /*eec0*/  LDL R36, [R1+0x70] ;  /* 0x0000700001247983 */ /* 0x0003620000100800 */
[----:B------:R-:W-:Y:S01]  /*eed0*/  MOV R25, 0x7f800000 ;  /* 0x7f80000000197802 */ /* 0x000fe20000000f00 */
[C---:B------:R-:W-:Y:S02]  /*eee0*/  @!P2 IMAD R28, R17.reuse, R7, R11 ;  /* 0x00000007111ca224 */ /* 0x040fe400078e020b */
[----:B------:R-:W-:Y:S01]  /*eef0*/  @P6 FFMA.FTZ R25, R152, R9, R2 ;  /* 0x0000000998196223 */ /* 0x000fe20000010002 */
[----:B------:R-:W-:Y:S01]  /*ef00*/  @P2 IMAD R28, R52, R13, R27 ;  /* 0x0000000d341c2224 */ /* 0x000fe200078e021b */
[----:B------:R-:W1:Y:S01]  /*ef10*/  @P3 LDC R11, c[0x0][0x458] ;  /* 0x00011600ff0b3b82 */ /* 0x000e620000000800 */
[----:B------:R-:W-:Y:S01]  /*ef20*/  @!P0 IMAD R52, R17, R18, RZ ;  /* 0x0000001211348224 */ /* 0x000fe200078e02ff */
[----:B------:R-:W2:Y:S01]  /*ef30*/  @P3 MUFU.LG2 R6, R51 ;  /* 0x0000003300063308 */ /* 0x000ea20000000c00 */
[----:B---3--:R-:W-:-:S02]  /*ef40*/  IMAD R2, R29, R4, RZ ;  /* 0x000000041d027224 */ /* 0x008fc400078e02ff */
[----:B------:R-:W-:Y:S01]  /*ef50*/  @P5 FMUL.FTZ R5, R8, 0.69314718246459960938 ;  /* 0x3f31721808055820 */ /* 0x000fe20000410000 */
[----:B------:R-:W-:Y:S01]  /*ef60*/  MOV R23, 0x7f800000 ;  /* 0x7f80000000177802 */ /* 0x000fe20000000f00 */
[----:B------:R3:W-:Y:S01]  /*ef70*/  @!P0 STL [R1+0x6c], R52 ;  /* 0x00006c3401008387 */ /* 0x0007e20000100800 */
[----:B------:R-:W-:Y:S01]  /*ef80*/  @!P1 IMAD R2, R17, R3, R2 ;  /* 0x0000000311029224 */ /* 0x000fe200078e0202 */
[----:B------:R-:W-:Y:S01]  /*ef90*/  LOP3.LUT P0, RZ, R213, 0x3, RZ, 0xc0, !PT ;  /* 0x00000003d5ff7812 */ /* 0x000fe2000780c0ff */
[----:B----4-:R-:W-:Y:S01]  /*efa0*/  IMAD R3, R30, R0, RZ ;  /* 0x000000001e037224 */ /* 0x010fe200078e02ff */
[----:B------:R3:W4:Y:S01]  /*efb0*/  LDS.128 R32, [R24+0x1800] ;  /* 0x0018000018207984 */ /* 0x0007220000000c00 */
[----:B------:R-:W-:Y:S01]  /*efc0*/  @P5 FFMA.FTZ R23, R151, R14, R5 ;  /* 0x0000000e97175223 */ /* 0x000fe20000010005 */
[----:B------:R-:W-:Y:S01]  /*efd0*/  SHF.R.S32.HI R4, RZ, 0x1f, R52 ;  /* 0x0000001fff047819 */ /* 0x000fe20000011434 */
[----:B--2---:R-:W-:Y:S01]  /*efe0*/  @P4 FMUL.FTZ R8, R15, 0.69314718246459960938 ;  /* 0x3f3172180f084820 */ /* 0x004fe20000410000 */
[----:B------:R-:W-:Y:S01]  /*eff0*/  SEL R5, R52, RZ, P1 ;  /* 0x000000ff34057207 */ /* 0x000fe20000800000 */
[----:B------:R-:W-:Y:S01]  /*f000*/  BSSY.RECONVERGENT B0, `(.L_x_638) ;  /* 0x0000034000007945 */ /* 0x000fe20003800200 */
[----:B------:R-:W-:-:S02]  /*f010*/  SHF.L.U32 R3, R3, 0x7, RZ ;  /* 0x0000000703037819 */ /* 0x000fc400000006ff */
[----:B------:R-:W-:Y:S02]  /*f020*/  SEL R4, R4, RZ, P1 ;  /* 0x000000ff04047207 */ /* 0x000fe40000800000 */
[--C-:B------:R-:W-:Y:S01]  /*f030*/  IADD3 R7, P5, P1, R3, R5, R2.reuse ;  /* 0x0000000503077210 */ /* 0x100fe200079be002 */
[----:B------:R-:W-:Y:S01]  /*f040*/  @P3 FMUL.FTZ R6, R6, 0.69314718246459960938 ;  /* 0x3f31721806063820 */ /* 0x000fe20000410000 */
[----:B------:R-:W-:Y:S02]  /*f050*/  SHF.R.S32.HI R2, RZ, 0x1f, R2 ;  /* 0x0000001fff027819 */ /* 0x000fe40000011402 */
[----:B------:R-:W-:Y:S02]  /*f060*/  SHF.R.S32.HI R3, RZ, 0x1f, R3 ;  /* 0x0000001fff037819 */ /* 0x000fe40000011403 */
[----:B------:R-:W-:Y:S01]  /*f070*/  MOV R22, 0x7f800000 ;  /* 0x7f80000000167802 */ /* 0x000fe20000000f00 */
[----:B-1----:R-:W-:Y:S01]  /*f080*/  @P4 FFMA.FTZ R22, R150, R16, R8 ;  /* 0x0000001096164223 */ /* 0x002fe20000010008 */
[----:B------:R-:W-:Y:S01]  /*f090*/  MOV R17, 0x7f800000 ;  /* 0x7f80000000117802 */ /* 0x000fe20000000f00 */
[----:B------:R-:W-:Y:S01]  /*f0a0*/  @P3 FFMA.FTZ R17, R148, R11, R6 ;  /* 0x0000000b94113223 */ /* 0x000fe20000010006 */
[----:B------:R-:W-:-:S02]  /*f0b0*/  IADD3.X R3, PT, PT, R3, R4, R2, P5, P1 ;  /* 0x0000000403037210 */ /* 0x000fc40002fe2402 */
[----:B------:R-:W-:Y:S02]  /*f0c0*/  @!P2 MOV R16, R10 ;  /* 0x0000000a0010a202 */ /* 0x000fe40000000f00 */
[----:B------:R-:W-:Y:S01]  /*f0d0*/  SHF.R.U32.HI R2, RZ, 0x2, R213 ;  /* 0x00000002ff027819 */ /* 0x000fe200000116d5 */
[----:B---34-:R-:W-:Y:S06]  /*f0e0*/  @P0 BRA `(.L_x_639) ;  /* 0x0000000000940947 */ /* 0x018fec0003800000 */
        /* <DEDUP_REMOVED lines=37> */
.L_x_639:
[----:B------:R-:W-:Y:S05]  /*f340*/  BSYNC.RECONVERGENT B0 ;  /* 0x0000000000007941 */ /* 0x000fea0003800200 */
.L_x_638:
[----:B------:R2:W5:Y:S04]  /*f350*/  LDL R31, [R1+0x28] ;  /* 0x00002800011f7983 */ /* 0x0005680000100800 */
[----:B-1----:R2:W5:Y:S01]  /*f360*/  LDL R25, [R1+0x48] ;  /* 0x0000480001197983 */ /* 0x0025620000100800 */
[----:B------:R-:W-:Y:S01]  /*f370*/  @P2 IMAD.MOV.U32 R16, RZ, RZ, R26 ;  /* 0x000000ffff102224 */ /* 0x000fe200078e001a */
[----:B------:R-:W1:Y:S01]  /*f380*/  LDCU.64 UR4, c[0x0][0x410] ;  /* 0x00008200ff0477ac */ /* 0x000e620008000a00 */
[C---:B-----5:R-:W-:Y:S01]  /*f390*/  ISETP.GE.AND P3, PT, R2.reuse, R36, PT ;  /* 0x000000240200720c */ /* 0x060fe20003f66270 */
[----:B------:R2:W3:Y:S01]  /*f3a0*/  LDS.128 R20, [R24] ;  /* 0x0000000018147984 */ /* 0x0004e20000000c00 */
[C---:B------:R-:W-:Y:S01]  /*f3b0*/  IADD3 R3, PT, PT, R2.reuse, 0x40, RZ ;  /* 0x0000004002037810 */ /* 0x040fe20007ffe0ff */
[----:B------:R-:W-:Y:S01]  /*f3c0*/  VIADD R6, R2, 0x20 ;  /* 0x0000002002067836 */ /* 0x000fe20000000000 */
[----:B------:R-:W-:Y:S01]  /*f3d0*/  IADD3 R4, P0, PT, R246, R16, RZ ;  /* 0x00000010f6047210 */ /* 0x000fe20007f1e0ff */
[----:B------:R2:W4:Y:S01]  /*f3e0*/  LDS.128 R12, [R24+0x4000] ;  /* 0x00400000180c7984 */ /* 0x0005220000000c00 */
[----:B------:R-:W-:Y:S01]  /*f3f0*/  VIADD R0, R2, 0x60 ;  /* 0x0000006002007836 */ /* 0x000fe20000000000 */
[----:B------:R-:W-:Y:S01]  /*f400*/  ISETP.GE.AND P1, PT, R3, R36, PT ;  /* 0x000000240300720c */ /* 0x000fe20003f26270 */
[----:B------:R-:W-:Y:S01]  /*f410*/  IMAD.MOV.U32 R3, RZ, RZ, RZ ;  /* 0x000000ffff037224 */ /* 0x000fe200078e00ff */
[----:B------:R2:W2:Y:S01]  /*f420*/  LDS.128 R16, [R24+0x2000] ;  /* 0x0020000018107984 */ /* 0x0004a20000000c00 */
[----:B------:R-:W-:Y:S01]  /*f430*/  IADD3.X R5, PT, PT, RZ, R28, RZ, P0, !PT ;  /* 0x0000001cff057210 */ /* 0x000fe200007fe4ff */
[----:B------:R-:W-:Y:S01]  /*f440*/  BSSY.RECONVERGENT B0, `(.L_x_640) ;  /* 0x0000017000007945 */ /* 0x000fe20003800200 */
[-C--:B------:R-:W-:Y:S01]  /*f450*/  ISETP.GE.AND P2, PT, R6, R36.reuse, PT ;  /* 0x000000240600720c */ /* 0x080fe20003f46270 */
[----:B------:R-:W-:Y:S01]  /*f460*/  IMAD.WIDE.U32 R2, R30, 0x80, R2 ;  /* 0x000000801e027825 */ /* 0x000fe200078e0002 */
[----:B------:R-:W-:-:S03]  /*f470*/  ISETP.GE.AND P0, PT, R0, R36, PT ;  /* 0x000000240000720c */ /* 0x000fc60003f06270 */
[----:B-1----:R-:W-:-:S04]  /*f480*/  IMAD.WIDE.U32 R10, R29, UR4, R4 ;  /* 0x000000041d0a7c25 */ /* 0x002fc8000f8e0004 */
[----:B------:R-:W-:Y:S01]  /*f490*/  IMAD R9, R29, UR5, R11 ;  /* 0x000000051d097c24 */ /* 0x000fe2000f8e020b */
        /* <DEDUP_REMOVED lines=15> */
[----:B--2---:R1:W-:Y:S04]  /*f590*/  @!P4 STG.E.128 desc[UR18][R4.64+0x40], R16 ;  /* 0x000040100400c986 */ /* 0x0043e8000c101d12 */
[----:B----4-:R1:W-:Y:S02]  /*f5a0*/  @!P3 STG.E.128 desc[UR18][R4.64+0x80], R12 ;  /* 0x0000800c0400b986 */ /* 0x0103e4000c101d12 */
.L_x_641:
[----:B------:R-:W-:Y:S05]  /*f5b0*/  BSYNC.RECONVERGENT B0 ;  /* 0x0000000000007941 */ /* 0x000fea0003800200 */
.L_x_640:
[----:B-1-3--:R1:W3:Y:S01]  /*f5c0*/  LDS.128 R20, [R24+0x800] ;  /* 0x0008000018147984 */ /* 0x00a2e20000000c00 */
[----:B------:R-:W-:Y:S03]  /*f5d0*/  BSSY.RECONVERGENT B0, `(.L_x_642) ;  /* 0x0000017000007945 */ /* 0x000fe60003800200 */
[----:B--2---:R1:W2:Y:S04]  /*f5e0*/  LDS.128 R16, [R24+0x2800] ;  /* 0x0028000018107984 */ /* 0x0042a80000000c00 */
[----:B----4-:R1:W4:Y:S01]  /*f5f0*/  LDS.128 R12, [R24+0x4800] ;  /* 0x00480000180c7984 */ /* 0x0103220000000c00 */
[----:B------:R-:W-:Y:S05]  /*f600*/  @P2 BRA `(.L_x_643) ;  /* 0x00000000004c2947 */ /* 0x000fea0003800000 */
[----:B------:R-:W5:Y:S01]  /*f610*/  LDCU.64 UR6, c[0x0][0x408] ;  /* 0x00008100ff0677ac */ /* 0x000f620008000a00 */
[----:B------:R-:W-:Y:S01]  /*f620*/  IADD3 R0, P2, PT, R2, 0x20, RZ ;  /* 0x0000002002007810 */ /* 0x000fe20007f5e0ff */
        /* <DEDUP_REMOVED lines=17> */
.L_x_643:
[----:B------:R-:W-:Y:S05]  /*f740*/  BSYNC.RECONVERGENT B0 ;  /* 0x0000000000007941 */ /* 0x000fea0003800200 */
.L_x_642:
        /* <DEDUP_REMOVED lines=24> */
.L_x_645:
[----:B------:R-:W-:Y:S05]  /*f8d0*/  BSYNC.RECONVERGENT B0 ;  /* 0x0000000000007941 */ /* 0x000fea0003800200 */
.L_x_644:
        /* <DEDUP_REMOVED lines=12> */
[C---:B------:R-:W-:Y:S01]  /*f9a0*/  IMAD.WIDE.U32 R4, R0.reuse, UR6, R2 ;  /* 0x0000000600047c25 */ /* 0x040fe2000f8e0002 */
        /* <DEDUP_REMOVED lines=11> */
.L_x_646:
        /* <DEDUP_REMOVED lines=10> */
.L_x_1360:


//--------------------- .text._ZN5flash16flash_fwd_kernelI23Flash_fwd_kernel_traitsILi96ELi128ELi64ELi4ELb0ELb0EN7cutlass10bfloat16_tE19Flash_kernel_traitsILi96ELi128ELi64ELi4ES3_EELb1ELb0ELb0ELb0ELb0ELb0ELb0ELb1EEEvNS_16Flash_fwd_paramsE --------------------------
	.section	.text._ZN5flash16flash_fwd_kernelI23Flash_fwd_kernel_traitsILi96ELi128ELi64ELi4ELb0ELb0EN7cutlass10bfloat16_tE19Flash_kernel_traitsILi96ELi128ELi64ELi4ES3_EELb1ELb0ELb0ELb0ELb0ELb0ELb0ELb1EEEvNS_16Flash_fwd_paramsE,"ax",@progbits
	.align	128
        .global         _ZN5flash16flash_fwd_kernelI23Flash_fwd_kernel_traitsILi96ELi128ELi64ELi4ELb0ELb0EN7cutlass10bfloat16_tE19Flash_kernel_traitsILi96ELi128ELi64ELi4ES3_EELb1ELb0ELb0ELb0ELb0ELb0ELb0ELb1EEEvNS_16Flash_fwd_paramsE
        .type           _ZN5flash16flash_fwd_kernelI23Flash_fwd_kernel_traitsILi96ELi128ELi64ELi4ELb0ELb0EN7cutlass10bfloat16_tE19Flash_kernel_traitsILi96ELi128ELi64ELi4ES3_EELb1ELb0ELb0ELb0ELb0ELb0ELb0ELb1EEEvNS_16Flash_fwd_paramsE,@function
        .size           _ZN5flash16flash_fwd_kernelI23Flash_fwd_kernel_traitsILi96ELi128ELi64ELi4ELb0ELb0EN7cutlass10bfloat16_tE19Flash_kernel_traitsILi96ELi128ELi64ELi4ES3_EELb1ELb0ELb0ELb0ELb0ELb0ELb0ELb1EEEvNS_16Flash_fwd_paramsE,(.L_x_1361 - _ZN5flash16flash_fwd_kernelI23Flash_fwd_kernel_traitsILi96ELi128ELi64ELi4ELb0ELb0EN7cutlass10bfloat16_tE19Flash_kernel_traitsILi96ELi128ELi64ELi4ES3_EELb1ELb0ELb0ELb0ELb0ELb0ELb0ELb1EEEvNS_16Flash_fwd_paramsE)
        .other          _ZN5flash16flash_fwd_kernelI23Flash_fwd_kernel_traitsILi96ELi128ELi64ELi4ELb0ELb0EN7cutlass10bfloat16_tE19Flash_kernel_traitsILi96ELi128ELi64ELi4ES3_EELb1ELb0ELb0ELb0ELb0ELb0ELb0ELb1EEEvNS_16Flash_fwd_paramsE,@"STO_CUDA_ENTRY STV_DEFAULT"
_ZN5flash16flash_fwd_kernelI23Flash_fwd_kernel_traitsILi96ELi128ELi64ELi4ELb0ELb0EN7cutlass10bfloat16_tE19Flash_kernel_traitsILi96ELi128ELi64ELi4ES3_EELb1ELb0ELb0ELb0ELb0ELb0ELb0ELb1EEEvNS_16Flash_fwd_paramsE:
.text._ZN5flash16flash_fwd_kernelI23Flash_fwd_kernel_traitsILi96ELi128ELi64ELi4ELb0ELb0EN7cutlass10bfloat16_tE19Flash_kernel_traitsILi96ELi128ELi64ELi4ES3_EELb1ELb0ELb0ELb0ELb0ELb0ELb0ELb1EEEvNS_16Flash_fwd_paramsE:
[----:B------:R-:W1:Y:S01]  /*0000*/  LDC R1, c[0x0][0x37c] ;  /* 0x0000df00ff017b82 */ /* 0x000e620000000800 */
[----:B------:R-:W2:Y:S07]  /*0010*/  LDCU.U8 UR4, c[0x0][0x524] ;  /* 0x0000a480ff0477ac */ /* 0x000eae0008000000 */
[----:B------:R-:W3:Y:S01]  /*0020*/  LDC R152, c[0x0][0x518] ;  /* 0x00014600ff987b82 */ /* 0x000ee20000000800 */
[----:B-1----:R-:W-:Y:S01]  /*0030*/  VIADD R1, R1, 0xfffffe68 ;  /* 0xfffffe6801017836 */ /* 0x002fe20000000000 */
[----:B------:R-:W1:Y:S01]  /*0040*/  LDCU.64 UR30, c[0x0][0x510] ;  /* 0x0000a200ff1e77ac */ /* 0x000e620008000a00 */
[----:B------:R-:W4:Y:S05]  /*0050*/  LDCU.64 UR26, c[0x0][0x358] ;  /* 0x00006b00ff1a77ac */ /* 0x000f2a0008000a00 */
[----:B------:R-:W5:Y:S01]  /*0060*/  LDC R153, c[0x0][0x51c] ;  /* 0x00014700ff997b82 */ /* 0x000f620000000800 */
[----:B------:R-:W5:Y:S01]  /*0070*/  S2R R214, SR_TID.X ;  /* 0x0000000000d67919 */ /* 0x000f620000002100 */
[----:B------:R-:W5:Y:S01]  /*0080*/  LDCU.64 UR12, c[0x0][0x460] ;  /* 0x00008c00ff0c77ac */ /* 0x000f620008000a00 */
[----:B------:R-:W5:Y:S01]  /*0090*/  LDCU.64 UR10, c[0x0][0x470] ;  /* 0x00008e00ff0a77ac */ /* 0x000f620008000a00 */
[----:B--2---:R-:W-:-:S04]  /*00a0*/  ISETP.NE.AND P2, PT, RZ, UR4, PT ;  /* 0x00000004ff007c0c */ /* 0x004fc8000bf45270 */
[----:B------:R-:W-:Y:S01]  /*00b0*/  S2UR UR14, SR_CTAID.X ;  /* 0x00000000000e79c3 */ /* 0x000fe20000002500 */
[----:B------:R-:W2:Y:S01]  /*00c0*/  LDCU.64 UR6, c[0x0][0x478] ;  /* 0x00008f00ff0677ac */ /* 0x000ea20008000a00 */
[----:B-1----:R-:W-:Y:S02]  /*00d0*/  IMAD.U32 R2, RZ, RZ, UR30 ;  /* 0x0000001eff027e24 */ /* 0x002fe4000f8e00ff */
[----:B------:R-:W-:Y:S01]  /*00e0*/  IMAD.U32 R3, RZ, RZ, UR31 ;  /* 0x0000001fff037e24 */ /* 0x000fe2000f8e00ff */
[----:B------:R-:W1:Y:S04]  /*00f0*/  LDCU.64 UR16, c[0x0][0x460] ;  /* 0x00008c00ff1077ac */ /* 0x000e680008000a00 */
[----:B----4-:R3:W4:Y:S01]  /*0100*/  @P2 LDG.E.64 R4, desc[UR26][R2.64] ;  /* 0x0000001a02042981 */ /* 0x010722000c1e1b00 */
[----:B------:R-:W-:Y:S08]  /*0110*/  S2UR UR8, SR_CTAID.Y ;  /* 0x00000000000879c3 */ /* 0x000ff00000002600 */
[----:B------:R-:W2:Y:S08]  /*0120*/  S2UR UR32, SR_CTAID.Z ;  /* 0x00000000002079c3 */ /* 0x000eb00000002700 */
[----:B------:R-:W4:Y:S01]  /*0130*/  @P2 LDC R0, c[0x0][0x520] ;  /* 0x00014800ff002b82 */ /* 0x000f220000000800 */
[----:B---3--:R-:W-:-:S02]  /*0140*/  @P2 IMAD.MOV.U32 R2, RZ, RZ, R152 ;  /* 0x000000ffff022224 */ /* 0x008fc400078e0098 */
[----:B-----5:R-:W-:-:S06]  /*0150*/  @P2 IMAD.MOV.U32 R3, RZ, RZ, R153 ;  /* 0x000000ffff032224 */ /* 0x020fcc00078e0099 */
[----:B------:R-:W3:Y:S01]  /*0160*/  @P2 LDG.E.64 R2, desc[UR26][R2.64] ;  /* 0x0000001a02022981 */ /* 0x000ee2000c1e1b00 */
[----:B--2---:R-:W-:Y:S01]  /*0170*/  ULOP3.LUT UR4, UR32, UR14, UR8, 0xfe, !UPT ;  /* 0x0000000e20047292 */ /* 0x004fe2000f8efe08 */
[----:B------:R-:W-:Y:S01]  /*0180*/  ISETP.NE.U32.AND P4, PT, RZ, UR12, PT ;  /* 0x0000000cff007c0c */ /* 0x000fe2000bf85070 */
[----:B------:R-:W-:Y:S02]  /*0190*/  UISETP.NE.U32.AND UP0, UPT, UR12, URZ, UPT ;  /* 0x000000ff0c00728c */ /* 0x000fe4000bf05070 */
[----:B------:R-:W-:Y:S01]  /*01a0*/  UISETP.NE.U32.AND UP4, UPT, UR10, URZ, UPT ;  /* 0x000000ff0a00728c */ /* 0x000fe2000bf85070 */
[----:B------:R-:W-:Y:S01]  /*01b0*/  ISETP.NE.AND.EX P4, PT, RZ, UR13, PT, P4 ;  /* 0x0000000dff007c0c */ /* 0x000fe2000bf85340 */
[----:B------:R-:W2:Y:S01]  /*01c0*/  LDCU.U8 UR9, c[0x0][0x532] ;  /* 0x0000a640ff0977ac */ /* 0x000ea20008000000 */
[----:B------:R-:W-:Y:S01]  /*01d0*/  LOP3.LUT P0, RZ, R214, UR4, RZ, 0xfc, !PT ;  /* 0x00000004d6ff7c12 */ /* 0x000fe2000f80fcff */
[----:B------:R-:W-:-:S03]  /*01e0*/  UISETP.NE.AND.EX UP0, UPT, UR13, URZ, UPT, UP0 ;  /* 0x000000ff0d00728c */ /* 0x000fc6000bf05300 */
[----:B------:R-:W5:Y:S01]  /*01f0*/  LDCU.64 UR4, c[0x0][0x468] ;  /* 0x00008d00ff0477ac */ /* 0x000f620008000a00 */
[----:B------:R-:W-:Y:S02]  /*0200*/  UISETP.NE.AND.EX UP4, UPT, UR11, URZ, UPT, UP4 ;  /* 0x000000ff0b00728c */ /* 0x000fe4000bf85340 */
[----:B------:R-:W-:-:S06]  /*0210*/  UISETP.NE.U32.AND UP3, UPT, UR6, URZ, UPT ;  /* 0x000000ff0600728c */ /* 0x000fcc000bf65070 */
[----:B------:R-:W2:Y:S01]  /*0220*/  @!P0 LDC.64 R6, c[0x0][0x528] ;  /* 0x00014a00ff068b82 */ /* 0x000ea20000000a00 */
[----:B------:R-:W-:Y:S02]  /*0230*/  USHF.L.U32 UR13, UR8, 0x2, URZ ;  /* 0x00000002080d7899 */ /* 0x000fe400080006ff */
[----:B------:R-:W-:Y:S02]  /*0240*/  UISETP.NE.AND.EX UP3, UPT, UR7, URZ, UPT, UP3 ;  /* 0x000000ff0700728c */ /* 0x000fe4000bf65330 */
[----:B-1----:R-:W-:Y:S02]  /*0250*/  UIMAD.WIDE.U32 UR16, UR8, 0x4, UR16 ;  /* 0x00000004081078a5 */ /* 0x002fe4000f8e0010 */
[----:B------:R-:W-:Y:S02]  /*0260*/  USHF.R.U32.HI UR12, URZ, 0x1e, UR8 ;  /* 0x0000001eff0c7899 */ /* 0x000fe40008011608 */
[----:B------:R-:W-:-:S04]  /*0270*/  @UP4 UIADD3 UR10, UP2, UPT, UR13, UR10, URZ ;  /* 0x0000000a0d0a4290 */ /* 0x000fc8000ff5e0ff */
[----:B------:R-:W-:Y:S02]  /*0280*/  @UP4 UIADD3.X UR11, UPT, UPT, UR12, UR11, URZ, UP2, !UPT ;  /* 0x0000000b0c0b4290 */ /* 0x000fe400097fe4ff */
[----:B-----5:R-:W-:Y:S02]  /*0290*/  UISETP.EQ.U32.AND UP2, UPT, UR4, URZ, UPT ;  /* 0x000000ff0400728c */ /* 0x020fe4000bf42070 */
[----:B------:R-:W-:-:S04]  /*02a0*/  @UP3 UIADD3 UR6, UP1, UPT, UR13, UR6, URZ ;  /* 0x000000060d063290 */ /* 0x000fc8000ff3e0ff */
[----:B------:R-:W-:Y:S02]  /*02b0*/  @UP3 UIADD3.X UR7, UPT, UPT, UR12, UR7, URZ, UP1, !UPT ;  /* 0x000000070c073290 */ /* 0x000fe40008ffe4ff */
[----:B------:R-:W-:-:S04]  /*02c0*/  UIADD3 UR13, UP1, UPT, UR13, UR4, URZ ;  /* 0x000000040d0d7290 */ /* 0x000fc8000ff3e0ff */
[----:B------:R-:W-:Y:S01]  /*02d0*/  UIADD3.X UR12, UPT, UPT, UR12, UR5, URZ, UP1, !UPT ;  /* 0x000000050c0c7290 */ /* 0x000fe20008ffe4ff */
[----:B----4-:R-:W-:Y:S02]  /*02e0*/  @P2 R2UR UR30, R4 ;  /* 0x00000000041e22ca */ /* 0x010fe400000e0000 */
[----:B------:R-:W-:Y:S02]  /*02f0*/  @P2 R2UR UR31, R5 ;  /* 0x00000000051f22ca */ /* 0x000fe400000e0000 */
[----:B---3--:R-:W-:-:S09]  /*0300*/  @P2 IADD3 R152, P1, PT, R2, R0, RZ ;  /* 0x0000000002982210 */ /* 0x008fd20007f3e0ff */
[----:B------:R-:W-:Y:S02]  /*0310*/  IMAD.U32 R2, RZ, RZ, UR30 ;  /* 0x0000001eff027e24 */ /* 0x000fe4000f8e00ff */
[----:B------:R-:W-:Y:S01]  /*0320*/  @P2 IMAD.X R153, RZ, RZ, R3, P1 ;  /* 0x000000ffff992224 */ /* 0x000fe200008e0603 */
[----:B------:R-:W-:Y:S01]  /*0330*/  PLOP3.LUT P2, PT, PT, PT, UP0, 0x80, 0x8 ;  /* 0x000000000008781c */ /* 0x000fe20003f4f008 */
[----:B------:R-:W-:Y:S01]  /*0340*/  IMAD.U32 R3, RZ, RZ, UR31 ;  /* 0x0000001fff037e24 */ /* 0x000fe2000f8e00ff */
[----:B------:R-:W-:-:S04]  /*0350*/  PLOP3.LUT P1, PT, PT, PT, UP4, 0x80, 0x8 ;  /* 0x000000000008781c */ /* 0x000fc80003f2f048 */
[----:B--2---:R1:W-:Y:S01]  /*0360*/  @!P0 STG.E.64 desc[UR26][R6.64], R2 ;  /* 0x0000000206008986 */ /* 0x0043e2000c101b1a */
[----:B------:R-:W-:-:S04]  /*0370*/  UISETP.NE.AND UP4, UPT, UR9, URZ, UPT ;  /* 0x000000ff0900728c */ /* 0x000fc8000bf85270 */
[----:B------:R-:W-:-:S06]  /*0380*/  UISETP.EQ.OR.EX UP2, UPT, UR5, URZ, !UP4, UP2 ;  /* 0x000000ff0500728c */ /* 0x000fcc000e742720 */
[----:B------:R-:W-:Y:S01]  /*0390*/  PLOP3.LUT P3, PT, PT, PT, UP2, 0x80, 0x8 ;  /* 0x000000000008781c */ /* 0x000fe20003f6f028 */
[----:B-1----:R-:W-:Y:S01]  /*03a0*/  @!P0 IMAD.MOV.U32 R2, RZ, RZ, R152 ;  /* 0x000000ffff028224 */ /* 0x002fe200078e0098 */
[----:B------:R-:W-:-:S05]  /*03b0*/  @!P0 MOV R3, R153 ;  /* 0x0000009900038202 */ /* 0x000fca0000000f00 */
[----:B------:R1:W-:Y:S01]  /*03c0*/  @!P0 STG.E.64 desc[UR26][R6.64+0x8], R2 ;  /* 0x0000080206008986 */ /* 0x0003e2000c101b1a */
[----:B------:R-:W-:Y:S01]  /*03d0*/  PLOP3.LUT P0, PT, PT, PT, UP3, 0x80, 0x8 ;  /* 0x000000000008781c */ /* 0x000fe20003f0f038 */
[----:B------:R-:W-:Y:S02]  /*03e0*/  IMAD.U32 R5, RZ, RZ, UR11 ;  /* 0x0000000bff057e24 */ /* 0x000fe4000f8e00ff */
[----:B------:R-:W-:Y:S01]  /*03f0*/  IMAD.U32 R4, RZ, RZ, UR10 ;  /* 0x0000000aff047e24 */ /* 0x000fe2000f8e00ff */
[----:B------:R-:W-:Y:S01]  /*0400*/  UMOV UR20, 0xffffffff ;  /* 0xffffffff00147882 */ /* 0x000fe20000000000 */
[----:B------:R-:W2:Y:S03]  /*0410*/  @!UP3 LDCU UR10, c[0x0][0x43c] ;  /* 0x00008780ff0ab7ac */ /* 0x000ea60008000800 */
[----:B------:R-:W3:Y:S01]  /*0420*/  @P1 LDG.E R5, desc[UR26][R4.64] ;  /* 0x0000001a04051981 */ /* 0x000ee2000c1e1900 */
[----:B-1----:R-:W-:-:S02]  /*0430*/  IMAD.U32 R2, RZ, RZ, UR16 ;  /* 0x00000010ff027e24 */ /* 0x002fc4000f8e00ff */
[----:B------:R-:W-:-:S05]  /*0440*/  IMAD.U32 R3, RZ, RZ, UR17 ;  /* 0x00000011ff037e24 */ /* 0x000fca000f8e00ff */
[----:B------:R-:W4:Y:S04]  /*0450*/  @P4 LDG.E R7, desc[UR26][R2.64] ;  /* 0x0000001a02074981 */ /* 0x000f28000c1e1900 */
[----:B------:R1:W5:Y:S02]  /*0460*/  @P2 LDG.E R6, desc[UR26][R2.64+0x4] ;  /* 0x0000041a02062981 */ /* 0x000364000c1e1900 */
[----:B-1----:R-:W-:Y:S01]  /*0470*/  MOV R2, UR6 ;  /* 0x0000000600027c02 */ /* 0x002fe20008000f00 */
[----:B------:R-:W-:Y:S01]  /*0480*/  IMAD.U32 R3, RZ, RZ, UR7 ;  /* 0x00000007ff037e24 */ /* 0x000fe2000f8e00ff */
[----:B------:R-:W1:Y:S04]  /*0490*/  @!UP3 LDCU.64 UR6, c[0x0][0x488] ;  /* 0x00009100ff06b7ac */ /* 0x000e680008000a00 */
[----:B------:R2:W5:Y:S02]  /*04a0*/  @P0 LDG.E R0, desc[UR26][R2.64] ;  /* 0x0000001a02000981 */ /* 0x000564000c1e1900 */
[----:B--2---:R-:W-:-:S02]  /*04b0*/  IMAD.U32 R2, RZ, RZ, UR13 ;  /* 0x0000000dff027e24 */ /* 0x004fc4000f8e00ff */
[----:B------:R-:W-:Y:S01]  /*04c0*/  IMAD.U32 R3, RZ, RZ, UR12 ;  /* 0x0000000cff037e24 */ /* 0x000fe2000f8e00ff */
[----:B------:R-:W2:Y:S04]  /*04d0*/  @!UP0 LDCU UR34, c[0x0][0x434] ;  /* 0x00008680ff2287ac */ /* 0x000ea80008000800 */
[----:B------:R-:W2:Y:S01]  /*04e0*/  @!P3 LDG.E R4, desc[UR26][R2.64] ;  /* 0x0000001a0204b981 */ /* 0x000ea2000c1e1900 */
[----:B-1----:R-:W-:Y:S01]  /*04f0*/  @!UP3 UISETP.NE.U32.AND UP2, UPT, UR6, URZ, UPT ;  /* 0x000000ff0600b28c */ /* 0x002fe2000bf45070 */
[----:B------:R-:W1:Y:S03]  /*0500*/  LDCU UR12, c[0x0][0x3e0] ;  /* 0x00007c00ff0c77ac */ /* 0x000e660008000800 */
[----:B------:R-:W-:Y:S01]  /*0510*/  @!UP3 UISETP.NE.AND.EX UP2, UPT, UR7, URZ, UPT, UP2 ;  /* 0x000000ff0700b28c */ /* 0x000fe2000bf45320 */
[----:B------:R-:W-:Y:S01]  /*0520*/  UMOV UR9, URZ ;  /* 0x000000ff00097c82 */ /* 0x000fe20008000000 */
[----:B------:R-:W-:-:S02]  /*0530*/  USHF.L.U32 UR33, UR14, 0x7, URZ ;  /* 0x000000070e217899 */ /* 0x000fc400080006ff */
[----:B-1----:R-:W-:Y:S01]  /*0540*/  UIMAD UR29, UR8, UR12, UR32 ;  /* 0x0000000c081d72a4 */ /* 0x002fe2000f8e0220 */
[----:B---3--:R-:W-:Y:S02]  /*0550*/  @P1 R2UR UR9, R5 ;  /* 0x00000000050912ca */ /* 0x008fe400000e0000 */
[----:B----4-:R-:W-:Y:S02]  /*0560*/  @P4 R2UR UR20, R7 ;  /* 0x00000000071442ca */ /* 0x010fe400000e0000 */
[----:B-----5:R-:W-:-:S13]  /*0570*/  @P2 R2UR UR11, R6 ;  /* 0x00000000060b22ca */ /* 0x020fda00000e0000 */
[----:B--2---:R-:W-:Y:S02]  /*0580*/  @UP0 UIADD3 UR34, UPT, UPT, UR11, -UR20, URZ ;  /* 0x800000140b220290 */ /* 0x004fe4000fffe0ff */
[----:B------:R-:W-:Y:S02]  /*0590*/  UISETP.NE.U32.AND UP0, UPT, UR4, URZ, UPT ;  /* 0x000000ff0400728c */ /* 0x000fe4000bf05070 */
[----:B------:R-:W-:Y:S02]  /*05a0*/  @!UP3 USEL UR4, UR10, URZ, UP2 ;  /* 0x000000ff0a04b287 */ /* 0x000fe40009000000 */
[----:B------:R-:W-:Y:S01]  /*05b0*/  UISETP.NE.AND.EX UP0, UPT, UR5, URZ, UPT, UP0 ;  /* 0x000000ff0500728c */ /* 0x000fe2000bf05300 */
[----:B------:R-:W-:Y:S01]  /*05c0*/  UMOV UR10, 0xffffffff ;  /* 0xffffffff000a7882 */ /* 0x000fe20000000000 */
[----:B------:R-:W-:Y:S01]  /*05d0*/  UISETP.GT.AND UP1, UPT, UR34, UR33, UPT ;  /* 0x000000212200728c */ /* 0x000fe2000bf24270 */
[----:B------:R-:W-:-:S05]  /*05e0*/  @P0 R2UR UR28, R0 ;  /* 0x00000000001c02ca */ /* 0x000fca00000e0000 */
[----:B------:R-:W-:-:S03]  /*05f0*/  PLOP3.LUT P0, PT, PT, PT, UP1, 0x80, 0x8 ;  /* 0x000000000008781c */ /* 0x000fc60003f0f018 */
[----:B------:R-:W1:Y:S05]  /*0600*/  @!UP0 LDCU UR5, c[0x0][0x438] ;  /* 0x00008700ff0587ac */ /* 0x000e6a0008000800 */
[----:B------:R-:W-:Y:S01]  /*0610*/  @UP3 UIADD3 UR28, UPT, UPT, UR28, -UR9, URZ ;  /* 0x800000091c1c3290 */ /* 0x000fe2000fffe0ff */
[----:B------:R-:W-:Y:S01]  /*0620*/  @!P3 R2UR UR10, R4 ;  /* 0x00000000040ab2ca */ /* 0x000fe200000e0000 */
[----:B-1----:R-:W-:-:S14]  /*0630*/  BRA.U !UP0, `(.L_x_647) ;  /* 0x0000000108187547 */ /* 0x002fdc000b800000 */
[----:B------:R-:W-:-:S13]  /*0640*/  PLOP3.LUT P1, PT, PT, PT, UP4, 0x80, 0x8 ;  /* 0x000000000008781c */ /* 0x000fda0003f2f048 */
[----:B------:R-:W2:Y:S04]  /*0650*/  @P1 LDG.E R0, desc[UR26][R2.64+0x4] ;  /* 0x0000041a02001981 */ /* 0x000ea8000c1e1900 */
[----:B------:R-:W3:Y:S01]  /*0660*/  @!P1 LDG.E R2, desc[UR26][R2.64] ;  /* 0x0000001a02029981 */ /* 0x000ee2000c1e1900 */
[----:B--2---:R-:W-:-:S13]  /*0670*/  @P1 R2UR UR5, R0 ;  /* 0x00000000000512ca */ /* 0x004fda00000e0000 */
[----:B------:R-:W-:-:S07]  /*0680*/  @UP4 UIADD3 UR5, UPT, UPT, UR5, -UR10, URZ ;  /* 0x8000000a05054290 */ /* 0x000fce000fffe0ff */
[----:B---3--:R-:W-:-:S15]  /*0690*/  @!P1 R2UR UR5, R2 ;  /* 0x00000000020592ca */ /* 0x008fde00000e0000 */
.L_x_647:
[----:B------:R-:W-:Y:S01]  /*06a0*/  @!UP3 UIADD3 UR28, UPT, UPT, UR4, UR5, -UR9 ;  /* 0x00000005041cb290 */ /* 0x000fe2000fffe809 */
[----:B------:R-:W-:Y:S11]  /*06b0*/  @!P0 EXIT ;  /* 0x000000000000894d */ /* 0x000ff60003800000 */
[----:B------:R-:W-:-:S09]  /*06c0*/  UISETP.GT.AND UP0, UPT, UR28, URZ, UPT ;  /* 0x000000ff1c00728c */ /* 0x000fd2000bf04270 */
[----:B------:R-:W-:Y:S05]  /*06d0*/  BRA.U UP0, `(.L_x_648) ;  /* 0x0000000d00107547 */ /* 0x000fea000b800000 */
[----:B------:R-:W1:Y:S01]  /*06e0*/  LDCU.U8 UR4, c[0x0][0x549] ;  /* 0x0000a920ff0477ac */ /* 0x000e620008000000 */
[----:B------:R-:W2:Y:S01]  /*06f0*/  S2R R6, SR_CTAID.X ;  /* 0x0000000000067919 */ /* 0x000ea20000002500 */
[----:B------:R-:W-:-:S11]  /*0700*/  UISETP.NE.AND UP0, UPT, UR20, -0x1, UPT ;  /* 0xffffffff1400788c */ /* 0x000fd6000bf05270 */
[----:B------:R-:W3:Y:S01]  /*0710*/  @!UP0 LDCU.64 UR10, c[0x0][0x400] ;  /* 0x00008000ff0a87ac */ /* 0x000ee20008000a00 */
[----:B-1----:R-:W-:Y:S01]  /*0720*/  UISETP.NE.AND UP1, UPT, UR4, URZ, UPT ;  /* 0x000000ff0400728c */ /* 0x002fe2000bf25270 */
[----:B------:R-:W1:Y:S10]  /*0730*/  @UP0 LDCU.64 UR6, c[0x0][0x408] ;  /* 0x00008100ff0607ac */ /* 0x000e740008000a00 */
[----:B------:R-:W4:Y:S01]  /*0740*/  @UP1 LDCU.64 UR4, c[0x0][0x430] ;  /* 0x00008600ff0417ac */ /* 0x000f220008000a00 */
[----:B---3--:R-:W-:-:S03]  /*0750*/  @!UP0 UIMAD.WIDE.U32 UR14, UR8, UR10, URZ ;  /* 0x0000000a080e82a5 */ /* 0x008fc6000f8e00ff */
[----:B------:R-:W-:Y:S01]  /*0760*/  @UP1 UMOV UR10, 0x1 ;  /* 0x00000001000a1882 */ /* 0x000fe20000000000 */
[----:B------:R-:W-:Y:S02]  /*0770*/  @!UP0 UIMAD UR11, UR8, UR11, UR15 ;  /* 0x0000000b080b82a4 */ /* 0x000fe4000f8e020f */
[----:B-1----:R-:W-:Y:S01]  /*0780*/  @UP0 UIMAD.WIDE.U32 UR16, UR20, UR6, URZ ;  /* 0x00000006141002a5 */ /* 0x002fe2000f8e00ff */
[----:B------:R-:W1:Y:S03]  /*0790*/  @UP1 LDCU UR6, c[0x0][0x430] ;  /* 0x00008600ff0617ac */ /* 0x000e660008000800 */
[----:B------:R-:W-:Y:S02]  /*07a0*/  @UP0 UIMAD UR11, UR20, UR7, UR17 ;  /* 0x00000007140b02a4 */ /* 0x000fe4000f8e0211 */
[----:B----4-:R-:W-:Y:S01]  /*07b0*/  @UP1 UIMAD UR9, UR4, UR5, URZ ;  /* 0x00000005040912a4 */ /* 0x010fe2000f8e02ff */
[----:B------:R-:W3:Y:S01]  /*07c0*/  LDCU.U8 UR7, c[0x0][0x548] ;  /* 0x0000a900ff0777ac */ /* 0x000ee20008000000 */
[----:B------:R-:W-:Y:S01]  /*07d0*/  @UP0 UMOV UR14, UR16 ;  /* 0x00000010000e0c82 */ /* 0x000fe20008000000 */
[----:B--2---:R-:W-:Y:S09]  /*07e0*/  BRA.U UP1, `(.L_x_649) ;  /* 0x0000000101247547 */ /* 0x004ff2000b800000 */
[----:B---3--:R-:W-:-:S11]  /*07f0*/  UISETP.NE.AND UP0, UPT, UR7, URZ, UPT ;  /* 0x000000ff0700728c */ /* 0x008fd6000bf05270 */
[----:B------:R-:W2:Y:S01]  /*0800*/  @UP0 LDCU UR10, c[0x0][0x454] ;  /* 0x00008a80ff0a07ac */ /* 0x000ea20008000800 */
[----:B------:R-:W3:Y:S01]  /*0810*/  @!UP0 LDCU UR4, c[0x0][0x434] ;  /* 0x00008680ff0487ac */ /* 0x000ee20008000800 */
[----:B------:R-:W4:Y:S01]  /*0820*/  @UP0 LDCU UR9, c[0x0][0x454] ;  /* 0x00008a80ff0907ac */ /* 0x000f220008000800 */
[----:B-1----:R-:W-:Y:S01]  /*0830*/  @UP0 UMOV UR6, 0x1 ;  /* 0x0000000100060882 */ /* 0x002fe20000000000 */
[----:B----4-:R-:W4:Y:S01]  /*0840*/  @!UP0 LDCU UR9, c[0x0][0x434] ;  /* 0x00008680ff0987ac */ /* 0x010f220008000800 */
[----:B------:R-:W-:Y:S01]  /*0850*/  @!UP0 UMOV UR6, 0x1 ;  /* 0x0000000100068882 */ /* 0x000fe20000000000 */
[----:B--2---:R-:W-:Y:S02]  /*0860*/  @UP0 UIMAD UR10, UR12, UR10, URZ ;  /* 0x0000000a0c0a02a4 */ /* 0x004fe4000f8e02ff */
[----:B---3--:R-:W-:-:S12]  /*0870*/  @!UP0 UIMAD UR10, UR12, UR4, URZ ;  /* 0x000000040c0a82a4 */ /* 0x008fd8000f8e02ff */
.L_x_649:
[----:B------:R-:W2:Y:S01]  /*0880*/  LDCU.64 UR4, c[0x0][0x410] ;  /* 0x00008200ff0477ac */ /* 0x000ea20008000a00 */
[----:B------:R-:W-:Y:S01]  /*0890*/  IMAD.SHL.U32 R15, R214, 0x8, RZ ;  /* 0x00000008d60f7824 */ /* 0x000fe200078e00ff */
[----:B------:R-:W-:Y:S01]  /*08a0*/  SHF.R.U32.HI R214, RZ, 0x2, R214 ;  /* 0x00000002ffd67819 */ /* 0x000fe200000116d6 */
[----:B------:R-:W-:Y:S01]  /*08b0*/  IMAD.MOV.U32 R215, RZ, RZ, RZ ;  /* 0x000000ffffd77224 */ /* 0x000fe200078e00ff */
[----:B------:R-:W5:Y:S01]  /*08c0*/  LDCU UR12, c[0x0][0x434] ;  /* 0x00008680ff0c77ac */ /* 0x000f620008000800 */
[----:B------:R-:W-:Y:S01]  /*08d0*/  BSSY.RECONVERGENT B0, `(.L_x_650) ;  /* 0x0000032000007945 */ /* 0x000fe20003800200 */
[----:B------:R-:W-:Y:S01]  /*08e0*/  LOP3.LUT R15, R15, 0x18, RZ, 0xc0, !PT ;  /* 0x000000180f0f7812 */ /* 0x000fe200078ec0ff */
[C---:B------:R-:W-:Y:S01]  /*08f0*/  VIADD R12, R214.reuse, 0x20 ;  /* 0x00000020d60c7836 */ /* 0x040fe20000000000 */
[----:B---3--:R-:W-:Y:S01]  /*0900*/  UISETP.NE.AND UP1, UPT, UR7, URZ, !UP1 ;  /* 0x000000ff0700728c */ /* 0x008fe2000cf25270 */
[----:B------:R-:W-:Y:S01]  /*0910*/  VIADD R13, R214, 0x40 ;  /* 0x00000040d60d7836 */ /* 0x000fe20000000000 */
[C---:B------:R-:W-:Y:S01]  /*0920*/  IADD3 R2, P0, PT, R15.reuse, UR14, RZ ;  /* 0x0000000e0f027c10 */ /* 0x040fe2000ff1e0ff */
[----:B----4-:R-:W-:Y:S01]  /*0930*/  UIMAD UR7, UR32, UR9, URZ ;  /* 0x00000009200772a4 */ /* 0x010fe2000f8e02ff */
[----:B------:R-:W-:Y:S01]  /*0940*/  IMAD.WIDE.U32 R6, R6, 0x80, R214 ;  /* 0x0000008006067825 */ /* 0x000fe200078e00d6 */
[----:B------:R-:W-:Y:S01]  /*0950*/  UISETP.NE.AND UP0, UPT, UR20, -0x1, UPT ;  /* 0xffffffff1400788c */ /* 0x000fe2000bf05270 */
[----:B------:R-:W-:-:S02]  /*0960*/  ISETP.NE.AND P3, PT, R15, RZ, PT ;  /* 0x000000ff0f00720c */ /* 0x000fc40003f65270 */
[----:B------:R-:W-:Y:S01]  /*0970*/  IMAD.X R3, RZ, RZ, UR11, P0 ;  /* 0x0000000bff037e24 */ /* 0x000fe200080e06ff */
[----:B------:R-:W-:Y:S01]  /*0980*/  IADD3 R14, PT, PT, R214, 0x60, RZ ;  /* 0x00000060d60e7810 */ /* 0x000fe20007ffe0ff */
[----:B--2---:R-:W-:Y:S01]  /*0990*/  IMAD.U32 R10, RZ, RZ, UR4 ;  /* 0x00000004ff0a7e24 */ /* 0x004fe2000f8e00ff */
[----:B-1----:R-:W-:Y:S01]  /*09a0*/  UIMAD UR4, UR33, UR6, URZ ;  /* 0x00000006210472a4 */ /* 0x002fe2000f8e02ff */
[----:B------:R-:W-:Y:S01]  /*09b0*/  MOV R8, UR5 ;  /* 0x0000000500087c02 */ /* 0x000fe20008000f00 */
[----:B------:R-:W-:Y:S01]  /*09c0*/  UIADD3 UR33, UPT, UPT, -UR33, UR34, URZ ;  /* 0x0000002221217290 */ /* 0x000fe2000fffe1ff */
[----:B------:R-:W-:Y:S01]  /*09d0*/  IMAD.WIDE.U32 R10, R10, UR32, R2 ;  /* 0x000000200a0a7c25 */ /* 0x000fe2000f8e0002 */
[----:B-----5:R-:W-:Y:S01]  /*09e0*/  UIMAD UR9, UR8, UR12, URZ ;  /* 0x0000000c080972a4 */ /* 0x020fe2000f8e02ff */
[----:B------:R-:W-:Y:S01]  /*09f0*/  LOP3.LUT R17, R15, 0x20, RZ, 0xfc, !PT ;  /* 0x000000200f117812 */ /* 0x000fe200078efcff */
[----:B------:R-:W-:Y:S01]  /*0a00*/  @!UP1 UIMAD UR7, UR8, UR10, UR7 ;  /* 0x0000000a080792a4 */ /* 0x000fe2000f8e0207 */
[----:B------:R-:W-:Y:S01]  /*0a10*/  IMAD R9, R8, UR32, R11 ;  /* 0x0000002008097c24 */ /* 0x000fe2000f8e020b */
[----:B------:R-:W-:Y:S01]  /*0a20*/  USEL UR9, UR9, UR20, !UP0 ;  /* 0x0000001409097287 */ /* 0x000fe2000c000000 */
[----:B------:R-:W-:Y:S01]  /*0a30*/  ISETP.GE.AND P0, PT, R214, UR33, PT ;  /* 0x00000021d6007c0c */ /* 0x000fe2000bf06270 */
[----:B------:R-:W-:Y:S01]  /*0a40*/  USHF.R.S32.HI UR8, URZ, 0x1f, UR7 ;  /* 0x0000001fff087899 */ /* 0x000fe20008011407 */
[----:B------:R-:W-:Y:S01]  /*0a50*/  ISETP.GE.AND P2, PT, R12, UR33, PT ;  /* 0x000000210c007c0c */ /* 0x000fe2000bf46270 */
[----:B------:R-:W-:Y:S01]  /*0a60*/  USHF.R.S32.HI UR5, URZ, 0x1f, UR9 ;  /* 0x0000001fff057899 */ /* 0x000fe20008011409 */
[----:B------:R-:W-:Y:S01]  /*0a70*/  ISETP.GE.AND P1, PT, R13, UR33, PT ;  /* 0x000000210d007c0c */ /* 0x000fe2000bf26270 */
[----:B------:R-:W-:Y:S01]  /*0a80*/  USEL UR9, UR9, URZ, UP1 ;  /* 0x000000ff09097287 */ /* 0x000fe20008800000 */
[----:B------:R-:W-:Y:S01]  /*0a90*/  LOP3.LUT R16, R15, 0x40, RZ, 0xfc, !PT ;  /* 0x000000400f107812 */ /* 0x000fe200078efcff */
[----:B------:R-:W-:-:S02]  /*0aa0*/  USEL UR5, UR5, URZ, UP1 ;  /* 0x000000ff05057287 */ /* 0x000fc40008800000 */
[----:B------:R-:W-:Y:S02]  /*0ab0*/  USHF.R.S32.HI UR10, URZ, 0x1f, UR4 ;  /* 0x0000001fff0a7899 */ /* 0x000fe40008011404 */
[----:B------:R-:W-:-:S04]  /*0ac0*/  UIADD3 UR7, UP1, UP0, UR4, UR9, UR7 ;  /* 0x0000000904077290 */ /* 0x000fc8000f83e007 */
        /* <DEDUP_REMOVED lines=18> */
.L_x_651:
[----:B------:R-:W-:Y:S05]  /*0bf0*/  BSYNC.RECONVERGENT B0 ;  /* 0x0000000000007941 */ /* 0x000fea0003800200 */
.L_x_650:
[----:B------:R-:W-:Y:S01]  /*0c00*/  BSSY.RECONVERGENT B0, `(.L_x_652) ;  /* 0x0000016000007945 */ /* 0x000fe20003800200 */
[----:B------:R-:W-:-:S03]  /*0c10*/  ISETP.GE.AND P0, PT, R14, UR33, PT ;  /* 0x000000210e007c0c */ /* 0x000fc6000bf06270 */
        /* <DEDUP_REMOVED lines=20> */
.L_x_653:
[----:B------:R-:W-:Y:S05]  /*0d60*/  BSYNC.RECONVERGENT B0 ;  /* 0x0000000000007941 */ /* 0x000fea0003800200 */
.L_x_652:
        /* <DEDUP_REMOVED lines=22> */
.L_x_655:
[----:B------:R-:W-:Y:S05]  /*0ed0*/  BSYNC.RECONVERGENT B0 ;  /* 0x0000000000007941 */ /* 0x000fea0003800200 */
.L_x_654:
        /* <DEDUP_REMOVED lines=24> */
.L_x_657:
[----:B------:R-:W-:Y:S05]  /*1060*/  BSYNC.RECONVERGENT B0 ;  /* 0x0000000000007941 */ /* 0x000fea0003800200 */
.L_x_656:
        /* <DEDUP_REMOVED lines=10> */
.L_x_659:
[----:B------:R-:W-:Y:S05]  /*1110*/  BSYNC.RECONVERGENT B0 ;  /* 0x0000000000007941 */ /* 0x000fea0003800200 */
.L_x_658:
        /* <DEDUP_REMOVED lines=10> */
.L_x_661:
[----:B------:R-:W-:Y:S05]  /*11c0*/  BSYNC.RECONVERGENT B0 ;  /* 0x0000000000007941 */ /* 0x000fea0003800200 */
.L_x_660:
        /* <DEDUP_REMOVED lines=10> */
.L_x_663:
[----:B------:R-:W-:Y:S05]  /*1270*/  BSYNC.RECONVERGENT B0 ;  /* 0x0000000000007941 */ /* 0x000fea0003800200 */
.L_x_662:
        /* <DEDUP_REMOVED lines=10> */
.L_x_648:
[----:B------:R-:W-:Y:S01]  /*1320*/  UISETP.NE.AND UP0, UPT, UR20, -0x1, UPT ;  /* 0xffffffff1400788c */ /* 0x000fe2000bf05270 */
[----:B------:R-:W1:Y:S01]  /*1330*/  LDCU UR11, c[0x0][0x444] ;  /* 0x00008880ff0b77ac */ /* 0x000e620008000800 */
[----:B------:R-:W2:Y:S01]  /*1340*/  LDCU UR25, c[0x0][0x448] ;  /* 0x00008900ff1977ac */ /* 0x000ea20008000800 */
[----:B------:R-:W-:-:S08]  /*1350*/  UISETP.NE.AND UP1, UPT, UR10, -0x1, UPT ;  /* 0xffffffff0a00788c */ /* 0x000fd0000bf25270 */
[----:B------:R-:W3:Y:S01]  /*1360*/  @!UP0 LDCU.64 UR6, c[0x0][0x398] ;  /* 0x00007300ff0687ac */ /* 0x000ee20008000a00 */
[----:B------:R-:W4:Y:S01]  /*1370*/  @UP0 LDCU.64 UR4, c[0x0][0x3b0] ;  /* 0x00007600ff0407ac */ /* 0x000f220008000a00 */
[----:B------:R-:W-:Y:S02]  /*1380*/  UIADD3 UR24, UPT, UPT, UR28, 0x3f, URZ ;  /* 0x0000003f1c187890 */ /* 0x000fe4000fffe0ff */
[----:B-1----:R-:W-:Y:S02]  /*1390*/  UIMAD UR11, UR29, UR11, UR33 ;  /* 0x0000000b1d0b72a4 */ /* 0x002fe4000f8e0221 */
[----:B------:R-:W-:-:S04]  /*13a0*/  ULEA.HI UR23, UR24, 0xffffffff, URZ, 0x1a ;  /* 0xffffffff18177891 */ /* 0x000fc8000f8fd0ff */
[----:B------:R-:W-:Y:S02]  /*13b0*/  USHF.L.U32 UR22, UR23, 0x6, URZ ;  /* 0x0000000617167899 */ /* 0x000fe400080006ff */
[----:B---3--:R-:W-:Y:S02]  /*13c0*/  @!UP0 UIMAD.WIDE.U32 UR36, UR8, UR6, URZ ;  /* 0x00000006082482a5 */ /* 0x008fe4000f8e00ff */
[----:B--2---:R-:W-:Y:S02]  /*13d0*/  UIMAD UR21, UR11, UR25, UR22 ;  /* 0x000000190b1572a4 */ /* 0x004fe4000f8e0216 */
[----:B------:R-:W-:Y:S02]  /*13e0*/  @!UP0 UIMAD UR35, UR8, UR7, UR37 ;  /* 0x00000007082382a4 */ /* 0x000fe4000f8e0225 */
[----:B----4-:R-:W-:-:S04]  /*13f0*/  @UP0 UIMAD.WIDE.U32 UR6, UR20, UR4, URZ ;  /* 0x00000004140602a5 */ /* 0x010fc8000f8e00ff */
        /* <DEDUP_REMOVED lines=14> */
.L_x_664:
[----:B------:R-:W1:Y:S01]  /*14e0*/  LDCU.64 UR12, c[0x0][0x3b8] ;  /* 0x00007700ff0c77ac */ /* 0x000e620008000a00 */
[----:B------:R-:W-:-:S04]  /*14f0*/  UIADD3 UR14, UPT, UPT, UR9, UR10, URZ ;  /* 0x0000000a090e7290 */ /* 0x000fc8000fffe0ff */
[----:B-1----:R-:W-:Y:S02]  /*1500*/  UIMAD.WIDE.U32 UR16, UR14, UR12, URZ ;  /* 0x0000000c0e1072a5 */ /* 0x002fe4000f8e00ff */
[----:B------:R-:W-:-:S04]  /*1510*/  UIMAD UR14, UR14, UR13, URZ ;  /* 0x0000000d0e0e72a4 */ /* 0x000fc8000f8e02ff */
[----:B------:R-:W-:Y:S02]  /*1520*/  UIADD3 UR14, UPT, UPT, UR17, UR14, URZ ;  /* 0x0000000e110e7290 */ /* 0x000fe4000fffe0ff */
.L_x_665:
[----:B------:R-:W1:Y:S01]  /*1530*/  LDC R5, c[0x0][0x3e8] ;  /* 0x0000fa00ff057b82 */ /* 0x000e620000000800 */
[----:B------:R-:W2:Y:S01]  /*1540*/  S2R R6, SR_CTAID.Z ;  /* 0x0000000000067919 */ /* 0x000ea20000002700 */
[----:B------:R-:W-:Y:S02]  /*1550*/  LOP3.LUT R158, R214, 0x1f, RZ, 0xc0, !PT ;  /* 0x0000001fd69e7812 */ /* 0x000fe400078ec0ff */
[----:B-1----:R-:W-:-:S04]  /*1560*/  IABS R4, R5 ;  /* 0x0000000500047213 */ /* 0x002fc80000000000 */
[----:B------:R-:W1:Y:S01]  /*1570*/  I2F.RP R2, R4 ;  /* 0x0000000400027306 */ /* 0x000e620000209400 */
[----:B--2---:R-:W-:-:S07]  /*1580*/  IABS R6, R6 ;  /* 0x0000000600067213 */ /* 0x004fce0000000000 */
[----:B-1----:R-:W1:Y:S02]  /*1590*/  MUFU.RCP R2, R2 ;  /* 0x0000000200027308 */ /* 0x002e640000001000 */
[----:B-1----:R-:W-:-:S06]  /*15a0*/  VIADD R2, R2, 0xffffffe ;  /* 0x0ffffffe02027836 */ /* 0x002fcc0000000000 */
[----:B------:R-:W1:Y:S02]  /*15b0*/  F2I.FTZ.U32.TRUNC.NTZ R3, R2 ;  /* 0x0000000200037305 */ /* 0x000e64000021f000 */
[----:B-1----:R-:W-:Y:S02]  /*15c0*/  IMAD.MOV R0, RZ, RZ, -R3 ;  /* 0x000000ffff007224 */ /* 0x002fe400078e0a03 */
[----:B------:R-:W-:Y:S02]  /*15d0*/  IMAD.MOV.U32 R2, RZ, RZ, RZ ;  /* 0x000000ffff027224 */ /* 0x000fe400078e00ff */
[----:B------:R-:W-:-:S04]  /*15e0*/  IMAD R0, R0, R4, RZ ;  /* 0x0000000400007224 */ /* 0x000fc800078e02ff */
[----:B------:R-:W-:Y:S01]  /*15f0*/  IMAD.HI.U32 R0, R3, R0, R2 ;  /* 0x0000000003007227 */ /* 0x000fe200078e0002 */
[----:B------:R-:W-:-:S05]  /*1600*/  MOV R3, R6 ;  /* 0x0000000600037202 */ /* 0x000fca0000000f00 */
[----:B------:R-:W-:-:S04]  /*1610*/  IMAD.HI.U32 R0, R0, R3, RZ ;  /* 0x0000000300007227 */ /* 0x000fc800078e00ff */
[----:B------:R-:W-:-:S04]  /*1620*/  IMAD.MOV R2, RZ, RZ, -R0 ;  /* 0x000000ffff027224 */ /* 0x000fc800078e0a00 */
        /* <DEDUP_REMOVED lines=22> */
[----:B------:R-:W-:Y:S11]  /*1790*/  BRA `(.L_x_667) ;  /* 0x0000000000147947 */ /* 0x000ff60003800000 */
.L_x_666:
[----:B------:R-:W1:Y:S01]  /*17a0*/  LDCU.64 UR6, c[0x0][0x3c0] ;  /* 0x00007800ff0677ac */ /* 0x000e620008000a00 */
[----:B------:R-:W-:-:S04]  /*17b0*/  UIADD3 UR9, UPT, UPT, UR9, UR10, URZ ;  /* 0x0000000a09097290 */ /* 0x000fc8000fffe0ff */
[----:B-1----:R-:W-:Y:S02]  /*17c0*/  UIMAD.WIDE.U32 UR10, UR9, UR6, URZ ;  /* 0x00000006090a72a5 */ /* 0x002fe4000f8e00ff */
[----:B------:R-:W-:-:S04]  /*17d0*/  UIMAD UR5, UR9, UR7, URZ ;  /* 0x00000007090572a4 */ /* 0x000fc8000f8e02ff */
[----:B------:R-:W-:-:S12]  /*17e0*/  UIADD3 UR5, UPT, UPT, UR11, UR5, URZ ;  /* 0x000000050b057290 */ /* 0x000fd8000fffe0ff */
.L_x_667:
[----:B------:R-:W1:Y:S01]  /*17f0*/  S2R R11, SR_CTAID.X ;  /* 0x00000000000b7919 */ /* 0x000e620000002500 */
[C---:B------:R-:W-:Y:S01]  /*1800*/  IMAD.SHL.U32 R13, R214.reuse, 0x8, RZ ;  /* 0x00000008d60d7824 */ /* 0x040fe200078e00ff */
[----:B------:R-:W-:Y:S01]  /*1810*/  SHF.R.U32.HI R2, RZ, 0x2, R214 ;  /* 0x00000002ff027819 */ /* 0x000fe200000116d6 */
[----:B------:R-:W2:Y:S01]  /*1820*/  LDCU.64 UR18, c[0x0][0x388] ;  /* 0x00007100ff1277ac */ /* 0x000ea20008000a00 */
[----:B------:R-:W-:Y:S01]  /*1830*/  SHF.R.S32.HI R10, RZ, 0x1f, R0 ;  /* 0x0000001fff0a7819 */ /* 0x000fe20000011400 */
[----:B------:R-:W-:Y:S01]  /*1840*/  IMAD.MOV.U32 R3, RZ, RZ, RZ ;  /* 0x000000ffff037224 */ /* 0x000fe200078e00ff */
[C---:B------:R-:W-:Y:S01]  /*1850*/  LOP3.LUT R163, R13.reuse, 0x18, RZ, 0xc0, !PT ;  /* 0x000000180da37812 */ /* 0x040fe200078ec0ff */
[C---:B------:R-:W-:Y:S01]  /*1860*/  IMAD.SHL.U32 R209, R214.reuse, 0x4, RZ ;  /* 0x00000004d6d17824 */ /* 0x040fe200078e00ff */
[----:B------:R-:W-:Y:S01]  /*1870*/  LOP3.LUT R12, R13, 0xd8, RZ, 0xc0, !PT ;  /* 0x000000d80d0c7812 */ /* 0x000fe200078ec0ff */
[----:B------:R-:W-:Y:S01]  /*1880*/  IMAD.SHL.U32 R17, R214, 0x20, RZ ;  /* 0x00000020d6117824 */ /* 0x000fe200078e00ff */
[C---:B------:R-:W-:Y:S01]  /*1890*/  IADD3 R4, P0, PT, R163.reuse, UR10, RZ ;  /* 0x0000000aa3047c10 */ /* 0x040fe2000ff1e0ff */
[----:B------:R-:W3:Y:S01]  /*18a0*/  LDCU.128 UR8, c[0x0][0x3d0] ;  /* 0x00007a00ff0877ac */ /* 0x000ee20008000c00 */
[C---:B------:R-:W-:Y:S01]  /*18b0*/  IADD3 R6, P1, PT, R163.reuse, UR16, RZ ;  /* 0x00000010a3067c10 */ /* 0x040fe2000ff3e0ff */
[----:B------:R-:W-:Y:S01]  /*18c0*/  BSSY.RECONVERGENT B0, `(.L_x_668) ;  /* 0x0000054000007945 */ /* 0x000fe20003800200 */
[C---:B------:R-:W-:Y:S01]  /*18d0*/  LOP3.LUT R162, R163.reuse, 0x20, RZ, 0xfc, !PT ;  /* 0x00000020a3a27812 */ /* 0x040fe200078efcff */
[----:B------:R-:W-:Y:S01]  /*18e0*/  IMAD.X R5, RZ, RZ, UR5, P0 ;  /* 0x00000005ff057e24 */ /* 0x000fe200080e06ff */
[----:B------:R-:W4:Y:S01]  /*18f0*/  LDCU.64 UR16, c[0x0][0x390] ;  /* 0x00007200ff1077ac */ /* 0x000f220008000a00 */
[----:B------:R-:W-:Y:S01]  /*1900*/  IMAD.X R7, RZ, RZ, UR14, P1 ;  /* 0x0000000eff077e24 */ /* 0x000fe200088e06ff */
[----:B------:R-:W5:Y:S01]  /*1910*/  S2UR UR5, SR_CgaCtaId ;  /* 0x00000000000579c3 */ /* 0x000f620000008800 */
[----:B------:R-:W-:Y:S01]  /*1920*/  LOP3.LUT R161, R163, 0x40, RZ, 0xfc, !PT ;  /* 0x00000040a3a17812 */ /* 0x000fe200078efcff */
[----:B------:R-:W4:Y:S01]  /*1930*/  LDCU.64 UR14, c[0x0][0x3c8] ;  /* 0x00007900ff0e77ac */ /* 0x000f220008000a00 */
[----:B------:R-:W-:Y:S01]  /*1940*/  IMAD.WIDE.U32 R8, R2, UR12, R6 ;  /* 0x0000000c02087c25 */ /* 0x000fe2000f8e0006 */
[----:B------:R-:W-:Y:S01]  /*1950*/  SHF.R.U32.HI R210, RZ, 0x1, R214 ;  /* 0x00000001ffd27819 */ /* 0x000fe200000116d6 */
[----:B------:R-:W-:-:S02]  /*1960*/  UMOV UR4, 0x400 ;  /* 0x0000040000047882 */ /* 0x000fc40000000000 */
[----:B------:R-:W-:Y:S01]  /*1970*/  IMAD.WIDE.U32 R6, R2, UR6, R4 ;  /* 0x0000000602067c25 */ /* 0x000fe2000f8e0004 */
[----:B------:R-:W-:-:S03]  /*1980*/  LOP3.LUT R157, R17, 0x120, RZ, 0xc0, !PT ;  /* 0x00000120119d7812 */ /* 0x000fc600078ec0ff */
[C---:B------:R-:W-:Y:S02]  /*1990*/  IMAD R9, R2.reuse, UR13, R9 ;  /* 0x0000000d02097c24 */ /* 0x040fe4000f8e0209 */
[----:B------:R-:W-:Y:S02]  /*19a0*/  IMAD R7, R2, UR7, R7 ;  /* 0x0000000702077c24 */ /* 0x000fe4000f8e0207 */
[----:B-1----:R-:W-:-:S04]  /*19b0*/  IMAD.WIDE.U32 R4, R11, 0x80, R2 ;  /* 0x000000800b047825 */ /* 0x002fc800078e0002 */
[C---:B---3--:R-:W-:Y:S02]  /*19c0*/  IMAD R11, R10.reuse, UR8, RZ ;  /* 0x000000080a0b7c24 */ /* 0x048fe4000f8e02ff */
[----:B------:R-:W-:Y:S02]  /*19d0*/  IMAD R10, R10, UR10, RZ ;  /* 0x0000000a0a0a7c24 */ /* 0x000fe4000f8e02ff */
[C---:B------:R-:W-:Y:S01]  /*19e0*/  IMAD R14, R0.reuse, UR9, R11 ;  /* 0x00000009000e7c24 */ /* 0x040fe2000f8e020b */
[----:B-----5:R-:W-:Y:S01]  /*19f0*/  ULEA UR5, UR5, UR4, 0x18 ;  /* 0x0000000405057291 */ /* 0x020fe2000f8ec0ff */
[----:B------:R-:W-:Y:S01]  /*1a00*/  IMAD R11, R0, UR11, R10 ;  /* 0x0000000b000b7c24 */ /* 0x000fe2000f8e020a */
[----:B------:R-:W-:Y:S01]  /*1a10*/  LOP3.LUT R10, R12, 0x18, R214, 0x78, !PT ;  /* 0x000000180c0a7812 */ /* 0x000fe200078e78d6 */
[----:B------:R-:W-:Y:S01]  /*1a20*/  IMAD.WIDE.U32 R8, R0, UR8, R8 ;  /* 0x0000000800087c25 */ /* 0x000fe2000f8e0008 */
[----:B------:R-:W-:Y:S02]  /*1a30*/  IADD3 R12, P0, PT, R163, UR36, RZ ;  /* 0x00000024a30c7c10 */ /* 0x000fe4000ff1e0ff */
[----:B------:R-:W-:Y:S01]  /*1a40*/  LOP3.LUT R10, R10, 0x1f20, R13, 0xf8, !PT ;  /* 0x00001f200a0a7812 */ /* 0x000fe200078ef80d */
[----:B------:R-:W-:Y:S01]  /*1a50*/  IMAD.WIDE.U32 R6, R0, UR10, R6 ;  /* 0x0000000a00067c25 */ /* 0x000fe2000f8e0006 */
[----:B--2---:R-:W-:-:S02]  /*1a60*/  LEA R160, P1, R8, UR18, 0x1 ;  /* 0x0000001208a07c11 */ /* 0x004fc4000f8208ff */
[----:B------:R-:W-:Y:S01]  /*1a70*/  LEA R217, R10, UR5, 0x1 ;  /* 0x000000050ad97c11 */ /* 0x000fe2000f8e08ff */
[----:B------:R-:W-:Y:S02]  /*1a80*/  IMAD.IADD R9, R9, 0x1, R14 ;  /* 0x0000000109097824 */ /* 0x000fe400078e020e */
[----:B------:R-:W-:Y:S01]  /*1a90*/  IMAD.X R13, RZ, RZ, UR35, P0 ;  /* 0x00000023ff0d7e24 */ /* 0x000fe200080e06ff */
[----:B----4-:R-:W-:Y:S01]  /*1aa0*/  LEA R19, P0, R6, UR16, 0x1 ;  /* 0x0000001006137c11 */ /* 0x010fe2000f8008ff */
[----:B------:R-:W-:Y:S01]  /*1ab0*/  IMAD.IADD R7, R7, 0x1, R11 ;  /* 0x0000000107077824 */ /* 0x000fe200078e020b */
[----:B------:R-:W-:Y:S01]  /*1ac0*/  LEA.HI.X R159, R8, UR19, R9, 0x1, P1 ;  /* 0x00000013089f7c11 */ /* 0x000fe200088f0c09 */
[----:B------:R1:W-:Y:S01]  /*1ad0*/  STL [R1+0x144], R160 ;  /* 0x000144a001007387 */ /* 0x0003e20000100800 */
[----:B------:R-:W-:Y:S01]  /*1ae0*/  IMAD.U32 R0, RZ, RZ, UR14 ;  /* 0x0000000eff007e24 */ /* 0x000fe2000f8e00ff */
[----:B------:R-:W-:Y:S01]  /*1af0*/  UIADD3 UR14, UPT, UPT, -UR33, UR34, URZ ;  /* 0x00000022210e7290 */ /* 0x000fe2000fffe1ff */
[----:B------:R-:W-:Y:S01]  /*1b00*/  LEA.HI.X R18, R6, UR17, R7, 0x1, P0 ;  /* 0x0000001106127c11 */ /* 0x000fe200080f0c07 */
[----:B------:R1:W-:Y:S01]  /*1b10*/  STL [R1+0x14c], R19 ;  /* 0x00014c1301007387 */ /* 0x0003e20000100800 */
[----:B------:R-:W-:Y:S01]  /*1b20*/  IMAD.WIDE.U32 R12, R0, UR32, R12 ;  /* 0x00000020000c7c25 */ /* 0x000fe2000f8e000c */
[----:B------:R-:W-:-:S02]  /*1b30*/  LOP3.LUT R7, R210, 0x30, RZ, 0xc0, !PT ;  /* 0x00000030d2077812 */ /* 0x000fc400078ec0ff */
[----:B------:R1:W-:Y:S01]  /*1b40*/  STL [R1+0x140], R159 ;  /* 0x0001409f01007387 */ /* 0x0003e20000100800 */
[----:B------:R-:W-:Y:S01]  /*1b50*/  ISETP.GE.AND P0, PT, R2, UR14, PT ;  /* 0x0000000e02007c0c */ /* 0x000fe2000bf06270 */
[----:B------:R-:W-:Y:S01]  /*1b60*/  IMAD.U32 R8, RZ, RZ, UR15 ;  /* 0x0000000fff087e24 */ /* 0x000fe2000f8e00ff */
[----:B------:R-:W-:Y:S01]  /*1b70*/  LOP3.LUT R0, R209, 0x18, RZ, 0xc0, !PT ;  /* 0x00000018d1007812 */ /* 0x000fe200078ec0ff */
[----:B------:R1:W-:Y:S01]  /*1b80*/  STL [R1+0x148], R18 ;  /* 0x0001481201007387 */ /* 0x0003e20000100800 */
[----:B------:R-:W-:Y:S01]  /*1b90*/  LOP3.LUT R6, R210, 0x8, RZ, 0xc0, !PT ;  /* 0x00000008d2067812 */ /* 0x000fe200078ec0ff */
[----:B------:R-:W-:Y:S01]  /*1ba0*/  IMAD.SHL.U32 R16, R214, 0x10, RZ ;  /* 0x00000010d6107824 */ /* 0x000fe200078e00ff */
[----:B------:R-:W-:Y:S01]  /*1bb0*/  LOP3.LUT R15, R0, 0xc0, R17, 0xf8, !PT ;  /* 0x000000c0000f7812 */ /* 0x000fe200078ef811 */
[----:B------:R1:W-:Y:S01]  /*1bc0*/  STL [R1+0x138], R162 ;  /* 0x000138a201007387 */ /* 0x0003e20000100800 */
[----:B------:R-:W-:Y:S01]  /*1bd0*/  LEA.HI R236, R158, R7, RZ, 0x1e ;  /* 0x000000079eec7211 */ /* 0x000fe200078ff0ff */
[----:B------:R-:W-:Y:S01]  /*1be0*/  IMAD R7, R8, UR32, R13 ;  /* 0x0000002008077c24 */ /* 0x000fe2000f8e020d */
[----:B------:R-:W-:Y:S01]  /*1bf0*/  LOP3.LUT R154, R15, R6, RZ, 0x3c, !PT ;  /* 0x000000060f9a7212 */ /* 0x000fe200078e3cff */
[----:B------:R1:W-:Y:S02]  /*1c00*/  STL [R1+0x13c], R161 ;  /* 0x00013ca101007387 */ /* 0x0003e40000100800 */
        /* <DEDUP_REMOVED lines=30> */
.L_x_670:
[----:B------:R3:W-:Y:S02]  /*1df0*/  STS.128 [R217+0x4000], RZ ;  /* 0x004000ffd9007388 */ /* 0x0007e40000000c00 */
.L_x_669:
[----:B------:R-:W-:Y:S05]  /*1e00*/  BSYNC.RECONVERGENT B0 ;  /* 0x0000000000007941 */ /* 0x000fea0003800200 */
.L_x_668:
        /* <DEDUP_REMOVED lines=36> */
.L_x_673:
[----:B------:R2:W-:Y:S02]  /*2050*/  STS.128 [R217+0x4800], RZ ;  /* 0x004800ffd9007388 */ /* 0x0005e40000000c00 */
.L_x_672:
[----:B------:R-:W-:Y:S05]  /*2060*/  BSYNC.RECONVERGENT B0 ;  /* 0x0000000000007941 */ /* 0x000fea0003800200 */
.L_x_671:
        /* <DEDUP_REMOVED lines=36> */
.L_x_676:
[----:B------:R2:W-:Y:S02]  /*22b0*/  STS.128 [R217+0x5000], RZ ;  /* 0x005000ffd9007388 */ /* 0x0005e40000000c00 */
.L_x_675:
[----:B------:R-:W-:Y:S05]  /*22c0*/  BSYNC.RECONVERGENT B0 ;  /* 0x0000000000007941 */ /* 0x000fea0003800200 */
.L_x_674:
        /* <DEDUP_REMOVED lines=37> */
.L_x_679:
[----:B------:R2:W-:Y:S02]  /*2520*/  STS.128 [R217+0x5800], RZ ;  /* 0x005800ffd9007388 */ /* 0x0005e40000000c00 */
.L_x_678:
[----:B------:R-:W-:Y:S05]  /*2530*/  BSYNC.RECONVERGENT B0 ;  /* 0x0000000000007941 */ /* 0x000fea0003800200 */
.L_x_677:
[----:B------:R-:W-:Y:S01]  /*2540*/  UIADD3 UR8, UPT, UPT, -UR22, UR28, URZ ;  /* 0x0000001c16087290 */ /* 0x000fe2000fffe1ff */
[----:B------:R-:W-:Y:S01]  /*2550*/  BSSY.RECONVERGENT B0, `(.L_x_680) ;  /* 0x0000020000007945 */ /* 0x000fe20003800200 */
[----:B------:R-:W-:Y:S02]  /*2560*/  UIMAD.WIDE.U32 UR32, UR15, UR23, URZ ;  /* 0x000000170f2072a5 */ /* 0x000fe4000f8e00ff */
[----:B------:R-:W-:Y:S02]  /*2570*/  UIMAD UR9, UR4, UR23, URZ ;  /* 0x00000017040972a4 */ /* 0x000fe4000f8e02ff */
[----:B------:R-:W-:Y:S02]  /*2580*/  ISETP.GE.AND P3, PT, R2, UR8, PT ;  /* 0x0000000802007c0c */ /* 0x000fe4000bf66270 */
[----:B------:R-:W-:-:S11]  /*2590*/  UIADD3 UR9, UPT, UPT, UR33, UR9, URZ ;  /* 0x0000000921097290 */ /* 0x000fd6000fffe0ff */
[----:B------:R-:W-:Y:S05]  /*25a0*/  @P3 BRA `(.L_x_681) ;  /* 0x0000000000683947 */ /* 0x000fea0003800000 */
[----:B------:R-:W5:Y:S01]  /*25b0*/  LDCU UR10, c[0x0][0x440] ;  /* 0x00008800ff0a77ac */ /* 0x000f620008000800 */
[----:B-12---:R-:W-:Y:S02]  /*25c0*/  IMAD.U32 R4, RZ, RZ, UR32 ;  /* 0x00000020ff047e24 */ /* 0x006fe4000f8e00ff */
        /* <DEDUP_REMOVED lines=23> */
.L_x_682:
[----:B------:R2:W-:Y:S02]  /*2740*/  STS.128 [R217+0x8000], RZ ;  /* 0x008000ffd9007388 */ /* 0x0005e40000000c00 */
.L_x_681:
[----:B------:R-:W-:Y:S05]  /*2750*/  BSYNC.RECONVERGENT B0 ;  /* 0x0000000000007941 */ /* 0x000fea0003800200 */
.L_x_680:
        /* <DEDUP_REMOVED lines=33> */
.L_x_685:
[----:B------:R2:W-:Y:S02]  /*2970*/  STS.128 [R217+0x8800], RZ ;  /* 0x008800ffd9007388 */ /* 0x0005e40000000c00 */
.L_x_684:
[----:B------:R-:W-:Y:S05]  /*2980*/  BSYNC.RECONVERGENT B0 ;  /* 0x0000000000007941 */ /* 0x000fea0003800200 */
.L_x_683:
[----:B------:R-:W0:Y:S01]  /*2990*/  LDGDEPBAR ;  /* 0x00000000000079af */ /* 0x000e220000000000 */
[----:B------:R-:W-:Y:S01]  /*29a0*/  UIMAD.WIDE.U32 UR18, UR18, UR23, URZ ;  /* 0x00000017121272a5 */ /* 0x000fe2000f8e00ff */
[----:B------:R-:W-:Y:S01]  /*29b0*/  BSSY.RECONVERGENT B0, `(.L_x_686) ;  /* 0x0000024000007945 */ /* 0x000fe20003800200 */
[----:B------:R-:W-:-:S04]  /*29c0*/  UIMAD UR9, UR17, UR23, URZ ;  /* 0x00000017110972a4 */ /* 0x000fc8000f8e02ff */
[----:B------:R-:W-:Y:S01]  /*29d0*/  UIADD3 UR9, UPT, UPT, UR19, UR9, URZ ;  /* 0x0000000913097290 */ /* 0x000fe2000fffe0ff */
[----:B------:R-:W-:-:S04]  /*29e0*/  DEPBAR.LE SB0, 0x0 ;  /* 0x000080000000791a */ /* 0x000fc80000000000 */
[----:B------:R-:W-:Y:S06]  /*29f0*/  BAR.SYNC.DEFER_BLOCKING 0x0 ;  /* 0x0000000000007b1d */ /* 0x000fec0000010000 */
        /* <DEDUP_REMOVED lines=26> */
.L_x_688:
[----:B------:R2:W-:Y:S01]  /*2ba0*/  STS.128 [R217+0xb000], RZ ;  /* 0x00b000ffd9007388 */ /* 0x0005e20000000c00 */
[----:B------:R-:W-:Y:S05]  /*2bb0*/  BRA `(.L_x_689) ;  /* 0x00000000000c7947 */ /* 0x000fea0003800000 */
.L_x_687:
[----:B------:R1:W-:Y:S04]  /*2bc0*/  STS.128 [R217+0x9000], RZ ;  /* 0x009000ffd9007388 */ /* 0x0003e80000000c00 */
[----:B------:R1:W-:Y:S04]  /*2bd0*/  STS.128 [R217+0xa000], RZ ;  /* 0x00a000ffd9007388 */ /* 0x0003e80000000c00 */
[----:B------:R1:W-:Y:S02]  /*2be0*/  STS.128 [R217+0xb000], RZ ;  /* 0x00b000ffd9007388 */ /* 0x0003e40000000c00 */
.L_x_689:
[----:B------:R-:W-:Y:S05]  /*2bf0*/  BSYNC.RECONVERGENT B0 ;  /* 0x0000000000007941 */ /* 0x000fea0003800200 */
.L_x_686:
[----:B------:R-:W-:Y:S01]  /*2c00*/  ISETP.GE.AND P0, PT, R14, UR8, PT ;  /* 0x000000080e007c0c */ /* 0x000fe2000bf06270 */
[----:B------:R-:W-:Y:S01]  /*2c10*/  IMAD.SHL.U32 R0, R214, 0x2, RZ ;  /* 0x00000002d6007824 */ /* 0x000fe200078e00ff */
[----:B------:R-:W-:Y:S01]  /*2c20*/  BSSY.RECONVERGENT B0, `(.L_x_690) ;  /* 0x0000022000007945 */ /* 0x000fe20003800200 */
[----:B------:R-:W-:-:S03]  /*2c30*/  LOP3.LUT R211, R16, 0x3e00, RZ, 0xc0, !PT ;  /* 0x00003e0010d37812 */ /* 0x000fc600078ec0ff */
[----:B------:R-:W-:-:S07]  /*2c40*/  LOP3.LUT R156, R0, 0x6, RZ, 0xc0, !PT ;  /* 0x00000006009c7812 */ /* 0x000fce00078ec0ff */
        /* <DEDUP_REMOVED lines=30> */
.L_x_692:
[----:B------:R2:W-:Y:S02]  /*2e30*/  STS.128 [R217+0xb800], RZ ;  /* 0x00b800ffd9007388 */ /* 0x0005e40000000c00 */
.L_x_691:
[----:B------:R-:W-:Y:S05]  /*2e40*/  BSYNC.RECONVERGENT B0 ;  /* 0x0000000000007941 */ /* 0x000fea0003800200 */
.L_x_690:
[----:B------:R-:W-:Y:S01]  /*2e50*/  LOP3.LUT R0, R16, 0x100, RZ, 0xc0, !PT ;  /* 0x0000010010007812 */ /* 0x000fe200078ec0ff */
[----:B------:R-:W-:Y:S01]  /*2e60*/  IMAD.MOV.U32 R155, RZ, RZ, 0x20 ;  /* 0x00000020ff9b7424 */ /* 0x000fe200078e00ff */
[----:B-12---:R-:W-:Y:S01]  /*2e70*/  LOP3.LUT R2, R15, 0x8, R214, 0x78, !PT ;  /* 0x000000080f027812 */ /* 0x006fe200078e78d6 */
[----:B------:R-:W0:Y:S01]  /*2e80*/  LDGDEPBAR ;  /* 0x00000000000079af */ /* 0x000e220000000000 */
[----:B------:R-:W-:Y:S01]  /*2e90*/  LOP3.LUT R0, R0, 0x20, R17, 0xf8, !PT ;  /* 0x0000002000007812 */ /* 0x000fe200078ef811 */
[----:B------:R-:W-:Y:S01]  /*2ea0*/  UISETP.GE.U32.AND UP1, UPT, UR28, 0x41, UPT ;  /* 0x000000411c00788c */ /* 0x000fe2000bf26070 */
[----:B------:R-:W-:Y:S01]  /*2eb0*/  IADD3 R3, PT, PT, R154, R157, R211 ;  /* 0x0000009d9a037210 */ /* 0x000fe20007ffe0d3 */
[----:B------:R-:W1:Y:S01]  /*2ec0*/  LDCU.U8 UR6, c[0x0][0x4f8] ;  /* 0x00009f00ff0677ac */ /* 0x000e620008000000 */
[----:B------:R-:W-:Y:S01]  /*2ed0*/  LOP3.LUT P0, RZ, R214, 0x4, RZ, 0xc0, !PT ;  /* 0x00000004d6ff7812 */ /* 0x000fe2000780c0ff */
[----:B------:R-:W-:Y:S01]  /*2ee0*/  IMAD.IADD R0, R2, 0x1, R0 ;  /* 0x0000000102007824 */ /* 0x000fe200078e0200 */
[----:B------:R-:W-:-:S02]  /*2ef0*/  LEA R3, R3, UR5, 0x1 ;  /* 0x0000000503037c11 */ /* 0x000fc4000f8e08ff */
[----:B------:R-:W-:Y:S02]  /*2f00*/  SEL R155, R155, 0xffffffe0, !P0 ;  /* 0xffffffe09b9b7807 */ /* 0x000fe40004000000 */
[----:B------:R-:W-:Y:S01]  /*2f10*/  LEA R0, R0, UR5, 0x1 ;  /* 0x0000000500007c11 */ /* 0x000fe2000f8e08ff */
[----:B------:R-:W-:Y:S02]  /*2f20*/  LDSM.16.M88.4 R12, [R3] ;  /* 0x00000000030c783b */ /* 0x000fe40000000200 */
[--C-:B------:R-:W-:Y:S02]  /*2f30*/  IMAD.IADD R24, R3, 0x1, R155.reuse ;  /* 0x0000000103187824 */ /* 0x100fe400078e029b */
[----:B------:R-:W2:Y:S01]  /*2f40*/  LDSM.16.M88.4 R36, [R0+0x6000] ;  /* 0x006000000024783b */ /* 0x000ea20000000200 */
[----:B------:R-:W-:-:S03]  /*2f50*/  IMAD.IADD R2, R0, 0x1, R155 ;  /* 0x0000000100027824 */ /* 0x000fc600078e029b */
[----:B----4-:R-:W4:Y:S04]  /*2f60*/  LDSM.16.M88.4 R8, [R3+0x1000] ;  /* 0x001000000308783b */ /* 0x010f280000000200 */
[----:B------:R-:W5:Y:S04]  /*2f70*/  LDSM.16.M88.4 R32, [R0+0x6400] ;  /* 0x006400000020783b */ /* 0x000f680000000200 */
[----:B------:R-:W3:Y:S04]  /*2f80*/  LDSM.16.M88.4 R28, [R0+0x6800] ;  /* 0x00680000001c783b */ /* 0x000ee80000000200 */
[----:B------:R-:W1:Y:S04]  /*2f90*/  LDSM.16.M88.4 R20, [R0+0x6c00] ;  /* 0x006c00000014783b */ /* 0x000e680000000200 */
[----:B------:R-:W-:Y:S04]  /*2fa0*/  LDSM.16.M88.4 R4, [R24+0x1000] ;  /* 0x001000001804783b */ /* 0x000fe80000000200 */
[----:B------:R-:W1:Y:S04]  /*2fb0*/  LDSM.16.M88.4 R48, [R2+0x6400] ;  /* 0x006400000230783b */ /* 0x000e680000000200 */
[----:B------:R-:W1:Y:S04]  /*2fc0*/  LDSM.16.M88.4 R64, [R2+0x6c00] ;  /* 0x006c00000240783b */ /* 0x000e680000000200 */
[----:B------:R-:W1:Y:S04]  /*2fd0*/  LDSM.16.M88.4 R16, [R24] ;  /* 0x000000001810783b */ /* 0x000e680000000200 */
[----:B------:R-:W1:Y:S01]  /*2fe0*/  LDSM.16.M88.4 R56, [R2+0x6800] ;  /* 0x006800000238783b */ /* 0x000e620000000200 */
[-C--:B--2---:R-:W-:Y:S03]  /*2ff0*/  HMMA.16816.F32.BF16 R84, R12, R36.reuse, RZ ;  /* 0x000000240c54723c */ /* 0x084fe600000418ff */
[----:B------:R-:W2:Y:S04]  /*3000*/  LDSM.16.M88.4 R52, [R2+0x6000] ;  /* 0x006000000234783b */ /* 0x000ea80000000200 */
[----:B------:R-:W-:Y:S01]  /*3010*/  LDSM.16.M88.4 R100, [R2+0x7c00] ;  /* 0x007c00000264783b */ /* 0x000fe20000000200 */
        /* <DEDUP_REMOVED lines=13> */
[----:B------:R-:W-:Y:S01]  /*30f0*/  HMMA.16816.F32.BF16 R112, R4, R66, R36 ;  /* 0x000000420470723c */ /* 0x000fe20000041824 */
[----:B------:R-:W-:Y:S07]  /*3100*/  LDSM.16.M88.4 R36, [R0+0x7800] ;  /* 0x007800000024783b */ /* 0x000fee0000000200 */
[----:B------:R-:W-:Y:S01]  /*3110*/  HMMA.16816.F32.BF16 R116, R16, R48, R8 ;  /* 0x000000301074723c */ /* 0x000fe20000041808 */
[----:B------:R-:W1:Y:S07]  /*3120*/  LDSM.16.M88.4 R8, [R3+0x3000] ;  /* 0x003000000308783b */ /* 0x000e6e0000000200 */
[C---:B------:R-:W-:Y:S08]  /*3130*/  HMMA.16816.F32.BF16 R88, R12.reuse, R28, RZ ;  /* 0x0000001c0c58723c */ /* 0x040ff000000418ff */
[----:B------:R-:W-:Y:S08]  /*3140*/  HMMA.16816.F32.BF16 R148, R12, R30, RZ ;  /* 0x0000001e0c94723c */ /* 0x000ff000000418ff */
[C---:B------:R-:W-:Y:S01]  /*3150*/  HMMA.16816.F32.BF16 R72, R4.reuse, R64, R40 ;  /* 0x000000400448723c */ /* 0x040fe20000041828 */
[----:B------:R-:W-:Y:S07]  /*3160*/  LDSM.16.M88.4 R40, [R0+0x7400] ;  /* 0x007400000028783b */ /* 0x000fee0000000200 */
[----:B------:R-:W-:Y:S01]  /*3170*/  HMMA.16816.F32.BF16 R124, R4, R58, R44 ;  /* 0x0000003a047c723c */ /* 0x000fe2000004182c */
[----:B------:R-:W3:Y:S07]  /*3180*/  LDSM.16.M88.4 R44, [R0+0x7000] ;  /* 0x00700000002c783b */ /* 0x000eee0000000200 */
[C---:B------:R-:W-:Y:S08]  /*3190*/  HMMA.16816.F32.BF16 R28, R12.reuse, R20, RZ ;  /* 0x000000140c1c723c */ /* 0x040ff000000418ff */
[----:B------:R-:W-:Y:S01]  /*31a0*/  HMMA.16816.F32.BF16 R144, R12, R22, RZ ;  /* 0x000000160c90723c */ /* 0x000fe200000418ff */
[----:B------:R-:W4:Y:S04]  /*31b0*/  LDSM.16.M88.4 R12, [R3+0x2000] ;  /* 0x00200000030c783b */ /* 0x000f280000000200 */
[----:B------:R-:W-:Y:S03]  /*31c0*/  LDSM.16.M88.4 R20, [R24+0x2000] ;  /* 0x002000001814783b */ /* 0x000fe60000000200 */
[C---:B--2---:R-:W-:Y:S08]  /*31d0*/  HMMA.16816.F32.BF16 R140, R4.reuse, R52, R80 ;  /* 0x00000034048c723c */ /* 0x044ff00000041850 */
[C---:B------:R-:W-:Y:S01]  /*31e0*/  HMMA.16816.F32.BF16 R80, R4.reuse, R56, R60 ;  /* 0x000000380450723c */ /* 0x040fe2000004183c */
[----:B------:R-:W-:Y:S07]  /*31f0*/  LDSM.16.M88.4 R60, [R2+0x7800] ;  /* 0x00780000023c783b */ /* 0x000fee0000000200 */
[C---:B------:R-:W-:Y:S08]  /*3200*/  HMMA.16816.F32.BF16 R136, R4.reuse, R54, R76 ;  /* 0x000000360488723c */ /* 0x040ff0000004184c */
[----:B------:R-:W-:Y:S01]  /*3210*/  HMMA.16816.F32.BF16 R128, R4, R50, R68 ;  /* 0x000000320480723c */ /* 0x000fe20000041844 */
[----:B------:R-:W-:Y:S07]  /*3220*/  LDSM.16.M88.4 R4, [R24+0x3000] ;  /* 0x003000001804783b */ /* 0x000fee0000000200 */
[C---:B------:R-:W-:Y:S01]  /*3230*/  HMMA.16816.F32.BF16 R104, R16.reuse, R64, R28 ;  /* 0x000000401068723c */ /* 0x040fe2000004181c */
[----:B------:R-:W2:Y:S07]  /*3240*/  LDSM.16.M88.4 R28, [R2+0x7000] ;  /* 0x00700000021c783b */ /* 0x000eae0000000200 */
[C---:B------:R-:W-:Y:S08]  /*3250*/  HMMA.16816.F32.BF16 R108, R16.reuse, R52, R84 ;  /* 0x00000034106c723c */ /* 0x040ff00000041854 */
[C---:B------:R-:W-:Y:S08]  /*3260*/  HMMA.16816.F32.BF16 R52, R16.reuse, R54, R96 ;  /* 0x000000361034723c */ /* 0x040ff00000041860 */
[C---:B------:R-:W-:Y:S08]  /*3270*/  HMMA.16816.F32.BF16 R120, R16.reuse, R56, R88 ;  /* 0x000000381078723c */ /* 0x040ff00000041858 */
[C---:B------:R-:W-:Y:S08]  /*3280*/  HMMA.16816.F32.BF16 R96, R16.reuse, R58, R148 ;  /* 0x0000003a1060723c */ /* 0x040ff00000041894 */
[C---:B------:R-:W-:Y:S01]  /*3290*/  HMMA.16816.F32.BF16 R92, R16.reuse, R50, R92 ;  /* 0x00000032105c723c */ /* 0x040fe2000004185c */
[----:B------:R-:W5:Y:S07]  /*32a0*/  LDSM.16.M88.4 R48, [R2+0x7400] ;  /* 0x007400000230783b */ /* 0x000f6e0000000200 */
[----:B------:R-:W-:Y:S08]  /*32b0*/  HMMA.16816.F32.BF16 R88, R16, R66, R144 ;  /* 0x000000421058723c */ /* 0x000ff00000041890 */
[C---:B-1----:R-:W-:Y:S08]  /*32c0*/  HMMA.16816.F32.BF16 R68, R8.reuse, R36, R80 ;  /* 0x000000240844723c */ /* 0x042ff00000041850 */
[C---:B------:R-:W-:Y:S08]  /*32d0*/  HMMA.16816.F32.BF16 R56, R8.reuse, R32, R72 ;  /* 0x000000200838723c */ /* 0x040ff00000041848 */
[C---:B---3--:R-:W-:Y:S08]  /*32e0*/  HMMA.16816.F32.BF16 R84, R8.reuse, R44, R140 ;  /* 0x0000002c0854723c */ /* 0x048ff0000004188c */
        /* <DEDUP_REMOVED lines=8> */
[----:B------:R-:W-:Y:S01]  /*3370*/  HMMA.16816.F32.BF16 R136, R12, R34, R88 ;  /* 0x000000220c88723c */ /* 0x000fe20000041858 */
[----:B------:R-:W-:Y:S07]  /*3380*/  LDSM.16.M88.4 R32, [R0+0x8800] ;  /* 0x008800000020783b */ /* 0x000fee0000000200 */
[----:B--2---:R-:W-:Y:S01]  /*3390*/  HMMA.16816.F32.BF16 R112, R20, R28, R8 ;  /* 0x0000001c1470723c */ /* 0x004fe20000041808 */
[----:B------:R-:W1:Y:S07]  /*33a0*/  LDSM.16.M88.4 R8, [R3+0x5000] ;  /* 0x005000000308783b */ /* 0x000e6e0000000200 */
[C---:B------:R-:W-:Y:S08]  /*33b0*/  HMMA.16816.F32.BF16 R52, R12.reuse, R40, R116 ;  /* 0x000000280c34723c */ /* 0x040ff00000041874 */
[C---:B------:R-:W-:Y:S01]  /*33c0*/  HMMA.16816.F32.BF16 R92, R12.reuse, R42, R92 ;  /* 0x0000002a0c5c723c */ /* 0x040fe2000004185c */
[----:B------:R-:W2:Y:S07]  /*33d0*/  LDSM.16.M88.4 R40, [R0+0x8000] ;  /* 0x008000000028783b */ /* 0x000eae0000000200 */
[C---:B------:R-:W-:Y:S08]  /*33e0*/  HMMA.16816.F32.BF16 R104, R12.reuse, R36, R120 ;  /* 0x000000240c68723c */ /* 0x040ff00000041878 */
[----:B------:R-:W-:Y:S01]  /*33f0*/  HMMA.16816.F32.BF16 R96, R12, R38, R96 ;  /* 0x000000260c60723c */ /* 0x000fe20000041860 */
[----:B------:R-:W3:Y:S04]  /*3400*/  LDSM.16.M88.4 R36, [R0+0x8400] ;  /* 0x008400000024783b */ /* 0x000ee80000000200 */
[----:B------:R-:W-:Y:S03]  /*3410*/  LDSM.16.M88.4 R12, [R3+0x4000] ;  /* 0x00400000030c783b */ /* 0x000fe60000000200 */
[C---:B------:R-:W-:Y:S08]  /*3420*/  HMMA.16816.F32.BF16 R132, R4.reuse, R28, R84 ;  /* 0x0000001c0484723c */ /* 0x040ff00000041854 */
[-C--:B------:R-:W-:Y:S08]  /*3430*/  HMMA.16816.F32.BF16 R128, R4, R30.reuse, R80 ;  /* 0x0000001e0480723c */ /* 0x080ff00000041850 */
[----:B------:R-:W-:Y:S01]  /*3440*/  HMMA.16816.F32.BF16 R108, R20, R30, R44 ;  /* 0x0000001e146c723c */ /* 0x000fe2000004182c */
[----:B------:R4:W3:Y:S04]  /*3450*/  LDSM.16.M88.4 R28, [R0+0x8c00] ;  /* 0x008c0000001c783b */ /* 0x0008e80000000200 */
[----:B------:R-:W-:Y:S03]  /*3460*/  LDSM.16.M88.4 R44, [R2+0x8000] ;  /* 0x00800000022c783b */ /* 0x000fe60000000200 */
[C---:B-----5:R-:W-:Y:S08]  /*3470*/  HMMA.16816.F32.BF16 R124, R4.reuse, R48, R76 ;  /* 0x00000030047c723c */ /* 0x060ff0000004184c */
[C---:B------:R-:W-:Y:S08]  /*3480*/  HMMA.16816.F32.BF16 R120, R4.reuse, R62, R64 ;  /* 0x0000003e0478723c */ /* 0x040ff00000041840 */
[----:B------:R-:W-:Y:S01]  /*3490*/  HMMA.16816.F32.BF16 R80, R4, R50, R72 ;  /* 0x000000320450723c */ /* 0x000fe20000041848 */
[----:B------:R-:W-:Y:S01]  /*34a0*/  LDSM.16.M88.4 R72, [R2+0x8800] ;  /* 0x008800000248783b */ /* 0x000fe20000000200 */
[----:B----4-:R-:W-:-:S04]  /*34b0*/  VIADD R0, R156, UR22 ;  /* 0x000000169c007c36 */ /* 0x010fc80008000000 */
[C---:B------:R-:W-:Y:S01]  /*34c0*/  VIADD R3, R0.reuse, 0x10 ;  /* 0x0000001000037836 */ /* 0x040fe20000000000 */
[C---:B------:R-:W-:Y:S01]  /*34d0*/  ISETP.GE.U32.AND P1, PT, R0.reuse, UR28, PT ;  /* 0x0000001c00007c0c */ /* 0x040fe2000bf26070 */
[----:B------:R-:W-:Y:S03]  /*34e0*/  HMMA.16816.F32.BF16 R140, R4, R100, R56 ;  /* 0x00000064048c723c */ /* 0x000fe60000041838 */
[----:B------:R-:W-:Y:S01]  /*34f0*/  ISETP.GE.U32.AND P4, PT, R3, UR28, PT ;  /* 0x0000001c03007c0c */ /* 0x000fe2000bf86070 */
[----:B------:R-:W-:-:S04]  /*3500*/  VIADD R3, R0, 0x18 ;  /* 0x0000001800037836 */ /* 0x000fc80000000000 */
[----:B------:R-:W-:Y:S01]  /*3510*/  HMMA.16816.F32.BF16 R88, R4, R60, R68 ;  /* 0x0000003c0458723c */ /* 0x000fe20000041844 */
[----:B------:R-:W-:-:S07]  /*3520*/  ISETP.GE.U32.AND P2, PT, R3, UR28, PT ;  /* 0x0000001c03007c0c */ /* 0x000fce000bf46070 */
[----:B------:R-:W-:Y:S01]  /*3530*/  HMMA.16816.F32.BF16 R116, R4, R102, R16 ;  /* 0x000000660474723c */ /* 0x000fe20000041810 */
[----:B------:R-:W-:Y:S04]  /*3540*/  LDSM.16.M88.4 R4, [R24+0x5000] ;  /* 0x005000001804783b */ /* 0x000fe80000000200 */
[----:B------:R-:W-:Y:S03]  /*3550*/  LDSM.16.M88.4 R16, [R24+0x4000] ;  /* 0x004000001810783b */ /* 0x000fe60000000200 */
[C---:B------:R-:W-:Y:S01]  /*3560*/  HMMA.16816.F32.BF16 R76, R20.reuse, R50, R92 ;  /* 0x00000032144c723c */ /* 0x040fe2000004185c */
[----:B------:R-:W4:Y:S07]  /*3570*/  LDSM.16.M88.4 R92, [R2+0x8c00] ;  /* 0x008c0000025c783b */ /* 0x000f2e0000000200 */
[----:B------:R-:W-:Y:S01]  /*3580*/  HMMA.16816.F32.BF16 R84, R20, R48, R52 ;  /* 0x000000301454723c */ /* 0x000fe20000041834 */
[----:B------:R5:W4:Y:S01]  /*3590*/  LDSM.16.M88.4 R48, [R2+0x8400] ;  /* 0x008400000230783b */ /* 0x000b220000000200 */
[----:B------:R-:W-:-:S06]  /*35a0*/  DEPBAR.LE SB0, 0x0 ;  /* 0x000080000000791a */ /* 0x000fcc0000000000 */
[C---:B------:R-:W-:Y:S08]  /*35b0*/  HMMA.16816.F32.BF16 R68, R20.reuse, R60, R104 ;  /* 0x0000003c1444723c */ /* 0x040ff00000041868 */
[C---:B------:R-:W-:Y:S08]  /*35c0*/  HMMA.16816.F32.BF16 R60, R20.reuse, R62, R96 ;  /* 0x0000003e143c723c */ /* 0x040ff00000041860 */
[----:B------:R-:W-:Y:S01]  /*35d0*/  HMMA.16816.F32.BF16 R56, R20, R100, R144 ;  /* 0x000000641438723c */ /* 0x000fe20000041890 */
[----:B-----5:R-:W-:-:S05]  /*35e0*/  VIADD R2, R0, 0x1 ;  /* 0x0000000100027836 */ /* 0x020fca0000000000 */
[----:B------:R-:W-:Y:S01]  /*35f0*/  ISETP.GE.U32.AND P0, PT, R2, UR28, PT ;  /* 0x0000001c02007c0c */ /* 0x000fe2000bf06070 */
[----:B------:R-:W-:Y:S01]  /*3600*/  VIADD R2, R0, 0x8 ;  /* 0x0000000800027836 */ /* 0x000fe20000000000 */
[----:B------:R-:W-:Y:S04]  /*3610*/  HMMA.16816.F32.BF16 R24, R20, R102, R136 ;  /* 0x000000661418723c */ /* 0x000fe80000041888 */
[----:B------:R-:W-:Y:S01]  /*3620*/  ISETP.GE.U32.AND P6, PT, R2, UR28, PT ;  /* 0x0000001c02007c0c */ /* 0x000fe2000bfc6070 */
[----:B------:R-:W-:-:S03]  /*3630*/  VIADD R2, R0, 0x11 ;  /* 0x0000001100027836 */ /* 0x000fc60000000000 */
[----:B-1----:R-:W-:Y:S02]  /*3640*/  HMMA.16816.F32.BF16 R96, R8, R34, R120 ;  /* 0x000000220860723c */ /* 0x002fe40000041878 */
[----:B------:R-:W-:Y:S01]  /*3650*/  ISETP.GE.U32.AND P3, PT, R2, UR28, PT ;  /* 0x0000001c02007c0c */ /* 0x000fe2000bf66070 */
[----:B------:R-:W-:-:S05]  /*3660*/  VIADD R2, R0, 0x19 ;  /* 0x0000001900027836 */ /* 0x000fca0000000000 */
        /* <DEDUP_REMOVED lines=9> */
[----:B------:R-:W-:Y:S08]  /*3700*/  HMMA.16816.F32.BF16 R116, R12, R36, R84 ;  /* 0x000000240c74723c */ /* 0x000ff00000041854 */
[C---:B----4-:R-:W-:Y:S08]  /*3710*/  HMMA.16816.F32.BF16 R40, R4.reuse, R94, R8 ;  /* 0x0000005e0428723c */ /* 0x050ff00000041808 */
[-C--:B------:R-:W-:Y:S08]  /*3720*/  HMMA.16816.F32.BF16 R20, R4, R44.reuse, R20 ;  /* 0x0000002c0414723c */ /* 0x080ff00000041814 */
[----:B------:R-:W-:Y:S08]  /*3730*/  HMMA.16816.F32.BF16 R8, R16, R44, R100 ;  /* 0x0000002c1008723c */ /* 0x000ff00000041864 */
[C---:B------:R-:W-:Y:S08]  /*3740*/  HMMA.16816.F32.BF16 R112, R12.reuse, R38, R76 ;  /* 0x000000260c70723c */ /* 0x040ff0000004184c */
[C---:B------:R-:W-:Y:S08]  /*3750*/  HMMA.16816.F32.BF16 R108, R12.reuse, R32, R68 ;  /* 0x000000200c6c723c */ /* 0x040ff00000041844 */
[C---:B------:R-:W-:Y:S08]  /*3760*/  HMMA.16816.F32.BF16 R76, R12.reuse, R28, R56 ;  /* 0x0000001c0c4c723c */ /* 0x040ff00000041838 */
[C---:B------:R-:W-:Y:S08]  /*3770*/  HMMA.16816.F32.BF16 R68, R12.reuse, R30, R24 ;  /* 0x0000001e0c44723c */ /* 0x040ff00000041818 */
[----:B------:R-:W-:Y:S01]  /*3780*/  HMMA.16816.F32.BF16 R84, R12, R34, R60 ;  /* 0x000000220c54723c */ /* 0x000fe2000004183c */
[----:B------:R-:W-:Y:S01]  /*3790*/  VIADD R12, R0, 0x9 ;  /* 0x00000009000c7836 */ /* 0x000fe20000000000 */
[----:B------:R-:W-:Y:S04]  /*37a0*/  BAR.SYNC.DEFER_BLOCKING 0x0 ;  /* 0x0000000000007b1d */ /* 0x000fe80000010000 */
[----:B------:R-:W-:-:S02]  /*37b0*/  ISETP.GE.U32.AND P5, PT, R12, UR28, PT ;  /* 0x0000001c0c007c0c */ /* 0x000fc4000bfa6070 */
[C---:B------:R-:W-:Y:S08]  /*37c0*/  HMMA.16816.F32.BF16 R28, R4.reuse, R46, R52 ;  /* 0x0000002e041c723c */ /* 0x040ff00000041834 */
[C---:B------:R-:W-:Y:S08]  /*37d0*/  HMMA.16816.F32.BF16 R32, R4.reuse, R48, R64 ;  /* 0x000000300420723c */ /* 0x040ff00000041840 */
[C---:B------:R-:W-:Y:S08]  /*37e0*/  HMMA.16816.F32.BF16 R36, R4.reuse, R50, R80 ;  /* 0x000000320424723c */ /* 0x040ff00000041850 */
[----:B------:R-:W-:Y:S01]  /*37f0*/  HMMA.16816.F32.BF16 R52, R4, R72, R88 ;  /* 0x000000480434723c */ /* 0x000fe20000041858 */
[----:B------:R-:W-:-:S07]  /*3800*/  FSEL R90, R9, -INF , !P0 ;  /* 0xff800000095a7808 */ /* 0x000fce0004000000 */
[----:B------:R-:W-:Y:S01]  /*3810*/  HMMA.16816.F32.BF16 R60, R4, R74, R96 ;  /* 0x0000004a043c723c */ /* 0x000fe20000041860 */
[----:B------:R-:W-:Y:S02]  /*3820*/  FSEL R99, R11, -INF , !P0 ;  /* 0xff8000000b637808 */ /* 0x000fe40004000000 */
[----:B------:R-:W-:Y:S02]  /*3830*/  FSEL R97, R32, -INF , !P4 ;  /* 0xff80000020617808 */ /* 0x000fe40006000000 */
[----:B------:R-:W-:-:S03]  /*3840*/  FSEL R83, R36, -INF , !P2 ;  /* 0xff80000024537808 */ /* 0x000fc60005000000 */
[----:B------:R-:W-:Y:S08]  /*3850*/  HMMA.16816.F32.BF16 R56, R4, R92, R120 ;  /* 0x0000005c0438723c */ /* 0x000ff00000041878 */
[----:B------:R-:W-:Y:S01]  /*3860*/  HMMA.16816.F32.BF16 R4, R16, R46, R104 ;  /* 0x0000002e1004723c */ /* 0x000fe20000041868 */
[----:B------:R-:W-:Y:S02]  /*3870*/  FSEL R104, R8, -INF , !P1 ;  /* 0xff80000008687808 */ /* 0x000fe40004800000 */
[----:B------:R-:W-:-:S02]  /*3880*/  FSEL R106, R28, -INF , !P6 ;  /* 0xff8000001c6a7808 */ /* 0x000fc40007000000 */
[----:B------:R-:W-:Y:S02]  /*3890*/  FSEL R105, R29, -INF , !P5 ;  /* 0xff8000001d697808 */ /* 0x000fe40006800000 */
[----:B------:R-:W-:Y:S01]  /*38a0*/  FSEL R107, R34, -INF , !P4 ;  /* 0xff800000226b7808 */ /* 0x000fe20006000000 */
[C---:B------:R-:W-:Y:S01]  /*38b0*/  HMMA.16816.F32.BF16 R12, R16.reuse, R48, R116 ;  /* 0x00000030100c723c */ /* 0x040fe20000041874 */
[----:B------:R-:W-:Y:S02]  /*38c0*/  FSEL R118, R22, -INF , !P1 ;  /* 0xff80000016767808 */ /* 0x000fe40004800000 */
[----:B------:R-:W-:Y:S02]  /*38d0*/  FSEL R117, R20, -INF , !P1 ;  /* 0xff80000014757808 */ /* 0x000fe40004800000 */
[----:B------:R-:W-:Y:S02]  /*38e0*/  FSEL R116, R10, -INF , !P1 ;  /* 0xff8000000a747808 */ /* 0x000fe40004800000 */
[----:B------:R-:W-:Y:S01]  /*38f0*/  ISETP.GE.U32.AND P1, PT, R2, UR28, PT ;  /* 0x0000001c02007c0c */ /* 0x000fe2000bf26070 */
[----:B------:R-:W-:Y:S01]  /*3900*/  VIADD R2, R0, 0x20 ;  /* 0x0000002000027836 */ /* 0x000fe20000000000 */
[----:B------:R-:W-:Y:S01]  /*3910*/  HMMA.16816.F32.BF16 R24, R16, R50, R112 ;  /* 0x000000321018723c */ /* 0x000fe20000041870 */
[----:B------:R-:W-:-:S02]  /*3920*/  FSEL R114, R23, -INF , !P0 ;  /* 0xff80000017727808 */ /* 0x000fc40004000000 */
[----:B------:R-:W-:Y:S02]  /*3930*/  FSEL R112, R21, -INF , !P0 ;  /* 0xff80000015707808 */ /* 0x000fe40004000000 */
[----:B------:R-:W-:Y:S01]  /*3940*/  ISETP.GE.U32.AND P0, PT, R2, UR28, PT ;  /* 0x0000001c02007c0c */ /* 0x000fe2000bf06070 */
[----:B------:R-:W-:Y:S01]  /*3950*/  VIADD R2, R0, 0x21 ;  /* 0x0000002100027836 */ /* 0x000fe20000000000 */
[----:B------:R-:W-:Y:S01]  /*3960*/  FSEL R113, R30, -INF , !P6 ;  /* 0xff8000001e717808 */ /* 0x000fe20007000000 */
[C---:B------:R-:W-:Y:S01]  /*3970*/  HMMA.16816.F32.BF16 R20, R16.reuse, R72, R108 ;  /* 0x000000481014723c */ /* 0x040fe2000004186c */
[----:B------:R-:W-:Y:S02]  /*3980*/  FSEL R98, R6, -INF , !P6 ;  /* 0xff80000006627808 */ /* 0x000fe40007000000 */
[----:B------:R-:W-:Y:S02]  /*3990*/  FSEL R89, R4, -INF , !P6 ;  /* 0xff80000004597808 */ /* 0x000fe40007000000 */
[----:B------:R-:W-:Y:S01]  /*39a0*/  ISETP.GE.U32.AND P6, PT, R2, UR28, PT ;  /* 0x0000001c02007c0c */ /* 0x000fe2000bfc6070 */
[----:B------:R-:W-:Y:S01]  /*39b0*/  VIADD R2, R0, 0x28 ;  /* 0x0000002800027836 */ /* 0x000fe20000000000 */
[----:B------:R-:W-:Y:S01]  /*39c0*/  FSEL R108, R31, -INF , !P5 ;  /* 0xff8000001f6c7808 */ /* 0x000fe20006800000 */
[----:B------:R-:W-:Y:S01]  /*39d0*/  HMMA.16816.F32.BF16 R8, R16, R74, R84 ;  /* 0x0000004a1008723c */ /* 0x000fe20000041854 */
[----:B------:R-:W-:-:S02]  /*39e0*/  FSEL R96, R7, -INF , !P5 ;  /* 0xff80000007607808 */ /* 0x000fc40006800000 */
[----:B------:R-:W-:Y:S02]  /*39f0*/  FSEL R88, R5, -INF , !P5 ;  /* 0xff80000005587808 */ /* 0x000fe40006800000 */
[----:B------:R-:W-:Y:S01]  /*3a00*/  ISETP.GE.U32.AND P5, PT, R2, UR28, PT ;  /* 0x0000001c02007c0c */ /* 0x000fe2000bfa6070 */
[----:B------:R-:W-:Y:S01]  /*3a10*/  VIADD R2, R0, 0x29 ;  /* 0x0000002900027836 */ /* 0x000fe20000000000 */
[----:B------:R-:W-:Y:S01]  /*3a20*/  FSEL R91, R14, -INF , !P4 ;  /* 0xff8000000e5b7808 */ /* 0x000fe20006000000 */
[----:B------:R-:W-:Y:S01]  /*3a30*/  HMMA.16816.F32.BF16 R4, R16, R92, R76 ;  /* 0x0000005c1004723c */ /* 0x000fe2000004184c */
[----:B------:R-:W-:Y:S02]  /*3a40*/  FSEL R48, R12, -INF , !P4 ;  /* 0xff8000000c307808 */ /* 0x000fe40006000000 */
[----:B------:R-:W-:Y:S01]  /*3a50*/  ISETP.GE.U32.AND P4, PT, R2, UR28, PT ;  /* 0x0000001c02007c0c */ /* 0x000fe2000bf86070 */
[----:B------:R-:W-:Y:S01]  /*3a60*/  VIADD R2, R0, 0x30 ;  /* 0x0000003000027836 */ /* 0x000fe20000000000 */
[----:B------:R-:W-:-:S02]  /*3a70*/  FSEL R86, R35, -INF , !P3 ;  /* 0xff80000023567808 */ /* 0x000fc40005800000 */
[----:B------:R-:W-:Y:S01]  /*3a80*/  FSEL R84, R33, -INF , !P3 ;  /* 0xff80000021547808 */ /* 0x000fe20005800000 */
[----:B------:R-:W-:Y:S01]  /*3a90*/  HMMA.16816.F32.BF16 R16, R16, R94, R68 ;  /* 0x0000005e1010723c */ /* 0x000fe20000041844 */
[----:B------:R-:W-:Y:S02]  /*3aa0*/  FSEL R82, R15, -INF , !P3 ;  /* 0xff8000000f527808 */ /* 0x000fe40005800000 */
[----:B------:R-:W-:Y:S02]  /*3ab0*/  FSEL R66, R13, -INF , !P3 ;  /* 0xff8000000d427808 */ /* 0x000fe40005800000 */
[----:B------:R-:W-:Y:S01]  /*3ac0*/  ISETP.GE.U32.AND P3, PT, R2, UR28, PT ;  /* 0x0000001c02007c0c */ /* 0x000fe2000bf66070 */
[----:B------:R-:W-:Y:S01]  /*3ad0*/  VIADD R2, R0, 0x31 ;  /* 0x0000003100027836 */ /* 0x000fe20000000000 */
[----:B------:R-:W-:Y:S02]  /*3ae0*/  FSEL R85, R38, -INF , !P2 ;  /* 0xff80000026557808 */ /* 0x000fe40005000000 */
[----:B------:R-:W-:-:S02]  /*3af0*/  FSEL R81, R26, -INF , !P2 ;  /* 0xff8000001a517808 */ /* 0x000fc40005000000 */
[----:B------:R-:W-:Y:S02]  /*3b00*/  FSEL R80, R24, -INF , !P2 ;  /* 0xff80000018507808 */ /* 0x000fe40005000000 */
[----:B------:R-:W-:Y:S01]  /*3b10*/  ISETP.GE.U32.AND P2, PT, R2, UR28, PT ;  /* 0x0000001c02007c0c */ /* 0x000fe2000bf46070 */
[----:B------:R-:W-:Y:S01]  /*3b20*/  VIADD R2, R0, 0x38 ;  /* 0x0000003800027836 */ /* 0x000fe20000000000 */
[----:B------:R-:W-:Y:S01]  /*3b30*/  FSEL R75, R52, -INF , !P0 ;  /* 0xff800000344b7808 */ /* 0x000fe20004000000 */
[----:B------:R-:W-:Y:S01]  /*3b40*/  VIADD R0, R0, 0x39 ;  /* 0x0000003900007836 */ /* 0x000fe20000000000 */
[----:B------:R-:W-:Y:S02]  /*3b50*/  FSEL R78, R39, -INF , !P1 ;  /* 0xff800000274e7808 */ /* 0x000fe40004800000 */
[----:B------:R-:W-:Y:S02]  /*3b60*/  FSEL R76, R37, -INF , !P1 ;  /* 0xff800000254c7808 */ /* 0x000fe40004800000 */
[----:B------:R-:W-:-:S02]  /*3b70*/  FSEL R74, R27, -INF , !P1 ;  /* 0xff8000001b4a7808 */ /* 0x000fc40004800000 */
[----:B------:R-:W-:Y:S02]  /*3b80*/  FSEL R72, R25, -INF , !P1 ;  /* 0xff80000019487808 */ /* 0x000fe40004800000 */
[----:B------:R-:W-:Y:S02]  /*3b90*/  FSEL R73, R22, -INF , !P0 ;  /* 0xff80000016497808 */ /* 0x000fe40004000000 */
[----:B------:R-:W-:Y:S02]  /*3ba0*/  FSEL R77, R54, -INF , !P0 ;  /* 0xff800000364d7808 */ /* 0x000fe40004000000 */
[----:B------:R-:W-:Y:S02]  /*3bb0*/  FSEL R52, R20, -INF , !P0 ;  /* 0xff80000014347808 */ /* 0x000fe40004000000 */
[----:B------:R-:W-:Y:S02]  /*3bc0*/  ISETP.GE.U32.AND P1, PT, R2, UR28, PT ;  /* 0x0000001c02007c0c */ /* 0x000fe4000bf26070 */
[----:B------:R-:W-:-:S02]  /*3bd0*/  ISETP.GE.U32.AND P0, PT, R0, UR28, PT ;  /* 0x0000001c00007c0c */ /* 0x000fc4000bf06070 */
        /* <DEDUP_REMOVED lines=28> */
[----:B------:R-:W-:Y:S01]  /*3da0*/  SHF.R.U32.HI R8, RZ, 0x5, R214 ;  /* 0x00000005ff087819 */ /* 0x000fe200000116d6 */
[----:B------:R-:W-:Y:S06]  /*3db0*/  BRA.U !UP1, `(.L_x_693) ;  /* 0x0000000109d87547 */ /* 0x000fec000b800000 */
[----:B------:R-:W1:Y:S01]  /*3dc0*/  LDCU UR7, c[0x0][0x440] ;  /* 0x00008800ff0777ac */ /* 0x000e620008000800 */
[----:B------:R-:W-:Y:S01]  /*3dd0*/  BSSY.RECONVERGENT B0, `(.L_x_694) ;  /* 0x0000033000007945 */ /* 0x000fe20003800200 */
[----:B------:R-:W-:-:S04]  /*3de0*/  ULEA.HI UR8, UR24, 0xfffffffe, URZ, 0x1a ;  /* 0xfffffffe18087891 */ /* 0x000fc8000f8fd0ff */
        /* <DEDUP_REMOVED lines=48> */
.L_x_695:
[----:B------:R3:W-:Y:S02]  /*40f0*/  STS.128 [R217+0x8800], RZ ;  /* 0x008800ffd9007388 */ /* 0x0007e40000000c00 */
.L_x_696:
[----:B------:R-:W-:Y:S05]  /*4100*/  BSYNC.RECONVERGENT B0 ;  /* 0x0000000000007941 */ /* 0x000fea0003800200 */
.L_x_694:
[----:B------:R-:W0:Y:S02]  /*4110*/  LDGDEPBAR ;  /* 0x00000000000079af */ /* 0x000e240000000000 */
.L_x_693:
[----:B-12---:R-:W1:Y:S01]  /*4120*/  S2R R3, SR_CTAID.X ;  /* 0x0000000000037919 */ /* 0x006e620000002500 */
[----:B------:R-:W-:Y:S01]  /*4130*/  USHF.L.U32 UR4, UR6, 0x10, URZ ;  /* 0x0000001006047899 */ /* 0x000fe200080006ff */
[----:B------:R-:W-:Y:S01]  /*4140*/  IMAD.U32 R2, RZ, RZ, UR6 ;  /* 0x00000006ff027e24 */ /* 0x000fe2000f8e00ff */
[----:B------:R-:W-:Y:S01]  /*4150*/  FMNMX3.FTZ R4, R104, R90, R89, !PT ;  /* 0x0000005a68047276 */ /* 0x000fe20007810059 */
[----:B------:R-:W-:Y:S01]  /*4160*/  USHF.L.U32 UR29, UR29, 0x5, URZ ;  /* 0x000000051d1d7899 */ /* 0x000fe200080006ff */
[----:B------:R-:W-:Y:S01]  /*4170*/  FMNMX3.FTZ R5, R118, R114, R113, !PT ;  /* 0x0000007276057276 */ /* 0x000fe20007810071 */
[----:B------:R-:W-:Y:S01]  /*4180*/  USHF.L.U32 UR23, UR23, 0x1, URZ ;  /* 0x0000000117177899 */ /* 0x000fe200080006ff */
[----:B------:R-:W-:Y:S01]  /*4190*/  IMAD.U32 R0, RZ, RZ, UR4 ;  /* 0x00000004ff007e24 */ /* 0x000fe2000f8e00ff */
[----:B------:R-:W-:Y:S01]  /*41a0*/  FMNMX3.FTZ R6, R4, R88, R48, !PT ;  /* 0x0000005804067276 */ /* 0x000fe20007810030 */
[----:B------:R-:W-:Y:S01]  /*41b0*/  UIADD3 UR7, UPT, UPT, UR31, -0x4498517b, URZ ;  /* 0xbb67ae851f077890 */ /* 0x000fe2000fffe0ff */
[----:B------:R-:W-:Y:S01]  /*41c0*/  IADD3 R7, P1, P0, R152, UR29, R158 ;  /* 0x0000001d98077c10 */ /* 0x000fe2000f83e09e */
[----:B------:R-:W-:Y:S01]  /*41d0*/  USHF.R.S32.HI UR29, URZ, 0x1f, UR29 ;  /* 0x0000001fff1d7899 */ /* 0x000fe2000801141d */
[----:B------:R-:W-:Y:S01]  /*41e0*/  LOP3.LUT R0, R2, 0xff0000, R0, 0xf8, !PT ;  /* 0x00ff000002007812 */ /* 0x000fe200078ef800 */
[----:B------:R-:W-:Y:S01]  /*41f0*/  UIADD3 UR4, UPT, UPT, UR23, 0x1, URZ ;  /* 0x0000000117047890 */ /* 0x000fe2000fffe0ff */
[----:B------:R-:W-:Y:S01]  /*4200*/  FMNMX3.FTZ R2, R117, R112, R106, !PT ;  /* 0x0000007075027276 */ /* 0x000fe2000781006a */
[----:B------:R-:W-:Y:S01]  /*4210*/  IMAD.WIDE.U32 R16, R7, -0x2daee0ad, RZ ;  /* 0xd2511f5307107825 */ /* 0x000fe200078e00ff */
[----:B------:R-:W-:Y:S01]  /*4220*/  FMNMX3.FTZ R6, R6, R66, R80, !PT ;  /* 0x0000004206067276 */ /* 0x000fe20007810050 */
[----:B------:R-:W-:Y:S01]  /*4230*/  STL.64 [R1+0x190], R182 ;  /* 0x000190b601007387 */ /* 0x000fe20000100a00 */
[----:B------:R-:W-:Y:S01]  /*4240*/  UIADD3 UR8, UPT, UPT, UR31, 0x76cf5d0a, URZ ;  /* 0x76cf5d0a1f087890 */ /* 0x000fe2000fffe0ff */
[----:B------:R-:W-:Y:S01]  /*4250*/  IMAD.U32 R14, RZ, RZ, UR23 ;  /* 0x00000017ff0e7e24 */ /* 0x000fe2000f8e00ff */
[----:B------:R-:W-:Y:S01]  /*4260*/  FMNMX3.FTZ R9, R6, R72, R52, !PT ;  /* 0x0000004806097276 */ /* 0x000fe20007810034 */
[----:B------:R-:W-:Y:S01]  /*4270*/  STL.64 [R1+0x188], R180 ;  /* 0x000188b401007387 */ /* 0x000fe20000100a00 */
[----:B------:R-:W-:Y:S01]  /*4280*/  IMAD R236, R236, UR25, R156 ;  /* 0x00000019ecec7c24 */ /* 0x000fe2000f8e029c */
[----:B------:R-:W-:Y:S01]  /*4290*/  UIADD3 UR9, UPT, UPT, UR30, -0x255992d5, URZ ;  /* 0xdaa66d2b1e097890 */ /* 0x000fe2000fffe0ff */
[----:B------:R-:W-:Y:S01]  /*42a0*/  FMNMX3.FTZ R9, R9, R51, R45, !PT ;  /* 0x0000003309097276 */ /* 0x000fe2000781002d */
[----:B------:R-:W-:Y:S01]  /*42b0*/  STL [R1+0x164], R217 ;  /* 0x000164d901007387 */ /* 0x000fe20000100800 */
[----:B------:R-:W-:Y:S01]  /*42c0*/  UIADD3 UR10, UPT, UPT, UR31, -0x126145ec, URZ ;  /* 0xed9eba141f0a7890 */ /* 0x000fe2000fffe0ff */
[----:B------:R-:W-:Y:S01]  /*42d0*/  IMAD.IADD R109, R157, 0x1, R154 ;  /* 0x000000019d6d7824 */ /* 0x000fe200078e029a */
[----:B------:R-:W-:Y:S01]  /*42e0*/  FMNMX3.FTZ R9, R9, R44, R39, !PT ;  /* 0x0000002c09097276 */ /* 0x000fe20007810027 */
[----:B------:R-:W-:Y:S01]  /*42f0*/  STL [R1+0x160], R211 ;  /* 0x000160d301007387 */ /* 0x000fe20000100800 */
[----:B------:R-:W-:Y:S01]  /*4300*/  UIADD3 UR11, UPT, UPT, UR31, -0x56f99767, URZ ;  /* 0xa90668991f0b7890 */ /* 0x000fe2000fffe0ff */
[----:B-1----:R-:W-:Y:S01]  /*4310*/  IMAD R8, R3, 0x8, R8 ;  /* 0x0000000803087824 */ /* 0x002fe200078e0208 */
[----:B------:R-:W-:Y:S01]  /*4320*/  FMNMX3.FTZ R3, R116, R99, R98, !PT ;  /* 0x0000006374037276 */ /* 0x000fe20007810062 */
[----:B------:R-:W-:Y:S01]  /*4330*/  STL [R1+0x15c], R210 ;  /* 0x00015cd201007387 */ /* 0x000fe20000100800 */
[----:B------:R-:W-:Y:S01]  /*4340*/  FMNMX3.FTZ R9, R9, R38, R37, !PT ;  /* 0x0000002609097276 */ /* 0x000fe20007810025 */
[C---:B------:R-:W-:Y:S01]  /*4350*/  VIADD R7, R8.reuse, 0x4 ;  /* 0x0000000408077836 */ /* 0x040fe20000000000 */
[----:B------:R-:W-:Y:S01]  /*4360*/  FMNMX3.FTZ R4, R3, R96, R91, !PT ;  /* 0x0000006003047276 */ /* 0x000fe2000781005b */
[----:B------:R-:W-:Y:S01]  /*4370*/  IMAD.WIDE.U32 R244, R8, -0x326172a9, RZ ;  /* 0xcd9e8d5708f47825 */ /* 0x000fe200078e00ff */
[----:B------:R-:W-:Y:S01]  /*4380*/  FMNMX3.FTZ R3, R2, R105, R97, !PT ;  /* 0x0000006902037276 */ /* 0x000fe20007810061 */
[----:B------:R-:W-:Y:S01]  /*4390*/  STL [R1+0x158], R209 ;  /* 0x000158d101007387 */ /* 0x000fe20000100800 */
[----:B------:R-:W-:Y:S01]  /*43a0*/  FMNMX3.FTZ R2, R5, R108, R107, !PT ;  /* 0x0000006c05027276 */ /* 0x000fe2000781006b */
[----:B------:R-:W-:Y:S01]  /*43b0*/  IMAD.WIDE.U32 R234, R7, -0x326172a9, RZ ;  /* 0xcd9e8d5707ea7825 */ /* 0x000fe200078e00ff */
[----:B------:R-:W-:Y:S01]  /*43c0*/  FMNMX3.FTZ R5, R4, R82, R81, !PT ;  /* 0x0000005204057276 */ /* 0x000fe20007810051 */
[----:B------:R-:W-:Y:S01]  /*43d0*/  STL [R1+0x180], R236 ;  /* 0x000180ec01007387 */ /* 0x000fe20000100800 */
[----:B------:R-:W-:-:S02]  /*43e0*/  FMNMX3.FTZ R4, R3, R84, R83, !PT ;  /* 0x0000005403047276 */ /* 0x000fc40007810053 */
[----:B------:R-:W-:Y:S01]  /*43f0*/  FMNMX3.FTZ R5, R5, R74, R73, !PT ;  /* 0x0000004a05057276 */ /* 0x000fe20007810049 */
[----:B------:R-:W-:Y:S01]  /*4400*/  STL.64 [R1], R16 ;  /* 0x0000001001007387 */ /* 0x000fe20000100a00 */
[----:B------:R-:W-:Y:S02]  /*4410*/  FMNMX3.FTZ R3, R2, R86, R85, !PT ;  /* 0x0000005602037276 */ /* 0x000fe40007810055 */
[----:B------:R-:W-:Y:S02]  /*4420*/  FMNMX3.FTZ R5, R5, R55, R53, !PT ;  /* 0x0000003705057276 */ /* 0x000fe40007810035 */
[----:B------:R-:W-:Y:S02]  /*4430*/  FMNMX3.FTZ R4, R4, R76, R75, !PT ;  /* 0x0000004c04047276 */ /* 0x000fe4000781004b */
[----:B------:R-:W-:Y:S02]  /*4440*/  FMNMX3.FTZ R3, R3, R78, R77, !PT ;  /* 0x0000004e03037276 */ /* 0x000fe4000781004d */
[----:B------:R-:W-:-:S02]  /*4450*/  FMNMX3.FTZ R5, R5, R50, R49, !PT ;  /* 0x0000003205057276 */ /* 0x000fc40007810031 */
[----:B------:R-:W-:Y:S02]  /*4460*/  IADD3.X R2, PT, PT, R153, UR29, RZ, P1, P0 ;  /* 0x0000001d99027c10 */ /* 0x000fe40008fe04ff */
[----:B------:R-:W-:Y:S02]  /*4470*/  FMNMX3.FTZ R4, R4, R65, R64, !PT ;  /* 0x0000004104047276 */ /* 0x000fe40007810040 */
[----:B------:R-:W-:Y:S02]  /*4480*/  FMNMX3.FTZ R3, R3, R69, R68, !PT ;  /* 0x0000004503037276 */ /* 0x000fe40007810044 */
[----:B------:R-:W-:Y:S02]  /*4490*/  FMNMX3.FTZ R5, R5, R47, R42, !PT ;  /* 0x0000002f05057276 */ /* 0x000fe4000781002a */
[C---:B------:R-:W-:Y:S02]  /*44a0*/  LOP3.LUT R11, R2.reuse, UR30, R245, 0x96, !PT ;  /* 0x0000001e020b7c12 */ /* 0x040fe4000f8e96f5 */
[----:B------:R-:W-:-:S02]  /*44b0*/  LOP3.LUT R10, R2, UR30, R235, 0x96, !PT ;  /* 0x0000001e020a7c12 */ /* 0x000fc4000f8e96eb */
[----:B------:R-:W-:Y:S01]  /*44c0*/  FMNMX3.FTZ R4, R4, R63, R56, !PT ;  /* 0x0000003f04047276 */ /* 0x000fe20007810038 */
[----:B------:R-:W-:Y:S01]  /*44d0*/  IMAD.WIDE.U32 R20, R11, -0x2daee0ad, RZ ;  /* 0xd2511f530b147825 */ /* 0x000fe200078e00ff */
[----:B------:R-:W-:Y:S02]  /*44e0*/  FMNMX3.FTZ R2, R3, R67, R61, !PT ;  /* 0x0000004303027276 */ /* 0x000fe4000781003d */
[----:B------:R-:W-:Y:S01]  /*44f0*/  FMNMX.FTZ R8, R40, R5, !PT ;  /* 0x0000000528087209 */ /* 0x000fe20007810000 */
[----:B------:R-:W-:Y:S01]  /*4500*/  IMAD.WIDE.U32 R30, R10, -0x2daee0ad, RZ ;  /* 0xd2511f530a1e7825 */ /* 0x000fe200078e00ff */
[----:B------:R-:W-:Y:S01]  /*4510*/  FMNMX3.FTZ R3, R4, R57, R46, !PT ;  /* 0x0000003904037276 */ /* 0x000fe2000781002e */
[----:B------:R-:W-:Y:S01]  /*4520*/  STL.64 [R1+0x120], R20 ;  /* 0x0001201401007387 */ /* 0x000fe20000100a00 */
[----:B------:R-:W-:Y:S02]  /*4530*/  FMNMX3.FTZ R2, R2, R60, R59, !PT ;  /* 0x0000003c02027276 */ /* 0x000fe4000781003b */
[----:B------:R-:W-:Y:S01]  /*4540*/  FMNMX.FTZ R9, R36, R9, !PT ;  /* 0x0000000924097209 */ /* 0x000fe20007810000 */
[----:B------:R-:W1:Y:S01]  /*4550*/  SHFL.BFLY PT, R11, R8, 0x2, 0x1f ;  /* 0x0c401f00080b7f89 */ /* 0x000e6200000e0000 */
[----:B------:R-:W-:-:S02]  /*4560*/  FMNMX.FTZ R7, R43, R3, !PT ;  /* 0x000000032b077209 */ /* 0x000fc40007810000 */
[----:B------:R-:W-:Y:S01]  /*4570*/  FMNMX.FTZ R6, R54, R2, !PT ;  /* 0x0000000236067209 */ /* 0x000fe20007810000 */
[----:B------:R-:W2:Y:S01]  /*4580*/  SHFL.BFLY PT, R12, R9, 0x2, 0x1f ;  /* 0x0c401f00090c7f89 */ /* 0x000ea200000e0000 */
[----:B------:R-:W-:Y:S01]  /*4590*/  IMAD.U32 R2, RZ, RZ, UR4 ;  /* 0x00000004ff027e24 */ /* 0x000fe2000f8e00ff */
[----:B------:R-:W-:Y:S01]  /*45a0*/  LOP3.LUT R4, R14, UR31, R17, 0x96, !PT ;  /* 0x0000001f0e047c12 */ /* 0x000fe2000f8e9611 */
[----:B------:R-:W-:Y:S01]  /*45b0*/  UIADD3 UR4, UPT, UPT, UR30, -0x61c88647, URZ ;  /* 0x9e3779b91e047890 */ /* 0x000fe2000fffe0ff */
[----:B------:R-:W4:Y:S01]  /*45c0*/  SHFL.BFLY PT, R13, R7, 0x2, 0x1f ;  /* 0x0c401f00070d7f89 */ /* 0x000f2200000e0000 */
[C---:B------:R-:W-:Y:S02]  /*45d0*/  LOP3.LUT R10, R16.reuse, UR7, R21, 0x96, !PT ;  /* 0x00000007100a7c12 */ /* 0x040fe4000f8e9615 */
[----:B------:R-:W-:Y:S01]  /*45e0*/  LOP3.LUT R3, R16, UR7, R31, 0x96, !PT ;  /* 0x0000000710037c12 */ /* 0x000fe2000f8e961f */
[----:B------:R-:W3:Y:S01]  /*45f0*/  SHFL.BFLY PT, R100, R6, 0x2, 0x1f ;  /* 0x0c401f0006647f89 */ /* 0x000ee200000e0000 */
[----:B------:R-:W-:Y:S01]  /*4600*/  LOP3.LUT R2, R2, UR31, R17, 0x96, !PT ;  /* 0x0000001f02027c12 */ /* 0x000fe2000f8e9611 */
[----:B------:R-:W-:Y:S01]  /*4610*/  UIADD3 UR7, UPT, UPT, UR30, 0x3c6ef372, URZ ;  /* 0x3c6ef3721e077890 */ /* 0x000fe2000fffe0ff */
[----:B------:R-:W-:Y:S01]  /*4620*/  IMAD.WIDE.U32 R4, R4, -0x326172a9, RZ ;  /* 0xcd9e8d5704047825 */ /* 0x000fe200078e00ff */
[----:B------:R-:W-:Y:S03]  /*4630*/  STL.64 [R1+0x128], R30 ;  /* 0x0001281e01007387 */ /* 0x000fe60000100a00 */
[----:B------:R-:W-:Y:S01]  /*4640*/  IMAD.WIDE.U32 R26, R10, -0x326172a9, RZ ;  /* 0xcd9e8d570a1a7825 */ /* 0x000fe200078e00ff */
[--C-:B------:R-:W-:Y:S01]  /*4650*/  LOP3.LUT R10, R244, UR4, R5.reuse, 0x96, !PT ;  /* 0x00000004f40a7c12 */ /* 0x100fe2000f8e9605 */
[----:B------:R-:W-:Y:S01]  /*4660*/  STL [R1+0x16c], R244 ;  /* 0x00016cf401007387 */ /* 0x000fe20000100800 */
[----:B------:R-:W-:Y:S01]  /*4670*/  LOP3.LUT R5, R234, UR4, R5, 0x96, !PT ;  /* 0x00000004ea057c12 */ /* 0x000fe2000f8e9605 */
[----:B------:R-:W-:Y:S01]  /*4680*/  IMAD.WIDE.U32 R28, R3, -0x326172a9, RZ ;  /* 0xcd9e8d57031c7825 */ /* 0x000fe200078e00ff */
[----:B-1----:R-:W-:Y:S01]  /*4690*/  FMNMX.FTZ R11, R8, R11, !PT ;  /* 0x0000000b080b7209 */ /* 0x002fe20007810000 */
[----:B------:R-:W-:Y:S01]  /*46a0*/  STL [R1+0x168], R245 ;  /* 0x000168f501007387 */ /* 0x000fe20000100800 */
[----:B------:R-:W-:Y:S01]  /*46b0*/  LOP3.LUT R14, R4, UR7, R27, 0x96, !PT ;  /* 0x00000007040e7c12 */ /* 0x000fe2000f8e961b */
[----:B------:R-:W-:Y:S01]  /*46c0*/  IMAD.WIDE.U32 R2, R2, -0x326172a9, RZ ;  /* 0xcd9e8d5702027825 */ /* 0x000fe200078e00ff */
[----:B------:R-:W-:Y:S01]  /*46d0*/  LOP3.LUT R17, R4, UR7, R29, 0x96, !PT ;  /* 0x0000000704117c12 */ /* 0x000fe2000f8e961d */
[----:B------:R-:W1:Y:S01]  /*46e0*/  SHFL.BFLY PT, R102, R11, 0x1, 0x1f ;  /* 0x0c201f000b667f89 */ /* 0x000e6200000e0000 */
[----:B--2---:R-:W-:Y:S01]  /*46f0*/  FMNMX.FTZ R103, R9, R12, !PT ;  /* 0x0000000c09677209 */ /* 0x004fe20007810000 */
[----:B------:R-:W-:Y:S01]  /*4700*/  IMAD.WIDE.U32 R8, R10, -0x2daee0ad, RZ ;  /* 0xd2511f530a087825 */ /* 0x000fe200078e00ff */
[--C-:B------:R-:W-:Y:S01]  /*4710*/  LOP3.LUT R4, R244, UR4, R3.reuse, 0x96, !PT ;  /* 0x00000004f4047c12 */ /* 0x100fe2000f8e9603 */
[----:B------:R-:W-:Y:S01]  /*4720*/  STL [R1+0x174], R234 ;  /* 0x000174ea01007387 */ /* 0x000fe20000100800 */
[----:B----4-:R-:W-:Y:S01]  /*4730*/  FMNMX.FTZ R101, R7, R13, !PT ;  /* 0x0000000d07657209 */ /* 0x010fe20007810000 */
[----:B------:R-:W-:Y:S01]  /*4740*/  IMAD.WIDE.U32 R14, R14, -0x2daee0ad, RZ ;  /* 0xd2511f530e0e7825 */ /* 0x000fe200078e00ff */
[----:B---3--:R-:W-:Y:S01]  /*4750*/  FMNMX.FTZ R100, R6, R100, !PT ;  /* 0x0000006406647209 */ /* 0x008fe20007810000 */
[----:B------:R-:W2:Y:S01]  /*4760*/  SHFL.BFLY PT, R22, R103, 0x1, 0x1f ;  /* 0x0c201f0067167f89 */ /* 0x000ea200000e0000 */
[----:B------:R-:W-:Y:S01]  /*4770*/  LOP3.LUT R3, R234, UR4, R3, 0x96, !PT ;  /* 0x00000004ea037c12 */ /* 0x000fe2000f8e9603 */
[----:B------:R-:W-:Y:S01]  /*4780*/  IMAD.WIDE.U32 R6, R4, -0x2daee0ad, RZ ;  /* 0xd2511f5304067825 */ /* 0x000fe200078e00ff */
[----:B------:R-:W-:Y:S01]  /*4790*/  LOP3.LUT R12, R20, UR8, R9, 0x96, !PT ;  /* 0x00000008140c7c12 */ /* 0x000fe2000f8e9609 */
[----:B------:R-:W3:Y:S01]  /*47a0*/  SHFL.BFLY PT, R24, R101, 0x1, 0x1f ;  /* 0x0c201f0065187f89 */ /* 0x000ee200000e0000 */
[----:B------:R-:W-:Y:S01]  /*47b0*/  LOP3.LUT R18, R2, UR7, R27, 0x96, !PT ;  /* 0x0000000702127c12 */ /* 0x000fe2000f8e961b */
[----:B------:R-:W-:Y:S01]  /*47c0*/  IMAD.WIDE.U32 R4, R5, -0x2daee0ad, RZ ;  /* 0xd2511f5305047825 */ /* 0x000fe200078e00ff */
[----:B------:R-:W-:Y:S01]  /*47d0*/  LOP3.LUT R20, R20, UR8, R7, 0x96, !PT ;  /* 0x0000000814147c12 */ /* 0x000fe2000f8e9607 */
[----:B------:R-:W4:Y:S01]  /*47e0*/  SHFL.BFLY PT, R23, R100, 0x1, 0x1f ;  /* 0x0c201f0064177f89 */ /* 0x000f2200000e0000 */
[----:B------:R-:W-:Y:S01]  /*47f0*/  LOP3.LUT R16, R2, UR7, R29, 0x96, !PT ;  /* 0x0000000702107c12 */ /* 0x000fe2000f8e961d */
[----:B------:R-:W-:Y:S01]  /*4800*/  IMAD.WIDE.U32 R2, R3, -0x2daee0ad, RZ ;  /* 0xd2511f5303027825 */ /* 0x000fe200078e00ff */
[----:B------:R-:W-:Y:S01]  /*4810*/  UIADD3 UR7, UPT, UPT, UR31, 0x32370b8f, URZ ;  /* 0x32370b8f1f077890 */ /* 0x000fe2000fffe0ff */
[----:B------:R-:W-:Y:S01]  /*4820*/  LOP3.LUT R5, R30, UR8, R5, 0x96, !PT ;  /* 0x000000081e057c12 */ /* 0x000fe2000f8e9605 */
[----:B------:R4:W-:Y:S01]  /*4830*/  STL [R1+0x170], R235 ;  /* 0x000170eb01007387 */ /* 0x0009e20000100800 */
[----:B------:R-:W-:Y:S01]  /*4840*/  IMAD.WIDE.U32 R12, R12, -0x326172a9, RZ ;  /* 0xcd9e8d570c0c7825 */ /* 0x000fe200078e00ff */
[----:B------:R-:W-:Y:S01]  /*4850*/  LOP3.LUT R3, R30, UR8, R3, 0x96, !PT ;  /* 0x000000081e037c12 */ /* 0x000fe2000f8e9603 */
[----:B------:R-:W-:Y:S01]  /*4860*/  UIADD3 UR8, UPT, UPT, UR30, 0x78dde6e4, URZ ;  /* 0x78dde6e41e087890 */ /* 0x000fe2000fffe0ff */
[----:B------:R-:W-:Y:S01]  /*4870*/  LOP3.LUT R10, R8, UR7, R15, 0x96, !PT ;  /* 0x00000007080a7c12 */ /* 0x000fe2000f8e960f */
[----:B------:R-:W-:Y:S01]  /*4880*/  IMAD.WIDE.U32 R20, R20, -0x326172a9, RZ ;  /* 0xcd9e8d5714147825 */ /* 0x000fe200078e00ff */
[----:B------:R-:W-:-:S02]  /*4890*/  LOP3.LUT R7, R26, UR9, R13, 0x96, !PT ;  /* 0x000000091a077c12 */ /* 0x000fc4000f8e960d */
[----:B-1----:R-:W-:Y:S01]  /*48a0*/  FMNMX.FTZ R102, R11, R102, !PT ;  /* 0x000000660b667209 */ /* 0x002fe20007810000 */
[----:B------:R-:W-:Y:S01]  /*48b0*/  IMAD.WIDE.U32 R18, R18, -0x2daee0ad, RZ ;  /* 0xd2511f5312127825 */ /* 0x000fe200078e00ff */
[----:B------:R-:W-:Y:S02]  /*48c0*/  LOP3.LUT R13, R26, UR9, R21, 0x96, !PT ;  /* 0x000000091a0d7c12 */ /* 0x000fe4000f8e9615 */
[----:B--2---:R-:W-:Y:S01]  /*48d0*/  FMNMX.FTZ R103, R103, R22, !PT ;  /* 0x0000001667677209 */ /* 0x004fe20007810000 */
[----:B------:R-:W-:Y:S01]  /*48e0*/  IMAD.WIDE.U32 R26, R5, -0x326172a9, RZ ;  /* 0xcd9e8d57051a7825 */ /* 0x000fe200078e00ff */
[----:B------:R-:W-:Y:S02]  /*48f0*/  LOP3.LUT R5, R6, UR7, R19, 0x96, !PT ;  /* 0x0000000706057c12 */ /* 0x000fe4000f8e9613 */
[----:B---3--:R-:W-:Y:S01]  /*4900*/  FMNMX.FTZ R101, R101, R24, !PT ;  /* 0x0000001865657209 */ /* 0x008fe20007810000 */
[----:B------:R-:W-:Y:S01]  /*4910*/  IMAD.WIDE.U32 R8, R17, -0x2daee0ad, RZ ;  /* 0xd2511f5311087825 */ /* 0x000fe200078e00ff */
[----:B------:R-:W-:Y:S01]  /*4920*/  FSETP.NEU.FTZ.AND P1, PT, R103, -INF , PT ;  /* 0xff8000006700780b */ /* 0x000fe20003f3d000 */
[----:B------:R1:W-:Y:S01]  /*4930*/  STL [R1+0x178], R103 ;  /* 0x0001786701007387 */ /* 0x0003e20000100800 */
[----:B----4-:R-:W-:Y:S01]  /*4940*/  FMNMX.FTZ R100, R100, R23, !PT ;  /* 0x0000001764647209 */ /* 0x010fe20007810000 */
[----:B------:R-:W-:Y:S01]  /*4950*/  IMAD.WIDE.U32 R16, R16, -0x2daee0ad, RZ ;  /* 0xd2511f5310107825 */ /* 0x000fe200078e00ff */
[----:B------:R-:W-:Y:S01]  /*4960*/  LOP3.LUT R6, R4, UR7, R9, 0x96, !PT ;  /* 0x0000000704067c12 */ /* 0x000fe2000f8e9609 */
[----:B------:R2:W-:Y:S01]  /*4970*/  STL [R1+0x17c], R102 ;  /* 0x00017c6601007387 */ /* 0x0005e20000100800 */
[----:B------:R-:W-:Y:S01]  /*4980*/  FSETP.NEU.FTZ.AND P0, PT, R102, -INF , PT ;  /* 0xff8000006600780b */ /* 0x000fe20003f1d000 */
[----:B------:R-:W-:Y:S01]  /*4990*/  IMAD.WIDE.U32 R30, R3, -0x326172a9, RZ ;  /* 0xcd9e8d57031e7825 */ /* 0x000fe200078e00ff */
[----:B------:R-:W-:Y:S01]  /*49a0*/  LOP3.LUT R3, R28, UR9, R27, 0x96, !PT ;  /* 0x000000091c037c12 */ /* 0x000fe2000f8e961b */
[----:B------:R-:W-:Y:S01]  /*49b0*/  STL [R1+0x184], R101 ;  /* 0x0001846501007387 */ /* 0x000fe20000100800 */
[----:B------:R-:W-:Y:S01]  /*49c0*/  LOP3.LUT R9, R2, UR7, R17, 0x96, !PT ;  /* 0x0000000702097c12 */ /* 0x000fe2000f8e9611 */
[----:B------:R-:W-:Y:S01]  /*49d0*/  IMAD.WIDE.U32 R10, R10, -0x326172a9, RZ ;  /* 0xcd9e8d570a0a7825 */ /* 0x000fe200078e00ff */
[----:B------:R-:W-:Y:S01]  /*49e0*/  LOP3.LUT R15, R28, UR9, R31, 0x96, !PT ;  /* 0x000000091c0f7c12 */ /* 0x000fe2000f8e961f */
[----:B------:R-:W3:Y:S02]  /*49f0*/  LDCU UR7, c[0x0][0x45c] ;  /* 0x00008b80ff0777ac */ /* 0x000ee40008000800 */
[----:B------:R-:W-:Y:S01]  /*4a00*/  IMAD.WIDE.U32 R34, R3, -0x2daee0ad, RZ ;  /* 0xd2511f5303227825 */ /* 0x000fe200078e00ff */
[----:B------:R-:W-:-:S03]  /*4a10*/  LOP3.LUT R17, R12, UR8, R11, 0x96, !PT ;  /* 0x000000080c117c12 */ /* 0x000fc6000f8e960b */
        /* <DEDUP_REMOVED lines=9> */
[----:B------:R-:W-:Y:S01]  /*4ab0*/  LOP3.LUT R20, R16, UR10, R33, 0x96, !PT ;  /* 0x0000000a10147c12 */ /* 0x000fe2000f8e9621 */
[----:B------:R-:W-:Y:S02]  /*4ac0*/  UIADD3 UR10, UPT, UPT, UR30, 0x1715609d, URZ ;  /* 0x1715609d1e0a7890 */ /* 0x000fe4000fffe0ff */
[----:B------:R-:W-:Y:S01]  /*4ad0*/  IMAD.WIDE.U32 R24, R24, -0x326172a9, RZ ;  /* 0xcd9e8d5718187825 */ /* 0x000fe200078e00ff */
[----:B------:R-:W-:-:S03]  /*4ae0*/  LOP3.LUT R11, R26, UR8, R3, 0x96, !PT ;  /* 0x000000081a0b7c12 */ /* 0x000fc6000f8e9603 */
[----:B---3--:R-:W-:Y:S01]  /*4af0*/  FMUL.FTZ R3, R101, UR7 ;  /* 0x0000000765037c20 */ /* 0x008fe20008410000 */
[----:B------:R-:W-:Y:S01]  /*4b00*/  IMAD.WIDE.U32 R18, R18, -0x326172a9, RZ ;  /* 0xcd9e8d5712127825 */ /* 0x000fe200078e00ff */
[----:B------:R-:W-:-:S03]  /*4b10*/  LOP3.LUT R13, R2, UR10, R25, 0x96, !PT ;  /* 0x0000000a020d7c12 */ /* 0x000fc6000f8e9619 */
[----:B------:R-:W-:Y:S01]  /*4b20*/  FMUL.FTZ R2, R103, UR7 ;  /* 0x0000000767027c20 */ /* 0x000fe20008410000 */
[----:B------:R-:W-:Y:S01]  /*4b30*/  IMAD.WIDE.U32 R6, R9, -0x326172a9, RZ ;  /* 0xcd9e8d5709067825 */ /* 0x000fe200078e00ff */
[----:B------:R-:W-:-:S03]  /*4b40*/  LOP3.LUT R5, R4, UR10, R19, 0x96, !PT ;  /* 0x0000000a04057c12 */ /* 0x000fc6000f8e9613 */
[----:B------:R-:W-:Y:S01]  /*4b50*/  FMUL.FTZ R4, R102, UR7 ;  /* 0x0000000766047c20 */ /* 0x000fe20008410000 */
[----:B------:R-:W-:Y:S01]  /*4b60*/  FSEL R2, R2, RZ, P1 ;  /* 0x000000ff02027208 */ /* 0x000fe20000800000 */
[----:B------:R-:W-:Y:S01]  /*4b70*/  IMAD.WIDE.U32 R16, R17, -0x2daee0ad, RZ ;  /* 0xd2511f5311107825 */ /* 0x000fe200078e00ff */
[----:B------:R-:W-:Y:S02]  /*4b80*/  LOP3.LUT R26, R30, UR8, R7, 0x96, !PT ;  /* 0x000000081e1a7c12 */ /* 0x000fe4000f8e9607 */
[----:B------:R-:W-:Y:S01]  /*4b90*/  FSETP.NEU.FTZ.AND P1, PT, R101, -INF , PT ;  /* 0xff8000006500780b */ /* 0x000fe20003f3d000 */
[--C-:B------:R-:W-:Y:S01]  /*4ba0*/  FFMA.FTZ R30, R90, UR7, -R2.reuse ;  /* 0x000000075a1e7c23 */ /* 0x100fe20008010802 */
[----:B------:R-:W-:Y:S01]  /*4bb0*/  LOP3.LUT R7, R28, UR11, R17, 0x96, !PT ;  /* 0x0000000b1c077c12 */ /* 0x000fe2000f8e9611 */
        /* <DEDUP_REMOVED lines=15> */
[----:B------:R-:W-:Y:S01]  /*4cb0*/  FSEL R4, R4, RZ, P0 ;  /* 0x000000ff04047208 */ /* 0x000fe20000000000 */
[C---:B------:R-:W-:Y:S01]  /*4cc0*/  FMUL.FTZ R2, R100.reuse, UR7 ;  /* 0x0000000764027c20 */ /* 0x040fe20008410000 */
[----:B------:R-:W-:Y:S01]  /*4cd0*/  FSETP.NEU.FTZ.AND P0, PT, R100, -INF , PT ;  /* 0xff8000006400780b */ /* 0x000fe20003f1d000 */
[----:B------:R-:W-:Y:S01]  /*4ce0*/  IMAD.WIDE.U32 R14, R14, -0x326172a9, RZ ;  /* 0xcd9e8d570e0e7825 */ /* 0x000fe200078e00ff */
[----:B------:R-:W-:-:S03]  /*4cf0*/  FSEL R3, R3, RZ, P1 ;  /* 0x000000ff03037208 */ /* 0x000fc60000800000 */
[----:B------:R-:W-:Y:S01]  /*4d00*/  FFMA.FTZ R129, R55, UR7, -R4 ;  /* 0x0000000737817c23 */ /* 0x000fe20008010804 */
[----:B------:R-:W-:Y:S01]  /*4d10*/  FSEL R2, R2, RZ, P0 ;  /* 0x000000ff02027208 */ /* 0x000fe20000000000 */
[----:B------:R-:W-:-:S04]  /*4d20*/  IMAD.WIDE.U32 R22, R22, -0x2daee0ad, RZ ;  /* 0xd2511f5316167825 */ /* 0x000fc800078e00ff */
[--C-:B------:R-:W-:Y:S01]  /*4d30*/  FFMA.FTZ R160, R53, UR7, -R4.reuse ;  /* 0x0000000735a07c23 */ /* 0x100fe20008010804 */
[--C-:B------:R-:W-:Y:S01]  /*4d40*/  FFMA.FTZ R161, R50, UR7, -R4.reuse ;  /* 0x0000000732a17c23 */ /* 0x100fe20008010804 */
[--C-:B------:R-:W-:Y:S01]  /*4d50*/  FFMA.FTZ R172, R49, UR7, -R4.reuse ;  /* 0x0000000731ac7c23 */ /* 0x100fe20008010804 */
[--C-:B------:R-:W-:Y:S01]  /*4d60*/  FFMA.FTZ R173, R47, UR7, -R4.reuse ;  /* 0x000000072fad7c23 */ /* 0x100fe20008010804 */
[--C-:B------:R-:W-:Y:S01]  /*4d70*/  FFMA.FTZ R217, R40, UR7, -R4.reuse ;  /* 0x0000000728d97c23 */ /* 0x100fe20008010804 */
[--C-:B------:R-:W-:Y:S01]  /*4d80*/  FFMA.FTZ R138, R63, UR7, -R3.reuse ;  /* 0x000000073f8a7c23 */ /* 0x100fe20008010803 */
[----:B------:R-:W-:Y:S01]  /*4d90*/  FFMA.FTZ R167, R56, UR7, -R3 ;  /* 0x0000000738a77c23 */ /* 0x000fe20008010803 */
        /* <DEDUP_REMOVED lines=42> */
[----:B------:R-:W-:Y:S01]  /*5040*/  IMAD.WIDE.U32 R20, R20, -0x326172a9, RZ ;  /* 0xcd9e8d5714147825 */ /* 0x000fe200078e00ff */
[----:B------:R-:W-:Y:S01]  /*5050*/  UIADD3 UR7, UPT, UPT, UR31, 0x646e171e, URZ ;  /* 0x646e171e1f077890 */ /* 0x000fe2000fffe0ff */
[----:B------:R-:W-:Y:S02]  /*5060*/  MUFU.EX2 R179, R33 ;  /* 0x0000002100b37308 */ /* 0x000fe40000000800 */
[----:B------:R-:W-:Y:S01]  /*5070*/  IMAD.WIDE.U32 R2, R11, -0x2daee0ad, RZ ;  /* 0xd2511f530b027825 */ /* 0x000fe200078e00ff */
[----:B------:R-:W-:Y:S01]  /*5080*/  LOP3.LUT R10, R6, UR10, R21, 0x96, !PT ;  /* 0x0000000a060a7c12 */ /* 0x000fe2000f8e9615 */
[----:B------:R-:W-:Y:S01]  /*5090*/  UIADD3 UR10, UPT, UPT, UR30, -0x4ab325aa, URZ ;  /* 0xb54cda561e0a7890 */ /* 0x000fe2000fffe0ff */
[----:B------:R-:W-:Y:S01]  /*50a0*/  MUFU.EX2 R245, R41 ;  /* 0x0000002900f57308 */ /* 0x000fe20000000800 */
[----:B------:R-:W-:Y:S01]  /*50b0*/  IMAD.WIDE.U32 R12, R13, -0x2daee0ad, RZ ;  /* 0xd2511f530d0c7825 */ /* 0x000fe200078e00ff */
[----:B------:R-:W-:-:S02]  /*50c0*/  LOP3.LUT R23, R34, UR11, R3, 0x96, !PT ;  /* 0x0000000b22177c12 */ /* 0x000fc4000f8e9603 */
[----:B------:R-:W-:Y:S01]  /*50d0*/  MUFU.EX2 R28, R28 ;  /* 0x0000001c001c7308 */ /* 0x000fe20000000800 */
[----:B------:R-:W-:Y:S01]  /*50e0*/  IMAD.WIDE.U32 R26, R26, -0x2daee0ad, RZ ;  /* 0xd2511f531a1a7825 */ /* 0x000fe200078e00ff */
[----:B------:R-:W-:Y:S02]  /*50f0*/  LOP3.LUT R36, R2, UR7, R13, 0x96, !PT ;  /* 0x0000000702247c12 */ /* 0x000fe4000f8e960d */
[----:B------:R-:W-:Y:S01]  /*5100*/  PRMT R21, R12, 0x7772, RZ ;  /* 0x000077720c157816 */ /* 0x000fe200000000ff */
[----:B------:R-:W-:Y:S01]  /*5110*/  IMAD.WIDE.U32 R2, R15, -0x326172a9, RZ ;  /* 0xcd9e8d570f027825 */ /* 0x000fe200078e00ff */
[----:B------:R-:W-:Y:S01]  /*5120*/  LOP3.LUT R25, R32, UR11, R27, 0x96, !PT ;  /* 0x0000000b20197c12 */ /* 0x000fe2000f8e961b */
[----:B------:R-:W-:Y:S01]  /*5130*/  MUFU.EX2 R251, R39 ;  /* 0x0000002700fb7308 */ /* 0x000fe20000000800 */
[----:B------:R-:W-:Y:S01]  /*5140*/  PRMT R27, R12, 0x7771, RZ ;  /* 0x000077710c1b7816 */ /* 0x000fe200000000ff */
[----:B------:R-:W-:Y:S01]  /*5150*/  IMAD.WIDE.U32 R6, R7, -0x326172a9, RZ ;  /* 0xcd9e8d5707067825 */ /* 0x000fe200078e00ff */
[----:B------:R-:W-:Y:S01]  /*5160*/  LOP3.LUT R42, R18, UR10, R3, 0x96, !PT ;  /* 0x0000000a122a7c12 */ /* 0x000fe2000f8e9603 */
[----:B-1----:R-:W-:Y:S01]  /*5170*/  MUFU.EX2 R103, R38 ;  /* 0x0000002600677308 */ /* 0x002fe20000000800 */
[----:B------:R-:W-:Y:S01]  /*5180*/  PRMT R19, R12, 0x7773, RZ ;  /* 0x000077730c137816 */ /* 0x000fe200000000ff */
[----:B------:R-:W-:Y:S01]  /*5190*/  IMAD.WIDE.U32 R8, R8, -0x2daee0ad, RZ ;  /* 0xd2511f5308087825 */ /* 0x000fe200078e00ff */
[----:B------:R-:W-:Y:S01]  /*51a0*/  LOP3.LUT R14, R14, UR10, R7, 0x96, !PT ;  /* 0x0000000a0e0e7c12 */ /* 0x000fe2000f8e9607 */
[----:B------:R-:W1:Y:S01]  /*51b0*/  MUFU.EX2 R18, R29 ;  /* 0x0000001d00127308 */ /* 0x000e620000000800 */
[----:B------:R-:W-:Y:S01]  /*51c0*/  PRMT R7, R6, 0x7772, RZ ;  /* 0x0000777206077816 */ /* 0x000fe200000000ff */
[----:B------:R-:W-:Y:S01]  /*51d0*/  IMAD.WIDE.U32 R4, R5, -0x2daee0ad, RZ ;  /* 0xd2511f5305047825 */ /* 0x000fe200078e00ff */
[----:B------:R-:W-:Y:S01]  /*51e0*/  LOP3.LUT R32, R16, UR7, R9, 0x96, !PT ;  /* 0x0000000710207c12 */ /* 0x000fe2000f8e9609 */
[----:B------:R-:W-:Y:S01]  /*51f0*/  MUFU.EX2 R30, R30 ;  /* 0x0000001e001e7308 */ /* 0x000fe20000000800 */
[----:B------:R-:W-:Y:S01]  /*5200*/  PRMT R9, R6, 0x7773, RZ ;  /* 0x0000777306097816 */ /* 0x000fe200000000ff */
[----:B------:R-:W-:Y:S01]  /*5210*/  IMAD.WIDE.U32 R10, R10, -0x2daee0ad, RZ ;  /* 0xd2511f530a0a7825 */ /* 0x000fe200078e00ff */
[----:B------:R-:W-:Y:S01]  /*5220*/  LOP3.LUT R44, R22, UR7, R5, 0x96, !PT ;  /* 0x00000007162c7c12 */ /* 0x000fe2000f8e9605 */
[----:B------:R-:W-:Y:S01]  /*5230*/  MUFU.EX2 R249, R35 ;  /* 0x0000002300f97308 */ /* 0x000fe20000000800 */
[C---:B------:R-:W-:Y:S01]  /*5240*/  PRMT R16, R6.reuse, 0x7771, RZ ;  /* 0x0000777106107816 */ /* 0x040fe200000000ff */
[----:B------:R-:W-:Y:S01]  /*5250*/  IMAD.MOV.U32 R31, RZ, RZ, R12 ;  /* 0x000000ffff1f7224 */ /* 0x000fe200078e000c */
[----:B------:R-:W-:Y:S01]  /*5260*/  PRMT R12, R6, 0x7770, RZ ;  /* 0x00007770060c7816 */ /* 0x000fe200000000ff */
[----:B------:R-:W-:Y:S01]  /*5270*/  IMAD.MOV.U32 R34, RZ, RZ, R6 ;  /* 0x000000ffff227224 */ /* 0x000fe200078e0006 */
[----:B------:R-:W-:Y:S01]  /*5280*/  LOP3.LUT R46, R26, UR7, R11, 0x96, !PT ;  /* 0x000000071a2e7c12 */ /* 0x000fe2000f8e960b */
[----:B------:R-:W3:Y:S01]  /*5290*/  MUFU.EX2 R22, R17 ;  /* 0x0000001100167308 */ /* 0x000ee20000000800 */
[----:B------:R-:W-:Y:S01]  /*52a0*/  ISETP.LE.U32.AND P0, PT, R12, UR6, PT ;  /* 0x000000060c007c0c */ /* 0x000fe2000bf03070 */
[----:B------:R-:W-:Y:S01]  /*52b0*/  IMAD.MOV.U32 R26, RZ, RZ, R8 ;  /* 0x000000ffff1a7224 */ /* 0x000fe200078e0008 */
[C---:B------:R-:W-:Y:S01]  /*52c0*/  PRMT R11, R8.reuse, 0x7770, RZ ;  /* 0x00007770080b7816 */ /* 0x040fe200000000ff */
[----:B------:R-:W-:Y:S01]  /*52d0*/  IMAD.MOV.U32 R147, RZ, RZ, R4 ;  /* 0x000000ffff937224 */ /* 0x000fe200078e0004 */
[C---:B------:R-:W-:Y:S01]  /*52e0*/  PRMT R15, R8.reuse, 0x7772, RZ ;  /* 0x00007772080f7816 */ /* 0x040fe200000000ff */
[----:B------:R-:W-:Y:S01]  /*52f0*/  IMAD.MOV.U32 R148, RZ, RZ, R2 ;  /* 0x000000ffff947224 */ /* 0x000fe200078e0002 */
[----:B------:R-:W-:Y:S01]  /*5300*/  PRMT R13, R8, 0x7773, RZ ;  /* 0x00007773080d7816 */ /* 0x000fe200000000ff */
[----:B--2---:R-:W2:Y:S01]  /*5310*/  MUFU.EX2 R102, R40 ;  /* 0x0000002800667308 */ /* 0x004ea20000000800 */
[----:B------:R-:W-:Y:S01]  /*5320*/  PRMT R6, R4, 0x7770, RZ ;  /* 0x0000777004067816 */ /* 0x000fe200000000ff */
[----:B-1----:R-:W-:Y:S01]  /*5330*/  FADD.FTZ R248, R28, R18 ;  /* 0x000000121cf87221 */ /* 0x002fe20000010000 */
[C---:B------:R-:W-:Y:S01]  /*5340*/  PRMT R75, R4.reuse, 0x7771, RZ ;  /* 0x00007771044b7816 */ /* 0x040fe200000000ff */
[----:B------:R-:W-:Y:S01]  /*5350*/  MUFU.EX2 R250, R47 ;  /* 0x0000002f00fa7308 */ /* 0x000fe20000000800 */
[----:B------:R-:W-:Y:S01]  /*5360*/  PRMT R61, R4, 0x7772, RZ ;  /* 0x00007772043d7816 */ /* 0x000fe200000000ff */
[----:B---3--:R-:W-:Y:S01]  /*5370*/  FADD.FTZ R178, R22, R30 ;  /* 0x0000001e16b27221 */ /* 0x008fe20000010000 */
[----:B------:R-:W-:Y:S01]  /*5380*/  PRMT R17, R8, 0x7771, RZ ;  /* 0x0000777108117816 */ /* 0x000fe200000000ff */
[----:B------:R-:W-:Y:S01]  /*5390*/  MUFU.EX2 R110, R48 ;  /* 0x00000030006e7308 */ /* 0x000fe20000000800 */
[----:B------:R-:W-:Y:S01]  /*53a0*/  PRMT R67, R4, 0x7773, RZ ;  /* 0x0000777304437816 */ /* 0x000fe200000000ff */
[----:B------:R-:W-:Y:S01]  /*53b0*/  IMAD.WIDE.U32 R4, R25, -0x326172a9, RZ ;  /* 0xcd9e8d5719047825 */ /* 0x000fe200078e00ff */
[----:B------:R-:W-:Y:S01]  /*53c0*/  SHF.R.U32.HI R12, RZ, 0x18, R14 ;  /* 0x00000018ff0c7819 */ /* 0x000fe2000001160e */
[----:B------:R-:W-:Y:S01]  /*53d0*/  MUFU.EX2 R214, R66 ;  /* 0x0000004200d67308 */ /* 0x000fe20000000800 */
[C---:B------:R-:W-:Y:S01]  /*53e0*/  PRMT R8, R2.reuse, 0x7770, RZ ;  /* 0x0000777002087816 */ /* 0x040fe200000000ff */
[----:B------:R-:W-:Y:S01]  /*53f0*/  IMAD.MOV.U32 R121, RZ, RZ, R4 ;  /* 0x000000ffff797224 */ /* 0x000fe200078e0004 */
[C---:B------:R-:W-:Y:S01]  /*5400*/  PRMT R76, R2.reuse, 0x7771, RZ ;  /* 0x00007771024c7816 */ /* 0x040fe200000000ff */
[----:B------:R-:W-:Y:S01]  /*5410*/  MUFU.EX2 R66, R52 ;  /* 0x0000003400427308 */ /* 0x000fe20000000800 */
[C---:B------:R-:W-:Y:S01]  /*5420*/  PRMT R54, R2.reuse, 0x7772, RZ ;  /* 0x0000777202367816 */ /* 0x040fe200000000ff */
[----:B------:R-:W-:Y:S01]  /*5430*/  IMAD.MOV.U32 R150, RZ, RZ, R10 ;  /* 0x000000ffff967224 */ /* 0x000fe200078e000a */
[----:B------:R-:W-:Y:S01]  /*5440*/  PRMT R60, R2, 0x7773, RZ ;  /* 0x00007773023c7816 */ /* 0x000fe200000000ff */
[----:B------:R-:W-:Y:S01]  /*5450*/  IMAD.WIDE.U32 R2, R23, -0x326172a9, RZ ;  /* 0xcd9e8d5717027825 */ /* 0x000fe200078e00ff */
[----:B------:R-:W-:Y:S01]  /*5460*/  ISETP.LE.U32.AND P1, PT, R12, UR6, PT ;  /* 0x000000060c007c0c */ /* 0x000fe2000bf23070 */
[----:B------:R-:W-:Y:S01]  /*5470*/  MUFU.EX2 R209, R62 ;  /* 0x0000003e00d17308 */ /* 0x000fe20000000800 */
[----:B------:R-:W-:-:S02]  /*5480*/  LOP3.LUT R43, R20, UR10, R5, 0x96, !PT ;  /* 0x0000000a142b7c12 */ /* 0x000fc4000f8e9605 */
[C---:B------:R-:W-:Y:S01]  /*5490*/  PRMT R92, R4.reuse, 0x7771, RZ ;  /* 0x00007771045c7816 */ /* 0x040fe200000000ff */
[----:B------:R-:W-:Y:S01]  /*54a0*/  MUFU.EX2 R180, R53 ;  /* 0x0000003500b47308 */ /* 0x000fe20000000800 */
[C---:B------:R-:W-:Y:S02]  /*54b0*/  PRMT R69, R4.reuse, 0x7772, RZ ;  /* 0x0000777204457816 */ /* 0x040fe400000000ff */
[----:B------:R-:W-:Y:S01]  /*54c0*/  PRMT R68, R4, 0x7773, RZ ;  /* 0x0000777304447816 */ /* 0x000fe200000000ff */
[----:B------:R-:W-:Y:S01]  /*54d0*/  MUFU.EX2 R62, R51 ;  /* 0x00000033003e7308 */ /* 0x000fe20000000800 */
[----:B------:R-:W-:Y:S02]  /*54e0*/  LOP3.LUT R37, R24, UR10, R3, 0x96, !PT ;  /* 0x0000000a18257c12 */ /* 0x000fe4000f8e9603 */
[----:B------:R-:W-:Y:S01]  /*54f0*/  LOP3.LUT R20, R14, 0xff, RZ, 0xc0, !PT ;  /* 0x000000ff0e147812 */ /* 0x000fe200078ec0ff */
[----:B------:R-:W-:Y:S01]  /*5500*/  MUFU.EX2 R181, R50 ;  /* 0x0000003200b57308 */ /* 0x000fe20000000800 */
[----:B------:R-:W-:-:S02]  /*5510*/  F2FP.BF16.F32.PACK_AB R4, R245, R179 ;  /* 0x000000b3f504723e */ /* 0x000fc400000010ff */
[----:B------:R-:W-:Y:S01]  /*5520*/  F2FP.BF16.F32.PACK_AB R3, R18, R28 ;  /* 0x0000001c1203723e */ /* 0x000fe200000010ff */
[----:B------:R-:W-:Y:S01]  /*5530*/  MUFU.EX2 R236, R56 ;  /* 0x0000003800ec7308 */ /* 0x000fe20000000800 */
[----:B------:R-:W-:Y:S02]  /*5540*/  ISETP.LE.U32.AND P4, PT, R20, UR6, PT ;  /* 0x0000000614007c0c */ /* 0x000fe4000bf83070 */
[----:B------:R-:W-:Y:S01]  /*5550*/  PRMT R232, R4, 0x7610, R232 ;  /* 0x0000761004e87816 */ /* 0x000fe200000000e8 */
[----:B------:R-:W-:Y:S01]  /*5560*/  MUFU.EX2 R58, R58 ;  /* 0x0000003a003a7308 */ /* 0x000fe20000000800 */
[C---:B------:R-:W-:Y:S02]  /*5570*/  PRMT R65, R3.reuse, 0x7632, R65 ;  /* 0x0000763203417816 */ /* 0x040fe40000000041 */
[----:B------:R-:W-:Y:S01]  /*5580*/  PRMT R64, R3, 0x7610, R64 ;  /* 0x0000761003407816 */ /* 0x000fe20000000040 */
[----:B------:R-:W-:Y:S01]  /*5590*/  @!P0 HFMA2.BF16_V2 R82, -RZ.H0_H0, RZ.H0_H0, -R232.H0_H0 ;  /* 0x200000ffff528231 */ /* 0x000fe200003409e8 */
[----:B------:R-:W-:Y:S01]  /*55a0*/  F2FP.BF16.F32.PACK_AB R3, R103, R251 ;  /* 0x000000fb6703723e */ /* 0x000fe200000010ff */
[----:B------:R-:W-:Y:S01]  /*55b0*/  @!P1 HFMA2.BF16_V2 R80, -RZ.H0_H0, RZ.H0_H0, -R65.H0_H0 ;  /* 0x200000ffff509231 */ /* 0x000fe20000340941 */
[----:B------:R-:W-:Y:S01]  /*55c0*/  F2FP.BF16.F32.PACK_AB R5, R30, R22 ;  /* 0x000000161e05723e */ /* 0x000fe200000010ff */
[----:B------:R-:W-:Y:S01]  /*55d0*/  MUFU.EX2 R63, R63 ;  /* 0x0000003f003f7308 */ /* 0x000fe20000000800 */
[----:B------:R-:W-:-:S02]  /*55e0*/  PRMT R231, R4, 0x7632, R231 ;  /* 0x0000763204e77816 */ /* 0x000fc400000000e7 */
[C---:B------:R-:W-:Y:S01]  /*55f0*/  PRMT R230, R3.reuse, 0x7632, R230 ;  /* 0x0000763203e67816 */ /* 0x040fe200000000e6 */
[----:B------:R-:W-:Y:S01]  /*5600*/  MUFU.EX2 R18, R71 ;  /* 0x0000004700127308 */ /* 0x000fe20000000800 */
[----:B------:R-:W-:Y:S02]  /*5610*/  PRMT R229, R3, 0x7610, R229 ;  /* 0x0000761003e57816 */ /* 0x000fe400000000e5 */
[----:B------:R-:W-:Y:S01]  /*5620*/  PRMT R3, R2, 0x7770, RZ ;  /* 0x0000777002037816 */ /* 0x000fe200000000ff */
[----:B------:R-:W-:Y:S01]  /*5630*/  MUFU.EX2 R93, R93 ;  /* 0x0000005d005d7308 */ /* 0x000fe20000000800 */
[----:B------:R-:W-:Y:S02]  /*5640*/  PRMT R59, R5, 0x7610, R59 ;  /* 0x00007610053b7816 */ /* 0x000fe4000000003b */
[----:B------:R-:W-:Y:S01]  /*5650*/  PRMT R25, R232, 0x5410, R231 ;  /* 0x00005410e8197816 */ /* 0x000fe200000000e7 */
[----:B------:R-:W-:Y:S01]  /*5660*/  MUFU.EX2 R126, R126 ;  /* 0x0000007e007e7308 */ /* 0x000fe20000000800 */
[----:B------:R-:W-:Y:S01]  /*5670*/  PRMT R39, R64, 0x5410, R65 ;  /* 0x0000541040277816 */ /* 0x000fe20000000041 */
[----:B------:R-:W-:Y:S01]  /*5680*/  @!P4 HFMA2.BF16_V2 R78, -RZ.H0_H0, RZ.H0_H0, -R59.H0_H0 ;  /* 0x200000ffff4ec231 */ /* 0x000fe2000034093b */
[----:B------:R-:W-:Y:S01]  /*5690*/  @!P0 PRMT R232, R82, 0x5410, RZ ;  /* 0x0000541052e88816 */ /* 0x000fe200000000ff */
[----:B------:R-:W-:Y:S01]  /*56a0*/  MUFU.EX2 R129, R129 ;  /* 0x0000008100817308 */ /* 0x000fe20000000800 */
[----:B------:R-:W-:-:S02]  /*56b0*/  @!P1 PRMT R65, R80, 0x5410, RZ ;  /* 0x0000541050419816 */ /* 0x000fc400000000ff */
[----:B------:R-:W-:Y:S01]  /*56c0*/  ISETP.LE.U32.AND P0, PT, R3, UR6, PT ;  /* 0x0000000603007c0c */ /* 0x000fe2000bf03070 */
[----:B------:R-:W-:Y:S01]  /*56d0*/  MUFU.EX2 R82, R87 ;  /* 0x0000005700527308 */ /* 0x000fe20000000800 */
[----:B------:R-:W-:Y:S02]  /*56e0*/  ISETP.GT.U32.AND P1, PT, R16, UR6, PT ;  /* 0x0000000610007c0c */ /* 0x000fe4000bf24070 */
[----:B------:R-:W-:Y:S01]  /*56f0*/  PRMT R57, R5, 0x7632, R57 ;  /* 0x0000763205397816 */ /* 0x000fe20000000039 */
[----:B------:R-:W-:Y:S01]  /*5700*/  MUFU.EX2 R135, R135 ;  /* 0x0000008700877308 */ /* 0x000fe20000000800 */
[----:B--2---:R-:W-:Y:S02]  /*5710*/  F2FP.BF16.F32.PACK_AB R3, R102, R249 ;  /* 0x000000f96603723e */ /* 0x004fe400000010ff */
[----:B------:R-:W-:Y:S01]  /*5720*/  PRMT R38, R59, 0x5410, R57 ;  /* 0x000054103b267816 */ /* 0x000fe20000000039 */
[----:B------:R-:W-:Y:S01]  /*5730*/  MUFU.EX2 R136, R136 ;  /* 0x0000008800887308 */ /* 0x000fe20000000800 */
[----:B------:R-:W-:-:S02]  /*5740*/  @!P4 PRMT R59, R78, 0x5410, RZ ;  /* 0x000054104e3bc816 */ /* 0x000fc400000000ff */
[----:B------:R-:W-:Y:S01]  /*5750*/  ISETP.GT.U32.AND P4, PT, R9, UR6, PT ;  /* 0x0000000609007c0c */ /* 0x000fe2000bf84070 */
[----:B------:R-:W1:Y:S01]  /*5760*/  MUFU.EX2 R78, R45 ;  /* 0x0000002d004e7308 */ /* 0x000e620000000800 */
[C---:B------:R-:W-:Y:S01]  /*5770*/  PRMT R228, R3.reuse, 0x7610, R228 ;  /* 0x0000761003e47816 */ /* 0x040fe200000000e4 */
[----:B------:R-:W-:Y:S01]  /*5780*/  @P1 HFMA2.BF16_V2 R84, -RZ.H0_H0, RZ.H0_H0, -R231.H0_H0 ;  /* 0x200000ffff541231 */ /* 0x000fe200003409e7 */
[----:B------:R-:W-:Y:S01]  /*5790*/  PRMT R227, R3, 0x7632, R227 ;  /* 0x0000763203e37816 */ /* 0x000fe200000000e3 */
[----:B------:R-:W-:Y:S01]  /*57a0*/  MUFU.EX2 R125, R125 ;  /* 0x0000007d007d7308 */ /* 0x000fe20000000800 */
[----:B------:R-:W-:Y:S01]  /*57b0*/  ISETP.LE.U32.AND P5, PT, R8, UR6, PT ;  /* 0x0000000608007c0c */ /* 0x000fe2000bfa3070 */
[----:B------:R-:W-:Y:S01]  /*57c0*/  @!P0 HFMA2.BF16_V2 R86, -RZ.H0_H0, RZ.H0_H0, -R228.H0_H0 ;  /* 0x200000ffff568231 */ /* 0x000fe200003409e4 */
[C---:B------:R-:W-:Y:S01]  /*57d0*/  ISETP.GT.U32.AND P6, PT, R7.reuse, UR6, PT ;  /* 0x0000000607007c0c */ /* 0x040fe2000bfc4070 */
[----:B------:R-:W-:Y:S01]  /*57e0*/  MUFU.EX2 R133, R133 ;  /* 0x0000008500857308 */ /* 0x000fe20000000800 */
[----:B------:R-:W-:-:S02]  /*57f0*/  PRMT R23, R7, 0x5410, R9 ;  /* 0x0000541007177816 */ /* 0x000fc40000000009 */
[C---:B------:R-:W-:Y:S01]  /*5800*/  PRMT R8, R2.reuse, 0x7773, RZ ;  /* 0x0000777302087816 */ /* 0x040fe200000000ff */
[----:B------:R-:W-:Y:S01]  /*5810*/  @P4 HFMA2.BF16_V2 R83, -RZ.H0_H0, RZ.H0_H0, -R230.H0_H0 ;  /* 0x200000ffff534231 */ /* 0x000fe200003409e6 */
[----:B------:R-:W-:Y:S01]  /*5820*/  PRMT R7, R2, 0x7772, RZ ;  /* 0x0000777202077816 */ /* 0x000fe200000000ff */
[----:B------:R-:W-:Y:S01]  /*5830*/  MUFU.EX2 R134, R134 ;  /* 0x0000008600867308 */ /* 0x000fe20000000800 */
[----:B------:R-:W-:Y:S02]  /*5840*/  PRMT R30, R228, 0x5410, R227 ;  /* 0x00005410e41e7816 */ /* 0x000fe400000000e3 */
[----:B------:R-:W-:Y:S02]  /*5850*/  @!P0 PRMT R228, R86, 0x5410, RZ ;  /* 0x0000541056e48816 */ /* 0x000fe400000000ff */
[----:B------:R-:W-:Y:S01]  /*5860*/  @P1 PRMT R231, R84, 0x5410, RZ ;  /* 0x0000541054e71816 */ /* 0x000fe200000000ff */
[----:B------:R-:W-:Y:S01]  /*5870*/  @P6 HFMA2.BF16_V2 R85, -RZ.H0_H0, RZ.H0_H0, -R229.H0_H0 ;  /* 0x200000ffff556231 */ /* 0x000fe200003409e5 */
[----:B------:R-:W-:-:S02]  /*5880*/  ISETP.GT.U32.AND P0, PT, R8, UR6, PT ;  /* 0x0000000608007c0c */ /* 0x000fc4000bf04070 */
[----:B------:R-:W-:Y:S02]  /*5890*/  ISETP.GT.U32.AND P1, PT, R7, UR6, PT ;  /* 0x0000000607007c0c */ /* 0x000fe4000bf24070 */
[----:B-1----:R-:W-:Y:S02]  /*58a0*/  F2FP.BF16.F32.PACK_AB R4, R250, R78 ;  /* 0x0000004efa04723e */ /* 0x002fe400000010ff */
[----:B------:R-:W-:Y:S02]  /*58b0*/  PRMT R24, R229, 0x5410, R230 ;  /* 0x00005410e5187816 */ /* 0x000fe400000000e6 */
[----:B------:R-:W-:Y:S01]  /*58c0*/  @P4 PRMT R230, R83, 0x5410, RZ ;  /* 0x0000541053e64816 */ /* 0x000fe200000000ff */
[----:B------:R-:W-:Y:S01]  /*58d0*/  IMAD.MOV.U32 R83, RZ, RZ, R110 ;  /* 0x000000ffff537224 */ /* 0x000fe200078e006e */
[----:B------:R-:W-:Y:S02]  /*58e0*/  ISETP.LE.U32.AND P2, PT, R6, UR6, PT ;  /* 0x0000000606007c0c */ /* 0x000fe4000bf43070 */
[C---:B------:R-:W-:Y:S01]  /*58f0*/  PRMT R226, R4.reuse, 0x7632, R226 ;  /* 0x0000763204e27816 */ /* 0x040fe200000000e2 */
[----:B------:R-:W1:Y:S01]  /*5900*/  MUFU.EX2 R6, R49 ;  /* 0x0000003100067308 */ /* 0x000e620000000800 */
[----:B------:R-:W-:-:S02]  /*5910*/  PRMT R224, R4, 0x7610, R224 ;  /* 0x0000761004e07816 */ /* 0x000fc400000000e0 */
[----:B------:R-:W-:Y:S01]  /*5920*/  ISETP.LE.U32.AND P3, PT, R11, UR6, PT ;  /* 0x000000060b007c0c */ /* 0x000fe2000bf63070 */
[----:B------:R-:W-:Y:S01]  /*5930*/  @P0 HFMA2.BF16_V2 R89, -RZ.H0_H0, RZ.H0_H0, -R226.H0_H0 ;  /* 0x200000ffff590231 */ /* 0x000fe200003409e2 */
[----:B------:R-:W-:Y:S01]  /*5940*/  PRMT R11, R2, 0x7771, RZ ;  /* 0x00007771020b7816 */ /* 0x000fe200000000ff */
[----:B------:R-:W-:Y:S01]  /*5950*/  @P1 HFMA2.BF16_V2 R88, -RZ.H0_H0, RZ.H0_H0, -R224.H0_H0 ;  /* 0x200000ffff581231 */ /* 0x000fe200003409e0 */
[----:B------:R-:W-:Y:S02]  /*5960*/  F2FP.BF16.F32.PACK_AB R3, R214, R83 ;  /* 0x00000053d603723e */ /* 0x000fe400000010ff */
[----:B------:R-:W-:Y:S02]  /*5970*/  ISETP.GT.U32.AND P4, PT, R11, UR6, PT ;  /* 0x000000060b007c0c */ /* 0x000fe4000bf84070 */
[----:B------:R-:W-:Y:S02]  /*5980*/  LOP3.LUT R4, R31, 0xff, RZ, 0xc0, !PT ;  /* 0x000000ff1f047812 */ /* 0x000fe400078ec0ff */
[----:B------:R-:W-:-:S02]  /*5990*/  PRMT R225, R3, 0x7610, R225 ;  /* 0x0000761003e17816 */ /* 0x000fc400000000e1 */
[----:B------:R-:W-:Y:S02]  /*59a0*/  PRMT R223, R3, 0x7632, R223 ;  /* 0x0000763203df7816 */ /* 0x000fe400000000df */
[----:B------:R-:W-:Y:S02]  /*59b0*/  PRMT R29, R224, 0x5410, R226 ;  /* 0x00005410e01d7816 */ /* 0x000fe400000000e2 */
[----:B------:R-:W-:Y:S02]  /*59c0*/  LOP3.LUT R28, R32, 0xff, RZ, 0xc0, !PT ;  /* 0x000000ff201c7812 */ /* 0x000fe400078ec0ff */
[----:B------:R-:W-:Y:S01]  /*59d0*/  @P0 PRMT R226, R89, 0x5410, RZ ;  /* 0x0000541059e20816 */ /* 0x000fe200000000ff */
[----:B------:R-:W-:Y:S01]  /*59e0*/  @P4 HFMA2.BF16_V2 R90, -RZ.H0_H0, RZ.H0_H0, -R227.H0_H0 ;  /* 0x200000ffff5a4231 */ /* 0x000fe200003409e3 */
[----:B------:R-:W-:Y:S02]  /*59f0*/  F2FP.BF16.F32.PACK_AB R3, R209, R66 ;  /* 0x00000042d103723e */ /* 0x000fe400000010ff */
[----:B------:R-:W-:-:S02]  /*5a00*/  @P1 PRMT R224, R88, 0x5410, RZ ;  /* 0x0000541058e01816 */ /* 0x000fc400000000ff */
[----:B------:R-:W-:Y:S02]  /*5a10*/  ISETP.GT.U32.AND P0, PT, R27, UR6, PT ;  /* 0x000000061b007c0c */ /* 0x000fe4000bf04070 */
[----:B------:R-:W-:Y:S02]  /*5a20*/  ISETP.LE.U32.AND P1, PT, R4, UR6, PT ;  /* 0x0000000604007c0c */ /* 0x000fe4000bf23070 */
[----:B------:R-:W-:Y:S02]  /*5a30*/  @P6 PRMT R229, R85, 0x5410, RZ ;  /* 0x0000541055e56816 */ /* 0x000fe400000000ff */
[----:B------:R-:W-:Y:S02]  /*5a40*/  ISETP.LE.U32.AND P6, PT, R28, UR6, PT ;  /* 0x000000061c007c0c */ /* 0x000fe4000bfc3070 */
[C---:B------:R-:W-:Y:S02]  /*5a50*/  PRMT R219, R3.reuse, 0x7610, R219 ;  /* 0x0000761003db7816 */ /* 0x040fe400000000db */
[----:B------:R-:W-:-:S02]  /*5a60*/  PRMT R216, R3, 0x7632, R216 ;  /* 0x0000763203d87816 */ /* 0x000fc400000000d8 */
[C---:B------:R-:W-:Y:S02]  /*5a70*/  PRMT R120, R10.reuse, 0x7770, RZ ;  /* 0x000077700a787816 */ /* 0x040fe400000000ff */
[C---:B------:R-:W-:Y:S02]  /*5a80*/  PRMT R77, R10.reuse, 0x7771, RZ ;  /* 0x000077710a4d7816 */ /* 0x040fe400000000ff */
[C---:B------:R-:W-:Y:S02]  /*5a90*/  PRMT R73, R10.reuse, 0x7772, RZ ;  /* 0x000077720a497816 */ /* 0x040fe400000000ff */
[----:B------:R-:W-:Y:S01]  /*5aa0*/  PRMT R74, R10, 0x7773, RZ ;  /* 0x000077730a4a7816 */ /* 0x000fe200000000ff */
[----:B------:R-:W-:Y:S01]  /*5ab0*/  @!P6 HFMA2.BF16_V2 R91, -RZ.H0_H0, RZ.H0_H0, -R225.H0_H0 ;  /* 0x200000ffff5be231 */ /* 0x000fe200003409e1 */
[----:B-1----:R-:W-:Y:S01]  /*5ac0*/  F2FP.BF16.F32.PACK_AB R3, R180, R6 ;  /* 0x00000006b403723e */ /* 0x002fe200000010ff */
[----:B------:R-:W1:Y:S01]  /*5ad0*/  MUFU.EX2 R10, R55 ;  /* 0x00000037000a7308 */ /* 0x000e620000000800 */
[----:B------:R-:W-:-:S02]  /*5ae0*/  LOP3.LUT R33, R36, 0xff, RZ, 0xc0, !PT ;  /* 0x000000ff24217812 */ /* 0x000fc400078ec0ff */
[C---:B------:R-:W-:Y:S02]  /*5af0*/  PRMT R221, R3.reuse, 0x7632, R221 ;  /* 0x0000763203dd7816 */ /* 0x040fe400000000dd */
[----:B------:R-:W-:Y:S02]  /*5b00*/  PRMT R222, R3, 0x7610, R222 ;  /* 0x0000761003de7816 */ /* 0x000fe400000000de */
[----:B------:R-:W-:Y:S01]  /*5b10*/  @P4 PRMT R227, R90, 0x5410, RZ ;  /* 0x000054105ae34816 */ /* 0x000fe200000000ff */
[----:B------:R-:W-:Y:S01]  /*5b20*/  @P0 HFMA2.BF16_V2 R97, -RZ.H0_H0, RZ.H0_H0, -R221.H0_H0 ;  /* 0x200000ffff610231 */ /* 0x000fe200003409dd */
[----:B------:R-:W-:Y:S01]  /*5b30*/  ISETP.LE.U32.AND P4, PT, R33, UR6, PT ;  /* 0x0000000621007c0c */ /* 0x000fe2000bf83070 */
[----:B------:R-:W-:Y:S01]  /*5b40*/  @!P1 HFMA2.BF16_V2 R98, -RZ.H0_H0, RZ.H0_H0, -R222.H0_H0 ;  /* 0x200000ffff629231 */ /* 0x000fe200003409de */
[----:B------:R-:W-:Y:S02]  /*5b50*/  PRMT R52, R222, 0x5410, R221 ;  /* 0x00005410de347816 */ /* 0x000fe400000000dd */
[----:B------:R-:W-:-:S02]  /*5b60*/  SHF.R.U32.HI R9, RZ, 0x18, R32 ;  /* 0x00000018ff097819 */ /* 0x000fc40000011620 */
[----:B------:R-:W-:Y:S01]  /*5b70*/  @P0 PRMT R221, R97, 0x5410, RZ ;  /* 0x0000541061dd0816 */ /* 0x000fe200000000ff */
[----:B-1----:R-:W-:Y:S01]  /*5b80*/  IMAD.MOV.U32 R97, RZ, RZ, R10 ;  /* 0x000000ffff617224 */ /* 0x002fe200078e000a */
[----:B------:R-:W-:Y:S01]  /*5b90*/  F2FP.BF16.F32.PACK_AB R5, R181, R62 ;  /* 0x0000003eb505723e */ /* 0x000fe200000010ff */
[----:B------:R-:W-:Y:S01]  /*5ba0*/  IMAD.MOV.U32 R10, RZ, RZ, R2 ;  /* 0x000000ffff0a7224 */ /* 0x000fe200078e0002 */
[----:B------:R-:W-:Y:S02]  /*5bb0*/  @!P1 PRMT R222, R98, 0x5410, RZ ;  /* 0x0000541062de9816 */ /* 0x000fe400000000ff */
[----:B------:R-:W-:Y:S01]  /*5bc0*/  PRMT R45, R225, 0x5410, R223 ;  /* 0x00005410e12d7816 */ /* 0x000fe200000000df */
[----:B------:R-:W-:Y:S01]  /*5bd0*/  MUFU.EX2 R98, R81 ;  /* 0x0000005100627308 */ /* 0x000fe20000000800 */
[----:B------:R-:W-:Y:S02]  /*5be0*/  ISETP.GT.U32.AND P1, PT, R21, UR6, PT ;  /* 0x0000000615007c0c */ /* 0x000fe4000bf24070 */
[----:B------:R-:W-:-:S02]  /*5bf0*/  @!P6 PRMT R225, R91, 0x5410, RZ ;  /* 0x000054105be1e816 */ /* 0x000fc400000000ff */
[----:B------:R-:W-:Y:S02]  /*5c00*/  ISETP.LE.U32.AND P6, PT, R9, UR6, PT ;  /* 0x0000000609007c0c */ /* 0x000fe4000bfc3070 */
[----:B------:R-:W-:Y:S02]  /*5c10*/  PRMT R220, R5, 0x7610, R220 ;  /* 0x0000761005dc7816 */ /* 0x000fe400000000dc */
[----:B------:R-:W-:Y:S02]  /*5c20*/  F2FP.BF16.F32.PACK_AB R3, R97, R236 ;  /* 0x000000ec6103723e */ /* 0x000fe400000010ff */
[----:B------:R-:W-:Y:S01]  /*5c30*/  PRMT R218, R5, 0x7632, R218 ;  /* 0x0000763205da7816 */ /* 0x000fe200000000da */
[----:B------:R-:W-:Y:S01]  /*5c40*/  @!P4 HFMA2.BF16_V2 R95, -RZ.H0_H0, RZ.H0_H0, -R220.H0_H0 ;  /* 0x200000ffff5fc231 */ /* 0x000fe200003409dc */
[----:B------:R-:W-:Y:S02]  /*5c50*/  PRMT R215, R3, 0x7610, R215 ;  /* 0x0000761003d77816 */ /* 0x000fe400000000d7 */
[----:B------:R-:W-:-:S02]  /*5c60*/  PRMT R53, R220, 0x5410, R218 ;  /* 0x00005410dc357816 */ /* 0x000fc400000000da */
[----:B------:R-:W-:Y:S01]  /*5c70*/  @!P4 PRMT R220, R95, 0x5410, RZ ;  /* 0x000054105fdcc816 */ /* 0x000fe200000000ff */
[----:B------:R-:W-:Y:S01]  /*5c80*/  @P1 HFMA2.BF16_V2 R104, -RZ.H0_H0, RZ.H0_H0, -R215.H0_H0 ;  /* 0x200000ffff681231 */ /* 0x000fe200003409d7 */
[----:B------:R-:W-:Y:S01]  /*5c90*/  PRMT R213, R3, 0x7632, R213 ;  /* 0x0000763203d57816 */ /* 0x000fe200000000d5 */
[----:B------:R-:W-:Y:S02]  /*5ca0*/  IMAD.MOV.U32 R95, RZ, RZ, R6 ;  /* 0x000000ffff5f7224 */ /* 0x000fe400078e0006 */
[----:B------:R-:W-:Y:S01]  /*5cb0*/  @!P6 HFMA2.BF16_V2 R96, -RZ.H0_H0, RZ.H0_H0, -R216.H0_H0 ;  /* 0x200000ffff60e231 */ /* 0x000fe200003409d8 */
[----:B------:R-:W-:Y:S02]  /*5cc0*/  SHF.R.U32.HI R6, RZ, 0x18, R36 ;  /* 0x00000018ff067819 */ /* 0x000fe40000011624 */
[----:B------:R-:W-:Y:S02]  /*5cd0*/  PRMT R40, R215, 0x5410, R213 ;  /* 0x00005410d7287816 */ /* 0x000fe400000000d5 */
[----:B------:R-:W-:-:S02]  /*5ce0*/  ISETP.GT.U32.AND P0, PT, R19, UR6, PT ;  /* 0x0000000613007c0c */ /* 0x000fc4000bf04070 */
[----:B------:R-:W-:Y:S02]  /*5cf0*/  LOP3.LUT R2, R34, 0xff, RZ, 0xc0, !PT ;  /* 0x000000ff22027812 */ /* 0x000fe400078ec0ff */
[----:B------:R-:W-:Y:S02]  /*5d00*/  @P1 PRMT R215, R104, 0x5410, RZ ;  /* 0x0000541068d71816 */ /* 0x000fe400000000ff */
[----:B------:R-:W-:Y:S02]  /*5d10*/  PRMT R47, R219, 0x5410, R216 ;  /* 0x00005410db2f7816 */ /* 0x000fe400000000d8 */
[----:B------:R-:W-:Y:S02]  /*5d20*/  ISETP.LE.U32.AND P1, PT, R6, UR6, PT ;  /* 0x0000000606007c0c */ /* 0x000fe4000bf23070 */
[----:B------:R-:W-:Y:S01]  /*5d30*/  @!P6 PRMT R216, R96, 0x5410, RZ ;  /* 0x0000541060d8e816 */ /* 0x000fe200000000ff */
[----:B------:R-:W-:Y:S01]  /*5d40*/  IMAD.MOV.U32 R96, RZ, RZ, R180 ;  /* 0x000000ffff607224 */ /* 0x000fe200078e00b4 */
[C---:B------:R-:W-:Y:S01]  /*5d50*/  ISETP.GT.U32.AND P6, PT, R15.reuse, UR6, PT ;  /* 0x000000060f007c0c */ /* 0x040fe2000bfc4070 */
[----:B------:R-:W-:Y:S01]  /*5d60*/  @P0 HFMA2.BF16_V2 R99, -RZ.H0_H0, RZ.H0_H0, -R213.H0_H0 ;  /* 0x200000ffff630231 */ /* 0x000fe200003409d5 */
[----:B------:R-:W-:-:S02]  /*5d70*/  PRMT R22, R15, 0x5410, R13 ;  /* 0x000054100f167816 */ /* 0x000fc4000000000d */
[----:B------:R-:W-:Y:S02]  /*5d80*/  PRMT R15, R2, 0x5410, R16 ;  /* 0x00005410020f7816 */ /* 0x000fe40000000010 */
[----:B------:R-:W-:Y:S01]  /*5d90*/  F2FP.BF16.F32.PACK_AB R2, R63, R58 ;  /* 0x0000003a3f02723e */ /* 0x000fe200000010ff */
[----:B------:R-:W1:Y:S01]  /*5da0*/  MUFU.EX2 R16, R79 ;  /* 0x0000004f00107308 */ /* 0x000e620000000800 */
[----:B------:R-:W-:Y:S02]  /*5db0*/  LOP3.LUT R3, R26, 0xff, RZ, 0xc0, !PT ;  /* 0x000000ff1a037812 */ /* 0x000fe400078ec0ff */
[----:B------:R-:W-:Y:S02]  /*5dc0*/  ISETP.GT.U32.AND P4, PT, R13, UR6, PT ;  /* 0x000000060d007c0c */ /* 0x000fe4000bf84070 */
[----:B------:R-:W-:Y:S02]  /*5dd0*/  PRMT R212, R2, 0x7632, R212 ;  /* 0x0000763202d47816 */ /* 0x000fe400000000d4 */
[----:B------:R-:W-:-:S02]  /*5de0*/  PRMT R13, R3, 0x5410, R17 ;  /* 0x00005410030d7816 */ /* 0x000fc40000000011 */
[----:B------:R-:W-:Y:S01]  /*5df0*/  PRMT R3, R14, 0x7632, R3 ;  /* 0x000076320e037816 */ /* 0x000fe20000000003 */
[----:B------:R-:W-:Y:S01]  /*5e00*/  @!P1 HFMA2.BF16_V2 R105, -RZ.H0_H0, RZ.H0_H0, -R212.H0_H0 ;  /* 0x200000ffff699231 */ /* 0x000fe200003409d4 */
[----:B------:R-:W-:Y:S02]  /*5e10*/  PRMT R208, R2, 0x7610, R208 ;  /* 0x0000761002d07816 */ /* 0x000fe400000000d0 */
[----:B------:R-:W-:Y:S01]  /*5e20*/  LOP3.LUT R5, R3, 0xff, RZ, 0xc0, !PT ;  /* 0x000000ff03057812 */ /* 0x000fe200078ec0ff */
[----:B-1----:R-:W-:Y:S01]  /*5e30*/  FADD.FTZ R56, R18, R16 ;  /* 0x0000001012387221 */ /* 0x002fe20000010000 */
[----:B------:R-:W-:Y:S02]  /*5e40*/  @P0 PRMT R213, R99, 0x5410, RZ ;  /* 0x0000541063d50816 */ /* 0x000fe400000000ff */
[----:B------:R-:W-:Y:S01]  /*5e50*/  PRMT R34, R4, 0x5410, R27 ;  /* 0x0000541004227816 */ /* 0x000fe2000000001b */
[----:B------:R1:W-:Y:S01]  /*5e60*/  MUFU.EX2 R99, R94 ;  /* 0x0000005e00637308 */ /* 0x0003e20000000800 */
[----:B------:R-:W-:-:S02]  /*5e70*/  SHF.R.U32.HI R2, RZ, 0x10, R14 ;  /* 0x00000010ff027819 */ /* 0x000fc4000001160e */
[----:B------:R-:W-:Y:S02]  /*5e80*/  PRMT R35, R208, 0x5410, R212 ;  /* 0x00005410d0237816 */ /* 0x000fe400000000d4 */
[----:B------:R-:W-:Y:S02]  /*5e90*/  ISETP.GT.U32.AND P0, PT, R17, UR6, PT ;  /* 0x0000000611007c0c */ /* 0x000fe4000bf04070 */
[----:B------:R-:W-:Y:S02]  /*5ea0*/  SHF.R.U32.HI R4, RZ, 0x10, R32 ;  /* 0x00000010ff047819 */ /* 0x000fe40000011620 */
[----:B------:R-:W-:Y:S02]  /*5eb0*/  @!P1 PRMT R212, R105, 0x5410, RZ ;  /* 0x0000541069d49816 */ /* 0x000fe400000000ff */
[----:B------:R-:W-:Y:S02]  /*5ec0*/  PRMT R17, R7, 0x5410, R8 ;  /* 0x0000541007117816 */ /* 0x000fe40000000008 */
[----:B------:R-:W-:Y:S01]  /*5ed0*/  ISETP.LE.U32.AND P1, PT, R5, UR6, PT ;  /* 0x0000000605007c0c */ /* 0x000fe2000bf23070 */
[----:B------:R-:W-:Y:S01]  /*5ee0*/  MUFU.EX2 R7, R70 ;  /* 0x0000004600077308 */ /* 0x000fe20000000800 */
[----:B------:R-:W-:Y:S01]  /*5ef0*/  LOP3.LUT R3, R2, 0xff, RZ, 0xc0, !PT ;  /* 0x000000ff02037812 */ /* 0x000fe200078ec0ff */
[----:B-1----:R-:W-:Y:S01]  /*5f00*/  IMAD.MOV.U32 R94, RZ, RZ, R181 ;  /* 0x000000ffff5e7224 */ /* 0x002fe200078e00b5 */
[----:B------:R-:W-:Y:S01]  /*5f10*/  LOP3.LUT R2, R4, 0xff, RZ, 0xc0, !PT ;  /* 0x000000ff04027812 */ /* 0x000fe200078ec0ff */
[----:B------:R-:W1:Y:S01]  /*5f20*/  MUFU.EX2 R5, R72 ;  /* 0x0000004800057308 */ /* 0x000e620000000800 */
[----:B------:R-:W-:-:S02]  /*5f30*/  PRMT R8, R3, 0x5410, R12 ;  /* 0x0000541003087816 */ /* 0x000fc4000000000c */
[----:B------:R-:W-:Y:S02]  /*5f40*/  PRMT R9, R2, 0x5410, R9 ;  /* 0x0000541002097816 */ /* 0x000fe40000000009 */
[----:B------:R-:W-:Y:S02]  /*5f50*/  SHF.R.U32.HI R2, RZ, 0x10, R36 ;  /* 0x00000010ff027819 */ /* 0x000fe40000011624 */
[----:B------:R-:W-:Y:S01]  /*5f60*/  LOP3.LUT R3, R10, 0xff, RZ, 0xc0, !PT ;  /* 0x000000ff0a037812 */ /* 0x000fe200078ec0ff */
[----:B------:R-:W-:Y:S01]  /*5f70*/  @!P1 HFMA2.BF16_V2 R107, -RZ.H0_H0, RZ.H0_H0, -R64.H0_H0 ;  /* 0x200000ffff6b9231 */ /* 0x000fe20000340940 */
[----:B------:R-:W-:Y:S02]  /*5f80*/  LOP3.LUT R2, R2, 0xff, RZ, 0xc0, !PT ;  /* 0x000000ff02027812 */ /* 0x000fe400078ec0ff */
[----:B------:R-:W-:Y:S02]  /*5f90*/  PRMT R11, R3, 0x5410, R11 ;  /* 0x00005410030b7816 */ /* 0x000fe4000000000b */
[----:B------:R-:W-:Y:S01]  /*5fa0*/  PRMT R12, R2, 0x5410, R6 ;  /* 0x00005410020c7816 */ /* 0x000fe20000000006 */
[----:B-1----:R-:W-:Y:S01]  /*5fb0*/  FADD.FTZ R55, R7, R5 ;  /* 0x0000000507377221 */ /* 0x002fe20000010000 */
[----:B------:R-:W-:-:S02]  /*5fc0*/  F2FP.BF16.F32.PACK_AB R3, R5, R7 ;  /* 0x000000070503723e */ /* 0x000fc400000010ff */
[----:B------:R-:W-:Y:S02]  /*5fd0*/  F2FP.BF16.F32.PACK_AB R2, R16, R18 ;  /* 0x000000121002723e */ /* 0x000fe400000010ff */
[C---:B------:R-:W-:Y:S02]  /*5fe0*/  PRMT R203, R3.reuse, 0x7610, R203 ;  /* 0x0000761003cb7816 */ /* 0x040fe400000000cb */
[----:B------:R-:W-:Y:S02]  /*5ff0*/  PRMT R202, R3, 0x7632, R202 ;  /* 0x0000763203ca7816 */ /* 0x000fe400000000ca */
[----:B------:R-:W-:Y:S02]  /*6000*/  LOP3.LUT R3, R23, 0xff00ff, RZ, 0xc0, !PT ;  /* 0x00ff00ff17037812 */ /* 0x000fe400078ec0ff */
[----:B------:R-:W-:Y:S02]  /*6010*/  F2FP.BF16.F32.PACK_AB R4, R93, R82 ;  /* 0x000000525d04723e */ /* 0x000fe400000010ff */
[----:B------:R-:W-:-:S02]  /*6020*/  PRMT R51, R2, 0x7610, R51 ;  /* 0x0000761002337816 */ /* 0x000fc40000000033 */
[----:B------:R-:W-:Y:S02]  /*6030*/  PRMT R50, R2, 0x7632, R50 ;  /* 0x0000763202327816 */ /* 0x000fe40000000032 */
[----:B------:R-:W-:Y:S02]  /*6040*/  F2FP.BF16.F32.PACK_AB R2, R99, R98 ;  /* 0x000000626302723e */ /* 0x000fe400000010ff */
[----:B------:R-:W-:Y:S02]  /*6050*/  LOP3.LUT R5, R14, 0xffff, RZ, 0xc0, !PT ;  /* 0x0000ffff0e057812 */ /* 0x000fe400078ec0ff */
[C---:B------:R-:W-:Y:S02]  /*6060*/  PRMT R207, R4.reuse, 0x7610, R207 ;  /* 0x0000761004cf7816 */ /* 0x040fe400000000cf */
[----:B------:R-:W-:Y:S02]  /*6070*/  PRMT R206, R4, 0x7632, R206 ;  /* 0x0000763204ce7816 */ /* 0x000fe400000000ce */
[----:B------:R-:W-:Y:S01]  /*6080*/  HSET2.LE.AND R3, R3, R0, PT ;  /* 0x0000000003037233 */ /* 0x000fe20003803000 */
[----:B------:R-:W-:Y:S01]  /*6090*/  @!P3 HFMA2.BF16_V2 R106, -RZ.H0_H0, RZ.H0_H0, -R207.H0_H0 ;  /* 0x200000ffff6ab231 */ /* 0x000fe200003409cf */
[C---:B------:R-:W-:Y:S01]  /*60a0*/  PRMT R205, R2.reuse, 0x7610, R205 ;  /* 0x0000761002cd7816 */ /* 0x040fe200000000cd */
[----:B------:R-:W-:Y:S01]  /*60b0*/  @P0 HFMA2.BF16_V2 R128, -RZ.H0_H0, RZ.H0_H0, -R206.H0_H0 ;  /* 0x200000ffff800231 */ /* 0x000fe200003409ce */
[----:B------:R-:W-:-:S02]  /*60c0*/  PRMT R204, R2, 0x7632, R204 ;  /* 0x0000763202cc7816 */ /* 0x000fc400000000cc */
[----:B------:R-:W-:Y:S01]  /*60d0*/  HSET2.LE.AND R2, R15, R0, PT ;  /* 0x000000000f027233 */ /* 0x000fe20003803000 */
[----:B------:R-:W-:Y:S01]  /*60e0*/  @P6 HFMA2.BF16_V2 R124, -RZ.H0_H0, RZ.H0_H0, -R205.H0_H0 ;  /* 0x200000ffff7c6231 */ /* 0x000fe200003409cd */
[----:B------:R-:W-:Y:S01]  /*60f0*/  SHF.R.U32.HI R41, RZ, 0x8, R5 ;  /* 0x00000008ff297819 */ /* 0x000fe20000011605 */
[----:B------:R-:W-:Y:S01]  /*6100*/  @P4 HFMA2.BF16_V2 R122, -RZ.H0_H0, RZ.H0_H0, -R204.H0_H0 ;  /* 0x200000ffff7a4231 */ /* 0x000fe200003409cc */
[----:B------:R-:W-:Y:S02]  /*6110*/  HSET2.LE.AND R4, R13, R0, PT ;  /* 0x000000000d047233 */ /* 0x000fe40003803000 */
[----:B------:R-:W-:Y:S02]  /*6120*/  LOP3.LUT R5, R22, 0xff00ff, RZ, 0xc0, !PT ;  /* 0x00ff00ff16057812 */ /* 0x000fe400078ec0ff */
[----:B------:R-:W-:Y:S02]  /*6130*/  PRMT R6, R207, 0x5410, R206 ;  /* 0x00005410cf067816 */ /* 0x000fe400000000ce */
[----:B------:R-:W-:-:S02]  /*6140*/  LOP3.LUT R27, R24, R3, RZ, 0xc0, !PT ;  /* 0x00000003181b7212 */ /* 0x000fc400078ec0ff */
[----:B------:R-:W-:Y:S02]  /*6150*/  PRMT R3, R20, 0x5410, R41 ;  /* 0x0000541014037816 */ /* 0x000fe40000000029 */
[----:B------:R-:W-:Y:S02]  /*6160*/  LOP3.LUT R26, R25, R2, RZ, 0xc0, !PT ;  /* 0x00000002191a7212 */ /* 0x000fe400078ec0ff */
[----:B------:R-:W-:Y:S02]  /*6170*/  LEA R80, R109, UR5, 0x1 ;  /* 0x000000056d507c11 */ /* 0x000fe4000f8e08ff */
[----:B------:R-:W-:Y:S02]  /*6180*/  LOP3.LUT R22, R6, R4, RZ, 0xc0, !PT ;  /* 0x0000000406167212 */ /* 0x000fe400078ec0ff */
[----:B------:R-:W-:Y:S01]  /*6190*/  HSET2.LE.AND R2, R5, R0, PT ;  /* 0x0000000005027233 */ /* 0x000fe20003803000 */
[----:B------:R-:W1:Y:S01]  /*61a0*/  LDSM.16.MT88.4 R116, [R80+0x9000] ;  /* 0x009000005074783b */ /* 0x000e620000004200 */
[----:B------:R-:W-:-:S02]  /*61b0*/  LOP3.LUT R7, R17, 0xff00ff, RZ, 0xc0, !PT ;  /* 0x00ff00ff11077812 */ /* 0x000fc400078ec0ff */
[----:B------:R-:W-:Y:S01]  /*61c0*/  PRMT R6, R205, 0x5410, R204 ;  /* 0x00005410cd067816 */ /* 0x000fe200000000cc */
[----:B------:R-:W-:Y:S01]  /*61d0*/  LDSM.16.MT88.4 R108, [R80+0xa000] ;  /* 0x00a00000506c783b */ /* 0x000fe20000004200 */
[--C-:B------:R-:W-:Y:S02]  /*61e0*/  HSET2.LE.AND R3, R3, R0.reuse, PT ;  /* 0x0000000003037233 */ /* 0x100fe40003803000 */
[----:B------:R-:W-:Y:S02]  /*61f0*/  LOP3.LUT R23, R6, R2, RZ, 0xc0, !PT ;  /* 0x0000000206177212 */ /* 0x000fe400078ec0ff */
[----:B------:R-:W-:Y:S02]  /*6200*/  HSET2.LE.AND R2, R7, R0, PT ;  /* 0x0000000007027233 */ /* 0x000fe40003803000 */
[----:B------:R-:W-:Y:S02]  /*6210*/  LOP3.LUT R24, R38, R3, RZ, 0xc0, !PT ;  /* 0x0000000326187212 */ /* 0x000fe400078ec0ff */
[----:B------:R-:W-:-:S02]  /*6220*/  LOP3.LUT R3, R37, 0xffff, RZ, 0xc0, !PT ;  /* 0x0000ffff25037812 */ /* 0x000fc400078ec0ff */
[----:B------:R-:W-:Y:S02]  /*6230*/  PRMT R21, R21, 0x5410, R19 ;  /* 0x0000541015157816 */ /* 0x000fe40000000013 */
[----:B------:R-:W-:Y:S02]  /*6240*/  LOP3.LUT R19, R29, R2, RZ, 0xc0, !PT ;  /* 0x000000021d137212 */ /* 0x000fe400078ec0ff */
[----:B------:R-:W-:Y:S02]  /*6250*/  LOP3.LUT R2, R37, 0xff, RZ, 0xc0, !PT ;  /* 0x000000ff25027812 */ /* 0x000fe400078ec0ff */
[----:B------:R-:W-:Y:S02]  /*6260*/  SHF.R.U32.HI R49, RZ, 0x8, R3 ;  /* 0x00000008ff317819 */ /* 0x000fe40000011603 */
[----:B------:R-:W-:Y:S02]  /*6270*/  @!P1 PRMT R64, R107, 0x5410, RZ ;  /* 0x000054106b409816 */ /* 0x000fe400000000ff */
[----:B------:R-:W-:-:S02]  /*6280*/  HSET2.LE.AND R4, R8, R0, PT ;  /* 0x0000000008047233 */ /* 0x000fc40003803000 */
[C---:B------:R-:W-:Y:S02]  /*6290*/  ISETP.LE.U32.AND P1, PT, R2.reuse, UR6, PT ;  /* 0x0000000602007c0c */ /* 0x040fe4000bf23070 */
[----:B------:R-:W-:Y:S02]  /*62a0*/  PRMT R2, R2, 0x5410, R49 ;  /* 0x0000541002027816 */ /* 0x000fe40000000031 */
[----:B------:R-:W-:Y:S02]  /*62b0*/  SHF.R.U32.HI R3, RZ, 0x10, R37 ;  /* 0x00000010ff037819 */ /* 0x000fe40000011625 */
[--C-:B------:R-:W-:Y:S02]  /*62c0*/  HSET2.LE.AND R5, R11, R0.reuse, PT ;  /* 0x000000000b057233 */ /* 0x100fe40003803000 */
[----:B------:R-:W-:Y:S01]  /*62d0*/  LOP3.LUT R25, R39, R4, RZ, 0xc0, !PT ;  /* 0x0000000427197212 */ /* 0x000fe200078ec0ff */
[----:B------:R-:W-:Y:S01]  /*62e0*/  IMAD.IADD R39, R155, 0x1, R80 ;  /* 0x000000019b277824 */ /* 0x000fe200078e0250 */
[----:B------:R-:W-:-:S02]  /*62f0*/  HSET2.LE.AND R2, R2, R0, PT ;  /* 0x0000000002027233 */ /* 0x000fc40003803000 */
[----:B------:R-:W-:Y:S01]  /*6300*/  LOP3.LUT R4, R3, 0xff, RZ, 0xc0, !PT ;  /* 0x000000ff03047812 */ /* 0x000fe200078ec0ff */
[----:B------:R-:W-:Y:S01]  /*6310*/  @!P1 HFMA2.BF16_V2 R123, -RZ.H0_H0, RZ.H0_H0, -R51.H0_H0 ;  /* 0x200000ffff7b9231 */ /* 0x000fe20000340933 */
[----:B------:R-:W-:Y:S01]  /*6320*/  PRMT R3, R51, 0x5410, R50 ;  /* 0x0000541033037816 */ /* 0x000fe20000000032 */
[----:B------:R-:W-:Y:S01]  /*6330*/  LDSM.16.MT88.4 R112, [R39+0x9000] ;  /* 0x009000002770783b */ /* 0x000fe20000004200 */
[----:B------:R-:W-:Y:S02]  /*6340*/  @!P3 PRMT R207, R106, 0x5410, RZ ;  /* 0x000054106acfb816 */ /* 0x000fe400000000ff */
[----:B------:R-:W-:Y:S01]  /*6350*/  LOP3.LUT R18, R30, R5, RZ, 0xc0, !PT ;  /* 0x000000051e127212 */ /* 0x000fe200078ec0ff */
[----:B------:R-:W2:Y:S01]  /*6360*/  LDSM.16.MT88.4 R104, [R80+0x9400] ;  /* 0x009400005068783b */ /* 0x000ea20000004200 */
[----:B------:R-:W-:Y:S02]  /*6370*/  SHF.R.U32.HI R6, RZ, 0x18, R37 ;  /* 0x00000018ff067819 */ /* 0x000fe40000011625 */
[----:B------:R-:W-:Y:S01]  /*6380*/  LOP3.LUT R5, R32, 0xffff, RZ, 0xc0, !PT ;  /* 0x0000ffff20057812 */ /* 0x000fe200078ec0ff */
[----:B------:R-:W3:Y:S01]  /*6390*/  LDSM.16.MT88.4 R88, [R39+0x9400] ;  /* 0x009400002758783b */ /* 0x000ee20000004200 */
[----:B------:R-:W-:-:S02]  /*63a0*/  LOP3.LUT R16, R3, R2, RZ, 0xc0, !PT ;  /* 0x0000000203107212 */ /* 0x000fc400078ec0ff */
[----:B------:R-:W-:Y:S02]  /*63b0*/  PRMT R2, R4, 0x5410, R6 ;  /* 0x0000541004027816 */ /* 0x000fe40000000006 */
[----:B------:R-:W-:Y:S02]  /*63c0*/  SHF.R.U32.HI R48, RZ, 0x8, R5 ;  /* 0x00000008ff307819 */ /* 0x000fe40000011605 */
[----:B------:R-:W-:Y:S02]  /*63d0*/  PRMT R4, R203, 0x5410, R202 ;  /* 0x00005410cb047816 */ /* 0x000fe400000000ca */
[----:B------:R-:W-:Y:S02]  /*63e0*/  HSET2.LE.AND R2, R2, R0, PT ;  /* 0x0000000002027233 */ /* 0x000fe40003803000 */
[----:B------:R-:W-:Y:S02]  /*63f0*/  PRMT R3, R28, 0x5410, R48 ;  /* 0x000054101c037816 */ /* 0x000fe40000000030 */
[----:B-1----:R-:W-:Y:S01]  /*6400*/  HMMA.16816.F32.BF16 R28, R24, R116, RZ ;  /* 0x00000074181c723c */ /* 0x002fe200000418ff */
[----:B------:R-:W-:-:S02]  /*6410*/  LOP3.LUT R17, R4, R2, RZ, 0xc0, !PT ;  /* 0x0000000204117212 */ /* 0x000fc400078ec0ff */
[--C-:B------:R-:W-:Y:S02]  /*6420*/  HSET2.LE.AND R3, R3, R0.reuse, PT ;  /* 0x0000000003037233 */ /* 0x100fe40003803000 */
[----:B------:R-:W-:Y:S02]  /*6430*/  LOP3.LUT R4, R36, 0xffff, RZ, 0xc0, !PT ;  /* 0x0000ffff24047812 */ /* 0x000fe400078ec0ff */
[----:B------:R-:W-:Y:S02]  /*6440*/  HSET2.LE.AND R2, R9, R0, PT ;  /* 0x0000000009027233 */ /* 0x000fe40003803000 */
[----:B------:R-:W-:Y:S01]  /*6450*/  LOP3.LUT R20, R45, R3, RZ, 0xc0, !PT ;  /* 0x000000032d147212 */ /* 0x000fe200078ec0ff */
[----:B------:R-:W-:Y:S01]  /*6460*/  HMMA.16816.F32.BF16 R8, R16, R116, RZ ;  /* 0x000000741008723c */ /* 0x000fe200000418ff */
[----:B------:R-:W-:Y:S02]  /*6470*/  SHF.R.U32.HI R45, RZ, 0x8, R4 ;  /* 0x00000008ff2d7819 */ /* 0x000fe40000011604 */
[----:B------:R-:W-:-:S02]  /*6480*/  LOP3.LUT R3, R21, 0xff00ff, RZ, 0xc0, !PT ;  /* 0x00ff00ff15037812 */ /* 0x000fc400078ec0ff */
[----:B------:R-:W-:Y:S02]  /*6490*/  LOP3.LUT R21, R47, R2, RZ, 0xc0, !PT ;  /* 0x000000022f157212 */ /* 0x000fe400078ec0ff */
[--C-:B------:R-:W-:Y:S02]  /*64a0*/  HSET2.LE.AND R2, R34, R0.reuse, PT ;  /* 0x0000000022027233 */ /* 0x100fe40003803000 */
[----:B------:R-:W-:Y:S02]  /*64b0*/  PRMT R4, R33, 0x5410, R45 ;  /* 0x0000541021047816 */ /* 0x000fe4000000002d */
[--C-:B------:R-:W-:Y:S02]  /*64c0*/  HSET2.LE.AND R3, R3, R0.reuse, PT ;  /* 0x0000000003037233 */ /* 0x100fe40003803000 */
[----:B------:R-:W-:Y:S01]  /*64d0*/  LOP3.LUT R14, R52, R2, RZ, 0xc0, !PT ;  /* 0x00000002340e7212 */ /* 0x000fe200078ec0ff */
[----:B--2---:R-:W-:Y:S01]  /*64e0*/  HMMA.16816.F32.BF16 R84, R20, R104, R28 ;  /* 0x000000681454723c */ /* 0x004fe2000004181c */
[----:B------:R-:W-:-:S02]  /*64f0*/  HSET2.LE.AND R4, R4, R0, PT ;  /* 0x0000000004047233 */ /* 0x000fc40003803000 */
[----:B------:R-:W-:Y:S02]  /*6500*/  HSET2.LE.AND R2, R12, R0, PT ;  /* 0x000000000c027233 */ /* 0x000fe40003803000 */
[----:B------:R-:W-:Y:S02]  /*6510*/  LOP3.LUT R15, R40, R3, RZ, 0xc0, !PT ;  /* 0x00000003280f7212 */ /* 0x000fe400078ec0ff */
[----:B------:R-:W-:Y:S01]  /*6520*/  LOP3.LUT R12, R53, R4, RZ, 0xc0, !PT ;  /* 0x00000004350c7212 */ /* 0x000fe200078ec0ff */
[----:B------:R-:W-:Y:S01]  /*6530*/  HMMA.16816.F32.BF16 R28, R16, R112, RZ ;  /* 0x00000070101c723c */ /* 0x000fe200000418ff */
[----:B------:R-:W-:Y:S02]  /*6540*/  LOP3.LUT R13, R35, R2, RZ, 0xc0, !PT ;  /* 0x00000002230d7212 */ /* 0x000fe400078ec0ff */
[----:B------:R-:W-:Y:S02]  /*6550*/  @P0 PRMT R206, R128, 0x5410, RZ ;  /* 0x0000541080ce0816 */ /* 0x000fe400000000ff */
[----:B------:R-:W-:-:S02]  /*6560*/  ISETP.LE.U32.AND P0, PT, R6, UR6, PT ;  /* 0x0000000606007c0c */ /* 0x000fc4000bf03070 */
[----:B------:R-:W-:Y:S01]  /*6570*/  PRMT R3, R36, 0x7632, R3 ;  /* 0x0000763224037816 */ /* 0x000fe20000000003 */
[----:B------:R-:W-:Y:S01]  /*6580*/  HMMA.16816.F32.BF16 R8, R12, R104, R8 ;  /* 0x000000680c08723c */ /* 0x000fe20000041808 */
[----:B------:R-:W-:Y:S02]  /*6590*/  SHF.R.U32.HI R36, RZ, 0x18, R42 ;  /* 0x00000018ff247819 */ /* 0x000fe4000001162a */
[----:B------:R-:W-:Y:S01]  /*65a0*/  LOP3.LUT R4, R3, 0xff, RZ, 0xc0, !PT ;  /* 0x000000ff03047812 */ /* 0x000fe200078ec0ff */
[----:B------:R-:W-:Y:S01]  /*65b0*/  IMAD.MOV.U32 R81, RZ, RZ, R85 ;  /* 0x000000ffff517224 */ /* 0x000fe200078e0055 */
[----:B------:R-:W-:Y:S01]  /*65c0*/  F2FP.BF16.F32.PACK_AB R3, R129, R126 ;  /* 0x0000007e8103723e */ /* 0x000fe200000010ff */
[----:B------:R-:W-:Y:S01]  /*65d0*/  IMAD.MOV.U32 R53, RZ, RZ, R87 ;  /* 0x000000ffff357224 */ /* 0x000fe200078e0057 */
[----:B------:R-:W-:Y:S01]  /*65e0*/  PRMT R2, R32, 0x7632, R2 ;  /* 0x0000763220027816 */ /* 0x000fe20000000002 */
[----:B------:R-:W-:Y:S01]  /*65f0*/  IMAD.MOV.U32 R52, RZ, RZ, R84 ;  /* 0x000000ffff347224 */ /* 0x000fe200078e0054 */
[C---:B------:R-:W-:Y:S01]  /*6600*/  PRMT R199, R3.reuse, 0x7632, R199 ;  /* 0x0000763203c77816 */ /* 0x040fe200000000c7 */
[----:B------:R-:W-:Y:S01]  /*6610*/  @!P0 HFMA2.BF16_V2 R131, -RZ.H0_H0, RZ.H0_H0, -R202.H0_H0 ;  /* 0x200000ffff838231 */ /* 0x000fe200003409ca */
[----:B------:R-:W-:Y:S01]  /*6620*/  PRMT R198, R3, 0x7610, R198 ;  /* 0x0000761003c67816 */ /* 0x000fe200000000c6 */
[----:B------:R-:W-:Y:S01]  /*6630*/  IMAD.MOV.U32 R79, RZ, RZ, R86 ;  /* 0x000000ffff4f7224 */ /* 0x000fe200078e0056 */
[----:B------:R-:W-:Y:S01]  /*6640*/  HMMA.16816.F32.BF16 R32, R24, R108, RZ ;  /* 0x0000006c1820723c */ /* 0x000fe200000418ff */
[----:B------:R-:W1:Y:S01]  /*6650*/  LDSM.16.MT88.4 R84, [R80+0xa400] ;  /* 0x00a400005054783b */ /* 0x000e620000004200 */
[----:B------:R-:W-:-:S02]  /*6660*/  @!P0 PRMT R202, R131, 0x5410, RZ ;  /* 0x0000541083ca8816 */ /* 0x000fc400000000ff */
[----:B------:R-:W-:Y:S02]  /*6670*/  ISETP.LE.U32.AND P0, PT, R36, UR6, PT ;  /* 0x0000000624007c0c */ /* 0x000fe4000bf03070 */
[----:B------:R-:W-:Y:S01]  /*6680*/  IMAD.MOV.U32 R40, RZ, RZ, R11 ;  /* 0x000000ffff287224 */ /* 0x000fe200078e000b */
[----:B------:R-:W-:Y:S01]  /*6690*/  PRMT R116, R198, 0x5410, R199 ;  /* 0x00005410c6747816 */ /* 0x000fe200000000c7 */
[----:B------:R-:W-:Y:S01]  /*66a0*/  IMAD.MOV.U32 R72, RZ, RZ, R9 ;  /* 0x000000ffff487224 */ /* 0x000fe200078e0009 */
[----:B------:R-:W-:Y:S01]  /*66b0*/  LOP3.LUT R38, R42, 0xff, RZ, 0xc0, !PT ;  /* 0x000000ff2a267812 */ /* 0x000fe200078ec0ff */
[----:B------:R-:W-:Y:S01]  /*66c0*/  IMAD.MOV.U32 R71, RZ, RZ, R10 ;  /* 0x000000ffff477224 */ /* 0x000fe200078e000a */
[----:B------:R-:W-:Y:S01]  /*66d0*/  @P4 PRMT R204, R122, 0x5410, RZ ;  /* 0x000054107acc4816 */ /* 0x000fe200000000ff */
[----:B------:R-:W-:Y:S01]  /*66e0*/  IMAD.MOV.U32 R101, RZ, RZ, R8 ;  /* 0x000000ffff657224 */ /* 0x000fe200078e0008 */
[----:B------:R-:W-:Y:S01]  /*66f0*/  LOP3.LUT R2, R2, 0xff, RZ, 0xc0, !PT ;  /* 0x000000ff02027812 */ /* 0x000fe200078ec0ff */
[----:B------:R-:W-:Y:S01]  /*6700*/  HMMA.16816.F32.BF16 R8, R24, R112, RZ ;  /* 0x000000701808723c */ /* 0x000fe200000418ff */
[----:B------:R-:W-:-:S02]  /*6710*/  @!P1 PRMT R51, R123, 0x5410, RZ ;  /* 0x000054107b339816 */ /* 0x000fc400000000ff */
[----:B------:R-:W-:Y:S01]  /*6720*/  @!P0 HFMA2.BF16_V2 R142, -RZ.H0_H0, RZ.H0_H0, -R199.H0_H0 ;  /* 0x200000ffff8e8231 */ /* 0x000fe200003409c7 */
[----:B------:R-:W-:Y:S02]  /*6730*/  ISETP.LE.U32.AND P4, PT, R4, UR6, PT ;  /* 0x0000000604007c0c */ /* 0x000fe4000bf83070 */
[----:B------:R-:W-:Y:S02]  /*6740*/  ISETP.LE.U32.AND P1, PT, R38, UR6, PT ;  /* 0x0000000626007c0c */ /* 0x000fe4000bf23070 */
[----:B------:R-:W-:Y:S01]  /*6750*/  @!P0 PRMT R199, R142, 0x5410, RZ ;  /* 0x000054108ec78816 */ /* 0x000fe200000000ff */
[----:B------:R-:W-:Y:S01]  /*6760*/  HMMA.16816.F32.BF16 R4, R16, R108, RZ ;  /* 0x0000006c1004723c */ /* 0x000fe200000418ff */
[----:B------:R-:W-:Y:S02]  /*6770*/  @P6 PRMT R205, R124, 0x5410, RZ ;  /* 0x000054107ccd6816 */ /* 0x000fe400000000ff */
[----:B------:R-:W-:Y:S02]  /*6780*/  ISETP.LE.U32.AND P6, PT, R2, UR6, PT ;  /* 0x0000000602007c0c */ /* 0x000fe4000bfc3070 */
[----:B------:R-:W-:-:S02]  /*6790*/  F2FP.BF16.F32.PACK_AB R2, R136, R135 ;  /* 0x000000878802723e */ /* 0x000fc400000010ff */
[----:B------:R-:W-:Y:S02]  /*67a0*/  LOP3.LUT R47, R43, 0xff, RZ, 0xc0, !PT ;  /* 0x000000ff2b2f7812 */ /* 0x000fe400078ec0ff */
[C---:B------:R-:W-:Y:S02]  /*67b0*/  PRMT R201, R2.reuse, 0x7610, R201 ;  /* 0x0000761002c97816 */ /* 0x040fe400000000c9 */
[----:B---3--:R-:W-:Y:S01]  /*67c0*/  HMMA.16816.F32.BF16 R180, R20, R88, R8 ;  /* 0x0000005814b4723c */ /* 0x008fe20000041808 */
[----:B------:R-:W-:Y:S01]  /*67d0*/  PRMT R200, R2, 0x7632, R200 ;  /* 0x0000763202c87816 */ /* 0x000fe200000000c8 */
[----:B------:R-:W-:Y:S01]  /*67e0*/  MUFU.EX2 R161, R161 ;  /* 0x000000a100a17308 */ /* 0x000fe20000000800 */
[----:B------:R-:W-:Y:S01]  /*67f0*/  @!P1 HFMA2.BF16_V2 R139, -RZ.H0_H0, RZ.H0_H0, -R201.H0_H0 ;  /* 0x200000ffff8b9231 */ /* 0x000fe200003409c9 */
[----:B------:R-:W-:-:S04]  /*6800*/  ISETP.LE.U32.AND P3, PT, R120, UR6, PT ;  /* 0x0000000678007c0c */ /* 0x000fc8000bf63070 */
[----:B-1----:R-:W-:Y:S01]  /*6810*/  HMMA.16816.F32.BF16 R32, R20, R84, R32 ;  /* 0x000000541420723c */ /* 0x002fe20000041820 */
[----:B------:R-:W-:Y:S01]  /*6820*/  IMAD.MOV.U32 R124, RZ, RZ, R81 ;  /* 0x000000ffff7c7224 */ /* 0x000fe200078e0051 */
[----:B------:R-:W-:Y:S01]  /*6830*/  PRMT R117, R201, 0x5410, R200 ;  /* 0x00005410c9757816 */ /* 0x000fe200000000c8 */
[----:B------:R-:W1:Y:S04]  /*6840*/  MUFU.EX2 R11, R127 ;  /* 0x0000007f000b7308 */ /* 0x000e680000000800 */
[----:B------:R2:W-:Y:S01]  /*6850*/  MUFU.EX2 R123, R137 ;  /* 0x00000089007b7308 */ /* 0x0005e20000000800 */
[----:B------:R-:W-:Y:S02]  /*6860*/  @!P4 HFMA2.BF16_V2 R140, -RZ.H0_H0, RZ.H0_H0, -R208.H0_H0 ;  /* 0x200000ffff8cc231 */ /* 0x000fe400003409d0 */
[----:B------:R-:W-:Y:S01]  /*6870*/  IMAD.MOV.U32 R113, RZ, RZ, R40 ;  /* 0x000000ffff717224 */ /* 0x000fe200078e0028 */
[----:B------:R-:W-:Y:S01]  /*6880*/  @!P1 PRMT R201, R139, 0x5410, RZ ;  /* 0x000054108bc99816 */ /* 0x000fe200000000ff */
[----:B------:R-:W-:Y:S01]  /*6890*/  IMAD.MOV.U32 R244, RZ, RZ, R181 ;  /* 0x000000fffff47224 */ /* 0x000fe200078e00b5 */
[----:B------:R-:W-:Y:S01]  /*68a0*/  PRMT R2, R42, 0x7632, R2 ;  /* 0x000076322a027816 */ /* 0x000fe20000000002 */
[----:B------:R-:W-:-:S02]  /*68b0*/  IMAD.MOV.U32 R210, RZ, RZ, R182 ;  /* 0x000000ffffd27224 */ /* 0x000fc400078e00b6 */
[----:B------:R-:W-:Y:S02]  /*68c0*/  @!P6 HFMA2.BF16_V2 R144, -RZ.H0_H0, RZ.H0_H0, -R219.H0_H0 ;  /* 0x200000ffff90e231 */ /* 0x000fe400003409db */
[----:B------:R-:W-:Y:S02]  /*68d0*/  IMAD.MOV.U32 R128, RZ, RZ, R180 ;  /* 0x000000ffff807224 */ /* 0x000fe400078e00b4 */
[----:B------:R-:W-:Y:S02]  /*68e0*/  IMAD.MOV.U32 R131, RZ, RZ, R183 ;  /* 0x000000ffff837224 */ /* 0x000fe400078e00b7 */
[----:B------:R-:W-:Y:S01]  /*68f0*/  IMAD.MOV.U32 R81, RZ, RZ, R209 ;  /* 0x000000ffff517224 */ /* 0x000fe200078e00d1 */
[----:B------:R-:W-:Y:S01]  /*6900*/  HMMA.16816.F32.BF16 R180, R12, R88, R28 ;  /* 0x000000580cb4723c */ /* 0x000fe2000004181c */
[----:B------:R-:W-:Y:S02]  /*6910*/  IMAD.MOV.U32 R139, RZ, RZ, R34 ;  /* 0x000000ffff8b7224 */ /* 0x000fe400078e0022 */
[----:B--2---:R-:W-:-:S02]  /*6920*/  IMAD.MOV.U32 R137, RZ, RZ, R33 ;  /* 0x000000ffff897224 */ /* 0x004fc400078e0021 */
[----:B------:R-:W-:Y:S01]  /*6930*/  IMAD.MOV.U32 R127, RZ, RZ, R32 ;  /* 0x000000ffff7f7224 */ /* 0x000fe200078e0020 */
[----:B------:R-:W-:Y:S02]  /*6940*/  SHF.R.U32.HI R40, RZ, 0x18, R43 ;  /* 0x00000018ff287819 */ /* 0x000fe4000001162b */
[----:B------:R-:W-:Y:S01]  /*6950*/  @!P4 PRMT R208, R140, 0x5410, RZ ;  /* 0x000054108cd0c816 */ /* 0x000fe200000000ff */
[----:B------:R-:W-:Y:S01]  /*6960*/  IMAD.MOV.U32 R9, RZ, RZ, R72 ;  /* 0x000000ffff097224 */ /* 0x000fe200078e0048 */
[----:B-1----:R-:W-:Y:S01]  /*6970*/  F2FP.BF16.F32.PACK_AB R3, R11, R125 ;  /* 0x0000007d0b03723e */ /* 0x002fe200000010ff */
[----:B------:R-:W-:Y:S01]  /*6980*/  IMAD.MOV.U32 R122, RZ, RZ, R52 ;  /* 0x000000ffff7a7224 */ /* 0x000fe200078e0034 */
[----:B------:R-:W-:Y:S01]  /*6990*/  LOP3.LUT R2, R2, 0xff, RZ, 0xc0, !PT ;  /* 0x000000ff02027812 */ /* 0x000fe200078ec0ff */
[----:B------:R-:W-:Y:S01]  /*69a0*/  IMAD.MOV.U32 R10, RZ, RZ, R113 ;  /* 0x000000ffff0a7224 */ /* 0x000fe200078e0071 */
[----:B------:R-:W-:-:S05]  /*69b0*/  @!P6 PRMT R219, R144, 0x5410, RZ ;  /* 0x0000541090dbe816 */ /* 0x000fca00000000ff */
[----:B------:R-:W-:Y:S02]  /*69c0*/  IMAD.MOV.U32 R30, RZ, RZ, R182 ;  /* 0x000000ffff1e7224 */ /* 0x000fe400078e00b6 */
[----:B------:R-:W-:Y:S02]  /*69d0*/  IMAD.MOV.U32 R29, RZ, RZ, R183 ;  /* 0x000000ffff1d7224 */ /* 0x000fe400078e00b7 */
[----:B------:R-:W-:Y:S01]  /*69e0*/  IMAD.MOV.U32 R70, RZ, RZ, R181 ;  /* 0x000000ffff467224 */ /* 0x000fe200078e00b5 */
[----:B------:R-:W2:Y:S01]  /*69f0*/  LDL.LU.64 R182, [R1+0x190] ;  /* 0x0001900001b67983 */ /* 0x000ea20000300a00 */
[----:B------:R-:W-:Y:S01]  /*6a00*/  IMAD.MOV.U32 R142, RZ, RZ, R180 ;  /* 0x000000ffff8e7224 */ /* 0x000fe200078e00b4 */
[----:B------:R1:W3:Y:S01]  /*6a10*/  MUFU.EX2 R209, R138 ;  /* 0x0000008a00d17308 */ /* 0x0002e20000000800 */
[----:B------:R-:W-:Y:S01]  /*6a20*/  ISETP.LE.U32.AND P4, PT, R40, UR6, PT ;  /* 0x0000000628007c0c */ /* 0x000fe2000bf83070 */
[----:B------:R-:W4:Y:S01]  /*6a30*/  LDL.LU.64 R180, [R1+0x188] ;  /* 0x0001880001b47983 */ /* 0x000f220000300a00 */
[----:B------:R-:W-:Y:S01]  /*6a40*/  IMAD.MOV.U32 R72, RZ, RZ, R81 ;  /* 0x000000ffff487224 */ /* 0x000fe200078e0051 */
[----:B------:R-:W-:-:S02]  /*6a50*/  PRMT R194, R3, 0x7632, R194 ;  /* 0x0000763203c27816 */ /* 0x000fc400000000c2 */
[----:B------:R-:W-:Y:S01]  /*6a60*/  ISETP.LE.U32.AND P1, PT, R2, UR6, PT ;  /* 0x0000000602007c0c */ /* 0x000fe2000bf23070 */
[----:B-1----:R-:W-:Y:S02]  /*6a70*/  IMAD.MOV.U32 R138, RZ, RZ, R35 ;  /* 0x000000ffff8a7224 */ /* 0x002fe400078e0023 */
[----:B------:R-:W-:Y:S01]  /*6a80*/  HMMA.16816.F32.BF16 R32, R12, R84, R4 ;  /* 0x000000540c20723c */ /* 0x000fe20000041804 */
[----:B------:R-:W-:Y:S02]  /*6a90*/  IMAD.MOV.U32 R81, RZ, RZ, R96 ;  /* 0x000000ffff517224 */ /* 0x000fe400078e0060 */
[----:B------:R-:W-:Y:S02]  /*6aa0*/  IMAD.MOV.U32 R96, RZ, RZ, R214 ;  /* 0x000000ffff607224 */ /* 0x000fe400078e00d6 */
[----:B------:R-:W-:Y:S01]  /*6ab0*/  MUFU.EX2 R214, R130 ;  /* 0x0000008200d67308 */ /* 0x000fe20000000800 */
[----:B------:R-:W-:Y:S01]  /*6ac0*/  F2FP.BF16.F32.PACK_AB R2, R134, R133 ;  /* 0x000000858602723e */ /* 0x000fe200000010ff */
[----:B------:R-:W-:Y:S01]  /*6ad0*/  @!P4 HFMA2.BF16_V2 R145, -RZ.H0_H0, RZ.H0_H0, -R194.H0_H0 ;  /* 0x200000ffff91c231 */ /* 0x000fe200003409c2 */
[----:B------:R-:W-:-:S02]  /*6ae0*/  PRMT R192, R3, 0x7610, R192 ;  /* 0x0000761003c07816 */ /* 0x000fc400000000c0 */
[----:B------:R-:W-:-:S09]  /*6af0*/  ISETP.GT.U32.AND P6, PT, R92, UR6, PT ;  /* 0x000000065c007c0c */ /* 0x000fd2000bfc4070 */
[----:B------:R-:W-:Y:S02]  /*6b00*/  IMAD.MOV.U32 R52, RZ, RZ, R34 ;  /* 0x000000ffff347224 */ /* 0x000fe400078e0022 */
[----:B------:R-:W1:Y:S01]  /*6b10*/  MUFU.EX2 R34, R132 ;  /* 0x0000008400227308 */ /* 0x000e620000000800 */
[C---:B------:R-:W-:Y:S02]  /*6b20*/  PRMT R197, R2.reuse, 0x7610, R197 ;  /* 0x0000761002c57816 */ /* 0x040fe400000000c5 */
[----:B------:R-:W-:Y:S02]  /*6b30*/  PRMT R196, R2, 0x7632, R196 ;  /* 0x0000763202c47816 */ /* 0x000fe400000000c4 */
[----:B------:R-:W-:Y:S02]  /*6b40*/  PRMT R113, R192, 0x5410, R194 ;  /* 0x00005410c0717816 */ /* 0x000fe400000000c2 */
[----:B---3--:R-:W-:Y:S02]  /*6b50*/  F2FP.BF16.F32.PACK_AB R2, R209, R123 ;  /* 0x0000007bd102723e */ /* 0x008fe400000010ff */
[----:B------:R-:W-:-:S02]  /*6b60*/  @!P4 PRMT R194, R145, 0x5410, RZ ;  /* 0x0000541091c2c816 */ /* 0x000fc400000000ff */
[----:B------:R-:W-:Y:S02]  /*6b70*/  ISETP.GT.U32.AND P4, PT, R69, UR6, PT ;  /* 0x0000000645007c0c */ /* 0x000fe4000bf84070 */
[C---:B------:R-:W-:Y:S02]  /*6b80*/  PRMT R195, R2.reuse, 0x7632, R195 ;  /* 0x0000763202c37816 */ /* 0x040fe400000000c3 */
[----:B------:R-:W-:Y:S02]  /*6b90*/  PRMT R193, R2, 0x7610, R193 ;  /* 0x0000761002c17816 */ /* 0x000fe400000000c1 */
[----:B-1----:R-:W-:Y:S01]  /*6ba0*/  F2FP.BF16.F32.PACK_AB R2, R34, R214 ;  /* 0x000000d62202723e */ /* 0x002fe200000010ff */
[----:B------:R-:W-:Y:S01]  /*6bb0*/  @P6 HFMA2.BF16_V2 R146, -RZ.H0_H0, RZ.H0_H0, -R195.H0_H0 ;  /* 0x200000ffff926231 */ /* 0x000fe200003409c3 */
[----:B------:R-:W1:Y:S02]  /*6bc0*/  MUFU.EX2 R6, R164 ;  /* 0x000000a400067308 */ /* 0x000e640000000800 */
[----:B------:R-:W-:-:S02]  /*6bd0*/  PRMT R191, R2, 0x7610, R191 ;  /* 0x0000761002bf7816 */ /* 0x000fc400000000bf */
[----:B------:R-:W-:Y:S02]  /*6be0*/  PRMT R190, R2, 0x7632, R190 ;  /* 0x0000763202be7816 */ /* 0x000fe400000000be */
[----:B------:R-:W-:Y:S01]  /*6bf0*/  PRMT R109, R193, 0x5410, R195 ;  /* 0x00005410c16d7816 */ /* 0x000fe200000000c3 */
[----:B------:R-:W-:Y:S01]  /*6c00*/  @P4 HFMA2.BF16_V2 R149, -RZ.H0_H0, RZ.H0_H0, -R191.H0_H0 ;  /* 0x200000ffff954231 */ /* 0x000fe200003409bf */
[----:B------:R-:W-:Y:S02]  /*6c10*/  @P6 PRMT R195, R146, 0x5410, RZ ;  /* 0x0000541092c36816 */ /* 0x000fe400000000ff */
[----:B------:R-:W-:Y:S02]  /*6c20*/  LOP3.LUT R5, R121, 0xff, RZ, 0xc0, !PT ;  /* 0x000000ff79057812 */ /* 0x000fe400078ec0ff */
[----:B------:R-:W-:Y:S02]  /*6c30*/  ISETP.GT.U32.AND P6, PT, R68, UR6, PT ;  /* 0x0000000644007c0c */ /* 0x000fe4000bfc4070 */
[----:B------:R-:W-:-:S02]  /*6c40*/  PRMT R108, R191, 0x5410, R190 ;  /* 0x00005410bf6c7816 */ /* 0x000fc400000000be */
[----:B------:R-:W-:Y:S02]  /*6c50*/  @P4 PRMT R191, R149, 0x5410, RZ ;  /* 0x0000541095bf4816 */ /* 0x000fe400000000ff */
[----:B------:R-:W-:Y:S01]  /*6c60*/  ISETP.LE.U32.AND P4, PT, R5, UR6, PT ;  /* 0x0000000605007c0c */ /* 0x000fe2000bf83070 */
[----:B-1----:R-:W-:Y:S01]  /*6c70*/  IMAD.MOV.U32 R149, RZ, RZ, R6 ;  /* 0x000000ffff957224 */ /* 0x002fe200078e0006 */
[----:B------:R-:W-:Y:S04]  /*6c80*/  MUFU.EX2 R132, R168 ;  /* 0x000000a800847308 */ /* 0x000fe80000000800 */
[----:B------:R-:W1:Y:S01]  /*6c90*/  MUFU.EX2 R6, R160 ;  /* 0x000000a000067308 */ /* 0x000e620000000800 */
[----:B------:R-:W-:Y:S01]  /*6ca0*/  @P6 HFMA2.BF16_V2 R151, -RZ.H0_H0, RZ.H0_H0, -R190.H0_H0 ;  /* 0x200000ffff976231 */ /* 0x000fe200003409be */
[----:B------:R-:W-:Y:S01]  /*6cb0*/  ISETP.LE.U32.AND P0, PT, R47, UR6, PT ;  /* 0x000000062f007c0c */ /* 0x000fe2000bf03070 */
[----:B------:R-:W-:-:S04]  /*6cc0*/  @!P1 HFMA2.BF16_V2 R141, -RZ.H0_H0, RZ.H0_H0, -R198.H0_H0 ;  /* 0x200000ffff8d9231 */ /* 0x000fc800003409c6 */
[----:B------:R-:W-:Y:S01]  /*6cd0*/  @!P4 HFMA2.BF16_V2 R152, -RZ.H0_H0, RZ.H0_H0, -R193.H0_H0 ;  /* 0x200000ffff98c231 */ /* 0x000fe200003409c1 */
[----:B------:R-:W-:Y:S02]  /*6ce0*/  @P6 PRMT R190, R151, 0x5410, RZ ;  /* 0x0000541097be6816 */ /* 0x000fe400000000ff */
[----:B------:R-:W-:Y:S02]  /*6cf0*/  ISETP.GT.U32.AND P6, PT, R76, UR6, PT ;  /* 0x000000064c007c0c */ /* 0x000fe4000bfc4070 */
[----:B------:R-:W-:Y:S02]  /*6d00*/  @!P4 PRMT R193, R152, 0x5410, RZ ;  /* 0x0000541098c1c816 */ /* 0x000fe400000000ff */
[----:B------:R-:W-:Y:S02]  /*6d10*/  ISETP.GT.U32.AND P4, PT, R67, UR6, PT ;  /* 0x0000000643007c0c */ /* 0x000fe4000bf84070 */
[----:B------:R-:W-:Y:S01]  /*6d20*/  PRMT R85, R61, 0x5410, R67 ;  /* 0x000054103d557816 */ /* 0x000fe20000000043 */
[----:B-1----:R-:W-:Y:S01]  /*6d30*/  IMAD.MOV.U32 R67, RZ, RZ, R6 ;  /* 0x000000ffff437224 */ /* 0x002fe200078e0006 */
[----:B------:R-:W-:-:S02]  /*6d40*/  @!P1 PRMT R198, R141, 0x5410, RZ ;  /* 0x000054108dc69816 */ /* 0x000fc400000000ff */
[----:B------:R-:W-:Y:S02]  /*6d50*/  F2FP.BF16.F32.PACK_AB R2, R132, R149 ;  /* 0x000000958402723e */ /* 0x000fe400000010ff */
[----:B------:R-:W-:Y:S01]  /*6d60*/  ISETP.GT.U32.AND P1, PT, R54, UR6, PT ;  /* 0x0000000636007c0c */ /* 0x000fe2000bf24070 */
[----:B------:R-:W-:Y:S01]  /*6d70*/  @!P0 HFMA2.BF16_V2 R143, -RZ.H0_H0, RZ.H0_H0, -R197.H0_H0 ;  /* 0x200000ffff8f8231 */ /* 0x000fe200003409c5 */
[C---:B------:R-:W-:Y:S01]  /*6d80*/  PRMT R189, R2.reuse, 0x7610, R189 ;  /* 0x0000761002bd7816 */ /* 0x040fe200000000bd */
[----:B------:R-:W-:Y:S01]  /*6d90*/  MUFU.EX2 R121, R176 ;  /* 0x000000b000797308 */ /* 0x000fe20000000800 */
[----:B------:R-:W-:Y:S02]  /*6da0*/  PRMT R188, R2, 0x7632, R188 ;  /* 0x0000763202bc7816 */ /* 0x000fe400000000bc */
[----:B------:R-:W-:Y:S01]  /*6db0*/  F2FP.BF16.F32.PACK_AB R2, R161, R67 ;  /* 0x00000043a102723e */ /* 0x000fe200000010ff */
[----:B------:R-:W1:Y:S01]  /*6dc0*/  MUFU.EX2 R152, R175 ;  /* 0x000000af00987308 */ /* 0x000e620000000800 */
[----:B------:R-:W-:Y:S01]  /*6dd0*/  PRMT R112, R197, 0x5410, R196 ;  /* 0x00005410c5707816 */ /* 0x000fe200000000c4 */
[----:B------:R-:W-:Y:S01]  /*6de0*/  @P6 HFMA2.BF16_V2 R154, -RZ.H0_H0, RZ.H0_H0, -R188.H0_H0 ;  /* 0x200000ffff9a6231 */ /* 0x000fe200003409bc */
[----:B------:R-:W-:-:S02]  /*6df0*/  @!P0 PRMT R197, R143, 0x5410, RZ ;  /* 0x000054108fc58816 */ /* 0x000fc400000000ff */
[----:B------:R-:W-:Y:S01]  /*6e00*/  PRMT R187, R2, 0x7610, R187 ;  /* 0x0000761002bb7816 */ /* 0x000fe200000000bb */
[----:B------:R-:W-:Y:S01]  /*6e10*/  IMAD.MOV.U32 R144, RZ, RZ, R71 ;  /* 0x000000ffff907224 */ /* 0x000fe200078e0047 */
[----:B------:R-:W-:Y:S01]  /*6e20*/  ISETP.GT.U32.AND P0, PT, R60, UR6, PT ;  /* 0x000000063c007c0c */ /* 0x000fe2000bf04070 */
[----:B------:R-:W-:Y:S01]  /*6e30*/  IMAD.MOV.U32 R71, RZ, RZ, R95 ;  /* 0x000000ffff477224 */ /* 0x000fe200078e005f */
[----:B------:R-:W-:Y:S02]  /*6e40*/  PRMT R185, R2, 0x7632, R185 ;  /* 0x0000763202b97816 */ /* 0x000fe400000000b9 */
[C---:B------:R-:W-:Y:S02]  /*6e50*/  LOP3.LUT R31, R44.reuse, 0xff, RZ, 0xc0, !PT ;  /* 0x000000ff2c1f7812 */ /* 0x040fe400078ec0ff */
[----:B------:R-:W-:Y:S01]  /*6e60*/  PRMT R2, R44, 0x7632, R2 ;  /* 0x000076322c027816 */ /* 0x000fe20000000002 */
[----:B------:R-:W-:Y:S01]  /*6e70*/  @P1 HFMA2.BF16_V2 R155, -RZ.H0_H0, RZ.H0_H0, -R187.H0_H0 ;  /* 0x200000ffff9b1231 */ /* 0x000fe200003409bb */
[----:B------:R-:W-:-:S02]  /*6e80*/  PRMT R95, R189, 0x5410, R188 ;  /* 0x00005410bd5f7816 */ /* 0x000fc400000000bc */
[----:B------:R-:W-:Y:S01]  /*6e90*/  @P6 PRMT R188, R154, 0x5410, RZ ;  /* 0x000054109abc6816 */ /* 0x000fe200000000ff */
[----:B------:R-:W-:Y:S01]  /*6ea0*/  IMAD.MOV.U32 R28, RZ, RZ, R9 ;  /* 0x000000ffff1c7224 */ /* 0x000fe200078e0009 */
[----:B------:R-:W-:Y:S01]  /*6eb0*/  ISETP.LE.U32.AND P6, PT, R31, UR6, PT ;  /* 0x000000061f007c0c */ /* 0x000fe2000bfc3070 */
[----:B------:R-:W-:Y:S01]  /*6ec0*/  IMAD.MOV.U32 R9, RZ, RZ, R94 ;  /* 0x000000ffff097224 */ /* 0x000fe200078e005e */
[----:B------:R-:W-:Y:S01]  /*6ed0*/  LOP3.LUT R2, R2, 0xff, RZ, 0xc0, !PT ;  /* 0x000000ff02027812 */ /* 0x000fe200078ec0ff */
[----:B------:R-:W-:Y:S01]  /*6ee0*/  IMAD.MOV.U32 R8, RZ, RZ, R32 ;  /* 0x000000ffff087224 */ /* 0x000fe200078e0020 */
[----:B------:R-:W-:Y:S01]  /*6ef0*/  PRMT R94, R187, 0x5410, R185 ;  /* 0x00005410bb5e7816 */ /* 0x000fe200000000b9 */
[----:B------:R-:W3:Y:S01]  /*6f00*/  MUFU.EX2 R32, R173 ;  /* 0x000000ad00207308 */ /* 0x000ee20000000800 */
[----:B------:R-:W-:Y:S02]  /*6f10*/  @P1 PRMT R187, R155, 0x5410, RZ ;  /* 0x000054109bbb1816 */ /* 0x000fe400000000ff */
[----:B-1----:R-:W-:-:S02]  /*6f20*/  F2FP.BF16.F32.PACK_AB R3, R152, R121 ;  /* 0x000000799803723e */ /* 0x002fc400000010ff */
[----:B------:R-:W-:Y:S02]  /*6f30*/  ISETP.LE.U32.AND P1, PT, R2, UR6, PT ;  /* 0x0000000602007c0c */ /* 0x000fe4000bf23070 */
[----:B------:R-:W-:Y:S01]  /*6f40*/  PRMT R2, R46, 0x7632, R2 ;  /* 0x000076322e027816 */ /* 0x000fe20000000002 */
[----:B------:R-:W-:Y:S01]  /*6f50*/  @P0 HFMA2.BF16_V2 R156, -RZ.H0_H0, RZ.H0_H0, -R185.H0_H0 ;  /* 0x200000ffff9c0231 */ /* 0x000fe200003409b9 */
[----:B------:R-:W-:Y:S02]  /*6f60*/  PRMT R88, R54, 0x5410, R60 ;  /* 0x0000541036587816 */ /* 0x000fe4000000003c */
[C---:B------:R-:W-:Y:S01]  /*6f70*/  PRMT R186, R3.reuse, 0x7610, R186 ;  /* 0x0000761003ba7816 */ /* 0x040fe200000000ba */
[----:B------:R-:W1:Y:S01]  /*6f80*/  MUFU.EX2 R60, R172 ;  /* 0x000000ac003c7308 */ /* 0x000e620000000800 */
[----:B------:R-:W-:Y:S02]  /*6f90*/  LOP3.LUT R2, R2, 0xff, RZ, 0xc0, !PT ;  /* 0x000000ff02027812 */ /* 0x000fe400078ec0ff */
[----:B------:R-:W-:Y:S01]  /*6fa0*/  PRMT R184, R3, 0x7632, R184 ;  /* 0x0000763203b87816 */ /* 0x000fe200000000b8 */
[----:B------:R-:W-:Y:S01]  /*6fb0*/  @!P6 HFMA2.BF16_V2 R158, -RZ.H0_H0, RZ.H0_H0, -R186.H0_H0 ;  /* 0x200000ffff9ee231 */ /* 0x000fe200003409ba */
[----:B------:R-:W-:-:S02]  /*6fc0*/  @P0 PRMT R185, R156, 0x5410, RZ ;  /* 0x000054109cb90816 */ /* 0x000fc400000000ff */
[----:B------:R-:W-:Y:S01]  /*6fd0*/  ISETP.LE.U32.AND P0, PT, R2, UR6, PT ;  /* 0x0000000602007c0c */ /* 0x000fe2000bf03070 */
[----:B------:R-:W-:Y:S01]  /*6fe0*/  IMAD.MOV.U32 R146, RZ, RZ, R96 ;  /* 0x000000ffff927224 */ /* 0x000fe200078e0060 */
[----:B------:R-:W-:Y:S01]  /*6ff0*/  SHF.R.U32.HI R2, RZ, 0x18, R44 ;  /* 0x00000018ff027819 */ /* 0x000fe2000001162c */
[----:B---3--:R-:W-:Y:S01]  /*7000*/  IMAD.MOV.U32 R156, RZ, RZ, R32 ;  /* 0x000000ffff9c7224 */ /* 0x008fe200078e0020 */
[----:B------:R-:W-:Y:S02]  /*7010*/  PRMT R96, R186, 0x5410, R184 ;  /* 0x00005410ba607816 */ /* 0x000fe400000000b8 */
[----:B------:R-:W-:Y:S02]  /*7020*/  @!P6 PRMT R186, R158, 0x5410, RZ ;  /* 0x000054109ebae816 */ /* 0x000fe400000000ff */
[----:B------:R-:W-:Y:S02]  /*7030*/  ISETP.LE.U32.AND P6, PT, R2, UR6, PT ;  /* 0x0000000602007c0c */ /* 0x000fe4000bfc3070 */
[----:B-1----:R-:W-:Y:S01]  /*7040*/  F2FP.BF16.F32.PACK_AB R3, R156, R60 ;  /* 0x0000003c9c03723e */ /* 0x002fe200000010ff */
[----:B------:R-:W-:Y:S04]  /*7050*/  MUFU.EX2 R167, R167 ;  /* 0x000000a700a77308 */ /* 0x000fe80000000800 */
[----:B------:R-:W1:Y:S01]  /*7060*/  MUFU.EX2 R155, R166 ;  /* 0x000000a6009b7308 */ /* 0x000e620000000800 */
[----:B------:R-:W-:Y:S01]  /*7070*/  LOP3.LUT R32, R46, 0xff, RZ, 0xc0, !PT ;  /* 0x000000ff2e207812 */ /* 0x000fe200078ec0ff */
[----:B------:R-:W-:-:S02]  /*7080*/  IMAD.MOV.U32 R151, RZ, RZ, R97 ;  /* 0x000000ffff977224 */ /* 0x000fc400078e0061 */
[----:B------:R-:W-:Y:S01]  /*7090*/  IMAD.MOV.U32 R141, RZ, RZ, R30 ;  /* 0x000000ffff8d7224 */ /* 0x000fe200078e001e */
[----:B------:R-:W-:Y:S01]  /*70a0*/  MUFU.EX2 R157, R157 ;  /* 0x0000009d009d7308 */ /* 0x000fe20000000800 */
[----:B------:R-:W-:-:S03]  /*70b0*/  IMAD.MOV.U32 R30, RZ, RZ, R102 ;  /* 0x000000ffff1e7224 */ /* 0x000fc600078e0066 */
[----:B------:R-:W3:Y:S01]  /*70c0*/  MUFU.EX2 R102, R159 ;  /* 0x0000009f00667308 */ /* 0x000ee20000000800 */
[----:B-1----:R-:W-:Y:S01]  /*70d0*/  F2FP.BF16.F32.PACK_AB R4, R155, R167 ;  /* 0x000000a79b04723e */ /* 0x002fe200000010ff */
[----:B------:R-:W-:Y:S02]  /*70e0*/  IMAD.MOV.U32 R7, RZ, RZ, R35 ;  /* 0x000000ffff077224 */ /* 0x000fe400078e0023 */
[----:B------:R-:W-:Y:S02]  /*70f0*/  IMAD.MOV.U32 R35, RZ, RZ, R28 ;  /* 0x000000ffff237224 */ /* 0x000fe400078e001c */
[----:B------:R-:W-:Y:S01]  /*7100*/  IMAD.MOV.U32 R140, RZ, RZ, R29 ;  /* 0x000000ffff8c7224 */ /* 0x000fe200078e001d */
[----:B------:R-:W-:Y:S01]  /*7110*/  SHF.R.U32.HI R29, RZ, 0x18, R46 ;  /* 0x00000018ff1d7819 */ /* 0x000fe2000001162e */
[----:B------:R-:W-:Y:S02]  /*7120*/  IMAD.MOV.U32 R28, RZ, RZ, R144 ;  /* 0x000000ffff1c7224 */ /* 0x000fe400078e0090 */
[----:B------:R-:W-:-:S02]  /*7130*/  IMAD.MOV.U32 R144, RZ, RZ, R93 ;  /* 0x000000ffff907224 */ /* 0x000fc400078e005d */
[----:B------:R-:W-:Y:S02]  /*7140*/  @!P5 HFMA2.BF16_V2 R153, -RZ.H0_H0, RZ.H0_H0, -R189.H0_H0 ;  /* 0x200000ffff99d231 */ /* 0x000fe400003409bd */
[----:B------:R-:W-:Y:S02]  /*7150*/  IMAD.MOV.U32 R120, RZ, RZ, R53 ;  /* 0x000000ffff787224 */ /* 0x000fe400078e0035 */
[----:B------:R-:W-:Y:S01]  /*7160*/  FADD.FTZ R6, R179, R178 ;  /* 0x000000b2b3067221 */ /* 0x000fe20000010000 */
[----:B------:R-:W-:Y:S01]  /*7170*/  IMAD.MOV.U32 R53, RZ, RZ, R33 ;  /* 0x000000ffff357224 */ /* 0x000fe200078e0021 */
[----:B------:R-:W-:Y:S01]  /*7180*/  @!P5 PRMT R189, R153, 0x5410, RZ ;  /* 0x0000541099bdd816 */ /* 0x000fe200000000ff */
[----:B------:R-:W-:Y:S01]  /*7190*/  IMAD.MOV.U32 R33, RZ, RZ, R103 ;  /* 0x000000ffff217224 */ /* 0x000fe200078e0067 */
[----:B------:R-:W-:Y:S01]  /*71a0*/  ISETP.GT.U32.AND P5, PT, R61, UR6, PT ;  /* 0x000000063d007c0c */ /* 0x000fe2000bfa4070 */
[----:B------:R-:W-:Y:S01]  /*71b0*/  IMAD.MOV.U32 R61, RZ, RZ, R245 ;  /* 0x000000ffff3d7224 */ /* 0x000fe200078e00f5 */
[----:B------:R-:W-:Y:S01]  /*71c0*/  MUFU.EX2 R103, R238 ;  /* 0x000000ee00677308 */ /* 0x000fe20000000800 */
[----:B------:R-:W-:-:S03]  /*71d0*/  IMAD.MOV.U32 R168, RZ, RZ, R71 ;  /* 0x000000ffffa87224 */ /* 0x000fc600078e0047 */
[----:B------:R-:W1:Y:S01]  /*71e0*/  MUFU.EX2 R245, R177 ;  /* 0x000000b100f57308 */ /* 0x000e620000000800 */
[----:B------:R-:W-:Y:S02]  /*71f0*/  IMAD.MOV.U32 R145, RZ, RZ, R11 ;  /* 0x000000ffff917224 */ /* 0x000fe400078e000b */
[----:B------:R-:W-:Y:S02]  /*7200*/  IMAD.MOV.U32 R164, RZ, RZ, R10 ;  /* 0x000000ffffa47224 */ /* 0x000fe400078e000a */
[----:B------:R-:W-:Y:S01]  /*7210*/  IMAD.MOV.U32 R160, RZ, RZ, R81 ;  /* 0x000000ffffa07224 */ /* 0x000fe200078e0051 */
[----:B------:R-:W-:Y:S01]  /*7220*/  PRMT R81, R73, 0x5410, R74 ;  /* 0x0000541049517816 */ /* 0x000fe2000000004a */
[----:B------:R-:W-:Y:S02]  /*7230*/  IMAD.MOV.U32 R11, RZ, RZ, R82 ;  /* 0x000000ffff0b7224 */ /* 0x000fe400078e0052 */
[----:B------:R-:W-:Y:S02]  /*7240*/  IMAD.MOV.U32 R10, RZ, RZ, R72 ;  /* 0x000000ffff0a7224 */ /* 0x000fe400078e0048 */
[----:B------:R-:W-:-:S04]  /*7250*/  IMAD.MOV.U32 R153, RZ, RZ, R83 ;  /* 0x000000ffff997224 */ /* 0x000fc800078e0053 */
[----:B------:R-:W-:Y:S02]  /*7260*/  IMAD.MOV.U32 R158, RZ, RZ, R153 ;  /* 0x000000ffff9e7224 */ /* 0x000fe400078e0099 */
[----:B------:R-:W-:Y:S02]  /*7270*/  IMAD.MOV.U32 R153, RZ, RZ, R168 ;  /* 0x000000ffff997224 */ /* 0x000fe400078e00a8 */
[----:B------:R-:W-:Y:S02]  /*7280*/  IMAD.MOV.U32 R168, RZ, RZ, R164 ;  /* 0x000000ffffa87224 */ /* 0x000fe400078e00a4 */
[----:B------:R-:W-:Y:S02]  /*7290*/  IMAD.MOV.U32 R164, RZ, RZ, R123 ;  /* 0x000000ffffa47224 */ /* 0x000fe400078e007b */
[----:B------:R-:W-:Y:S02]  /*72a0*/  IMAD.MOV.U32 R123, RZ, RZ, R122 ;  /* 0x000000ffff7b7224 */ /* 0x000fe400078e007a */
[----:B------:R-:W-:Y:S01]  /*72b0*/  IMAD.MOV.U32 R143, RZ, RZ, R70 ;  /* 0x000000ffff8f7224 */ /* 0x000fe200078e0046 */
[----:B--2---:R-:W-:-:S02]  /*72c0*/  PRMT R183, R3, 0x7610, R183 ;  /* 0x0000761003b77816 */ /* 0x004fc400000000b7 */
[----:B------:R-:W-:-:S03]  /*72d0*/  PRMT R182, R3, 0x7632, R182 ;  /* 0x0000763203b67816 */ /* 0x000fc600000000b6 */
[----:B------:R-:W-:Y:S02]  /*72e0*/  @!P1 HFMA2.BF16_V2 R162, -RZ.H0_H0, RZ.H0_H0, -R183.H0_H0 ;  /* 0x200000ffffa29231 */ /* 0x000fe400003409b7 */
[----:B------:R-:W-:Y:S01]  /*72f0*/  @!P6 HFMA2.BF16_V2 R163, -RZ.H0_H0, RZ.H0_H0, -R182.H0_H0 ;  /* 0x200000ffffa3e231 */ /* 0x000fe200003409b6 */
[----:B------:R-:W-:Y:S02]  /*7300*/  LOP3.LUT R3, R41, 0xffff, RZ, 0xc0, !PT ;  /* 0x0000ffff29037812 */ /* 0x000fe400078ec0ff */
[----:B------:R-:W-:Y:S02]  /*7310*/  PRMT R97, R183, 0x5410, R182 ;  /* 0x00005410b7617816 */ /* 0x000fe400000000b6 */
[----:B------:R-:W-:Y:S02]  /*7320*/  @!P1 PRMT R183, R162, 0x5410, RZ ;  /* 0x00005410a2b79816 */ /* 0x000fe400000000ff */
[----:B------:R-:W-:Y:S02]  /*7330*/  @!P6 PRMT R182, R163, 0x5410, RZ ;  /* 0x00005410a3b6e816 */ /* 0x000fe400000000ff */
[----:B------:R-:W-:-:S02]  /*7340*/  ISETP.LE.U32.AND P1, PT, R32, UR6, PT ;  /* 0x0000000620007c0c */ /* 0x000fc4000bf23070 */
[----:B------:R-:W-:Y:S02]  /*7350*/  ISETP.LE.U32.AND P6, PT, R3, UR6, PT ;  /* 0x0000000603007c0c */ /* 0x000fe4000bfc3070 */
[C---:B----4-:R-:W-:Y:S02]  /*7360*/  PRMT R181, R4.reuse, 0x7610, R181 ;  /* 0x0000761004b57816 */ /* 0x050fe400000000b5 */
[----:B------:R-:W-:Y:S02]  /*7370*/  PRMT R3, R37, 0x7632, R3 ;  /* 0x0000763225037816 */ /* 0x000fe40000000003 */
[----:B------:R-:W-:Y:S02]  /*7380*/  PRMT R180, R4, 0x7632, R180 ;  /* 0x0000763204b47816 */ /* 0x000fe400000000b4 */
[----:B------:R-:W-:-:S03]  /*7390*/  LOP3.LUT R3, R3, 0xff, RZ, 0xc0, !PT ;  /* 0x000000ff03037812 */ /* 0x000fc600078ec0ff */
[----:B------:R-:W-:Y:S02]  /*73a0*/  @!P1 HFMA2.BF16_V2 R165, -RZ.H0_H0, RZ.H0_H0, -R181.H0_H0 ;  /* 0x200000ffffa59231 */ /* 0x000fe400003409b5 */
[----:B------:R-:W-:Y:S01]  /*73b0*/  @!P6 HFMA2.BF16_V2 R170, -RZ.H0_H0, RZ.H0_H0, -R57.H0_H0 ;  /* 0x200000ffffaae231 */ /* 0x000fe20000340939 */
[----:B------:R-:W-:Y:S02]  /*73c0*/  PRMT R93, R181, 0x5410, R180 ;  /* 0x00005410b55d7816 */ /* 0x000fe400000000b4 */
[----:B------:R-:W-:Y:S02]  /*73d0*/  @!P1 PRMT R181, R165, 0x5410, RZ ;  /* 0x00005410a5b59816 */ /* 0x000fe400000000ff */
[----:B------:R-:W-:Y:S02]  /*73e0*/  @!P6 PRMT R57, R170, 0x5410, RZ ;  /* 0x00005410aa39e816 */ /* 0x000fe400000000ff */
[----:B------:R-:W-:Y:S02]  /*73f0*/  ISETP.LE.U32.AND P1, PT, R3, UR6, PT ;  /* 0x0000000603007c0c */ /* 0x000fe4000bf23070 */
[----:B------:R-:W-:-:S02]  /*7400*/  ISETP.LE.U32.AND P6, PT, R29, UR6, PT ;  /* 0x000000061d007c0c */ /* 0x000fc4000bfc3070 */
[----:B---3--:R-:W-:-:S04]  /*7410*/  F2FP.BF16.F32.PACK_AB R3, R102, R157 ;  /* 0x0000009d6603723e */ /* 0x008fc800000010ff */
[C---:B------:R-:W-:Y:S02]  /*7420*/  PRMT R179, R3.reuse, 0x7610, R179 ;  /* 0x0000761003b37816 */ /* 0x040fe400000000b3 */
[----:B------:R-:W-:Y:S02]  /*7430*/  PRMT R178, R3, 0x7632, R178 ;  /* 0x0000763203b27816 */ /* 0x000fe400000000b2 */
[----:B------:R-:W-:Y:S01]  /*7440*/  LOP3.LUT R3, R148, 0xff, RZ, 0xc0, !PT ;  /* 0x000000ff94037812 */ /* 0x000fe200078ec0ff */
[----:B------:R-:W-:Y:S02]  /*7450*/  @!P0 HFMA2.BF16_V2 R169, -RZ.H0_H0, RZ.H0_H0, -R179.H0_H0 ;  /* 0x200000ffffa98231 */ /* 0x000fe400003409b3 */
[----:B------:R-:W-:Y:S01]  /*7460*/  @!P1 HFMA2.BF16_V2 R171, -RZ.H0_H0, RZ.H0_H0, -R203.H0_H0 ;  /* 0x200000ffffab9231 */ /* 0x000fe200003409cb */
[----:B------:R-:W-:Y:S01]  /*7470*/  PRMT R71, R3, 0x5410, R76 ;  /* 0x0000541003477816 */ /* 0x000fe2000000004c */
[----:B------:R-:W-:Y:S01]  /*7480*/  @!P6 HFMA2.BF16_V2 R174, -RZ.H0_H0, RZ.H0_H0, -R178.H0_H0 ;  /* 0x200000ffffaee231 */ /* 0x000fe200003409b2 */
[----:B------:R-:W-:-:S02]  /*7490*/  LOP3.LUT R3, R147, 0xff, RZ, 0xc0, !PT ;  /* 0x000000ff93037812 */ /* 0x000fc400078ec0ff */
[----:B------:R-:W-:Y:S02]  /*74a0*/  PRMT R89, R179, 0x5410, R178 ;  /* 0x00005410b3597816 */ /* 0x000fe400000000b2 */
[----:B------:R-:W-:Y:S02]  /*74b0*/  @!P0 PRMT R179, R169, 0x5410, RZ ;  /* 0x00005410a9b38816 */ /* 0x000fe400000000ff */
[----:B------:R-:W-:Y:S02]  /*74c0*/  @!P1 PRMT R203, R171, 0x5410, RZ ;  /* 0x00005410abcb9816 */ /* 0x000fe400000000ff */
[----:B------:R-:W-:Y:S02]  /*74d0*/  @!P6 PRMT R178, R174, 0x5410, RZ ;  /* 0x00005410aeb2e816 */ /* 0x000fe400000000ff */
[----:B------:R-:W-:Y:S02]  /*74e0*/  ISETP.GT.U32.AND P1, PT, R73, UR6, PT ;  /* 0x0000000649007c0c */ /* 0x000fe4000bf24070 */
[----:B------:R-:W-:-:S02]  /*74f0*/  ISETP.GT.U32.AND P0, PT, R74, UR6, PT ;  /* 0x000000064a007c0c */ /* 0x000fc4000bf04070 */
[----:B------:R-:W-:Y:S02]  /*7500*/  ISETP.GT.U32.AND P6, PT, R75, UR6, PT ;  /* 0x000000064b007c0c */ /* 0x000fe4000bfc4070 */
[----:B------:R-:W-:Y:S02]  /*7510*/  PRMT R82, R3, 0x5410, R75 ;  /* 0x0000541003527816 */ /* 0x000fe4000000004b */
[----:B------:R-:W2:Y:S01]  /*7520*/  LDSM.16.MT88.4 R72, [R39+0xa000] ;  /* 0x00a000002748783b */ /* 0x000ea20000004200 */
[----:B-1----:R-:W-:-:S04]  /*7530*/  F2FP.BF16.F32.PACK_AB R3, R245, R103 ;  /* 0x00000067f503723e */ /* 0x002fc800000010ff */
[C---:B------:R-:W-:Y:S02]  /*7540*/  PRMT R177, R3.reuse, 0x7610, R177 ;  /* 0x0000761003b17816 */ /* 0x040fe400000000b1 */
[----:B------:R-:W-:-:S03]  /*7550*/  PRMT R176, R3, 0x7632, R176 ;  /* 0x0000763203b07816 */ /* 0x000fc600000000b0 */
[----:B------:R-:W-:Y:S01]  /*7560*/  @!P2 HFMA2.BF16_V2 R233, -RZ.H0_H0, RZ.H0_H0, -R177.H0_H0 ;  /* 0x200000ffffe9a231 */ /* 0x000fe200003409b1 */
[----:B------:R-:W-:Y:S01]  /*7570*/  LOP3.LUT R3, R150, 0xff, RZ, 0xc0, !PT ;  /* 0x000000ff96037812 */ /* 0x000fe200078ec0ff */
[----:B------:R-:W-:Y:S01]  /*7580*/  IMAD.MOV.U32 R122, RZ, RZ, R124 ;  /* 0x000000ffff7a7224 */ /* 0x000fe200078e007c */
[----:B------:R-:W-:Y:S01]  /*7590*/  PRMT R84, R177, 0x5410, R176 ;  /* 0x00005410b1547816 */ /* 0x000fe200000000b0 */
[----:B------:R-:W-:Y:S01]  /*75a0*/  FADD.FTZ R4, R78, R55 ;  /* 0x000000374e047221 */ /* 0x000fe20000010000 */
[----:B------:R-:W-:Y:S01]  /*75b0*/  @!P2 PRMT R177, R233, 0x5410, RZ ;  /* 0x00005410e9b1a816 */ /* 0x000fe200000000ff */
[----:B------:R-:W-:Y:S01]  /*75c0*/  IMAD.MOV.U32 R124, RZ, RZ, R79 ;  /* 0x000000ffff7c7224 */ /* 0x000fe200078e004f */
[----:B------:R-:W-:Y:S02]  /*75d0*/  ISETP.GT.U32.AND P2, PT, R77, UR6, PT ;  /* 0x000000064d007c0c */ /* 0x000fe4000bf44070 */
[----:B------:R-:W-:Y:S02]  /*75e0*/  PRMT R70, R3, 0x5410, R77 ;  /* 0x0000541003467816 */ /* 0x000fe4000000004d */
[----:B------:R-:W1:Y:S01]  /*75f0*/  LDSM.16.MT88.4 R76, [R39+0xa400] ;  /* 0x00a40000274c783b */ /* 0x000e620000004200 */
[----:B------:R-:W-:Y:S01]  /*7600*/  FADD.FTZ R6, R61, R6 ;  /* 0x000000063d067221 */ /* 0x000fe20000010000 */
[----:B------:R-:W-:-:S02]  /*7610*/  IMAD.MOV.U32 R61, RZ, RZ, R28 ;  /* 0x000000ffff3d7224 */ /* 0x000fc400078e001c */
[----:B------:R-:W-:Y:S01]  /*7620*/  FADD.FTZ R28, R250, R4 ;  /* 0x00000004fa1c7221 */ /* 0x000fe20000010000 */
[----:B------:R-:W-:Y:S02]  /*7630*/  SHF.R.U32.HI R3, RZ, 0x10, R44 ;  /* 0x00000010ff037819 */ /* 0x000fe4000001162c */
[----:B------:R-:W-:Y:S01]  /*7640*/  SHF.R.U32.HI R4, RZ, 0x10, R42 ;  /* 0x00000010ff047819 */ /* 0x000fe2000001162a */
[----:B------:R-:W-:Y:S01]  /*7650*/  IMAD.MOV.U32 R130, RZ, RZ, R7 ;  /* 0x000000ffff827224 */ /* 0x000fe200078e0007 */
[----:B------:R-:W-:Y:S01]  /*7660*/  LOP3.LUT R3, R3, 0xff, RZ, 0xc0, !PT ;  /* 0x000000ff03037812 */ /* 0x000fe200078ec0ff */
[----:B------:R-:W-:Y:S01]  /*7670*/  FADD.FTZ R7, R249, R56 ;  /* 0x00000038f9077221 */ /* 0x000fe20000010000 */
[----:B------:R-:W-:Y:S01]  /*7680*/  LOP3.LUT R4, R4, 0xff, RZ, 0xc0, !PT ;  /* 0x000000ff04047812 */ /* 0x000fe200078ec0ff */
[----:B------:R-:W-:Y:S01]  /*7690*/  IMAD.MOV.U32 R154, RZ, RZ, R35 ;  /* 0x000000ffff9a7224 */ /* 0x000fe200078e0023 */
[----:B------:R-:W-:Y:S01]  /*76a0*/  PRMT R83, R69, 0x5410, R68 ;  /* 0x0000541045537816 */ /* 0x000fe20000000044 */
[----:B------:R-:W-:Y:S01]  /*76b0*/  FADD.FTZ R30, R30, R7 ;  /* 0x000000071e1e7221 */ /* 0x000fe20000010000 */
[----:B------:R-:W-:Y:S01]  /*76c0*/  PRMT R68, R3, 0x5410, R2 ;  /* 0x0000541003447816 */ /* 0x000fe20000000002 */
[----:B------:R-:W-:Y:S01]  /*76d0*/  FADD.FTZ R3, R158, R6 ;  /* 0x000000069e037221 */ /* 0x000fe20000010000 */
[----:B------:R-:W-:-:S02]  /*76e0*/  PRMT R69, R4, 0x5410, R36 ;  /* 0x0000541004457816 */ /* 0x000fc40000000024 */
[----:B------:R-:W-:Y:S02]  /*76f0*/  PRMT R35, R5, 0x5410, R92 ;  /* 0x0000541005237816 */ /* 0x000fe4000000005c */
[----:B--2---:R-:W-:Y:S01]  /*7700*/  HMMA.16816.F32.BF16 R4, R16, R72, RZ ;  /* 0x000000481004723c */ /* 0x004fe200000418ff */
[----:B------:R-:W-:Y:S02]  /*7710*/  IMAD.MOV.U32 R159, RZ, RZ, R9 ;  /* 0x000000ffff9f7224 */ /* 0x000fe400078e0009 */
[----:B------:R-:W-:Y:S02]  /*7720*/  IMAD.MOV.U32 R41, RZ, RZ, R10 ;  /* 0x000000ffff297224 */ /* 0x000fe400078e000a */
[----:B------:R-:W-:Y:S02]  /*7730*/  IMAD.MOV.U32 R37, RZ, RZ, R159 ;  /* 0x000000ffff257224 */ /* 0x000fe400078e009f */
[----:B------:R-:W-:Y:S02]  /*7740*/  IMAD.MOV.U32 R159, RZ, RZ, R41 ;  /* 0x000000ffff9f7224 */ /* 0x000fe400078e0029 */
[----:B------:R-:W-:-:S02]  /*7750*/  IMAD.MOV.U32 R171, RZ, RZ, R146 ;  /* 0x000000ffffab7224 */ /* 0x000fc400078e0092 */
[----:B------:R-:W-:Y:S02]  /*7760*/  IMAD.MOV.U32 R54, RZ, RZ, R8 ;  /* 0x000000ffff367224 */ /* 0x000fe400078e0008 */
[----:B------:R-:W-:Y:S01]  /*7770*/  FADD.FTZ R8, R251, R248 ;  /* 0x000000f8fb087221 */ /* 0x000fe20000010000 */
[----:B------:R-:W-:-:S06]  /*7780*/  IMAD.MOV.U32 R170, RZ, RZ, R159 ;  /* 0x000000ffffaa7224 */ /* 0x000fcc00078e009f */
[----:B-1----:R-:W-:Y:S01]  /*7790*/  HMMA.16816.F32.BF16 R248, R12, R76, R4 ;  /* 0x0000004c0cf8723c */ /* 0x002fe20000041804 */
[----:B------:R-:W-:Y:S01]  /*77a0*/  FADD.FTZ R6, R171, R3 ;  /* 0x00000003ab067221 */ /* 0x000fe20000010000 */
[----:B------:R-:W-:Y:S01]  /*77b0*/  FADD.FTZ R7, R62, R30 ;  /* 0x0000001e3e077221 */ /* 0x000fe20000010000 */
[----:B------:R-:W-:Y:S02]  /*77c0*/  IMAD.MOV.U32 R171, RZ, RZ, R170 ;  /* 0x000000ffffab7224 */ /* 0x000fe400078e00aa */
[----:B------:R-:W-:-:S04]  /*77d0*/  IMAD.MOV.U32 R170, RZ, RZ, R37 ;  /* 0x000000ffffaa7224 */ /* 0x000fc800078e0025 */
[----:B------:R-:W-:Y:S02]  /*77e0*/  FADD.FTZ R30, R170, R7 ;  /* 0x00000007aa1e7221 */ /* 0x000fe40000010000 */
[----:B------:R1:W2:Y:S01]  /*77f0*/  LDL.LU.S16 R7, [R1+0x50] ;  /* 0x0000500001077983 */ /* 0x0002a20000300600 */
[----:B------:R-:W-:Y:S04]  /*7800*/  MUFU.EX2 R234, R234 ;  /* 0x000000ea00ea7308 */ /* 0x000fe80000000800 */
[----:B------:R-:W3:Y:S01]  /*7810*/  MUFU.EX2 R217, R217 ;  /* 0x000000d900d97308 */ /* 0x000ee20000000800 */
[----:B------:R-:W-:Y:S01]  /*7820*/  @P6 HFMA2.BF16_V2 R237, -RZ.H0_H0, RZ.H0_H0, -R176.H0_H0 ;  /* 0x200000ffffed6231 */ /* 0x000fe200003409b0 */
[----:B------:R-:W-:-:S04]  /*7830*/  LOP3.LUT R2, R48, 0xffff, RZ, 0xc0, !PT ;  /* 0x0000ffff30027812 */ /* 0x000fc800078ec0ff */
[----:B------:R-:W-:Y:S02]  /*7840*/  @P6 PRMT R176, R237, 0x5410, RZ ;  /* 0x00005410edb06816 */ /* 0x000fe400000000ff */
[----:B------:R-:W-:Y:S02]  /*7850*/  ISETP.LE.U32.AND P6, PT, R2, UR6, PT ;  /* 0x0000000602007c0c */ /* 0x000fe4000bfc3070 */
[----:B---3--:R-:W-:Y:S01]  /*7860*/  F2FP.BF16.F32.PACK_AB R2, R217, R234 ;  /* 0x000000ead902723e */ /* 0x008fe200000010ff */
[----:B------:R-:W-:-:S03]  /*7870*/  IMAD.MOV.U32 R158, RZ, RZ, R154 ;  /* 0x000000ffff9e7224 */ /* 0x000fc600078e009a */
[C---:B------:R-:W-:Y:S01]  /*7880*/  PRMT R175, R2.reuse, 0x7610, R175 ;  /* 0x0000761002af7816 */ /* 0x040fe200000000af */
[----:B------:R-:W-:Y:S01]  /*7890*/  IMAD.MOV.U32 R154, RZ, RZ, R67 ;  /* 0x000000ffff9a7224 */ /* 0x000fe200078e0043 */
[----:B------:R-:W-:Y:S01]  /*78a0*/  PRMT R174, R2, 0x7632, R174 ;  /* 0x0000763202ae7816 */ /* 0x000fe200000000ae */
[----:B------:R-:W-:Y:S02]  /*78b0*/  IMAD.MOV.U32 R67, RZ, RZ, R11 ;  /* 0x000000ffff437224 */ /* 0x000fe400078e000b */
[----:B------:R-:W-:Y:S01]  /*78c0*/  @P5 HFMA2.BF16_V2 R239, -RZ.H0_H0, RZ.H0_H0, -R175.H0_H0 ;  /* 0x200000ffffef5231 */ /* 0x000fe200003409af */
[----:B------:R-:W-:Y:S01]  /*78d0*/  LOP3.LUT R2, R45, 0xffff, RZ, 0xc0, !PT ;  /* 0x0000ffff2d027812 */ /* 0x000fe200078ec0ff */
[----:B------:R-:W-:Y:S01]  /*78e0*/  IMAD.MOV.U32 R41, RZ, RZ, R67 ;  /* 0x000000ffff297224 */ /* 0x000fe200078e0043 */
[----:B------:R-:W-:Y:S02]  /*78f0*/  PRMT R67, R175, 0x5410, R174 ;  /* 0x00005410af437816 */ /* 0x000fe400000000ae */
[----:B------:R-:W-:Y:S01]  /*7900*/  @P5 PRMT R175, R239, 0x5410, RZ ;  /* 0x00005410efaf5816 */ /* 0x000fe200000000ff */
[----:B------:R-:W-:Y:S01]  /*7910*/  MUFU.EX2 R235, R235 ;  /* 0x000000eb00eb7308 */ /* 0x000fe20000000800 */
[----:B------:R-:W-:-:S02]  /*7920*/  ISETP.LE.U32.AND P5, PT, R2, UR6, PT ;  /* 0x0000000602007c0c */ /* 0x000fc4000bfa3070 */
[----:B------:R-:W-:Y:S01]  /*7930*/  LOP3.LUT R2, R42, 0xffff, RZ, 0xc0, !PT ;  /* 0x0000ffff2a027812 */ /* 0x000fe200078ec0ff */
[----:B------:R-:W3:Y:S01]  /*7940*/  MUFU.EX2 R211, R211 ;  /* 0x000000d300d37308 */ /* 0x000ee20000000800 */
[----:B------:R-:W-:Y:S02]  /*7950*/  FADD.FTZ R33, R33, R8 ;  /* 0x0000000821217221 */ /* 0x000fe40000010000 */
[----:B------:R-:W-:Y:S01]  /*7960*/  SHF.R.U32.HI R2, RZ, 0x8, R2 ;  /* 0x00000008ff027819 */ /* 0x000fe20000011602 */
[----:B------:R-:W-:Y:S01]  /*7970*/  HMMA.16816.F32.BF16 R8, R24, R72, RZ ;  /* 0x000000481808723c */ /* 0x000fe200000418ff */
[----:B------:R-:W-:Y:S02]  /*7980*/  IMAD.MOV.U32 R146, RZ, RZ, R34 ;  /* 0x000000ffff927224 */ /* 0x000fe400078e0022 */
[----:B------:R-:W-:Y:S01]  /*7990*/  @P4 HFMA2.BF16_V2 R240, -RZ.H0_H0, RZ.H0_H0, -R174.H0_H0 ;  /* 0x200000fffff04231 */ /* 0x000fe200003409ae */
[----:B------:R-:W-:Y:S02]  /*79a0*/  PRMT R34, R38, 0x5410, R2 ;  /* 0x0000541026227816 */ /* 0x000fe40000000002 */
[----:B------:R-:W-:-:S02]  /*79b0*/  LOP3.LUT R2, R2, 0xffff, RZ, 0xc0, !PT ;  /* 0x0000ffff02027812 */ /* 0x000fc400078ec0ff */
[----:B------:R-:W-:Y:S02]  /*79c0*/  @P4 PRMT R174, R240, 0x5410, RZ ;  /* 0x00005410f0ae4816 */ /* 0x000fe400000000ff */
[----:B------:R-:W-:Y:S02]  /*79d0*/  ISETP.LE.U32.AND P4, PT, R2, UR6, PT ;  /* 0x0000000602007c0c */ /* 0x000fe4000bf83070 */
[----:B---3--:R-:W-:Y:S01]  /*79e0*/  F2FP.BF16.F32.PACK_AB R2, R211, R235 ;  /* 0x000000ebd302723e */ /* 0x008fe200000010ff */
[----:B------:R-:W-:-:S03]  /*79f0*/  IMAD.MOV.U32 R162, RZ, RZ, R156 ;  /* 0x000000ffffa27224 */ /* 0x000fc600078e009c */
[C---:B------:R-:W-:Y:S02]  /*7a00*/  PRMT R173, R2.reuse, 0x7610, R173 ;  /* 0x0000761002ad7816 */ /* 0x040fe400000000ad */
[----:B------:R-:W-:Y:S02]  /*7a10*/  PRMT R172, R2, 0x7632, R172 ;  /* 0x0000763202ac7816 */ /* 0x000fe400000000ac */
[----:B------:R-:W-:Y:S01]  /*7a20*/  PRMT R2, R43, 0x7632, R2 ;  /* 0x000076322b027816 */ /* 0x000fe20000000002 */
[----:B------:R-:W-:Y:S02]  /*7a30*/  IMAD.MOV.U32 R156, RZ, RZ, R61 ;  /* 0x000000ffff9c7224 */ /* 0x000fe400078e003d */
[----:B------:R-:W-:Y:S02]  /*7a40*/  @!P3 HFMA2.BF16_V2 R241, -RZ.H0_H0, RZ.H0_H0, -R173.H0_H0 ;  /* 0x200000fffff1b231 */ /* 0x000fe400003409ad */
[----:B------:R-:W-:Y:S01]  /*7a50*/  IMAD.MOV.U32 R163, RZ, RZ, R167 ;  /* 0x000000ffffa37224 */ /* 0x000fe200078e00a7 */
[----:B------:R-:W-:Y:S01]  /*7a60*/  LOP3.LUT R2, R2, 0xff, RZ, 0xc0, !PT ;  /* 0x000000ff02027812 */ /* 0x000fe200078ec0ff */
[----:B------:R-:W-:-:S02]  /*7a70*/  IMAD.MOV.U32 R61, RZ, RZ, R164 ;  /* 0x000000ffff3d7224 */ /* 0x000fc400078e00a4 */
[----:B------:R-:W-:Y:S01]  /*7a80*/  HMMA.16816.F32.BF16 R164, R20, R76, R8 ;  /* 0x0000004c14a4723c */ /* 0x000fe20000041808 */
[----:B------:R-:W-:Y:S02]  /*7a90*/  IMAD.MOV.U32 R169, RZ, RZ, R41 ;  /* 0x000000ffffa97224 */ /* 0x000fe400078e0029 */
[----:B------:R-:W-:Y:S01]  /*7aa0*/  FADD.FTZ R8, R66, R33 ;  /* 0x0000002142087221 */ /* 0x000fe20000010000 */
[----:B------:R-:W-:Y:S01]  /*7ab0*/  IMAD.MOV.U32 R159, RZ, RZ, R162 ;  /* 0x000000ffff9f7224 */ /* 0x000fe200078e00a2 */
[----:B------:R-:W-:Y:S01]  /*7ac0*/  PRMT R66, R173, 0x5410, R172 ;  /* 0x00005410ad427816 */ /* 0x000fe200000000ac */
[----:B------:R-:W-:Y:S02]  /*7ad0*/  IMAD.MOV.U32 R41, RZ, RZ, R152 ;  /* 0x000000ffff297224 */ /* 0x000fe400078e0098 */
[----:B------:R-:W-:Y:S01]  /*7ae0*/  IMAD.MOV.U32 R162, RZ, RZ, R153 ;  /* 0x000000ffffa27224 */ /* 0x000fe200078e0099 */
[----:B------:R-:W-:Y:S01]  /*7af0*/  @!P3 PRMT R173, R241, 0x5410, RZ ;  /* 0x00005410f1adb816 */ /* 0x000fe200000000ff */
[----:B------:R-:W-:-:S02]  /*7b00*/  IMAD.MOV.U32 R152, RZ, RZ, R160 ;  /* 0x000000ffff987224 */ /* 0x000fc400078e00a0 */
[----:B------:R-:W-:Y:S01]  /*7b10*/  IMAD.MOV.U32 R153, RZ, RZ, R151 ;  /* 0x000000ffff997224 */ /* 0x000fe200078e0097 */
[----:B------:R-:W-:Y:S01]  /*7b20*/  ISETP.LE.U32.AND P3, PT, R2, UR6, PT ;  /* 0x0000000602007c0c */ /* 0x000fe2000bf63070 */
[----:B------:R-:W-:Y:S02]  /*7b30*/  IMAD.MOV.U32 R151, RZ, RZ, R130 ;  /* 0x000000ffff977224 */ /* 0x000fe400078e0082 */
[----:B------:R-:W-:Y:S01]  /*7b40*/  IMAD.MOV.U32 R160, RZ, RZ, R144 ;  /* 0x000000ffffa07224 */ /* 0x000fe200078e0090 */
[----:B------:R-:W-:Y:S01]  /*7b50*/  LOP3.LUT R2, R44, 0xffff, RZ, 0xc0, !PT ;  /* 0x0000ffff2c027812 */ /* 0x000fe200078ec0ff */
[----:B------:R-:W-:Y:S02]  /*7b60*/  IMAD.MOV.U32 R144, RZ, RZ, R244 ;  /* 0x000000ffff907224 */ /* 0x000fe400078e00f4 */
[----:B------:R-:W-:Y:S01]  /*7b70*/  IMAD.MOV.U32 R130, RZ, RZ, R210 ;  /* 0x000000ffff827224 */ /* 0x000fe200078e00d2 */
[----:B------:R-:W-:Y:S04]  /*7b80*/  MUFU.EX2 R244, R252 ;  /* 0x000000fc00f47308 */ /* 0x000fe80000000800 */
[----:B------:R-:W3:Y:S01]  /*7b90*/  MUFU.EX2 R210, R243 ;  /* 0x000000f300d27308 */ /* 0x000ee20000000800 */
[----:B------:R-:W-:Y:S01]  /*7ba0*/  SHF.R.U32.HI R2, RZ, 0x8, R2 ;  /* 0x00000008ff027819 */ /* 0x000fe20000011602 */
[----:B------:R-:W-:-:S03]  /*7bb0*/  @P2 HFMA2.BF16_V2 R242, -RZ.H0_H0, RZ.H0_H0, -R172.H0_H0 ;  /* 0x200000fffff22231 */ /* 0x000fc600003409ac */
[----:B------:R-:W-:Y:S02]  /*7bc0*/  PRMT R33, R31, 0x5410, R2 ;  /* 0x000054101f217816 */ /* 0x000fe40000000002 */
[----:B------:R-:W-:Y:S02]  /*7bd0*/  LOP3.LUT R2, R2, 0xffff, RZ, 0xc0, !PT ;  /* 0x0000ffff02027812 */ /* 0x000fe400078ec0ff */
[----:B------:R-:W-:Y:S02]  /*7be0*/  @P2 PRMT R172, R242, 0x5410, RZ ;  /* 0x00005410f2ac2816 */ /* 0x000fe400000000ff */
[----:B------:R-:W-:Y:S02]  /*7bf0*/  ISETP.LE.U32.AND P2, PT, R2, UR6, PT ;  /* 0x0000000602007c0c */ /* 0x000fe4000bf43070 */
[----:B---3--:R-:W-:-:S04]  /*7c00*/  F2FP.BF16.F32.PACK_AB R2, R210, R244 ;  /* 0x000000f4d202723e */ /* 0x008fc800000010ff */
[C---:B------:R-:W-:Y:S02]  /*7c10*/  PRMT R105, R2.reuse, 0x7610, R105 ;  /* 0x0000761002697816 */ /* 0x040fe40000000069 */
[----:B------:R-:W-:Y:S02]  /*7c20*/  PRMT R104, R2, 0x7632, R104 ;  /* 0x0000763202687816 */ /* 0x000fe40000000068 */
[----:B------:R-:W-:Y:S01]  /*7c30*/  LOP3.LUT R2, R46, 0xffff, RZ, 0xc0, !PT ;  /* 0x0000ffff2e027812 */ /* 0x000fe200078ec0ff */
[----:B------:R-:W-:-:S03]  /*7c40*/  @P1 HFMA2.BF16_V2 R246, -RZ.H0_H0, RZ.H0_H0, -R105.H0_H0 ;  /* 0x200000fffff61231 */ /* 0x000fc60000340969 */
[----:B------:R-:W-:Y:S01]  /*7c50*/  SHF.R.U32.HI R2, RZ, 0x8, R2 ;  /* 0x00000008ff027819 */ /* 0x000fe20000011602 */
[----:B------:R-:W-:Y:S01]  /*7c60*/  FADD.FTZ R9, R58, R28 ;  /* 0x0000001c3a097221 */ /* 0x000fe20000010000 */
[----:B------:R-:W-:Y:S02]  /*7c70*/  PRMT R58, R105, 0x5410, R104 ;  /* 0x00005410693a7816 */ /* 0x000fe40000000068 */
[----:B------:R-:W-:Y:S02]  /*7c80*/  LOP3.LUT R3, R2, 0xffff, RZ, 0xc0, !PT ;  /* 0x0000ffff02037812 */ /* 0x000fe400078ec0ff */
[----:B------:R-:W-:Y:S02]  /*7c90*/  @P1 PRMT R105, R246, 0x5410, RZ ;  /* 0x00005410f6691816 */ /* 0x000fe400000000ff */
[----:B------:R-:W-:Y:S02]  /*7ca0*/  ISETP.LE.U32.AND P1, PT, R3, UR6, PT ;  /* 0x0000000603007c0c */ /* 0x000fe4000bf23070 */
[----:B------:R-:W-:-:S02]  /*7cb0*/  SHF.R.U32.HI R3, RZ, 0x10, R46 ;  /* 0x00000010ff037819 */ /* 0x000fc4000001162e */
[----:B------:R-:W-:Y:S02]  /*7cc0*/  SHF.R.U32.HI R4, RZ, 0x10, R43 ;  /* 0x00000010ff047819 */ /* 0x000fe4000001162b */
[----:B------:R-:W-:Y:S02]  /*7cd0*/  LOP3.LUT R5, R3, 0xff, RZ, 0xc0, !PT ;  /* 0x000000ff03057812 */ /* 0x000fe400078ec0ff */
[----:B------:R-:W-:Y:S01]  /*7ce0*/  LOP3.LUT R3, R4, 0xff, RZ, 0xc0, !PT ;  /* 0x000000ff04037812 */ /* 0x000fe200078ec0ff */
[----:B------:R-:W-:-:S03]  /*7cf0*/  IMAD.MOV.U32 R238, RZ, RZ, R169 ;  /* 0x000000ffffee7224 */ /* 0x000fc600078e00a9 */
[----:B------:R-:W-:Y:S01]  /*7d00*/  PRMT R56, R3, 0x5410, R40 ;  /* 0x0000541003387816 */ /* 0x000fe20000000028 */
[----:B------:R-:W-:Y:S01]  /*7d10*/  FADD.FTZ R3, R171, R8 ;  /* 0x00000008ab037221 */ /* 0x000fe20000010000 */
[----:B------:R-:W-:Y:S02]  /*7d20*/  IMAD.MOV.U32 R171, RZ, RZ, R159 ;  /* 0x000000ffffab7224 */ /* 0x000fe400078e009f */
        /* <DEDUP_REMOVED lines=8> */
[----:B------:R-:W-:Y:S02]  /*7db0*/  IMAD.MOV.U32 R151, RZ, RZ, R53 ;  /* 0x000000ffff977224 */ /* 0x000fe400078e0035 */
[----:B------:R-:W-:-:S02]  /*7dc0*/  IMAD.MOV.U32 R152, RZ, RZ, R52 ;  /* 0x000000ffff987224 */ /* 0x000fc400078e0034 */
[----:B------:R-:W3:Y:S01]  /*7dd0*/  LDSM.16.MT88.4 R52, [R80+0xb000] ;  /* 0x00b000005034783b */ /* 0x000ee20000004200 */
[----:B------:R-:W-:Y:S02]  /*7de0*/  IMAD.MOV.U32 R147, RZ, RZ, R238 ;  /* 0x000000ffff937224 */ /* 0x000fe400078e00ee */
[----:B------:R-:W-:Y:S02]  /*7df0*/  IMAD.MOV.U32 R238, RZ, RZ, R171 ;  /* 0x000000ffffee7224 */ /* 0x000fe400078e00ab */
[----:B------:R-:W-:Y:S02]  /*7e00*/  IMAD.MOV.U32 R171, RZ, RZ, R169 ;  /* 0x000000ffffab7224 */ /* 0x000fe400078e00a9 */
[----:B------:R-:W-:Y:S02]  /*7e10*/  IMAD.MOV.U32 R148, RZ, RZ, R170 ;  /* 0x000000ffff947224 */ /* 0x000fe400078e00aa */
[----:B------:R-:W-:Y:S02]  /*7e20*/  IMAD.MOV.U32 R169, RZ, RZ, R41 ;  /* 0x000000ffffa97224 */ /* 0x000fe400078e0029 */
[----:B------:R-:W-:-:S02]  /*7e30*/  IMAD.MOV.U32 R170, RZ, RZ, R159 ;  /* 0x000000ffffaa7224 */ /* 0x000fc400078e009f */
[----:B------:R-:W-:Y:S02]  /*7e40*/  IMAD.MOV.U32 R41, RZ, RZ, R155 ;  /* 0x000000ffff297224 */ /* 0x000fe400078e009b */
[----:B------:R-:W-:Y:S01]  /*7e50*/  FADD.FTZ R31, R63, R9 ;  /* 0x000000093f1f7221 */ /* 0x000fe20000010000 */
[----:B------:R-:W-:Y:S02]  /*7e60*/  IMAD.MOV.U32 R159, RZ, RZ, R162 ;  /* 0x000000ffff9f7224 */ /* 0x000fe400078e00a2 */
[----:B------:R-:W-:Y:S02]  /*7e70*/  IMAD.MOV.U32 R155, RZ, RZ, R154 ;  /* 0x000000ffff9b7224 */ /* 0x000fe400078e009a */
[----:B------:R-:W-:Y:S02]  /*7e80*/  IMAD.MOV.U32 R154, RZ, RZ, R61 ;  /* 0x000000ffff9a7224 */ /* 0x000fe400078e003d */
[----:B------:R-:W-:Y:S02]  /*7e90*/  IMAD.MOV.U32 R162, RZ, RZ, R60 ;  /* 0x000000ffffa27224 */ /* 0x000fe400078e003c */
[----:B------:R-:W4:Y:S01]  /*7ea0*/  LDSM.16.MT88.4 R60, [R80+0xb400] ;  /* 0x00b40000503c783b */ /* 0x000f220000004200 */
[----:B------:R-:W-:Y:S01]  /*7eb0*/  PRMT R37, R5, 0x5410, R29 ;  /* 0x0000541005257816 */ /* 0x000fe2000000001d */
[----:B------:R-:W-:Y:S01]  /*7ec0*/  @!P6 HFMA2.BF16_V2 R247, -RZ.H0_H0, RZ.H0_H0, -R223.H0_H0 ;  /* 0x200000fffff7e231 */ /* 0x000fe200003409df */
[----:B------:R-:W-:-:S02]  /*7ed0*/  PRMT R36, R32, 0x5410, R2 ;  /* 0x0000541020247816 */ /* 0x000fc40000000002 */
[----:B------:R-:W-:Y:S02]  /*7ee0*/  LOP3.LUT R2, R49, 0xffff, RZ, 0xc0, !PT ;  /* 0x0000ffff31027812 */ /* 0x000fe400078ec0ff */
[----:B------:R-:W-:Y:S02]  /*7ef0*/  @!P6 PRMT R223, R247, 0x5410, RZ ;  /* 0x00005410f7dfe816 */ /* 0x000fe400000000ff */
[----:B------:R-:W-:Y:S02]  /*7f00*/  ISETP.LE.U32.AND P6, PT, R2, UR6, PT ;  /* 0x0000000602007c0c */ /* 0x000fe4000bfc3070 */
[----:B------:R-:W-:Y:S01]  /*7f10*/  LOP3.LUT R2, R43, 0xffff, RZ, 0xc0, !PT ;  /* 0x0000ffff2b027812 */ /* 0x000fe200078ec0ff */
[----:B---3--:R-:W-:Y:S03]  /*7f20*/  HMMA.16816.F32.BF16 R8, R24, R52, RZ ;  /* 0x000000341808723c */ /* 0x008fe600000418ff */
[----:B------:R-:W-:Y:S01]  /*7f30*/  SHF.R.U32.HI R2, RZ, 0x8, R2 ;  /* 0x00000008ff027819 */ /* 0x000fe20000011602 */
[----:B------:R-:W-:-:S03]  /*7f40*/  IMAD.MOV.U32 R92, RZ, RZ, R41 ;  /* 0x000000ffff5c7224 */ /* 0x000fc600078e0029 */
[----:B------:R-:W-:Y:S02]  /*7f50*/  PRMT R38, R47, 0x5410, R2 ;  /* 0x000054102f267816 */ /* 0x000fe40000000002 */
[----:B------:R-:W-:Y:S01]  /*7f60*/  LOP3.LUT R2, R2, 0xffff, RZ, 0xc0, !PT ;  /* 0x0000ffff02027812 */ /* 0x000fe200078ec0ff */
[----:B------:R-:W-:Y:S01]  /*7f70*/  FADD.FTZ R29, R147, R6 ;  /* 0x00000006931d7221 */ /* 0x000fe20000010000 */
[----:B------:R-:W-:Y:S01]  /*7f80*/  IMAD.MOV.U32 R73, RZ, RZ, R171 ;  /* 0x000000ffff497224 */ /* 0x000fe200078e00ab */
[----:B------:R-:W3:Y:S01]  /*7f90*/  LDSM.16.MT88.4 R44, [R39+0xb000] ;  /* 0x00b00000272c783b */ /* 0x000ee20000004200 */
        /* <DEDUP_REMOVED lines=9> */
[----:B----4-:R-:W-:Y:S01]  /*8030*/  HMMA.16816.F32.BF16 R156, R20, R60, R8 ;  /* 0x0000003c149c723c */ /* 0x010fe20000041808 */
[----:B--2---:R-:W-:-:S05]  /*8040*/  @P0 HFMA2.BF16_V2 R7, -RZ.H0_H0, RZ.H0_H0, -R104.H0_H0 ;  /* 0x200000ffff070231 */ /* 0x004fca0000340968 */
[----:B------:R-:W-:Y:S02]  /*8050*/  PRMT R5, R7, 0x7610, R5 ;  /* 0x0000761007057816 */ /* 0x000fe40000000005 */
[----:B------:R1:W2:Y:S02]  /*8060*/  LDL.LU.S16 R7, [R1+0x54] ;  /* 0x0000540001077983 */ /* 0x0002a40000300600 */
[----:B------:R-:W-:Y:S02]  /*8070*/  @P0 PRMT R104, R5, 0x5410, RZ ;  /* 0x0000541005680816 */ /* 0x000fe400000000ff */
[----:B------:R-:W-:Y:S01]  /*8080*/  ISETP.LE.U32.AND P0, PT, R2, UR6, PT ;  /* 0x0000000602007c0c */ /* 0x000fe2000bf03070 */
[----:B------:R1:W5:Y:S01]  /*8090*/  LDL.LU R101, [R1+0x184] ;  /* 0x0001840001657983 */ /* 0x0003620000300800 */
[----:B------:R-:W-:Y:S01]  /*80a0*/  FADD.FTZ R2, R236, R31 ;  /* 0x0000001fec027221 */ /* 0x000fe20000010000 */
[----:B------:R-:W4:Y:S02]  /*80b0*/  LDCU.64 UR6, c[0x0][0x418] ;  /* 0x00008300ff0677ac */ /* 0x000f240008000a00 */
[----:B------:R-:W4:Y:S04]  /*80c0*/  LDL.LU R236, [R1+0x180] ;  /* 0x0001800001ec7983 */ /* 0x000f280000300800 */
[----:B------:R1:W3:Y:S01]  /*80d0*/  LDL.LU.S16 R8, [R1+0x64] ;  /* 0x0000640001087983 */ /* 0x0002e20000300600 */
[----:B--2---:R-:W-:-:S05]  /*80e0*/  @!P5 HFMA2.BF16_V2 R7, -RZ.H0_H0, RZ.H0_H0, -R218.H0_H0 ;  /* 0x200000ffff07d231 */ /* 0x004fca00003409da */
[----:B------:R-:W-:-:S04]  /*80f0*/  PRMT R4, R7, 0x7610, R4 ;  /* 0x0000761007047816 */ /* 0x000fc80000000004 */
[----:B------:R-:W-:Y:S02]  /*8100*/  @!P5 PRMT R218, R4, 0x5410, RZ ;  /* 0x0000541004dad816 */ /* 0x000fe400000000ff */
[----:B------:R-:W-:Y:S01]  /*8110*/  HMMA.16816.F32.BF16 R4, R16, R52, RZ ;  /* 0x000000341004723c */ /* 0x000fe200000418ff */
[----:B---3--:R-:W-:-:S15]  /*8120*/  @!P4 HFMA2.BF16_V2 R8, -RZ.H0_H0, RZ.H0_H0, -R200.H0_H0 ;  /* 0x200000ffff08c231 */ /* 0x008fde00003409c8 */
[----:B------:R-:W-:-:S04]  /*8130*/  NOP ;  /* 0x0000000000007918 */ /* 0x000fc80000000000 */
[----:B------:R-:W-:Y:S01]  /*8140*/  HMMA.16816.F32.BF16 R240, R12, R60, R4 ;  /* 0x0000003c0cf0723c */ /* 0x000fe20000041804 */
[----:B------:R-:W-:Y:S02]  /*8150*/  PRMT R7, R8, 0x7610, R7 ;  /* 0x0000761008077816 */ /* 0x000fe40000000007 */
[----:B------:R1:W2:Y:S02]  /*8160*/  LDL.LU.S16 R8, [R1+0x5c] ;  /* 0x00005c0001087983 */ /* 0x0002a40000300600 */
[----:B--2---:R-:W-:-:S05]  /*8170*/  @!P3 HFMA2.BF16_V2 R8, -RZ.H0_H0, RZ.H0_H0, -R192.H0_H0 ;  /* 0x200000ffff08b231 */ /* 0x004fca00003409c0 */
[----:B------:R-:W-:Y:S02]  /*8180*/  PRMT R6, R8, 0x7610, R6 ;  /* 0x0000761008067816 */ /* 0x000fe40000000006 */
[----:B------:R1:W2:Y:S02]  /*8190*/  LDL.LU.S16 R8, [R1+0x60] ;  /* 0x0000600001087983 */ /* 0x0002a40000300600 */
[----:B--2---:R-:W-:-:S05]  /*81a0*/  @!P2 HFMA2.BF16_V2 R8, -RZ.H0_H0, RZ.H0_H0, -R184.H0_H0 ;  /* 0x200000ffff08a231 */ /* 0x004fca00003409b8 */
[----:B------:R-:W-:Y:S02]  /*81b0*/  PRMT R5, R8, 0x7610, R5 ;  /* 0x0000761008057816 */ /* 0x000fe40000000005 */
[----:B------:R1:W2:Y:S04]  /*81c0*/  LDL.LU.S16 R8, [R1+0x58] ;  /* 0x0000580001087983 */ /* 0x0002a80000300600 */
[----:B------:R1:W3:Y:S04]  /*81d0*/  LDL.LU.S16 R11, [R1+0x6c] ;  /* 0x00006c00010b7983 */ /* 0x0002e80000300600 */
[----:B------:R1:W3:Y:S01]  /*81e0*/  LDL.LU.S16 R10, [R1+0x68] ;  /* 0x00006800010a7983 */ /* 0x0002e20000300600 */
[----:B------:R-:W-:Y:S01]  /*81f0*/  @!P4 PRMT R200, R7, 0x5410, RZ ;  /* 0x0000541007c8c816 */ /* 0x000fe200000000ff */
[----:B------:R-:W-:Y:S01]  /*8200*/  FADD.FTZ R7, R92, R29 ;  /* 0x0000001d5c077221 */ /* 0x000fe20000010000 */
[----:B------:R-:W-:-:S02]  /*8210*/  IMAD.MOV.U32 R92, RZ, RZ, R171 ;  /* 0x000000ffff5c7224 */ /* 0x000fc400078e00ab */
[----:B------:R-:W-:Y:S02]  /*8220*/  IMAD.MOV.U32 R171, RZ, RZ, R41 ;  /* 0x000000ffffab7224 */ /* 0x000fe400078e0029 */
[----:B------:R-:W1:Y:S01]  /*8230*/  LDSM.16.MT88.4 R40, [R39+0xb400] ;  /* 0x00b400002728783b */ /* 0x000e620000004200 */
[----:B------:R-:W-:Y:S01]  /*8240*/  FADD.FTZ R28, R98, R3 ;  /* 0x00000003621c7221 */ /* 0x000fe20000010000 */
[----:B------:R-:W-:Y:S01]  /*8250*/  FADD.FTZ R3, R73, R30 ;  /* 0x0000001e49037221 */ /* 0x000fe20000010000 */
[----:B------:R-:W-:-:S03]  /*8260*/  @!P2 PRMT R184, R5, 0x5410, RZ ;  /* 0x0000541005b8a816 */ /* 0x000fc600000000ff */
[----:B------:R-:W-:Y:S01]  /*8270*/  FADD.FTZ R5, R233, R3 ;  /* 0x00000003e9057221 */ /* 0x000fe20000010000 */
[----:B------:R-:W-:Y:S01]  /*8280*/  @!P3 PRMT R192, R6, 0x5410, RZ ;  /* 0x0000541006c0b816 */ /* 0x000fe200000000ff */
[----:B------:R-:W-:Y:S02]  /*8290*/  FADD.FTZ R6, R99, R28 ;  /* 0x0000001c63067221 */ /* 0x000fe40000010000 */
[----:B------:R-:W-:Y:S01]  /*82a0*/  HMMA.16816.F32.BF16 R28, R24, R44, RZ ;  /* 0x0000002c181c723c */ /* 0x000fe200000418ff */
[----:B------:R-:W-:Y:S01]  /*82b0*/  FADD.FTZ R48, R133, R5 ;  /* 0x0000000585307221 */ /* 0x000fe20000010000 */
[----:B------:R-:W-:Y:S02]  /*82c0*/  IMAD.MOV.U32 R73, RZ, RZ, R155 ;  /* 0x000000ffff497224 */ /* 0x000fe400078e009b */
[----:B------:R-:W-:Y:S01]  /*82d0*/  FADD.FTZ R49, R126, R6 ;  /* 0x000000067e317221 */ /* 0x000fe20000010000 */
[----:B------:R-:W-:Y:S02]  /*82e0*/  IMAD.MOV.U32 R72, RZ, RZ, R154 ;  /* 0x000000ffff487224 */ /* 0x000fe400078e009a */
[----:B------:R-:W-:-:S02]  /*82f0*/  IMAD.MOV.U32 R155, RZ, RZ, R153 ;  /* 0x000000ffff9b7224 */ /* 0x000fc400078e0099 */
[----:B------:R-:W-:Y:S02]  /*8300*/  IMAD.MOV.U32 R154, RZ, RZ, R152 ;  /* 0x000000ffff9a7224 */ /* 0x000fe400078e0098 */
[----:B------:R-:W-:Y:S02]  /*8310*/  IMAD.MOV.U32 R153, RZ, RZ, R151 ;  /* 0x000000ffff997224 */ /* 0x000fe400078e0097 */
[----:B------:R-:W-:Y:S02]  /*8320*/  IMAD.U32 R6, RZ, RZ, UR25 ;  /* 0x00000019ff067e24 */ /* 0x000fe4000f8e00ff */
[----:B------:R-:W-:Y:S02]  /*8330*/  IMAD.MOV.U32 R152, RZ, RZ, R160 ;  /* 0x000000ffff987224 */ /* 0x000fe400078e00a0 */
[----:B------:R-:W-:Y:S02]  /*8340*/  IMAD.MOV.U32 R151, RZ, RZ, R149 ;  /* 0x000000ffff977224 */ /* 0x000fe400078e0095 */
[----:B------:R-:W-:-:S02]  /*8350*/  IMAD.MOV.U32 R160, RZ, RZ, R146 ;  /* 0x000000ffffa07224 */ /* 0x000fc400078e0092 */
[----:B------:R-:W-:Y:S02]  /*8360*/  IMAD.MOV.U32 R149, RZ, RZ, R145 ;  /* 0x000000ffff957224 */ /* 0x000fe400078e0091 */
[----:B------:R-:W-:Y:S02]  /*8370*/  IMAD.MOV.U32 R77, RZ, RZ, R144 ;  /* 0x000000ffff4d7224 */ /* 0x000fe400078e0090 */
[----:B------:R-:W-:Y:S01]  /*8380*/  FADD.FTZ R7, R135, R7 ;  /* 0x0000000787077221 */ /* 0x000fe20000010000 */
[----:B------:R-:W-:Y:S01]  /*8390*/  IMAD.MOV.U32 R233, RZ, RZ, R238 ;  /* 0x000000ffffe97224 */ /* 0x000fe200078e00ee */
[--C-:B------:R-:W-:Y:S02]  /*83a0*/  HSET2.LE.AND R32, R33, R0.reuse, PT ;  /* 0x0000000021207233 */ /* 0x100fe40003803000 */
[----:B------:R-:W-:Y:S01]  /*83b0*/  FADD.FTZ R247, R136, R7 ;  /* 0x0000000788f77221 */ /* 0x000fe20000010000 */
[----:B------:R-:W-:Y:S02]  /*83c0*/  LOP3.LUT R7, R85, 0xff00ff, RZ, 0xc0, !PT ;  /* 0x00ff00ff55077812 */ /* 0x000fe400078ec0ff */
[----:B------:R-:W-:-:S02]  /*83d0*/  HSET2.LE.AND R33, R68, R0, PT ;  /* 0x0000000044217233 */ /* 0x000fc40003803000 */
[----:B------:R-:W-:Y:S02]  /*83e0*/  LOP3.LUT R96, R96, R32, RZ, 0xc0, !PT ;  /* 0x0000002060607212 */ /* 0x000fe400078ec0ff */
[--C-:B------:R-:W-:Y:S01]  /*83f0*/  HSET2.LE.AND R7, R7, R0.reuse, PT ;  /* 0x0000000007077233 */ /* 0x100fe20003803000 */
[----:B------:R-:W-:Y:S01]  /*8400*/  IMAD.U32 R32, RZ, RZ, UR25 ;  /* 0x00000019ff207e24 */ /* 0x000fe2000f8e00ff */
[--C-:B------:R-:W-:Y:S01]  /*8410*/  HSET2.LE.AND R36, R36, R0.reuse, PT ;  /* 0x0000000024247233 */ /* 0x100fe20003803000 */
[----:B------:R-:W-:Y:S01]  /*8420*/  FADD.FTZ R246, R129, R49 ;  /* 0x0000003181f67221 */ /* 0x000fe20000010000 */
[--C-:B------:R-:W-:Y:S02]  /*8430*/  HSET2.LE.AND R37, R37, R0.reuse, PT ;  /* 0x0000000025257233 */ /* 0x100fe40003803000 */
[----:B------:R-:W-:Y:S02]  /*8440*/  HSET2.LE.AND R38, R38, R0, PT ;  /* 0x0000000026267233 */ /* 0x000fe40003803000 */
[----:B------:R-:W-:-:S02]  /*8450*/  LOP3.LUT R99, R67, R7, RZ, 0xc0, !PT ;  /* 0x0000000743637212 */ /* 0x000fc400078ec0ff */
[----:B------:R-:W-:Y:S01]  /*8460*/  LOP3.LUT R97, R97, R33, RZ, 0xc0, !PT ;  /* 0x0000002161617212 */ /* 0x000fe200078ec0ff */
[----:B------:R-:W-:Y:S02]  /*8470*/  IMAD.MOV.U32 R129, RZ, RZ, R77 ;  /* 0x000000ffff817224 */ /* 0x000fe400078e004d */
[----:B------:R-:W-:Y:S02]  /*8480*/  IMAD.MOV.U32 R52, RZ, RZ, R139 ;  /* 0x000000ffff347224 */ /* 0x000fe400078e008b */
[----:B------:R-:W-:Y:S02]  /*8490*/  IMAD.MOV.U32 R53, RZ, RZ, R138 ;  /* 0x000000ffff357224 */ /* 0x000fe400078e008a */
[----:B------:R-:W-:Y:S02]  /*84a0*/  IMAD.MOV.U32 R76, RZ, RZ, R151 ;  /* 0x000000ffff4c7224 */ /* 0x000fe400078e0097 */
[----:B------:R-:W-:Y:S02]  /*84b0*/  IMAD.MOV.U32 R77, RZ, RZ, R149 ;  /* 0x000000ffff4d7224 */ /* 0x000fe400078e0095 */
[----:B------:R-:W-:-:S02]  /*84c0*/  IMAD.MOV.U32 R136, RZ, RZ, R123 ;  /* 0x000000ffff887224 */ /* 0x000fc400078e007b */
[----:B------:R-:W-:Y:S02]  /*84d0*/  IMAD.MOV.U32 R138, RZ, RZ, R124 ;  /* 0x000000ffff8a7224 */ /* 0x000fe400078e007c */
[----:B------:R-:W-:Y:S02]  /*84e0*/  IMAD.MOV.U32 R139, RZ, RZ, R120 ;  /* 0x000000ffff8b7224 */ /* 0x000fe400078e0078 */
[----:B--2---:R-:W-:-:S05]  /*84f0*/  @!P1 HFMA2.BF16_V2 R8, -RZ.H0_H0, RZ.H0_H0, -R180.H0_H0 ;  /* 0x200000ffff089231 */ /* 0x004fca00003409b4 */
[----:B------:R-:W-:-:S04]  /*8500*/  PRMT R4, R8, 0x7610, R4 ;  /* 0x0000761008047816 */ /* 0x000fc80000000004 */
[----:B------:R-:W-:Y:S01]  /*8510*/  @!P1 PRMT R180, R4, 0x5410, RZ ;  /* 0x0000541004b49816 */ /* 0x000fe200000000ff */
[----:B------:R-:W-:Y:S01]  /*8520*/  FADD.FTZ R4, R150, R2 ;  /* 0x0000000296047221 */ /* 0x000fe20000010000 */
[----:B------:R-:W-:Y:S01]  /*8530*/  IMAD.U32 R2, RZ, RZ, UR21 ;  /* 0x00000015ff027e24 */ /* 0x000fe2000f8e00ff */
[----:B----4-:R-:W-:Y:S02]  /*8540*/  SHF.R.S32.HI R8, RZ, 0x1f, R236 ;  /* 0x0000001fff087819 */ /* 0x010fe400000114ec */
[----:B------:R-:W-:Y:S01]  /*8550*/  IADD3 R3, P1, PT, R236, UR21, RZ ;  /* 0x00000015ec037c10 */ /* 0x000fe2000ff3e0ff */
[----:B---3--:R-:W-:Y:S02]  /*8560*/  @!P6 HFMA2.BF16_V2 R11, -RZ.H0_H0, RZ.H0_H0, -R50.H0_H0 ;  /* 0x200000ffff0be231 */ /* 0x008fe40000340932 */
[----:B------:R-:W-:Y:S01]  /*8570*/  @!P0 HFMA2.BF16_V2 R10, -RZ.H0_H0, RZ.H0_H0, -R196.H0_H0 ;  /* 0x200000ffff0a8231 */ /* 0x000fe200003409c4 */
[----:B------:R-:W-:Y:S02]  /*8580*/  LEA.HI.X.SX32 R8, R2, R8, 0x1, P1 ;  /* 0x0000000802087211 */ /* 0x000fe400008f0eff */
[----:B------:R-:W-:-:S02]  /*8590*/  LEA R2, P1, R3, UR6, 0x1 ;  /* 0x0000000603027c11 */ /* 0x000fc4000f8208ff */
[----:B------:R-:W-:Y:S02]  /*85a0*/  PRMT R9, R11, 0x7610, R9 ;  /* 0x000076100b097816 */ /* 0x000fe40000000009 */
[--C-:B------:R-:W-:Y:S02]  /*85b0*/  LEA.HI.X R3, R3, UR7, R8.reuse, 0x1, P1 ;  /* 0x0000000703037c11 */ /* 0x100fe400088f0c08 */
[----:B------:R-:W-:Y:S01]  /*85c0*/  PRMT R8, R10, 0x7610, R8 ;  /* 0x000076100a087816 */ /* 0x000fe20000000008 */
[----:B------:R-:W-:Y:S01]  /*85d0*/  USHF.L.U32 UR6, UR25, 0x3, URZ ;  /* 0x0000000319067899 */ /* 0x000fe200080006ff */
[----:B------:R-:W-:Y:S02]  /*85e0*/  @!P6 PRMT R50, R9, 0x5410, RZ ;  /* 0x000054100932e816 */ /* 0x000fe400000000ff */
[----:B------:R-:W-:Y:S02]  /*85f0*/  @!P0 PRMT R196, R8, 0x5410, RZ ;  /* 0x0000541008c48816 */ /* 0x000fe400000000ff */
[----:B------:R-:W-:Y:S01]  /*8600*/  HMMA.16816.F32.BF16 R8, R16, R44, RZ ;  /* 0x0000002c1008723c */ /* 0x000fe200000418ff */
[----:B------:R-:W-:Y:S01]  /*8610*/  FADD.FTZ R252, R125, R4 ;  /* 0x000000047dfc7221 */ /* 0x000fe20000010000 */
[----:B------:R-:W-:-:S04]  /*8620*/  IMAD.U32 R4, RZ, RZ, UR6 ;  /* 0x00000006ff047e24 */ /* 0x000fc8000f8e00ff */
[----:B------:R-:W-:Y:S01]  /*8630*/  IMAD.WIDE R4, R4, 0x2, R2 ;  /* 0x0000000204047825 */ /* 0x000fe200078e0202 */
[----:B------:R-:W-:Y:S03]  /*8640*/  STG.E.U16 desc[UR26][R2.64], R59 ;  /* 0x0000003b02007986 */ /* 0x000fe6000c10151a */
[----:B------:R-:W-:Y:S01]  /*8650*/  IMAD.MOV.U32 R150, RZ, RZ, R147 ;  /* 0x000000ffff967224 */ /* 0x000fe200078e0093 */
[----:B------:R-:W-:Y:S01]  /*8660*/  STG.E.U16 desc[UR26][R2.64+0x2], R57 ;  /* 0x0000023902007986 */ /* 0x000fe2000c10151a */
[-C--:B-1----:R-:W-:Y:S01]  /*8670*/  HMMA.16816.F32.BF16 R144, R20, R40.reuse, R28 ;  /* 0x000000281490723c */ /* 0x082fe2000004181c */
[----:B------:R-:W-:Y:S02]  /*8680*/  IMAD.WIDE R30, R6, 0x70, R4 ;  /* 0x00000070061e7825 */ /* 0x000fe400078e0204 */
[----:B------:R-:W-:Y:S04]  /*8690*/  STG.E.U16 desc[UR26][R4.64], R64 ;  /* 0x0000004004007986 */ /* 0x000fe8000c10151a */
[----:B------:R1:W-:Y:S01]  /*86a0*/  STG.E.U16 desc[UR26][R4.64+0x2], R65 ;  /* 0x0000024104007986 */ /* 0x0003e2000c10151a */
[----:B------:R-:W-:Y:S01]  /*86b0*/  HMMA.16816.F32.BF16 R236, R12, R40, R8 ;  /* 0x000000280cec723c */ /* 0x000fe20000041808 */
[----:B------:R-:W-:-:S02]  /*86c0*/  LOP3.LUT R9, R81, 0xff00ff, RZ, 0xc0, !PT ;  /* 0x00ff00ff51097812 */ /* 0x000fc400078ec0ff */
[--C-:B------:R-:W-:Y:S02]  /*86d0*/  HSET2.LE.AND R8, R70, R0.reuse, PT ;  /* 0x0000000046087233 */ /* 0x100fe40003803000 */
[--C-:B------:R-:W-:Y:S02]  /*86e0*/  HSET2.LE.AND R28, R34, R0.reuse, PT ;  /* 0x00000000221c7233 */ /* 0x100fe40003803000 */
[----:B------:R-:W-:Y:S02]  /*86f0*/  LOP3.LUT R10, R83, 0xff00ff, RZ, 0xc0, !PT ;  /* 0x00ff00ff530a7812 */ /* 0x000fe400078ec0ff */
[--C-:B------:R-:W-:Y:S02]  /*8700*/  HSET2.LE.AND R9, R9, R0.reuse, PT ;  /* 0x0000000009097233 */ /* 0x100fe40003803000 */
[--C-:B------:R-:W-:Y:S02]  /*8710*/  HSET2.LE.AND R29, R69, R0.reuse, PT ;  /* 0x00000000451d7233 */ /* 0x100fe40003803000 */
[----:B------:R-:W-:-:S02]  /*8720*/  HSET2.LE.AND R6, R82, R0, PT ;  /* 0x0000000052067233 */ /* 0x000fc40003803000 */
[----:B-1----:R-:W-:-:S05]  /*8730*/  LOP3.LUT R5, R88, 0xff00ff, RZ, 0xc0, !PT ;  /* 0x00ff00ff58057812 */ /* 0x002fca00078ec0ff */
[--C-:B------:R-:W-:Y:S02]  /*8740*/  HSET2.LE.AND R5, R5, R0.reuse, PT ;  /* 0x0000000005057233 */ /* 0x100fe40003803000 */
[----:B------:R-:W-:-:S03]  /*8750*/  HSET2.LE.AND R4, R71, R0, PT ;  /* 0x0000000047047233 */ /* 0x000fc60003803000 */
[----:B------:R-:W-:Y:S02]  /*8760*/  LOP3.LUT R11, R94, R5, RZ, 0xc0, !PT ;  /* 0x000000055e0b7212 */ /* 0x000fe400078ec0ff */
[----:B------:R-:W-:Y:S02]  /*8770*/  LOP3.LUT R94, R66, R8, RZ, 0xc0, !PT ;  /* 0x00000008425e7212 */ /* 0x000fe400078ec0ff */
[--C-:B------:R-:W-:Y:S02]  /*8780*/  HSET2.LE.AND R34, R35, R0.reuse, PT ;  /* 0x0000000023227233 */ /* 0x100fe40003803000 */
[----:B------:R-:W-:Y:S01]  /*8790*/  LOP3.LUT R8, R117, R28, RZ, 0xc0, !PT ;  /* 0x0000001c75087212 */ /* 0x000fe200078ec0ff */
[----:B------:R-:W-:Y:S01]  /*87a0*/  IMAD.U32 R28, RZ, RZ, UR6 ;  /* 0x00000006ff1c7e24 */ /* 0x000fe2000f8e00ff */
[----:B------:R-:W-:Y:S02]  /*87b0*/  HSET2.LE.AND R35, R10, R0, PT ;  /* 0x000000000a237233 */ /* 0x000fe40003803000 */
[----:B------:R-:W-:-:S02]  /*87c0*/  LOP3.LUT R10, R95, R4, RZ, 0xc0, !PT ;  /* 0x000000045f0a7212 */ /* 0x000fc400078ec0ff */
[----:B------:R-:W-:Y:S01]  /*87d0*/  LOP3.LUT R95, R58, R9, RZ, 0xc0, !PT ;  /* 0x000000093a5f7212 */ /* 0x000fe200078ec0ff */
[----:B------:R-:W-:Y:S01]  /*87e0*/  IMAD.MOV.U32 R44, RZ, RZ, R233 ;  /* 0x000000ffff2c7224 */ /* 0x000fe200078e00e9 */
[----:B------:R-:W-:Y:S01]  /*87f0*/  LOP3.LUT R9, R116, R29, RZ, 0xc0, !PT ;  /* 0x0000001d74097212 */ /* 0x000fe200078ec0ff */
[----:B------:R-:W-:Y:S01]  /*8800*/  STG.E.U16 desc[UR26][R30.64], R51 ;  /* 0x000000331e007986 */ /* 0x000fe2000c10151a */
[----:B------:R-:W-:Y:S01]  /*8810*/  LOP3.LUT R98, R84, R6, RZ, 0xc0, !PT ;  /* 0x0000000654627212 */ /* 0x000fe200078ec0ff */
[----:B------:R-:W-:Y:S01]  /*8820*/  IMAD.WIDE R28, R28, 0x2, R30 ;  /* 0x000000021c1c7825 */ /* 0x000fe200078e021e */
[----:B------:R-:W-:Y:S01]  /*8830*/  HSET2.LE.AND R0, R56, R0, PT ;  /* 0x0000000038007233 */ /* 0x000fe20003803000 */
[----:B------:R1:W-:Y:S02]  /*8840*/  STG.E.U16 desc[UR26][R30.64+0x2], R50 ;  /* 0x000002321e007986 */ /* 0x0003e4000c10151a */
[----:B------:R-:W-:Y:S01]  /*8850*/  FADD.FTZ R233, R134, R48 ;  /* 0x0000003086e97221 */ /* 0x000fe20000010000 */
[----:B------:R-:W-:Y:S01]  /*8860*/  LOP3.LUT R6, R109, R34, RZ, 0xc0, !PT ;  /* 0x000000226d067212 */ /* 0x000fe200078ec0ff */
[----:B------:R-:W-:Y:S01]  /*8870*/  HMMA.16816.F32.BF16 R68, R16, R118, RZ ;  /* 0x000000761044723c */ /* 0x000fe200000418ff */
[----:B------:R-:W-:-:S07]  /*8880*/  LOP3.LUT R7, R108, R35, RZ, 0xc0, !PT ;  /* 0x000000236c077212 */ /* 0x000fce00078ec0ff */
[C---:B------:R-:W-:Y:S08]  /*8890*/  HMMA.16816.F32.BF16 R64, R16.reuse, R114, RZ ;  /* 0x000000721040723c */ /* 0x040ff000000418ff */
[----:B------:R-:W-:Y:S01]  /*88a0*/  HMMA.16816.F32.BF16 R56, R16, R110, RZ ;  /* 0x0000006e1038723c */ /* 0x000fe200000418ff */
[----:B-1----:R-:W-:-:S07]  /*88b0*/  IMAD.WIDE R30, R32, -0x70, R30 ;  /* 0xffffff90201e7825 */ /* 0x002fce00078e021e */
[C---:B------:R-:W-:Y:S08]  /*88c0*/  HMMA.16816.F32.BF16 R48, R16.reuse, R74, RZ ;  /* 0x0000004a1030723c */ /* 0x040ff000000418ff */
[C---:B------:R-:W-:Y:S08]  /*88d0*/  HMMA.16816.F32.BF16 R32, R16.reuse, R54, RZ ;  /* 0x000000361020723c */ /* 0x040ff000000418ff */
[----:B------:R-:W-:Y:S01]  /*88e0*/  HMMA.16816.F32.BF16 R16, R16, R46, RZ ;  /* 0x0000002e1010723c */ /* 0x000fe200000418ff */
[----:B------:R-:W-:-:S02]  /*88f0*/  IMAD.MOV.U32 R40, RZ, RZ, R72 ;  /* 0x000000ffff287224 */ /* 0x000fc400078e0048 */
[----:B------:R-:W-:Y:S02]  /*8900*/  IMAD.MOV.U32 R41, RZ, RZ, R73 ;  /* 0x000000ffff297224 */ /* 0x000fe400078e0049 */
[----:B------:R-:W-:Y:S02]  /*8910*/  IMAD.MOV.U32 R82, RZ, RZ, R163 ;  /* 0x000000ffff527224 */ /* 0x000fe400078e00a3 */
        /* <DEDUP_REMOVED lines=14> */
[----:B------:R-:W-:Y:S01]  /*8a00*/  HMMA.16816.F32.BF16 R132, R12, R78, R48 ;  /* 0x0000004e0c84723c */ /* 0x000fe20000041830 */
[----:B------:R-:W-:Y:S02]  /*8a10*/  IMAD.MOV.U32 R116, RZ, RZ, R127 ;  /* 0x000000ffff747224 */ /* 0x000fe400078e007f */
[----:B------:R-:W-:-:S05]  /*8a20*/  IMAD.MOV.U32 R137, RZ, RZ, R122 ;  /* 0x000000ffff897224 */ /* 0x000fca00078e007a */
[C---:B------:R-:W-:Y:S08]  /*8a30*/  HMMA.16816.F32.BF16 R120, R12.reuse, R90, R64 ;  /* 0x0000005a0c78723c */ /* 0x040ff00000041840 */
[C---:B------:R-:W-:Y:S08]  /*8a40*/  HMMA.16816.F32.BF16 R124, R12.reuse, R86, R56 ;  /* 0x000000560c7c723c */ /* 0x040ff00000041838 */
[----:B------:R-:W-:Y:S08]  /*8a50*/  HMMA.16816.F32.BF16 R140, R12, R42, R16 ;  /* 0x0000002a0c8c723c */ /* 0x000ff00000041810 */
[C---:B------:R-:W-:Y:S08]  /*8a60*/  HMMA.16816.F32.BF16 R12, R24.reuse, R118, RZ ;  /* 0x00000076180c723c */ /* 0x040ff000000418ff */
[----:B------:R-:W-:-:S12]  /*8a70*/  HMMA.16816.F32.BF16 R16, R24, R114, RZ ;  /* 0x000000721810723c */ /* 0x000fd800000418ff */
[----:B------:R-:W-:Y:S08]  /*8a80*/  HMMA.16816.F32.BF16 R64, R20, R106, R12 ;  /* 0x0000006a1440723c */ /* 0x000ff0000004180c */
[----:B------:R-:W-:Y:S08]  /*8a90*/  HMMA.16816.F32.BF16 R12, R24, R110, RZ ;  /* 0x0000006e180c723c */ /* 0x000ff000000418ff */
[----:B------:R-:W-:Y:S08]  /*8aa0*/  HMMA.16816.F32.BF16 R56, R20, R90, R16 ;  /* 0x0000005a1438723c */ /* 0x000ff00000041810 */
[----:B------:R-:W-:Y:S08]  /*8ab0*/  HMMA.16816.F32.BF16 R16, R24, R74, RZ ;  /* 0x0000004a1810723c */ /* 0x000ff000000418ff */
[----:B------:R-:W-:Y:S08]  /*8ac0*/  HMMA.16816.F32.BF16 R48, R20, R86, R12 ;  /* 0x000000561430723c */ /* 0x000ff0000004180c */
[C---:B------:R-:W-:Y:S08]  /*8ad0*/  HMMA.16816.F32.BF16 R12, R24.reuse, R54, RZ ;  /* 0x00000036180c723c */ /* 0x040ff000000418ff */
[----:B------:R-:W-:Y:S08]  /*8ae0*/  HMMA.16816.F32.BF16 R24, R24, R46, RZ ;  /* 0x0000002e1818723c */ /* 0x000ff000000418ff */
[C---:B------:R-:W-:Y:S01]  /*8af0*/  HMMA.16816.F32.BF16 R32, R20.reuse, R78, R16 ;  /* 0x0000004e1420723c */ /* 0x040fe20000041810 */
[----:B------:R-:W1:Y:S07]  /*8b00*/  LDSM.16.MT88.4 R16, [R39+0x9800] ;  /* 0x009800002710783b */ /* 0x000e6e0000004200 */
[C---:B------:R-:W-:Y:S01]  /*8b10*/  HMMA.16816.F32.BF16 R60, R20.reuse, R62, R12 ;  /* 0x0000003e143c723c */ /* 0x040fe2000004180c */
[----:B------:R-:W-:Y:S07]  /*8b20*/  LDSM.16.MT88.4 R12, [R80+0xa800] ;  /* 0x00a80000500c783b */ /* 0x000fee0000004200 */
[----:B------:R-:W-:Y:S01]  /*8b30*/  HMMA.16816.F32.BF16 R24, R20, R42, R24 ;  /* 0x0000002a1418723c */ /* 0x000fe20000041818 */
[----:B------:R-:W2:Y:S01]  /*8b40*/  LDSM.16.MT88.4 R20, [R80+0x9800] ;  /* 0x009800005014783b */ /* 0x000ea20000004200 */
[----:B------:R-:W-:-:S02]  /*8b50*/  LOP3.LUT R4, R112, R38, RZ, 0xc0, !PT ;  /* 0x0000002670047212 */ /* 0x000fc400078ec0ff */
[----:B------:R-:W-:Y:S01]  /*8b60*/  LOP3.LUT R5, R113, R0, RZ, 0xc0, !PT ;  /* 0x0000000071057212 */ /* 0x000fe200078ec0ff */
[----:B------:R-:W-:Y:S01]  /*8b70*/  IMAD.MOV.U32 R45, RZ, RZ, R92 ;  /* 0x000000ffff2d7224 */ /* 0x000fe200078e005c */
[----:B------:R-:W-:Y:S01]  /*8b80*/  LOP3.LUT R92, R93, R36, RZ, 0xc0, !PT ;  /* 0x000000245d5c7212 */ /* 0x000fe200078ec0ff */
[----:B------:R-:W-:Y:S01]  /*8b90*/  IMAD.MOV.U32 R106, RZ, RZ, R116 ;  /* 0x000000ffff6a7224 */ /* 0x000fe200078e0074 */
[----:B------:R-:W-:Y:S01]  /*8ba0*/  LOP3.LUT R93, R89, R37, RZ, 0xc0, !PT ;  /* 0x00000025595d7212 */ /* 0x000fe200078ec0ff */
[----:B------:R-:W-:Y:S02]  /*8bb0*/  IMAD.MOV.U32 R107, RZ, RZ, R117 ;  /* 0x000000ffff6b7224 */ /* 0x000fe400078e0075 */
[----:B------:R-:W-:Y:S02]  /*8bc0*/  IMAD.MOV.U32 R119, RZ, RZ, R83 ;  /* 0x000000ffff777224 */ /* 0x000fe400078e0053 */
[----:B------:R-:W-:Y:S02]  /*8bd0*/  IMAD.MOV.U32 R0, RZ, RZ, R81 ;  /* 0x000000ffff007224 */ /* 0x000fe400078e0051 */
[----:B------:R-:W-:-:S02]  /*8be0*/  IMAD.MOV.U32 R38, RZ, RZ, R44 ;  /* 0x000000ffff267224 */ /* 0x000fc400078e002c */
[----:B------:R-:W-:Y:S02]  /*8bf0*/  IMAD.MOV.U32 R89, RZ, RZ, R45 ;  /* 0x000000ffff597224 */ /* 0x000fe400078e002d */
[----:B------:R-:W-:Y:S02]  /*8c00*/  IMAD.MOV.U32 R37, RZ, RZ, R102 ;  /* 0x000000ffff257224 */ /* 0x000fe400078e0066 */
[----:B------:R-:W-:Y:S01]  /*8c10*/  IMAD.MOV.U32 R36, RZ, RZ, R103 ;  /* 0x000000ffff247224 */ /* 0x000fe200078e0067 */
[----:B------:R-:W-:Y:S01]  /*8c20*/  STG.E.U16 desc[UR26][R28.64], R203 ;  /* 0x000000cb1c007986 */ /* 0x000fe2000c10151a */
[----:B------:R-:W-:Y:S02]  /*8c30*/  IMAD.MOV.U32 R113, RZ, RZ, R82 ;  /* 0x000000ffff717224 */ /* 0x000fe400078e0052 */
[----:B------:R-:W-:Y:S01]  /*8c40*/  IMAD.MOV.U32 R116, RZ, RZ, R244 ;  /* 0x000000ffff747224 */ /* 0x000fe200078e00f4 */
[----:B-1----:R-:W-:Y:S01]  /*8c50*/  HMMA.16816.F32.BF16 R128, R8, R16, R128 ;  /* 0x000000100880723c */ /* 0x002fe20000041880 */
[----:B------:R-:W-:Y:S01]  /*8c60*/  IMAD.MOV.U32 R117, RZ, RZ, R245 ;  /* 0x000000ffff757224 */ /* 0x000fe200078e00f5 */
[----:B------:R-:W-:Y:S01]  /*8c70*/  STG.E.U16 desc[UR26][R28.64+0x2], R202 ;  /* 0x000002ca1c007986 */ /* 0x000fe2000c10151a */
[----:B------:R-:W-:-:S02]  /*8c80*/  IMAD.MOV.U32 R82, RZ, RZ, R210 ;  /* 0x000000ffff527224 */ /* 0x000fc400078e00d2 */
[----:B------:R-:W-:Y:S01]  /*8c90*/  IMAD.MOV.U32 R81, RZ, RZ, R209 ;  /* 0x000000ffff517224 */ /* 0x000fe200078e00d1 */
[----:B------:R1:W5:Y:S01]  /*8ca0*/  LDL.LU R102, [R1+0x17c] ;  /* 0x00017c0001667983 */ /* 0x0003620000300800 */
[----:B------:R-:W-:Y:S02]  /*8cb0*/  IMAD.MOV.U32 R91, RZ, RZ, R119 ;  /* 0x000000ffff5b7224 */ /* 0x000fe400078e0077 */
[----:B------:R-:W-:Y:S01]  /*8cc0*/  IMAD.MOV.U32 R111, RZ, RZ, R0 ;  /* 0x000000ffff6f7224 */ /* 0x000fe200078e0000 */
[----:B--2---:R-:W-:Y:S01]  /*8cd0*/  HMMA.16816.F32.BF16 R44, R4, R22, R68 ;  /* 0x00000016042c723c */ /* 0x004fe20000041844 */
[----:B------:R-:W-:-:S07]  /*8ce0*/  IMAD.MOV.U32 R68, RZ, RZ, R106 ;  /* 0x000000ffff447224 */ /* 0x000fce00078e006a */
[----:B------:R-:W-:Y:S01]  /*8cf0*/  HMMA.16816.F32.BF16 R136, R8, R20, R136 ;  /* 0x000000140888723c */ /* 0x000fe20000041888 */
[----:B------:R-:W-:-:S07]  /*8d00*/  IMAD.MOV.U32 R69, RZ, RZ, R107 ;  /* 0x000000ffff457224 */ /* 0x000fce00078e006b */
[----:B------:R-:W-:Y:S01]  /*8d10*/  HMMA.16816.F32.BF16 R168, R4, R20, R168 ;  /* 0x0000001404a8723c */ /* 0x000fe200000418a8 */
[----:B------:R-:W-:-:S07]  /*8d20*/  IMAD.MOV.U32 R70, RZ, RZ, R52 ;  /* 0x000000ffff467224 */ /* 0x000fce00078e0034 */
[----:B------:R-:W-:Y:S01]  /*8d30*/  HMMA.16816.F32.BF16 R64, R8, R22, R64 ;  /* 0x000000160840723c */ /* 0x000fe20000041840 */
[----:B------:R-:W-:Y:S01]  /*8d40*/  IMAD.MOV.U32 R71, RZ, RZ, R53 ;  /* 0x000000ffff477224 */ /* 0x000fe200078e0035 */
[----:B------:R-:W2:Y:S01]  /*8d50*/  LDSM.16.MT88.4 R20, [R39+0xa800] ;  /* 0x00a800002714783b */ /* 0x000ea20000004200 */
[----:B------:R-:W-:Y:S02]  /*8d60*/  IMAD.MOV.U32 R119, RZ, RZ, R37 ;  /* 0x000000ffff777224 */ /* 0x000fe400078e0025 */
[----:B------:R-:W-:-:S03]  /*8d70*/  IMAD.MOV.U32 R0, RZ, RZ, R36 ;  /* 0x000000ffff007224 */ /* 0x000fc600078e0024 */
[----:B------:R-:W-:Y:S01]  /*8d80*/  HMMA.16816.F32.BF16 R160, R4, R16, R160 ;  /* 0x0000001004a0723c */ /* 0x000fe200000418a0 */
[----:B------:R-:W-:-:S07]  /*8d90*/  IMAD.MOV.U32 R37, RZ, RZ, R116 ;  /* 0x000000ffff257224 */ /* 0x000fce00078e0074 */
[----:B------:R-:W-:Y:S01]  /*8da0*/  HMMA.16816.F32.BF16 R56, R8, R18, R56 ;  /* 0x000000120838723c */ /* 0x000fe20000041838 */
[----:B------:R-:W-:-:S07]  /*8db0*/  IMAD.MOV.U32 R36, RZ, RZ, R117 ;  /* 0x000000ffff247224 */ /* 0x000fce00078e0075 */
        /* <DEDUP_REMOVED lines=9> */
[----:B------:R-:W3:Y:S01]  /*8e50*/  LDSM.16.MT88.4 R16, [R80+0xb800] ;  /* 0x00b800005010783b */ /* 0x000ee20000004200 */
[----:B------:R-:W-:-:S02]  /*8e60*/  IMAD.MOV.U32 R81, RZ, RZ, R41 ;  /* 0x000000ffff517224 */ /* 0x000fc400078e0029 */
[----:B------:R-:W-:Y:S02]  /*8e70*/  IMAD.MOV.U32 R110, RZ, RZ, R113 ;  /* 0x000000ffff6e7224 */ /* 0x000fe400078e0071 */
[----:B------:R-:W-:Y:S01]  /*8e80*/  IMAD.MOV.U32 R112, RZ, RZ, R85 ;  /* 0x000000ffff707224 */ /* 0x000fe200078e0055 */
[----:B------:R-:W-:Y:S01]  /*8e90*/  HMMA.16816.F32.BF16 R120, R8, R12, R68 ;  /* 0x0000000c0878723c */ /* 0x000fe20000041844 */
[----:B------:R-:W-:Y:S01]  /*8ea0*/  IMAD.MOV.U32 R83, RZ, RZ, R211 ;  /* 0x000000ffff537224 */ /* 0x000fe200078e00d3 */
[----:B------:R-:W-:Y:S04]  /*8eb0*/  STG.E.U16 desc[UR26][R2.64+0x10], R232 ;  /* 0x000010e802007986 */ /* 0x000fe8000c10151a */
[----:B------:R-:W-:Y:S02]  /*8ec0*/  STG.E.U16 desc[UR26][R2.64+0x12], R231 ;  /* 0x000012e702007986 */ /* 0x000fe4000c10151a */
[----:B------:R-:W-:Y:S02]  /*8ed0*/  HMMA.16816.F32.BF16 R40, R4, R14, R124 ;  /* 0x0000000e0428723c */ /* 0x000fe4000004187c */
[----:B------:R-:W4:Y:S01]  /*8ee0*/  LDSM.16.MT88.4 R12, [R39+0xb800] ;  /* 0x00b80000270c783b */ /* 0x000f220000004200 */
[----:B------:R-:W-:-:S02]  /*8ef0*/  IMAD.MOV.U32 R84, RZ, RZ, R217 ;  /* 0x000000ffff547224 */ /* 0x000fc400078e00d9 */
[----:B------:R-:W-:Y:S01]  /*8f00*/  IMAD.MOV.U32 R90, RZ, RZ, R118 ;  /* 0x000000ffff5a7224 */ /* 0x000fe200078e0076 */
[----:B------:R1:W5:Y:S01]  /*8f10*/  LDL.LU R103, [R1+0x178] ;  /* 0x0001780001677983 */ /* 0x0003620000300800 */
[----:B------:R-:W-:Y:S02]  /*8f20*/  IMAD.MOV.U32 R107, RZ, RZ, R38 ;  /* 0x000000ffff6b7224 */ /* 0x000fe400078e0026 */
[----:B------:R-:W-:Y:S02]  /*8f30*/  IMAD.MOV.U32 R85, RZ, RZ, R214 ;  /* 0x000000ffff557224 */ /* 0x000fe400078e00d6 */
[----:B------:R-:W-:Y:S02]  /*8f40*/  IMAD.MOV.U32 R78, RZ, RZ, R111 ;  /* 0x000000ffff4e7224 */ /* 0x000fe400078e006f */
[----:B------:R-:W-:Y:S01]  /*8f50*/  IMAD.MOV.U32 R106, RZ, RZ, R112 ;  /* 0x000000ffff6a7224 */ /* 0x000fe200078e0070 */
[----:B--2---:R-:W-:Y:S01]  /*8f60*/  HMMA.16816.F32.BF16 R32, R8, R22, R32 ;  /* 0x000000160820723c */ /* 0x004fe20000041820 */
[----:B------:R-:W-:-:S07]  /*8f70*/  IMAD.MOV.U32 R118, RZ, RZ, R89 ;  /* 0x000000ffff767224 */ /* 0x000fce00078e0059 */
[----:B---3--:R-:W-:Y:S01]  /*8f80*/  HMMA.16816.F32.BF16 R68, R8, R16, R156 ;  /* 0x000000100844723c */ /* 0x008fe2000004189c */
[----:B------:R-:W-:Y:S01]  /*8f90*/  IMAD.MOV.U32 R38, RZ, RZ, R108 ;  /* 0x000000ffff267224 */ /* 0x000fe200078e006c */
[----:B------:R-:W-:Y:S01]  /*8fa0*/  LDSM.16.MT88.4 R156, [R39+0x9c00] ;  /* 0x009c0000279c783b */ /* 0x000fe20000004200 */
[----:B------:R-:W-:Y:S02]  /*8fb0*/  IMAD.MOV.U32 R89, RZ, RZ, R109 ;  /* 0x000000ffff597224 */ /* 0x000fe400078e006d */
[----:B------:R-:W-:-:S03]  /*8fc0*/  IMAD.MOV.U32 R108, RZ, RZ, R84 ;  /* 0x000000ffff6c7224 */ /* 0x000fc600078e0054 */
[C---:B------:R-:W-:Y:S01]  /*8fd0*/  HMMA.16816.F32.BF16 R60, R8.reuse, R18, R60 ;  /* 0x00000012083c723c */ /* 0x040fe2000004183c */
[----:B------:R-:W-:Y:S01]  /*8fe0*/  IMAD.MOV.U32 R127, RZ, RZ, R110 ;  /* 0x000000ffff7f7224 */ /* 0x000fe200078e006e */
[----:B------:R-:W-:Y:S01]  /*8ff0*/  STG.E.U16 desc[UR26][R30.64+0x10], R229 ;  /* 0x000010e51e007986 */ /* 0x000fe2000c10151a */
[----:B------:R-:W-:Y:S02]  /*9000*/  IMAD.MOV.U32 R109, RZ, RZ, R83 ;  /* 0x000000ffff6d7224 */ /* 0x000fe400078e0053 */
[----:B------:R-:W-:Y:S01]  /*9010*/  IMAD.MOV.U32 R110, RZ, RZ, R107 ;  /* 0x000000ffff6e7224 */ /* 0x000fe200078e006b */
[----:B------:R-:W-:Y:S01]  /*9020*/  STG.E.U16 desc[UR26][R30.64+0x12], R230 ;  /* 0x000012e61e007986 */ /* 0x000fe2000c10151a */
[----:B------:R-:W-:Y:S02]  /*9030*/  IMAD.MOV.U32 R83, RZ, RZ, R85 ;  /* 0x000000ffff537224 */ /* 0x000fe400078e0055 */
[----:B------:R-:W-:Y:S01]  /*9040*/  IMAD.MOV.U32 R111, RZ, RZ, R118 ;  /* 0x000000ffff6f7224 */ /* 0x000fe200078e0076 */
[----:B----4-:R-:W-:Y:S01]  /*9050*/  HMMA.16816.F32.BF16 R24, R8, R14, R24 ;  /* 0x0000000e0818723c */ /* 0x010fe20000041818 */
[----:B------:R-:W-:Y:S01]  /*9060*/  IMAD.MOV.U32 R107, RZ, RZ, R0 ;  /* 0x000000ffff6b7224 */ /* 0x000fe200078e0000 */
[----:B------:R1:W5:Y:S01]  /*9070*/  LDL.LU R234, [R1+0x174] ;  /* 0x0001740001ea7983 */ /* 0x0003620000300800 */
[----:B------:R-:W-:-:S02]  /*9080*/  IMAD.MOV.U32 R118, RZ, RZ, R38 ;  /* 0x000000ffff767224 */ /* 0x000fc400078e0026 */
[----:B------:R-:W-:Y:S01]  /*9090*/  IMAD.MOV.U32 R0, RZ, RZ, R37 ;  /* 0x000000ffff007224 */ /* 0x000fe200078e0025 */
[----:B------:R1:W5:Y:S01]  /*90a0*/  LDL.LU R235, [R1+0x170] ;  /* 0x0001700001eb7983 */ /* 0x0003620000300800 */
[----:B------:R-:W-:Y:S02]  /*90b0*/  IMAD.MOV.U32 R38, RZ, RZ, R36 ;  /* 0x000000ffff267224 */ /* 0x000fe400078e0024 */
[----:B------:R-:W-:Y:S01]  /*90c0*/  IMAD.MOV.U32 R37, RZ, RZ, R108 ;  /* 0x000000ffff257224 */ /* 0x000fe200078e006c */
[C---:B------:R-:W-:Y:S01]  /*90d0*/  HMMA.16816.F32.BF16 R112, R8.reuse, R20, R164 ;  /* 0x000000140870723c */ /* 0x040fe200000418a4 */
[----:B------:R-:W-:Y:S01]  /*90e0*/  IMAD.MOV.U32 R36, RZ, RZ, R109 ;  /* 0x000000ffff247224 */ /* 0x000fe200078e006d */
[----:B------:R-:W2:Y:S01]  /*90f0*/  LDSM.16.MT88.4 R164, [R80+0x9c00] ;  /* 0x009c000050a4783b */ /* 0x000ea20000004200 */
[----:B------:R-:W-:Y:S02]  /*9100*/  IMAD.MOV.U32 R108, RZ, RZ, R116 ;  /* 0x000000ffff6c7224 */ /* 0x000fe400078e0074 */
[----:B------:R-:W-:Y:S01]  /*9110*/  IMAD.MOV.U32 R79, RZ, RZ, R106 ;  /* 0x000000ffff4f7224 */ /* 0x000fe200078e006a */
[----:B------:R1:W5:Y:S01]  /*9120*/  LDL.LU R244, [R1+0x16c] ;  /* 0x00016c0001f47983 */ /* 0x0003620000300800 */
[----:B------:R-:W-:Y:S01]  /*9130*/  IMAD.MOV.U32 R109, RZ, RZ, R117 ;  /* 0x000000ffff6d7224 */ /* 0x000fe200078e0075 */
[----:B------:R-:W-:Y:S01]  /*9140*/  HMMA.16816.F32.BF16 R84, R8, R12, R144 ;  /* 0x0000000c0854723c */ /* 0x000fe20000041890 */
[----:B------:R-:W-:Y:S01]  /*9150*/  IMAD.MOV.U32 R116, RZ, RZ, R83 ;  /* 0x000000ffff747224 */ /* 0x000fe200078e0053 */
[----:B------:R1:W5:Y:S01]  /*9160*/  LDL.LU R245, [R1+0x168] ;  /* 0x0001680001f57983 */ /* 0x0003620000300800 */
[----:B------:R-:W-:-:S02]  /*9170*/  IMAD.MOV.U32 R106, RZ, RZ, R119 ;  /* 0x000000ffff6a7224 */ /* 0x000fc400078e0077 */
[----:B------:R-:W-:Y:S01]  /*9180*/  IMAD.MOV.U32 R117, RZ, RZ, R82 ;  /* 0x000000ffff757224 */ /* 0x000fe200078e0052 */
[----:B------:R1:W5:Y:S01]  /*9190*/  LDL.LU R217, [R1+0x164] ;  /* 0x0001640001d97983 */ /* 0x0003620000300800 */
[----:B------:R-:W-:Y:S01]  /*91a0*/  IMAD.MOV.U32 R83, RZ, RZ, R81 ;  /* 0x000000ffff537224 */ /* 0x000fe200078e0051 */
[----:B------:R-:W-:Y:S01]  /*91b0*/  HMMA.16816.F32.BF16 R144, R4, R20, R248 ;  /* 0x000000140490723c */ /* 0x000fe200000418f8 */
[----:B------:R-:W-:Y:S01]  /*91c0*/  IMAD.MOV.U32 R9, RZ, RZ, R90 ;  /* 0x000000ffff097224 */ /* 0x000fe200078e005a */
[----:B------:R1:W5:Y:S01]  /*91d0*/  LDL.LU R211, [R1+0x160] ;  /* 0x0001600001d37983 */ /* 0x0003620000300800 */
[----:B------:R-:W-:Y:S02]  /*91e0*/  IMAD.MOV.U32 R126, RZ, RZ, R91 ;  /* 0x000000ffff7e7224 */ /* 0x000fe400078e005b */
[----:B------:R-:W-:Y:S01]  /*91f0*/  IMAD.MOV.U32 R119, RZ, RZ, R89 ;  /* 0x000000ffff777224 */ /* 0x000fe200078e0059 */
[----:B------:R1:W5:Y:S01]  /*9200*/  LDL.LU R210, [R1+0x15c] ;  /* 0x00015c0001d27983 */ /* 0x0003620000300800 */
[----:B------:R-:W-:-:S02]  /*9210*/  IMAD.MOV.U32 R8, RZ, RZ, R88 ;  /* 0x000000ffff087224 */ /* 0x000fc400078e0058 */
[----:B------:R-:W-:Y:S01]  /*9220*/  IMAD.MOV.U32 R81, RZ, RZ, R72 ;  /* 0x000000ffff517224 */ /* 0x000fe200078e0048 */
[----:B------:R-:W-:Y:S01]  /*9230*/  HMMA.16816.F32.BF16 R88, R4, R12, R236 ;  /* 0x0000000c0458723c */ /* 0x000fe200000418ec */
[----:B------:R-:W-:Y:S01]  /*9240*/  IMAD.MOV.U32 R82, RZ, RZ, R73 ;  /* 0x000000ffff527224 */ /* 0x000fe200078e0049 */
[----:B------:R1:W5:Y:S01]  /*9250*/  LDL.LU R209, [R1+0x158] ;  /* 0x0001580001d17983 */ /* 0x0003620000300800 */
[----:B------:R-:W-:Y:S02]  /*9260*/  IMAD.MOV.U32 R237, RZ, RZ, R78 ;  /* 0x000000ffffed7224 */ /* 0x000fe400078e004e */
[----:B------:R-:W-:-:S03]  /*9270*/  IMAD.MOV.U32 R238, RZ, RZ, R79 ;  /* 0x000000ffffee7224 */ /* 0x000fc600078e004f */
[----:B------:R-:W-:Y:S01]  /*9280*/  HMMA.16816.F32.BF16 R72, R4, R16, R240 ;  /* 0x000000100448723c */ /* 0x000fe200000418f0 */
[----:B------:R-:W-:Y:S02]  /*9290*/  IMAD.MOV.U32 R241, RZ, RZ, R106 ;  /* 0x000000fffff17224 */ /* 0x000fe400078e006a */
[----:B------:R-:W-:Y:S02]  /*92a0*/  IMAD.MOV.U32 R250, RZ, RZ, R38 ;  /* 0x000000fffffa7224 */ /* 0x000fe400078e0026 */
[----:B------:R-:W-:-:S03]  /*92b0*/  IMAD.MOV.U32 R251, RZ, RZ, R37 ;  /* 0x000000fffffb7224 */ /* 0x000fc600078e0025 */
[----:B------:R-:W-:Y:S01]  /*92c0*/  HMMA.16816.F32.BF16 R20, R4, R22, R132 ;  /* 0x000000160414723c */ /* 0x000fe20000041884 */
[----:B------:R-:W-:-:S07]  /*92d0*/  IMAD.MOV.U32 R106, RZ, RZ, R36 ;  /* 0x000000ffff6a7224 */ /* 0x000fce00078e0024 */
[C---:B------:R-:W-:Y:S01]  /*92e0*/  HMMA.16816.F32.BF16 R16, R4.reuse, R18, R148 ;  /* 0x000000120410723c */ /* 0x040fe20000041894 */
[----:B------:R-:W3:Y:S07]  /*92f0*/  LDSM.16.MT88.4 R148, [R80+0xac00] ;  /* 0x00ac00005094783b */ /* 0x000eee0000004200 */
[----:B------:R-:W-:Y:S01]  /*9300*/  HMMA.16816.F32.BF16 R12, R4, R14, R140 ;  /* 0x0000000e040c723c */ /* 0x000fe2000004188c */
[----:B------:R-:W-:Y:S01]  /*9310*/  IMAD.MOV.U32 R5, RZ, RZ, R76 ;  /* 0x000000ffff057224 */ /* 0x000fe200078e004c */
[----:B------:R-:W4:Y:S01]  /*9320*/  LDSM.16.MT88.4 R140, [R39+0xac00] ;  /* 0x00ac0000278c783b */ /* 0x000f220000004200 */
[----:B------:R-:W-:-:S03]  /*9330*/  IMAD.MOV.U32 R6, RZ, RZ, R77 ;  /* 0x000000ffff067224 */ /* 0x000fc600078e004d */
[----:B------:R-:W1:Y:S04]  /*9340*/  LDSM.16.MT88.4 R76, [R80+0xbc00] ;  /* 0x00bc0000504c783b */ /* 0x000e680000004200 */
[----:B------:R-:W1:Y:S01]  /*9350*/  LDSM.16.MT88.4 R36, [R39+0xbc00] ;  /* 0x00bc00002724783b */ /* 0x000e620000004200 */
[----:B------:R-:W-:Y:S02]  /*9360*/  IMAD.MOV.U32 R10, RZ, RZ, R116 ;  /* 0x000000ffff0a7224 */ /* 0x000fe400078e0074 */
[----:B------:R-:W-:Y:S01]  /*9370*/  FADD.FTZ R6, R6, R252 ;  /* 0x000000fc06067221 */ /* 0x000fe20000010000 */
[----:B------:R-:W-:Y:S01]  /*9380*/  IMAD.MOV.U32 R4, RZ, RZ, R83 ;  /* 0x000000ffff047224 */ /* 0x000fe200078e0053 */
[----:B--2---:R-:W-:Y:S01]  /*9390*/  HMMA.16816.F32.BF16 R132, R96, R166, R64 ;  /* 0x000000a66084723c */ /* 0x004fe20000041840 */
[----:B------:R-:W-:-:S02]  /*93a0*/  IMAD.MOV.U32 R242, RZ, RZ, R107 ;  /* 0x000000fffff27224 */ /* 0x000fc400078e006b */
[----:B------:R-:W-:Y:S01]  /*93b0*/  FADD.FTZ R5, R5, R247 ;  /* 0x000000f705057221 */ /* 0x000fe20000010000 */
[----:B------:R-:W-:Y:S02]  /*93c0*/  IMAD.MOV.U32 R249, RZ, RZ, R0 ;  /* 0x000000fffff97224 */ /* 0x000fe400078e0000 */
[----:B------:R-:W-:Y:S01]  /*93d0*/  FADD.FTZ R4, R4, R246 ;  /* 0x000000f604047221 */ /* 0x000fe20000010000 */
[----:B------:R-:W-:Y:S02]  /*93e0*/  IMAD.MOV.U32 R7, RZ, RZ, R126 ;  /* 0x000000ffff077224 */ /* 0x000fe400078e007e */
[----:B------:R-:W-:Y:S01]  /*93f0*/  FADD.FTZ R10, R10, R6 ;  /* 0x000000060a0a7221 */ /* 0x000fe20000010000 */
        /* <DEDUP_REMOVED lines=8> */
[----:B------:R-:W-:Y:S02]  /*9480*/  IMAD.MOV.U32 R11, RZ, RZ, R109 ;  /* 0x000000ffff0b7224 */ /* 0x000fe400078e006d */
[----:B------:R-:W-:Y:S02]  /*9490*/  IMAD.MOV.U32 R0, RZ, RZ, R117 ;  /* 0x000000ffff007224 */ /* 0x000fe400078e0075 */
[----:B------:R-:W-:Y:S01]  /*94a0*/  IMAD.MOV.U32 R66, RZ, RZ, R82 ;  /* 0x000000ffff427224 */ /* 0x000fe200078e0052 */
[----:B------:R-:W-:Y:S01]  /*94b0*/  HMMA.16816.F32.BF16 R128, R96, R156, R128 ;  /* 0x0000009c6080723c */ /* 0x000fe20000041880 */
[----:B------:R-:W-:-:S02]  /*94c0*/  IMAD.MOV.U32 R67, RZ, RZ, R81 ;  /* 0x000000ffff437224 */ /* 0x000fc400078e0051 */
[----:B------:R-:W-:-:S05]  /*94d0*/  IMAD.U32 R6, RZ, RZ, UR25 ;  /* 0x00000019ff067e24 */ /* 0x000fca000f8e00ff */
[----:B------:R-:W-:Y:S01]  /*94e0*/  HMMA.16816.F32.BF16 R124, R96, R158, R56 ;  /* 0x0000009e607c723c */ /* 0x000fe20000041838 */
[----:B------:R-:W-:-:S07]  /*94f0*/  FADD.FTZ R0, R0, R233 ;  /* 0x000000e900007221 */ /* 0x000fce0000010000 */
[C---:B---3--:R-:W-:Y:S08]  /*9500*/  HMMA.16816.F32.BF16 R120, R96.reuse, R148, R120 ;  /* 0x000000946078723c */ /* 0x048ff00000041878 */
[C---:B------:R-:W-:Y:S08]  /*9510*/  HMMA.16816.F32.BF16 R116, R96.reuse, R150, R48 ;  /* 0x000000966074723c */ /* 0x040ff00000041830 */
[C---:B----4-:R-:W-:Y:S08]  /*9520*/  HMMA.16816.F32.BF16 R112, R96.reuse, R140, R112 ;  /* 0x0000008c6070723c */ /* 0x050ff00000041870 */
[C---:B------:R-:W-:Y:S08]  /*9530*/  HMMA.16816.F32.BF16 R108, R96.reuse, R142, R32 ;  /* 0x0000008e606c723c */ /* 0x040ff00000041820 */
[C---:B-1----:R-:W-:Y:S08]  /*9540*/  HMMA.16816.F32.BF16 R68, R96.reuse, R76, R68 ;  /* 0x0000004c6044723c */ /* 0x042ff00000041844 */
        /* <DEDUP_REMOVED lines=13> */
[----:B------:R-:W-:Y:S01]  /*9620*/  FADD.FTZ R12, R67, R4 ;  /* 0x00000004430c7221 */ /* 0x000fe20000010000 */
[----:B------:R-:W-:-:S04]  /*9630*/  IMAD.WIDE R4, R6, 0x70, R30 ;  /* 0x0000007006047825 */ /* 0x000fc800078e021e */
[----:B------:R-:W-:Y:S01]  /*9640*/  FADD.FTZ R11, R11, R0 ;  /* 0x000000000b0b7221 */ /* 0x000fe20000010000 */
[----:B------:R-:W-:Y:S02]  /*9650*/  IMAD.MOV.U32 R67, RZ, RZ, R7 ;  /* 0x000000ffff437224 */ /* 0x000fe400078e0007 */
[----:B------:R-:W-:Y:S01]  /*9660*/  IMAD.WIDE R6, R6, -0x70, R4 ;  /* 0xffffff9006067825 */ /* 0x000fe200078e0204 */
[----:B------:R-:W-:Y:S03]  /*9670*/  STG.E.U16 desc[UR26][R4.64+0x10], R228 ;  /* 0x000010e404007986 */ /* 0x000fe6000c10151a */
[----:B------:R-:W-:Y:S01]  /*9680*/  IMAD.U32 R0, RZ, RZ, UR25 ;  /* 0x00000019ff007e24 */ /* 0x000fe2000f8e00ff */
[----:B------:R1:W-:Y:S04]  /*9690*/  STG.E.U16 desc[UR26][R4.64+0x12], R227 ;  /* 0x000012e304007986 */ /* 0x0003e8000c10151a */
[----:B------:R-:W-:Y:S04]  /*96a0*/  STG.E.U16 desc[UR26][R28.64+0x12], R226 ;  /* 0x000012e21c007986 */ /* 0x000fe8000c10151a */
[----:B------:R-:W-:Y:S04]  /*96b0*/  STG.E.U16 desc[UR26][R28.64+0x10], R224 ;  /* 0x000010e01c007986 */ /* 0x000fe8000c10151a */
[----:B------:R-:W-:Y:S04]  /*96c0*/  STG.E.U16 desc[UR26][R2.64+0x20], R225 ;  /* 0x000020e102007986 */ /* 0x000fe8000c10151a */
[----:B------:R-:W-:Y:S04]  /*96d0*/  STG.E.U16 desc[UR26][R2.64+0x22], R223 ;  /* 0x000022df02007986 */ /* 0x000fe8000c10151a */
[----:B------:R-:W-:Y:S01]  /*96e0*/  STG.E.U16 desc[UR26][R6.64+0x20], R219 ;  /* 0x000020db06007986 */ /* 0x000fe2000c10151a */
[----:B-1----:R-:W-:-:S03]  /*96f0*/  IMAD.WIDE R4, R0, 0x70, R6 ;  /* 0x0000007000047825 */ /* 0x002fc600078e0206 */
[----:B------:R1:W-:Y:S04]  /*9700*/  STG.E.U16 desc[UR26][R6.64+0x22], R216 ;  /* 0x000022d806007986 */ /* 0x0003e8000c10151a */
[----:B------:R-:W-:Y:S04]  /*9710*/  STG.E.U16 desc[UR26][R4.64+0x20], R220 ;  /* 0x000020dc04007986 */ /* 0x000fe8000c10151a */
[----:B------:R2:W-:Y:S04]  /*9720*/  STG.E.U16 desc[UR26][R4.64+0x22], R218 ;  /* 0x000022da04007986 */ /* 0x0005e8000c10151a */
[----:B------:R-:W-:Y:S04]  /*9730*/  STG.E.U16 desc[UR26][R28.64+0x20], R208 ;  /* 0x000020d01c007986 */ /* 0x000fe8000c10151a */
[----:B------:R-:W-:Y:S01]  /*9740*/  STG.E.U16 desc[UR26][R28.64+0x22], R212 ;  /* 0x000022d41c007986 */ /* 0x000fe2000c10151a */
[----:B-1----:R-:W-:-:S03]  /*9750*/  IMAD.WIDE R6, R0, -0x70, R4 ;  /* 0xffffff9000067825 */ /* 0x002fc600078e0204 */
[----:B------:R-:W-:Y:S01]  /*9760*/  STG.E.U16 desc[UR26][R2.64+0x30], R207 ;  /* 0x000030cf02007986 */ /* 0x000fe2000c10151a */
[----:B--2---:R-:W-:-:S03]  /*9770*/  IMAD.WIDE R4, R0, 0x70, R6 ;  /* 0x0000007000047825 */ /* 0x004fc600078e0206 */
[----:B------:R-:W-:Y:S04]  /*9780*/  STG.E.U16 desc[UR26][R2.64+0x32], R206 ;  /* 0x000032ce02007986 */ /* 0x000fe8000c10151a */
[----:B------:R-:W-:Y:S04]  /*9790*/  STG.E.U16 desc[UR26][R6.64+0x30], R205 ;  /* 0x000030cd06007986 */ /* 0x000fe8000c10151a */
        /* <DEDUP_REMOVED lines=10> */
[----:B------:R1:W-:Y:S01]  /*9840*/  STG.E.U16 desc[UR26][R6.64+0x42], R199 ;  /* 0x000042c706007986 */ /* 0x0003e2000c10151a */
[----:B------:R-:W-:-:S03]  /*9850*/  IMAD.MOV.U32 R66, RZ, RZ, R8 ;  /* 0x000000ffff427224 */ /* 0x000fc600078e0008 */
[----:B------:R-:W-:Y:S01]  /*9860*/  STG.E.U16 desc[UR26][R4.64+0x40], R197 ;  /* 0x000040c504007986 */ /* 0x000fe2000c10151a */
[----:B------:R-:W-:-:S03]  /*9870*/  IMAD.U32 R8, RZ, RZ, UR25 ;  /* 0x00000019ff087e24 */ /* 0x000fc6000f8e00ff */
[----:B------:R2:W-:Y:S01]  /*9880*/  STG.E.U16 desc[UR26][R4.64+0x42], R196 ;  /* 0x000042c404007986 */ /* 0x0005e2000c10151a */
[----:B------:R-:W-:-:S03]  /*9890*/  IMAD.MOV.U32 R65, RZ, RZ, R9 ;  /* 0x000000ffff417224 */ /* 0x000fc600078e0009 */
[----:B------:R-:W-:Y:S04]  /*98a0*/  STG.E.U16 desc[UR26][R28.64+0x40], R192 ;  /* 0x000040c01c007986 */ /* 0x000fe8000c10151a */
[----:B------:R-:W-:Y:S01]  /*98b0*/  STG.E.U16 desc[UR26][R28.64+0x42], R194 ;  /* 0x000042c21c007986 */ /* 0x000fe2000c10151a */
[----:B-1----:R-:W-:-:S03]  /*98c0*/  IMAD.WIDE R6, R0, -0x70, R4 ;  /* 0xffffff9000067825 */ /* 0x002fc600078e0204 */
[----:B------:R-:W-:Y:S01]  /*98d0*/  STG.E.U16 desc[UR26][R2.64+0x50], R189 ;  /* 0x000050bd02007986 */ /* 0x000fe2000c10151a */
[----:B--2---:R-:W-:-:S03]  /*98e0*/  IMAD.WIDE R4, R0, 0x70, R6 ;  /* 0x0000007000047825 */ /* 0x004fc600078e0206 */
[----:B------:R-:W-:Y:S04]  /*98f0*/  STG.E.U16 desc[UR26][R2.64+0x52], R188 ;  /* 0x000052bc02007986 */ /* 0x000fe8000c10151a */
[----:B------:R-:W-:Y:S01]  /*9900*/  STG.E.U16 desc[UR26][R6.64+0x50], R187 ;  /* 0x000050bb06007986 */ /* 0x000fe2000c10151a */
[----:B------:R-:W-:-:S03]  /*9910*/  IMAD.WIDE R8, R8, -0x70, R4 ;  /* 0xffffff9008087825 */ /* 0x000fc600078e0204 */
[----:B------:R1:W-:Y:S04]  /*9920*/  STG.E.U16 desc[UR26][R6.64+0x52], R185 ;  /* 0x000052b906007986 */ /* 0x0003e8000c10151a */
[----:B------:R-:W-:Y:S04]  /*9930*/  STG.E.U16 desc[UR26][R4.64+0x50], R193 ;  /* 0x000050c104007986 */ /* 0x000fe8000c10151a */
[----:B------:R2:W-:Y:S04]  /*9940*/  STG.E.U16 desc[UR26][R4.64+0x52], R195 ;  /* 0x000052c304007986 */ /* 0x0005e8000c10151a */
[----:B------:R-:W-:Y:S01]  /*9950*/  STG.E.U16 desc[UR26][R28.64+0x50], R191 ;  /* 0x000050bf1c007986 */ /* 0x000fe2000c10151a */
[----:B-1----:R-:W-:-:S04]  /*9960*/  IMAD.U32 R6, RZ, RZ, UR25 ;  /* 0x00000019ff067e24 */ /* 0x002fc8000f8e00ff */
[----:B------:R-:W-:-:S04]  /*9970*/  IMAD.WIDE R6, R6, 0x70, R8 ;  /* 0x0000007006067825 */ /* 0x000fc800078e0208 */
[----:B--2---:R-:W-:Y:S01]  /*9980*/  IMAD.U32 R4, RZ, RZ, UR25 ;  /* 0x00000019ff047e24 */ /* 0x004fe2000f8e00ff */
[----:B------:R-:W-:Y:S03]  /*9990*/  STG.E.U16 desc[UR26][R28.64+0x52], R190 ;  /* 0x000052be1c007986 */ /* 0x000fe6000c10151a */
[----:B------:R-:W-:Y:S01]  /*99a0*/  IMAD.WIDE R4, R4, -0x70, R6 ;  /* 0xffffff9004047825 */ /* 0x000fe200078e0206 */
[----:B------:R-:W-:Y:S04]  /*99b0*/  STG.E.U16 desc[UR26][R2.64+0x60], R186 ;  /* 0x000060ba02007986 */ /* 0x000fe8000c10151a */
[----:B------:R-:W-:Y:S04]  /*99c0*/  STG.E.U16 desc[UR26][R2.64+0x62], R184 ;  /* 0x000062b802007986 */ /* 0x000fe8000c10151a */
[----:B------:R-:W-:Y:S04]  /*99d0*/  STG.E.U16 desc[UR26][R8.64+0x60], R183 ;  /* 0x000060b708007986 */ /* 0x000fe8000c10151a */
[----:B------:R-:W-:Y:S04]  /*99e0*/  STG.E.U16 desc[UR26][R8.64+0x62], R182 ;  /* 0x000062b608007986 */ /* 0x000fe8000c10151a */
[----:B------:R-:W-:Y:S04]  /*99f0*/  STG.E.U16 desc[UR26][R6.64+0x60], R181 ;  /* 0x000060b506007986 */ /* 0x000fe8000c10151a */
[----:B------:R1:W-:Y:S04]  /*9a00*/  STG.E.U16 desc[UR26][R6.64+0x62], R180 ;  /* 0x000062b406007986 */ /* 0x0003e8000c10151a */
[----:B------:R-:W-:Y:S04]  /*9a10*/  STG.E.U16 desc[UR26][R28.64+0x60], R179 ;  /* 0x000060b31c007986 */ /* 0x000fe8000c10151a */
[----:B------:R-:W-:Y:S04]  /*9a20*/  STG.E.U16 desc[UR26][R28.64+0x62], R178 ;  /* 0x000062b21c007986 */ /* 0x000fe8000c10151a */
[----:B------:R-:W-:Y:S04]  /*9a30*/  STG.E.U16 desc[UR26][R2.64+0x70], R177 ;  /* 0x000070b102007986 */ /* 0x000fe8000c10151a */
[----:B------:R-:W-:Y:S04]  /*9a40*/  STG.E.U16 desc[UR26][R2.64+0x72], R176 ;  /* 0x000072b002007986 */ /* 0x000fe8000c10151a */
[----:B------:R-:W-:Y:S04]  /*9a50*/  STG.E.U16 desc[UR26][R4.64+0x70], R175 ;  /* 0x000070af04007986 */ /* 0x000fe8000c10151a */
[----:B------:R2:W-:Y:S01]  /*9a60*/  STG.E.U16 desc[UR26][R4.64+0x72], R174 ;  /* 0x000072ae04007986 */ /* 0x0005e2000c10151a */
[----:B-1----:R-:W-:-:S05]  /*9a70*/  IMAD.WIDE R6, R0, 0x70, R4 ;  /* 0x0000007000067825 */ /* 0x002fca00078e0204 */
[----:B------:R-:W-:Y:S04]  /*9a80*/  STG.E.U16 desc[UR26][R6.64+0x70], R173 ;  /* 0x000070ad06007986 */ /* 0x000fe8000c10151a */
[----:B------:R1:W-:Y:S01]  /*9a90*/  STG.E.U16 desc[UR26][R6.64+0x72], R172 ;  /* 0x000072ac06007986 */ /* 0x0003e2000c10151a */
[----:B--2---:R-:W-:Y:S01]  /*9aa0*/  FADD.FTZ R5, R66, R13 ;  /* 0x0000000d42057221 */ /* 0x004fe20000010000 */
[----:B------:R-:W-:Y:S01]  /*9ab0*/  FADD.FTZ R4, R67, R12 ;  /* 0x0000000c43047221 */ /* 0x000fe20000010000 */
[----:B-1----:R-:W-:Y:S02]  /*9ac0*/  FADD.FTZ R6, R236, R11 ;  /* 0x0000000bec067221 */ /* 0x002fe40000010000 */
[----:B------:R-:W-:Y:S01]  /*9ad0*/  FADD.FTZ R7, R238, R5 ;  /* 0x00000005ee077221 */ /* 0x000fe20000010000 */
[----:B------:R-:W-:Y:S01]  /*9ae0*/  FADD.FTZ R5, R239, R4 ;  /* 0x00000004ef057221 */ /* 0x000fe20000010000 */
[----:B------:R-:W-:-:S02]  /*9af0*/  FADD.FTZ R4, R240, R6 ;  /* 0x00000006f0047221 */ /* 0x000fc40000010000 */
[----:B------:R-:W-:Y:S01]  /*9b00*/  FADD.FTZ R6, R242, R7 ;  /* 0x00000007f2067221 */ /* 0x000fe20000010000 */
[----:B------:R-:W-:-:S03]  /*9b10*/  FADD.FTZ R5, R243, R5 ;  /* 0x00000005f3057221 */ /* 0x000fc60000010000 */
[----:B------:R-:W-:Y:S01]  /*9b20*/  FADD.FTZ R6, R250, R6 ;  /* 0x00000006fa067221 */ /* 0x000fe20000010000 */
[----:B------:R-:W-:Y:S01]  /*9b30*/  FADD.FTZ R5, R251, R5 ;  /* 0x00000005fb057221 */ /* 0x000fe20000010000 */
[----:B------:R-:W1:Y:S01]  /*9b40*/  S2R R214, SR_TID.X ;  /* 0x0000000000d67919 */ /* 0x000e620000002100 */
[C---:B------:R-:W-:Y:S02]  /*9b50*/  HMMA.16816.F32.BF16 R84, R96.reuse, R36, R84 ;  /* 0x000000246054723c */ /* 0x040fe40000041854 */
[----:B------:R2:W-:Y:S04]  /*9b60*/  STL [R1+0xe8], R6 ;  /* 0x0000e80601007387 */ /* 0x0005e80000100800 */
[----:B------:R2:W-:Y:S02]  /*9b70*/  STG.E.U16 desc[UR26][R28.64+0x70], R105 ;  /* 0x000070691c007986 */ /* 0x0005e4000c10151a */
[----:B------:R-:W-:Y:S02]  /*9b80*/  HMMA.16816.F32.BF16 R96, R96, R38, R24 ;  /* 0x000000266060723c */ /* 0x000fe40000041818 */
[----:B------:R2:W-:Y:S04]  /*9b90*/  STG.E.U16 desc[UR26][R28.64+0x72], R104 ;  /* 0x000072681c007986 */ /* 0x0005e8000c10151a */
[----:B------:R2:W-:Y:S01]  /*9ba0*/  STL [R1+0x8], R5 ;  /* 0x0000080501007387 */ /* 0x0005e20000100800 */
[----:B------:R-:W-:-:S04]  /*9bb0*/  FADD.FTZ R0, R65, R10 ;  /* 0x0000000a41007221 */ /* 0x000fc80000010000 */
[----:B------:R-:W-:-:S04]  /*9bc0*/  FADD.FTZ R0, R237, R0 ;  /* 0x00000000ed007221 */ /* 0x000fc80000010000 */
[----:B------:R-:W-:Y:S01]  /*9bd0*/  FADD.FTZ R0, R241, R0 ;  /* 0x00000000f1007221 */ /* 0x000fe20000010000 */
[----:B------:R-:W-:-:S03]  /*9be0*/  FADD.FTZ R4, R248, R4 ;  /* 0x00000004f8047221 */ /* 0x000fc60000010000 */
[----:B------:R-:W-:Y:S01]  /*9bf0*/  FADD.FTZ R0, R249, R0 ;  /* 0x00000000f9007221 */ /* 0x000fe20000010000 */
[----:B------:R-:W-:-:S03]  /*9c00*/  FADD.FTZ R229, R106, R4 ;  /* 0x000000046ae57221 */ /* 0x000fc60000010000 */
[----:B------:R-:W-:Y:S01]  /*9c10*/  FADD.FTZ R228, R107, R0 ;  /* 0x000000006be47221 */ /* 0x000fe20000010000 */
[----:B-1----:R-:W-:Y:S06]  /*9c20*/  BRA.U !UP1, `(.L_x_697) ;  /* 0x0000006d09b47547 */ /* 0x002fec000b800000 */
[----:B--2---:R-:W1:Y:S01]  /*9c30*/  LDC.64 R4, c[0x0][0x3c0] ;  /* 0x0000f000ff047b82 */ /* 0x004e620000000a00 */
[----:B------:R-:W-:Y:S01]  /*9c40*/  IMAD.SHL.U32 R107, R214, 0x20, RZ ;  /* 0x00000020d66b7824 */ /* 0x000fe200078e00ff */
[----:B-----5:R-:W-:Y:S01]  /*9c50*/  LOP3.LUT R0, R244, UR4, RZ, 0x3c, !PT ;  /* 0x00000004f4007c12 */ /* 0x020fe2000f8e3cff */
[----:B------:R-:W2:Y:S01]  /*9c60*/  LDCU UR6, c[0x0][0x440] ;  /* 0x00008800ff0677ac */ /* 0x000ea20008000800 */
[----:B------:R-:W-:Y:S01]  /*9c70*/  SHF.R.U32.HI R208, RZ, 0x1, R214 ;  /* 0x00000001ffd07819 */ /* 0x000fe200000116d6 */
[C---:B------:R-:W-:Y:S01]  /*9c80*/  IMAD.SHL.U32 R106, R214.reuse, 0x8, RZ ;  /* 0x00000008d66a7824 */ /* 0x040fe200078e00ff */
[----:B------:R-:W-:Y:S01]  /*9c90*/  LOP3.LUT R107, R107, 0xc0, RZ, 0xc0, !PT ;  /* 0x000000c06b6b7812 */ /* 0x000fe200078ec0ff */
[----:B------:R3:W-:Y:S01]  /*9ca0*/  STL [R1+0x130], R0 ;  /* 0x0001300001007387 */ /* 0x0007e20000100800 */
[----:B------:R-:W4:Y:S01]  /*9cb0*/  LDC R216, c[0x0][0x4f8] ;  /* 0x00013e00ffd87b82 */ /* 0x000f220000000800 */
[----:B------:R-:W2:Y:S01]  /*9cc0*/  LDCU UR18, c[0x0][0x448] ;  /* 0x00008900ff1277ac */ /* 0x000ea20008000800 */
[----:B------:R-:W-:Y:S01]  /*9cd0*/  LOP3.LUT R209, R107, 0x18, R209, 0xf8, !PT ;  /* 0x000000186bd17812 */ /* 0x000fe200078ef8d1 */
[----:B------:R-:W-:Y:S01]  /*9ce0*/  IMAD.SHL.U32 R107, R214, 0x20, RZ ;  /* 0x00000020d66b7824 */ /* 0x000fe200078e00ff */
[----:B------:R-:W-:Y:S01]  /*9cf0*/  LOP3.LUT R106, R106, 0x18, RZ, 0xc0, !PT ;  /* 0x000000186a6a7812 */ /* 0x000fe200078ec0ff */
[----:B------:R-:W-:Y:S01]  /*9d00*/  IMAD.MOV.U32 R213, RZ, RZ, 0x20 ;  /* 0x00000020ffd57424 */ /* 0x000fe200078e00ff */
[----:B------:R-:W-:Y:S01]  /*9d10*/  LOP3.LUT R208, R209, 0x8, R208, 0x78, !PT ;  /* 0x00000008d1d07812 */ /* 0x000fe200078e78d0 */
[C---:B------:R-:W-:Y:S01]  /*9d20*/  IMAD.SHL.U32 R215, R214.reuse, 0x20, RZ ;  /* 0x00000020d6d77824 */ /* 0x040fe200078e00ff */
[----:B------:R-:W-:Y:S01]  /*9d30*/  LOP3.LUT P0, RZ, R214, 0x4, RZ, 0xc0, !PT ;  /* 0x00000004d6ff7812 */ /* 0x000fe2000780c0ff */
[----:B------:R-:W-:Y:S01]  /*9d40*/  IMAD.MOV.U32 R105, RZ, RZ, R100 ;  /* 0x000000ffff697224 */ /* 0x000fe200078e0064 */
[----:B------:R-:W-:Y:S01]  /*9d50*/  LOP3.LUT R208, R208, 0x120, R107, 0xf8, !PT ;  /* 0x00000120d0d07812 */ /* 0x000fe200078ef86b */
[----:B------:R-:W-:Y:S01]  /*9d60*/  IMAD.MOV.U32 R104, RZ, RZ, R101 ;  /* 0x000000ffff687224 */ /* 0x000fe200078e0065 */
[----:B------:R-:W-:Y:S01]  /*9d70*/  SEL R213, R213, 0xffffffe0, !P0 ;  /* 0xffffffe0d5d57807 */ /* 0x000fe20004000000 */
[----:B------:R-:W-:Y:S01]  /*9d80*/  ULEA.HI UR24, UR24, 0xfffffffe, URZ, 0x1a ;  /* 0xfffffffe18187891 */ /* 0x000fe2000f8fd0ff */
[----:B------:R-:W-:Y:S01]  /*9d90*/  LEA R208, R208, UR5, 0x1 ;  /* 0x00000005d0d07c11 */ /* 0x000fe2000f8e08ff */
[----:B------:R-:W1:Y:S01]  /*9da0*/  LDCU UR17, c[0x0][0x440] ;  /* 0x00008800ff1177ac */ /* 0x000e620008000800 */
[----:B--2---:R-:W-:Y:S01]  /*9db0*/  ISETP.GE.AND P3, PT, R106, UR6, PT ;  /* 0x000000066a007c0c */ /* 0x004fe2000bf66270 */
[----:B------:R-:W2:Y:S01]  /*9dc0*/  LDCU.U8 UR10, c[0x0][0x4f8] ;  /* 0x00009f00ff0a77ac */ /* 0x000ea20008000000 */
[----:B------:R-:W-:Y:S01]  /*9dd0*/  USHF.L.U32 UR18, UR18, 0x3, URZ ;  /* 0x0000000312127899 */ /* 0x000fe200080006ff */
[----:B---3--:R-:W-:Y:S01]  /*9de0*/  LOP3.LUT R0, R234, UR4, RZ, 0x3c, !PT ;  /* 0x00000004ea007c12 */ /* 0x008fe2000f8e3cff */
[----:B------:R-:W3:Y:S01]  /*9df0*/  LDCU UR4, c[0x0][0x45c] ;  /* 0x00008b80ff0477ac */ /* 0x000ee20008000800 */
[----:B----4-:R-:W-:-:S03]  /*9e00*/  LOP3.LUT R216, R216, 0xff, RZ, 0xc0, !PT ;  /* 0x000000ffd8d87812 */ /* 0x010fc600078ec0ff */
[----:B------:R4:W-:Y:S02]  /*9e10*/  STL [R1+0x134], R0 ;  /* 0x0001340001007387 */ /* 0x0009e40000100800 */
[----:B------:R-:W-:Y:S02]  /*9e20*/  IMAD R216, R216, 0x10000, R216 ;  /* 0x00010000d8d87824 */ /* 0x000fe400078e02d8 */
[----:B------:R2:W-:Y:S04]  /*9e30*/  STL [R1+0x10], R2 ;  /* 0x0000100201007387 */ /* 0x0005e80000100800 */
[----:B------:R3:W-:Y:S04]  /*9e40*/  STL [R1+0xc], R3 ;  /* 0x00000c0301007387 */ /* 0x0007e80000100800 */
[----:B-1----:R1:W-:Y:S01]  /*9e50*/  STL.64 [R1+0x80], R4 ;  /* 0x0000800401007387 */ /* 0x0023e20000100a00 */
[----:B----4-:R-:W-:-:S02]  /*9e60*/  IMAD.MOV.U32 R0, RZ, RZ, R103 ;  /* 0x000000ffff007224 */ /* 0x010fc400078e0067 */
[----:B--2---:R-:W-:Y:S02]  /*9e70*/  IMAD.MOV.U32 R2, RZ, RZ, R102 ;  /* 0x000000ffff027224 */ /* 0x004fe400078e0066 */
[----:B---3--:R-:W-:-:S05]  /*9e80*/  VIADD R3, R208, 0x9020 ;  /* 0x00009020d0037836 */ /* 0x008fca0000000000 */
[----:B------:R2:W-:Y:S01]  /*9e90*/  STL [R1+0x150], R3 ;  /* 0x0001500301007387 */ /* 0x0005e20000100800 */
[----:B-1----:R-:W-:-:S05]  /*9ea0*/  IMAD.SHL.U32 R4, R214, 0x10, RZ ;  /* 0x00000010d6047824 */ /* 0x002fca00078e00ff */
[----:B------:R-:W-:Y:S01]  /*9eb0*/  LOP3.LUT R212, R4, 0x100, RZ, 0xc0, !PT ;  /* 0x0000010004d47812 */ /* 0x000fe200078ec0ff */
[----:B------:R-:W-:-:S03]  /*9ec0*/  VIADD R4, R208, 0x9000 ;  /* 0x00009000d0047836 */ /* 0x000fc60000000000 */
[----:B------:R-:W-:Y:S02]  /*9ed0*/  LOP3.LUT R212, R212, 0x20, R215, 0xf8, !PT ;  /* 0x00000020d4d47812 */ /* 0x000fe400078ef8d7 */
[----:B------:R2:W-:Y:S01]  /*9ee0*/  STL [R1+0x154], R4 ;  /* 0x0001540401007387 */ /* 0x0005e20000100800 */
[----:B------:R-:W-:Y:S05]  /*9ef0*/  BRA `(.L_x_698) ;  /* 0x0000000000b87947 */ /* 0x000fea0003800000 */
.L_x_700:
[----:B------:R-:W2:Y:S01]  /*9f00*/  LDL R223, [R1+0x144] ;  /* 0x0001440001df7983 */ /* 0x000ea20000100800 */
[----:B------:R-:W1:Y:S01]  /*9f10*/  LDC.64 R102, c[0x0][0x3b8] ;  /* 0x0000ee00ff667b82 */ /* 0x000e620000000a00 */
[----:B------:R-:W-:Y:S02]  /*9f20*/  UIADD3 UR6, UPT, UPT, UR24, -0x1, URZ ;  /* 0xffffffff18067890 */ /* 0x000fe4000fffe0ff */
[----:B------:R-:W3:Y:S04]  /*9f30*/  LDL R218, [R1+0x140] ;  /* 0x0001400001da7983 */ /* 0x000ee80000100800 */
[----:B-1----:R-:W-:Y:S04]  /*9f40*/  IMAD.WIDE.U32 R100, R102, UR6, RZ ;  /* 0x0000000666647c25 */ /* 0x002fe8000f8e00ff */
[----:B------:R-:W-:Y:S02]  /*9f50*/  IMAD.SHL.U32 R3, R100, 0x40, RZ ;  /* 0x0000004064037824 */ /* 0x000fe400078e00ff */
[----:B------:R-:W-:Y:S03]  /*9f60*/  IMAD R101, R103, UR6, R101 ;  /* 0x0000000667657c24 */ /* 0x000fe6000f8e0265 */
[----:B------:R-:W-:Y:S02]  /*9f70*/  LEA R3, P4, R102, R3, 0x5 ;  /* 0x0000000366037211 */ /* 0x000fe400078828ff */
[----:B------:R-:W-:Y:S04]  /*9f80*/  SHF.L.U64.HI R106, R100, 0x6, R101 ;  /* 0x00000006646a7819 */ /* 0x000fe80000010265 */
[----:B------:R-:W-:Y:S02]  /*9f90*/  LEA.HI.X R106, R102, R106, R103, 0x5, P4 ;  /* 0x0000006a666a7211 */ /* 0x000fe400020f2c67 */
[CC--:B--2---:R-:W-:Y:S04]  /*9fa0*/  LEA R102, P4, R100.reuse, R223.reuse, 0x7 ;  /* 0x000000df64667211 */ /* 0x0c4fe800078838ff */
[-C--:B---3--:R-:W-:Y:S02]  /*9fb0*/  LEA.HI.X R103, R100, R218.reuse, R101, 0x7, P4 ;  /* 0x000000da64677211 */ /* 0x088fe400020f3c65 */
[C---:B------:R-:W-:Y:S03]  /*9fc0*/  LEA R100, P4, R3.reuse, R223, 0x1 ;  /* 0x000000df03647211 */ /* 0x040fe600078808ff */
[----:B------:R-:W-:Y:S01]  /*9fd0*/  @!PT LDS RZ, [RZ] ;  /* 0x00000000fffff984 */ /* 0x000fe20000000800 */
[----:B------:R-:W-:Y:S01]  /*9fe0*/  @!PT LDS RZ, [RZ] ;  /* 0x00000000fffff984 */ /* 0x000fe20000000800 */
[----:B------:R-:W-:Y:S01]  /*9ff0*/  @!PT LDS RZ, [RZ] ;  /* 0x00000000fffff984 */ /* 0x000fe20000000800 */
[----:B------:R1:W-:Y:S01]  /*a000*/  @!P3 LDGSTS.E.BYPASS.LTC128B.128 [R217+0x6000], desc[UR26][R102.64] ;  /* 0x0600000066d9bfae */ /* 0x0003e2000b981a1a */
[----:B------:R-:W-:Y:S03]  /*a010*/  LEA.HI.X R101, R3, R218, R106, 0x1, P4 ;  /* 0x000000da03657211 */ /* 0x000fe600020f0c6a */
        /* <DEDUP_REMOVED lines=28> */
.L_x_698:
[----:B------:R-:W2:Y:S01]  /*a1e0*/  LDL R10, [R1+0x80] ;  /* 0x00008000010a7983 */ /* 0x000ea20000100800 */
[----:B------:R-:W-:Y:S05]  /*a1f0*/  DEPBAR.LE SB0, 0x0 ;  /* 0x000080000000791a */ /* 0x000fea0000000000 */
[----:B------:R-:W3:Y:S01]  /*a200*/  LDL R13, [R1+0x84] ;  /* 0x00008400010d7983 */ /* 0x000ee20000100800 */
[C---:B------:R-:W-:Y:S01]  /*a210*/  IMAD.SHL.U32 R12, R214.reuse, 0x8, RZ ;  /* 0x00000008d60c7824 */ /* 0x040fe200078e00ff */
[----:B------:R-:W-:Y:S01]  /*a220*/  SHF.R.U32.HI R210, RZ, 0x1, R214 ;  /* 0x00000001ffd27819 */ /* 0x000fe200000116d6 */
[C---:B------:R-:W-:Y:S03]  /*a230*/  IMAD.SHL.U32 R209, R214.reuse, 0x4, RZ ;  /* 0x00000004d6d17824 */ /* 0x040fe600078e00ff */
[----:B------:R-:W4:Y:S01]  /*a240*/  LDL R8, [R1+0x14c] ;  /* 0x00014c0001087983 */ /* 0x000f220000100800 */
[----:B------:R-:W-:Y:S01]  /*a250*/  IMAD.SHL.U32 R16, R214, 0x10, RZ ;  /* 0x00000010d6107824 */ /* 0x000fe200078e00ff */
[----:B------:R-:W-:Y:S01]  /*a260*/  LOP3.LUT R12, R12, 0x18, RZ, 0xc0, !PT ;  /* 0x000000180c0c7812 */ /* 0x000fe200078ec0ff */
[----:B------:R-:W-:Y:S03]  /*a270*/  UIADD3 UR6, UPT, UPT, UR31, -0x4498517b, URZ ;  /* 0xbb67ae851f067890 */ /* 0x000fe6000fffe0ff */
[----:B------:R-:W5:Y:S01]  /*a280*/  LDL R11, [R1+0x148] ;  /* 0x00014800010b7983 */ /* 0x000f620000100800 */
[----:B------:R-:W-:Y:S01]  /*a290*/  LOP3.LUT R107, R210, 0x8, RZ, 0xc0, !PT ;  /* 0x00000008d26b7812 */ /* 0x000fe200078ec0ff */
[----:B------:R-:W-:Y:S01]  /*a2a0*/  USHF.L.U32 UR19, UR24, 0x1, URZ ;  /* 0x0000000118137899 */ /* 0x000fe200080006ff */
[C---:B------:R-:W-:Y:S01]  /*a2b0*/  LOP3.LUT R15, R12.reuse, 0x20, RZ, 0xfc, !PT ;  /* 0x000000200c0f7812 */ /* 0x040fe200078efcff */
[----:B------:R-:W-:Y:S01]  /*a2c0*/  BAR.SYNC.DEFER_BLOCKING 0x0 ;  /* 0x0000000000007b1d */ /* 0x000fe20000010000 */
[----:B------:R-:W-:Y:S01]  /*a2d0*/  LOP3.LUT R14, R12, 0x40, RZ, 0xfc, !PT ;  /* 0x000000400c0e7812 */ /* 0x000fe200078efcff */
[----:B------:R-:W-:Y:S01]  /*a2e0*/  UIADD3 UR16, UPT, UPT, UR31, 0x76cf5d0a, URZ ;  /* 0x76cf5d0a1f107890 */ /* 0x000fe2000fffe0ff */
[----:B------:R-:W-:Y:S01]  /*a2f0*/  ISETP.GE.AND P2, PT, R15, UR17, PT ;  /* 0x000000110f007c0c */ /* 0x000fe2000bf46270 */
[----:B------:R-:W-:Y:S01]  /*a300*/  UIADD3 UR15, UPT, UPT, UR31, 0x32370b8f, URZ ;  /* 0x32370b8f1f0f7890 */ /* 0x000fe2000fffe0ff */
[----:B------:R-:W-:Y:S01]  /*a310*/  LOP3.LUT R211, R16, 0x3e00, RZ, 0xc0, !PT ;  /* 0x00003e0010d37812 */ /* 0x000fe200078ec0ff */
[----:B------:R-:W-:Y:S01]  /*a320*/  UISETP.NE.AND UP0, UPT, UR24, URZ, UPT ;  /* 0x000000ff1800728c */ /* 0x000fe2000bf05270 */
[----:B------:R-:W-:Y:S06]  /*a330*/  STL [R1+0x138], R15 ;  /* 0x0001380f01007387 */ /* 0x000fec0000100800 */
[----:B------:R-:W-:Y:S06]  /*a340*/  STL [R1+0x13c], R14 ;  /* 0x00013c0e01007387 */ /* 0x000fec0000100800 */
[----:B------:R-:W5:Y:S06]  /*a350*/  LDL.64 R220, [R1+0x120] ;  /* 0x0001200001dc7983 */ /* 0x000f6c0000100a00 */
[----:B------:R-:W5:Y:S06]  /*a360*/  LDL.64 R238, [R1] ;  /* 0x0000000001ee7983 */ /* 0x000f6c0000100a00 */
[----:B------:R-:W5:Y:S06]  /*a370*/  LDL.64 R246, [R1+0x128] ;  /* 0x0001280001f67983 */ /* 0x000f6c0000100a00 */
[----:B------:R-:W5:Y:S06]  /*a380*/  LDL R219, [R1+0x134] ;  /* 0x0001340001db7983 */ /* 0x000f6c0000100800 */
[----:B------:R-:W5:Y:S01]  /*a390*/  LDL R222, [R1+0x130] ;  /* 0x0001300001de7983 */ /* 0x000f620000100800 */
[----:B--2---:R-:W-:Y:S04]  /*a3a0*/  IMAD.WIDE.U32 R4, R10, UR24, RZ ;  /* 0x000000180a047c25 */ /* 0x004fe8000f8e00ff */
[C---:B------:R-:W-:Y:S02]  /*a3b0*/  IMAD.SHL.U32 R9, R4.reuse, 0x40, RZ ;  /* 0x0000004004097824 */ /* 0x040fe400078e00ff */
[----:B---3--:R-:W-:Y:S01]  /*a3c0*/  IMAD R3, R13, UR24, R5 ;  /* 0x000000180d037c24 */ /* 0x008fe2000f8e0205 */
[----:B------:R-:W-:Y:S02]  /*a3d0*/  LOP3.LUT R5, R211, 0x120, R215, 0xf8, !PT ;  /* 0x00000120d3057812 */ /* 0x000fe400078ef8d7 */
[----:B----4-:R-:W-:Y:S02]  /*a3e0*/  LEA R6, P1, R4, R8, 0x7 ;  /* 0x0000000804067211 */ /* 0x010fe400078238ff */
[----:B------:R-:W-:Y:S02]  /*a3f0*/  LEA R9, P4, R10, R9, 0x5 ;  /* 0x000000090a097211 */ /* 0x000fe400078828ff */
[-CC-:B-----5:R-:W-:Y:S02]  /*a400*/  LEA.HI.X R7, R4, R11.reuse, R3.reuse, 0x7, P1 ;  /* 0x0000000b04077211 */ /* 0x1a0fe400008f3c03 */
[----:B------:R-:W-:Y:S02]  /*a410*/  ISETP.GE.AND P1, PT, R14, UR17, PT ;  /* 0x000000110e007c0c */ /* 0x000fe4000bf26270 */
[----:B------:R-:W-:Y:S01]  /*a420*/  SHF.L.U64.HI R4, R4, 0x6, R3 ;  /* 0x0000000604047819 */ /* 0x000fe20000010203 */
[----:B------:R-:W-:Y:S01]  /*a430*/  @!PT LDS RZ, [RZ] ;  /* 0x00000000fffff984 */ /* 0x000fe20000000800 */
[----:B------:R-:W-:Y:S01]  /*a440*/  @!PT LDS RZ, [RZ] ;  /* 0x00000000fffff984 */ /* 0x000fe20000000800 */
[----:B------:R-:W-:Y:S01]  /*a450*/  @!PT LDS RZ, [RZ] ;  /* 0x00000000fffff984 */ /* 0x000fe20000000800 */
[----:B------:R-:W-:Y:S01]  /*a460*/  @!P3 LDGSTS.E.BYPASS.LTC128B.128 [R217+0x9000], desc[UR26][R6.64] ;  /* 0x0900000006d9bfae */ /* 0x000fe2000b981a1a */
[----:B------:R-:W-:Y:S02]  /*a470*/  LOP3.LUT R3, R209, 0x18, RZ, 0xc0, !PT ;  /* 0x00000018d1037812 */ /* 0x000fe400078ec0ff */
[----:B------:R-:W-:Y:S03]  /*a480*/  LEA.HI.X R10, R10, R4, R13, 0x5, P4 ;  /* 0x000000040a0a7211 */ /* 0x000fe600020f2c0d */
[----:B------:R-:W-:Y:S01]  /*a490*/  @P3 STS.128 [R217+0x9000], RZ ;  /* 0x009000ffd9003388 */ /* 0x000fe20000000c00 */
[----:B------:R-:W-:Y:S02]  /*a4a0*/  ISETP.GE.AND P3, PT, R12, UR17, PT ;  /* 0x000000110c007c0c */ /* 0x000fe4000bf66270 */
[----:B------:R-:W-:Y:S03]  /*a4b0*/  LEA R8, P4, R9, R8, 0x1 ;  /* 0x0000000809087211 */ /* 0x000fe600078808ff */
[----:B------:R-:W-:Y:S01]  /*a4c0*/  @!PT LDS RZ, [RZ] ;  /* 0x00000000fffff984 */ /* 0x000fe20000000800 */
[----:B------:R-:W-:Y:S01]  /*a4d0*/  @!PT LDS RZ, [RZ] ;  /* 0x00000000fffff984 */ /* 0x000fe20000000800 */
[----:B------:R-:W-:Y:S01]  /*a4e0*/  @!PT LDS RZ, [RZ] ;  /* 0x00000000fffff984 */ /* 0x000fe20000000800 */
[----:B------:R-:W-:Y:S01]  /*a4f0*/  @!P2 LDGSTS.E.BYPASS.LTC128B.128 [R217+0xa000], desc[UR26][R6.64+0x40] ;  /* 0x0a00004006d9afae */ /* 0x000fe2000b981a1a */
[----:B------:R-:W-:Y:S02]  /*a500*/  LOP3.LUT R3, R3, 0xc0, R215, 0xf8, !PT ;  /* 0x000000c003037812 */ /* 0x000fe400078ef8d7 */
[----:B------:R-:W-:Y:S03]  /*a510*/  LEA.HI.X R9, R9, R11, R10, 0x1, P4 ;  /* 0x0000000b09097211 */ /* 0x000fe600020f0c0a */
[----:B------:R-:W-:Y:S01]  /*a520*/  @P2 STS.128 [R217+0xa000], RZ ;  /* 0x00a000ffd9002388 */ /* 0x000fe20000000c00 */
[----:B------:R-:W-:Y:S02]  /*a530*/  LOP3.LUT R4, R3, 0x8, R214, 0x78, !PT ;  /* 0x0000000803047812 */ /* 0x000fe400078e78d6 */
[----:B------:R-:W-:Y:S03]  /*a540*/  LOP3.LUT R107, R5, R3, R107, 0xf6, !PT ;  /* 0x00000003056b7212 */ /* 0x000fe600078ef66b */
[----:B------:R-:W-:Y:S01]  /*a550*/  @!PT LDS RZ, [RZ] ;  /* 0x00000000fffff984 */ /* 0x000fe20000000800 */
[----:B------:R-:W-:Y:S01]  /*a560*/  @!PT LDS RZ, [RZ] ;  /* 0x00000000fffff984 */ /* 0x000fe20000000800 */
[----:B------:R-:W-:Y:S01]  /*a570*/  @!PT LDS RZ, [RZ] ;  /* 0x00000000fffff984 */ /* 0x000fe20000000800 */
[----:B-1----:R1:W-:Y:S01]  /*a580*/  @!P1 LDGSTS.E.BYPASS.LTC128B.128 [R217+0xb000], desc[UR26][R6.64+0x80] ;  /* 0x0b00008006d99fae */ /* 0x0023e2000b981a1a */
[----:B------:R-:W-:Y:S02]  /*a590*/  LOP3.LUT R3, R212, R4, RZ, 0xfc, !PT ;  /* 0x00000004d4037212 */ /* 0x000fe400078efcff */
[----:B------:R-:W-:Y:S03]  /*a5a0*/  LEA R107, R107, UR5, 0x1 ;  /* 0x000000056b6b7c11 */ /* 0x000fe6000f8e08ff */
[----:B------:R-:W-:Y:S01]  /*a5b0*/  @P1 STS.128 [R217+0xb000], RZ ;  /* 0x00b000ffd9001388 */ /* 0x000fe20000000c00 */
[----:B------:R-:W-:Y:S05]  /*a5c0*/  LEA R3, R3, UR5, 0x1 ;  /* 0x0000000503037c11 */ /* 0x000fea000f8e08ff */
[----:B------:R-:W-:Y:S01]  /*a5d0*/  @!PT LDS RZ, [RZ] ;  /* 0x00000000fffff984 */ /* 0x000fe20000000800 */
[----:B------:R-:W-:Y:S01]  /*a5e0*/  @!PT LDS RZ, [RZ] ;  /* 0x00000000fffff984 */ /* 0x000fe20000000800 */
[----:B------:R-:W-:Y:S01]  /*a5f0*/  @!PT LDS RZ, [RZ] ;  /* 0x00000000fffff984 */ /* 0x000fe20000000800 */
[----:B------:R-:W-:Y:S01]  /*a600*/  @!P3 LDGSTS.E.BYPASS.LTC128B.128 [R217+0x9800], desc[UR26][R8.64] ;  /* 0x0980000008d9bfae */ /* 0x000fe2000b981a1a */
[C---:B------:R-:W-:Y:S02]  /*a610*/  IMAD.IADD R204, R213.reuse, 0x1, R107 ;  /* 0x00000001d5cc7824 */ /* 0x040fe400078e026b */
[----:B------:R-:W-:Y:S03]  /*a620*/  IMAD.IADD R106, R213, 0x1, R3 ;  /* 0x00000001d56a7824 */ /* 0x000fe600078e0203 */
        /* <DEDUP_REMOVED lines=25> */
[----:B------:R-:W-:Y:S05]  /*a7c0*/  LDSM.16.M88.4 R188, [R107+0x2000] ;  /* 0x002000006bbc783b */ /* 0x000fea0000000200 */
[C---:B------:R-:W-:Y:S01]  /*a7d0*/  HMMA.16816.F32.BF16 R16, R64.reuse, R18, RZ ;  /* 0x000000124010723c */ /* 0x040fe200000418ff */
[----:B------:R-:W-:Y:S06]  /*a7e0*/  LDSM.16.M88.4 R192, [R3+0x7000] ;  /* 0x0070000003c0783b */ /* 0x000fec0000000200 */
[----:B------:R-:W-:Y:S01]  /*a7f0*/  LDSM.16.M88.4 R196, [R107+0x3000] ;  /* 0x003000006bc4783b */ /* 0x000fe20000000200 */
[-C--:B---3--:R-:W-:Y:S05]  /*a800*/  HMMA.16816.F32.BF16 R20, R64, R32.reuse, RZ ;  /* 0x000000204014723c */ /* 0x088fea00000418ff */
[----:B------:R-:W-:Y:S03]  /*a810*/  LDSM.16.M88.4 R200, [R3+0x7400] ;  /* 0x0074000003c8783b */ /* 0x000fe60000000200 */
[C---:B------:R-:W-:Y:S08]  /*a820*/  HMMA.16816.F32.BF16 R24, R60.reuse, R32, RZ ;  /* 0x000000203c18723c */ /* 0x040ff000000418ff */
[-C--:B------:R-:W-:Y:S08]  /*a830*/  HMMA.16816.F32.BF16 R28, R60, R34.reuse, RZ ;  /* 0x000000223c1c723c */ /* 0x080ff000000418ff */
        /* <DEDUP_REMOVED lines=9> */
[----:B------:R-:W3:Y:S07]  /*a8d0*/  LDSM.16.M88.4 R100, [R106+0x6800] ;  /* 0x006800006a64783b */ /* 0x000eee0000000200 */
        /* <DEDUP_REMOVED lines=36> */
[----:B------:R-:W2:Y:S07]  /*ab20*/  LDSM.16.M88.4 R184, [R106+0x7c00] ;  /* 0x007c00006ab8783b */ /* 0x000eae0000000200 */
[-C--:B---3--:R-:W-:Y:S08]  /*ab30*/  HMMA.16816.F32.BF16 R52, R188, R100.reuse, R52 ;  /* 0x00000064bc34723c */ /* 0x088ff00000041834 */
[C---:B------:R-:W-:Y:S08]  /*ab40*/  HMMA.16816.F32.BF16 R56, R196.reuse, R100, R56 ;  /* 0x00000064c438723c */ /* 0x040ff00000041838 */
[-C--:B------:R-:W-:Y:S01]  /*ab50*/  HMMA.16816.F32.BF16 R60, R196, R102.reuse, R60 ;  /* 0x00000066c43c723c */ /* 0x080fe2000004183c */
[----:B------:R-:W-:Y:S07]  /*ab60*/  LDSM.16.M88.4 R196, [R107+0x5000] ;  /* 0x005000006bc4783b */ /* 0x000fee0000000200 */
[----:B------:R-:W-:Y:S01]  /*ab70*/  HMMA.16816.F32.BF16 R64, R188, R102, R64 ;  /* 0x00000066bc40723c */ /* 0x000fe20000041840 */
[----:B------:R-:W-:Y:S06]  /*ab80*/  LDSM.16.M88.4 R100, [R107+0x4000] ;  /* 0x004000006b64783b */ /* 0x000fec0000000200 */
[----:B------:R-:W3:Y:S01]  /*ab90*/  LDSM.16.M88.4 R188, [R3+0x8000] ;  /* 0x0080000003bc783b */ /* 0x000ee20000000200 */
[-C--:B-1----:R-:W-:Y:S08]  /*aba0*/  HMMA.16816.F32.BF16 R4, R172, R176.reuse, R4 ;  /* 0x000000b0ac04723c */ /* 0x082ff00000041804 */
[C---:B------:R-:W-:Y:S08]  /*abb0*/  HMMA.16816.F32.BF16 R8, R180.reuse, R176, R8 ;  /* 0x000000b0b408723c */ /* 0x040ff00000041808 */
[-C--:B------:R-:W-:Y:S08]  /*abc0*/  HMMA.16816.F32.BF16 R12, R180, R178.reuse, R12 ;  /* 0x000000b2b40c723c */ /* 0x080ff0000004180c */
[C---:B------:R-:W-:Y:S01]  /*abd0*/  HMMA.16816.F32.BF16 R16, R172.reuse, R178, R16 ;  /* 0x000000b2ac10723c */ /* 0x040fe20000041810 */
[----:B------:R-:W1:Y:S07]  /*abe0*/  LDSM.16.M88.4 R176, [R3+0x8400] ;  /* 0x0084000003b0783b */ /* 0x000e6e0000000200 */
[-C--:B----4-:R-:W-:Y:S08]  /*abf0*/  HMMA.16816.F32.BF16 R20, R172, R192.reuse, R20 ;  /* 0x000000c0ac14723c */ /* 0x090ff00000041814 */
[C---:B------:R-:W-:Y:S08]  /*ac00*/  HMMA.16816.F32.BF16 R24, R180.reuse, R192, R24 ;  /* 0x000000c0b418723c */ /* 0x040ff00000041818 */
[-C--:B------:R-:W-:Y:S08]  /*ac10*/  HMMA.16816.F32.BF16 R28, R180, R194.reuse, R28 ;  /* 0x000000c2b41c723c */ /* 0x080ff0000004181c */
[C---:B------:R-:W-:Y:S01]  /*ac20*/  HMMA.16816.F32.BF16 R32, R172.reuse, R194, R32 ;  /* 0x000000c2ac20723c */ /* 0x040fe20000041820 */
[----:B------:R-:W4:Y:S07]  /*ac30*/  LDSM.16.M88.4 R192, [R3+0x8800] ;  /* 0x0088000003c0783b */ /* 0x000f2e0000000200 */
[-C--:B-----5:R-:W-:Y:S08]  /*ac40*/  HMMA.16816.F32.BF16 R36, R172, R200.reuse, R36 ;  /* 0x000000c8ac24723c */ /* 0x0a0ff00000041824 */
[C---:B------:R-:W-:Y:S08]  /*ac50*/  HMMA.16816.F32.BF16 R40, R180.reuse, R200, R40 ;  /* 0x000000c8b428723c */ /* 0x040ff00000041828 */
[-C--:B------:R-:W-:Y:S08]  /*ac60*/  HMMA.16816.F32.BF16 R44, R180, R202.reuse, R44 ;  /* 0x000000cab42c723c */ /* 0x080ff0000004182c */
[C---:B------:R-:W-:Y:S01]  /*ac70*/  HMMA.16816.F32.BF16 R48, R172.reuse, R202, R48 ;  /* 0x000000caac30723c */ /* 0x040fe20000041830 */
[----:B------:R-:W-:Y:S07]  /*ac80*/  LDSM.16.M88.4 R200, [R204+0x5000] ;  /* 0x00500000ccc8783b */ /* 0x000fee0000000200 */
[-C--:B--2---:R-:W-:Y:S08]  /*ac90*/  HMMA.16816.F32.BF16 R52, R172, R184.reuse, R52 ;  /* 0x000000b8ac34723c */ /* 0x084ff00000041834 */
[C---:B------:R-:W-:Y:S08]  /*aca0*/  HMMA.16816.F32.BF16 R56, R180.reuse, R184, R56 ;  /* 0x000000b8b438723c */ /* 0x040ff00000041838 */
[-C--:B------:R-:W-:Y:S01]  /*acb0*/  HMMA.16816.F32.BF16 R60, R180, R186.reuse, R60 ;  /* 0x000000bab43c723c */ /* 0x080fe2000004183c */
[----:B------:R-:W-:Y:S06]  /*acc0*/  LDSM.16.M88.4 R180, [R204+0x4000] ;  /* 0x00400000ccb4783b */ /* 0x000fec0000000200 */
[----:B------:R-:W-:Y:S01]  /*acd0*/  LDSM.16.M88.4 R204, [R106+0x8400] ;  /* 0x008400006acc783b */ /* 0x000fe20000000200 */
[----:B------:R-:W-:Y:S05]  /*ace0*/  HMMA.16816.F32.BF16 R64, R172, R186, R64 ;  /* 0x000000baac40723c */ /* 0x000fea0000041840 */
[----:B------:R2:W5:Y:S03]  /*acf0*/  LDSM.16.M88.4 R172, [R3+0x8c00] ;  /* 0x008c000003ac783b */ /* 0x0005660000000200 */
[-C--:B---3--:R-:W-:Y:S03]  /*ad00*/  HMMA.16816.F32.BF16 R4, R100, R188.reuse, R4 ;  /* 0x000000bc6404723c */ /* 0x088fe60000041804 */
[----:B------:R-:W3:Y:S05]  /*ad10*/  LDSM.16.M88.4 R184, [R106+0x8000] ;  /* 0x008000006ab8783b */ /* 0x000eea0000000200 */
[C---:B------:R-:W-:Y:S08]  /*ad20*/  HMMA.16816.F32.BF16 R8, R196.reuse, R188, R8 ;  /* 0x000000bcc408723c */ /* 0x040ff00000041808 */
[-C--:B------:R-:W-:Y:S03]  /*ad30*/  HMMA.16816.F32.BF16 R12, R196, R190.reuse, R12 ;  /* 0x000000bec40c723c */ /* 0x080fe6000004180c */
[C---:B--2---:R-:W-:Y:S05]  /*ad40*/  LOP3.LUT R3, R238.reuse, UR6, R247, 0x96, !PT ;  /* 0x00000006ee037c12 */ /* 0x044fea000f8e96f7 */
[C---:B------:R-:W-:Y:S01]  /*ad50*/  HMMA.16816.F32.BF16 R16, R100.reuse, R190, R16 ;  /* 0x000000be6410723c */ /* 0x040fe20000041810 */
[----:B------:R-:W2:Y:S07]  /*ad60*/  LDSM.16.M88.4 R188, [R106+0x8800] ;  /* 0x008800006abc783b */ /* 0x000eae0000000200 */
[-C--:B-1----:R-:W-:Y:S08]  /*ad70*/  HMMA.16816.F32.BF16 R20, R100, R176.reuse, R20 ;  /* 0x000000b06414723c */ /* 0x082ff00000041814 */
[C---:B------:R-:W-:Y:S08]  /*ad80*/  HMMA.16816.F32.BF16 R24, R196.reuse, R176, R24 ;  /* 0x000000b0c418723c */ /* 0x040ff00000041818 */
[-C--:B------:R-:W-:Y:S08]  /*ad90*/  HMMA.16816.F32.BF16 R28, R196, R178.reuse, R28 ;  /* 0x000000b2c41c723c */ /* 0x080ff0000004181c */
[C---:B------:R-:W-:Y:S01]  /*ada0*/  HMMA.16816.F32.BF16 R32, R100.reuse, R178, R32 ;  /* 0x000000b26420723c */ /* 0x040fe20000041820 */
[----:B------:R-:W1:Y:S01]  /*adb0*/  LDSM.16.M88.4 R176, [R106+0x8c00] ;  /* 0x008c00006ab0783b */ /* 0x000e620000000200 */
[----:B------:R-:W-:Y:S04]  /*adc0*/  DEPBAR.LE SB0, 0x0 ;  /* 0x000080000000791a */ /* 0x000fe80000000000 */
[----:B------:R-:W-:Y:S02]  /*add0*/  BAR.SYNC.DEFER_BLOCKING 0x0 ;  /* 0x0000000000007b1d */ /* 0x000fe40000010000 */
[-C--:B----4-:R-:W-:Y:S08]  /*ade0*/  HMMA.16816.F32.BF16 R36, R100, R192.reuse, R36 ;  /* 0x000000c06424723c */ /* 0x090ff00000041824 */
[C---:B------:R-:W-:Y:S08]  /*adf0*/  HMMA.16816.F32.BF16 R40, R196.reuse, R192, R40 ;  /* 0x000000c0c428723c */ /* 0x040ff00000041828 */
[-C--:B------:R-:W-:Y:S08]  /*ae00*/  HMMA.16816.F32.BF16 R44, R196, R194.reuse, R44 ;  /* 0x000000c2c42c723c */ /* 0x080ff0000004182c */
[C---:B------:R-:W-:Y:S08]  /*ae10*/  HMMA.16816.F32.BF16 R48, R100.reuse, R194, R48 ;  /* 0x000000c26430723c */ /* 0x040ff00000041830 */
[-C--:B-----5:R-:W-:Y:S08]  /*ae20*/  HMMA.16816.F32.BF16 R52, R100, R172.reuse, R52 ;  /* 0x000000ac6434723c */ /* 0x0a0ff00000041834 */
[C---:B------:R-:W-:Y:S08]  /*ae30*/  HMMA.16816.F32.BF16 R56, R196.reuse, R172, R56 ;  /* 0x000000acc438723c */ /* 0x040ff00000041838 */
[-C--:B------:R-:W-:Y:S03]  /*ae40*/  HMMA.16816.F32.BF16 R60, R196, R174.reuse, R60 ;  /* 0x000000aec43c723c */ /* 0x080fe6000004183c */
[----:B------:R-:W-:Y:S05]  /*ae50*/  IMAD.WIDE.U32 R196, R3, -0x326172a9, RZ ;  /* 0xcd9e8d5703c47825 */ /* 0x000fea00078e00ff */
[----:B------:R-:W-:Y:S01]  /*ae60*/  HMMA.16816.F32.BF16 R64, R100, R174, R64 ;  /* 0x000000ae6440723c */ /* 0x000fe20000041840 */
[----:B------:R-:W-:Y:S03]  /*ae70*/  IMAD.U32 R101, RZ, RZ, UR31 ;  /* 0x0000001fff657e24 */ /* 0x000fe6000f8e00ff */
[----:B------:R-:W-:Y:S01]  /*ae80*/  LOP3.LUT R100, R238, UR6, R221, 0x96, !PT ;  /* 0x00000006ee647c12 */ /* 0x000fe2000f8e96dd */
[----:B------:R-:W-:Y:S01]  /*ae90*/  UIADD3 UR6, UPT, UPT, UR30, 0x3c6ef372, URZ ;  /* 0x3c6ef3721e067890 */ /* 0x000fe2000fffe0ff */
[----:B------:R-:W-:Y:S02]  /*aea0*/  LOP3.LUT R101, R239, UR19, R101, 0x96, !PT ;  /* 0x00000013ef657c12 */ /* 0x000fe4000f8e9665 */
[-C--:B---3--:R-:W-:Y:S05]  /*aeb0*/  HMMA.16816.F32.BF16 R4, R180, R184.reuse, R4 ;  /* 0x000000b8b404723c */ /* 0x088fea0000041804 */
[----:B------:R-:W-:Y:S03]  /*aec0*/  IMAD.WIDE.U32 R192, R100, -0x326172a9, RZ ;  /* 0xcd9e8d5764c07825 */ /* 0x000fe600078e00ff */
[C---:B------:R-:W-:Y:S08]  /*aed0*/  HMMA.16816.F32.BF16 R8, R200.reuse, R184, R8 ;  /* 0x000000b8c808723c */ /* 0x040ff00000041808 */
[-C--:B------:R-:W-:Y:S08]  /*aee0*/  HMMA.16816.F32.BF16 R12, R200, R186.reuse, R12 ;  /* 0x000000bac80c723c */ /* 0x080ff0000004180c */
[C---:B------:R-:W-:Y:S04]  /*aef0*/  HMMA.16816.F32.BF16 R16, R180.reuse, R186, R16 ;  /* 0x000000bab410723c */ /* 0x040fe80000041810 */
[----:B------:R-:W-:Y:S04]  /*af00*/  IMAD.WIDE.U32 R186, R101, -0x326172a9, RZ ;  /* 0xcd9e8d5765ba7825 */ /* 0x000fe800078e00ff */
[-C--:B------:R-:W-:Y:S03]  /*af10*/  HMMA.16816.F32.BF16 R20, R180, R204.reuse, R20 ;  /* 0x000000ccb414723c */ /* 0x080fe60000041814 */
[C---:B------:R-:W-:Y:S02]  /*af20*/  LOP3.LUT R100, R187.reuse, R219, RZ, 0x3c, !PT ;  /* 0x000000dbbb647212 */ /* 0x040fe400078e3cff */
[----:B------:R-:W-:Y:S03]  /*af30*/  LOP3.LUT R3, R187, R222, RZ, 0x3c, !PT ;  /* 0x000000debb037212 */ /* 0x000fe600078e3cff */
[C---:B------:R-:W-:Y:S04]  /*af40*/  HMMA.16816.F32.BF16 R24, R200.reuse, R204, R24 ;  /* 0x000000ccc818723c */ /* 0x040fe80000041818 */
[----:B------:R-:W-:Y:S01]  /*af50*/  LOP3.LUT R204, R193, UR6, RZ, 0x3c, !PT ;  /* 0x00000006c1cc7c12 */ /* 0x000fe2000f8e3cff */
[----:B------:R-:W-:Y:S03]  /*af60*/  IMAD.WIDE.U32 R184, R100, -0x2daee0ad, RZ ;  /* 0xd2511f5364b87825 */ /* 0x000fe600078e00ff */
[-C--:B------:R-:W-:Y:S03]  /*af70*/  HMMA.16816.F32.BF16 R28, R200, R206.reuse, R28 ;  /* 0x000000cec81c723c */ /* 0x080fe6000004181c */
[----:B------:R-:W-:Y:S05]  /*af80*/  LOP3.LUT R100, R246, UR16, R185, 0x96, !PT ;  /* 0x00000010f6647c12 */ /* 0x000fea000f8e96b9 */
[C---:B------:R-:W-:Y:S04]  /*af90*/  HMMA.16816.F32.BF16 R32, R180.reuse, R206, R32 ;  /* 0x000000ceb420723c */ /* 0x040fe80000041820 */
[----:B------:R-:W-:Y:S01]  /*afa0*/  LOP3.LUT R206, R197, UR6, RZ, 0x3c, !PT ;  /* 0x00000006c5ce7c12 */ /* 0x000fe2000f8e3cff */
[----:B------:R-:W-:Y:S03]  /*afb0*/  IMAD.WIDE.U32 R100, R100, -0x326172a9, RZ ;  /* 0xcd9e8d5764647825 */ /* 0x000fe600078e00ff */
[-C--:B--2---:R-:W-:Y:S08]  /*afc0*/  HMMA.16816.F32.BF16 R36, R180, R188.reuse, R36 ;  /* 0x000000bcb424723c */ /* 0x084ff00000041824 */
[C---:B------:R-:W-:Y:S04]  /*afd0*/  HMMA.16816.F32.BF16 R40, R200.reuse, R188, R40 ;  /* 0x000000bcc828723c */ /* 0x040fe80000041828 */
[C---:B------:R-:W-:Y:S02]  /*afe0*/  LOP3.LUT R188, R186.reuse, R204, RZ, 0x3c, !PT ;  /* 0x000000ccbabc7212 */ /* 0x040fe400078e3cff */
[----:B------:R-:W-:Y:S02]  /*aff0*/  LOP3.LUT R186, R186, R206, RZ, 0x3c, !PT ;  /* 0x000000cebaba7212 */ /* 0x000fe400078e3cff */
[-C--:B------:R-:W-:Y:S03]  /*b000*/  HMMA.16816.F32.BF16 R44, R200, R190.reuse, R44 ;  /* 0x000000bec82c723c */ /* 0x080fe6000004182c */
[----:B------:R-:W-:Y:S04]  /*b010*/  IMAD.WIDE.U32 R186, R186, -0x2daee0ad, RZ ;  /* 0xd2511f53baba7825 */ /* 0x000fe800078e00ff */
[----:B------:R-:W-:Y:S01]  /*b020*/  IMAD.WIDE.U32 R188, R188, -0x2daee0ad, RZ ;  /* 0xd2511f53bcbc7825 */ /* 0x000fe200078e00ff */
[----:B------:R-:W-:Y:S01]  /*b030*/  LOP3.LUT R184, R184, UR15, R187, 0x96, !PT ;  /* 0x0000000fb8b87c12 */ /* 0x000fe2000f8e96bb */
[C---:B------:R-:W-:Y:S04]  /*b040*/  HMMA.16816.F32.BF16 R48, R180.reuse, R190, R48 ;  /* 0x000000beb430723c */ /* 0x040fe80000041830 */
[----:B------:R-:W-:Y:S01]  /*b050*/  LOP3.LUT R190, R196, UR9, R101, 0x96, !PT ;  /* 0x00000009c4be7c12 */ /* 0x000fe2000f8e9665 */
[----:B------:R-:W-:Y:S01]  /*b060*/  IMAD.WIDE.U32 R184, R184, -0x326172a9, RZ ;  /* 0xcd9e8d57b8b87825 */ /* 0x000fe200078e00ff */
[----:B------:R-:W-:Y:S02]  /*b070*/  FMNMX3.FTZ R101, R0, R4, R5, !PT ;  /* 0x0000000400657276 */ /* 0x000fe40007810005 */
[-C--:B-1----:R-:W-:Y:S03]  /*b080*/  HMMA.16816.F32.BF16 R52, R180, R176.reuse, R52 ;  /* 0x000000b0b434723c */ /* 0x082fe60000041834 */
[----:B------:R-:W-:Y:S02]  /*b090*/  LOP3.LUT R194, R100, UR8, R185, 0x96, !PT ;  /* 0x0000000864c27c12 */ /* 0x000fe4000f8e96b9 */
[----:B------:R-:W-:Y:S02]  /*b0a0*/  FMNMX3.FTZ R100, R2, R6, R7, !PT ;  /* 0x0000000602647276 */ /* 0x000fe40007810007 */
[----:B------:R-:W-:Y:S01]  /*b0b0*/  FMNMX3.FTZ R174, R101, R16, R17, !PT ;  /* 0x0000001065ae7276 */ /* 0x000fe20007810011 */
[C---:B------:R-:W-:Y:S04]  /*b0c0*/  HMMA.16816.F32.BF16 R56, R200.reuse, R176, R56 ;  /* 0x000000b0c838723c */ /* 0x040fe80000041838 */
[----:B------:R-:W-:Y:S01]  /*b0d0*/  FMNMX3.FTZ R101, R100, R18, R19, !PT ;  /* 0x0000001264657276 */ /* 0x000fe20007810013 */
[----:B------:R-:W-:Y:S01]  /*b0e0*/  IMAD.WIDE.U32 R176, R3, -0x2daee0ad, RZ ;  /* 0xd2511f5303b07825 */ /* 0x000fe200078e00ff */
[----:B------:R-:W-:Y:S02]  /*b0f0*/  FMNMX3.FTZ R174, R174, R20, R21, !PT ;  /* 0x00000014aeae7276 */ /* 0x000fe40007810015 */
[----:B------:R-:W-:Y:S01]  /*b100*/  FMNMX3.FTZ R101, R101, R22, R23, !PT ;  /* 0x0000001665657276 */ /* 0x000fe20007810017 */
[-C--:B------:R-:W-:Y:S03]  /*b110*/  HMMA.16816.F32.BF16 R60, R200, R178.reuse, R60 ;  /* 0x000000b2c83c723c */ /* 0x080fe6000004183c */
[----:B------:R-:W-:Y:S02]  /*b120*/  LOP3.LUT R3, R220, UR16, R177, 0x96, !PT ;  /* 0x00000010dc037c12 */ /* 0x000fe4000f8e96b1 */
[----:B------:R-:W-:Y:S02]  /*b130*/  LOP3.LUT R176, R176, UR15, R189, 0x96, !PT ;  /* 0x0000000fb0b07c12 */ /* 0x000fe4000f8e96bd */
[----:B------:R-:W-:Y:S01]  /*b140*/  FMNMX3.FTZ R174, R174, R32, R33, !PT ;  /* 0x00000020aeae7276 */ /* 0x000fe20007810021 */
[----:B------:R-:W-:Y:S01]  /*b150*/  IMAD.WIDE.U32 R102, R3, -0x326172a9, RZ ;  /* 0xcd9e8d5703667825 */ /* 0x000fe200078e00ff */
[----:B------:R-:W-:Y:S01]  /*b160*/  FMNMX3.FTZ R3, R104, R8, R9, !PT ;  /* 0x0000000868037276 */ /* 0x000fe20007810009 */
[----:B------:R-:W-:Y:S04]  /*b170*/  HMMA.16816.F32.BF16 R64, R180, R178, R64 ;  /* 0x000000b2b440723c */ /* 0x000fe80000041840 */
[----:B------:R-:W-:Y:S01]  /*b180*/  FMNMX3.FTZ R100, R3, R12, R13, !PT ;  /* 0x0000000c03647276 */ /* 0x000fe2000781000d */
[----:B------:R-:W-:Y:S01]  /*b190*/  IMAD.WIDE.U32 R176, R176, -0x326172a9, RZ ;  /* 0xcd9e8d57b0b07825 */ /* 0x000fe200078e00ff */
[----:B------:R-:W-:Y:S02]  /*b1a0*/  FMNMX3.FTZ R101, R101, R34, R35, !PT ;  /* 0x0000002265657276 */ /* 0x000fe40007810023 */
[----:B------:R-:W-:Y:S02]  /*b1b0*/  FMNMX3.FTZ R100, R100, R24, R25, !PT ;  /* 0x0000001864647276 */ /* 0x000fe40007810019 */
[----:B------:R-:W-:Y:S02]  /*b1c0*/  LOP3.LUT R191, R102, UR8, R177, 0x96, !PT ;  /* 0x0000000866bf7c12 */ /* 0x000fe4000f8e96b1 */
        /* <DEDUP_REMOVED lines=15> */
[----:B------:R-:W-:Y:S02]  /*b2c0*/  LOP3.LUT R107, R192, UR9, R103, 0x96, !PT ;  /* 0x00000009c06b7c12 */ /* 0x000fe4000f8e9667 */
[----:B------:R-:W-:Y:S02]  /*b2d0*/  FMNMX3.FTZ R173, R100, R56, R57, !PT ;  /* 0x0000003864ad7276 */ /* 0x000fe40007810039 */
[----:B------:R-:W-:Y:S02]  /*b2e0*/  FMNMX3.FTZ R172, R3, R58, R59, !PT ;  /* 0x0000003a03ac7276 */ /* 0x000fe4000781003b */
[----:B------:R-:W-:Y:S02]  /*b2f0*/  FMNMX3.FTZ R174, R174, R64, R65, !PT ;  /* 0x00000040aeae7276 */ /* 0x000fe40007810041 */
[----:B------:R-:W-:Y:S01]  /*b300*/  FMNMX3.FTZ R175, R175, R66, R67, !PT ;  /* 0x00000042afaf7276 */ /* 0x000fe20007810043 */
[----:B------:R-:W-:Y:S06]  /*b310*/  BRA.U.ANY UP0, `(.L_x_700) ;  /* 0xffffffe900f87547 */ /* 0x000fec000b93ffff */
.L_x_699:
[----:B------:R-:W-:Y:S01]  /*b320*/  FMNMX3.FTZ R173, R173, R60, R61, !PT ;  /* 0x0000003cadad7276 */ /* 0x000fe2000781003d */
[----:B------:R-:W2:Y:S01]  /*b330*/  SHFL.BFLY PT, R3, R174, 0x2, 0x1f ;  /* 0x0c401f00ae037f89 */ /* 0x000ea200000e0000 */
[----:B------:R-:W-:Y:S01]  /*b340*/  FMNMX3.FTZ R172, R172, R62, R63, !PT ;  /* 0x0000003eacac7276 */ /* 0x000fe2000781003f */
[----:B------:R-:W-:Y:S01]  /*b350*/  UIADD3 UR13, UPT, UPT, UR31, -0x126145ec, URZ ;  /* 0xed9eba141f0d7890 */ /* 0x000fe2000fffe0ff */
[----:B------:R-:W-:Y:S05]  /*b360*/  IMAD.WIDE.U32 R194, R194, -0x2daee0ad, RZ ;  /* 0xd2511f53c2c27825 */ /* 0x000fea00078e00ff */
[----:B------:R-:W3:Y:S01]  /*b370*/  SHFL.BFLY PT, R177, R175, 0x2, 0x1f ;  /* 0x0c401f00afb17f89 */ /* 0x000ee200000e0000 */
[----:B------:R-:W-:Y:S01]  /*b380*/  UIADD3 UR12, UPT, UPT, UR31, -0x56f99767, URZ ;  /* 0xa90668991f0c7890 */ /* 0x000fe2000fffe0ff */
[----:B-1----:R-:W-:Y:S06]  /*b390*/  IMAD.WIDE.U32 R100, R190, -0x2daee0ad, RZ ;  /* 0xd2511f53be647825 */ /* 0x002fec00078e00ff */
[----:B------:R-:W1:Y:S01]  /*b3a0*/  SHFL.BFLY PT, R179, R173, 0x2, 0x1f ;  /* 0x0c401f00adb37f89 */ /* 0x000e6200000e0000 */
[----:B------:R-:W-:Y:S02]  /*b3b0*/  UIADD3 UR7, UPT, UPT, UR30, -0x4ab325aa, URZ ;  /* 0xb54cda561e077890 */ /* 0x000fe4000fffe0ff */
[----:B------:R-:W-:Y:S01]  /*b3c0*/  UIADD3 UR6, UPT, UPT, UR30, 0x1715609d, URZ ;  /* 0x1715609d1e067890 */ /* 0x000fe2000fffe0ff */
[----:B------:R-:W-:Y:S01]  /*b3d0*/  LOP3.LUT R186, R186, UR13, R101, 0x96, !PT ;  /* 0x0000000dbaba7c12 */ /* 0x000fe2000f8e9665 */
[----:B------:R-:W-:Y:S01]  /*b3e0*/  UIADD3 UR11, UPT, UPT, UR31, 0x646e171e, URZ ;  /* 0x646e171e1f0b7890 */ /* 0x000fe2000fffe0ff */
[----:B------:R-:W-:Y:S01]  /*b3f0*/  LOP3.LUT R100, R100, UR12, R195, 0x96, !PT ;  /* 0x0000000c64647c12 */ /* 0x000fe2000f8e96c3 */
[----:B------:R-:W-:Y:S01]  /*b400*/  IMAD.MOV.U32 R181, RZ, RZ, R221 ;  /* 0x000000ffffb57224 */ /* 0x000fe200078e00dd */
[----:B------:R-:W4:Y:S01]  /*b410*/  SHFL.BFLY PT, R178, R172, 0x2, 0x1f ;  /* 0x0c401f00acb27f89 */ /* 0x000f2200000e0000 */
[----:B------:R-:W-:Y:S01]  /*b420*/  IMAD.WIDE.U32 R186, R186, -0x326172a9, RZ ;  /* 0xcd9e8d57baba7825 */ /* 0x000fe200078e00ff */
[----:B------:R-:W-:Y:S02]  /*b430*/  UIADD3 UR19, UPT, UPT, UR19, 0x1, URZ ;  /* 0x0000000113137890 */ /* 0x000fe4000fffe0ff */
[----:B------:R-:W-:Y:S01]  /*b440*/  UISETP.GT.AND UP0, UPT, UR24, URZ, UPT ;  /* 0x000000ff1800728c */ /* 0x000fe2000bf04270 */
[----:B------:R-:W-:Y:S01]  /*b450*/  IMAD.WIDE.U32 R100, R100, -0x326172a9, RZ ;  /* 0xcd9e8d5764647825 */ /* 0x000fe200078e00ff */
[----:B------:R-:W-:Y:S02]  /*b460*/  LOP3.LUT R224, R184, UR6, R187, 0x96, !PT ;  /* 0x00000006b8e07c12 */ /* 0x000fe4000f8e96bb */
[----:B--2---:R-:W-:Y:S01]  /*b470*/  FMNMX.FTZ R3, R174, R3, !PT ;  /* 0x00000003ae037209 */ /* 0x004fe20007810000 */
[----:B------:R-:W-:Y:S01]  /*b480*/  IMAD.WIDE.U32 R102, R107, -0x2daee0ad, RZ ;  /* 0xd2511f536b667825 */ /* 0x000fe200078e00ff */
[C---:B------:R-:W-:Y:S02]  /*b490*/  PRMT R230, R100.reuse, 0x7771, RZ ;  /* 0x0000777164e67816 */ /* 0x040fe400000000ff */
[----:B------:R-:W-:Y:S01]  /*b4a0*/  PRMT R231, R100, 0x7772, RZ ;  /* 0x0000777264e77816 */ /* 0x000fe200000000ff */
[----:B------:R-:W-:Y:S01]  /*b4b0*/  IMAD.WIDE.U32 R106, R191, -0x2daee0ad, RZ ;  /* 0xd2511f53bf6a7825 */ /* 0x000fe200078e00ff */
[----:B------:R-:W-:Y:S01]  /*b4c0*/  LOP3.LUT R191, R186, UR7, R101, 0x96, !PT ;  /* 0x00000007babf7c12 */ /* 0x000fe2000f8e9665 */
[----:B------:R-:W2:Y:S01]  /*b4d0*/  SHFL.BFLY PT, R174, R3, 0x1, 0x1f ;  /* 0x0c201f0003ae7f89 */ /* 0x000ea200000e0000 */
[----:B---3--:R-:W-:Y:S01]  /*b4e0*/  FMNMX.FTZ R101, R175, R177, !PT ;  /* 0x000000b1af657209 */ /* 0x008fe20007810000 */
[----:B------:R-:W-:Y:S01]  /*b4f0*/  IMAD.MOV.U32 R180, RZ, RZ, R220 ;  /* 0x000000ffffb47224 */ /* 0x000fe200078e00dc */
[----:B------:R-:W-:Y:S01]  /*b500*/  LOP3.LUT R188, R188, UR13, R103, 0x96, !PT ;  /* 0x0000000dbcbc7c12 */ /* 0x000fe2000f8e9667 */
[----:B------:R-:W-:Y:S01]  /*b510*/  IMAD.MOV.U32 R245, RZ, RZ, R100 ;  /* 0x000000fffff57224 */ /* 0x000fe200078e0064 */
[----:B------:R-:W-:Y:S02]  /*b520*/  LOP3.LUT R102, R102, UR12, R107, 0x96, !PT ;  /* 0x0000000c66667c12 */ /* 0x000fe4000f8e966b */
[----:B-1----:R-:W-:Y:S01]  /*b530*/  FMNMX.FTZ R179, R173, R179, !PT ;  /* 0x000000b3adb37209 */ /* 0x002fe20007810000 */
[----:B------:R-:W-:Y:S01]  /*b540*/  IMAD.WIDE.U32 R188, R188, -0x326172a9, RZ ;  /* 0xcd9e8d57bcbc7825 */ /* 0x000fe200078e00ff */
[----:B----4-:R-:W-:Y:S01]  /*b550*/  FMNMX.FTZ R178, R172, R178, !PT ;  /* 0x000000b2acb27209 */ /* 0x010fe20007810000 */
[----:B------:R-:W1:Y:S01]  /*b560*/  SHFL.BFLY PT, R173, R101, 0x1, 0x1f ;  /* 0x0c201f0065ad7f89 */ /* 0x000e6200000e0000 */
[----:B------:R-:W-:Y:S01]  /*b570*/  PRMT R182, R100, 0x7773, RZ ;  /* 0x0000777364b67816 */ /* 0x000fe200000000ff */
[----:B------:R-:W-:Y:S01]  /*b580*/  IMAD.WIDE.U32 R102, R102, -0x326172a9, RZ ;  /* 0xcd9e8d5766667825 */ /* 0x000fe200078e00ff */
[----:B------:R-:W-:Y:S05]  /*b590*/  LOP3.LUT R176, R176, UR6, R189, 0x96, !PT ;  /* 0x00000006b0b07c12 */ /* 0x000fea000f8e96bd */
[----:B------:R-:W3:Y:S01]  /*b5a0*/  SHFL.BFLY PT, R107, R179, 0x1, 0x1f ;  /* 0x0c201f00b36b7f89 */ /* 0x000ee200000e0000 */
[----:B------:R-:W-:Y:S01]  /*b5b0*/  IMAD.MOV.U32 R227, RZ, RZ, R102 ;  /* 0x000000ffffe37224 */ /* 0x000fe200078e0066 */
[----:B------:R-:W-:Y:S01]  /*b5c0*/  LOP3.LUT R190, R188, UR7, R103, 0x96, !PT ;  /* 0x00000007bcbe7c12 */ /* 0x000fe2000f8e9667 */
[----:B------:R-:W-:Y:S01]  /*b5d0*/  IMAD.WIDE.U32 R232, R176, -0x2daee0ad, RZ ;  /* 0xd2511f53b0e87825 */ /* 0x000fe200078e00ff */
[----:B------:R-:W-:Y:S04]  /*b5e0*/  PRMT R218, R102, 0x7771, RZ ;  /* 0x0000777166da7816 */ /* 0x000fe800000000ff */
[----:B------:R-:W4:Y:S01]  /*b5f0*/  SHFL.BFLY PT, R172, R178, 0x1, 0x1f ;  /* 0x0c201f00b2ac7f89 */ /* 0x000f2200000e0000 */
[----:B------:R-:W-:Y:S02]  /*b600*/  LOP3.LUT R103, R190, 0xffff, RZ, 0xc0, !PT ;  /* 0x0000ffffbe677812 */ /* 0x000fe400078ec0ff */
[C---:B------:R-:W-:Y:S02]  /*b610*/  PRMT R207, R102.reuse, 0x7772, RZ ;  /* 0x0000777266cf7816 */ /* 0x040fe400000000ff */
[----:B------:R-:W-:Y:S02]  /*b620*/  PRMT R205, R102, 0x7773, RZ ;  /* 0x0000777366cd7816 */ /* 0x000fe400000000ff */
[----:B------:R-:W-:Y:S02]  /*b630*/  LOP3.LUT R102, R191, 0xffff, RZ, 0xc0, !PT ;  /* 0x0000ffffbf667812 */ /* 0x000fe400078ec0ff */
[----:B------:R-:W-:Y:S02]  /*b640*/  SHF.R.U32.HI R195, RZ, 0x8, R103 ;  /* 0x00000008ffc37819 */ /* 0x000fe40000011667 */
[----:B------:R-:W-:Y:S02]  /*b650*/  LOP3.LUT R221, R106, UR11, R233, 0x96, !PT ;  /* 0x0000000b6add7c12 */ /* 0x000fe4000f8e96e9 */
[----:B------:R-:W-:Y:S02]  /*b660*/  SHF.R.U32.HI R197, RZ, 0x8, R102 ;  /* 0x00000008ffc57819 */ /* 0x000fe40000011666 */
[----:B------:R-:W-:Y:S02]  /*b670*/  LOP3.LUT R102, R195, 0xffff, RZ, 0xc0, !PT ;  /* 0x0000ffffc3667812 */ /* 0x000fe400078ec0ff */
[----:B------:R-:W-:Y:S02]  /*b680*/  LOP3.LUT R106, R221, 0xffff, RZ, 0xc0, !PT ;  /* 0x0000ffffdd6a7812 */ /* 0x000fe400078ec0ff */
[----:B--2---:R-:W-:Y:S02]  /*b690*/  FMNMX.FTZ R103, R3, R174, !PT ;  /* 0x000000ae03677209 */ /* 0x004fe40007810000 */
[----:B------:R-:W-:Y:S02]  /*b6a0*/  ISETP.LE.U32.AND P6, PT, R102, UR10, PT ;  /* 0x0000000a66007c0c */ /* 0x000fe4000bfc3070 */
[----:B------:R-:W-:Y:S01]  /*b6b0*/  SHF.R.U32.HI R240, RZ, 0x8, R106 ;  /* 0x00000008fff07819 */ /* 0x000fe2000001166a */
[----:B------:R-:W-:Y:S01]  /*b6c0*/  FMUL.FTZ R106, R103, UR4 ;  /* 0x00000004676a7c20 */ /* 0x000fe20008410000 */
[----:B-1----:R-:W-:Y:S02]  /*b6d0*/  FMNMX.FTZ R102, R101, R173, !PT ;  /* 0x000000ad65667209 */ /* 0x002fe40007810000 */
[----:B------:R-:W-:Y:S02]  /*b6e0*/  FSETP.NEU.FTZ.AND P2, PT, R103, -INF , PT ;  /* 0xff8000006700780b */ /* 0x000fe40003f5d000 */
[C---:B------:R-:W-:Y:S01]  /*b6f0*/  FSETP.NEU.FTZ.AND P1, PT, R102.reuse, -INF , PT ;  /* 0xff8000006600780b */ /* 0x040fe20003f3d000 */
[----:B------:R-:W-:Y:S01]  /*b700*/  FMUL.FTZ R3, R102, UR4 ;  /* 0x0000000466037c20 */ /* 0x000fe20008410000 */
[----:B------:R-:W-:Y:S01]  /*b710*/  FSEL R106, R106, RZ, P2 ;  /* 0x000000ff6a6a7208 */ /* 0x000fe20001000000 */
[----:B------:R-:W-:Y:S01]  /*b720*/  FADD.FTZ R2, -R102, R2 ;  /* 0x0000000266027221 */ /* 0x000fe20000010100 */
[----:B---3--:R-:W-:Y:S02]  /*b730*/  FMNMX.FTZ R101, R179, R107, !PT ;  /* 0x0000006bb3657209 */ /* 0x008fe40007810000 */
[----:B------:R-:W-:Y:S01]  /*b740*/  FSEL R3, R3, RZ, P1 ;  /* 0x000000ff03037208 */ /* 0x000fe20000800000 */
[--C-:B------:R-:W-:Y:S01]  /*b750*/  FFMA.FTZ R183, R5, UR4, -R106.reuse ;  /* 0x0000000405b77c23 */ /* 0x100fe2000801086a */
[C---:B------:R-:W-:Y:S01]  /*b760*/  FSETP.NEU.FTZ.AND P2, PT, R101.reuse, -INF , PT ;  /* 0xff8000006500780b */ /* 0x040fe20003f5d000 */
[----:B------:R-:W-:Y:S01]  /*b770*/  FMUL.FTZ R5, R101, UR4 ;  /* 0x0000000465057c20 */ /* 0x000fe20008410000 */
[----:B------:R-:W-:Y:S01]  /*b780*/  FFMA.FTZ R107, R4, UR4, -R106 ;  /* 0x00000004046b7c23 */ /* 0x000fe2000801086a */
[--C-:B------:R-:W-:Y:S01]  /*b790*/  FFMA.FTZ R243, R35, UR4, -R3.reuse ;  /* 0x0000000423f37c23 */ /* 0x100fe20008010803 */
[--C-:B------:R-:W-:Y:S01]  /*b7a0*/  FFMA.FTZ R241, R34, UR4, -R3.reuse ;  /* 0x0000000422f17c23 */ /* 0x100fe20008010803 */
[----:B------:R-:W-:Y:S02]  /*b7b0*/  IMAD.MOV.U32 R34, RZ, RZ, R246 ;  /* 0x000000ffff227224 */ /* 0x000fe400078e00f6 */
[----:B------:R-:W-:Y:S01]  /*b7c0*/  FFMA.FTZ R200, R19, UR4, -R3 ;  /* 0x0000000413c87c23 */ /* 0x000fe20008010803 */
[----:B------:R-:W-:Y:S02]  /*b7d0*/  IMAD.MOV.U32 R35, RZ, RZ, R247 ;  /* 0x000000ffff237224 */ /* 0x000fe400078e00f7 */
[--C-:B------:R-:W-:Y:S01]  /*b7e0*/  FFMA.FTZ R236, R23, UR4, -R3.reuse ;  /* 0x0000000417ec7c23 */ /* 0x100fe20008010803 */
[--C-:B------:R-:W-:Y:S01]  /*b7f0*/  FFMA.FTZ R246, R38, UR4, -R3.reuse ;  /* 0x0000000426f67c23 */ /* 0x100fe20008010803 */
[----:B------:R-:W-:Y:S01]  /*b800*/  FSEL R5, R5, RZ, P2 ;  /* 0x000000ff05057208 */ /* 0x000fe20001000000 */
        /* <DEDUP_REMOVED lines=12> */
[--C-:B------:R-:W-:Y:S01]  /*b8d0*/  FFMA.FTZ R8, R8, UR4, -R5.reuse ;  /* 0x0000000408087c23 */ /* 0x100fe20008010805 */
[--C-:B------:R-:W-:Y:S01]  /*b8e0*/  FFMA.FTZ R202, R16, UR4, -R106.reuse ;  /* 0x0000000410ca7c23 */ /* 0x100fe2000801086a */
[--C-:B------:R-:W-:Y:S01]  /*b8f0*/  FFMA.FTZ R233, R20, UR4, -R106.reuse ;  /* 0x0000000414e97c23 */ /* 0x100fe2000801086a */
[----:B------:R-:W-:Y:S01]  /*b900*/  FMUL.FTZ R3, R3, UR4 ;  /* 0x0000000403037c20 */ /* 0x000fe20008410000 */
        /* <DEDUP_REMOVED lines=12> */
[----:B------:R-:W-:Y:S01]  /*b9d0*/  FMUL.FTZ R2, R2, UR4 ;  /* 0x0000000402027c20 */ /* 0x000fe20008410000 */
[----:B------:R-:W-:Y:S01]  /*b9e0*/  MUFU.EX2 R106, R107 ;  /* 0x0000006b006a7308 */ /* 0x000fe20000000800 */
[----:B------:R-:W-:Y:S01]  /*b9f0*/  FFMA.FTZ R225, R24, UR4, -R5 ;  /* 0x0000000418e17c23 */ /* 0x000fe20008010805 */
[----:B------:R-:W-:Y:S01]  /*ba00*/  IMAD.MOV.U32 R66, RZ, RZ, R53 ;  /* 0x000000ffff427224 */ /* 0x000fe200078e0035 */
[----:B------:R-:W2:Y:S07]  /*ba10*/  LDL.LU R24, [R1+0xe8] ;  /* 0x0000e80001187983 */ /* 0x000eae0000300800 */
[----:B------:R1:W-:Y:S01]  /*ba20*/  MUFU.EX2 R107, R8 ;  /* 0x00000008006b7308 */ /* 0x0003e20000000800 */
[----:B------:R-:W-:Y:S01]  /*ba30*/  LOP3.LUT R100, R197, 0xffff, RZ, 0xc0, !PT ;  /* 0x0000ffffc5647812 */ /* 0x000fe200078ec0ff */
[----:B------:R-:W-:Y:S02]  /*ba40*/  IMAD.MOV.U32 R67, RZ, RZ, R52 ;  /* 0x000000ffff437224 */ /* 0x000fe400078e0034 */
[----:B------:R-:W-:Y:S06]  /*ba50*/  FFMA.FTZ R186, R61, UR4, -R5 ;  /* 0x000000043dba7c23 */ /* 0x000fec0008010805 */
[----:B------:R-:W3:Y:S01]  /*ba60*/  MUFU.EX2 R3, R3 ;  /* 0x0000000300037308 */ /* 0x000ee20000000800 */
[----:B------:R-:W-:Y:S01]  /*ba70*/  ISETP.LE.U32.AND P4, PT, R100, UR10, PT ;  /* 0x0000000a64007c0c */ /* 0x000fe2000bf83070 */
[----:B------:R-:W-:Y:S01]  /*ba80*/  IMAD.MOV.U32 R50, RZ, RZ, R238 ;  /* 0x000000ffff327224 */ /* 0x000fe200078e00ee */
[----:B------:R-:W-:Y:S07]  /*ba90*/  LOP3.LUT R100, R240, 0xffff, RZ, 0xc0, !PT ;  /* 0x0000fffff0647812 */ /* 0x000fee00078ec0ff */
[----:B------:R-:W5:Y:S01]  /*baa0*/  MUFU.EX2 R2, R2 ;  /* 0x0000000200027308 */ /* 0x000f620000000800 */
[----:B------:R-:W-:Y:S02]  /*bab0*/  IMAD.MOV.U32 R23, RZ, RZ, R181 ;  /* 0x000000ffff177224 */ /* 0x000fe400078e00b5 */
[--C-:B------:R-:W-:Y:S01]  /*bac0*/  FFMA.FTZ R181, R45, UR4, -R5.reuse ;  /* 0x000000042db57c23 */ /* 0x100fe20008010805 */
[----:B------:R-:W-:Y:S01]  /*bad0*/  ISETP.LE.U32.AND P5, PT, R100, UR10, PT ;  /* 0x0000000a64007c0c */ /* 0x000fe2000bfa3070 */
[----:B------:R-:W-:Y:S02]  /*bae0*/  IMAD.MOV.U32 R22, RZ, RZ, R180 ;  /* 0x000000ffff167224 */ /* 0x000fe400078e00b4 */
[--C-:B------:R-:W-:Y:S01]  /*baf0*/  FFMA.FTZ R180, R44, UR4, -R5.reuse ;  /* 0x000000042cb47c23 */ /* 0x100fe20008010805 */
[----:B-1----:R-:W2:Y:S01]  /*bb00*/  LDL.LU R8, [R1+0x8] ;  /* 0x0000080001087983 */ /* 0x002ea20000300800 */
[----:B------:R-:W-:Y:S01]  /*bb10*/  FFMA.FTZ R226, R25, UR4, -R5 ;  /* 0x0000000419e27c23 */ /* 0x000fe20008010805 */
[----:B------:R-:W-:Y:S01]  /*bb20*/  IMAD.MOV.U32 R25, RZ, RZ, R66 ;  /* 0x000000ffff197224 */ /* 0x000fe200078e0042 */
[----:B----4-:R-:W-:Y:S01]  /*bb30*/  FMNMX.FTZ R100, R178, R172, !PT ;  /* 0x000000acb2647209 */ /* 0x010fe20007810000 */
[C---:B---3--:R-:W-:Y:S01]  /*bb40*/  FMUL.FTZ R53, R3.reuse, R113 ;  /* 0x0000007103357220 */ /* 0x048fe20000410000 */
[C---:B------:R-:W-:Y:S01]  /*bb50*/  FMUL.FTZ R52, R3.reuse, R112 ;  /* 0x0000007003347220 */ /* 0x040fe20000410000 */
[----:B------:R1:W3:Y:S01]  /*bb60*/  LDL.S16 R113, [R1+0xcc] ;  /* 0x0000cc0001717983 */ /* 0x0002e20000100600 */
[----:B------:R-:W-:Y:S02]  /*bb70*/  IMAD.MOV.U32 R51, RZ, RZ, R239 ;  /* 0x000000ffff337224 */ /* 0x000fe400078e00ef */
[----:B-----5:R-:W-:Y:S01]  /*bb80*/  FMUL.FTZ R66, R2, R110 ;  /* 0x0000006e02427220 */ /* 0x020fe20000410000 */
[C---:B------:R-:W-:Y:S01]  /*bb90*/  FSETP.NEU.FTZ.AND P1, PT, R100.reuse, -INF , PT ;  /* 0xff8000006400780b */ /* 0x040fe20003f3d000 */
[----:B------:R1:W4:Y:S01]  /*bba0*/  LDL.S16 R110, [R1+0xc8] ;  /* 0x0000c800016e7983 */ /* 0x0003220000100600 */
[----:B------:R-:W-:Y:S01]  /*bbb0*/  FMUL.FTZ R4, R100, UR4 ;  /* 0x0000000464047c20 */ /* 0x000fe20008410000 */
[----:B------:R-:W-:Y:S01]  /*bbc0*/  MUFU.EX2 R239, R183 ;  /* 0x000000b700ef7308 */ /* 0x000fe20000000800 */
[----:B------:R-:W-:Y:S01]  /*bbd0*/  FMUL.FTZ R32, R3, R124 ;  /* 0x0000007c03207220 */ /* 0x000fe20000410000 */
[----:B------:R-:W5:Y:S01]  /*bbe0*/  LDL.LU R112, [R1+0xc] ;  /* 0x00000c0001707983 */ /* 0x000f620000300800 */
[----:B------:R-:W-:Y:S01]  /*bbf0*/  LOP3.LUT R124, R190, 0xff, RZ, 0xc0, !PT ;  /* 0x000000ffbe7c7812 */ /* 0x000fe200078ec0ff */
[----:B------:R-:W-:Y:S01]  /*bc00*/  FADD.FTZ R0, -R101, R104 ;  /* 0x0000006865007221 */ /* 0x000fe20000010100 */
[----:B------:R-:W-:Y:S01]  /*bc10*/  FSEL R4, R4, RZ, P1 ;  /* 0x000000ff04047208 */ /* 0x000fe20000800000 */
[----:B------:R-:W-:Y:S01]  /*bc20*/  FMUL.FTZ R33, R3, R125 ;  /* 0x0000007d03217220 */ /* 0x000fe20000410000 */
[----:B------:R-:W-:Y:S01]  /*bc30*/  ISETP.LE.U32.AND P1, PT, R124, UR10, PT ;  /* 0x0000000a7c007c0c */ /* 0x000fe2000bf23070 */
[----:B------:R-:W-:Y:S01]  /*bc40*/  FMUL.FTZ R0, R0, UR4 ;  /* 0x0000000400007c20 */ /* 0x000fe20008410000 */
[----:B------:R-:W-:Y:S01]  /*bc50*/  FFMA.FTZ R175, R40, UR4, -R5 ;  /* 0x0000000428af7c23 */ /* 0x000fe20008010805 */
[----:B------:R-:W-:Y:S02]  /*bc60*/  IMAD.MOV.U32 R40, RZ, RZ, R50 ;  /* 0x000000ffff287224 */ /* 0x000fe400078e0032 */
[----:B------:R-:W-:Y:S01]  /*bc70*/  FFMA.FTZ R178, R46, UR4, -R4 ;  /* 0x000000042eb27c23 */ /* 0x000fe20008010804 */
[----:B------:R-:W-:Y:S02]  /*bc80*/  IMAD.MOV.U32 R18, RZ, RZ, R182 ;  /* 0x000000ffff127224 */ /* 0x000fe400078e00b6 */
[----:B------:R-:W-:Y:S01]  /*bc90*/  FFMA.FTZ R172, R30, UR4, -R4 ;  /* 0x000000041eac7c23 */ /* 0x000fe20008010804 */
[----:B------:R-:W1:Y:S01]  /*bca0*/  MUFU.EX2 R0, R0 ;  /* 0x0000000000007308 */ /* 0x000e620000000800 */
[----:B------:R-:W-:Y:S02]  /*bcb0*/  IMAD.MOV.U32 R46, RZ, RZ, R40 ;  /* 0x000000ffff2e7224 */ /* 0x000fe400078e0028 */
[----:B------:R-:W-:Y:S01]  /*bcc0*/  FFMA.FTZ R223, R27, UR4, -R4 ;  /* 0x000000041bdf7c23 */ /* 0x000fe20008010804 */
[----:B------:R-:W-:Y:S02]  /*bcd0*/  IMAD.MOV.U32 R45, RZ, RZ, R18 ;  /* 0x000000ffff2d7224 */ /* 0x000fe400078e0012 */
[----:B------:R-:W-:Y:S01]  /*bce0*/  FMUL.FTZ R50, R2, R118 ;  /* 0x0000007602327220 */ /* 0x000fe20000410000 */
[----:B------:R-:W-:Y:S02]  /*bcf0*/  IMAD.MOV.U32 R61, RZ, RZ, R23 ;  /* 0x000000ffff3d7224 */ /* 0x000fe400078e0017 */
[----:B------:R-:W-:Y:S01]  /*bd00*/  FFMA.FTZ R187, R60, UR4, -R5 ;  /* 0x000000043cbb7c23 */ /* 0x000fe20008010805 */
[----:B------:R-:W-:Y:S02]  /*bd10*/  IMAD.MOV.U32 R30, RZ, RZ, R45 ;  /* 0x000000ffff1e7224 */ /* 0x000fe400078e002d */
[----:B------:R-:W-:Y:S01]  /*bd20*/  FFMA.FTZ R9, R9, UR4, -R5 ;  /* 0x0000000409097c23 */ /* 0x000fe20008010805 */
[----:B------:R-:W-:Y:S02]  /*bd30*/  IMAD.MOV.U32 R27, RZ, RZ, R61 ;  /* 0x000000ffff1b7224 */ /* 0x000fe400078e003d */
[----:B------:R-:W-:Y:S01]  /*bd40*/  FFMA.FTZ R193, R11, UR4, -R4 ;  /* 0x000000040bc17c23 */ /* 0x000fe20008010804 */
[----:B------:R-:W-:Y:S02]  /*bd50*/  IMAD.MOV.U32 R60, RZ, RZ, R22 ;  /* 0x000000ffff3c7224 */ /* 0x000fe400078e0016 */
[----:B------:R-:W-:Y:S01]  /*bd60*/  FMUL.FTZ R22, R2, R130 ;  /* 0x0000008202167220 */ /* 0x000fe20000410000 */
[----:B------:R-:W-:Y:S01]  /*bd70*/  MUFU.EX2 R11, R6 ;  /* 0x00000006000b7308 */ /* 0x000fe20000000800 */
[C---:B-1----:R-:W-:Y:S01]  /*bd80*/  FMUL.FTZ R40, R0.reuse, R152 ;  /* 0x0000009800287220 */ /* 0x042fe20000410000 */
[C---:B------:R-:W-:Y:S01]  /*bd90*/  FMUL.FTZ R45, R0.reuse, R149 ;  /* 0x00000095002d7220 */ /* 0x040fe20000410000 */
[----:B------:R-:W-:Y:S07]  /*bda0*/  FMUL.FTZ R61, R0, R141 ;  /* 0x0000008d003d7220 */ /* 0x000fee0000410000 */
[----:B------:R1:W1:Y:S01]  /*bdb0*/  MUFU.EX2 R130, R9 ;  /* 0x0000000900827308 */ /* 0x0002620000000800 */
[----:B------:R-:W-:Y:S01]  /*bdc0*/  FMUL.FTZ R16, R3, R132 ;  /* 0x0000008403107220 */ /* 0x000fe20000410000 */
[----:B------:R-:W-:Y:S02]  /*bdd0*/  IMAD.MOV.U32 R38, RZ, RZ, R219 ;  /* 0x000000ffff267224 */ /* 0x000fe400078e00db */
[----:B------:R-:W-:Y:S01]  /*bde0*/  FFMA.FTZ R219, R12, UR4, -R5 ;  /* 0x000000040cdb7c23 */ /* 0x000fe20008010805 */
[----:B------:R-:W-:Y:S05]  /*bdf0*/  IMAD.MOV.U32 R39, RZ, RZ, R65 ;  /* 0x000000ffff277224 */ /* 0x000fea00078e0041 */
[----:B------:R1:W2:Y:S01]  /*be00*/  MUFU.EX2 R132, R7 ;  /* 0x0000000700847308 */ /* 0x0002a20000000800 */
[----:B------:R-:W-:Y:S02]  /*be10*/  IMAD.MOV.U32 R54, RZ, RZ, R64 ;  /* 0x000000ffff367224 */ /* 0x000fe400078e0040 */
[--C-:B------:R-:W-:Y:S01]  /*be20*/  FFMA.FTZ R174, R41, UR4, -R5.reuse ;  /* 0x0000000429ae7c23 */ /* 0x100fe20008010805 */
[--C-:B------:R-:W-:Y:S01]  /*be30*/  FFMA.FTZ R220, R13, UR4, -R5.reuse ;  /* 0x000000040ddc7c23 */ /* 0x100fe20008010805 */
[--C-:B------:R-:W-:Y:S01]  /*be40*/  FFMA.FTZ R237, R28, UR4, -R5.reuse ;  /* 0x000000041ced7c23 */ /* 0x100fe20008010805 */
[--C-:B------:R-:W-:Y:S01]  /*be50*/  FFMA.FTZ R238, R29, UR4, -R5.reuse ;  /* 0x000000041dee7c23 */ /* 0x100fe20008010805 */
[--C-:B------:R-:W-:Y:S01]  /*be60*/  FFMA.FTZ R184, R56, UR4, -R5.reuse ;  /* 0x0000000438b87c23 */ /* 0x100fe20008010805 */
[----:B------:R-:W-:Y:S01]  /*be70*/  FFMA.FTZ R185, R57, UR4, -R5 ;  /* 0x0000000439b97c23 */ /* 0x000fe20008010805 */
[----:B------:R-:W-:Y:S02]  /*be80*/  IMAD.MOV.U32 R13, RZ, RZ, R222 ;  /* 0x000000ffff0d7224 */ /* 0x000fe400078e00de */
[--C-:B------:R-:W-:Y:S01]  /*be90*/  FFMA.FTZ R176, R42, UR4, -R4.reuse ;  /* 0x000000042ab07c23 */ /* 0x100fe20008010804 */
[----:B------:R-:W-:Y:S02]  /*bea0*/  IMAD.MOV.U32 R12, RZ, RZ, R49 ;  /* 0x000000ffff0c7224 */ /* 0x000fe400078e0031 */
[----:B------:R-:W-:Y:S01]  /*beb0*/  FFMA.FTZ R177, R43, UR4, -R4 ;  /* 0x000000042bb17c23 */ /* 0x000fe20008010804 */
[----:B------:R-:W-:Y:S02]  /*bec0*/  IMAD.MOV.U32 R28, RZ, RZ, R54 ;  /* 0x000000ffff1c7224 */ /* 0x000fe400078e0036 */
[--C-:B------:R-:W-:Y:S01]  /*bed0*/  FFMA.FTZ R179, R47, UR4, -R4.reuse ;  /* 0x000000042fb37c23 */ /* 0x100fe20008010804 */
[----:B------:R-:W-:Y:S02]  /*bee0*/  IMAD.MOV.U32 R29, RZ, RZ, R39 ;  /* 0x000000ffff1d7224 */ /* 0x000fe400078e0027 */
[--C-:B------:R-:W-:Y:S01]  /*bef0*/  FFMA.FTZ R189, R63, UR4, -R4.reuse ;  /* 0x000000043fbd7c23 */ /* 0x100fe20008010804 */
[----:B------:R-:W-:Y:S02]  /*bf00*/  IMAD.MOV.U32 R41, RZ, RZ, R51 ;  /* 0x000000ffff297224 */ /* 0x000fe400078e0033 */
[----:B------:R-:W-:Y:S01]  /*bf10*/  FFMA.FTZ R182, R58, UR4, -R4 ;  /* 0x000000043ab67c23 */ /* 0x000fe20008010804 */
[----:B------:R-:W-:Y:S02]  /*bf20*/  IMAD.MOV.U32 R44, RZ, RZ, R38 ;  /* 0x000000ffff2c7224 */ /* 0x000fe400078e0026 */
[----:B------:R-:W-:Y:S01]  /*bf30*/  FFMA.FTZ R183, R59, UR4, -R4 ;  /* 0x000000043bb77c23 */ /* 0x000fe20008010804 */
[----:B------:R-:W-:Y:S02]  /*bf40*/  IMAD.MOV.U32 R56, RZ, RZ, R34 ;  /* 0x000000ffff387224 */ /* 0x000fe400078e0022 */
[--C-:B------:R-:W-:Y:S01]  /*bf50*/  FFMA.FTZ R10, R10, UR4, -R4.reuse ;  /* 0x000000040a0a7c23 */ /* 0x100fe20008010804 */
[----:B------:R-:W-:Y:S02]  /*bf60*/  IMAD.MOV.U32 R57, RZ, RZ, R35 ;  /* 0x000000ffff397224 */ /* 0x000fe400078e0023 */
[--C-:B------:R-:W-:Y:S01]  /*bf70*/  FFMA.FTZ R199, R14, UR4, -R4.reuse ;  /* 0x000000040ec77c23 */ /* 0x100fe20008010804 */
[--C-:B------:R-:W-:Y:S01]  /*bf80*/  FFMA.FTZ R201, R15, UR4, -R4.reuse ;  /* 0x000000040fc97c23 */ /* 0x100fe20008010804 */
[--C-:B------:R-:W-:Y:S01]  /*bf90*/  FFMA.FTZ R222, R26, UR4, -R4.reuse ;  /* 0x000000041ade7c23 */ /* 0x100fe20008010804 */
[--C-:B------:R-:W-:Y:S01]  /*bfa0*/  FFMA.FTZ R173, R31, UR4, -R4.reuse ;  /* 0x000000041fad7c23 */ /* 0x100fe20008010804 */
[----:B------:R-:W-:Y:S01]  /*bfb0*/  FFMA.FTZ R188, R62, UR4, -R4 ;  /* 0x000000043ebc7c23 */ /* 0x000fe20008010804 */
[C---:B------:R-:W-:Y:S01]  /*bfc0*/  FMUL.FTZ R4, R3.reuse, R136 ;  /* 0x0000008803047220 */ /* 0x040fe20000410000 */
[C---:B------:R-:W-:Y:S01]  /*bfd0*/  FMUL.FTZ R5, R3.reuse, R137 ;  /* 0x0000008903057220 */ /* 0x040fe20000410000 */
[C---:B------:R-:W-:Y:S01]  /*bfe0*/  FMUL.FTZ R39, R2.reuse, R123 ;  /* 0x0000007b02277220 */ /* 0x040fe20000410000 */
[----:B------:R-:W-:Y:S01]  /*bff0*/  FMUL.FTZ R38, R2, R122 ;  /* 0x0000007a02267220 */ /* 0x000fe20000410000 */
[----:B------:R-:W-:Y:S02]  /*c000*/  IMAD.MOV.U32 R47, RZ, RZ, R41 ;  /* 0x000000ffff2f7224 */ /* 0x000fe400078e0029 */
[----:B------:R-:W-:Y:S01]  /*c010*/  FMUL.FTZ R37, R3, R121 ;  /* 0x0000007903257220 */ /* 0x000fe20000410000 */
[----:B------:R-:W-:Y:S02]  /*c020*/  IMAD.MOV.U32 R26, RZ, RZ, R60 ;  /* 0x000000ffff1a7224 */ /* 0x000fe400078e003c */
[C---:B-1----:R-:W-:Y:S01]  /*c030*/  FMUL.FTZ R9, R0.reuse, R169 ;  /* 0x000000a900097220 */ /* 0x042fe20000410000 */
[----:B------:R-:W-:Y:S02]  /*c040*/  IMAD.MOV.U32 R42, RZ, RZ, R56 ;  /* 0x000000ffff2a7224 */ /* 0x000fe400078e0038 */
[C---:B------:R-:W-:Y:S01]  /*c050*/  FMUL.FTZ R41, R0.reuse, R153 ;  /* 0x0000009900297220 */ /* 0x040fe20000410000 */
        /* <DEDUP_REMOVED lines=24> */
[----:B------:R-:W-:Y:S01]  /*c1e0*/  FFMA.FTZ R122, R0, R229, R107 ;  /* 0x000000e5007a7223 */ /* 0x000fe2000001006b */
[----:B------:R-:W-:Y:S01]  /*c1f0*/  PRMT R121, R190, 0x7632, R121 ;  /* 0x00007632be797816 */ /* 0x000fe20000000079 */
        /* <DEDUP_REMOVED lines=23> */
[----:B------:R-:W-:Y:S01]  /*c370*/  SHF.R.U32.HI R120, RZ, 0x18, R190 ;  /* 0x00000018ff787819 */ /* 0x000fe200000116be */
        /* <DEDUP_REMOVED lines=14> */
[C---:B------:R-:W-:Y:S01]  /*c460*/  LOP3.LUT R119, R191.reuse, 0xff, RZ, 0xc0, !PT ;  /* 0x000000ffbf777812 */ /* 0x040fe200078ec0ff */
[----:B------:R-:W-:Y:S01]  /*c470*/  IMAD.MOV.U32 R129, RZ, RZ, R137 ;  /* 0x000000ffff817224 */ /* 0x000fe200078e0089 */
[C---:B------:R-:W-:Y:S01]  /*c480*/  F2FP.BF16.F32.PACK_AB R107, R130.reuse, R107 ;  /* 0x0000006b826b723e */ /* 0x040fe200000010ff */
[----:B------:R-:W-:Y:S01]  /*c490*/  IMAD.MOV.U32 R126, RZ, RZ, R46 ;  /* 0x000000ffff7e7224 */ /* 0x000fe200078e002e */
[----:B------:R-:W-:Y:S01]  /*c4a0*/  PRMT R117, R191, 0x7632, R117 ;  /* 0x00007632bf757816 */ /* 0x000fe20000000075 */
[----:B------:R-:W-:Y:S01]  /*c4b0*/  IMAD.MOV.U32 R127, RZ, RZ, R47 ;  /* 0x000000ffff7f7224 */ /* 0x000fe200078e002f */
[----:B------:R-:W-:Y:S01]  /*c4c0*/  PRMT R108, R107, 0x7632, R108 ;  /* 0x000076326b6c7816 */ /* 0x000fe2000000006c */
[----:B------:R-:W-:Y:S01]  /*c4d0*/  IMAD.MOV.U32 R139, RZ, RZ, R62 ;  /* 0x000000ffff8b7224 */ /* 0x000fe200078e003e */
[----:B------:R-:W-:Y:S01]  /*c4e0*/  MUFU.EX2 R193, R193 ;  /* 0x000000c100c17308 */ /* 0x000fe20000000800 */
[----:B------:R-:W-:Y:S01]  /*c4f0*/  IMAD.MOV.U32 R134, RZ, RZ, R59 ;  /* 0x000000ffff867224 */ /* 0x000fe200078e003b */
[----:B------:R-:W-:Y:S01]  /*c500*/  LOP3.LUT R117, R117, 0xff, RZ, 0xc0, !PT ;  /* 0x000000ff75757812 */ /* 0x000fe200078ec0ff */
[----:B------:R-:W-:Y:S07]  /*c510*/  IMAD.MOV.U32 R135, RZ, RZ, R58 ;  /* 0x000000ffff877224 */ /* 0x000fee00078e003a */
[----:B------:R-:W-:Y:S01]  /*c520*/  MUFU.EX2 R203, R203 ;  /* 0x000000cb00cb7308 */ /* 0x000fe20000000800 */
[----:B------:R-:W-:Y:S02]  /*c530*/  IMAD.MOV.U32 R137, RZ, RZ, R31 ;  /* 0x000000ffff897224 */ /* 0x000fe400078e001f */
[----:B------:R-:W-:Y:S01]  /*c540*/  FADD.FTZ R122, R130, R122 ;  /* 0x0000007a827a7221 */ /* 0x000fe20000010000 */
[----:B------:R-:W-:Y:S06]  /*c550*/  IMAD.MOV.U32 R169, RZ, RZ, R43 ;  /* 0x000000ffffa97224 */ /* 0x000fec00078e002b */
[----:B------:R-:W-:Y:S01]  /*c560*/  MUFU.EX2 R200, R200 ;  /* 0x000000c800c87308 */ /* 0x000fe20000000800 */
[----:B------:R-:W-:Y:S02]  /*c570*/  IMAD.MOV.U32 R128, RZ, RZ, R30 ;  /* 0x000000ffff807224 */ /* 0x000fe400078e001e */
[----:B------:R-:W-:Y:S07]  /*c580*/  IMAD.MOV.U32 R164, RZ, RZ, R26 ;  /* 0x000000ffffa47224 */ /* 0x000fee00078e001a */
[----:B------:R-:W-:Y:S01]  /*c590*/  MUFU.EX2 R173, R173 ;  /* 0x000000ad00ad7308 */ /* 0x000fe20000000800 */
[----:B------:R-:W-:Y:S02]  /*c5a0*/  IMAD.MOV.U32 R165, RZ, RZ, R27 ;  /* 0x000000ffffa57224 */ /* 0x000fe400078e001b */
[----:B------:R-:W-:Y:S02]  /*c5b0*/  IMAD.MOV.U32 R131, RZ, RZ, R15 ;  /* 0x000000ffff837224 */ /* 0x000fe400078e000f */
[----:B------:R-:W-:Y:S02]  /*c5c0*/  IMAD.MOV.U32 R138, RZ, RZ, R14 ;  /* 0x000000ffff8a7224 */ /* 0x000fe400078e000e */
[----:B------:R-:W-:Y:S02]  /*c5d0*/  IMAD.U32 R190, RZ, RZ, UR18 ;  /* 0x00000012ffbe7e24 */ /* 0x000fe4000f8e00ff */
[----:B------:R-:W-:Y:S02]  /*c5e0*/  IMAD.MOV.U32 R153, RZ, RZ, R165 ;  /* 0x000000ffff997224 */ /* 0x000fe400078e00a5 */
[----:B------:R-:W-:Y:S02]  /*c5f0*/  IMAD.MOV.U32 R165, RZ, RZ, R169 ;  /* 0x000000ffffa57224 */ /* 0x000fe400078e00a9 */
[----:B------:R-:W-:Y:S02]  /*c600*/  IMAD.MOV.U32 R169, RZ, RZ, R129 ;  /* 0x000000ffffa97224 */ /* 0x000fe400078e0081 */
[----:B------:R1:W-:Y:S01]  /*c610*/  MUFU.EX2 R129, R202 ;  /* 0x000000ca00817308 */ /* 0x0003e20000000800 */
[----:B------:R-:W-:Y:S01]  /*c620*/  IMAD.MOV.U32 R161, RZ, RZ, R165 ;  /* 0x000000ffffa17224 */ /* 0x000fe200078e00a5 */
[----:B-1----:R-:W-:Y:S01]  /*c630*/  PRMT R202, R232, 0x7771, RZ ;  /* 0x00007771e8ca7816 */ /* 0x002fe200000000ff */
[----:B--2---:R-:W-:Y:S01]  /*c640*/  FFMA.FTZ R125, R3, R24, R106 ;  /* 0x00000018037d7223 */ /* 0x004fe2000001006a */
[----:B------:R-:W-:Y:S02]  /*c650*/  IMAD.MOV.U32 R24, RZ, RZ, R67 ;  /* 0x000000ffff187224 */ /* 0x000fe400078e0043 */
[----:B------:R-:W-:Y:S01]  /*c660*/  FMUL.FTZ R67, R2, R111 ;  /* 0x0000006f02437220 */ /* 0x000fe20000410000 */
[----:B------:R-:W-:Y:S01]  /*c670*/  F2FP.BF16.F32.PACK_AB R106, R239, R106 ;  /* 0x0000006aef6a723e */ /* 0x000fe200000010ff */
[----:B------:R-:W2:Y:S01]  /*c680*/  LDL.LU R111, [R1+0x10] ;  /* 0x00001000016f7983 */ /* 0x000ea20000300800 */
[----:B------:R-:W-:Y:S02]  /*c690*/  IMAD.MOV.U32 R63, RZ, RZ, R24 ;  /* 0x000000ffff3f7224 */ /* 0x000fe400078e0018 */
[----:B------:R-:W-:Y:S01]  /*c6a0*/  FMUL.FTZ R24, R0, R160 ;  /* 0x000000a000187220 */ /* 0x000fe20000410000 */
[C---:B------:R-:W-:Y:S01]  /*c6b0*/  PRMT R104, R106.reuse, 0x7632, R104 ;  /* 0x000076326a687816 */ /* 0x040fe20000000068 */
[----:B------:R-:W-:Y:S02]  /*c6c0*/  IMAD.MOV.U32 R160, RZ, RZ, R169 ;  /* 0x000000ffffa07224 */ /* 0x000fe400078e00a9 */
[----:B------:R-:W-:Y:S01]  /*c6d0*/  IMAD.MOV.U32 R169, RZ, RZ, R128 ;  /* 0x000000ffffa97224 */ /* 0x000fe200078e0080 */
[----:B------:R-:W-:Y:S01]  /*c6e0*/  PRMT R116, R106, 0x5410, R104 ;  /* 0x000054106a747816 */ /* 0x000fe20000000068 */
[----:B------:R-:W-:Y:S02]  /*c6f0*/  MUFU.EX2 R128, R198 ;  /* 0x000000c600807308 */ /* 0x000fe40000000800 */
[----:B------:R-:W-:Y:S02]  /*c700*/  IMAD.MOV.U32 R165, RZ, RZ, R169 ;  /* 0x000000ffffa57224 */ /* 0x000fe400078e00a9 */
[----:B------:R-:W-:Y:S01]  /*c710*/  FFMA.FTZ R123, R2, R8, R11 ;  /* 0x00000008027b7223 */ /* 0x000fe2000001000b */
[----:B------:R-:W-:Y:S01]  /*c720*/  FMUL.FTZ R8, R0, R168 ;  /* 0x000000a800087220 */ /* 0x000fe20000410000 */
[----:B------:R-:W-:Y:S01]  /*c730*/  FADD.FTZ R0, -R100, R105 ;  /* 0x0000006964007221 */ /* 0x000fe20000010100 */
[----:B------:R-:W-:Y:S01]  /*c740*/  F2FP.BF16.F32.PACK_AB R2, R132, R11 ;  /* 0x0000000b8402723e */ /* 0x000fe200000010ff */
[----:B------:R-:W-:Y:S02]  /*c750*/  IMAD.U32 R11, RZ, RZ, UR18 ;  /* 0x00000012ff0b7e24 */ /* 0x000fe4000f8e00ff */
[----:B---3--:R-:W-:Y:S01]  /*c760*/  @!P1 HFMA2.BF16_V2 R113, -RZ.H0_H0, RZ.H0_H0, -R106.H0_H0 ;  /* 0x200000ffff719231 */ /* 0x008fe2000034096a */
[----:B------:R-:W-:Y:S01]  /*c770*/  PRMT R3, R2, 0x7632, R3 ;  /* 0x0000763202037816 */ /* 0x000fe20000000003 */
[----:B------:R-:W-:Y:S01]  /*c780*/  FMUL.FTZ R0, R0, UR4 ;  /* 0x0000000400007c20 */ /* 0x000fe20008410000 */
[----:B------:R-:W-:Y:S02]  /*c790*/  IMAD.MOV.U32 R168, RZ, RZ, R42 ;  /* 0x000000ffffa87224 */ /* 0x000fe400078e002a */
[----:B----4-:R-:W-:Y:S01]  /*c7a0*/  @!P6 HFMA2.BF16_V2 R110, -RZ.H0_H0, RZ.H0_H0, -R104.H0_H0 ;  /* 0x200000ffff6ee231 */ /* 0x010fe20000340968 */
[----:B------:R1:W-:Y:S01]  /*c7b0*/  @!P1 STL.S16 [R1+0xcc], R113 ;  /* 0x0000cc7101009387 */ /* 0x0003e20000100600 */
[----:B------:R-:W-:Y:S01]  /*c7c0*/  PRMT R109, R113, 0x7610, R109 ;  /* 0x00007610716d7816 */ /* 0x000fe2000000006d */
[----:B------:R-:W-:Y:S01]  /*c7d0*/  IMAD.MOV.U32 R169, RZ, RZ, R138 ;  /* 0x000000ffffa97224 */ /* 0x000fe200078e008a */
[----:B------:R-:W3:Y:S01]  /*c7e0*/  MUFU.EX2 R0, R0 ;  /* 0x0000000000007308 */ /* 0x000ee20000000800 */
[----:B------:R4:W-:Y:S01]  /*c7f0*/  @!P6 STL.S16 [R1+0xc8], R110 ;  /* 0x0000c86e0100e387 */ /* 0x0009e20000100600 */
[----:B-----5:R-:W-:Y:S01]  /*c800*/  IMAD.MOV.U32 R157, RZ, RZ, R112 ;  /* 0x000000ffff9d7224 */ /* 0x020fe200078e0070 */
[----:B------:R-:W-:Y:S07]  /*c810*/  @!P1 PRMT R106, R109, 0x5410, RZ ;  /* 0x000054106d6a9816 */ /* 0x000fee00000000ff */
[----:B------:R-:W5:Y:S01]  /*c820*/  MUFU.EX2 R112, R10 ;  /* 0x0000000a00707308 */ /* 0x000f620000000800 */
[----:B------:R2:W2:Y:S01]  /*c830*/  LDL.S16 R152, [R1+0xec] ;  /* 0x0000ec0001987983 */ /* 0x0004a20000100600 */
[C---:B------:R-:W-:Y:S01]  /*c840*/  ISETP.LE.U32.AND P1, PT, R119.reuse, UR10, PT ;  /* 0x0000000a77007c0c */ /* 0x040fe2000bf23070 */
[----:B------:R-:W-:Y:S01]  /*c850*/  IMAD.MOV.U32 R109, RZ, RZ, R63 ;  /* 0x000000ffff6d7224 */ /* 0x000fe200078e003f */
[----:B------:R-:W-:Y:S01]  /*c860*/  PRMT R119, R119, 0x5410, R197 ;  /* 0x0000541077777816 */ /* 0x000fe200000000c5 */
[----:B------:R2:W2:Y:S01]  /*c870*/  LDL.S16 R149, [R1+0xe4] ;  /* 0x0000e40001957983 */ /* 0x0004a20000100600 */
[----:B------:R-:W-:Y:S04]  /*c880*/  PRMT R105, R110, 0x7610, R105 ;  /* 0x000076106e697816 */ /* 0x000fe80000000069 */
[----:B------:R-:W-:Y:S01]  /*c890*/  MUFU.EX2 R169, R169 ;  /* 0x000000a900a97308 */ /* 0x000fe20000000800 */
[----:B------:R2:W2:Y:S01]  /*c8a0*/  LDL.S16 R141, [R1+0xe0] ;  /* 0x0000e000018d7983 */ /* 0x0004a20000100600 */
[----:B------:R-:W-:Y:S01]  /*c8b0*/  @!P6 PRMT R104, R105, 0x5410, RZ ;  /* 0x000054106968e816 */ /* 0x000fe200000000ff */
[C---:B---3--:R-:W-:Y:S01]  /*c8c0*/  FMUL.FTZ R46, R0.reuse, R150 ;  /* 0x00000096002e7220 */ /* 0x048fe20000410000 */
[----:B------:R-:W-:Y:S01]  /*c8d0*/  ISETP.LE.U32.AND P6, PT, R121, UR10, PT ;  /* 0x0000000a79007c0c */ /* 0x000fe2000bfc3070 */
[----:B------:R3:W3:Y:S01]  /*c8e0*/  LDL.S16 R118, [R1+0xdc] ;  /* 0x0000dc0001767983 */ /* 0x0006e20000100600 */
[C---:B-----5:R-:W-:Y:S01]  /*c8f0*/  FFMA.FTZ R105, R0.reuse, R228, R112 ;  /* 0x000000e400697223 */ /* 0x060fe20000010070 */
[C---:B------:R-:W-:Y:S01]  /*c900*/  FMUL.FTZ R47, R0.reuse, R151 ;  /* 0x00000097002f7220 */ /* 0x040fe20000410000 */
[C---:B------:R-:W-:Y:S01]  /*c910*/  FMUL.FTZ R10, R0.reuse, R170 ;  /* 0x000000aa000a7220 */ /* 0x040fe20000410000 */
[C---:B------:R-:W-:Y:S01]  /*c920*/  FMUL.FTZ R14, R0.reuse, R166 ;  /* 0x000000a6000e7220 */ /* 0x040fe20000410000 */
[----:B-1----:R-:W1:Y:S01]  /*c930*/  LDC R113, c[0x0][0x448] ;  /* 0x00011200ff717b82 */ /* 0x002e620000000800 */
[C---:B------:R-:W-:Y:S01]  /*c940*/  FMUL.FTZ R15, R0.reuse, R167 ;  /* 0x000000a7000f7220 */ /* 0x040fe20000410000 */
[C---:B------:R-:W-:Y:S01]  /*c950*/  FMUL.FTZ R26, R0.reuse, R162 ;  /* 0x000000a2001a7220 */ /* 0x040fe20000410000 */
[C---:B------:R-:W-:Y:S01]  /*c960*/  FMUL.FTZ R27, R0.reuse, R163 ;  /* 0x000000a3001b7220 */ /* 0x040fe20000410000 */
[----:B----4-:R-:W-:Y:S02]  /*c970*/  IMAD.U32 R110, RZ, RZ, UR18 ;  /* 0x00000012ff6e7e24 */ /* 0x010fe4000f8e00ff */
        /* <DEDUP_REMOVED lines=17> */
[----:B--2---:R-:W-:Y:S05]  /*ca90*/  IMAD.MOV.U32 R156, RZ, RZ, R111 ;  /* 0x000000ffff9c7224 */ /* 0x004fea00078e006f */
[----:B------:R-:W-:Y:S01]  /*caa0*/  STG.E.U16 desc[UR26][R156.64+-0x80], R106 ;  /* 0xffff806a9c007986 */ /* 0x000fe2000c10151a */
[----:B------:R-:W-:Y:S03]  /*cab0*/  LEA R110, P2, R110, R156, 0x1 ;  /* 0x0000009c6e6e7211 */ /* 0x000fe600078408ff */
[----:B------:R-:W-:Y:S01]  /*cac0*/  STG.E.U16 desc[UR26][R156.64+-0x7e], R104 ;  /* 0xffff82689c007986 */ /* 0x000fe2000c10151a */
[----:B------:R-:W-:Y:S01]  /*cad0*/  LEA.HI.X.SX32 R111, R11, R157, 0x1, P2 ;  /* 0x0000009d0b6f7211 */ /* 0x000fe200010f0eff */
[----:B------:R-:W-:Y:S01]  /*cae0*/  FMUL.FTZ R11, R0, R171 ;  /* 0x000000ab000b7220 */ /* 0x000fe20000410000 */
[----:B------:R-:W-:Y:S01]  /*caf0*/  ISETP.LE.U32.AND P2, PT, R120, UR10, PT ;  /* 0x0000000a78007c0c */ /* 0x000fe2000bf43070 */
[----:B-1----:R-:W-:Y:S01]  /*cb00*/  IMAD.WIDE R228, R113, 0x70, R110 ;  /* 0x0000007071e47825 */ /* 0x002fe200078e026e */
[----:B------:R-:W-:Y:S03]  /*cb10*/  PRMT R113, R2, 0x5410, R3 ;  /* 0x0000541002717816 */ /* 0x000fe60000000003 */
[----:B------:R-:W-:Y:S08]  /*cb20*/  @!P6 HFMA2.BF16_V2 R152, -RZ.H0_H0, RZ.H0_H0, -R2.H0_H0 ;  /* 0x200000ffff98e231 */ /* 0x000ff00000340902 */
[----:B------:R-:W-:Y:S01]  /*cb30*/  @!P2 HFMA2.BF16_V2 R149, -RZ.H0_H0, RZ.H0_H0, -R3.H0_H0 ;  /* 0x200000ffff95a231 */ /* 0x000fe20000340903 */
[----:B------:R1:W-:Y:S01]  /*cb40*/  @!P6 STL.S16 [R1+0xec], R152 ;  /* 0x0000ec980100e387 */ /* 0x0003e20000100600 */
[----:B------:R-:W-:Y:S01]  /*cb50*/  PRMT R0, R152, 0x7610, R0 ;  /* 0x0000761098007816 */ /* 0x000fe20000000000 */
[----:B------:R-:W-:Y:S02]  /*cb60*/  @!P1 HFMA2.BF16_V2 R141, -RZ.H0_H0, RZ.H0_H0, -R107.H0_H0 ;  /* 0x200000ffff8d9231 */ /* 0x000fe4000034096b */
[----:B------:R2:W-:Y:S01]  /*cb70*/  @!P2 STL.S16 [R1+0xe4], R149 ;  /* 0x0000e4950100a387 */ /* 0x0005e20000100600 */
[----:B------:R-:W-:Y:S01]  /*cb80*/  PRMT R115, R149, 0x7610, R115 ;  /* 0x0000761095737816 */ /* 0x000fe20000000073 */
[----:B---3--:R-:W-:Y:S02]  /*cb90*/  @!P4 HFMA2.BF16_V2 R118, -RZ.H0_H0, RZ.H0_H0, -R108.H0_H0 ;  /* 0x200000ffff76c231 */ /* 0x008fe4000034096c */
[----:B------:R3:W-:Y:S01]  /*cba0*/  @!P1 STL.S16 [R1+0xe0], R141 ;  /* 0x0000e08d01009387 */ /* 0x0007e20000100600 */
[----:B------:R-:W-:Y:S02]  /*cbb0*/  PRMT R140, R141, 0x7610, R140 ;  /* 0x000076108d8c7816 */ /* 0x000fe4000000008c */
[----:B------:R-:W-:Y:S01]  /*cbc0*/  @!P2 PRMT R3, R115, 0x5410, RZ ;  /* 0x000054107303a816 */ /* 0x000fe200000000ff */
[----:B------:R4:W-:Y:S01]  /*cbd0*/  @!P4 STL.S16 [R1+0xdc], R118 ;  /* 0x0000dc760100c387 */ /* 0x0009e20000100600 */
[----:B------:R-:W-:Y:S02]  /*cbe0*/  PRMT R114, R118, 0x7610, R114 ;  /* 0x0000761076727816 */ /* 0x000fe40000000072 */
[----:B------:R-:W-:Y:S01]  /*cbf0*/  @!P6 PRMT R2, R0, 0x5410, RZ ;  /* 0x000054100002e816 */ /* 0x000fe200000000ff */
[----:B------:R-:W-:Y:S01]  /*cc00*/  STG.E.U16 desc[UR26][R110.64+-0x7e], R3 ;  /* 0xffff82036e007986 */ /* 0x000fe2000c10151a */
[----:B------:R-:W-:Y:S01]  /*cc10*/  LEA R190, P6, R190, R228, 0x1 ;  /* 0x000000e4bebe7211 */ /* 0x000fe200078c08ff */
[----:B------:R-:W-:Y:S01]  /*cc20*/  IMAD.U32 R0, RZ, RZ, UR18 ;  /* 0x00000012ff007e24 */ /* 0x000fe2000f8e00ff */
[----:B------:R-:W-:Y:S01]  /*cc30*/  PRMT R115, R107, 0x5410, R108 ;  /* 0x000054106b737816 */ /* 0x000fe2000000006c */
[----:B------:R5:W-:Y:S01]  /*cc40*/  STG.E.U16 desc[UR26][R110.64+-0x80], R2 ;  /* 0xffff80026e007986 */ /* 0x000be2000c10151a */
[----:B------:R-:W-:Y:S02]  /*cc50*/  @!P1 PRMT R107, R140, 0x5410, RZ ;  /* 0x000054108c6b9816 */ /* 0x000fe400000000ff */
[----:B------:R-:W-:Y:S01]  /*cc60*/  @!P4 PRMT R108, R114, 0x5410, RZ ;  /* 0x00005410726cc816 */ /* 0x000fe200000000ff */
[----:B------:R5:W5:Y:S01]  /*cc70*/  LDL.S16 R140, [R1+0x118] ;  /* 0x00011800018c7983 */ /* 0x000b620000100600 */
[----:B------:R-:W-:Y:S01]  /*cc80*/  ISETP.LE.U32.AND P1, PT, R117, UR10, PT ;  /* 0x0000000a75007c0c */ /* 0x000fe2000bf23070 */
[----:B-1----:R-:W-:Y:S01]  /*cc90*/  IMAD.MOV.U32 R152, RZ, RZ, R164 ;  /* 0x000000ffff987224 */ /* 0x002fe200078e00a4 */
[----:B------:R-:W-:Y:S01]  /*cca0*/  ISETP.GT.U32.AND P4, PT, R218, UR10, PT ;  /* 0x0000000ada007c0c */ /* 0x000fe2000bf84070 */
[----:B------:R1:W5:Y:S01]  /*ccb0*/  LDL.S16 R114, [R1+0x114] ;  /* 0x0001140001727983 */ /* 0x0003620000100600 */
[----:B------:R-:W-:Y:S02]  /*ccc0*/  IMAD.MOV.U32 R164, RZ, RZ, R168 ;  /* 0x000000ffffa47224 */ /* 0x000fe400078e00a8 */
[----:B------:R-:W-:Y:S01]  /*ccd0*/  IMAD.MOV.U32 R168, RZ, RZ, R135 ;  /* 0x000000ffffa87224 */ /* 0x000fe200078e0087 */
[----:B--2---:R1:W2:Y:S01]  /*cce0*/  LDL.S16 R149, [R1+0x108] ;  /* 0x0001080001957983 */ /* 0x0042a20000100600 */
[----:B------:R-:W-:Y:S02]  /*ccf0*/  IMAD.MOV.U32 R135, RZ, RZ, R134 ;  /* 0x000000ffff877224 */ /* 0x000fe400078e0086 */
[----:B------:R-:W-:Y:S01]  /*cd00*/  IMAD.MOV.U32 R134, RZ, RZ, R139 ;  /* 0x000000ffff867224 */ /* 0x000fe200078e008b */
[----:B---3--:R1:W3:Y:S01]  /*cd10*/  LDL.S16 R141, [R1+0x104] ;  /* 0x00010400018d7983 */ /* 0x0082e20000100600 */
[----:B------:R-:W-:Y:S01]  /*cd20*/  IMAD.MOV.U32 R139, RZ, RZ, R109 ;  /* 0x000000ffff8b7224 */ /* 0x000fe200078e006d */
[----:B------:R-:W-:Y:S02]  /*cd30*/  SHF.R.U32.HI R109, RZ, 0x18, R191 ;  /* 0x00000018ff6d7819 */ /* 0x000fe400000116bf */
[----:B------:R1:W-:Y:S01]  /*cd40*/  STG.E.U16 desc[UR26][R228.64+-0x80], R107 ;  /* 0xffff806be4007986 */ /* 0x0003e2000c10151a */
[----:B------:R-:W-:Y:S02]  /*cd50*/  LEA.HI.X.SX32 R191, R0, R229, 0x1, P6 ;  /* 0x000000e500bf7211 */ /* 0x000fe400030f0eff */
[----:B----4-:R-:W-:Y:S01]  /*cd60*/  LOP3.LUT R118, R227, 0xff, RZ, 0xc0, !PT ;  /* 0x000000ffe3767812 */ /* 0x010fe200078ec0ff */
[----:B------:R-:W-:Y:S01]  /*cd70*/  STG.E.U16 desc[UR26][R228.64+-0x7e], R108 ;  /* 0xffff826ce4007986 */ /* 0x000fe2000c10151a */
[----:B------:R-:W-:Y:S02]  /*cd80*/  ISETP.LE.U32.AND P6, PT, R109, UR10, PT ;  /* 0x0000000a6d007c0c */ /* 0x000fe4000bfc3070 */
[----:B-----5:R-:W-:Y:S02]  /*cd90*/  F2FP.BF16.F32.PACK_AB R2, R193, R112 ;  /* 0x00000070c102723e */ /* 0x020fe400000010ff */
[----:B------:R-:W-:Y:S02]  /*cda0*/  ISETP.LE.U32.AND P2, PT, R118, UR10, PT ;  /* 0x0000000a76007c0c */ /* 0x000fe4000bf43070 */
[----:B------:R-:W-:Y:S02]  /*cdb0*/  PRMT R0, R2, 0x7632, R0 ;  /* 0x0000763202007816 */ /* 0x000fe40000000000 */
[----:B------:R-:W-:Y:S02]  /*cdc0*/  F2FP.BF16.F32.PACK_AB R3, R203, R129 ;  /* 0x00000081cb03723e */ /* 0x000fe400000010ff */
[----:B------:R-:W-:Y:S02]  /*cdd0*/  PRMT R227, R232, 0x7773, RZ ;  /* 0x00007773e8e37816 */ /* 0x000fe400000000ff */
[----:B------:R-:W-:Y:S02]  /*cde0*/  PRMT R104, R3, 0x7632, R104 ;  /* 0x0000763203687816 */ /* 0x000fe40000000068 */
[----:B------:R-:W-:Y:S03]  /*cdf0*/  PRMT R117, R117, 0x5410, R109 ;  /* 0x0000541075757816 */ /* 0x000fe6000000006d */
[----:B------:R-:W-:Y:S02]  /*ce00*/  @!P2 HFMA2.BF16_V2 R140, -RZ.H0_H0, RZ.H0_H0, -R3.H0_H0 ;  /* 0x200000ffff8ca231 */ /* 0x000fe40000340903 */
[----:B------:R-:W-:Y:S03]  /*ce10*/  @P4 HFMA2.BF16_V2 R114, -RZ.H0_H0, RZ.H0_H0, -R104.H0_H0 ;  /* 0x200000ffff724231 */ /* 0x000fe60000340968 */
[----:B------:R-:W-:Y:S01]  /*ce20*/  PRMT R106, R140, 0x7610, R106 ;  /* 0x000076108c6a7816 */ /* 0x000fe2000000006a */
[----:B--2---:R-:W-:Y:S01]  /*ce30*/  @!P1 HFMA2.BF16_V2 R149, -RZ.H0_H0, RZ.H0_H0, -R2.H0_H0 ;  /* 0x200000ffff959231 */ /* 0x004fe20000340902 */
[----:B------:R-:W-:Y:S01]  /*ce40*/  PRMT R146, R114, 0x7610, R146 ;  /* 0x0000761072927816 */ /* 0x000fe20000000092 */
[----:B---3--:R-:W-:Y:S03]  /*ce50*/  @!P6 HFMA2.BF16_V2 R141, -RZ.H0_H0, RZ.H0_H0, -R0.H0_H0 ;  /* 0x200000ffff8de231 */ /* 0x008fe60000340900 */
[----:B------:R2:W-:Y:S01]  /*ce60*/  @!P1 STL.S16 [R1+0x108], R149 ;  /* 0x0001089501009387 */ /* 0x0005e20000100600 */
[----:B------:R-:W-:Y:S03]  /*ce70*/  PRMT R112, R149, 0x7610, R112 ;  /* 0x0000761095707816 */ /* 0x000fe60000000070 */
[----:B------:R3:W-:Y:S01]  /*ce80*/  @!P6 STL.S16 [R1+0x104], R141 ;  /* 0x0001048d0100e387 */ /* 0x0007e20000100600 */
[----:B-1----:R-:W-:Y:S03]  /*ce90*/  PRMT R107, R141, 0x7610, R107 ;  /* 0x000076108d6b7816 */ /* 0x002fe6000000006b */
[----:B------:R1:W-:Y:S04]  /*cea0*/  @!P2 STL.S16 [R1+0x118], R140 ;  /* 0x0001188c0100a387 */ /* 0x0003e80000100600 */
[----:B------:R4:W-:Y:S04]  /*ceb0*/  @P4 STL.S16 [R1+0x114], R114 ;  /* 0x0001147201004387 */ /* 0x0009e80000100600 */
[----:B------:R4:W5:Y:S04]  /*cec0*/  LDL.S16 R150, [R1+0x110] ;  /* 0x0001100001967983 */ /* 0x0009680000100600 */
[----:B--2---:R2:W2:Y:S01]  /*ced0*/  LDL.S16 R149, [R1+0x10c] ;  /* 0x00010c0001957983 */ /* 0x0044a20000100600 */
[----:B---3--:R-:W-:Y:S02]  /*cee0*/  IMAD.MOV.U32 R141, RZ, RZ, R153 ;  /* 0x000000ffff8d7224 */ /* 0x008fe400078e0099 */
[----:B------:R-:W-:Y:S02]  /*cef0*/  IMAD.MOV.U32 R153, RZ, RZ, R232 ;  /* 0x000000ffff997224 */ /* 0x000fe400078e00e8 */
[----:B-1----:R-:W-:Y:S02]  /*cf00*/  IMAD.MOV.U32 R140, RZ, RZ, R152 ;  /* 0x000000ffff8c7224 */ /* 0x002fe400078e0098 */
[----:B------:R-:W-:Y:S01]  /*cf10*/  IMAD.MOV.U32 R152, RZ, RZ, R160 ;  /* 0x000000ffff987224 */ /* 0x000fe200078e00a0 */
[----:B----4-:R-:W-:Y:S01]  /*cf20*/  PRMT R114, R2, 0x5410, R0 ;  /* 0x0000541002727816 */ /* 0x010fe20000000000 */
[----:B------:R-:W-:Y:S01]  /*cf30*/  IMAD.MOV.U32 R160, RZ, RZ, R164 ;  /* 0x000000ffffa07224 */ /* 0x000fe200078e00a4 */
[----:B------:R-:W-:Y:S01]  /*cf40*/  @!P1 PRMT R2, R112, 0x5410, RZ ;  /* 0x0000541070029816 */ /* 0x000fe200000000ff */
[----:B------:R-:W-:Y:S01]  /*cf50*/  IMAD.MOV.U32 R164, RZ, RZ, R131 ;  /* 0x000000ffffa47224 */ /* 0x000fe200078e0083 */
[----:B------:R-:W-:Y:S01]  /*cf60*/  @!P6 PRMT R0, R107, 0x5410, RZ ;  /* 0x000054106b00e816 */ /* 0x000fe200000000ff */
[----:B------:R-:W-:Y:S01]  /*cf70*/  IMAD.MOV.U32 R131, RZ, RZ, R137 ;  /* 0x000000ffff837224 */ /* 0x000fe200078e0089 */
[----:B------:R-:W-:Y:S01]  /*cf80*/  ISETP.GT.U32.AND P6, PT, R205, UR10, PT ;  /* 0x0000000acd007c0c */ /* 0x000fe2000bfc4070 */
[----:B------:R1:W-:Y:S01]  /*cf90*/  STG.E.U16 desc[UR26][R190.64+-0x80], R2 ;  /* 0xffff8002be007986 */ /* 0x0003e2000c10151a */
[----:B------:R-:W-:Y:S01]  /*cfa0*/  ISETP.GT.U32.AND P1, PT, R207, UR10, PT ;  /* 0x0000000acf007c0c */ /* 0x000fe2000bf24070 */
[----:B------:R-:W-:Y:S01]  /*cfb0*/  IMAD.MOV.U32 R137, RZ, RZ, R136 ;  /* 0x000000ffff897224 */ /* 0x000fe200078e0088 */
[----:B------:R-:W-:Y:S01]  /*cfc0*/  PRMT R112, R3, 0x5410, R104 ;  /* 0x0000541003707816 */ /* 0x000fe20000000068 */
[----:B------:R3:W-:Y:S01]  /*cfd0*/  STG.E.U16 desc[UR26][R190.64+-0x7e], R0 ;  /* 0xffff8200be007986 */ /* 0x0007e2000c10151a */
[----:B------:R-:W-:Y:S01]  /*cfe0*/  @!P2 PRMT R3, R106, 0x5410, RZ ;  /* 0x000054106a03a816 */ /* 0x000fe200000000ff */
[----:B------:R-:W-:Y:S01]  /*cff0*/  IMAD.WIDE.U32 R106, R224, -0x2daee0ad, RZ ;  /* 0xd2511f53e06a7825 */ /* 0x000fe200078e00ff */
[----:B------:R-:W-:Y:S02]  /*d000*/  @P4 PRMT R104, R146, 0x5410, RZ ;  /* 0x0000541092684816 */ /* 0x000fe400000000ff */
[----:B------:R-:W-:Y:S01]  /*d010*/  PRMT R224, R232, 0x7772, RZ ;  /* 0x00007772e8e07816 */ /* 0x000fe200000000ff */
[----:B------:R4:W-:Y:S01]  /*d020*/  STG.E.U16 desc[UR26][R156.64+-0x70], R3 ;  /* 0xffff90039c007986 */ /* 0x0009e2000c10151a */
[----:B------:R-:W-:Y:S01]  /*d030*/  LOP3.LUT R194, R194, UR11, R107, 0x96, !PT ;  /* 0x0000000bc2c27c12 */ /* 0x000fe2000f8e966b */
[----:B------:R-:W2:Y:S01]  /*d040*/  MUFU.EX2 R146, R199 ;  /* 0x000000c700927308 */ /* 0x000ea20000000800 */
[C---:B------:R-:W-:Y:S01]  /*d050*/  PRMT R136, R106.reuse, 0x7772, RZ ;  /* 0x000077726a887816 */ /* 0x040fe200000000ff */
[----:B------:R4:W-:Y:S01]  /*d060*/  STG.E.U16 desc[UR26][R156.64+-0x6e], R104 ;  /* 0xffff92689c007986 */ /* 0x0009e2000c10151a */
[C---:B------:R-:W-:Y:S01]  /*d070*/  PRMT R138, R106.reuse, 0x7773, RZ ;  /* 0x000077736a8a7816 */ /* 0x040fe200000000ff */
[----:B------:R-:W-:Y:S01]  /*d080*/  IMAD.MOV.U32 R161, RZ, RZ, R137 ;  /* 0x000000ffffa17224 */ /* 0x000fe200078e0089 */
[----:B------:R-:W-:Y:S05]  /*d090*/  PRMT R232, R106, 0x7771, RZ ;  /* 0x000077716ae87816 */ /* 0x000fea00000000ff */
[----:B------:R-:W-:Y:S01]  /*d0a0*/  MUFU.EX2 R137, R235 ;  /* 0x000000eb00897308 */ /* 0x000fe20000000800 */
[----:B------:R-:W-:Y:S02]  /*d0b0*/  ISETP.GT.U32.AND P4, PT, R136, UR10, PT ;  /* 0x0000000a88007c0c */ /* 0x000fe4000bf84070 */
[----:B-1----:R-:W-:Y:S04]  /*d0c0*/  F2FP.BF16.F32.PACK_AB R2, R200, R128 ;  /* 0x00000080c802723e */ /* 0x002fe800000010ff */
[C---:B---3--:R-:W-:Y:S04]  /*d0d0*/  PRMT R0, R2.reuse, 0x7632, R0 ;  /* 0x0000763202007816 */ /* 0x048fe80000000000 */
[----:B----4-:R-:W-:Y:S02]  /*d0e0*/  PRMT R3, R2, 0x5410, R0 ;  /* 0x0000541002037816 */ /* 0x010fe40000000000 */
[----:B------:R-:W-:Y:S04]  /*d0f0*/  LOP3.LUT R104, R194, 0xffff, RZ, 0xc0, !PT ;  /* 0x0000ffffc2687812 */ /* 0x000fe800078ec0ff */
[----:B------:R-:W-:Y:S01]  /*d100*/  SHF.R.U32.HI R198, RZ, 0x8, R104 ;  /* 0x00000008ffc67819 */ /* 0x000fe20000011668 */
[----:B-----5:R-:W-:Y:S05]  /*d110*/  @P1 HFMA2.BF16_V2 R150, -RZ.H0_H0, RZ.H0_H0, -R2.H0_H0 ;  /* 0x200000ffff961231 */ /* 0x020fea0000340902 */
[----:B------:R1:W-:Y:S01]  /*d120*/  @P1 STL.S16 [R1+0x110], R150 ;  /* 0x0001109601001387 */ /* 0x0003e20000100600 */
[----:B------:R-:W-:Y:S01]  /*d130*/  PRMT R108, R150, 0x7610, R108 ;  /* 0x00007610966c7816 */ /* 0x000fe2000000006c */
[----:B--2---:R-:W-:Y:S03]  /*d140*/  @P6 HFMA2.BF16_V2 R149, -RZ.H0_H0, RZ.H0_H0, -R0.H0_H0 ;  /* 0x200000ffff956231 */ /* 0x004fe60000340900 */
[----:B------:R-:W-:Y:S02]  /*d150*/  @P1 PRMT R2, R108, 0x5410, RZ ;  /* 0x000054106c021816 */ /* 0x000fe400000000ff */
[----:B------:R2:W-:Y:S01]  /*d160*/  @P6 STL.S16 [R1+0x10c], R149 ;  /* 0x00010c9501006387 */ /* 0x0005e20000100600 */
[----:B------:R-:W-:Y:S03]  /*d170*/  PRMT R107, R149, 0x7610, R107 ;  /* 0x00007610956b7816 */ /* 0x000fe6000000006b */
[----:B------:R3:W4:Y:S01]  /*d180*/  LDL.S16 R151, [R1+0xfc] ;  /* 0x0000fc0001977983 */ /* 0x0007220000100600 */
[----:B------:R-:W-:Y:S01]  /*d190*/  @P6 PRMT R0, R107, 0x5410, RZ ;  /* 0x000054106b006816 */ /* 0x000fe200000000ff */
[----:B------:R-:W-:Y:S01]  /*d1a0*/  FADD.FTZ R107, R239, R125 ;  /* 0x0000007def6b7221 */ /* 0x000fe20000010000 */
[----:B------:R-:W-:Y:S01]  /*d1b0*/  ISETP.GT.U32.AND P6, PT, R138, UR10, PT ;  /* 0x0000000a8a007c0c */ /* 0x000fe2000bfc4070 */
[----:B------:R3:W5:Y:S01]  /*d1c0*/  LDL.S16 R141, [R1+0xf4] ;  /* 0x0000f400018d7983 */ /* 0x0007620000100600 */
[----:B------:R-:W-:Y:S02]  /*d1d0*/  IMAD.MOV.U32 R239, RZ, RZ, R106 ;  /* 0x000000ffffef7224 */ /* 0x000fe400078e006a */
[----:B------:R-:W-:Y:S01]  /*d1e0*/  FADD.FTZ R108, R129, R107 ;  /* 0x0000006b816c7221 */ /* 0x000fe20000010000 */
[----:B------:R-:W-:Y:S01]  /*d1f0*/  PRMT R138, R136, 0x5410, R138 ;  /* 0x00005410888a7816 */ /* 0x000fe2000000008a */
[----:B------:R-:W3:Y:S04]  /*d200*/  LDL R129, [R1+0x154] ;  /* 0x0001540001817983 */ /* 0x000ee80000100800 */
[----:B-1----:R1:W5:Y:S04]  /*d210*/  LDL.S16 R150, [R1+0x100] ;  /* 0x0001000001967983 */ /* 0x0023680000100600 */
[----:B------:R1:W-:Y:S04]  /*d220*/  STG.E.U16 desc[UR26][R110.64+-0x6e], R0 ;  /* 0xffff92006e007986 */ /* 0x0003e8000c10151a */
[----:B------:R1:W-:Y:S04]  /*d230*/  STG.E.U16 desc[UR26][R110.64+-0x70], R2 ;  /* 0xffff90026e007986 */ /* 0x0003e8000c10151a */
[----:B--2---:R2:W2:Y:S01]  /*d240*/  LDL.S16 R149, [R1+0xf8] ;  /* 0x0000f80001957983 */ /* 0x0044a20000100600 */
[----:B-1----:R-:W-:Y:S04]  /*d250*/  LOP3.LUT R0, R198, 0xffff, RZ, 0xc0, !PT ;  /* 0x0000ffffc6007812 */ /* 0x002fe800078ec0ff */
[----:B------:R-:W-:Y:S01]  /*d260*/  ISETP.LE.U32.AND P1, PT, R0, UR10, PT ;  /* 0x0000000a00007c0c */ /* 0x000fe2000bf23070 */
[----:B------:R-:W-:Y:S02]  /*d270*/  IMAD.U32 R0, RZ, RZ, UR19 ;  /* 0x00000013ff007e24 */ /* 0x000fe4000f8e00ff */
[----:B------:R-:W-:Y:S01]  /*d280*/  FADD.FTZ R2, R132, R123 ;  /* 0x0000007b84027221 */ /* 0x000fe20000010000 */
[----:B------:R-:W-:Y:S01]  /*d290*/  FADD.FTZ R123, R193, R105 ;  /* 0x00000069c17b7221 */ /* 0x000fe20000010000 */
[----:B------:R-:W-:Y:S01]  /*d2a0*/  MUFU.EX2 R132, R225 ;  /* 0x000000e100847308 */ /* 0x000fe20000000800 */
[----:B------:R-:W-:Y:S01]  /*d2b0*/  LOP3.LUT R0, R127, UR31, R0, 0x96, !PT ;  /* 0x0000001f7f007c12 */ /* 0x000fe2000f8e9600 */
[----:B------:R-:W-:Y:S04]  /*d2c0*/  FADD.FTZ R125, R128, R2 ;  /* 0x00000002807d7221 */ /* 0x000fe80000010000 */
[----:B------:R-:W-:Y:S05]  /*d2d0*/  IMAD.WIDE.U32 R126, R0, -0x326172a9, RZ ;  /* 0xcd9e8d57007e7825 */ /* 0x000fea00078e00ff */
[----:B------:R-:W-:Y:S01]  /*d2e0*/  LOP3.LUT R104, R127, R152, RZ, 0x3c, !PT ;  /* 0x000000987f687212 */ /* 0x000fe200078e3cff */
[----:B------:R-:W-:Y:S01]  /*d2f0*/  IMAD.MOV.U32 R152, RZ, RZ, R161 ;  /* 0x000000ffff987224 */ /* 0x000fe200078e00a1 */
[----:B------:R-:W-:Y:S01]  /*d300*/  LOP3.LUT R0, R126, R204, RZ, 0x3c, !PT ;  /* 0x000000cc7e007212 */ /* 0x000fe200078e3cff */
[----:B------:R-:W-:Y:S02]  /*d310*/  IMAD.MOV.U32 R204, RZ, RZ, R165 ;  /* 0x000000ffffcc7224 */ /* 0x000fe400078e00a5 */
[----:B------:R-:W-:Y:S04]  /*d320*/  IMAD.WIDE.U32 R104, R104, -0x2daee0ad, RZ ;  /* 0xd2511f5368687825 */ /* 0x000fe800078e00ff */
[----:B------:R-:W-:Y:S01]  /*d330*/  IMAD.WIDE.U32 R110, R0, -0x2daee0ad, RZ ;  /* 0xd2511f53006e7825 */ /* 0x000fe200078e00ff */
[----:B------:R-:W-:Y:S02]  /*d340*/  LOP3.LUT R106, R140, UR16, R105, 0x96, !PT ;  /* 0x000000108c6a7c12 */ /* 0x000fe4000f8e9669 */
[----:B------:R1:W3:Y:S01]  /*d350*/  LDL R140, [R1+0x150] ;  /* 0x00015000018c7983 */ /* 0x0002e20000100800 */
[----:B------:R-:W-:Y:S01]  /*d360*/  IMAD.MOV.U32 R165, RZ, RZ, R134 ;  /* 0x000000ffffa57224 */ /* 0x000fe200078e0086 */
[----:B------:R-:W-:Y:S01]  /*d370*/  LOP3.LUT R104, R104, UR15, R111, 0x96, !PT ;  /* 0x0000000f68687c12 */ /* 0x000fe2000f8e966f */
[----:B------:R-:W-:Y:S04]  /*d380*/  IMAD.WIDE.U32 R106, R106, -0x326172a9, RZ ;  /* 0xcd9e8d576a6a7825 */ /* 0x000fe800078e00ff */
[----:B------:R-:W-:Y:S01]  /*d390*/  IMAD.WIDE.U32 R104, R104, -0x326172a9, RZ ;  /* 0xcd9e8d5768687825 */ /* 0x000fe200078e00ff */
[----:B------:R-:W-:Y:S04]  /*d3a0*/  LOP3.LUT R2, R192, UR9, R107, 0x96, !PT ;  /* 0x00000009c0027c12 */ /* 0x000fe8000f8e966b */
[----:B------:R-:W-:Y:S01]  /*d3b0*/  LOP3.LUT R106, R106, UR8, R105, 0x96, !PT ;  /* 0x000000086a6a7c12 */ /* 0x000fe2000f8e9669 */
[----:B------:R-:W-:Y:S04]  /*d3c0*/  IMAD.WIDE.U32 R158, R2, -0x2daee0ad, RZ ;  /* 0xd2511f53029e7825 */ /* 0x000fe800078e00ff */
[----:B------:R-:W-:Y:S01]  /*d3d0*/  FADD.FTZ R2, R146, R123 ;  /* 0x0000007b92027221 */ /* 0x000fe20000010000 */
[----:B------:R-:W-:Y:S01]  /*d3e0*/  MUFU.EX2 R105, R220 ;  /* 0x000000dc00697308 */ /* 0x000fe20000000800 */
[----:B------:R-:W-:Y:S01]  /*d3f0*/  IMAD.WIDE.U32 R192, R106, -0x2daee0ad, RZ ;  /* 0xd2511f536ac07825 */ /* 0x000fe200078e00ff */
[----:B------:R-:W-:Y:S08]  /*d400*/  LOP3.LUT R107, R110, UR13, R159, 0x96, !PT ;  /* 0x0000000d6e6b7c12 */ /* 0x000ff0000f8e969f */
[----:B------:R-:W-:Y:S01]  /*d410*/  MUFU.EX2 R110, R219 ;  /* 0x000000db006e7308 */ /* 0x000fe20000000800 */
[----:B------:R-:W-:Y:S01]  /*d420*/  LOP3.LUT R158, R158, UR12, R193, 0x96, !PT ;  /* 0x0000000c9e9e7c12 */ /* 0x000fe2000f8e96c1 */
[----:B------:R-:W-:Y:S04]  /*d430*/  IMAD.WIDE.U32 R106, R107, -0x326172a9, RZ ;  /* 0xcd9e8d576b6a7825 */ /* 0x000fe800078e00ff */
[----:B------:R-:W-:Y:S01]  /*d440*/  IMAD.WIDE.U32 R158, R158, -0x326172a9, RZ ;  /* 0xcd9e8d579e9e7825 */ /* 0x000fe200078e00ff */
[----:B------:R-:W-:Y:S03]  /*d450*/  LOP3.LUT R199, R104, UR6, R107, 0x96, !PT ;  /* 0x0000000668c77c12 */ /* 0x000fe6000f8e966b */
[----:B------:R-:W1:Y:S01]  /*d460*/  MUFU.EX2 R104, R201 ;  /* 0x000000c900687308 */ /* 0x000e620000000800 */
[----:B------:R-:W-:Y:S04]  /*d470*/  LOP3.LUT R162, R106, UR7, R159, 0x96, !PT ;  /* 0x000000076aa27c12 */ /* 0x000fe8000f8e969f */
[----:B------:R-:W-:Y:S04]  /*d480*/  LOP3.LUT R0, R162, 0xffff, RZ, 0xc0, !PT ;  /* 0x0000ffffa2007812 */ /* 0x000fe800078ec0ff */
[----:B------:R-:W-:Y:S01]  /*d490*/  SHF.R.U32.HI R193, RZ, 0x8, R0 ;  /* 0x00000008ffc17819 */ /* 0x000fe20000011600 */
[----:B-1----:R-:W-:Y:S03]  /*d4a0*/  FADD.FTZ R123, R104, R2 ;  /* 0x00000002687b7221 */ /* 0x002fe60000010000 */
[----:B------:R-:W-:Y:S02]  /*d4b0*/  LOP3.LUT R0, R193, 0xffff, RZ, 0xc0, !PT ;  /* 0x0000ffffc1007812 */ /* 0x000fe400078ec0ff */
[----:B------:R-:W-:Y:S01]  /*d4c0*/  LOP3.LUT R2, R127, R131, RZ, 0x3c, !PT ;  /* 0x000000837f027212 */ /* 0x000fe200078e3cff */
[----:B------:R-:W-:Y:S01]  /*d4d0*/  FADD.FTZ R127, R200, R125 ;  /* 0x0000007dc87f7221 */ /* 0x000fe20000010000 */
[----:B------:R-:W-:Y:S01]  /*d4e0*/  ISETP.LE.U32.AND P2, PT, R0, UR10, PT ;  /* 0x0000000a00007c0c */ /* 0x000fe2000bf43070 */
[----:B------:R-:W-:Y:S01]  /*d4f0*/  MUFU.EX2 R125, R234 ;  /* 0x000000ea007d7308 */ /* 0x000fe20000000800 */
[----:B------:R-:W-:Y:S01]  /*d500*/  LOP3.LUT R0, R126, R206, RZ, 0x3c, !PT ;  /* 0x000000ce7e007212 */ /* 0x000fe200078e3cff */
[----:B------:R-:W-:Y:S01]  /*d510*/  IMAD.WIDE.U32 R106, R2, -0x2daee0ad, RZ ;  /* 0xd2511f53026a7825 */ /* 0x000fe200078e00ff */
[----:B------:R-:W-:Y:S03]  /*d520*/  F2FP.BF16.F32.PACK_AB R146, R104, R146 ;  /* 0x000000926892723e */ /* 0x000fe600000010ff */
[----:B------:R-:W-:Y:S01]  /*d530*/  FADD.FTZ R104, R110, R122 ;  /* 0x0000007a6e687221 */ /* 0x000fe20000010000 */
[----:B------:R-:W-:Y:S01]  /*d540*/  IMAD.WIDE.U32 R130, R0, -0x2daee0ad, RZ ;  /* 0xd2511f5300827825 */ /* 0x000fe200078e00ff */
[----:B------:R-:W-:Y:S02]  /*d550*/  LOP3.LUT R0, R160, UR16, R107, 0x96, !PT ;  /* 0x00000010a0007c12 */ /* 0x000fe4000f8e966b */
[----:B------:R-:W-:Y:S01]  /*d560*/  PRMT R107, R207, 0x5410, R205 ;  /* 0x00005410cf6b7816 */ /* 0x000fe200000000cd */
[----:B------:R-:W-:Y:S01]  /*d570*/  IMAD.MOV.U32 R160, RZ, RZ, R164 ;  /* 0x000000ffffa07224 */ /* 0x000fe200078e00a4 */
[C---:B------:R-:W-:Y:S01]  /*d580*/  F2FP.BF16.F32.PACK_AB R126, R105.reuse, R110 ;  /* 0x0000006e697e723e */ /* 0x040fe200000010ff */
[----:B------:R-:W-:Y:S02]  /*d590*/  IMAD.MOV.U32 R164, RZ, RZ, R168 ;  /* 0x000000ffffa47224 */ /* 0x000fe400078e00a8 */
[----:B------:R-:W-:Y:S01]  /*d5a0*/  FADD.FTZ R2, R105, R104 ;  /* 0x0000006869027221 */ /* 0x000fe20000010000 */
[----:B------:R-:W-:Y:S01]  /*d5b0*/  IMAD.MOV.U32 R168, RZ, RZ, R135 ;  /* 0x000000ffffa87224 */ /* 0x000fe200078e0087 */
[----:B------:R-:W-:Y:S01]  /*d5c0*/  PRMT R105, R121, 0x5410, R120 ;  /* 0x0000541079697816 */ /* 0x000fe20000000078 */
[----:B------:R-:W-:Y:S01]  /*d5d0*/  IMAD.WIDE.U32 R134, R0, -0x326172a9, RZ ;  /* 0xcd9e8d5700867825 */ /* 0x000fe200078e00ff */
[----:B------:R-:W-:Y:S01]  /*d5e0*/  LOP3.LUT R107, R107, 0xff00ff, RZ, 0xc0, !PT ;  /* 0x00ff00ff6b6b7812 */ /* 0x000fe200078ec0ff */
[----:B------:R-:W-:Y:S01]  /*d5f0*/  MUFU.EX2 R120, R223 ;  /* 0x000000df00787308 */ /* 0x000fe20000000800 */
[----:B------:R-:W-:Y:S01]  /*d600*/  LOP3.LUT R128, R106, UR15, R131, 0x96, !PT ;  /* 0x0000000f6a807c12 */ /* 0x000fe2000f8e9683 */
[----:B------:R-:W-:Y:S01]  /*d610*/  FADD.FTZ R2, R132, R2 ;  /* 0x0000000284027221 */ /* 0x000fe20000010000 */
[----:B------:R-:W-:Y:S07]  /*d620*/  LOP3.LUT R122, R196, UR9, R135, 0x96, !PT ;  /* 0x00000009c47a7c12 */ /* 0x000fee000f8e9687 */
[----:B------:R-:W-:Y:S01]  /*d630*/  MUFU.EX2 R131, R226 ;  /* 0x000000e200837308 */ /* 0x000fe20000000800 */
[--C-:B------:R-:W-:Y:S01]  /*d640*/  HSET2.LE.AND R105, R105, R216.reuse, PT ;  /* 0x000000d869697233 */ /* 0x100fe20003803000 */
[----:B------:R-:W-:Y:S01]  /*d650*/  FADD.FTZ R121, R203, R108 ;  /* 0x0000006ccb797221 */ /* 0x000fe20000010000 */
[--C-:B------:R-:W-:Y:S01]  /*d660*/  HSET2.LE.AND R107, R107, R216.reuse, PT ;  /* 0x000000d86b6b7233 */ /* 0x100fe20003803000 */
[----:B------:R-:W1:Y:S06]  /*d670*/  LDSM.16.MT88.4 R108, [R208+0x9000] ;  /* 0x00900000d06c783b */ /* 0x000e6c0000004200 */
[----:B------:R-:W1:Y:S01]  /*d680*/  MUFU.EX2 R135, R222 ;  /* 0x000000de00877308 */ /* 0x000e620000000800 */
[----:B------:R-:W-:Y:S01]  /*d690*/  LOP3.LUT R105, R113, R105, RZ, 0xc0, !PT ;  /* 0x0000006971697212 */ /* 0x000fe200078ec0ff */
[----:B------:R-:W-:Y:S01]  /*d6a0*/  IMAD.WIDE.U32 R154, R122, -0x2daee0ad, RZ ;  /* 0xd2511f537a9a7825 */ /* 0x000fe200078e00ff */
[--C-:B------:R-:W-:Y:S07]  /*d6b0*/  HSET2.LE.AND R113, R117, R216.reuse, PT ;  /* 0x000000d875717233 */ /* 0x100fee0003803000 */
[----:B------:R-:W-:Y:S01]  /*d6c0*/  MUFU.EX2 R168, R168 ;  /* 0x000000a800a87308 */ /* 0x000fe20000000800 */
[----:B------:R-:W-:Y:S01]  /*d6d0*/  LOP3.LUT R107, R3, R107, RZ, 0xc0, !PT ;  /* 0x0000006b036b7212 */ /* 0x000fe200078ec0ff */
[----:B------:R-:W-:Y:S01]  /*d6e0*/  IMAD.MOV.U32 R161, RZ, RZ, R160 ;  /* 0x000000ffffa17224 */ /* 0x000fe200078e00a0 */
[----:B------:R-:W-:Y:S01]  /*d6f0*/  LOP3.LUT R3, R245, 0xff, RZ, 0xc0, !PT ;  /* 0x000000fff5037812 */ /* 0x000fe200078ec0ff */
[----:B------:R-:W-:Y:S01]  /*d700*/  IMAD.MOV.U32 R160, RZ, RZ, R165 ;  /* 0x000000ffffa07224 */ /* 0x000fe200078e00a5 */
[----:B------:R-:W-:Y:S01]  /*d710*/  LOP3.LUT R113, R114, R113, RZ, 0xc0, !PT ;  /* 0x0000007172717212 */ /* 0x000fe200078ec0ff */
[----:B------:R-:W-:Y:S01]  /*d720*/  IMAD.MOV.U32 R165, RZ, RZ, R139 ;  /* 0x000000ffffa57224 */ /* 0x000fe200078e008b */
[----:B------:R-:W-:Y:S03]  /*d730*/  PRMT R114, R3, 0x5410, R230 ;  /* 0x0000541003727816 */ /* 0x000fe600000000e6 */
[----:B------:R-:W-:Y:S01]  /*d740*/  MUFU.EX2 R139, R237 ;  /* 0x000000ed008b7308 */ /* 0x000fe20000000800 */
[----:B------:R-:W-:Y:S01]  /*d750*/  PRMT R133, R126, 0x7632, R133 ;  /* 0x000076327e857816 */ /* 0x000fe20000000085 */
[----:B-1----:R-:W-:Y:S01]  /*d760*/  FADD.FTZ R0, R135, R123 ;  /* 0x0000007b87007221 */ /* 0x002fe20000010000 */
[----:B------:R-:W-:Y:S07]  /*d770*/  PRMT R106, R118, 0x5410, R218 ;  /* 0x00005410766a7816 */ /* 0x000fee00000000da */
[----:B------:R-:W1:Y:S01]  /*d780*/  MUFU.EX2 R123, R233 ;  /* 0x000000e9007b7308 */ /* 0x000e620000000800 */
[C---:B------:R-:W-:Y:S01]  /*d790*/  F2FP.BF16.F32.PACK_AB R135, R120.reuse, R135 ;  /* 0x000000877887723e */ /* 0x040fe200000010ff */
[----:B------:R-:W-:Y:S01]  /*d7a0*/  FADD.FTZ R120, R120, R0 ;  /* 0x0000000078787221 */ /* 0x000fe20000010000 */
[--C-:B------:R-:W-:Y:S01]  /*d7b0*/  HSET2.LE.AND R114, R114, R216.reuse, PT ;  /* 0x000000d872727233 */ /* 0x100fe20003803000 */
[----:B------:R-:W-:Y:S01]  /*d7c0*/  IMAD.MOV.U32 R170, RZ, RZ, R161 ;  /* 0x000000ffffaa7224 */ /* 0x000fe200078e00a1 */
[----:B------:R-:W-:Y:S01]  /*d7d0*/  PRMT R0, R126, 0x5410, R133 ;  /* 0x000054107e007816 */ /* 0x000fe20000000085 */
[----:B------:R-:W-:Y:S01]  /*d7e0*/  IMAD.MOV.U32 R161, RZ, RZ, R165 ;  /* 0x000000ffffa17224 */ /* 0x000fe200078e00a5 */
[--C-:B------:R-:W-:Y:S03]  /*d7f0*/  HSET2.LE.AND R106, R106, R216.reuse, PT ;  /* 0x000000d86a6a7233 */ /* 0x100fe60003803000 */
[----:B------:R-:W-:Y:S01]  /*d800*/  MUFU.EX2 R165, R252 ;  /* 0x000000fc00a57308 */ /* 0x000fe20000000800 */
[----:B------:R-:W-:Y:S01]  /*d810*/  LOP3.LUT R114, R0, R114, RZ, 0xc0, !PT ;  /* 0x0000007200727212 */ /* 0x000fe200078ec0ff */
[----:B------:R-:W-:Y:S01]  /*d820*/  IMAD.MOV.U32 R201, RZ, RZ, R164 ;  /* 0x000000ffffc97224 */ /* 0x000fe200078e00a4 */
[----:B------:R-:W-:Y:S07]  /*d830*/  PRMT R0, R231, 0x5410, R204 ;  /* 0x00005410e7007816 */ /* 0x000fee00000000cc */
[----:B------:R-:W-:Y:S01]  /*d840*/  MUFU.EX2 R160, R160 ;  /* 0x000000a000a07308 */ /* 0x000fe20000000800 */
[----:B------:R-:W-:Y:S02]  /*d850*/  LOP3.LUT R106, R112, R106, RZ, 0xc0, !PT ;  /* 0x0000006a706a7212 */ /* 0x000fe400078ec0ff */
[--C-:B------:R-:W-:Y:S07]  /*d860*/  HSET2.LE.AND R112, R119, R216.reuse, PT ;  /* 0x000000d877707233 */ /* 0x100fee0003803000 */
[----:B------:R-:W-:Y:S01]  /*d870*/  MUFU.EX2 R170, R170 ;  /* 0x000000aa00aa7308 */ /* 0x000fe20000000800 */
[C---:B------:R-:W-:Y:S01]  /*d880*/  F2FP.BF16.F32.PACK_AB R132, R131.reuse, R132 ;  /* 0x000000848384723e */ /* 0x040fe200000010ff */
[----:B------:R-:W-:Y:S01]  /*d890*/  FADD.FTZ R131, R131, R2 ;  /* 0x0000000283837221 */ /* 0x000fe20000010000 */
[----:B------:R-:W-:Y:S07]  /*d8a0*/  LOP3.LUT R0, R0, 0xff00ff, RZ, 0xc0, !PT ;  /* 0x00ff00ff00007812 */ /* 0x000fee00078ec0ff */
[----:B------:R-:W1:Y:S01]  /*d8b0*/  MUFU.EX2 R2, R172 ;  /* 0x000000ac00027308 */ /* 0x000e620000000800 */
[C---:B------:R-:W-:Y:S02]  /*d8c0*/  PRMT R147, R146.reuse, 0x7632, R147 ;  /* 0x0000763292937816 */ /* 0x040fe40000000093 */
[----:B------:R-:W-:Y:S02]  /*d8d0*/  LOP3.LUT R112, R115, R112, RZ, 0xc0, !PT ;  /* 0x0000007073707212 */ /* 0x000fe400078ec0ff */
[--C-:B------:R-:W-:Y:S02]  /*d8e0*/  HSET2.LE.AND R115, R0, R216.reuse, PT ;  /* 0x000000d800737233 */ /* 0x100fe40003803000 */
[----:B------:R-:W-:Y:S02]  /*d8f0*/  PRMT R0, R146, 0x5410, R147 ;  /* 0x0000541092007816 */ /* 0x000fe40000000093 */
[----:B------:R-:W-:Y:S02]  /*d900*/  PRMT R104, R124, 0x5410, R195 ;  /* 0x000054107c687816 */ /* 0x000fe400000000c3 */
[----:B------:R-:W-:Y:S01]  /*d910*/  LOP3.LUT R115, R0, R115, RZ, 0xc0, !PT ;  /* 0x0000007300737212 */ /* 0x000fe200078ec0ff */
[----:B-1----:R-:W-:Y:S01]  /*d920*/  FADD.FTZ R0, R123, R121 ;  /* 0x000000797b007221 */ /* 0x002fe20000010000 */
[----:B------:R-:W-:Y:S01]  /*d930*/  LOP3.LUT R124, R130, UR13, R155, 0x96, !PT ;  /* 0x0000000d827c7c12 */ /* 0x000fe2000f8e969b */
[----:B------:R-:W1:Y:S01]  /*d940*/  MUFU.EX2 R121, R236 ;  /* 0x000000ec00797308 */ /* 0x000e620000000800 */
[C---:B------:R-:W-:Y:S01]  /*d950*/  F2FP.BF16.F32.PACK_AB R130, R125.reuse, R123 ;  /* 0x0000007b7d82723e */ /* 0x040fe200000010ff */
[----:B------:R-:W-:Y:S01]  /*d960*/  FADD.FTZ R125, R125, R0 ;  /* 0x000000007d7d7221 */ /* 0x000fe20000010000 */
[----:B------:R-:W-:Y:S02]  /*d970*/  F2FP.BF16.F32.PACK_AB R0, R173, R2 ;  /* 0x00000002ad00723e */ /* 0x000fe400000010ff */
[----:B------:R-:W-:Y:S02]  /*d980*/  HSET2.LE.AND R104, R104, R216, PT ;  /* 0x000000d868687233 */ /* 0x000fe40003803000 */
[C---:B------:R-:W-:Y:S02]  /*d990*/  PRMT R172, R0.reuse, 0x7632, R172 ;  /* 0x0000763200ac7816 */ /* 0x040fe400000000ac */
[----:B------:R-:W-:Y:S02]  /*d9a0*/  PRMT R171, R0, 0x7610, R171 ;  /* 0x0000761000ab7816 */ /* 0x000fe400000000ab */
[----:B------:R-:W-:Y:S02]  /*d9b0*/  LOP3.LUT R104, R116, R104, RZ, 0xc0, !PT ;  /* 0x0000006874687212 */ /* 0x000fe400078ec0ff */
[----:B------:R-:W-:Y:S02]  /*d9c0*/  SHF.R.U32.HI R164, RZ, 0x18, R221 ;  /* 0x00000018ffa47819 */ /* 0x000fe400000116dd */
[----:B------:R-:W-:Y:S03]  /*d9d0*/  PRMT R136, R132, 0x7632, R136 ;  /* 0x0000763284887816 */ /* 0x000fe60000000088 */
[-C--:B------:R-:W-:Y:S08]  /*d9e0*/  HMMA.16816.F32.BF16 R4, R104, R108.reuse, R4 ;  /* 0x0000006c6804723c */ /* 0x080ff00000041804 */
[C---:B------:R-:W-:Y:S04]  /*d9f0*/  HMMA.16816.F32.BF16 R8, R112.reuse, R108, R8 ;  /* 0x0000006c7008723c */ /* 0x040fe80000041808 */
[----:B------:R-:W-:Y:S01]  /*da00*/  FADD.FTZ R109, R137, R127 ;  /* 0x0000007f896d7221 */ /* 0x000fe20000010000 */
[C---:B-1----:R-:W-:Y:S03]  /*da10*/  F2FP.BF16.F32.PACK_AB R137, R121.reuse, R137 ;  /* 0x000000897989723e */ /* 0x042fe600000010ff */
[-C--:B------:R-:W-:Y:S03]  /*da20*/  HMMA.16816.F32.BF16 R12, R112, R110.reuse, R12 ;  /* 0x0000006e700c723c */ /* 0x080fe6000004180c */
[----:B------:R-:W-:Y:S05]  /*da30*/  FADD.FTZ R127, R121, R109 ;  /* 0x0000006d797f7221 */ /* 0x000fea0000010000 */
[C---:B------:R-:W-:Y:S04]  /*da40*/  HMMA.16816.F32.BF16 R16, R104.reuse, R110, R16 ;  /* 0x0000006e6810723c */ /* 0x040fe80000041810 */
[--C-:B----4-:R-:W-:Y:S05]  /*da50*/  @P4 HFMA2.BF16_V2 R151, -RZ.H0_H0, RZ.H0_H0, -R0.reuse.H0_H0 ;  /* 0x200000ffff974231 */ /* 0x110fea0000340900 */
[----:B------:R1:W-:Y:S01]  /*da60*/  @P4 STL.S16 [R1+0xfc], R151 ;  /* 0x0000fc9701004387 */ /* 0x0003e20000100600 */
[----:B------:R-:W-:Y:S04]  /*da70*/  PRMT R143, R151, 0x7610, R143 ;  /* 0x00007610978f7816 */ /* 0x000fe8000000008f */
[----:B------:R-:W-:Y:S02]  /*da80*/  @P4 PRMT R171, R143, 0x5410, RZ ;  /* 0x000054108fab4816 */ /* 0x000fe400000000ff */
[----:B------:R-:W-:Y:S01]  /*da90*/  MUFU.EX2 R143, R242 ;  /* 0x000000f2008f7308 */ /* 0x000fe20000000800 */
[----:B------:R-:W-:Y:S01]  /*daa0*/  ISETP.LE.U32.AND P4, PT, R3, UR10, PT ;  /* 0x0000000a03007c0c */ /* 0x000fe2000bf83070 */
[----:B--2---:R-:W-:Y:S11]  /*dab0*/  @P6 HFMA2.BF16_V2 R149, -RZ.H0_H0, RZ.H0_H0, -R0.H1_H1 ;  /* 0x200000ffff956231 */ /* 0x004ff60000360900 */
[----:B------:R-:W-:Y:S01]  /*dac0*/  @!UPT UIADD3 URZ, UPT, UPT, URZ, URZ, URZ ;  /* 0x000000fffffff290 */ /* 0x000fe2000fffe0ff */
[----:B-----5:R-:W-:Y:S01]  /*dad0*/  @!P4 HFMA2.BF16_V2 R150, -RZ.H0_H0, RZ.H0_H0, -R126.H0_H0 ;  /* 0x200000ffff96c231 */ /* 0x020fe2000034097e */
[----:B------:R2:W-:Y:S01]  /*dae0*/  @P6 STL.S16 [R1+0xf8], R149 ;  /* 0x0000f89501006387 */ /* 0x0005e20000100600 */
[----:B-1----:R-:W-:Y:S03]  /*daf0*/  MUFU.EX2 R151, R178 ;  /* 0x000000b200977308 */ /* 0x002fe60000000800 */
[----:B------:R-:W-:Y:S04]  /*db00*/  PRMT R110, R150, 0x7610, R110 ;  /* 0x00007610966e7816 */ /* 0x000fe8000000006e */
[----:B------:R-:W-:Y:S05]  /*db10*/  @!P4 PRMT R126, R110, 0x5410, RZ ;  /* 0x000054106e7ec816 */ /* 0x000fea00000000ff */
[----:B------:R-:W-:Y:S01]  /*db20*/  STG.E.U16 desc[UR26][R228.64+-0x70], R126 ;  /* 0xffff907ee4007986 */ /* 0x000fe2000c10151a */
[----:B---3--:R-:W-:Y:S02]  /*db30*/  @P0 VIADD R140, R129, 0xffffffe0 ;  /* 0xffffffe0818c0836 */ /* 0x008fe40000000000 */
[----:B------:R-:W-:Y:S03]  /*db40*/  IMAD.WIDE.U32 R128, R128, -0x326172a9, RZ ;  /* 0xcd9e8d5780807825 */ /* 0x000fe600078e00ff */
[----:B------:R-:W1:Y:S02]  /*db50*/  LDSM.16.MT88.4 R116, [R140] ;  /* 0x000000008c74783b */ /* 0x000e640000004200 */
[----:B------:R-:W-:Y:S01]  /*db60*/  LOP3.LUT R108, R134, UR8, R129, 0x96, !PT ;  /* 0x00000008866c7c12 */ /* 0x000fe2000f8e9681 */
[----:B------:R-:W-:Y:S01]  /*db70*/  FADD.FTZ R129, R2, R120 ;  /* 0x0000007802817221 */ /* 0x000fe20000010000 */
[----:B------:R-:W-:Y:S01]  /*db80*/  PRMT R134, R149, 0x7610, R134 ;  /* 0x0000761095867816 */ /* 0x000fe20000000086 */
[----:B------:R-:W-:Y:S02]  /*db90*/  MUFU.EX2 R2, R175 ;  /* 0x000000af00027308 */ /* 0x000fe40000000800 */
[----:B------:R-:W-:Y:S01]  /*dba0*/  IMAD.WIDE.U32 R196, R108, -0x2daee0ad, RZ ;  /* 0xd2511f536cc47825 */ /* 0x000fe200078e00ff */
[----:B--2---:R3:W2:Y:S02]  /*dbb0*/  LDL.S16 R149, [R1+0x11c] ;  /* 0x00011c0001957983 */ /* 0x0046a40000100600 */
[----:B------:R-:W-:Y:S01]  /*dbc0*/  @P6 PRMT R172, R134, 0x5410, RZ ;  /* 0x0000541086ac6816 */ /* 0x000fe200000000ff */
[----:B------:R-:W-:Y:S01]  /*dbd0*/  IMAD.WIDE.U32 R108, R124, -0x326172a9, RZ ;  /* 0xcd9e8d577c6c7825 */ /* 0x000fe200078e00ff */
[----:B------:R-:W4:Y:S01]  /*dbe0*/  LDSM.16.MT88.4 R120, [R208+0xa000] ;  /* 0x00a00000d078783b */ /* 0x000f220000004200 */
[----:B------:R-:W-:Y:S02]  /*dbf0*/  ISETP.GT.U32.AND P6, PT, R230, UR10, PT ;  /* 0x0000000ae6007c0c */ /* 0x000fe4000bfc4070 */
[----:B------:R-:W-:Y:S01]  /*dc00*/  MUFU.EX2 R134, R238 ;  /* 0x000000ee00867308 */ /* 0x000fe20000000800 */
[----:B------:R-:W-:Y:S01]  /*dc10*/  LOP3.LUT R154, R154, UR12, R197, 0x96, !PT ;  /* 0x0000000c9a9a7c12 */ /* 0x000fe2000f8e96c5 */
[----:B------:R-:W-:Y:S01]  /*dc20*/  FADD.FTZ R173, R173, R129 ;  /* 0x00000081adad7221 */ /* 0x000fe20000010000 */
[----:B------:R-:W-:Y:S07]  /*dc30*/  LOP3.LUT R195, R128, UR6, R109, 0x96, !PT ;  /* 0x0000000680c37c12 */ /* 0x000fee000f8e966d */
[----:B------:R-:W5:Y:S01]  /*dc40*/  MUFU.EX2 R124, R174 ;  /* 0x000000ae007c7308 */ /* 0x000f620000000800 */
[----:B------:R-:W-:Y:S01]  /*dc50*/  PRMT R128, R130, 0x7632, R128 ;  /* 0x0000763282807816 */ /* 0x000fe20000000080 */
[----:B------:R3:W-:Y:S01]  /*dc60*/  @!P4 STL.S16 [R1+0x100], R150 ;  /* 0x000100960100c387 */ /* 0x0007e20000100600 */
[----:B------:R-:W-:Y:S07]  /*dc70*/  IMAD.WIDE.U32 R154, R154, -0x326172a9, RZ ;  /* 0xcd9e8d579a9a7825 */ /* 0x000fee00078e00ff */
[----:B------:R-:W-:Y:S01]  /*dc80*/  MUFU.EX2 R129, R251 ;  /* 0x000000fb00817308 */ /* 0x000fe20000000800 */
[----:B------:R-:W-:Y:S01]  /*dc90*/  ISETP.GT.U32.AND P4, PT, R231, UR10, PT ;  /* 0x0000000ae7007c0c */ /* 0x000fe2000bf84070 */
[----:B------:R-:W-:Y:S01]  /*dca0*/  UIADD3 UR6, UPT, UPT, UR24, -0x1, URZ ;  /* 0xffffffff18067890 */ /* 0x000fe2000fffe0ff */
[----:B------:R-:W-:Y:S01]  /*dcb0*/  @P6 HFMA2.BF16_V2 R141, -RZ.H0_H0, RZ.H0_H0, -R133.H0_H0 ;  /* 0x200000ffff8d6231 */ /* 0x000fe20000340985 */
[----:B------:R-:W-:Y:S02]  /*dcc0*/  LOP3.LUT R159, R108, UR7, R155, 0x96, !PT ;  /* 0x000000076c9f7c12 */ /* 0x000fe4000f8e969b */
[----:B------:R-:W4:Y:S02]  /*dcd0*/  LDSM.16.MT88.4 R108, [R140+0x1000] ;  /* 0x001000008c6c783b */ /* 0x000f240000004200 */
[----:B------:R-:W-:Y:S01]  /*dce0*/  PRMT R3, R141, 0x7610, R3 ;  /* 0x000076108d037816 */ /* 0x000fe20000000003 */
[----:B------:R-:W-:Y:S01]  /*dcf0*/  UMOV UR24, UR6 ;  /* 0x0000000600187c82 */ /* 0x000fe20008000000 */
[----:B------:R-:W-:Y:S02]  /*dd00*/  LOP3.LUT R167, R159, 0xff, RZ, 0xc0, !PT ;  /* 0x000000ff9fa77812 */ /* 0x000fe400078ec0ff */
[----:B------:R-:W-:Y:S01]  /*dd10*/  @P6 PRMT R133, R3, 0x5410, RZ ;  /* 0x0000541003856816 */ /* 0x000fe200000000ff */
[----:B------:R-:W-:Y:S01]  /*dd20*/  FADD.FTZ R3, R139, R131 ;  /* 0x000000838b037221 */ /* 0x000fe20000010000 */
[----:B------:R4:W-:Y:S01]  /*dd30*/  @P6 STL.S16 [R1+0xf4], R141 ;  /* 0x0000f48d01006387 */ /* 0x0009e20000100600 */
[----:B------:R-:W-:Y:S01]  /*dd40*/  ISETP.LE.U32.AND P6, PT, R167, UR10, PT ;  /* 0x0000000aa7007c0c */ /* 0x000fe2000bfc3070 */
[----:B------:R-:W-:Y:S01]  /*dd50*/  MUFU.EX2 R131, R250 ;  /* 0x000000fa00837308 */ /* 0x000fe20000000800 */
[-C--:B-1----:R-:W-:Y:S01]  /*dd60*/  HMMA.16816.F32.BF16 R20, R104, R116.reuse, R20 ;  /* 0x000000746814723c */ /* 0x082fe20000041814 */
[----:B------:R-:W-:Y:S02]  /*dd70*/  STG.E.U16 desc[UR26][R228.64+-0x6e], R133 ;  /* 0xffff9285e4007986 */ /* 0x000fe4000c10151a */
[----:B-----5:R-:W-:Y:S06]  /*dd80*/  F2FP.BF16.F32.PACK_AB R148, R124, R2 ;  /* 0x000000027c94723e */ /* 0x020fec00000010ff */
[----:B---3--:R-:W-:Y:S01]  /*dd90*/  MUFU.EX2 R150, R180 ;  /* 0x000000b400967308 */ /* 0x008fe20000000800 */
[C---:B------:R-:W-:Y:S01]  /*dda0*/  F2FP.BF16.F32.PACK_AB R139, R134.reuse, R139 ;  /* 0x0000008b868b723e */ /* 0x040fe200000010ff */
[C---:B------:R-:W-:Y:S08]  /*ddb0*/  HMMA.16816.F32.BF16 R24, R112.reuse, R116, R24 ;  /* 0x000000747018723c */ /* 0x040ff00000041818 */
[----:B------:R-:W1:Y:S01]  /*ddc0*/  MUFU.EX2 R116, R244 ;  /* 0x000000f400747308 */ /* 0x000e620000000800 */
[----:B------:R-:W-:Y:S01]  /*ddd0*/  FADD.FTZ R117, R134, R3 ;  /* 0x0000000386757221 */ /* 0x000fe20000010000 */
[----:B------:R-:W-:Y:S01]  /*dde0*/  FADD.FTZ R3, R143, R125 ;  /* 0x0000007d8f037221 */ /* 0x000fe20000010000 */
[----:B------:R-:W-:Y:S07]  /*ddf0*/  PRMT R134, R137, 0x7632, R134 ;  /* 0x0000763289867816 */ /* 0x000fee0000000086 */
[----:B------:R-:W-:Y:S01]  /*de00*/  MUFU.EX2 R125, R249 ;  /* 0x000000f9007d7308 */ /* 0x000fe20000000800 */
[-C--:B------:R-:W-:Y:S03]  /*de10*/  HMMA.16816.F32.BF16 R28, R112, R118.reuse, R28 ;  /* 0x00000076701c723c */ /* 0x080fe6000004181c */
[----:B------:R-:W-:Y:S06]  /*de20*/  PRMT R145, R139, 0x7632, R145 ;  /* 0x000076328b917816 */ /* 0x000fec0000000091 */
[----:B----4-:R-:W3:Y:S01]  /*de30*/  MUFU.EX2 R141, R241 ;  /* 0x000000f1008d7308 */ /* 0x010ee20000000800 */
[C---:B-1----:R-:W-:Y:S01]  /*de40*/  F2FP.BF16.F32.PACK_AB R143, R116.reuse, R143 ;  /* 0x0000008f748f723e */ /* 0x042fe200000010ff */
[C---:B------:R-:W-:Y:S08]  /*de50*/  HMMA.16816.F32.BF16 R32, R104.reuse, R118, R32 ;  /* 0x000000766820723c */ /* 0x040ff00000041820 */
[----:B------:R-:W1:Y:S01]  /*de60*/  MUFU.EX2 R119, R248 ;  /* 0x000000f800777308 */ /* 0x000e620000000800 */
[----:B------:R-:W-:Y:S01]  /*de70*/  FADD.FTZ R116, R116, R3 ;  /* 0x0000000374747221 */ /* 0x000fe20000010000 */
[----:B------:R-:W-:Y:S08]  /*de80*/  PRMT R142, R143, 0x7632, R142 ;  /* 0x000076328f8e7816 */ /* 0x000ff0000000008e */
[----:B------:R-:W4:Y:S01]  /*de90*/  MUFU.EX2 R118, R243 ;  /* 0x000000f300767308 */ /* 0x000f220000000800 */
[-C--:B------:R-:W-:Y:S03]  /*dea0*/  HMMA.16816.F32.BF16 R36, R104, R120.reuse, R36 ;  /* 0x000000786824723c */ /* 0x080fe60000041824 */
[----:B---3--:R-:W-:Y:S01]  /*deb0*/  FADD.FTZ R3, R141, R127 ;  /* 0x0000007f8d037221 */ /* 0x008fe20000010000 */
[----:B------:R-:W-:Y:S02]  /*dec0*/  LOP3.LUT R127, R138, 0xff00ff, RZ, 0xc0, !PT ;  /* 0x00ff00ff8a7f7812 */ /* 0x000fe400078ec0ff */
[----:B------:R-:W-:Y:S02]  /*ded0*/  PRMT R138, R135, 0x7632, R138 ;  /* 0x00007632878a7816 */ /* 0x000fe4000000008a */
[C---:B------:R-:W-:Y:S01]  /*dee0*/  HMMA.16816.F32.BF16 R40, R112.reuse, R120, R40 ;  /* 0x000000787028723c */ /* 0x040fe20000041828 */
[----:B------:R-:W-:Y:S03]  /*def0*/  MUFU.EX2 R121, R247 ;  /* 0x000000f700797308 */ /* 0x000fe60000000800 */
[----:B------:R-:W-:Y:S01]  /*df00*/  FADD.FTZ R120, R2, R117 ;  /* 0x0000007502787221 */ /* 0x000fe20000010000 */
[----:B-1----:R-:W-:Y:S01]  /*df10*/  FADD.FTZ R2, R119, R116 ;  /* 0x0000007477027221 */ /* 0x002fe20000010000 */
[C---:B------:R-:W-:Y:S01]  /*df20*/  F2FP.BF16.F32.PACK_AB R174, R125.reuse, R119 ;  /* 0x000000777dae723e */ /* 0x040fe200000010ff */
[C---:B----4-:R-:W-:Y:S01]  /*df30*/  FADD.FTZ R3, R118.reuse, R3 ;  /* 0x0000000376037221 */ /* 0x050fe20000010000 */
[----:B------:R-:W-:Y:S01]  /*df40*/  F2FP.BF16.F32.PACK_AB R141, R118, R141 ;  /* 0x0000008d768d723e */ /* 0x000fe200000010ff */
[----:B------:R-:W-:Y:S02]  /*df50*/  FADD.FTZ R125, R125, R2 ;  /* 0x000000027d7d7221 */ /* 0x000fe40000010000 */
[----:B------:R-:W1:Y:S01]  /*df60*/  MUFU.EX2 R118, R246 ;  /* 0x000000f600767308 */ /* 0x000e620000000800 */
[-C--:B------:R-:W-:Y:S09]  /*df70*/  HMMA.16816.F32.BF16 R44, R112, R122.reuse, R44 ;  /* 0x0000007a702c723c */ /* 0x080ff2000004182c */
[----:B------:R-:W-:Y:S01]  /*df80*/  MUFU.EX2 R2, R177 ;  /* 0x000000b100027308 */ /* 0x000fe20000000800 */
[--C-:B------:R-:W-:Y:S02]  /*df90*/  HSET2.LE.AND R127, R127, R216.reuse, PT ;  /* 0x000000d87f7f7233 */ /* 0x100fe40003803000 */
[----:B------:R-:W-:Y:S01]  /*dfa0*/  PRMT R144, R141, 0x7632, R144 ;  /* 0x000076328d907816 */ /* 0x000fe20000000090 */
[C---:B------:R-:W-:Y:S04]  /*dfb0*/  HMMA.16816.F32.BF16 R48, R104.reuse, R122, R48 ;  /* 0x0000007a6830723c */ /* 0x040fe80000041830 */
[----:B------:R-:W-:Y:S01]  /*dfc0*/  FADD.FTZ R122, R124, R120 ;  /* 0x000000787c7a7221 */ /* 0x000fe20000010000 */
[----:B-1----:R-:W-:Y:S01]  /*dfd0*/  FADD.FTZ R116, R118, R3 ;  /* 0x0000000376747221 */ /* 0x002fe20000010000 */
[C---:B------:R-:W-:Y:S01]  /*dfe0*/  F2FP.BF16.F32.PACK_AB R3, R121.reuse, R118 ;  /* 0x000000767903723e */ /* 0x040fe200000010ff */
[----:B------:R-:W1:Y:S01]  /*dff0*/  MUFU.EX2 R124, R152 ;  /* 0x00000098007c7308 */ /* 0x000e620000000800 */
[-C--:B------:R-:W-:Y:S03]  /*e000*/  HMMA.16816.F32.BF16 R52, R104, R108.reuse, R52 ;  /* 0x0000006c6834723c */ /* 0x080fe60000041834 */
[----:B------:R-:W-:Y:S01]  /*e010*/  FADD.FTZ R121, R121, R116 ;  /* 0x0000007479797221 */ /* 0x000fe20000010000 */
[----:B------:R-:W-:Y:S01]  /*e020*/  LOP3.LUT R127, R0, R127, RZ, 0xc0, !PT ;  /* 0x0000007f007f7212 */ /* 0x000fe200078ec0ff */
[----:B------:R-:W3:Y:S01]  /*e030*/  LDSM.16.MT88.4 R116, [R208+0xb000] ;  /* 0x00b00000d074783b */ /* 0x000ee20000004200 */
[----:B------:R-:W-:Y:S03]  /*e040*/  FADD.FTZ R0, R129, R125 ;  /* 0x0000007d81007221 */ /* 0x000fe60000010000 */
[----:B------:R-:W-:Y:S01]  /*e050*/  MUFU.EX2 R152, R161 ;  /* 0x000000a100987308 */ /* 0x000fe20000000800 */
[C---:B------:R-:W-:Y:S09]  /*e060*/  HMMA.16816.F32.BF16 R56, R112.reuse, R108, R56 ;  /* 0x0000006c7038723c */ /* 0x040ff20000041838 */
[----:B------:R-:W-:Y:S01]  /*e070*/  MUFU.EX2 R125, R185 ;  /* 0x000000b9007d7308 */ /* 0x000fe20000000800 */
[----:B------:R-:W-:Y:S01]  /*e080*/  FADD.FTZ R122, R150, R122 ;  /* 0x0000007a967a7221 */ /* 0x000fe20000010000 */
[C---:B-1----:R-:W-:Y:S01]  /*e090*/  F2FP.BF16.F32.PACK_AB R129, R124.reuse, R129 ;  /* 0x000000817c81723e */ /* 0x042fe200000010ff */
[----:B------:R-:W-:Y:S01]  /*e0a0*/  FADD.FTZ R124, R124, R0 ;  /* 0x000000007c7c7221 */ /* 0x000fe20000010000 */
[----:B------:R-:W-:Y:S01]  /*e0b0*/  FADD.FTZ R0, R131, R121 ;  /* 0x0000007983007221 */ /* 0x000fe20000010000 */
[-C--:B------:R-:W-:Y:S05]  /*e0c0*/  HMMA.16816.F32.BF16 R60, R112, R110.reuse, R60 ;  /* 0x0000006e703c723c */ /* 0x080fea000004183c */
[----:B------:R-:W1:Y:S01]  /*e0d0*/  MUFU.EX2 R121, R181 ;  /* 0x000000b500797308 */ /* 0x000e620000000800 */
[----:B------:R-:W-:Y:S02]  /*e0e0*/  PRMT R120, R166, 0x5410, R240 ;  /* 0x00005410a6787816 */ /* 0x000fe400000000f0 */
[C---:B------:R-:W-:Y:S01]  /*e0f0*/  F2FP.BF16.F32.PACK_AB R131, R165.reuse, R131 ;  /* 0x00000083a583723e */ /* 0x040fe200000010ff */
[----:B------:R-:W-:Y:S01]  /*e100*/  FADD.FTZ R165, R165, R0 ;  /* 0x00000000a5a57221 */ /* 0x000fe20000010000 */
[----:B------:R-:W-:Y:S01]  /*e110*/  PRMT R0, R130, 0x5410, R128 ;  /* 0x0000541082007816 */ /* 0x000fe20000000080 */
[C---:B------:R-:W-:Y:S04]  /*e120*/  HMMA.16816.F32.BF16 R64, R104.reuse, R110, R64 ;  /* 0x0000006e6840723c */ /* 0x040fe80000041840 */
[--C-:B------:R-:W-:Y:S02]  /*e130*/  HSET2.LE.AND R120, R120, R216.reuse, PT ;  /* 0x000000d878787233 */ /* 0x100fe40003803000 */
[C---:B-1----:R-:W-:Y:S01]  /*e140*/  F2FP.BF16.F32.PACK_AB R150, R121.reuse, R150 ;  /* 0x000000967996723e */ /* 0x042fe200000010ff */
[----:B------:R-:W-:Y:S01]  /*e150*/  FADD.FTZ R155, R121, R122 ;  /* 0x0000007a799b7221 */ /* 0x000fe20000010000 */
[----:B------:R-:W-:Y:S02]  /*e160*/  PRMT R121, R221, 0x7632, R121 ;  /* 0x00007632dd797816 */ /* 0x000fe40000000079 */
[----:B------:R-:W-:Y:S02]  /*e170*/  LOP3.LUT R120, R0, R120, RZ, 0xc0, !PT ;  /* 0x0000007800787212 */ /* 0x000fe400078ec0ff */
[----:B------:R-:W-:Y:S04]  /*e180*/  LOP3.LUT R161, R121, 0xff, RZ, 0xc0, !PT ;  /* 0x000000ff79a17812 */ /* 0x000fe800078ec0ff */
[----:B------:R-:W-:Y:S01]  /*e190*/  PRMT R121, R161, 0x5410, R164 ;  /* 0x00005410a1797816 */ /* 0x000fe200000000a4 */
[-C--:B---3--:R-:W-:Y:S04]  /*e1a0*/  HMMA.16816.F32.BF16 R68, R104, R116.reuse, R68 ;  /* 0x000000746844723c */ /* 0x088fe80000041844 */
[----:B------:R-:W-:Y:S04]  /*e1b0*/  HSET2.LE.AND R121, R121, R216, PT ;  /* 0x000000d879797233 */ /* 0x000fe80003803000 */
[C---:B------:R-:W-:Y:S08]  /*e1c0*/  HMMA.16816.F32.BF16 R72, R112.reuse, R116, R72 ;  /* 0x000000747048723c */ /* 0x040ff00000041848 */
[-C--:B------:R-:W-:Y:S08]  /*e1d0*/  HMMA.16816.F32.BF16 R76, R112, R118.reuse, R76 ;  /* 0x00000076704c723c */ /* 0x080ff0000004184c */
[C---:B------:R-:W-:Y:S01]  /*e1e0*/  HMMA.16816.F32.BF16 R80, R104.reuse, R118, R80 ;  /* 0x000000766850723c */ /* 0x040fe20000041850 */
[----:B------:R-:W-:Y:S03]  /*e1f0*/  LDSM.16.MT88.4 R116, [R208+0x9400] ;  /* 0x00940000d074783b */ /* 0x000fe60000004200 */
[----:B--2---:R-:W-:Y:S05]  /*e200*/  @!P6 HFMA2.BF16_V2 R149, -RZ.H0_H0, RZ.H0_H0, -R148.H0_H0 ;  /* 0x200000ffff95e231 */ /* 0x004fea0000340994 */
[----:B------:R1:W-:Y:S01]  /*e210*/  @!P6 STL.S16 [R1+0x11c], R149 ;  /* 0x00011c950100e387 */ /* 0x0003e20000100600 */
[----:B------:R-:W-:Y:S03]  /*e220*/  PRMT R200, R149, 0x7610, R200 ;  /* 0x0000761095c87816 */ /* 0x000fe600000000c8 */
[----:B------:R3:W2:Y:S04]  /*e230*/  LDL.S16 R177, [R1+0xf0] ;  /* 0x0000f00001b17983 */ /* 0x0006a80000100600 */
[----:B------:R3:W4:Y:S01]  /*e240*/  LDL.S16 R181, [R1+0xd4] ;  /* 0x0000d40001b57983 */ /* 0x0007220000100600 */
[----:B-1----:R1:W5:Y:S03]  /*e250*/  MUFU.EX2 R149, R176 ;  /* 0x000000b000957308 */ /* 0x0023660000000800 */
[----:B-1----:R3:W3:Y:S01]  /*e260*/  LDL.S16 R176, [R1+0xd8] ;  /* 0x0000d80001b07983 */ /* 0x0026e20000100600 */
[----:B-----5:R-:W-:Y:S01]  /*e270*/  FADD.FTZ R108, R149, R173 ;  /* 0x000000ad956c7221 */ /* 0x020fe20000010000 */
[C---:B------:R-:W-:Y:S02]  /*e280*/  F2FP.BF16.F32.PACK_AB R149, R2.reuse, R149 ;  /* 0x000000950295723e */ /* 0x040fe400000010ff */
[----:B------:R-:W-:Y:S01]  /*e290*/  LOP3.LUT R173, R153, 0xff, RZ, 0xc0, !PT ;  /* 0x000000ff99ad7812 */ /* 0x000fe200078ec0ff */
[----:B------:R-:W-:Y:S02]  /*e2a0*/  FADD.FTZ R123, R2, R108 ;  /* 0x0000006c027b7221 */ /* 0x000fe40000010000 */
[----:B------:R-:W1:Y:S01]  /*e2b0*/  MUFU.EX2 R153, R184 ;  /* 0x000000b800997308 */ /* 0x000e620000000800 */
[----:B------:R-:W5:Y:S01]  /*e2c0*/  LDSM.16.MT88.4 R108, [R140+0x2000] ;  /* 0x002000008c6c783b */ /* 0x000f620000004200 */
[----:B------:R-:W-:Y:S01]  /*e2d0*/  PRMT R122, R173, 0x5410, R202 ;  /* 0x00005410ad7a7816 */ /* 0x000fe200000000ca */
[----:B------:R-:W-:Y:S07]  /*e2e0*/  FADD.FTZ R0, R151, R123 ;  /* 0x0000007b97007221 */ /* 0x000fee0000010000 */
[----:B------:R-:W1:Y:S01]  /*e2f0*/  MUFU.EX2 R2, R179 ;  /* 0x000000b300027308 */ /* 0x000e620000000800 */
[----:B------:R-:W-:Y:S02]  /*e300*/  PRMT R123, R224, 0x5410, R227 ;  /* 0x00005410e07b7816 */ /* 0x000fe400000000e3 */
[--C-:B------:R-:W-:Y:S02]  /*e310*/  HSET2.LE.AND R122, R122, R216.reuse, PT ;  /* 0x000000d87a7a7233 */ /* 0x100fe40003803000 */
[----:B------:R-:W-:Y:S05]  /*e320*/  LOP3.LUT R123, R123, 0xff00ff, RZ, 0xc0, !PT ;  /* 0x00ff00ff7b7b7812 */ /* 0x000fea00078ec0ff */
[--C-:B------:R-:W-:Y:S01]  /*e330*/  HSET2.LE.AND R123, R123, R216.reuse, PT ;  /* 0x000000d87b7b7233 */ /* 0x100fe20003803000 */
[----:B-1----:R-:W-:Y:S01]  /*e340*/  FADD.FTZ R155, R153, R155 ;  /* 0x0000009b999b7221 */ /* 0x002fe20000010000 */
[----:B------:R-:W-:Y:S01]  /*e350*/  F2FP.BF16.F32.PACK_AB R153, R125, R153 ;  /* 0x000000997d99723e */ /* 0x000fe200000010ff */
[C---:B------:R-:W-:Y:S01]  /*e360*/  FADD.FTZ R163, R2.reuse, R0 ;  /* 0x0000000002a37221 */ /* 0x040fe20000010000 */
[----:B------:R-:W-:Y:S01]  /*e370*/  PRMT R0, R137, 0x5410, R134 ;  /* 0x0000541089007816 */ /* 0x000fe20000000086 */
[--C-:B------:R-:W-:Y:S01]  /*e380*/  FADD.FTZ R175, R125, R155.reuse ;  /* 0x0000009b7daf7221 */ /* 0x100fe20000010000 */
[----:B------:R-:W-:Y:S01]  /*e390*/  F2FP.BF16.F32.PACK_AB R151, R2, R151 ;  /* 0x000000970297723e */ /* 0x000fe200000010ff */
[----:B------:R-:W-:Y:S01]  /*e3a0*/  FADD.FTZ R2, R152, R124 ;  /* 0x0000007c98027221 */ /* 0x000fe20000010000 */
[----:B------:R-:W-:Y:S01]  /*e3b0*/  LOP3.LUT R121, R0, R121, RZ, 0xc0, !PT ;  /* 0x0000007900797212 */ /* 0x000fe200078ec0ff */
[----:B------:R-:W-:Y:S01]  /*e3c0*/  MUFU.EX2 R124, R183 ;  /* 0x000000b7007c7308 */ /* 0x000fe20000000800 */
[C---:B------:R-:W-:Y:S01]  /*e3d0*/  F2FP.BF16.F32.PACK_AB R0, R160.reuse, R152 ;  /* 0x00000098a000723e */ /* 0x040fe200000010ff */
[----:B------:R-:W-:Y:S01]  /*e3e0*/  FADD.FTZ R160, R160, R2 ;  /* 0x00000002a0a07221 */ /* 0x000fe20000010000 */
[----:B------:R-:W-:Y:S07]  /*e3f0*/  PRMT R2, R143, 0x5410, R142 ;  /* 0x000054108f027816 */ /* 0x000fee000000008e */
[----:B------:R-:W1:Y:S01]  /*e400*/  MUFU.EX2 R152, R182 ;  /* 0x000000b600987308 */ /* 0x000e620000000800 */
[----:B------:R-:W-:Y:S02]  /*e410*/  PRMT R155, R194, 0x7632, R155 ;  /* 0x00007632c29b7816 */ /* 0x000fe4000000009b */
[----:B------:R-:W-:Y:S01]  /*e420*/  LOP3.LUT R122, R2, R122, RZ, 0xc0, !PT ;  /* 0x0000007a027a7212 */ /* 0x000fe200078ec0ff */
[----:B------:R-:W-:Y:S01]  /*e430*/  FADD.FTZ R2, R170, R165 ;  /* 0x000000a5aa027221 */ /* 0x000fe20000010000 */
[----:B------:R-:W-:Y:S05]  /*e440*/  F2FP.BF16.F32.PACK_AB R170, R169, R170 ;  /* 0x000000aaa9aa723e */ /* 0x000fea00000010ff */
[----:B------:R-:W1:Y:S01]  /*e450*/  MUFU.EX2 R165, R201 ;  /* 0x000000c900a57308 */ /* 0x000e620000000800 */
[----:B------:R-:W-:Y:S01]  /*e460*/  LOP3.LUT R155, R155, 0xff, RZ, 0xc0, !PT ;  /* 0x000000ff9b9b7812 */ /* 0x000fe200078ec0ff */
[----:B------:R-:W-:Y:S01]  /*e470*/  FADD.FTZ R169, R169, R2 ;  /* 0x00000002a9a97221 */ /* 0x000fe20000010000 */
[----:B------:R-:W-:Y:S01]  /*e480*/  PRMT R2, R141, 0x5410, R144 ;  /* 0x000054108d027816 */ /* 0x000fe20000000090 */
[-C--:B-----5:R-:W-:Y:S03]  /*e490*/  HMMA.16816.F32.BF16 R84, R104, R108.reuse, R84 ;  /* 0x0000006c6854723c */ /* 0x0a0fe60000041854 */
[----:B------:R-:W-:Y:S01]  /*e4a0*/  LOP3.LUT R123, R2, R123, RZ, 0xc0, !PT ;  /* 0x0000007b027b7212 */ /* 0x000fe200078ec0ff */
[----:B-1----:R-:W-:Y:S01]  /*e4b0*/  FADD.FTZ R2, R152, R163 ;  /* 0x000000a398027221 */ /* 0x002fe20000010000 */
[----:B------:R-:W-:Y:S03]  /*e4c0*/  F2FP.BF16.F32.PACK_AB R152, R124, R152 ;  /* 0x000000987c98723e */ /* 0x000fe600000010ff */
[C---:B------:R-:W-:Y:S04]  /*e4d0*/  HMMA.16816.F32.BF16 R88, R112.reuse, R108, R88 ;  /* 0x0000006c7058723c */ /* 0x040fe80000041858 */
[----:B------:R-:W-:Y:S01]  /*e4e0*/  FADD.FTZ R108, R168, R160 ;  /* 0x000000a0a86c7221 */ /* 0x000fe20000010000 */
[----:B------:R-:W-:Y:S01]  /*e4f0*/  FADD.FTZ R185, R124, R2 ;  /* 0x000000027cb97221 */ /* 0x000fe20000010000 */
[C---:B------:R-:W-:Y:S02]  /*e500*/  F2FP.BF16.F32.PACK_AB R2, R165.reuse, R168 ;  /* 0x000000a8a502723e */ /* 0x040fe400000010ff */
[----:B------:R-:W-:Y:S01]  /*e510*/  FADD.FTZ R108, R165, R108 ;  /* 0x0000006ca56c7221 */ /* 0x000fe20000010000 */
[-C--:B------:R-:W-:Y:S01]  /*e520*/  HMMA.16816.F32.BF16 R92, R112, R110.reuse, R92 ;  /* 0x0000006e705c723c */ /* 0x080fe2000004185c */
[----:B------:R-:W1:Y:S02]  /*e530*/  LDSM.16.MT88.4 R112, [R140+0x400] ;  /* 0x000400008c70783b */ /* 0x000e640000004200 */
[----:B------:R-:W-:Y:S02]  /*e540*/  LOP3.LUT R109, R194, 0xff, RZ, 0xc0, !PT ;  /* 0x000000ffc26d7812 */ /* 0x000fe400078ec0ff */
[----:B------:R-:W-:Y:S02]  /*e550*/  PRMT R165, R148, 0x7610, R165 ;  /* 0x0000761094a57816 */ /* 0x000fe400000000a5 */
[----:B------:R-:W-:Y:S01]  /*e560*/  @!P6 PRMT R165, R200, 0x5410, RZ ;  /* 0x00005410c8a5e816 */ /* 0x000fe200000000ff */
[----:B------:R-:W-:Y:S01]  /*e570*/  HMMA.16816.F32.BF16 R96, R104, R110, R96 ;  /* 0x0000006e6860723c */ /* 0x000fe20000041860 */
[----:B------:R5:W-:Y:S03]  /*e580*/  STL [R1+0xe8], R108 ;  /* 0x0000e86c01007387 */ /* 0x000be60000100800 */
[----:B------:R-:W-:Y:S01]  /*e590*/  ISETP.GT.U32.AND P6, PT, R204, UR10, PT ;  /* 0x0000000acc007c0c */ /* 0x000fe2000bfc4070 */
[----:B------:R1:W3:Y:S01]  /*e5a0*/  LDL.S16 R180, [R1+0xd0] ;  /* 0x0000d00001b47983 */ /* 0x0002e20000100600 */
[----:B------:R-:W3:Y:S01]  /*e5b0*/  LDC R204, c[0x0][0x448] ;  /* 0x00011200ffcc7b82 */ /* 0x000ee20000000800 */
[----:B------:R-:W-:Y:S01]  /*e5c0*/  PRMT R124, R109, 0x5410, R198 ;  /* 0x000054106d7c7816 */ /* 0x000fe200000000c6 */
[-C--:B------:R-:W-:Y:S01]  /*e5d0*/  HMMA.16816.F32.BF16 R4, R120, R116.reuse, R4 ;  /* 0x000000747804723c */ /* 0x080fe20000041804 */
[----:B------:R1:W3:Y:S04]  /*e5e0*/  LDL.S16 R179, [R1+0xc0] ;  /* 0x0000c00001b37983 */ /* 0x0002e80000100600 */
[----:B------:R1:W3:Y:S01]  /*e5f0*/  LDL.S16 R178, [R1+0xb8] ;  /* 0x0000b80001b27983 */ /* 0x0002e20000100600 */
[----:B------:R-:W-:Y:S02]  /*e600*/  SHF.R.U32.HI R160, RZ, 0x18, R194 ;  /* 0x00000018ffa07819 */ /* 0x000fe400000116c2 */
[----:B------:R-:W-:Y:S02]  /*e610*/  LOP3.LUT R168, R239, 0xff, RZ, 0xc0, !PT ;  /* 0x000000ffefa87812 */ /* 0x000fe400078ec0ff */
[----:B------:R-:W-:Y:S02]  /*e620*/  PRMT R125, R155, 0x5410, R160 ;  /* 0x000054109b7d7816 */ /* 0x000fe400000000a0 */
[----:B------:R-:W-:Y:S02]  /*e630*/  PRMT R126, R168, 0x5410, R232 ;  /* 0x00005410a87e7816 */ /* 0x000fe400000000e8 */
[----:B------:R-:W-:Y:S02]  /*e640*/  PRMT R104, R135, 0x5410, R138 ;  /* 0x0000541087687816 */ /* 0x000fe4000000008a */
[--C-:B------:R-:W-:Y:S02]  /*e650*/  HSET2.LE.AND R125, R125, R216.reuse, PT ;  /* 0x000000d87d7d7233 */ /* 0x100fe40003803000 */
[--C-:B------:R-:W-:Y:S02]  /*e660*/  HSET2.LE.AND R126, R126, R216.reuse, PT ;  /* 0x000000d87e7e7233 */ /* 0x100fe40003803000 */
[----:B------:R-:W-:Y:S02]  /*e670*/  HSET2.LE.AND R124, R124, R216, PT ;  /* 0x000000d87c7c7233 */ /* 0x000fe40003803000 */
[----:B------:R-:W-:Y:S02]  /*e680*/  LOP3.LUT R125, R104, R125, RZ, 0xc0, !PT ;  /* 0x0000007d687d7212 */ /* 0x000fe400078ec0ff */
[----:B------:R-:W-:Y:S02]  /*e690*/  PRMT R104, R139, 0x5410, R145 ;  /* 0x000054108b687816 */ /* 0x000fe40000000091 */
[----:B-----5:R-:W-:Y:S02]  /*e6a0*/  PRMT R108, R132, 0x5410, R136 ;  /* 0x00005410846c7816 */ /* 0x020fe40000000088 */
[----:B------:R-:W-:Y:S02]  /*e6b0*/  LOP3.LUT R126, R104, R126, RZ, 0xc0, !PT ;  /* 0x0000007e687e7212 */ /* 0x000fe400078ec0ff */
[----:B------:R-:W5:Y:S01]  /*e6c0*/  LDSM.16.MT88.4 R104, [R208+0xa400] ;  /* 0x00a40000d068783b */ /* 0x000f620000004200 */
[----:B------:R-:W-:Y:S07]  /*e6d0*/  LOP3.LUT R124, R108, R124, RZ, 0xc0, !PT ;  /* 0x0000007c6c7c7212 */ /* 0x000fee00078ec0ff */
[C---:B------:R-:W-:Y:S08]  /*e6e0*/  HMMA.16816.F32.BF16 R8, R124.reuse, R116, R8 ;  /* 0x000000747c08723c */ /* 0x040ff00000041808 */
[-C--:B------:R-:W-:Y:S08]  /*e6f0*/  HMMA.16816.F32.BF16 R12, R124, R118.reuse, R12 ;  /* 0x000000767c0c723c */ /* 0x080ff0000004180c */
[C---:B------:R-:W-:Y:S04]  /*e700*/  HMMA.16816.F32.BF16 R16, R120.reuse, R118, R16 ;  /* 0x000000767810723c */ /* 0x040fe80000041810 */
[C---:B------:R-:W-:Y:S02]  /*e710*/  PRMT R118, R174.reuse, 0x7610, R118 ;  /* 0x00007610ae767816 */ /* 0x040fe40000000076 */
[----:B------:R-:W-:Y:S02]  /*e720*/  PRMT R119, R174, 0x7632, R119 ;  /* 0x00007632ae777816 */ /* 0x000fe40000000077 */
[-C--:B-1----:R-:W-:Y:S08]  /*e730*/  HMMA.16816.F32.BF16 R20, R120, R112.reuse, R20 ;  /* 0x000000707814723c */ /* 0x082ff00000041814 */
[C---:B------:R-:W-:Y:S04]  /*e740*/  HMMA.16816.F32.BF16 R24, R124.reuse, R112, R24 ;  /* 0x000000707c18723c */ /* 0x040fe80000041818 */
[----:B------:R-:W-:Y:S04]  /*e750*/  PRMT R113, R162, 0x7632, R113 ;  /* 0x00007632a2717816 */ /* 0x000fe80000000071 */
[-C--:B------:R-:W-:Y:S03]  /*e760*/  HMMA.16816.F32.BF16 R28, R124, R114.reuse, R28 ;  /* 0x000000727c1c723c */ /* 0x080fe6000004181c */
[----:B------:R-:W-:Y:S05]  /*e770*/  LOP3.LUT R113, R113, 0xff, RZ, 0xc0, !PT ;  /* 0x000000ff71717812 */ /* 0x000fea00078ec0ff */
[C---:B------:R-:W-:Y:S08]  /*e780*/  HMMA.16816.F32.BF16 R32, R120.reuse, R114, R32 ;  /* 0x000000727820723c */ /* 0x040ff00000041820 */
[-C--:B-----5:R-:W-:Y:S08]  /*e790*/  HMMA.16816.F32.BF16 R36, R120, R104.reuse, R36 ;  /* 0x000000687824723c */ /* 0x0a0ff00000041824 */
[C---:B------:R-:W-:Y:S08]  /*e7a0*/  HMMA.16816.F32.BF16 R40, R124.reuse, R104, R40 ;  /* 0x000000687c28723c */ /* 0x040ff00000041828 */
[-C--:B------:R-:W-:Y:S08]  /*e7b0*/  HMMA.16816.F32.BF16 R44, R124, R106.reuse, R44 ;  /* 0x0000006a7c2c723c */ /* 0x080ff0000004182c */
[C---:B------:R-:W-:Y:S04]  /*e7c0*/  HMMA.16816.F32.BF16 R48, R120.reuse, R106, R48 ;  /* 0x0000006a7830723c */ /* 0x040fe80000041830 */
[----:B--2---:R-:W-:Y:S02]  /*e7d0*/  @P4 HFMA2.BF16_V2 R177, -RZ.H0_H0, RZ.H0_H0, -R146.H0_H0 ;  /* 0x200000ffffb14231 */ /* 0x004fe40000340992 */
[----:B----4-:R-:W-:Y:S03]  /*e7e0*/  @P6 HFMA2.BF16_V2 R181, -RZ.H0_H0, RZ.H0_H0, -R147.H0_H0 ;  /* 0x200000ffffb56231 */ /* 0x010fe60000340993 */
[----:B------:R1:W-:Y:S01]  /*e7f0*/  @P4 STL.S16 [R1+0xf0], R177 ;  /* 0x0000f0b101004387 */ /* 0x0003e20000100600 */
[----:B------:R-:W-:Y:S02]  /*e800*/  PRMT R163, R177, 0x7610, R163 ;  /* 0x00007610b1a37816 */ /* 0x000fe400000000a3 */
[----:B------:R-:W-:Y:S02]  /*e810*/  PRMT R111, R181, 0x7610, R111 ;  /* 0x00007610b56f7816 */ /* 0x000fe4000000006f */
[----:B------:R-:W-:Y:S02]  /*e820*/  @P4 PRMT R146, R163, 0x5410, RZ ;  /* 0x00005410a3924816 */ /* 0x000fe400000000ff */
[----:B------:R4:W2:Y:S01]  /*e830*/  LDL.S16 R163, [R1+0xbc] ;  /* 0x0000bc0001a37983 */ /* 0x0008a20000100600 */
[----:B------:R-:W-:Y:S02]  /*e840*/  ISETP.LE.U32.AND P4, PT, R166, UR10, PT ;  /* 0x0000000aa6007c0c */ /* 0x000fe4000bf83070 */
[----:B------:R-:W-:Y:S01]  /*e850*/  @P6 PRMT R147, R111, 0x5410, RZ ;  /* 0x000054106f936816 */ /* 0x000fe200000000ff */
[----:B------:R-:W-:Y:S04]  /*e860*/  STG.E.U16 desc[UR26][R190.64+-0x70], R146 ;  /* 0xffff9092be007986 */ /* 0x000fe8000c10151a */
[----:B------:R-:W-:Y:S04]  /*e870*/  STG.E.U16 desc[UR26][R190.64+-0x6e], R147 ;  /* 0xffff9293be007986 */ /* 0x000fe8000c10151a */
[----:B-1----:R4:W5:Y:S04]  /*e880*/  LDL.S16 R177, [R1+0xc4] ;  /* 0x0000c40001b17983 */ /* 0x0029680000100600 */
[----:B------:R1:W-:Y:S01]  /*e890*/  @P6 STL.S16 [R1+0xd4], R181 ;  /* 0x0000d4b501006387 */ /* 0x0003e20000100600 */
[----:B---3--:R-:W-:Y:S01]  /*e8a0*/  @!P4 HFMA2.BF16_V2 R176, -RZ.H0_H0, RZ.H0_H0, -R130.H0_H0 ;  /* 0x200000ffffb0c231 */ /* 0x008fe20000340982 */
[----:B------:R-:W-:Y:S04]  /*e8b0*/  ISETP.LE.U32.AND P6, PT, R161, UR10, PT ;  /* 0x0000000aa1007c0c */ /* 0x000fe8000bfc3070 */
[----:B------:R3:W-:Y:S01]  /*e8c0*/  @!P4 STL.S16 [R1+0xd8], R176 ;  /* 0x0000d8b00100c387 */ /* 0x0007e20000100600 */
[----:B------:R-:W-:Y:S04]  /*e8d0*/  PRMT R110, R176, 0x7610, R110 ;  /* 0x00007610b06e7816 */ /* 0x000fe8000000006e */
[----:B------:R-:W-:Y:S02]  /*e8e0*/  @!P4 PRMT R130, R110, 0x5410, RZ ;  /* 0x000054106e82c816 */ /* 0x000fe400000000ff */
[----:B------:R-:W-:Y:S03]  /*e8f0*/  ISETP.LE.U32.AND P4, PT, R164, UR10, PT ;  /* 0x0000000aa4007c0c */ /* 0x000fe6000bf83070 */
[----:B------:R4:W-:Y:S01]  /*e900*/  STG.E.U16 desc[UR26][R156.64+-0x60], R130 ;  /* 0xffffa0829c007986 */ /* 0x0009e2000c10151a */
[----:B-1----:R-:W-:Y:S03]  /*e910*/  MUFU.EX2 R181, R187 ;  /* 0x000000bb00b57308 */ /* 0x002fe60000000800 */
[----:B---3--:R1:W3:Y:S01]  /*e920*/  LDL.S16 R176, [R1+0xb4] ;  /* 0x0000b40001b07983 */ /* 0x0082e20000100600 */
[----:B----4-:R-:W-:Y:S01]  /*e930*/  PRMT R130, R131, 0x7632, R130 ;  /* 0x0000763283827816 */ /* 0x010fe20000000082 */
[----:B------:R-:W-:Y:S02]  /*e940*/  @!P5 HFMA2.BF16_V2 R180, -RZ.H0_H0, RZ.H0_H0, -R128.H0_H0 ;  /* 0x200000ffffb4d231 */ /* 0x000fe40000340980 */
[----:B------:R-:W-:Y:S03]  /*e950*/  @!P6 HFMA2.BF16_V2 R179, -RZ.H0_H0, RZ.H0_H0, -R137.H0_H0 ;  /* 0x200000ffffb3e231 */ /* 0x000fe60000340989 */
[----:B------:R4:W-:Y:S01]  /*e960*/  @!P5 STL.S16 [R1+0xd0], R180 ;  /* 0x0000d0b40100d387 */ /* 0x0009e20000100600 */
[----:B------:R-:W-:Y:S01]  /*e970*/  PRMT R108, R180, 0x7610, R108 ;  /* 0x00007610b46c7816 */ /* 0x000fe2000000006c */
[----:B------:R-:W-:Y:S02]  /*e980*/  @!P4 HFMA2.BF16_V2 R178, -RZ.H0_H0, RZ.H0_H0, -R134.H0_H0 ;  /* 0x200000ffffb2c231 */ /* 0x000fe40000340986 */
[----:B------:R1:W3:Y:S01]  /*e990*/  LDL.S16 R116, [R1+0xb0] ;  /* 0x0000b00001747983 */ /* 0x0002e20000100600 */
[----:B------:R-:W-:Y:S02]  /*e9a0*/  @!P5 PRMT R128, R108, 0x5410, RZ ;  /* 0x000054106c80d816 */ /* 0x000fe400000000ff */
[----:B------:R-:W-:Y:S01]  /*e9b0*/  ISETP.LE.U32.AND P5, PT, R109, UR10, PT ;  /* 0x0000000a6d007c0c */ /* 0x000fe2000bfa3070 */
[----:B------:R1:W3:Y:S01]  /*e9c0*/  LDL.S16 R161, [R1+0xa4] ;  /* 0x0000a40001a17983 */ /* 0x0002e20000100600 */
[----:B------:R-:W-:Y:S02]  /*e9d0*/  PRMT R166, R179, 0x7610, R166 ;  /* 0x00007610b3a67816 */ /* 0x000fe400000000a6 */
[----:B------:R-:W-:Y:S01]  /*e9e0*/  PRMT R164, R178, 0x7610, R164 ;  /* 0x00007610b2a47816 */ /* 0x000fe200000000a4 */
[----:B------:R-:W1:Y:S01]  /*e9f0*/  LDSM.16.MT88.4 R108, [R140+0x1400] ;  /* 0x001400008c6c783b */ /* 0x000e620000004200 */
[----:B------:R-:W-:Y:S02]  /*ea00*/  @!P6 PRMT R137, R166, 0x5410, RZ ;  /* 0x00005410a689e816 */ /* 0x000fe400000000ff */
[----:B------:R-:W-:Y:S01]  /*ea10*/  @!P4 PRMT R134, R164, 0x5410, RZ ;  /* 0x00005410a486c816 */ /* 0x000fe200000000ff */
[----:B------:R-:W-:Y:S04]  /*ea20*/  IMAD.MOV.U32 R164, RZ, RZ, R158 ;  /* 0x000000ffffa47224 */ /* 0x000fe800078e009e */
[----:B------:R-:W-:Y:S01]  /*ea30*/  @!P6 STL.S16 [R1+0xc0], R179 ;  /* 0x0000c0b30100e387 */ /* 0x000fe20000100600 */
[----:B------:R-:W-:Y:S02]  /*ea40*/  ISETP.LE.U32.AND P6, PT, R155, UR10, PT ;  /* 0x0000000a9b007c0c */ /* 0x000fe4000bfc3070 */
[----:B------:R-:W-:Y:S01]  /*ea50*/  PRMT R155, R158, 0x7771, RZ ;  /* 0x000077719e9b7816 */ /* 0x000fe200000000ff */
[----:B------:R-:W-:Y:S01]  /*ea60*/  @!P4 STL.S16 [R1+0xb8], R178 ;  /* 0x0000b8b20100c387 */ /* 0x000fe20000100600 */
[----:B------:R-:W-:Y:S01]  /*ea70*/  ISETP.LE.U32.AND P4, PT, R160, UR10, PT ;  /* 0x0000000aa0007c0c */ /* 0x000fe2000bf83070 */
[----:B----4-:R-:W-:Y:S01]  /*ea80*/  MUFU.EX2 R180, R188 ;  /* 0x000000bc00b47308 */ /* 0x010fe20000000800 */
[----:B------:R-:W-:Y:S01]  /*ea90*/  PRMT R160, R158, 0x7772, RZ ;  /* 0x000077729ea07816 */ /* 0x000fe200000000ff */
[----:B------:R4:W-:Y:S01]  /*eaa0*/  STG.E.U16 desc[UR26][R156.64+-0x5e], R128 ;  /* 0xffffa2809c007986 */ /* 0x0009e2000c10151a */
[-C--:B-1----:R-:W-:Y:S03]  /*eab0*/  HMMA.16816.F32.BF16 R52, R120, R108.reuse, R52 ;  /* 0x0000006c7834723c */ /* 0x082fe60000041834 */
[----:B----4-:R-:W-:Y:S05]  /*eac0*/  PRMT R128, R3, 0x7632, R128 ;  /* 0x0000763203807816 */ /* 0x010fea0000000080 */
[C---:B------:R-:W-:Y:S04]  /*ead0*/  HMMA.16816.F32.BF16 R56, R124.reuse, R108, R56 ;  /* 0x0000006c7c38723c */ /* 0x040fe80000041838 */
[----:B------:R-:W-:Y:S04]  /*eae0*/  LOP3.LUT R108, R162, 0xff, RZ, 0xc0, !PT ;  /* 0x000000ffa26c7812 */ /* 0x000fe800078ec0ff */
[-C--:B------:R-:W-:Y:S08]  /*eaf0*/  HMMA.16816.F32.BF16 R60, R124, R110.reuse, R60 ;  /* 0x0000006e7c3c723c */ /* 0x080ff0000004183c */
[C---:B------:R-:W-:Y:S04]  /*eb00*/  HMMA.16816.F32.BF16 R64, R120.reuse, R110, R64 ;  /* 0x0000006e7840723c */ /* 0x040fe80000041840 */
[----:B--2---:R-:W-:Y:S05]  /*eb10*/  @!P1 HFMA2.BF16_V2 R163, -RZ.H0_H0, RZ.H0_H0, -R136.H0_H0 ;  /* 0x200000ffffa39231 */ /* 0x004fea0000340988 */
[----:B------:R-:W-:Y:S04]  /*eb20*/  PRMT R115, R163, 0x7610, R115 ;  /* 0x00007610a3737816 */ /* 0x000fe80000000073 */
[----:B------:R-:W-:Y:S01]  /*eb30*/  @!P1 PRMT R136, R115, 0x5410, RZ ;  /* 0x0000541073889816 */ /* 0x000fe200000000ff */
[----:B-----5:R-:W-:Y:S05]  /*eb40*/  @!P5 HFMA2.BF16_V2 R177, -RZ.H0_H0, RZ.H0_H0, -R132.H0_H0 ;  /* 0x200000ffffb1d231 */ /* 0x020fea0000340984 */
[----:B------:R-:W-:Y:S01]  /*eb50*/  @!P5 STL.S16 [R1+0xc4], R177 ;  /* 0x0000c4b10100d387 */ /* 0x000fe20000100600 */
[----:B------:R-:W-:Y:S03]  /*eb60*/  PRMT R112, R177, 0x7610, R112 ;  /* 0x00007610b1707816 */ /* 0x000fe60000000070 */
[----:B------:R1:W-:Y:S01]  /*eb70*/  @!P1 STL.S16 [R1+0xbc], R163 ;  /* 0x0000bca301009387 */ /* 0x0003e20000100600 */
[----:B------:R-:W-:Y:S02]  /*eb80*/  @!P5 PRMT R132, R112, 0x5410, RZ ;  /* 0x000054107084d816 */ /* 0x000fe400000000ff */
[----:B------:R-:W-:Y:S01]  /*eb90*/  ISETP.LE.U32.AND P5, PT, R173, UR10, PT ;  /* 0x0000000aad007c0c */ /* 0x000fe2000bfa3070 */
[----:B------:R4:W2:Y:S01]  /*eba0*/  LDL.S16 R166, [R1+0xac] ;  /* 0x0000ac0001a67983 */ /* 0x0008a20000100600 */
[----:B------:R-:W-:Y:S02]  /*ebb0*/  ISETP.GT.U32.AND P1, PT, R202, UR10, PT ;  /* 0x0000000aca007c0c */ /* 0x000fe4000bf24070 */
[----:B------:R-:W-:Y:S04]  /*ebc0*/  LOP3.LUT R112, R159, 0xffff, RZ, 0xc0, !PT ;  /* 0x0000ffff9f707812 */ /* 0x000fe800078ec0ff */
[----:B------:R-:W-:Y:S04]  /*ebd0*/  SHF.R.U32.HI R112, RZ, 0x8, R112 ;  /* 0x00000008ff707819 */ /* 0x000fe80000011670 */
[----:B------:R-:W-:Y:S01]  /*ebe0*/  LOP3.LUT R104, R112, 0xffff, RZ, 0xc0, !PT ;  /* 0x0000ffff70687812 */ /* 0x000fe200078ec0ff */
[----:B-1----:R4:W5:Y:S01]  /*ebf0*/  LDL.S16 R163, [R1+0xa8] ;  /* 0x0000a80001a37983 */ /* 0x0029620000100600 */
[----:B---3--:R-:W-:Y:S05]  /*ec00*/  @!P6 HFMA2.BF16_V2 R176, -RZ.H0_H0, RZ.H0_H0, -R135.H0_H0 ;  /* 0x200000ffffb0e231 */ /* 0x008fea0000340987 */
[----:B------:R-:W-:Y:S01]  /*ec10*/  @!P6 STL.S16 [R1+0xb4], R176 ;  /* 0x0000b4b00100e387 */ /* 0x000fe20000100600 */
[----:B------:R-:W-:Y:S04]  /*ec20*/  PRMT R114, R176, 0x7610, R114 ;  /* 0x00007610b0727816 */ /* 0x000fe80000000072 */
[----:B------:R-:W-:Y:S01]  /*ec30*/  @!P6 PRMT R135, R114, 0x5410, RZ ;  /* 0x000054107287e816 */ /* 0x000fe200000000ff */
[----:B------:R-:W-:Y:S01]  /*ec40*/  IMAD.WIDE R114, R204, -0x70, R228 ;  /* 0xffffff90cc727825 */ /* 0x000fe200078e02e4 */
[----:B------:R-:W-:Y:S04]  /*ec50*/  ISETP.GT.U32.AND P6, PT, R224, UR10, PT ;  /* 0x0000000ae0007c0c */ /* 0x000fe8000bfc4070 */
[----:B------:R-:W-:Y:S04]  /*ec60*/  STG.E.U16 desc[UR26][R114.64+-0x5e], R134 ;  /* 0xffffa28672007986 */ /* 0x000fe8000c10151a */
[----:B------:R1:W-:Y:S02]  /*ec70*/  STG.E.U16 desc[UR26][R114.64+-0x60], R137 ;  /* 0xffffa08972007986 */ /* 0x0003e4000c10151a */
[----:B-1----:R-:W-:Y:S05]  /*ec80*/  IMAD.WIDE R114, R204, 0x70, R114 ;  /* 0x00000070cc727825 */ /* 0x002fea00078e0272 */
[----:B------:R1:W-:Y:S04]  /*ec90*/  STG.E.U16 desc[UR26][R114.64+-0x60], R132 ;  /* 0xffffa08472007986 */ /* 0x0003e8000c10151a */
[----:B------:R3:W-:Y:S01]  /*eca0*/  STG.E.U16 desc[UR26][R114.64+-0x5e], R136 ;  /* 0xffffa28872007986 */ /* 0x0007e2000c10151a */
[----:B------:R-:W-:Y:S03]  /*ecb0*/  @!P4 HFMA2.BF16_V2 R116, -RZ.H0_H0, RZ.H0_H0, -R138.H0_H0 ;  /* 0x200000ffff74c231 */ /* 0x000fe6000034098a */
[----:B------:R-:W-:Y:S01]  /*ecc0*/  STG.E.U16 desc[UR26][R190.64+-0x60], R135 ;  /* 0xffffa087be007986 */ /* 0x000fe2000c10151a */
[----:B------:R-:W-:Y:S01]  /*ecd0*/  @!P5 HFMA2.BF16_V2 R161, -RZ.H0_H0, RZ.H0_H0, -R143.H0_H0 ;  /* 0x200000ffffa1d231 */ /* 0x000fe2000034098f */
[----:B------:R-:W-:Y:S02]  /*ece0*/  PRMT R105, R116, 0x7610, R105 ;  /* 0x0000761074697816 */ /* 0x000fe40000000069 */
[----:B------:R4:W-:Y:S02]  /*ecf0*/  @!P4 STL.S16 [R1+0xb0], R116 ;  /* 0x0000b0740100c387 */ /* 0x0009e40000100600 */
[----:B------:R-:W-:Y:S02]  /*ed00*/  PRMT R173, R161, 0x7610, R173 ;  /* 0x00007610a1ad7816 */ /* 0x000fe400000000ad */
[----:B------:R-:W-:Y:S02]  /*ed10*/  @!P4 PRMT R138, R105, 0x5410, RZ ;  /* 0x00005410698ac816 */ /* 0x000fe400000000ff */
[----:B------:R-:W-:Y:S02]  /*ed20*/  @!P5 PRMT R143, R173, 0x5410, RZ ;  /* 0x00005410ad8fd816 */ /* 0x000fe400000000ff */
[----:B------:R-:W-:Y:S01]  /*ed30*/  ISETP.LE.U32.AND P4, PT, R104, UR10, PT ;  /* 0x0000000a68007c0c */ /* 0x000fe2000bf83070 */
[----:B------:R-:W-:Y:S04]  /*ed40*/  STG.E.U16 desc[UR26][R190.64+-0x5e], R138 ;  /* 0xffffa28abe007986 */ /* 0x000fe8000c10151a */
[----:B------:R-:W4:Y:S01]  /*ed50*/  LDSM.16.MT88.4 R104, [R208+0xb400] ;  /* 0x00b40000d068783b */ /* 0x000f220000004200 */
[----:B-1----:R-:W-:Y:S02]  /*ed60*/  PRMT R132, R129, 0x7632, R132 ;  /* 0x0000763281847816 */ /* 0x002fe40000000084 */
[----:B---3--:R-:W-:Y:S05]  /*ed70*/  PRMT R136, R148, 0x7632, R136 ;  /* 0x0000763294887816 */ /* 0x008fea0000000088 */
[----:B------:R-:W-:Y:S04]  /*ed80*/  STG.E.U16 desc[UR26][R156.64+-0x50], R143 ;  /* 0xffffb08f9c007986 */ /* 0x000fe8000c10151a */
[----:B----4-:R1:W3:Y:S04]  /*ed90*/  LDL.S16 R116, [R1+0xa0] ;  /* 0x0000a00001747983 */ /* 0x0102e80000100600 */
[----:B------:R4:W-:Y:S01]  /*eda0*/  @!P5 STL.S16 [R1+0xa4], R161 ;  /* 0x0000a4a10100d387 */ /* 0x0009e20000100600 */
[----:B------:R-:W-:Y:S03]  /*edb0*/  ISETP.GT.U32.AND P5, PT, R227, UR10, PT ;  /* 0x0000000ae3007c0c */ /* 0x000fe6000bfa4070 */
[----:B------:R1:W3:Y:S04]  /*edc0*/  LDL.S16 R178, [R1+0x94] ;  /* 0x0000940001b27983 */ /* 0x0002e80000100600 */
[----:B------:R1:W3:Y:S01]  /*edd0*/  LDL.S16 R177, [R1+0x90] ;  /* 0x0000900001b17983 */ /* 0x0002e20000100600 */
[-C--:B------:R-:W-:Y:S03]  /*ede0*/  HMMA.16816.F32.BF16 R68, R120, R104.reuse, R68 ;  /* 0x000000687844723c */ /* 0x080fe60000041844 */
[----:B----4-:R-:W-:Y:S02]  /*edf0*/  PRMT R161, R158, 0x7773, RZ ;  /* 0x000077739ea17816 */ /* 0x010fe400000000ff */
[----:B------:R-:W-:Y:S03]  /*ee00*/  PRMT R158, R154, 0x7773, RZ ;  /* 0x000077739a9e7816 */ /* 0x000fe600000000ff */
[C---:B------:R-:W-:Y:S04]  /*ee10*/  HMMA.16816.F32.BF16 R72, R124.reuse, R104, R72 ;  /* 0x000000687c48723c */ /* 0x040fe80000041848 */
[----:B------:R-:W-:Y:S02]  /*ee20*/  SHF.R.U32.HI R104, RZ, 0x18, R159 ;  /* 0x00000018ff687819 */ /* 0x000fe4000001169f */
[----:B------:R-:W-:Y:S02]  /*ee30*/  PRMT R105, R118, 0x5410, R119 ;  /* 0x0000541076697816 */ /* 0x000fe40000000077 */
[-C--:B------:R-:W-:Y:S08]  /*ee40*/  HMMA.16816.F32.BF16 R76, R124, R106.reuse, R76 ;  /* 0x0000006a7c4c723c */ /* 0x080ff0000004184c */
[C---:B------:R-:W-:Y:S04]  /*ee50*/  HMMA.16816.F32.BF16 R80, R120.reuse, R106, R80 ;  /* 0x0000006a7850723c */ /* 0x040fe80000041850 */
[----:B------:R-:W-:Y:S02]  /*ee60*/  PRMT R106, R3, 0x5410, R128 ;  /* 0x00005410036a7816 */ /* 0x000fe40000000080 */
[----:B------:R-:W-:Y:S04]  /*ee70*/  PRMT R107, R160, 0x5410, R161 ;  /* 0x00005410a06b7816 */ /* 0x000fe800000000a1 */
[----:B------:R-:W-:Y:S05]  /*ee80*/  LOP3.LUT R107, R107, 0xff00ff, RZ, 0xc0, !PT ;  /* 0x00ff00ff6b6b7812 */ /* 0x000fea00078ec0ff */
[----:B------:R-:W-:Y:S01]  /*ee90*/  HSET2.LE.AND R107, R107, R216, PT ;  /* 0x000000d86b6b7233 */ /* 0x000fe20003803000 */
[----:B--2---:R-:W-:Y:S05]  /*eea0*/  @P1 HFMA2.BF16_V2 R166, -RZ.H0_H0, RZ.H0_H0, -R142.H0_H0 ;  /* 0x200000ffffa61231 */ /* 0x004fea000034098e */
[----:B------:R2:W-:Y:S01]  /*eeb0*/  @P1 STL.S16 [R1+0xac], R166 ;  /* 0x0000aca601001387 */ /* 0x0005e20000100600 */
[----:B------:R-:W-:Y:S04]  /*eec0*/  PRMT R147, R166, 0x7610, R147 ;  /* 0x00007610a6937816 */ /* 0x000fe80000000093 */
[----:B------:R-:W-:Y:S02]  /*eed0*/  @P1 PRMT R142, R147, 0x5410, RZ ;  /* 0x00005410938e1816 */ /* 0x000fe400000000ff */
[----:B------:R-:W-:Y:S03]  /*eee0*/  ISETP.LE.U32.AND P1, PT, R168, UR10, PT ;  /* 0x0000000aa8007c0c */ /* 0x000fe6000bf23070 */
[----:B------:R-:W-:Y:S01]  /*eef0*/  STG.E.U16 desc[UR26][R156.64+-0x4e], R142 ;  /* 0xffffb28e9c007986 */ /* 0x000fe2000c10151a */
[----:B-----5:R-:W-:Y:S05]  /*ef00*/  @P6 HFMA2.BF16_V2 R163, -RZ.H0_H0, RZ.H0_H0, -R141.H0_H0 ;  /* 0x200000ffffa36231 */ /* 0x020fea000034098d */
[----:B------:R4:W-:Y:S01]  /*ef10*/  @P6 STL.S16 [R1+0xa8], R163 ;  /* 0x0000a8a301006387 */ /* 0x0009e20000100600 */
[----:B------:R-:W-:Y:S03]  /*ef20*/  PRMT R146, R163, 0x7610, R146 ;  /* 0x00007610a3927816 */ /* 0x000fe60000000092 */
[----:B------:R1:W5:Y:S01]  /*ef30*/  LDL.S16 R176, [R1+0x9c] ;  /* 0x00009c0001b07983 */ /* 0x0003620000100600 */
[----:B------:R-:W-:Y:S01]  /*ef40*/  @P6 PRMT R141, R146, 0x5410, RZ ;  /* 0x00005410928d6816 */ /* 0x000fe200000000ff */
[----:B------:R-:W-:Y:S01]  /*ef50*/  IMAD.WIDE.U32 R146, R199, -0x2daee0ad, RZ ;  /* 0xd2511f53c7927825 */ /* 0x000fe200078e00ff */
[----:B------:R-:W-:Y:S01]  /*ef60*/  ISETP.GT.U32.AND P6, PT, R232, UR10, PT ;  /* 0x0000000ae8007c0c */ /* 0x000fe2000bfc4070 */
[----:B------:R1:W5:Y:S02]  /*ef70*/  LDL.S16 R173, [R1+0x98] ;  /* 0x0000980001ad7983 */ /* 0x0003640000100600 */
[----:B--2---:R-:W-:Y:S01]  /*ef80*/  IMAD.MOV.U32 R166, RZ, RZ, R154 ;  /* 0x000000ffffa67224 */ /* 0x004fe200078e009a */
[----:B------:R-:W-:Y:S02]  /*ef90*/  LOP3.LUT R137, R192, UR11, R147, 0x96, !PT ;  /* 0x0000000bc0897c12 */ /* 0x000fe4000f8e9693 */
[----:B------:R-:W-:Y:S02]  /*efa0*/  PRMT R147, R108, 0x5410, R193 ;  /* 0x000054106c937816 */ /* 0x000fe400000000c1 */
[----:B------:R-:W-:Y:S02]  /*efb0*/  PRMT R184, R146, 0x7773, RZ ;  /* 0x0000777392b87816 */ /* 0x000fe400000000ff */
[C---:B----4-:R-:W-:Y:S02]  /*efc0*/  PRMT R163, R154.reuse, 0x7772, RZ ;  /* 0x000077729aa37816 */ /* 0x050fe400000000ff */
[----:B------:R-:W-:Y:S01]  /*efd0*/  PRMT R154, R154, 0x7771, RZ ;  /* 0x000077719a9a7816 */ /* 0x000fe200000000ff */
[----:B---3--:R-:W-:Y:S05]  /*efe0*/  @P5 HFMA2.BF16_V2 R116, -RZ.H0_H0, RZ.H0_H0, -R144.H0_H0 ;  /* 0x200000ffff745231 */ /* 0x008fea0000340990 */
[----:B------:R2:W-:Y:S01]  /*eff0*/  @P5 STL.S16 [R1+0xa0], R116 ;  /* 0x0000a07401005387 */ /* 0x0005e20000100600 */
[----:B------:R-:W-:Y:S01]  /*f000*/  PRMT R109, R116, 0x7610, R109 ;  /* 0x00007610746d7816 */ /* 0x000fe2000000006d */
[----:B------:R-:W-:Y:S02]  /*f010*/  @!P1 HFMA2.BF16_V2 R178, -RZ.H0_H0, RZ.H0_H0, -R139.H0_H0 ;  /* 0x200000ffffb29231 */ /* 0x000fe4000034098b */
[----:B------:R1:W3:Y:S01]  /*f020*/  LDL.S16 R134, [R1+0x8c] ;  /* 0x00008c0001867983 */ /* 0x0002e20000100600 */
[----:B------:R-:W-:Y:S02]  /*f030*/  @P5 PRMT R144, R109, 0x5410, RZ ;  /* 0x000054106d905816 */ /* 0x000fe400000000ff */
[----:B------:R-:W-:Y:S01]  /*f040*/  ISETP.LE.U32.AND P5, PT, R108, UR10, PT ;  /* 0x0000000a6c007c0c */ /* 0x000fe2000bfa3070 */
[----:B------:R-:W-:Y:S01]  /*f050*/  @!P1 STL.S16 [R1+0x94], R178 ;  /* 0x000094b201009387 */ /* 0x000fe20000100600 */
[----:B------:R-:W-:Y:S03]  /*f060*/  @P6 HFMA2.BF16_V2 R177, -RZ.H0_H0, RZ.H0_H0, -R145.H0_H0 ;  /* 0x200000ffffb16231 */ /* 0x000fe60000340991 */
[----:B------:R-:W4:Y:S02]  /*f070*/  LDSM.16.MT88.4 R108, [R140+0x2400] ;  /* 0x002400008c6c783b */ /* 0x000f240000004200 */
[----:B------:R-:W-:Y:S04]  /*f080*/  PRMT R133, R177, 0x7610, R133 ;  /* 0x00007610b1857816 */ /* 0x000fe80000000085 */
[----:B------:R-:W-:Y:S02]  /*f090*/  @P6 PRMT R145, R133, 0x5410, RZ ;  /* 0x0000541085916816 */ /* 0x000fe400000000ff */
[----:B------:R-:W-:Y:S01]  /*f0a0*/  @P6 STL.S16 [R1+0x90], R177 ;  /* 0x000090b101006387 */ /* 0x000fe20000100600 */
[----:B------:R-:W-:Y:S02]  /*f0b0*/  ISETP.LE.U32.AND P6, PT, R113, UR10, PT ;  /* 0x0000000a71007c0c */ /* 0x000fe4000bfc3070 */
[----:B--2---:R-:W-:Y:S02]  /*f0c0*/  PRMT R116, R167, 0x5410, R112 ;  /* 0x00005410a7747816 */ /* 0x004fe40000000070 */
[----:B------:R-:W-:Y:S02]  /*f0d0*/  SHF.R.U32.HI R112, RZ, 0x18, R162 ;  /* 0x00000018ff707819 */ /* 0x000fe400000116a2 */
[----:B------:R-:W-:Y:S02]  /*f0e0*/  PRMT R167, R178, 0x7610, R167 ;  /* 0x00007610b2a77816 */ /* 0x000fe400000000a7 */
[--C-:B------:R-:W-:Y:S02]  /*f0f0*/  PRMT R133, R113, 0x5410, R112.reuse ;  /* 0x0000541071857816 */ /* 0x100fe40000000070 */
[----:B------:R-:W-:Y:S02]  /*f100*/  @!P1 PRMT R139, R167, 0x5410, RZ ;  /* 0x00005410a78b9816 */ /* 0x000fe400000000ff */
[----:B------:R-:W-:Y:S02]  /*f110*/  ISETP.LE.U32.AND P1, PT, R112, UR10, PT ;  /* 0x0000000a70007c0c */ /* 0x000fe4000bf23070 */
[----:B------:R-:W-:Y:S02]  /*f120*/  PRMT R112, R159, 0x7632, R112 ;  /* 0x000076329f707816 */ /* 0x000fe40000000070 */
[----:B------:R-:W-:Y:S02]  /*f130*/  HSET2.LE.AND R116, R116, R216, PT ;  /* 0x000000d874747233 */ /* 0x000fe40003803000 */
[----:B------:R-:W-:Y:S03]  /*f140*/  LOP3.LUT R112, R112, 0xff, RZ, 0xc0, !PT ;  /* 0x000000ff70707812 */ /* 0x000fe600078ec0ff */
[----:B------:R-:W-:Y:S01]  /*f150*/  LOP3.LUT R116, R148, R116, RZ, 0xc0, !PT ;  /* 0x0000007494747212 */ /* 0x000fe200078ec0ff */
[-C--:B----4-:R-:W-:Y:S08]  /*f160*/  HMMA.16816.F32.BF16 R84, R120, R108.reuse, R84 ;  /* 0x0000006c7854723c */ /* 0x090ff00000041854 */
[C---:B------:R-:W-:Y:S04]  /*f170*/  HMMA.16816.F32.BF16 R88, R124.reuse, R108, R88 ;  /* 0x0000006c7c58723c */ /* 0x040fe80000041858 */
[----:B------:R-:W-:Y:S04]  /*f180*/  PRMT R108, R129, 0x5410, R132 ;  /* 0x00005410816c7816 */ /* 0x000fe80000000084 */
[-C--:B------:R-:W-:Y:S03]  /*f190*/  HMMA.16816.F32.BF16 R92, R124, R110.reuse, R92 ;  /* 0x0000006e7c5c723c */ /* 0x080fe6000004185c */
[----:B------:R-:W-:Y:S02]  /*f1a0*/  LOP3.LUT R124, R166, 0xff, RZ, 0xc0, !PT ;  /* 0x000000ffa67c7812 */ /* 0x000fe400078ec0ff */
[----:B------:R-:W-:Y:S03]  /*f1b0*/  PRMT R126, R150, 0x7610, R126 ;  /* 0x00007610967e7816 */ /* 0x000fe6000000007e */
[----:B------:R-:W-:Y:S04]  /*f1c0*/  HMMA.16816.F32.BF16 R96, R120, R110, R96 ;  /* 0x0000006e7860723c */ /* 0x000fe80000041860 */
[----:B-----5:R-:W-:Y:S02]  /*f1d0*/  @!P5 HFMA2.BF16_V2 R176, -RZ.H0_H0, RZ.H0_H0, -R118.H0_H0 ;  /* 0x200000ffffb0d231 */ /* 0x020fe40000340976 */
[----:B------:R-:W-:Y:S03]  /*f1e0*/  @!P2 HFMA2.BF16_V2 R173, -RZ.H0_H0, RZ.H0_H0, -R119.H0_H0 ;  /* 0x200000ffffada231 */ /* 0x000fe60000340977 */
[----:B------:R-:W-:Y:S01]  /*f1f0*/  @!P5 STL.S16 [R1+0x9c], R176 ;  /* 0x00009cb00100d387 */ /* 0x000fe20000100600 */
[----:B------:R-:W-:Y:S03]  /*f200*/  PRMT R117, R176, 0x7610, R117 ;  /* 0x00007610b0757816 */ /* 0x000fe60000000075 */
[----:B------:R2:W-:Y:S01]  /*f210*/  @!P2 STL.S16 [R1+0x98], R173 ;  /* 0x000098ad0100a387 */ /* 0x0005e20000100600 */
[----:B------:R-:W-:Y:S02]  /*f220*/  PRMT R113, R173, 0x7610, R113 ;  /* 0x00007610ad717816 */ /* 0x000fe40000000071 */
[----:B------:R-:W-:Y:S01]  /*f230*/  @!P5 PRMT R118, R117, 0x5410, RZ ;  /* 0x000054107576d816 */ /* 0x000fe200000000ff */
[----:B------:R1:W4:Y:S01]  /*f240*/  LDL.S16 R162, [R1+0x88] ;  /* 0x0000880001a27983 */ /* 0x0003220000100600 */
[----:B------:R-:W-:Y:S02]  /*f250*/  ISETP.LE.U32.AND P5, PT, R104, UR10, PT ;  /* 0x0000000a68007c0c */ /* 0x000fe4000bfa3070 */
[C---:B------:R-:W-:Y:S02]  /*f260*/  PRMT R117, R112.reuse, 0x5410, R104 ;  /* 0x0000541070757816 */ /* 0x040fe40000000068 */
[--C-:B------:R-:W-:Y:S02]  /*f270*/  HSET2.LE.AND R104, R147, R216.reuse, PT ;  /* 0x000000d893687233 */ /* 0x100fe40003803000 */
[----:B------:R-:W-:Y:S02]  /*f280*/  @!P2 PRMT R119, R113, 0x5410, RZ ;  /* 0x000054107177a816 */ /* 0x000fe400000000ff */
[----:B------:R-:W-:Y:S01]  /*f290*/  ISETP.LE.U32.AND P2, PT, R112, UR10, PT ;  /* 0x0000000a70007c0c */ /* 0x000fe2000bf43070 */
[----:B------:R-:W-:Y:S01]  /*f2a0*/  IMAD.WIDE R112, R204, -0x70, R114 ;  /* 0xffffff90cc707825 */ /* 0x000fe200078e0272 */
[----:B------:R-:W-:Y:S02]  /*f2b0*/  LOP3.LUT R104, R105, R104, RZ, 0xc0, !PT ;  /* 0x0000006869687212 */ /* 0x000fe400078ec0ff */
[--C-:B------:R-:W-:Y:S02]  /*f2c0*/  HSET2.LE.AND R105, R133, R216.reuse, PT ;  /* 0x000000d885697233 */ /* 0x100fe40003803000 */
[----:B------:R-:W-:Y:S01]  /*f2d0*/  STG.E.U16 desc[UR26][R112.64+-0x50], R141 ;  /* 0xffffb08d70007986 */ /* 0x000fe2000c10151a */
[----:B------:R-:W-:Y:S02]  /*f2e0*/  LOP3.LUT R133, R164, 0xff, RZ, 0xc0, !PT ;  /* 0x000000ffa4857812 */ /* 0x000fe400078ec0ff */
[----:B------:R-:W-:Y:S01]  /*f2f0*/  LOP3.LUT R105, R106, R105, RZ, 0xc0, !PT ;  /* 0x000000696a697212 */ /* 0x000fe200078ec0ff */
[----:B------:R-:W-:Y:S01]  /*f300*/  STG.E.U16 desc[UR26][R112.64+-0x4e], R144 ;  /* 0xffffb29070007986 */ /* 0x000fe2000c10151a */
[----:B------:R-:W-:Y:S02]  /*f310*/  PRMT R106, R133, 0x5410, R155 ;  /* 0x00005410856a7816 */ /* 0x000fe4000000009b */
[--C-:B------:R-:W-:Y:S03]  /*f320*/  HSET2.LE.AND R117, R117, R216.reuse, PT ;  /* 0x000000d875757233 */ /* 0x100fe60003803000 */
[----:B------:R-:W-:Y:S02]  /*f330*/  HSET2.LE.AND R106, R106, R216, PT ;  /* 0x000000d86a6a7233 */ /* 0x000fe40003803000 */
[----:B------:R-:W-:Y:S03]  /*f340*/  LOP3.LUT R117, R149, R117, RZ, 0xc0, !PT ;  /* 0x0000007595757212 */ /* 0x000fe600078ec0ff */
[----:B------:R-:W-:Y:S02]  /*f350*/  LOP3.LUT R106, R108, R106, RZ, 0xc0, !PT ;  /* 0x0000006a6c6a7212 */ /* 0x000fe400078ec0ff */
[----:B------:R-:W-:Y:S04]  /*f360*/  PRMT R108, R131, 0x5410, R130 ;  /* 0x00005410836c7816 */ /* 0x000fe80000000082 */
[----:B------:R-:W-:Y:S02]  /*f370*/  LOP3.LUT R107, R108, R107, RZ, 0xc0, !PT ;  /* 0x0000006b6c6b7212 */ /* 0x000fe400078ec0ff */
[----:B------:R-:W-:Y:S01]  /*f380*/  PRMT R108, R163, 0x5410, R158 ;  /* 0x00005410a36c7816 */ /* 0x000fe2000000009e */
[----:B---3--:R-:W-:Y:S05]  /*f390*/  @!P4 HFMA2.BF16_V2 R134, -RZ.H0_H0, RZ.H0_H0, -R148.H1_H1 ;  /* 0x200000ffff86c231 */ /* 0x008fea0000360994 */
[----:B------:R3:W-:Y:S01]  /*f3a0*/  @!P4 STL.S16 [R1+0x8c], R134 ;  /* 0x00008c860100c387 */ /* 0x0007e20000100600 */
[----:B------:R-:W-:Y:S03]  /*f3b0*/  PRMT R168, R134, 0x7610, R168 ;  /* 0x0000761086a87816 */ /* 0x000fe600000000a8 */
[----:B--2---:R1:W2:Y:S01]  /*f3c0*/  LDL.S16 R173, [R1+0x7c] ;  /* 0x00007c0001ad7983 */ /* 0x0042a20000100600 */
[----:B------:R-:W-:Y:S02]  /*f3d0*/  @!P4 PRMT R136, R168, 0x5410, RZ ;  /* 0x00005410a888c816 */ /* 0x000fe400000000ff */
[----:B------:R-:W-:Y:S01]  /*f3e0*/  ISETP.LE.U32.AND P4, PT, R124, UR10, PT ;  /* 0x0000000a7c007c0c */ /* 0x000fe2000bf83070 */
[C---:B---3--:R-:W-:Y:S02]  /*f3f0*/  IMAD.WIDE R134, R204.reuse, 0x70, R112 ;  /* 0x00000070cc867825 */ /* 0x048fe400078e0270 */
[----:B------:R-:W3:Y:S02]  /*f400*/  LDSM.16.MT88.4 R112, [R208+0x9800] ;  /* 0x00980000d070783b */ /* 0x000ee40000004200 */
[----:B------:R-:W-:Y:S06]  /*f410*/  IMAD.WIDE R120, R204, -0x70, R134 ;  /* 0xffffff90cc787825 */ /* 0x000fec00078e0286 */
[----:B------:R-:W-:Y:S04]  /*f420*/  STG.E.U16 desc[UR26][R134.64+-0x50], R139 ;  /* 0xffffb08b86007986 */ /* 0x000fe8000c10151a */
[----:B------:R-:W-:Y:S04]  /*f430*/  STG.E.U16 desc[UR26][R134.64+-0x4e], R145 ;  /* 0xffffb29186007986 */ /* 0x000fe8000c10151a */
[----:B------:R-:W-:Y:S04]  /*f440*/  STG.E.U16 desc[UR26][R190.64+-0x50], R171 ;  /* 0xffffb0abbe007986 */ /* 0x000fe8000c10151a */
[----:B------:R-:W-:Y:S04]  /*f450*/  STG.E.U16 desc[UR26][R190.64+-0x4e], R172 ;  /* 0xffffb2acbe007986 */ /* 0x000fe8000c10151a */
[----:B------:R5:W-:Y:S04]  /*f460*/  STG.E.U16 desc[UR26][R156.64+-0x40], R118 ;  /* 0xffffc0769c007986 */ /* 0x000be8000c10151a */
[----:B------:R1:W-:Y:S01]  /*f470*/  STG.E.U16 desc[UR26][R156.64+-0x3e], R119 ;  /* 0xffffc2779c007986 */ /* 0x0003e2000c10151a */
[-C--:B---3--:R-:W-:Y:S05]  /*f480*/  HMMA.16816.F32.BF16 R4, R104, R112.reuse, R4 ;  /* 0x000000706804723c */ /* 0x088fea0000041804 */
[----:B-----5:R-:W-:Y:S01]  /*f490*/  PRMT R118, R124, 0x5410, R154 ;  /* 0x000054107c767816 */ /* 0x020fe2000000009a */
[----:B------:R-:W-:Y:S01]  /*f4a0*/  IMAD.WIDE R124, R204, 0x70, R120 ;  /* 0x00000070cc7c7825 */ /* 0x000fe200078e0278 */
[----:B-1----:R-:W-:Y:S02]  /*f4b0*/  LOP3.LUT R119, R108, 0xff00ff, RZ, 0xc0, !PT ;  /* 0x00ff00ff6c777812 */ /* 0x002fe400078ec0ff */
[----:B------:R-:W1:Y:S01]  /*f4c0*/  LDSM.16.MT88.4 R108, [R140+0x800] ;  /* 0x000800008c6c783b */ /* 0x000e620000004200 */
[--C-:B------:R-:W-:Y:S02]  /*f4d0*/  HSET2.LE.AND R118, R118, R216.reuse, PT ;  /* 0x000000d876767233 */ /* 0x100fe40003803000 */
[----:B------:R-:W-:Y:S03]  /*f4e0*/  HSET2.LE.AND R119, R119, R216, PT ;  /* 0x000000d877777233 */ /* 0x000fe60003803000 */
[----:B------:R-:W-:Y:S02]  /*f4f0*/  LOP3.LUT R118, R150, R118, RZ, 0xc0, !PT ;  /* 0x0000007696767212 */ /* 0x000fe400078ec0ff */
[----:B------:R-:W-:Y:S07]  /*f500*/  LOP3.LUT R119, R151, R119, RZ, 0xc0, !PT ;  /* 0x0000007797777212 */ /* 0x000fee00078ec0ff */
[C---:B------:R-:W-:Y:S08]  /*f510*/  HMMA.16816.F32.BF16 R8, R116.reuse, R112, R8 ;  /* 0x000000707408723c */ /* 0x040ff00000041808 */
[-C--:B------:R-:W-:Y:S08]  /*f520*/  HMMA.16816.F32.BF16 R12, R116, R114.reuse, R12 ;  /* 0x00000072740c723c */ /* 0x080ff0000004180c */
[C---:B------:R-:W-:Y:S08]  /*f530*/  HMMA.16816.F32.BF16 R16, R104.reuse, R114, R16 ;  /* 0x000000726810723c */ /* 0x040ff00000041810 */
[-C--:B-1----:R-:W-:Y:S08]  /*f540*/  HMMA.16816.F32.BF16 R20, R104, R108.reuse, R20 ;  /* 0x0000006c6814723c */ /* 0x082ff00000041814 */
[C---:B------:R-:W-:Y:S08]  /*f550*/  HMMA.16816.F32.BF16 R24, R116.reuse, R108, R24 ;  /* 0x0000006c7418723c */ /* 0x040ff00000041818 */
[-C--:B------:R-:W-:Y:S08]  /*f560*/  HMMA.16816.F32.BF16 R28, R116, R110.reuse, R28 ;  /* 0x0000006e741c723c */ /* 0x080ff0000004181c */
[C---:B------:R-:W-:Y:S04]  /*f570*/  HMMA.16816.F32.BF16 R32, R104.reuse, R110, R32 ;  /* 0x0000006e6820723c */ /* 0x040fe80000041820 */
[----:B----4-:R-:W-:Y:S05]  /*f580*/  @!P6 HFMA2.BF16_V2 R162, -RZ.H0_H0, RZ.H0_H0, -R3.H0_H0 ;  /* 0x200000ffffa2e231 */ /* 0x010fea0000340903 */
[----:B------:R1:W-:Y:S01]  /*f590*/  @!P6 STL.S16 [R1+0x88], R162 ;  /* 0x000088a20100e387 */ /* 0x0003e20000100600 */
[----:B------:R-:W-:Y:S03]  /*f5a0*/  PRMT R159, R162, 0x7610, R159 ;  /* 0x00007610a29f7816 */ /* 0x000fe6000000009f */
[----:B------:R3:W4:Y:S01]  /*f5b0*/  LDL.S16 R167, [R1+0x78] ;  /* 0x0000780001a77983 */ /* 0x0007220000100600 */
[----:B------:R-:W-:Y:S02]  /*f5c0*/  @!P6 PRMT R3, R159, 0x5410, RZ ;  /* 0x000054109f03e816 */ /* 0x000fe400000000ff */
[----:B------:R-:W-:Y:S01]  /*f5d0*/  ISETP.GT.U32.AND P6, PT, R155, UR10, PT ;  /* 0x0000000a9b007c0c */ /* 0x000fe2000bfc4070 */
[----:B------:R3:W5:Y:S04]  /*f5e0*/  LDL.S16 R164, [R1+0x74] ;  /* 0x0000740001a47983 */ /* 0x0007680000100600 */
[----:B------:R3:W3:Y:S04]  /*f5f0*/  LDL.S16 R159, [R1+0x6c] ;  /* 0x00006c00019f7983 */ /* 0x0006e80000100600 */
[----:B------:R1:W-:Y:S04]  /*f600*/  STG.E.U16 desc[UR26][R120.64+-0x40], R3 ;  /* 0xffffc00378007986 */ /* 0x0003e8000c10151a */
[----:B-1----:R1:W3:Y:S01]  /*f610*/  LDL.S16 R162, [R1+0x70] ;  /* 0x0000700001a27983 */ /* 0x0022e20000100600 */
[----:B------:R-:W-:Y:S04]  /*f620*/  LOP3.LUT R3, R137, 0xffff, RZ, 0xc0, !PT ;  /* 0x0000ffff89037812 */ /* 0x000fe800078ec0ff */
[--C-:B------:R-:W-:Y:S02]  /*f630*/  SHF.R.U32.HI R172, RZ, 0x8, R3.reuse ;  /* 0x00000008ffac7819 */ /* 0x100fe40000011603 */
[----:B------:R-:W-:Y:S02]  /*f640*/  PRMT R3, R149, 0x7632, R3 ;  /* 0x0000763295037816 */ /* 0x000fe40000000003 */
[----:B------:R-:W-:Y:S01]  /*f650*/  LOP3.LUT R112, R172, 0xffff, RZ, 0xc0, !PT ;  /* 0x0000ffffac707812 */ /* 0x000fe200078ec0ff */
[----:B--2---:R-:W-:Y:S05]  /*f660*/  @!P1 HFMA2.BF16_V2 R173, -RZ.H0_H0, RZ.H0_H0, -R128.H0_H0 ;  /* 0x200000ffffad9231 */ /* 0x004fea0000340980 */
[----:B------:R-:W-:Y:S01]  /*f670*/  @!P1 STL.S16 [R1+0x7c], R173 ;  /* 0x00007cad01009387 */ /* 0x000fe20000100600 */
[----:B------:R-:W-:Y:S03]  /*f680*/  PRMT R123, R173, 0x7610, R123 ;  /* 0x00007610ad7b7816 */ /* 0x000fe6000000007b */
[----:B------:R1:W2:Y:S01]  /*f690*/  LDL.S16 R135, [R1+0x68] ;  /* 0x0000680001877983 */ /* 0x0002a20000100600 */
[----:B------:R-:W-:Y:S02]  /*f6a0*/  @!P1 PRMT R128, R123, 0x5410, RZ ;  /* 0x000054107b809816 */ /* 0x000fe400000000ff */
[----:B------:R-:W-:Y:S01]  /*f6b0*/  ISETP.LE.U32.AND P1, PT, R133, UR10, PT ;  /* 0x0000000a85007c0c */ /* 0x000fe2000bf23070 */
[----:B------:R1:W2:Y:S04]  /*f6c0*/  LDL.S16 R134, [R1+0x64] ;  /* 0x0000640001867983 */ /* 0x0002a80000100600 */
[----:B------:R1:W-:Y:S04]  /*f6d0*/  STG.E.U16 desc[UR26][R120.64+-0x3e], R128 ;  /* 0xffffc28078007986 */ /* 0x0003e8000c10151a */
[----:B------:R-:W-:Y:S04]  /*f6e0*/  STG.E.U16 desc[UR26][R124.64+-0x40], R165 ;  /* 0xffffc0a57c007986 */ /* 0x000fe8000c10151a */
[----:B------:R1:W-:Y:S01]  /*f6f0*/  STG.E.U16 desc[UR26][R124.64+-0x3e], R136 ;  /* 0xffffc2887c007986 */ /* 0x0003e2000c10151a */
[--C-:B----4-:R-:W-:Y:S02]  /*f700*/  @!P2 HFMA2.BF16_V2 R167, -RZ.H0_H0, RZ.H0_H0, -R149.reuse.H0_H0 ;  /* 0x200000ffffa7a231 */ /* 0x110fe40000340995 */
[----:B-----5:R-:W-:Y:S03]  /*f710*/  @!P5 HFMA2.BF16_V2 R164, -RZ.H0_H0, RZ.H0_H0, -R149.H1_H1 ;  /* 0x200000ffffa4d231 */ /* 0x020fe60000360995 */
[----:B------:R-:W-:Y:S01]  /*f720*/  @!P2 STL.S16 [R1+0x78], R167 ;  /* 0x000078a70100a387 */ /* 0x000fe20000100600 */
[----:B------:R-:W-:Y:S01]  /*f730*/  PRMT R122, R167, 0x7610, R122 ;  /* 0x00007610a77a7816 */ /* 0x000fe2000000007a */
[----:B---3--:R-:W-:Y:S02]  /*f740*/  @!P1 HFMA2.BF16_V2 R159, -RZ.H0_H0, RZ.H0_H0, -R129.H0_H0 ;  /* 0x200000ffff9f9231 */ /* 0x008fe40000340981 */
[----:B------:R-:W-:Y:S01]  /*f750*/  @!P5 STL.S16 [R1+0x74], R164 ;  /* 0x000074a40100d387 */ /* 0x000fe20000100600 */
[----:B------:R-:W-:Y:S02]  /*f760*/  @!P2 PRMT R149, R122, 0x5410, RZ ;  /* 0x000054107a95a816 */ /* 0x000fe400000000ff */
[----:B------:R-:W-:Y:S01]  /*f770*/  ISETP.GT.U32.AND P2, PT, R160, UR10, PT ;  /* 0x0000000aa0007c0c */ /* 0x000fe2000bf44070 */
[----:B-1----:R1:W3:Y:S01]  /*f780*/  LDL.S16 R128, [R1+0x60] ;  /* 0x0000600001807983 */ /* 0x0022e20000100600 */
[----:B------:R-:W-:Y:S02]  /*f790*/  PRMT R133, R159, 0x7610, R133 ;  /* 0x000076109f857816 */ /* 0x000fe40000000085 */
[----:B------:R-:W-:Y:S01]  /*f7a0*/  PRMT R113, R164, 0x7610, R113 ;  /* 0x00007610a4717816 */ /* 0x000fe20000000071 */
[----:B------:R-:W4:Y:S01]  /*f7b0*/  LDSM.16.MT88.4 R120, [R208+0xa800] ;  /* 0x00a80000d078783b */ /* 0x000f220000004200 */
[----:B------:R-:W-:Y:S02]  /*f7c0*/  @!P1 PRMT R129, R133, 0x5410, RZ ;  /* 0x0000541085819816 */ /* 0x000fe400000000ff */
[----:B------:R-:W-:Y:S01]  /*f7d0*/  @!P5 PRMT R3, R113, 0x5410, RZ ;  /* 0x000054107103d816 */ /* 0x000fe200000000ff */
[----:B------:R-:W-:Y:S01]  /*f7e0*/  @!P4 HFMA2.BF16_V2 R162, -RZ.H0_H0, RZ.H0_H0, -R150.H0_H0 ;  /* 0x200000ffffa2c231 */ /* 0x000fe20000340996 */
[----:B------:R-:W-:Y:S01]  /*f7f0*/  ISETP.LE.U32.AND P5, PT, R112, UR10, PT ;  /* 0x0000000a70007c0c */ /* 0x000fe2000bfa3070 */
[----:B------:R-:W-:Y:S02]  /*f800*/  IMAD.WIDE.U32 R112, R195, -0x2daee0ad, RZ ;  /* 0xd2511f53c3707825 */ /* 0x000fe400078e00ff */
[----:B------:R5:W-:Y:S01]  /*f810*/  STG.E.U16 desc[UR26][R190.64+-0x3e], R3 ;  /* 0xffffc203be007986 */ /* 0x000be2000c10151a */
[----:B------:R-:W-:Y:S01]  /*f820*/  PRMT R127, R162, 0x7610, R127 ;  /* 0x00007610a27f7816 */ /* 0x000fe2000000007f */
[----:B------:R-:W-:Y:S01]  /*f830*/  IMAD.MOV.U32 R136, RZ, RZ, R112 ;  /* 0x000000ffff887224 */ /* 0x000fe200078e0070 */
[----:B------:R-:W-:Y:S01]  /*f840*/  LOP3.LUT R113, R196, UR11, R113, 0x96, !PT ;  /* 0x0000000bc4717c12 */ /* 0x000fe2000f8e9671 */
[----:B------:R-:W-:Y:S01]  /*f850*/  @!P4 STL.S16 [R1+0x70], R162 ;  /* 0x000070a20100c387 */ /* 0x000fe20000100600 */
[----:B------:R-:W-:Y:S02]  /*f860*/  @!P4 PRMT R126, R127, 0x5410, RZ ;  /* 0x000054107f7ec816 */ /* 0x000fe400000000ff */
[----:B------:R-:W-:Y:S01]  /*f870*/  ISETP.GT.U32.AND P4, PT, R161, UR10, PT ;  /* 0x0000000aa1007c0c */ /* 0x000fe2000bf84070 */
[----:B------:R-:W-:Y:S01]  /*f880*/  @!P1 STL.S16 [R1+0x6c], R159 ;  /* 0x00006c9f01009387 */ /* 0x000fe20000100600 */
[----:B------:R-:W-:Y:S02]  /*f890*/  ISETP.GT.U32.AND P1, PT, R154, UR10, PT ;  /* 0x0000000a9a007c0c */ /* 0x000fe4000bf24070 */
[----:B------:R-:W-:Y:S01]  /*f8a0*/  PRMT R133, R112, 0x7773, RZ ;  /* 0x0000777370857816 */ /* 0x000fe200000000ff */
[----:B------:R1:W3:Y:S04]  /*f8b0*/  LDL.S16 R127, [R1+0x3c] ;  /* 0x00003c00017f7983 */ /* 0x0002e80000100600 */
[----:B------:R1:W3:Y:S04]  /*f8c0*/  LDL.S16 R115, [R1+0x38] ;  /* 0x0000380001737983 */ /* 0x0002e80000100600 */
[----:B------:R1:W3:Y:S04]  /*f8d0*/  LDL.S16 R114, [R1+0x34] ;  /* 0x0000340001727983 */ /* 0x0002e80000100600 */
[----:B------:R-:W-:Y:S01]  /*f8e0*/  STG.E.U16 desc[UR26][R190.64+-0x40], R149 ;  /* 0xffffc095be007986 */ /* 0x000fe2000c10151a */
[----:B-----5:R-:W-:Y:S03]  /*f8f0*/  LOP3.LUT R3, R113, 0xffff, RZ, 0xc0, !PT ;  /* 0x0000ffff71037812 */ /* 0x020fe600078ec0ff */
[----:B------:R5:W-:Y:S01]  /*f900*/  STG.E.U16 desc[UR26][R156.64+-0x30], R129 ;  /* 0xffffd0819c007986 */ /* 0x000be2000c10151a */
[----:B------:R-:W-:Y:S01]  /*f910*/  SHF.R.U32.HI R176, RZ, 0x8, R3 ;  /* 0x00000008ffb07819 */ /* 0x000fe20000011603 */
[-C--:B----4-:R-:W-:Y:S03]  /*f920*/  HMMA.16816.F32.BF16 R36, R104, R120.reuse, R36 ;  /* 0x000000786824723c */ /* 0x090fe60000041824 */
[----:B------:R-:W-:Y:S05]  /*f930*/  LOP3.LUT R3, R176, 0xffff, RZ, 0xc0, !PT ;  /* 0x0000ffffb0037812 */ /* 0x000fea00078ec0ff */
[C---:B------:R-:W-:Y:S04]  /*f940*/  HMMA.16816.F32.BF16 R40, R116.reuse, R120, R40 ;  /* 0x000000787428723c */ /* 0x040fe80000041828 */
[C---:B------:R-:W-:Y:S02]  /*f950*/  PRMT R121, R170.reuse, 0x7610, R121 ;  /* 0x00007610aa797816 */ /* 0x040fe40000000079 */
[----:B------:R-:W-:Y:S02]  /*f960*/  PRMT R120, R170, 0x7632, R120 ;  /* 0x00007632aa787816 */ /* 0x000fe40000000078 */
[-C--:B------:R-:W-:Y:S03]  /*f970*/  HMMA.16816.F32.BF16 R44, R116, R122.reuse, R44 ;  /* 0x0000007a742c723c */ /* 0x080fe6000004182c */
[----:B-----5:R-:W-:Y:S05]  /*f980*/  LOP3.LUT R129, R137, 0xff, RZ, 0xc0, !PT ;  /* 0x000000ff89817812 */ /* 0x020fea00078ec0ff */
[C---:B------:R-:W-:Y:S04]  /*f990*/  HMMA.16816.F32.BF16 R48, R104.reuse, R122, R48 ;  /* 0x0000007a6830723c */ /* 0x040fe80000041830 */
[----:B------:R-:W-:Y:S01]  /*f9a0*/  PRMT R123, R121, 0x5410, R120 ;  /* 0x00005410797b7816 */ /* 0x000fe20000000078 */
[----:B--2---:R-:W-:Y:S01]  /*f9b0*/  @P6 HFMA2.BF16_V2 R135, -RZ.H0_H0, RZ.H0_H0, -R132.H0_H0 ;  /* 0x200000ffff876231 */ /* 0x004fe20000340984 */
[----:B------:R-:W-:Y:S01]  /*f9c0*/  PRMT R172, R129, 0x5410, R172 ;  /* 0x0000541081ac7816 */ /* 0x000fe200000000ac */
[----:B------:R-:W-:Y:S03]  /*f9d0*/  @P2 HFMA2.BF16_V2 R134, -RZ.H0_H0, RZ.H0_H0, -R131.H0_H0 ;  /* 0x200000ffff862231 */ /* 0x000fe60000340983 */
[----:B------:R2:W-:Y:S01]  /*f9e0*/  @P6 STL.S16 [R1+0x68], R135 ;  /* 0x0000688701006387 */ /* 0x0005e20000100600 */
[----:B------:R-:W-:Y:S02]  /*f9f0*/  PRMT R155, R135, 0x7610, R155 ;  /* 0x00007610879b7816 */ /* 0x000fe4000000009b */
[--C-:B------:R-:W-:Y:S01]  /*fa00*/  HSET2.LE.AND R172, R172, R216.reuse, PT ;  /* 0x000000d8acac7233 */ /* 0x100fe20003803000 */
[----:B------:R4:W-:Y:S01]  /*fa10*/  @P2 STL.S16 [R1+0x64], R134 ;  /* 0x0000648601002387 */ /* 0x0009e20000100600 */
[----:B------:R-:W-:Y:S02]  /*fa20*/  PRMT R148, R134, 0x7610, R148 ;  /* 0x0000761086947816 */ /* 0x000fe40000000094 */
[----:B------:R-:W-:Y:S02]  /*fa30*/  @P6 PRMT R132, R155, 0x5410, RZ ;  /* 0x000054109b846816 */ /* 0x000fe400000000ff */
[----:B------:R-:W-:Y:S02]  /*fa40*/  ISETP.GT.U32.AND P6, PT, R163, UR10, PT ;  /* 0x0000000aa3007c0c */ /* 0x000fe4000bfc4070 */
[----:B------:R-:W-:Y:S01]  /*fa50*/  @P2 PRMT R131, R148, 0x5410, RZ ;  /* 0x0000541094832816 */ /* 0x000fe200000000ff */
[----:B------:R-:W-:Y:S01]  /*fa60*/  STG.E.U16 desc[UR26][R156.64+-0x2e], R132 ;  /* 0xffffd2849c007986 */ /* 0x000fe2000c10151a */
[----:B------:R-:W-:Y:S02]  /*fa70*/  ISETP.GT.U32.AND P2, PT, R158, UR10, PT ;  /* 0x0000000a9e007c0c */ /* 0x000fe4000bf44070 */
[C---:B--2---:R-:W-:Y:S02]  /*fa80*/  PRMT R135, R112.reuse, 0x7771, RZ ;  /* 0x0000777170877816 */ /* 0x044fe400000000ff */
[----:B----4-:R-:W-:Y:S02]  /*fa90*/  PRMT R134, R112, 0x7772, RZ ;  /* 0x0000777270867816 */ /* 0x010fe400000000ff */
[----:B------:R-:W-:Y:S02]  /*faa0*/  PRMT R112, R151, 0x7610, R112 ;  /* 0x0000761097707816 */ /* 0x000fe40000000070 */
[----:B------:R-:W-:Y:S04]  /*fab0*/  PRMT R179, R134, 0x5410, R133 ;  /* 0x0000541086b37816 */ /* 0x000fe80000000085 */
[----:B------:R-:W-:Y:S05]  /*fac0*/  LOP3.LUT R179, R179, 0xff00ff, RZ, 0xc0, !PT ;  /* 0x00ff00ffb3b37812 */ /* 0x000fea00078ec0ff */
[----:B------:R-:W-:Y:S01]  /*fad0*/  HSET2.LE.AND R179, R179, R216, PT ;  /* 0x000000d8b3b37233 */ /* 0x000fe20003803000 */
[----:B---3--:R-:W-:Y:S05]  /*fae0*/  @P4 HFMA2.BF16_V2 R128, -RZ.H0_H0, RZ.H0_H0, -R130.H0_H0 ;  /* 0x200000ffff804231 */ /* 0x008fea0000340982 */
[----:B------:R2:W-:Y:S01]  /*faf0*/  @P4 STL.S16 [R1+0x60], R128 ;  /* 0x0000608001004387 */ /* 0x0005e20000100600 */
[----:B------:R-:W-:Y:S04]  /*fb00*/  PRMT R108, R128, 0x7610, R108 ;  /* 0x00007610806c7816 */ /* 0x000fe8000000006c */
[----:B------:R-:W-:Y:S02]  /*fb10*/  @P4 PRMT R130, R108, 0x5410, RZ ;  /* 0x000054106c824816 */ /* 0x000fe400000000ff */
[----:B------:R-:W3:Y:S01]  /*fb20*/  LDSM.16.MT88.4 R108, [R140+0x1800] ;  /* 0x001800008c6c783b */ /* 0x000ee20000004200 */
[----:B------:R-:W-:Y:S02]  /*fb30*/  ISETP.LE.U32.AND P4, PT, R3, UR10, PT ;  /* 0x0000000a03007c0c */ /* 0x000fe4000bf83070 */
[----:B------:R-:W-:Y:S02]  /*fb40*/  PRMT R3, R137, 0x7632, R3 ;  /* 0x0000763289037816 */ /* 0x000fe40000000003 */
[----:B------:R-:W-:Y:S01]  /*fb50*/  SHF.R.U32.HI R137, RZ, 0x18, R137 ;  /* 0x00000018ff897819 */ /* 0x000fe20000011689 */
[----:B------:R-:W-:Y:S01]  /*fb60*/  @P1 HFMA2.BF16_V2 R127, -RZ.H0_H0, RZ.H0_H0, -R150.H1_H1 ;  /* 0x200000ffff7f1231 */ /* 0x000fe20000360996 */
[----:B------:R-:W-:Y:S01]  /*fb70*/  PRMT R150, R150, 0x7632, R150 ;  /* 0x0000763296967816 */ /* 0x000fe20000000096 */
[--C-:B------:R-:W-:Y:S03]  /*fb80*/  @P6 HFMA2.BF16_V2 R115, -RZ.H0_H0, RZ.H0_H0, -R151.reuse.H0_H0 ;  /* 0x200000ffff736231 */ /* 0x100fe60000340997 */
[----:B------:R4:W-:Y:S01]  /*fb90*/  @P1 STL.S16 [R1+0x3c], R127 ;  /* 0x00003c7f01001387 */ /* 0x0009e20000100600 */
[----:B------:R-:W-:Y:S01]  /*fba0*/  PRMT R142, R127, 0x7610, R142 ;  /* 0x000076107f8e7816 */ /* 0x000fe2000000008e */
[----:B--2---:R2:W5:Y:S01]  /*fbb0*/  MUFU.EX2 R128, R215 ;  /* 0x000000d700807308 */ /* 0x0045620000000800 */
[----:B------:R-:W-:Y:S01]  /*fbc0*/  @P2 HFMA2.BF16_V2 R114, -RZ.H0_H0, RZ.H0_H0, -R151.H1_H1 ;  /* 0x200000ffff722231 */ /* 0x000fe20000360997 */
[----:B------:R-:W-:Y:S01]  /*fbd0*/  @P6 STL.S16 [R1+0x38], R115 ;  /* 0x0000387301006387 */ /* 0x000fe20000100600 */
[----:B------:R-:W-:Y:S02]  /*fbe0*/  PRMT R138, R115, 0x7610, R138 ;  /* 0x00007610738a7816 */ /* 0x000fe4000000008a */
[----:B------:R-:W-:Y:S01]  /*fbf0*/  @P1 PRMT R150, R142, 0x5410, RZ ;  /* 0x000054108e961816 */ /* 0x000fe200000000ff */
[----:B------:R1:W-:Y:S01]  /*fc00*/  @P2 STL.S16 [R1+0x34], R114 ;  /* 0x0000347201002387 */ /* 0x0003e20000100600 */
[----:B------:R-:W-:Y:S02]  /*fc10*/  PRMT R145, R114, 0x7610, R145 ;  /* 0x0000761072917816 */ /* 0x000fe40000000091 */
[----:B------:R-:W-:Y:S01]  /*fc20*/  @P6 PRMT R112, R138, 0x5410, RZ ;  /* 0x000054108a706816 */ /* 0x000fe200000000ff */
[----:B------:R1:W5:Y:S01]  /*fc30*/  LDL.S16 R159, [R1+0x4c] ;  /* 0x00004c00019f7983 */ /* 0x0003620000100600 */
[----:B------:R-:W-:Y:S02]  /*fc40*/  ISETP.LE.U32.AND P1, PT, R129, UR10, PT ;  /* 0x0000000a81007c0c */ /* 0x000fe4000bf23070 */
[----:B------:R-:W-:Y:S01]  /*fc50*/  PRMT R151, R151, 0x7632, R151 ;  /* 0x0000763297977816 */ /* 0x000fe20000000097 */
[----:B------:R5:W5:Y:S01]  /*fc60*/  LDL.S16 R158, [R1+0x48] ;  /* 0x00004800019e7983 */ /* 0x000b620000100600 */
[----:B------:R-:W-:Y:S03]  /*fc70*/  @P2 PRMT R151, R145, 0x5410, RZ ;  /* 0x0000541091972816 */ /* 0x000fe600000000ff */
[----:B------:R5:W5:Y:S01]  /*fc80*/  LDL.S16 R155, [R1+0x44] ;  /* 0x00004400019b7983 */ /* 0x000b620000100600 */
[-C--:B---3--:R-:W-:Y:S03]  /*fc90*/  HMMA.16816.F32.BF16 R52, R104, R108.reuse, R52 ;  /* 0x0000006c6834723c */ /* 0x088fe60000041834 */
[----:B------:R3:W3:Y:S01]  /*fca0*/  LDL.S16 R149, [R1+0x54] ;  /* 0x0000540001957983 */ /* 0x0006e20000100600 */
[----:B----4-:R4:W5:Y:S03]  /*fcb0*/  MUFU.EX2 R127, R214 ;  /* 0x000000d6007f7308 */ /* 0x0109660000000800 */
[----:B------:R3:W3:Y:S01]  /*fcc0*/  LDL.S16 R148, [R1+0x50] ;  /* 0x0000500001947983 */ /* 0x0006e20000100600 */
[C---:B------:R-:W-:Y:S01]  /*fcd0*/  HMMA.16816.F32.BF16 R56, R116.reuse, R108, R56 ;  /* 0x0000006c7438723c */ /* 0x040fe20000041838 */
[----:B--2---:R-:W2:Y:S03]  /*fce0*/  S2R R215, SR_TID.X ;  /* 0x0000000000d77919 */ /* 0x004ea60000002100 */
[C---:B-1----:R-:W-:Y:S01]  /*fcf0*/  IMAD.WIDE R114, R204.reuse, -0x70, R124 ;  /* 0xffffff90cc727825 */ /* 0x042fe200078e027c */
[----:B----4-:R-:W1:Y:S03]  /*fd00*/  S2R R214, SR_TID.X ;  /* 0x0000000000d67919 */ /* 0x010e660000002100 */
[-C--:B------:R-:W-:Y:S01]  /*fd10*/  HMMA.16816.F32.BF16 R60, R116, R110.reuse, R60 ;  /* 0x0000006e743c723c */ /* 0x080fe2000004183c */
[----:B------:R4:W-:Y:S02]  /*fd20*/  STG.E.U16 desc[UR26][R114.64+-0x2e], R130 ;  /* 0xffffd28272007986 */ /* 0x0009e4000c10151a */
[C---:B------:R-:W-:Y:S02]  /*fd30*/  IMAD.WIDE R124, R204.reuse, 0x70, R114 ;  /* 0x00000070cc7c7825 */ /* 0x040fe400078e0272 */
[----:B------:R1:W-:Y:S03]  /*fd40*/  STG.E.U16 desc[UR26][R114.64+-0x30], R131 ;  /* 0xffffd08372007986 */ /* 0x0003e6000c10151a */
[C---:B------:R-:W-:Y:S01]  /*fd50*/  HMMA.16816.F32.BF16 R64, R104.reuse, R110, R64 ;  /* 0x0000006e6840723c */ /* 0x040fe20000041840 */
[----:B------:R-:W-:Y:S03]  /*fd60*/  STG.E.U16 desc[UR26][R124.64+-0x30], R126 ;  /* 0xffffd07e7c007986 */ /* 0x000fe6000c10151a */
[C---:B------:R-:W-:Y:S01]  /*fd70*/  IMAD.WIDE R108, R204.reuse, -0x70, R124 ;  /* 0xffffff90cc6c7825 */ /* 0x040fe200078e027c */
[----:B------:R-:W-:Y:S01]  /*fd80*/  PRMT R110, R153, 0x7610, R110 ;  /* 0x00007610996e7816 */ /* 0x000fe2000000006e */
[----:B------:R1:W-:Y:S02]  /*fd90*/  STG.E.U16 desc[UR26][R124.64+-0x2e], R150 ;  /* 0xffffd2967c007986 */ /* 0x0003e4000c10151a */
[----:B------:R-:W-:Y:S02]  /*fda0*/  IMAD.WIDE R182, R204, 0x70, R108 ;  /* 0x00000070ccb67825 */ /* 0x000fe400078e026c */
[----:B------:R-:W-:Y:S04]  /*fdb0*/  STG.E.U16 desc[UR26][R190.64+-0x30], R112 ;  /* 0xffffd070be007986 */ /* 0x000fe8000c10151a */
[----:B------:R-:W-:Y:S01]  /*fdc0*/  STG.E.U16 desc[UR26][R190.64+-0x2e], R151 ;  /* 0xffffd297be007986 */ /* 0x000fe2000c10151a */
[----:B--2---:R-:W-:Y:S01]  /*fdd0*/  IMAD.SHL.U32 R215, R215, 0x20, RZ ;  /* 0x00000020d7d77824 */ /* 0x004fe200078e00ff */
[----:B----4-:R-:W-:Y:S01]  /*fde0*/  LOP3.LUT R130, R3, 0xff, RZ, 0xc0, !PT ;  /* 0x000000ff03827812 */ /* 0x010fe200078ec0ff */
[----:B-----5:R-:W-:Y:S01]  /*fdf0*/  FADD.FTZ R3, R128, R169 ;  /* 0x000000a980037221 */ /* 0x020fe20000010000 */
[C---:B-1----:R-:W-:Y:S03]  /*fe00*/  F2FP.BF16.F32.PACK_AB R131, R127.reuse, R128 ;  /* 0x000000807f83723e */ /* 0x042fe600000010ff */
[--C-:B------:R-:W-:Y:S01]  /*fe10*/  FADD.FTZ R127, R127, R3.reuse ;  /* 0x000000037f7f7221 */ /* 0x100fe20000010000 */
[----:B------:R-:W-:Y:S02]  /*fe20*/  ISETP.LE.U32.AND P6, PT, R130, UR10, PT ;  /* 0x0000000a82007c0c */ /* 0x000fe4000bfc3070 */
[----:B------:R-:W-:Y:S02]  /*fe30*/  PRMT R3, R0, 0x7632, R3 ;  /* 0x0000763200037816 */ /* 0x000fe40000000003 */
[----:B------:R1:W-:Y:S01]  /*fe40*/  STL [R1+0x8], R127 ;  /* 0x0000087f01007387 */ /* 0x0003e20000100800 */
[C---:B------:R-:W-:Y:S01]  /*fe50*/  LOP3.LUT R128, R113.reuse, 0xff, RZ, 0xc0, !PT ;  /* 0x000000ff71807812 */ /* 0x040fe200078ec0ff */
[----:B------:R-:W-:Y:S01]  /*fe60*/  IMAD.MOV.U32 R124, RZ, RZ, R146 ;  /* 0x000000ffff7c7224 */ /* 0x000fe200078e0092 */
[----:B------:R-:W-:Y:S01]  /*fe70*/  PRMT R126, R113, 0x7632, R126 ;  /* 0x00007632717e7816 */ /* 0x000fe2000000007e */
[----:B------:R4:W2:Y:S01]  /*fe80*/  LDL.S16 R142, [R1+0x30] ;  /* 0x00003000018e7983 */ /* 0x0008a20000100600 */
[----:B------:R-:W-:Y:S02]  /*fe90*/  ISETP.LE.U32.AND P2, PT, R128, UR10, PT ;  /* 0x0000000a80007c0c */ /* 0x000fe4000bf43070 */
[----:B------:R-:W-:Y:S01]  /*fea0*/  LOP3.LUT R126, R126, 0xff, RZ, 0xc0, !PT ;  /* 0x000000ff7e7e7812 */ /* 0x000fe200078ec0ff */
[----:B------:R4:W5:Y:S01]  /*feb0*/  LDL.S16 R138, [R1+0x2c] ;  /* 0x00002c00018a7983 */ /* 0x0009620000100600 */
[----:B------:R-:W-:Y:S02]  /*fec0*/  PRMT R122, R0, 0x5410, R3 ;  /* 0x00005410007a7816 */ /* 0x000fe40000000003 */
[----:B------:R-:W-:Y:S02]  /*fed0*/  LOP3.LUT R124, R124, 0xff, RZ, 0xc0, !PT ;  /* 0x000000ff7c7c7812 */ /* 0x000fe400078ec0ff */
[----:B------:R-:W-:Y:S02]  /*fee0*/  PRMT R173, R130, 0x5410, R137 ;  /* 0x0000541082ad7816 */ /* 0x000fe40000000089 */
[----:B------:R-:W-:Y:S02]  /*fef0*/  LOP3.LUT R172, R122, R172, RZ, 0xc0, !PT ;  /* 0x000000ac7aac7212 */ /* 0x000fe400078ec0ff */
[----:B------:R-:W-:Y:S02]  /*ff00*/  PRMT R176, R128, 0x5410, R176 ;  /* 0x0000541080b07816 */ /* 0x000fe400000000b0 */
[--C-:B------:R-:W-:Y:S03]  /*ff10*/  HSET2.LE.AND R173, R173, R216.reuse, PT ;  /* 0x000000d8adad7233 */ /* 0x100fe60003803000 */
[--C-:B------:R-:W-:Y:S02]  /*ff20*/  HSET2.LE.AND R176, R176, R216.reuse, PT ;  /* 0x000000d8b0b07233 */ /* 0x100fe40003803000 */
[----:B------:R-:W-:Y:S02]  /*ff30*/  LOP3.LUT R173, R123, R173, RZ, 0xc0, !PT ;  /* 0x000000ad7bad7212 */ /* 0x000fe400078ec0ff */
[----:B-1----:R-:W-:Y:S02]  /*ff40*/  SHF.R.U32.HI R127, RZ, 0x18, R113 ;  /* 0x00000018ff7f7819 */ /* 0x002fe40000011671 */
[----:B------:R-:W-:Y:S02]  /*ff50*/  LOP3.LUT R176, R153, R176, RZ, 0xc0, !PT ;  /* 0x000000b099b07212 */ /* 0x000fe400078ec0ff */
[----:B------:R-:W-:Y:S05]  /*ff60*/  PRMT R177, R126, 0x5410, R127 ;  /* 0x000054107eb17816 */ /* 0x000fea000000007f */
[----:B------:R-:W-:Y:S05]  /*ff70*/  HSET2.LE.AND R177, R177, R216, PT ;  /* 0x000000d8b1b17233 */ /* 0x000fea0003803000 */
[----:B------:R-:W-:Y:S01]  /*ff80*/  LOP3.LUT R177, R152, R177, RZ, 0xc0, !PT ;  /* 0x000000b198b17212 */ /* 0x000fe200078ec0ff */
[----:B------:R-:W-:Y:S02]  /*ff90*/  @!P1 HFMA2.BF16_V2 R159, -RZ.H0_H0, RZ.H0_H0, -R0.H0_H0 ;  /* 0x200000ffff9f9231 */ /* 0x000fe40000340900 */
[----:B------:R-:W-:Y:S03]  /*ffa0*/  @!P5 HFMA2.BF16_V2 R158, -RZ.H0_H0, RZ.H0_H0, -R3.H0_H0 ;  /* 0x200000ffff9ed231 */ /* 0x000fe60000340903 */
[----:B------:R-:W-:Y:S01]  /*ffb0*/  @!P1 STL.S16 [R1+0x4c], R159 ;  /* 0x00004c9f01009387 */ /* 0x000fe20000100600 */
[----:B------:R-:W-:Y:S01]  /*ffc0*/  PRMT R154, R159, 0x7610, R154 ;  /* 0x000076109f9a7816 */ /* 0x000fe2000000009a */
[----:B------:R-:W-:Y:S02]  /*ffd0*/  @!P6 HFMA2.BF16_V2 R155, -RZ.H0_H0, RZ.H0_H0, -R121.H0_H0 ;  /* 0x200000ffff9be231 */ /* 0x000fe40000340979 */
[----:B------:R-:W-:Y:S01]  /*ffe0*/  @!P5 STL.S16 [R1+0x48], R158 ;  /* 0x0000489e0100d387 */ /* 0x000fe20000100600 */
[----:B------:R-:W-:Y:S02]  /*fff0*/  @!P1 PRMT R0, R154, 0x5410, RZ ;  /* 0x000054109a009816 */ /* 0x000fe400000000ff */
[----:B------:R-:W-:Y:S01]  /*10000*/  ISETP.LE.U32.AND P1, PT, R127, UR10, PT ;  /* 0x0000000a7f007c0c */ /* 0x000fe2000bf23070 */
[----:B------:R-:W-:Y:S01]  /*10010*/  @!P6 STL.S16 [R1+0x44], R155 ;  /* 0x0000449b0100e387 */ /* 0x000fe20000100600 */
[----:B------:R-:W-:Y:S01]  /*10020*/  PRMT R114, R155, 0x7610, R114 ;  /* 0x000076109b727816 */ /* 0x000fe20000000072 */
[--C-:B---3--:R-:W-:Y:S01]  /*10030*/  @!P2 HFMA2.BF16_V2 R149, -RZ.H0_H0, RZ.H0_H0, -R153.reuse.H0_H0 ;  /* 0x200000ffff95a231 */ /* 0x108fe20000340999 */
[----:B------:R-:W-:Y:S01]  /*10040*/  PRMT R115, R158, 0x7610, R115 ;  /* 0x000076109e737816 */ /* 0x000fe20000000073 */
[----:B------:R4:W3:Y:S01]  /*10050*/  LDL.S16 R145, [R1+0x40] ;  /* 0x0000400001917983 */ /* 0x0008e20000100600 */
[----:B------:R-:W-:Y:S01]  /*10060*/  @!P6 PRMT R121, R114, 0x5410, RZ ;  /* 0x000054107279e816 */ /* 0x000fe200000000ff */
[----:B------:R-:W-:Y:S01]  /*10070*/  @!P4 HFMA2.BF16_V2 R148, -RZ.H0_H0, RZ.H0_H0, -R153.H1_H1 ;  /* 0x200000ffff94c231 */ /* 0x000fe20000360999 */
[----:B------:R-:W-:Y:S01]  /*10080*/  ISETP.LE.U32.AND P6, PT, R126, UR10, PT ;  /* 0x0000000a7e007c0c */ /* 0x000fe2000bfc3070 */
[----:B------:R-:W-:Y:S01]  /*10090*/  @!P2 STL.S16 [R1+0x54], R149 ;  /* 0x000054950100a387 */ /* 0x000fe20000100600 */
[----:B------:R-:W-:Y:S02]  /*100a0*/  @!P5 PRMT R3, R115, 0x5410, RZ ;  /* 0x000054107303d816 */ /* 0x000fe400000000ff */
[----:B------:R-:W-:Y:S01]  /*100b0*/  ISETP.LE.U32.AND P5, PT, R137, UR10, PT ;  /* 0x0000000a89007c0c */ /* 0x000fe2000bfa3070 */
[----:B------:R-:W-:Y:S01]  /*100c0*/  @!P4 STL.S16 [R1+0x50], R148 ;  /* 0x000050940100c387 */ /* 0x000fe20000100600 */
[----:B------:R-:W-:Y:S02]  /*100d0*/  PRMT R141, R148, 0x7610, R141 ;  /* 0x00007610948d7816 */ /* 0x000fe4000000008d */
[----:B------:R-:W-:Y:S01]  /*100e0*/  PRMT R143, R149, 0x7610, R143 ;  /* 0x00007610958f7816 */ /* 0x000fe2000000008f */
[----:B------:R1:W-:Y:S03]  /*100f0*/  STG.E.U16 desc[UR26][R156.64+-0x1e], R3 ;  /* 0xffffe2039c007986 */ /* 0x0003e6000c10151a */
[----:B------:R-:W-:Y:S01]  /*10100*/  @!P2 PRMT R110, R143, 0x5410, RZ ;  /* 0x000054108f6ea816 */ /* 0x000fe200000000ff */
[----:B------:R4:W-:Y:S04]  /*10110*/  STG.E.U16 desc[UR26][R156.64+-0x20], R0 ;  /* 0xffffe0009c007986 */ /* 0x0009e8000c10151a */
[----:B------:R4:W-:Y:S04]  /*10120*/  STG.E.U16 desc[UR26][R108.64+-0x20], R121 ;  /* 0xffffe0796c007986 */ /* 0x0009e8000c10151a */
[----:B------:R-:W5:Y:S01]  /*10130*/  LDSM.16.MT88.4 R112, [R208+0xb800] ;  /* 0x00b80000d070783b */ /* 0x000f620000004200 */
[----:B-1----:R-:W1:Y:S01]  /*10140*/  MUFU.EX2 R3, R186 ;  /* 0x000000ba00037308 */ /* 0x002e620000000800 */
[----:B----4-:R-:W-:Y:S02]  /*10150*/  PRMT R0, R2, 0x7632, R0 ;  /* 0x0000763202007816 */ /* 0x010fe40000000000 */
[----:B------:R-:W-:Y:S04]  /*10160*/  PRMT R121, R146, 0x7771, RZ ;  /* 0x0000777192797816 */ /* 0x000fe800000000ff */
[----:B------:R-:W-:Y:S02]  /*10170*/  ISETP.GT.U32.AND P2, PT, R121, UR10, PT ;  /* 0x0000000a79007c0c */ /* 0x000fe4000bf44070 */
[----:B------:R-:W-:Y:S01]  /*10180*/  PRMT R174, R124, 0x5410, R121 ;  /* 0x000054107cae7816 */ /* 0x000fe20000000079 */
[----:B------:R-:W-:Y:S01]  /*10190*/  FADD.FTZ R121, R180, R185 ;  /* 0x000000b9b4797221 */ /* 0x000fe20000010000 */
[----:B--2---:R-:W-:Y:S03]  /*101a0*/  @!P6 HFMA2.BF16_V2 R142, -RZ.H0_H0, RZ.H0_H0, -R152.H0_H0 ;  /* 0x200000ffff8ee231 */ /* 0x004fe60000340998 */
[----:B------:R-:W-:Y:S01]  /*101b0*/  HSET2.LE.AND R174, R174, R216, PT ;  /* 0x000000d8aeae7233 */ /* 0x000fe20003803000 */
[----:B-----5:R-:W-:Y:S01]  /*101c0*/  @!P1 HFMA2.BF16_V2 R138, -RZ.H0_H0, RZ.H0_H0, -R152.H1_H1 ;  /* 0x200000ffff8a9231 */ /* 0x020fe20000360998 */
[----:B------:R2:W-:Y:S01]  /*101d0*/  @!P6 STL.S16 [R1+0x30], R142 ;  /* 0x0000308e0100e387 */ /* 0x0005e20000100600 */
[----:B------:R-:W-:Y:S01]  /*101e0*/  PRMT R139, R142, 0x7610, R139 ;  /* 0x000076108e8b7816 */ /* 0x000fe2000000008b */
[-C--:B------:R-:W-:Y:S02]  /*101f0*/  HMMA.16816.F32.BF16 R68, R104, R112.reuse, R68 ;  /* 0x000000706844723c */ /* 0x080fe40000041844 */
[----:B------:R4:W-:Y:S01]  /*10200*/  @!P1 STL.S16 [R1+0x2c], R138 ;  /* 0x00002c8a01009387 */ /* 0x0009e20000100600 */
[----:B------:R-:W-:Y:S05]  /*10210*/  PRMT R132, R138, 0x7610, R132 ;  /* 0x000076108a847816 */ /* 0x000fea0000000084 */
[C---:B------:R-:W-:Y:S08]  /*10220*/  HMMA.16816.F32.BF16 R72, R116.reuse, R112, R72 ;  /* 0x000000707448723c */ /* 0x040ff00000041848 */
[-C--:B------:R-:W-:Y:S01]  /*10230*/  HMMA.16816.F32.BF16 R76, R116, R114.reuse, R76 ;  /* 0x00000072744c723c */ /* 0x080fe2000004184c */
[----:B--2---:R2:W5:Y:S07]  /*10240*/  LDL.S16 R142, [R1+0x5c] ;  /* 0x00005c00018e7983 */ /* 0x00456e0000100600 */
[C---:B------:R-:W-:Y:S01]  /*10250*/  HMMA.16816.F32.BF16 R80, R104.reuse, R114, R80 ;  /* 0x000000726850723c */ /* 0x040fe20000041850 */
[----:B----4-:R2:W4:Y:S03]  /*10260*/  LDL.S16 R138, [R1+0x58] ;  /* 0x00005800018a7983 */ /* 0x0105260000100600 */
[----:B---3--:R-:W-:Y:S05]  /*10270*/  @!P5 HFMA2.BF16_V2 R145, -RZ.H0_H0, RZ.H0_H0, -R120.H0_H0 ;  /* 0x200000ffff91d231 */ /* 0x008fea0000340978 */
[----:B------:R-:W-:Y:S01]  /*10280*/  PRMT R144, R145, 0x7610, R144 ;  /* 0x0000761091907816 */ /* 0x000fe20000000090 */
[----:B------:R-:W-:Y:S03]  /*10290*/  @!P5 STL.S16 [R1+0x40], R145 ;  /* 0x000040910100d387 */ /* 0x000fe60000100600 */
[----:B------:R-:W-:Y:S02]  /*102a0*/  @!P5 PRMT R120, R144, 0x5410, RZ ;  /* 0x000054109078d816 */ /* 0x000fe400000000ff */
[----:B------:R-:W-:Y:S03]  /*102b0*/  ISETP.LE.U32.AND P5, PT, R124, UR10, PT ;  /* 0x0000000a7c007c0c */ /* 0x000fe6000bfa3070 */
[----:B------:R3:W-:Y:S04]  /*102c0*/  STG.E.U16 desc[UR26][R108.64+-0x1e], R120 ;  /* 0xffffe2786c007986 */ /* 0x0007e8000c10151a */
[----:B------:R-:W-:Y:S01]  /*102d0*/  STG.E.U16 desc[UR26][R182.64+-0x20], R110 ;  /* 0xffffe06eb6007986 */ /* 0x000fe2000c10151a */
[----:B---3--:R-:W-:Y:S01]  /*102e0*/  FADD.FTZ R108, R181, R175 ;  /* 0x000000afb56c7221 */ /* 0x008fe20000010000 */
[C---:B-1----:R-:W-:Y:S02]  /*102f0*/  F2FP.BF16.F32.PACK_AB R181, R3.reuse, R181 ;  /* 0x000000b503b5723e */ /* 0x042fe400000010ff */
[----:B------:R-:W-:Y:S01]  /*10300*/  PRMT R120, R152, 0x7610, R120 ;  /* 0x0000761098787816 */ /* 0x000fe20000000078 */
[----:B------:R-:W-:Y:S01]  /*10310*/  FADD.FTZ R229, R3, R108 ;  /* 0x0000006c03e57221 */ /* 0x000fe20000010000 */
[----:B------:R-:W-:Y:S01]  /*10320*/  PRMT R3, R153, 0x7632, R3 ;  /* 0x0000763299037816 */ /* 0x000fe20000000003 */
[----:B------:R-:W1:Y:S01]  /*10330*/  LDSM.16.MT88.4 R108, [R140+0x2800] ;  /* 0x002800008c6c783b */ /* 0x000e620000004200 */
[----:B------:R-:W-:Y:S02]  /*10340*/  @!P4 PRMT R3, R141, 0x5410, RZ ;  /* 0x000054108d03c816 */ /* 0x000fe400000000ff */
[----:B------:R-:W-:Y:S02]  /*10350*/  @!P6 PRMT R120, R139, 0x5410, RZ ;  /* 0x000054108b78e816 */ /* 0x000fe400000000ff */
[----:B------:R-:W-:Y:S02]  /*10360*/  ISETP.GT.U32.AND P4, PT, R135, UR10, PT ;  /* 0x0000000a87007c0c */ /* 0x000fe4000bf84070 */
[----:B------:R-:W-:Y:S01]  /*10370*/  PRMT R141, R146, 0x7772, RZ ;  /* 0x00007772928d7816 */ /* 0x000fe200000000ff */
[----:B------:R3:W-:Y:S03]  /*10380*/  STG.E.U16 desc[UR26][R182.64+-0x1e], R3 ;  /* 0xffffe203b6007986 */ /* 0x0007e6000c10151a */
[C---:B------:R-:W-:Y:S01]  /*10390*/  ISETP.GT.U32.AND P6, PT, R141.reuse, UR10, PT ;  /* 0x0000000a8d007c0c */ /* 0x040fe2000bfc4070 */
[----:B------:R2:W-:Y:S01]  /*103a0*/  STG.E.U16 desc[UR26][R190.64+-0x20], R120 ;  /* 0xffffe078be007986 */ /* 0x0005e2000c10151a */
[----:B---3--:R-:W-:Y:S02]  /*103b0*/  PRMT R3, R152, 0x7632, R3 ;  /* 0x0000763298037816 */ /* 0x008fe40000000003 */
[----:B------:R-:W-:Y:S01]  /*103c0*/  @!P1 PRMT R3, R132, 0x5410, RZ ;  /* 0x0000541084039816 */ /* 0x000fe200000000ff */
[----:B-----5:R-:W-:Y:S01]  /*103d0*/  @!P5 HFMA2.BF16_V2 R142, -RZ.H0_H0, RZ.H0_H0, -R2.H0_H0 ;  /* 0x200000ffff8ed231 */ /* 0x020fe20000340902 */
[----:B------:R-:W-:Y:S01]  /*103e0*/  IADD3 R112, P1, PT, R156, -0x80, RZ ;  /* 0xffffff809c707810 */ /* 0x000fe20007f3e0ff */
[-C--:B-1----:R-:W-:Y:S02]  /*103f0*/  HMMA.16816.F32.BF16 R84, R104, R108.reuse, R84 ;  /* 0x0000006c6854723c */ /* 0x082fe40000041854 */
[----:B------:R1:W-:Y:S01]  /*10400*/  STG.E.U16 desc[UR26][R190.64+-0x1e], R3 ;  /* 0xffffe203be007986 */ /* 0x0003e2000c10151a */
[----:B----4-:R-:W-:Y:S01]  /*10410*/  @P2 HFMA2.BF16_V2 R138, -RZ.H0_H0, RZ.H0_H0, -R0.H0_H0 ;  /* 0x200000ffff8a2231 */ /* 0x010fe20000340900 */
[----:B------:R-:W-:Y:S02]  /*10420*/  PRMT R125, R142, 0x7610, R125 ;  /* 0x000076108e7d7816 */ /* 0x000fe4000000007d */
[----:B------:R-:W-:Y:S02]  /*10430*/  @!P5 STL.S16 [R1+0x5c], R142 ;  /* 0x00005c8e0100d387 */ /* 0x000fe40000100600 */
[C---:B------:R-:W-:Y:S02]  /*10440*/  HMMA.16816.F32.BF16 R88, R116.reuse, R108, R88 ;  /* 0x0000006c7458723c */ /* 0x040fe40000041858 */
[----:B------:R-:W-:Y:S02]  /*10450*/  @P2 STL.S16 [R1+0x58], R138 ;  /* 0x0000588a01002387 */ /* 0x000fe40000100600 */
[----:B--2---:R-:W-:Y:S02]  /*10460*/  PRMT R120, R138, 0x7610, R120 ;  /* 0x000076108a787816 */ /* 0x004fe40000000078 */
[----:B------:R2:W-:Y:S01]  /*10470*/  STL [R1+0x10], R112 ;  /* 0x0000107001007387 */ /* 0x0005e20000100800 */
[----:B------:R-:W-:Y:S01]  /*10480*/  PRMT R108, R141, 0x5410, R184 ;  /* 0x000054108d6c7816 */ /* 0x000fe200000000b8 */
[-C--:B------:R-:W-:Y:S02]  /*10490*/  HMMA.16816.F32.BF16 R92, R116, R110.reuse, R92 ;  /* 0x0000006e745c723c */ /* 0x080fe4000004185c */
[----:B------:R3:W4:Y:S01]  /*104a0*/  LDL.S16 R113, [R1+0x20] ;  /* 0x0000200001717983 */ /* 0x0007220000100600 */
[----:B------:R-:W-:Y:S05]  /*104b0*/  LOP3.LUT R108, R108, 0xff00ff, RZ, 0xc0, !PT ;  /* 0x00ff00ff6c6c7812 */ /* 0x000fea00078ec0ff */
[----:B------:R-:W-:Y:S01]  /*104c0*/  HMMA.16816.F32.BF16 R96, R104, R110, R96 ;  /* 0x0000006e6860723c */ /* 0x000fe20000041860 */
[----:B------:R-:W-:Y:S03]  /*104d0*/  LDSM.16.MT88.4 R104, [R208+0xbc00] ;  /* 0x00bc0000d068783b */ /* 0x000fe60000004200 */
[--C-:B------:R-:W-:Y:S02]  /*104e0*/  HSET2.LE.AND R175, R108, R216.reuse, PT ;  /* 0x000000d86caf7233 */ /* 0x100fe40003803000 */
[----:B-1----:R-:W-:Y:S02]  /*104f0*/  PRMT R3, R2, 0x5410, R0 ;  /* 0x0000541002037816 */ /* 0x002fe40000000000 */
[----:B------:R-:W-:Y:S01]  /*10500*/  @!P5 PRMT R2, R125, 0x5410, RZ ;  /* 0x000054107d02d816 */ /* 0x000fe200000000ff */
[----:B------:R-:W-:Y:S01]  /*10510*/  LDSM.16.MT88.4 R108, [R140+0x1c00] ;  /* 0x001c00008c6c783b */ /* 0x000fe20000004200 */
[----:B------:R-:W-:Y:S02]  /*10520*/  @P2 PRMT R0, R120, 0x5410, RZ ;  /* 0x0000541078002816 */ /* 0x000fe400000000ff */
[----:B------:R-:W1:Y:S01]  /*10530*/  MUFU.EX2 R120, R189 ;  /* 0x000000bd00787308 */ /* 0x000e620000000800 */
[----:B------:R-:W-:Y:S02]  /*10540*/  ISETP.GT.U32.AND P2, PT, R134, UR10, PT ;  /* 0x0000000a86007c0c */ /* 0x000fe4000bf44070 */
[----:B--2---:R-:W-:Y:S02]  /*10550*/  IADD3.X R112, PT, PT, R157, -0x1, RZ, P1, !PT ;  /* 0xffffffff9d707810 */ /* 0x004fe40000ffe4ff */
[----:B------:R3:W2:Y:S01]  /*10560*/  LDL.S16 R138, [R1+0x28] ;  /* 0x00002800018a7983 */ /* 0x0006a20000100600 */
[----:B------:R-:W-:Y:S02]  /*10570*/  ISETP.GT.U32.AND P1, PT, R133, UR10, PT ;  /* 0x0000000a85007c0c */ /* 0x000fe4000bf24070 */
[----:B------:R-:W-:Y:S01]  /*10580*/  LOP3.LUT R174, R3, R174, RZ, 0xc0, !PT ;  /* 0x000000ae03ae7212 */ /* 0x000fe200078ec0ff */
[----:B------:R3:W5:Y:S04]  /*10590*/  LDL.S16 R125, [R1+0x24] ;  /* 0x00002400017d7983 */ /* 0x0007680000100600 */
[----:B------:R3:W-:Y:S01]  /*105a0*/  STL [R1+0xc], R112 ;  /* 0x00000c7001007387 */ /* 0x0007e20000100800 */
[C---:B-1----:R-:W-:Y:S01]  /*105b0*/  F2FP.BF16.F32.PACK_AB R180, R120.reuse, R180 ;  /* 0x000000b478b4723e */ /* 0x042fe200000010ff */
[----:B------:R-:W-:Y:S02]  /*105c0*/  FADD.FTZ R228, R120, R121 ;  /* 0x0000007978e47221 */ /* 0x000fe40000010000 */
[----:B------:R1:W-:Y:S01]  /*105d0*/  STG.E.U16 desc[UR26][R156.64+-0xe], R0 ;  /* 0xfffff2009c007986 */ /* 0x0003e2000c10151a */
[----:B------:R-:W-:Y:S03]  /*105e0*/  LOP3.LUT R179, R180, R179, RZ, 0xc0, !PT ;  /* 0x000000b3b4b37212 */ /* 0x000fe600078ec0ff */
[----:B------:R1:W-:Y:S04]  /*105f0*/  STG.E.U16 desc[UR26][R156.64+-0x10], R2 ;  /* 0xfffff0029c007986 */ /* 0x0003e8000c10151a */
[----:B---3--:R3:W3:Y:S01]  /*10600*/  LDL.S16 R112, [R1+0x1c] ;  /* 0x00001c0001707983 */ /* 0x0086e20000100600 */
[----:B-1----:R-:W-:Y:S04]  /*10610*/  LOP3.LUT R0, R136, 0xff, RZ, 0xc0, !PT ;  /* 0x000000ff88007812 */ /* 0x002fe800078ec0ff */
[C---:B------:R-:W-:Y:S02]  /*10620*/  ISETP.LE.U32.AND P5, PT, R0.reuse, UR10, PT ;  /* 0x0000000a00007c0c */ /* 0x040fe4000bfa3070 */
[----:B------:R-:W-:Y:S02]  /*10630*/  PRMT R178, R0, 0x5410, R135 ;  /* 0x0000541000b27816 */ /* 0x000fe40000000087 */
[----:B------:R-:W1:Y:S01]  /*10640*/  LDSM.16.MT88.4 R132, [R208+0x9c00] ;  /* 0x009c0000d084783b */ /* 0x000e620000004200 */
[C---:B------:R-:W-:Y:S02]  /*10650*/  PRMT R0, R131.reuse, 0x7610, R0 ;  /* 0x0000761083007816 */ /* 0x040fe40000000000 */
[----:B------:R-:W-:Y:S02]  /*10660*/  PRMT R2, R131, 0x7632, R2 ;  /* 0x0000763283027816 */ /* 0x000fe40000000002 */
[----:B------:R-:W-:Y:S02]  /*10670*/  HSET2.LE.AND R178, R178, R216, PT ;  /* 0x000000d8b2b27233 */ /* 0x000fe40003803000 */
[----:B------:R-:W-:Y:S03]  /*10680*/  PRMT R3, R0, 0x5410, R2 ;  /* 0x0000541000037816 */ /* 0x000fe60000000002 */
[----:B------:R-:W-:Y:S02]  /*10690*/  LOP3.LUT R178, R181, R178, RZ, 0xc0, !PT ;  /* 0x000000b2b5b27212 */ /* 0x000fe400078ec0ff */
[----:B------:R-:W-:Y:S02]  /*106a0*/  LOP3.LUT R175, R3, R175, RZ, 0xc0, !PT ;  /* 0x000000af03af7212 */ /* 0x000fe400078ec0ff */
[----:B------:R-:W-:Y:S01]  /*106b0*/  PRMT R3, R181, 0x7632, R3 ;  /* 0x00007632b5037816 */ /* 0x000fe20000000003 */
[--C-:B----4-:R-:W-:Y:S05]  /*106c0*/  @P2 HFMA2.BF16_V2 R113, -RZ.H0_H0, RZ.H0_H0, -R180.reuse.H0_H0 ;  /* 0x200000ffff712231 */ /* 0x110fea00003409b4 */
[----:B------:R-:W-:Y:S01]  /*106d0*/  PRMT R186, R113, 0x7610, R186 ;  /* 0x0000761071ba7816 */ /* 0x000fe200000000ba */
[--C-:B--2---:R-:W-:Y:S02]  /*106e0*/  @!P5 HFMA2.BF16_V2 R138, -RZ.H0_H0, RZ.H0_H0, -R181.reuse.H0_H0 ;  /* 0x200000ffff8ad231 */ /* 0x104fe400003409b5 */
[----:B-----5:R-:W-:Y:S03]  /*106f0*/  @P4 HFMA2.BF16_V2 R125, -RZ.H0_H0, RZ.H0_H0, -R181.H1_H1 ;  /* 0x200000ffff7d4231 */ /* 0x020fe600003609b5 */
[----:B------:R1:W-:Y:S01]  /*10700*/  @!P5 STL.S16 [R1+0x28], R138 ;  /* 0x0000288a0100d387 */ /* 0x0003e20000100600 */
[----:B------:R-:W-:Y:S03]  /*10710*/  PRMT R188, R138, 0x7610, R188 ;  /* 0x000076108abc7816 */ /* 0x000fe600000000bc */
[----:B------:R-:W-:Y:S01]  /*10720*/  @P4 STL.S16 [R1+0x24], R125 ;  /* 0x0000247d01004387 */ /* 0x000fe20000100600 */
[----:B------:R-:W-:Y:S02]  /*10730*/  PRMT R187, R125, 0x7610, R187 ;  /* 0x000076107dbb7816 */ /* 0x000fe400000000bb */
[----:B------:R-:W-:Y:S01]  /*10740*/  @!P5 PRMT R181, R188, 0x5410, RZ ;  /* 0x00005410bcb5d816 */ /* 0x000fe200000000ff */
[----:B------:R-:W-:Y:S01]  /*10750*/  @P2 STL.S16 [R1+0x20], R113 ;  /* 0x0000207101002387 */ /* 0x000fe20000100600 */
[----:B------:R-:W-:Y:S03]  /*10760*/  @P4 PRMT R3, R187, 0x5410, RZ ;  /* 0x00005410bb034816 */ /* 0x000fe600000000ff */
[----:B------:R-:W2:Y:S01]  /*10770*/  LDSM.16.MT88.4 R124, [R140+0xc00] ;  /* 0x000c00008c7c783b */ /* 0x000ea20000004200 */
[-C--:B-1----:R-:W-:Y:S07]  /*10780*/  HMMA.16816.F32.BF16 R136, R172, R132.reuse, R4 ;  /* 0x00000084ac88723c */ /* 0x082fee0000041804 */
[----:B------:R-:W-:Y:S01]  /*10790*/  LDSM.16.MT88.4 R4, [R140+0x2c00] ;  /* 0x002c00008c04783b */ /* 0x000fe20000004200 */
[----:B---3--:R-:W-:Y:S01]  /*107a0*/  @P1 HFMA2.BF16_V2 R112, -RZ.H0_H0, RZ.H0_H0, -R180.H1_H1 ;  /* 0x200000ffff701231 */ /* 0x008fe200003609b4 */
[C---:B------:R-:W-:Y:S06]  /*107b0*/  HMMA.16816.F32.BF16 R168, R176.reuse, R132, R8 ;  /* 0x00000084b0a8723c */ /* 0x040fec0000041808 */
[----:B------:R-:W-:Y:S01]  /*107c0*/  @P1 STL.S16 [R1+0x1c], R112 ;  /* 0x00001c7001001387 */ /* 0x000fe20000100600 */
[----:B------:R-:W-:Y:S03]  /*107d0*/  PRMT R185, R112, 0x7610, R185 ;  /* 0x0000761070b97816 */ /* 0x000fe600000000b9 */
[----:B------:R1:W3:Y:S01]  /*107e0*/  LDL.S16 R192, [R1+0x18] ;  /* 0x0000180001c07983 */ /* 0x0002e20000100600 */
[-C--:B------:R-:W-:Y:S03]  /*107f0*/  HMMA.16816.F32.BF16 R164, R176, R134.reuse, R12 ;  /* 0x00000086b0a4723c */ /* 0x080fe6000004180c */
[----:B------:R1:W4:Y:S04]  /*10800*/  LDL.S16 R189, [R1+0x14] ;  /* 0x0000140001bd7983 */ /* 0x0003280000100600 */
[----:B------:R-:W5:Y:S01]  /*10810*/  LDSM.16.MT88.4 R112, [R208+0xac00] ;  /* 0x00ac0000d070783b */ /* 0x000f620000004200 */
[C---:B------:R-:W-:Y:S08]  /*10820*/  HMMA.16816.F32.BF16 R132, R172.reuse, R134, R16 ;  /* 0x00000086ac84723c */ /* 0x040ff00000041810 */
[-C--:B--2---:R-:W-:Y:S08]  /*10830*/  HMMA.16816.F32.BF16 R128, R172, R124.reuse, R20 ;  /* 0x0000007cac80723c */ /* 0x084ff00000041814 */
        /* <DEDUP_REMOVED lines=13> */
[----:B------:R-:W-:Y:S02]  /*10910*/  IMAD.MOV.U32 R105, RZ, RZ, R100 ;  /* 0x000000ffff697224 */ /* 0x000fe400078e0064 */
[----:B------:R-:W-:Y:S02]  /*10920*/  IMAD.MOV.U32 R104, RZ, RZ, R101 ;  /* 0x000000ffff687224 */ /* 0x000fe400078e0065 */
[-C--:B------:R-:W-:Y:S08]  /*10930*/  HMMA.16816.F32.BF16 R76, R176, R106.reuse, R76 ;  /* 0x0000006ab04c723c */ /* 0x080ff0000004184c */
[C---:B------:R-:W-:Y:S08]  /*10940*/  HMMA.16816.F32.BF16 R80, R172.reuse, R106, R80 ;  /* 0x0000006aac50723c */ /* 0x040ff00000041850 */
[-C--:B------:R-:W-:Y:S08]  /*10950*/  HMMA.16816.F32.BF16 R84, R172, R4.reuse, R84 ;  /* 0x00000004ac54723c */ /* 0x080ff00000041854 */
[C---:B------:R-:W-:Y:S08]  /*10960*/  HMMA.16816.F32.BF16 R88, R176.reuse, R4, R88 ;  /* 0x00000004b058723c */ /* 0x040ff00000041858 */
[-C--:B------:R-:W-:Y:S08]  /*10970*/  HMMA.16816.F32.BF16 R92, R176, R6.reuse, R92 ;  /* 0x00000006b05c723c */ /* 0x080ff0000004185c */
[----:B------:R-:W-:Y:S04]  /*10980*/  HMMA.16816.F32.BF16 R96, R172, R6, R96 ;  /* 0x00000006ac60723c */ /* 0x000fe80000041860 */
[----:B---3--:R-:W-:Y:S05]  /*10990*/  @P6 HFMA2.BF16_V2 R192, -RZ.H0_H0, RZ.H0_H0, -R0.H0_H0 ;  /* 0x200000ffffc06231 */ /* 0x008fea0000340900 */
[----:B------:R-:W-:Y:S01]  /*109a0*/  @P6 STL.S16 [R1+0x18], R192 ;  /* 0x000018c001006387 */ /* 0x000fe20000100600 */
[----:B------:R-:W-:Y:S04]  /*109b0*/  PRMT R8, R192, 0x7610, R8 ;  /* 0x00007610c0087816 */ /* 0x000fe80000000008 */
[----:B------:R-:W-:Y:S01]  /*109c0*/  @P6 PRMT R0, R8, 0x5410, RZ ;  /* 0x0000541008006816 */ /* 0x000fe200000000ff */
[----:B------:R-:W-:Y:S01]  /*109d0*/  IMAD.WIDE R8, R204, -0x70, R182 ;  /* 0xffffff90cc087825 */ /* 0x000fe200078e02b6 */
[----:B------:R-:W-:Y:S04]  /*109e0*/  ISETP.GT.U32.AND P6, PT, R184, UR10, PT ;  /* 0x0000000ab8007c0c */ /* 0x000fe8000bfc4070 */
[----:B------:R2:W-:Y:S09]  /*109f0*/  STG.E.U16 desc[UR26][R8.64+-0x10], R0 ;  /* 0xfffff00008007986 */ /* 0x0005f2000c10151a */
[----:B----4-:R-:W-:Y:S05]  /*10a00*/  @P6 HFMA2.BF16_V2 R189, -RZ.H0_H0, RZ.H0_H0, -R2.H0_H0 ;  /* 0x200000ffffbd6231 */ /* 0x010fea0000340902 */
[----:B------:R-:W-:Y:S01]  /*10a10*/  @P6 STL.S16 [R1+0x14], R189 ;  /* 0x000014bd01006387 */ /* 0x000fe20000100600 */
[----:B------:R-:W-:Y:S04]  /*10a20*/  PRMT R10, R189, 0x7610, R10 ;  /* 0x00007610bd0a7816 */ /* 0x000fe8000000000a */
[----:B------:R-:W-:Y:S05]  /*10a30*/  @P6 PRMT R2, R10, 0x5410, RZ ;  /* 0x000054100a026816 */ /* 0x000fea00000000ff */
[----:B------:R3:W-:Y:S01]  /*10a40*/  STG.E.U16 desc[UR26][R8.64+-0xe], R2 ;  /* 0xfffff20208007986 */ /* 0x0007e2000c10151a */
[----:B--2---:R-:W-:Y:S02]  /*10a50*/  PRMT R0, R180, 0x7632, R0 ;  /* 0x00007632b4007816 */ /* 0x004fe40000000000 */
[----:B------:R-:W-:Y:S02]  /*10a60*/  @P1 PRMT R0, R185, 0x5410, RZ ;  /* 0x00005410b9001816 */ /* 0x000fe400000000ff */
[----:B------:R-:W-:Y:S01]  /*10a70*/  @P2 PRMT R180, R186, 0x5410, RZ ;  /* 0x00005410bab42816 */ /* 0x000fe200000000ff */
[----:B---3--:R-:W-:Y:S04]  /*10a80*/  IMAD.WIDE R8, R204, 0x70, R8 ;  /* 0x00000070cc087825 */ /* 0x008fe800078e0208 */
[----:B------:R-:W-:Y:S01]  /*10a90*/  IMAD.MOV.U32 R2, RZ, RZ, R102 ;  /* 0x000000ffff027224 */ /* 0x000fe200078e0066 */
[----:B------:R-:W-:Y:S04]  /*10aa0*/  STG.E.U16 desc[UR26][R8.64+-0x10], R181 ;  /* 0xfffff0b508007986 */ /* 0x000fe8000c10151a */
[----:B------:R-:W-:Y:S04]  /*10ab0*/  STG.E.U16 desc[UR26][R8.64+-0xe], R3 ;  /* 0xfffff20308007986 */ /* 0x000fe8000c10151a */
[----:B------:R2:W-:Y:S04]  /*10ac0*/  STG.E.U16 desc[UR26][R190.64+-0xe], R0 ;  /* 0xfffff200be007986 */ /* 0x0005e8000c10151a */
[----:B------:R1:W-:Y:S01]  /*10ad0*/  STG.E.U16 desc[UR26][R190.64+-0x10], R180 ;  /* 0xfffff0b4be007986 */ /* 0x0003e2000c10151a */
[----:B--2---:R-:W-:Y:S01]  /*10ae0*/  IMAD.MOV.U32 R0, RZ, RZ, R103 ;  /* 0x000000ffff007224 */ /* 0x004fe200078e0067 */
[----:B------:R-:W-:Y:S06]  /*10af0*/  BRA.U UP0, `(.L_x_698) ;  /* 0xffffff9500b87547 */ /* 0x000fec000b83ffff */
.L_x_697:
[----:B------:R-:W2:Y:S01]  /*10b00*/  LDL.LU R4, [R1+0x8] ;  /* 0x0000080001047983 */ /* 0x000ea20000300800 */
[----:B------:R-:W3:Y:S03]  /*10b10*/  LDCU UR4, c[0x0][0x4fc] ;  /* 0x00009f80ff0477ac */ /* 0x000ee60008000800 */
[----:B------:R-:W4:Y:S01]  /*10b20*/  LDL.LU R3, [R1+0xe8] ;  /* 0x0000e80001037983 */ /* 0x000f220000300800 */
[----:B------:R-:W1:Y:S01]  /*10b30*/  S2UR UR10, SR_CgaCtaId ;  /* 0x00000000000a79c3 */ /* 0x000e620000008800 */
[----:B------:R-:W-:Y:S01]  /*10b40*/  UISETP.NE.AND UP3, UPT, UR20, -0x1, UPT ;  /* 0xffffffff1400788c */ /* 0x000fe2000bf65270 */
[----:B------:R-:W3:Y:S01]  /*10b50*/  S2R R52, SR_TID.X ;  /* 0x0000000000347919 */ /* 0x000ee20000002100 */
[----:B------:R-:W1:Y:S05]  /*10b60*/  LDCU.U8 UR6, c[0x0][0x549] ;  /* 0x0000a920ff0677ac */ /* 0x000e6a0008000000 */
[----:B------:R-:W4:Y:S01]  /*10b70*/  S2UR UR11, SR_CTAID.Y ;  /* 0x00000000000b79c3 */ /* 0x000f220000002600 */
[----:B------:R-:W3:Y:S01]  /*10b80*/  LDCU UR8, c[0x0][0x434] ;  /* 0x00008680ff0877ac */ /* 0x000ee20008000800 */
[----:B------:R-:W3:Y:S01]  /*10b90*/  LDCU.U8 UR9, c[0x0][0x548] ;  /* 0x0000a900ff0977ac */ /* 0x000ee20008000000 */
[----:B------:R-:W-:Y:S01]  /*10ba0*/  UISETP.NE.AND UP2, UPT, UR20, -0x1, UPT ;  /* 0xffffffff1400788c */ /* 0x000fe2000bf45270 */
[----:B------:R-:W3:Y:S01]  /*10bb0*/  LDCU UR13, c[0x0][0x434] ;  /* 0x00008680ff0d77ac */ /* 0x000ee20008000800 */
[----:B-1----:R-:W-:-:S03]  /*10bc0*/  UISETP.NE.AND UP1, UPT, UR6, URZ, UPT ;  /* 0x000000ff0600728c */ /* 0x002fc6000bf25270 */
[----:B------:R-:W1:Y:S01]  /*10bd0*/  S2UR UR6, SR_CTAID.X ;  /* 0x00000000000679c3 */ /* 0x000e620000002500 */
[----:B---3--:R-:W-:-:S07]  /*10be0*/  UISETP.NE.AND UP0, UPT, UR9, URZ, !UP1 ;  /* 0x000000ff0900728c */ /* 0x008fce000cf05270 */
[----:B------:R-:W3:Y:S01]  /*10bf0*/  @UP1 LDCU UR7, c[0x0][0x430] ;  /* 0x00008600ff0717ac */ /* 0x000ee20008000800 */
[----:B------:R-:W-:Y:S01]  /*10c00*/  SHF.L.U32 R51, R52, 0x3, RZ ;  /* 0x0000000334337819 */ /* 0x000fe200000006ff */
[----:B------:R-:W1:Y:S01]  /*10c10*/  @UP1 LDCU UR15, c[0x0][0x430] ;  /* 0x00008600ff0f17ac */ /* 0x000e620008000800 */
[----:B---3--:R-:W-:Y:S01]  /*10c20*/  @UP1 UIMAD UR13, UR7, UR8, URZ ;  /* 0x00000008070d12a4 */ /* 0x008fe2000f8e02ff */
[----:B--2---:R-:W-:Y:S02]  /*10c30*/  MOV R5, R4 ;  /* 0x0000000400057202 */ /* 0x004fe40000000f00 */
[----:B------:R-:W2:Y:S04]  /*10c40*/  SHFL.BFLY PT, R4, R229, 0x2, 0x1f ;  /* 0x0c401f00e5047f89 */ /* 0x000ea800000e0000 */
[----:B----4-:R-:W3:Y:S04]  /*10c50*/  SHFL.BFLY PT, R2, R3, 0x2, 0x1f ;  /* 0x0c401f0003027f89 */ /* 0x010ee800000e0000 */
[----:B------:R-:W4:Y:S01]  /*10c60*/  SHFL.BFLY PT, R0, R5, 0x2, 0x1f ;  /* 0x0c401f0005007f89 */ /* 0x000f2200000e0000 */
[----:B--2---:R-:W-:Y:S01]  /*10c70*/  FADD.FTZ R229, R4, R229 ;  /* 0x000000e504e57221 */ /* 0x004fe20000010000 */
[----:B---3--:R-:W-:-:S04]  /*10c80*/  FADD.FTZ R2, R2, R3 ;  /* 0x0000000302027221 */ /* 0x008fc80000010000 */
[----:B------:R-:W2:Y:S01]  /*10c90*/  SHFL.BFLY PT, R47, R229, 0x1, 0x1f ;  /* 0x0c201f00e52f7f89 */ /* 0x000ea200000e0000 */
[----:B----4-:R-:W-:-:S03]  /*10ca0*/  FADD.FTZ R0, R0, R5 ;  /* 0x0000000500007221 */ /* 0x010fc60000010000 */
[----:B------:R-:W3:Y:S04]  /*10cb0*/  SHFL.BFLY PT, R3, R228, 0x2, 0x1f ;  /* 0x0c401f00e4037f89 */ /* 0x000ee800000e0000 */
[----:B------:R-:W4:Y:S04]  /*10cc0*/  SHFL.BFLY PT, R48, R2, 0x1, 0x1f ;  /* 0x0c201f0002307f89 */ /* 0x000f2800000e0000 */
[----:B------:R-:W1:Y:S01]  /*10cd0*/  SHFL.BFLY PT, R49, R0, 0x1, 0x1f ;  /* 0x0c201f0000317f89 */ /* 0x000e6200000e0000 */
[----:B--2---:R-:W-:Y:S01]  /*10ce0*/  FADD.FTZ R47, R229, R47 ;  /* 0x0000002fe52f7221 */ /* 0x004fe20000010000 */
[----:B---3--:R-:W-:Y:S01]  /*10cf0*/  FADD.FTZ R228, R3, R228 ;  /* 0x000000e403e47221 */ /* 0x008fe20000010000 */
[----:B------:R-:W-:-:S03]  /*10d00*/  LOP3.LUT R3, R51, 0xc0, RZ, 0xc0, !PT ;  /* 0x000000c033037812 */ /* 0x000fc600078ec0ff */
[----:B------:R-:W-:Y:S01]  /*10d10*/  FSETP.NE.FTZ.AND P1, PT, R47, RZ, PT ;  /* 0x000000ff2f00720b */ /* 0x000fe20003f35000 */
[----:B----4-:R-:W-:Y:S01]  /*10d20*/  FADD.FTZ R48, R2, R48 ;  /* 0x0000003002307221 */ /* 0x010fe20000010000 */
[----:B------:R-:W2:Y:S03]  /*10d30*/  SHFL.BFLY PT, R50, R228, 0x1, 0x1f ;  /* 0x0c201f00e4327f89 */ /* 0x000ea600000e0000 */
[----:B------:R-:W3:Y:S01]  /*10d40*/  MUFU.RCP R2, R48 ;  /* 0x0000003000027308 */ /* 0x000ee20000001000 */
[----:B-1----:R-:W-:Y:S01]  /*10d50*/  FADD.FTZ R49, R0, R49 ;  /* 0x0000003100317221 */ /* 0x002fe20000010000 */
[----:B------:R-:W-:Y:S02]  /*10d60*/  SHF.L.U32 R0, R52, 0x1, RZ ;  /* 0x0000000134007819 */ /* 0x000fe400000006ff */
[----:B------:R-:W-:Y:S02]  /*10d70*/  FSETP.NE.FTZ.AND P3, PT, R48, RZ, PT ;  /* 0x000000ff3000720b */ /* 0x000fe40003f75000 */
[----:B-----5:R-:W-:-:S02]  /*10d80*/  LOP3.LUT R211, R211, 0x6, R0, 0xf8, !PT ;  /* 0x00000006d3d37812 */ /* 0x020fc400078ef800 */
[----:B------:R-:W1:Y:S01]  /*10d90*/  MUFU.RCP R4, R49 ;  /* 0x0000003100047308 */ /* 0x000e620000001000 */
[----:B------:R-:W-:Y:S02]  /*10da0*/  FSETP.NE.FTZ.AND P2, PT, R49, RZ, PT ;  /* 0x000000ff3100720b */ /* 0x000fe40003f55000 */
[----:B------:R-:W-:Y:S02]  /*10db0*/  LOP3.LUT R211, R211, 0x20, R51, 0xf8, !PT ;  /* 0x00000020d3d37812 */ /* 0x000fe400078ef833 */
[----:B---3--:R-:W-:Y:S02]  /*10dc0*/  FSEL R0, R2, 1, P3 ;  /* 0x3f80000002007808 */ /* 0x008fe40001800000 */
[----:B------:R-:W-:Y:S01]  /*10dd0*/  LOP3.LUT R2, R3, 0x18, R52, 0xf8, !PT ;  /* 0x0000001803027812 */ /* 0x000fe200078ef834 */
[----:B--2---:R-:W-:Y:S01]  /*10de0*/  FADD.FTZ R50, R228, R50 ;  /* 0x00000032e4327221 */ /* 0x004fe20000010000 */
[----:B------:R-:W2:Y:S01]  /*10df0*/  MUFU.RCP R3, R47 ;  /* 0x0000002f00037308 */ /* 0x000ea20000001000 */
[----:B------:R-:W-:Y:S01]  /*10e00*/  FMUL.FTZ R0, R0, UR4 ;  /* 0x0000000400007c20 */ /* 0x000fe20008410000 */
[----:B------:R-:W-:-:S02]  /*10e10*/  LOP3.LUT R211, R211, R2, RZ, 0xfc, !PT ;  /* 0x00000002d3d37212 */ /* 0x000fc400078efcff */
[----:B------:R-:W-:Y:S01]  /*10e20*/  FSETP.NE.FTZ.AND P0, PT, R50, RZ, PT ;  /* 0x000000ff3200720b */ /* 0x000fe20003f15000 */
[C---:B------:R-:W-:Y:S01]  /*10e30*/  FMUL.FTZ R136, R0.reuse, R136 ;  /* 0x0000008800887220 */ /* 0x040fe20000410000 */
[C---:B------:R-:W-:Y:S01]  /*10e40*/  FMUL.FTZ R45, R0.reuse, R137 ;  /* 0x00000089002d7220 */ /* 0x040fe20000410000 */
[C---:B------:R-:W-:Y:S01]  /*10e50*/  FMUL.FTZ R132, R0.reuse, R132 ;  /* 0x0000008400847220 */ /* 0x040fe20000410000 */
[----:B------:R-:W3:Y:S01]  /*10e60*/  MUFU.RCP R42, R50 ;  /* 0x00000032002a7308 */ /* 0x000ee20000001000 */
        /* <DEDUP_REMOVED lines=21> */
[----:B-1----:R-:W-:-:S02]  /*10fc0*/  FSEL R4, R4, 1, P2 ;  /* 0x3f80000004047808 */ /* 0x002fc40001000000 */
[----:B--2---:R-:W-:Y:S02]  /*10fd0*/  FSEL R0, R3, 1, P1 ;  /* 0x3f80000003007808 */ /* 0x004fe40000800000 */
[----:B---3--:R-:W-:Y:S01]  /*10fe0*/  FSEL R42, R42, 1, P0 ;  /* 0x3f8000002a2a7808 */ /* 0x008fe20000000000 */
[----:B------:R-:W-:Y:S01]  /*10ff0*/  FMUL.FTZ R2, R4, UR4 ;  /* 0x0000000404027c20 */ /* 0x000fe20008410000 */
[----:B------:R-:W-:Y:S01]  /*11000*/  LOP3.LUT R4, R209, 0x20, RZ, 0xc0, !PT ;  /* 0x00000020d1047812 */ /* 0x000fe200078ec0ff */
[----:B------:R-:W-:Y:S01]  /*11010*/  FMUL.FTZ R0, R0, UR4 ;  /* 0x0000000400007c20 */ /* 0x000fe20008410000 */
[----:B------:R-:W-:Y:S01]  /*11020*/  F2FP.BF16.F32.PACK_AB R45, R45, R136 ;  /* 0x000000882d2d723e */ /* 0x000fe200000010ff */
[----:B------:R-:W-:Y:S01]  /*11030*/  FMUL.FTZ R42, R42, UR4 ;  /* 0x000000042a2a7c20 */ /* 0x000fe20008410000 */
[----:B------:R-:W-:Y:S01]  /*11040*/  UMOV UR4, 0x400 ;  /* 0x0000040000047882 */ /* 0x000fe20000000000 */
[C---:B------:R-:W-:Y:S01]  /*11050*/  FMUL.FTZ R138, R2.reuse, R138 ;  /* 0x0000008a028a7220 */ /* 0x040fe20000410000 */
[----:B------:R-:W-:Y:S01]  /*11060*/  ULEA UR10, UR10, UR4, 0x18 ;  /* 0x000000040a0a7291 */ /* 0x000fe2000f8ec0ff */
[C---:B------:R-:W-:Y:S01]  /*11070*/  FMUL.FTZ R44, R2.reuse, R139 ;  /* 0x0000008b022c7220 */ /* 0x040fe20000410000 */
[----:B------:R-:W1:Y:S01]  /*11080*/  @!UP3 LDCU.64 UR4, c[0x0][0x400] ;  /* 0x00008000ff04b7ac */ /* 0x000e620008000a00 */
[C---:B------:R-:W-:Y:S01]  /*11090*/  FMUL.FTZ R134, R2.reuse, R134 ;  /* 0x0000008602867220 */ /* 0x040fe20000410000 */
[----:B------:R-:W-:Y:S01]  /*110a0*/  FMUL.FTZ R135, R2, R135 ;  /* 0x0000008702877220 */ /* 0x000fe20000410000 */
[C---:B------:R-:W-:Y:S01]  /*110b0*/  FMUL.FTZ R168, R0.reuse, R168 ;  /* 0x000000a800a87220 */ /* 0x040fe20000410000 */
        /* <DEDUP_REMOVED lines=52> */
[----:B------:R-:W-:Y:S01]  /*11400*/  STS [R3], R45 ;  /* 0x0000002d03007388 */ /* 0x000fe20000000800 */
[C---:B------:R-:W-:Y:S01]  /*11410*/  FMUL.FTZ R162, R42.reuse, R162 ;  /* 0x000000a22aa27220 */ /* 0x040fe20000410000 */
[C---:B------:R-:W-:Y:S01]  /*11420*/  FMUL.FTZ R163, R42.reuse, R163 ;  /* 0x000000a32aa37220 */ /* 0x040fe20000410000 */
[C---:B------:R-:W-:Y:S01]  /*11430*/  FMUL.FTZ R158, R42.reuse, R158 ;  /* 0x0000009e2a9e7220 */ /* 0x040fe20000410000 */
[----:B------:R-:W-:Y:S01]  /*11440*/  STS [R3+0x200], R44 ;  /* 0x0002002c03007388 */ /* 0x000fe20000000800 */
[----:B------:R-:W-:Y:S01]  /*11450*/  FMUL.FTZ R35, R42, R159 ;  /* 0x0000009f2a237220 */ /* 0x000fe20000410000 */
[----:B------:R-:W-:Y:S01]  /*11460*/  F2FP.BF16.F32.PACK_AB R46, R46, R168 ;  /* 0x000000a82e2e723e */ /* 0x000fe200000010ff */
[----:B-1----:R-:W-:Y:S01]  /*11470*/  @!UP3 UIMAD.WIDE.U32 UR16, UR11, UR4, URZ ;  /* 0x000000040b10b2a5 */ /* 0x002fe2000f8e00ff */
[----:B------:R1:W-:Y:S01]  /*11480*/  STS [R4+0x10], R0 ;  /* 0x0000100004007388 */ /* 0x0003e20000000800 */
[----:B------:R-:W-:Y:S01]  /*11490*/  F2FP.BF16.F32.PACK_AB R170, R171, R170 ;  /* 0x000000aaabaa723e */ /* 0x000fe200000010ff */
[C---:B------:R-:W-:Y:S01]  /*114a0*/  FMUL.FTZ R154, R42.reuse, R154 ;  /* 0x0000009a2a9a7220 */ /* 0x040fe20000410000 */
[----:B------:R-:W-:Y:S01]  /*114b0*/  F2FP.BF16.F32.PACK_AB R43, R43, R164 ;  /* 0x000000a42b2b723e */ /* 0x000fe200000010ff */
[----:B------:R2:W-:Y:S01]  /*114c0*/  STS [R4+0x210], R2 ;  /* 0x0002100204007388 */ /* 0x0005e20000000800 */
[----:B------:R-:W-:Y:S01]  /*114d0*/  F2FP.BF16.F32.PACK_AB R166, R167, R166 ;  /* 0x000000a6a7a6723e */ /* 0x000fe200000010ff */
[C---:B------:R-:W-:Y:S01]  /*114e0*/  FMUL.FTZ R31, R42.reuse, R155 ;  /* 0x0000009b2a1f7220 */ /* 0x040fe20000410000 */
[----:B------:R-:W-:Y:S01]  /*114f0*/  F2FP.BF16.F32.PACK_AB R41, R41, R128 ;  /* 0x000000802929723e */ /* 0x000fe200000010ff */
[----:B------:R-:W-:Y:S01]  /*11500*/  FMUL.FTZ R150, R42, R150 ;  /* 0x000000962a967220 */ /* 0x000fe20000410000 */
[----:B------:R-:W-:Y:S01]  /*11510*/  F2FP.BF16.F32.PACK_AB R40, R40, R130 ;  /* 0x000000822828723e */ /* 0x000fe200000010ff */
[----:B------:R-:W-:Y:S01]  /*11520*/  FMUL.FTZ R27, R42, R151 ;  /* 0x000000972a1b7220 */ /* 0x000fe20000410000 */
[----:B------:R-:W-:Y:S01]  /*11530*/  F2FP.BF16.F32.PACK_AB R38, R38, R124 ;  /* 0x0000007c2626723e */ /* 0x000fe200000010ff */
[----:B------:R-:W-:Y:S01]  /*11540*/  @!UP3 UIMAD UR12, UR11, UR5, UR17 ;  /* 0x000000050b0cb2a4 */ /* 0x000fe2000f8e0211 */
[----:B------:R-:W-:Y:S01]  /*11550*/  F2FP.BF16.F32.PACK_AB R37, R37, R126 ;  /* 0x0000007e2525723e */ /* 0x000fe200000010ff */
[----:B------:R-:W-:Y:S01]  /*11560*/  STS [R3+0x1000], R46 ;  /* 0x0010002e03007388 */ /* 0x000fe20000000800 */
[----:B------:R-:W-:Y:S01]  /*11570*/  F2FP.BF16.F32.PACK_AB R39, R39, R160 ;  /* 0x000000a02727723e */ /* 0x000fe200000010ff */
[----:B------:R-:W3:Y:S01]  /*11580*/  @UP3 LDCU.64 UR4, c[0x0][0x408] ;  /* 0x00008100ff0437ac */ /* 0x000ee20008000a00 */
        /* <DEDUP_REMOVED lines=8> */
[----:B-1----:R-:W-:Y:S01]  /*11610*/  LOP3.LUT R0, R209, 0x40, RZ, 0xc0, !PT ;  /* 0x00000040d1007812 */ /* 0x002fe200078ec0ff */
[----:B------:R-:W-:Y:S01]  /*11620*/  STS [R4+0x1210], R166 ;  /* 0x001210a604007388 */ /* 0x000fe20000000800 */
[----:B------:R-:W-:Y:S01]  /*11630*/  F2FP.BF16.F32.PACK_AB R33, R33, R122 ;  /* 0x0000007a2121723e */ /* 0x000fe200000010ff */
[C---:B------:R-:W-:Y:S01]  /*11640*/  FMUL.FTZ R142, R42.reuse, R142 ;  /* 0x0000008e2a8e7220 */ /* 0x040fe20000410000 */
[-C--:B--2---:R-:W-:Y:S01]  /*11650*/  IADD3 R2, PT, PT, R3, -R0.reuse, RZ ;  /* 0x8000000003027210 */ /* 0x084fe20007ffe0ff */
[----:B------:R-:W-:Y:S01]  /*11660*/  FMUL.FTZ R19, R42, R143 ;  /* 0x0000008f2a137220 */ /* 0x000fe20000410000 */
        /* <DEDUP_REMOVED lines=17> */
[----:B---3--:R-:W-:Y:S01]  /*11780*/  @UP3 UIMAD.WIDE.U32 UR18, UR20, UR4, URZ ;  /* 0x00000004141232a5 */ /* 0x008fe2000f8e00ff */
[----:B------:R-:W-:Y:S01]  /*11790*/  F2FP.BF16.F32.PACK_AB R22, R22, R108 ;  /* 0x0000006c1616723e */ /* 0x000fe200000010ff */
[----:B------:R-:W-:Y:S01]  /*117a0*/  STS [R2+0x1020], R39 ;  /* 0x0010202702007388 */ /* 0x000fe20000000800 */
[----:B------:R-:W-:Y:S01]  /*117b0*/  F2FP.BF16.F32.PACK_AB R21, R21, R110 ;  /* 0x0000006e1515723e */ /* 0x000fe200000010ff */
[----:B------:R-:W1:Y:S01]  /*117c0*/  S2UR UR4, SR_CTAID.Z ;  /* 0x00000000000479c3 */ /* 0x000e620000002700 */
        /* <DEDUP_REMOVED lines=15> */
[----:B------:R-:W-:Y:S01]  /*118c0*/  @UP3 UIMAD UR12, UR20, UR5, UR19 ;  /* 0x00000005140c32a4 */ /* 0x000fe2000f8e0213 */
[----:B------:R-:W-:Y:S01]  /*118d0*/  F2FP.BF16.F32.PACK_AB R16, R16, R72 ;  /* 0x000000481010723e */ /* 0x000fe200000010ff */
[----:B------:R-:W-:Y:S01]  /*118e0*/  STS [R3+0x2200], R33 ;  /* 0x0022002103007388 */ /* 0x000fe20000000800 */
[----:B------:R-:W-:Y:S01]  /*118f0*/  F2FP.BF16.F32.PACK_AB R15, R15, R74 ;  /* 0x0000004a0f0f723e */ /* 0x000fe200000010ff */
[----:B------:R-:W-:Y:S01]  /*11900*/  @!UP2 UIMAD UR20, UR11, UR8, URZ ;  /* 0x000000080b14a2a4 */ /* 0x000fe2000f8e02ff */
[----:B------:R-:W-:Y:S01]  /*11910*/  F2FP.BF16.F32.PACK_AB R12, R12, R76 ;  /* 0x0000004c0c0c723e */ /* 0x000fe200000010ff */
[----:B------:R-:W-:Y:S01]  /*11920*/  STS [R4+0x2010], R30 ;  /* 0x0020101e04007388 */ /* 0x000fe20000000800 */
[----:B------:R-:W-:Y:S01]  /*11930*/  F2FP.BF16.F32.PACK_AB R11, R11, R78 ;  /* 0x0000004e0b0b723e */ /* 0x000fe200000010ff */
[----:B------:R-:W-:Y:S01]  /*11940*/  @UP1 UMOV UR5, 0x1 ;  /* 0x0000000100051882 */ /* 0x000fe20000000000 */
[----:B------:R-:W-:Y:S01]  /*11950*/  F2FP.BF16.F32.PACK_AB R10, R10, R84 ;  /* 0x000000540a0a723e */ /* 0x000fe200000010ff */
[----:B------:R-:W-:Y:S01]  /*11960*/  STS [R4+0x2210], R29 ;  /* 0x0022101d04007388 */ /* 0x000fe20000000800 */
[----:B------:R-:W-:Y:S01]  /*11970*/  F2FP.BF16.F32.PACK_AB R9, R9, R86 ;  /* 0x000000560909723e */ /* 0x000fe200000010ff */
[----:B------:R-:W-:Y:S01]  /*11980*/  @UP3 UMOV UR16, UR18 ;  /* 0x0000001200103c82 */ /* 0x000fe20008000000 */
[----:B------:R-:W-:Y:S01]  /*11990*/  F2FP.BF16.F32.PACK_AB R6, R6, R96 ;  /* 0x000000600606723e */ /* 0x000fe200000010ff */
[----:B------:R-:W-:Y:S01]  /*119a0*/  STS [R3+0x3000], R32 ;  /* 0x0030002003007388 */ /* 0x000fe20000000800 */
[----:B------:R-:W-:Y:S01]  /*119b0*/  F2FP.BF16.F32.PACK_AB R5, R5, R98 ;  /* 0x000000620505723e */ /* 0x000fe200000010ff */
[----:B------:R-:W-:Y:S01]  /*119c0*/  USHF.R.S32.HI UR7, URZ, 0x1f, UR20 ;  /* 0x0000001fff077899 */ /* 0x000fe20008011414 */
        /* <DEDUP_REMOVED lines=21> */
[----:B------:R4:W-:Y:S04]  /*11b20*/  STS [R2+0x4020], R10 ;  /* 0x0040200a02007388 */ /* 0x0009e80000000800 */
[----:B------:R1:W-:Y:S04]  /*11b30*/  STS [R2+0x4220], R9 ;  /* 0x0042200902007388 */ /* 0x0003e80000000800 */
[----:B------:R-:W-:Y:S04]  /*11b40*/  STS [R0+0x4030], R6 ;  /* 0x0040300600007388 */ /* 0x000fe80000000800 */
[----:B------:R-:W-:Y:S01]  /*11b50*/  STS [R0+0x4230], R5 ;  /* 0x0042300500007388 */ /* 0x000fe20000000800 */
[----:B--2---:R-:W-:-:S03]  /*11b60*/  F2FP.BF16.F32.PACK_AB R3, R93, R92 ;  /* 0x0000005c5d03723e */ /* 0x004fc600000010ff */
[----:B------:R-:W-:Y:S04]  /*11b70*/  STS [R2+0x5020], R8 ;  /* 0x0050200802007388 */ /* 0x000fe80000000800 */
[----:B------:R2:W-:Y:S01]  /*11b80*/  STS [R2+0x5220], R7 ;  /* 0x0052200702007388 */ /* 0x0005e20000000800 */
[----:B---3--:R-:W-:Y:S01]  /*11b90*/  LOP3.LUT R4, R51, 0xd8, RZ, 0xc0, !PT ;  /* 0x000000d833047812 */ /* 0x008fe200078ec0ff */
[----:B----4-:R-:W3:Y:S03]  /*11ba0*/  @P3 LDC R10, c[0x0][0x458] ;  /* 0x00011600ff0a3b82 */ /* 0x010ee60000000800 */
[----:B------:R-:W-:Y:S01]  /*11bb0*/  LOP3.LUT R4, R4, 0x18, R52, 0x78, !PT ;  /* 0x0000001804047812 */ /* 0x000fe200078e7834 */
[----:B-1----:R1:W4:Y:S03]  /*11bc0*/  @P3 MUFU.LG2 R9, R48 ;  /* 0x0000003000093308 */ /* 0x0023260000000c00 */
[----:B------:R-:W-:Y:S01]  /*11bd0*/  LOP3.LUT R4, R4, 0x1f20, R51, 0xf8, !PT ;  /* 0x00001f2004047812 */ /* 0x000fe200078ef833 */
[----:B--2---:R-:W-:-:S05]  /*11be0*/  FMUL.FTZ R2, R42, R95 ;  /* 0x0000005f2a027220 */ /* 0x004fca0000410000 */
[----:B------:R-:W-:Y:S01]  /*11bf0*/  F2FP.BF16.F32.PACK_AB R2, R2, R94 ;  /* 0x0000005e0202723e */ /* 0x000fe200000010ff */
[----:B-1--4-:R-:W-:Y:S06]  /*11c00*/  BRA.U UP1, `(.L_x_701) ;  /* 0x0000000101207547 */ /* 0x012fec000b800000 */
        /* <DEDUP_REMOVED lines=8> */
.L_x_701:
[----:B------:R1:W-:Y:S01]  /*11c90*/  STS [R0+0x5030], R3 ;  /* 0x0050300300007388 */ /* 0x0003e20000000800 */
[----:B------:R-:W-:Y:S01]  /*11ca0*/  LEA R24, R4, UR10, 0x1 ;  /* 0x0000000a04187c11 */ /* 0x000fe2000f8e08ff */
[----:B------:R-:W2:Y:S01]  /*11cb0*/  @P2 LDC R7, c[0x0][0x458] ;  /* 0x00011600ff072b82 */ /* 0x000ea20000000800 */
[----:B------:R-:W1:Y:S01]  /*11cc0*/  @P2 MUFU.LG2 R8, R49 ;  /* 0x0000003100082308 */ /* 0x000e620000000c00 */
[----:B------:R4:W-:Y:S01]  /*11cd0*/  STS [R0+0x5230], R2 ;  /* 0x0052300200007388 */ /* 0x0009e20000000800 */
[----:B------:R-:W-:Y:S01]  /*11ce0*/  MOV R17, 0x7f800000 ;  /* 0x7f80000000117802 */ /* 0x000fe20000000f00 */
[----:B------:R-:W-:Y:S01]  /*11cf0*/  UIMAD UR13, UR4, UR13, URZ ;  /* 0x0000000d040d72a4 */ /* 0x000fe2000f8e02ff */
[----:B------:R-:W-:Y:S03]  /*11d00*/  BSSY.RECONVERGENT B0, `(.L_x_702) ;  /* 0x0000044000007945 */ /* 0x000fe60003800200 */
[----:B------:R-:W-:Y:S01]  /*11d10*/  BAR.SYNC.DEFER_BLOCKING 0x0 ;  /* 0x0000000000007b1d */ /* 0x000fe20000010000 */
[----:B------:R-:W-:Y:S01]  /*11d20*/  UIMAD UR9, UR6, UR15, URZ ;  /* 0x0000000f060972a4 */ /* 0x000fe2000f8e02ff */
[----:B------:R-:W-:Y:S01]  /*11d30*/  MOV R16, 0x7f800000 ;  /* 0x7f80000000107802 */ /* 0x000fe20000000f00 */
[----:B------:R-:W-:Y:S01]  /*11d40*/  USEL UR20, UR20, URZ, UP0 ;  /* 0x000000ff14147287 */ /* 0x000fe20008000000 */
[----:B------:R-:W-:Y:S01]  /*11d50*/  MOV R15, 0x7f800000 ;  /* 0x7f800000000f7802 */ /* 0x000fe20000000f00 */
[----:B------:R-:W-:-:S03]  /*11d60*/  @!UP0 UIMAD UR13, UR11, UR5, UR13 ;  /* 0x000000050b0d82a4 */ /* 0x000fc6000f8e020d */
[----:B------:R-:W5:Y:S01]  /*11d70*/  @P1 LDC R6, c[0x0][0x458] ;  /* 0x00011600ff061b82 */ /* 0x000f620000000800 */
[----:B------:R-:W3:Y:S01]  /*11d80*/  @P0 MUFU.LG2 R4, R50 ;  /* 0x0000003200040308 */ /* 0x000ee20000000c00 */
[----:B------:R-:W5:Y:S01]  /*11d90*/  S2R R20, SR_CTAID.X ;  /* 0x0000000000147919 */ /* 0x000f620000002500 */
[----:B------:R-:W-:Y:S01]  /*11da0*/  USHF.L.U32 UR9, UR9, 0x7, URZ ;  /* 0x0000000709097899 */ /* 0x000fe200080006ff */
[----:B------:R-:W-:Y:S01]  /*11db0*/  MOV R14, 0x7f800000 ;  /* 0x7f800000000e7802 */ /* 0x000fe20000000f00 */
[----:B------:R-:W-:Y:S02]  /*11dc0*/  USEL UR7, UR7, URZ, UP0 ;  /* 0x000000ff07077287 */ /* 0x000fe40008000000 */
[----:B------:R-:W-:Y:S01]  /*11dd0*/  USHF.R.S32.HI UR8, URZ, 0x1f, UR13 ;  /* 0x0000001fff087899 */ /* 0x000fe2000801140d */
[----:B------:R-:W5:Y:S01]  /*11de0*/  @P0 LDC R5, c[0x0][0x458] ;  /* 0x00011600ff050b82 */ /* 0x000f620000000800 */
[----:B------:R-:W-:Y:S02]  /*11df0*/  USHF.R.S32.HI UR5, URZ, 0x1f, UR9 ;  /* 0x0000001fff057899 */ /* 0x000fe40008011409 */
[----:B------:R-:W-:Y:S01]  /*11e00*/  UIADD3 UR20, UP1, UP0, UR9, UR20, UR13 ;  /* 0x0000001409147290 */ /* 0x000fe2000f83e00d */
[----:B-1----:R-:W-:Y:S01]  /*11e10*/  @P2 FMUL.FTZ R3, R8, 0.69314718246459960938 ;  /* 0x3f31721808032820 */ /* 0x002fe20000410000 */
[----:B----4-:R-:W1:Y:S01]  /*11e20*/  @P1 MUFU.LG2 R2, R47 ;  /* 0x0000002f00021308 */ /* 0x010e620000000c00 */
[----:B------:R-:W-:Y:S01]  /*11e30*/  @P3 FMUL.FTZ R0, R9, 0.69314718246459960938 ;  /* 0x3f31721809003820 */ /* 0x000fe20000410000 */
[----:B------:R-:W-:Y:S01]  /*11e40*/  UIADD3.X UR5, UPT, UPT, UR5, UR7, UR8, UP1, UP0 ;  /* 0x0000000705057290 */ /* 0x000fe20008fe0408 */
[----:B------:R4:W1:Y:S01]  /*11e50*/  LDS.128 R28, [R24+0x1800] ;  /* 0x00180000181c7984 */ /* 0x0008620000000c00 */
[----:B--2---:R-:W-:Y:S01]  /*11e60*/  @P2 FFMA.FTZ R16, R102, R7, R3 ;  /* 0x0000000766102223 */ /* 0x004fe20000010003 */
[----:B---3--:R-:W-:Y:S01]  /*11e70*/  @P3 FFMA.FTZ R17, R103, R10, R0 ;  /* 0x0000000a67113223 */ /* 0x008fe20000010000 */
[----:B------:R-:W-:Y:S01]  /*11e80*/  LOP3.LUT P3, RZ, R52, 0x3, RZ, 0xc0, !PT ;  /* 0x0000000334ff7812 */ /* 0x000fe2000786c0ff */
[----:B------:R-:W-:-:S04]  /*11e90*/  @P0 FMUL.FTZ R0, R4, 0.69314718246459960938 ;  /* 0x3f31721804000820 */ /* 0x000fc80000410000 */
[----:B-----5:R-:W-:Y:S01]  /*11ea0*/  @P0 FFMA.FTZ R14, R100, R5, R0 ;  /* 0x00000005640e0223 */ /* 0x020fe20000010000 */
[----:B-1----:R-:W-:-:S04]  /*11eb0*/  @P1 FMUL.FTZ R2, R2, 0.69314718246459960938 ;  /* 0x3f31721802021820 */ /* 0x002fc80000410000 */
[----:B------:R-:W-:-:S03]  /*11ec0*/  @P1 FFMA.FTZ R15, R101, R6, R2 ;  /* 0x00000006650f1223 */ /* 0x000fc60000010002 */
[----:B----4-:R-:W-:Y:S05]  /*11ed0*/  @P3 BRA `(.L_x_703) ;  /* 0x0000000000983947 */ /* 0x010fea0003800000 */
[----:B------:R-:W-:Y:S02]  /*11ee0*/  LOP3.LUT R0, R210, 0x30, RZ, 0xc0, !PT ;  /* 0x00000030d2007812 */ /* 0x000fe400078ec0ff */
[----:B------:R-:W-:-:S04]  /*11ef0*/  LOP3.LUT R2, R52, 0x1f, RZ, 0xc0, !PT ;  /* 0x0000001f34027812 */ /* 0x000fc800078ec0ff */
[----:B------:R-:W-:-:S04]  /*11f00*/  LEA.HI R0, R2, R0, RZ, 0x1e ;  /* 0x0000000002007211 */ /* 0x000fc800078ff0ff */
[C---:B------:R-:W-:Y:S01]  /*11f10*/  ISETP.GE.AND P6, PT, R0.reuse, UR14, PT ;  /* 0x0000000e00007c0c */ /* 0x040fe2000bfc6270 */
[C---:B------:R-:W-:Y:S02]  /*11f20*/  VIADD R2, R0.reuse, 0x8 ;  /* 0x0000000800027836 */ /* 0x040fe40000000000 */
[C---:B------:R-:W-:Y:S02]  /*11f30*/  VIADD R5, R0.reuse, 0x40 ;  /* 0x0000004000057836 */ /* 0x040fe40000000000 */
[----:B------:R-:W-:Y:S01]  /*11f40*/  VIADD R4, R0, 0x48 ;  /* 0x0000004800047836 */ /* 0x000fe20000000000 */
[----:B------:R-:W-:Y:S02]  /*11f50*/  ISETP.GE.AND P5, PT, R2, UR14, PT ;  /* 0x0000000e02007c0c */ /* 0x000fe4000bfa6270 */
[----:B------:R-:W-:Y:S02]  /*11f60*/  ISETP.GE.AND P4, PT, R5, UR14, PT ;  /* 0x0000000e05007c0c */ /* 0x000fe4000bf86270 */
[----:B------:R-:W-:-:S03]  /*11f70*/  ISETP.GE.AND P3, PT, R4, UR14, PT ;  /* 0x0000000e04007c0c */ /* 0x000fc6000bf66270 */
[----:B------:R-:W1:Y:S01]  /*11f80*/  @!P6 LDC.64 R8, c[0x0][0x420] ;  /* 0x00010800ff08eb82 */ /* 0x000e620000000a00 */
[----:B------:R-:W-:-:S05]  /*11f90*/  @!P6 IMAD R3, R0, UR15, RZ ;  /* 0x0000000f0003ec24 */ /* 0x000fca000f8e02ff */
[----:B------:R-:W-:Y:S01]  /*11fa0*/  @!P6 IADD3 R0, P0, PT, R3, UR20, RZ ;  /* 0x000000140300ec10 */ /* 0x000fe2000ff1e0ff */
[----:B------:R-:W-:Y:S01]  /*11fb0*/  @!P5 IMAD R2, R2, UR15, RZ ;  /* 0x0000000f0202dc24 */ /* 0x000fe2000f8e02ff */
[----:B------:R-:W2:Y:S01]  /*11fc0*/  @!P5 LDC.64 R10, c[0x0][0x420] ;  /* 0x00010800ff0adb82 */ /* 0x000ea20000000a00 */
[----:B------:R-:W-:Y:S01]  /*11fd0*/  @!P4 IMAD R5, R5, UR15, RZ ;  /* 0x0000000f0505cc24 */ /* 0x000fe2000f8e02ff */
[----:B------:R-:W-:Y:S01]  /*11fe0*/  @!P6 LEA.HI.X.SX32 R6, R3, UR5, 0x1, P0 ;  /* 0x000000050306ec11 */ /* 0x000fe200080f0eff */
[----:B------:R-:W-:Y:S01]  /*11ff0*/  @!P3 IMAD R4, R4, UR15, RZ ;  /* 0x0000000f0404bc24 */ /* 0x000fe2000f8e02ff */
[----:B------:R-:W-:-:S04]  /*12000*/  @!P5 IADD3 R3, P0, PT, R2, UR20, RZ ;  /* 0x000000140203dc10 */ /* 0x000fc8000ff1e0ff */
[----:B------:R-:W3:Y:S01]  /*12010*/  @!P4 LDC.64 R12, c[0x0][0x420] ;  /* 0x00010800ff0ccb82 */ /* 0x000ee20000000a00 */
[----:B------:R-:W-:-:S07]  /*12020*/  @!P5 LEA.HI.X.SX32 R2, R2, UR5, 0x1, P0 ;  /* 0x000000050202dc11 */ /* 0x000fce00080f0eff */
[----:B------:R-:W4:Y:S01]  /*12030*/  @!P3 LDC.64 R18, c[0x0][0x420] ;  /* 0x00010800ff12bb82 */ /* 0x000f220000000a00 */
[----:B-1----:R-:W-:-:S04]  /*12040*/  @!P6 LEA R8, P1, R0, R8, 0x2 ;  /* 0x000000080008e211 */ /* 0x002fc800078210ff */
[----:B------:R-:W-:Y:S02]  /*12050*/  @!P6 LEA.HI.X R9, R0, R9, R6, 0x2, P1 ;  /* 0x000000090009e211 */ /* 0x000fe400008f1406 */
[----:B------:R-:W-:Y:S02]  /*12060*/  @!P4 IADD3 R0, P1, PT, R5, UR20, RZ ;  /* 0x000000140500cc10 */ /* 0x000fe4000ff3e0ff */
[C---:B--2---:R-:W-:Y:S01]  /*12070*/  @!P5 LEA R6, P2, R3.reuse, R10, 0x2 ;  /* 0x0000000a0306d211 */ /* 0x044fe200078410ff */
[----:B------:R1:W-:Y:S01]  /*12080*/  @!P6 STG.E desc[UR26][R8.64], R17 ;  /* 0x000000110800e986 */ /* 0x0003e2000c10191a */
[----:B------:R-:W-:Y:S02]  /*12090*/  @!P3 IADD3 R10, P0, PT, R4, UR20, RZ ;  /* 0x00000014040abc10 */ /* 0x000fe4000ff1e0ff */
[----:B------:R-:W-:Y:S02]  /*120a0*/  @!P5 LEA.HI.X R7, R3, R11, R2, 0x2, P2 ;  /* 0x0000000b0307d211 */ /* 0x000fe400010f1402 */
[----:B------:R-:W-:-:S02]  /*120b0*/  @!P4 LEA.HI.X.SX32 R5, R5, UR5, 0x1, P1 ;  /* 0x000000050505cc11 */ /* 0x000fc400088f0eff */
[----:B------:R-:W-:Y:S01]  /*120c0*/  @!P3 LEA.HI.X.SX32 R3, R4, UR5, 0x1, P0 ;  /* 0x000000050403bc11 */ /* 0x000fe200080f0eff */
[----:B------:R1:W-:Y:S01]  /*120d0*/  @!P5 STG.E desc[UR26][R6.64], R16 ;  /* 0x000000100600d986 */ /* 0x0003e2000c10191a */
[----:B---3--:R-:W-:-:S04]  /*120e0*/  @!P4 LEA R4, P1, R0, R12, 0x2 ;  /* 0x0000000c0004c211 */ /* 0x008fc800078210ff */
[----:B------:R-:W-:Y:S02]  /*120f0*/  @!P4 LEA.HI.X R5, R0, R13, R5, 0x2, P1 ;  /* 0x0000000d0005c211 */ /* 0x000fe400008f1405 */
[----:B----4-:R-:W-:-:S03]  /*12100*/  @!P3 LEA R2, P0, R10, R18, 0x2 ;  /* 0x000000120a02b211 */ /* 0x010fc600078010ff */
[----:B------:R1:W-:Y:S01]  /*12110*/  @!P4 STG.E desc[UR26][R4.64], R15 ;  /* 0x0000000f0400c986 */ /* 0x0003e2000c10191a */
[----:B------:R-:W-:-:S05]  /*12120*/  @!P3 LEA.HI.X R3, R10, R19, R3, 0x2, P0 ;  /* 0x000000130a03b211 */ /* 0x000fca00000f1403 */
[----:B------:R1:W-:Y:S04]  /*12130*/  @!P3 STG.E desc[UR26][R2.64], R14 ;  /* 0x0000000e0200b986 */ /* 0x0003e8000c10191a */
.L_x_703:
[----:B------:R-:W-:Y:S05]  /*12140*/  BSYNC.RECONVERGENT B0 ;  /* 0x0000000000007941 */ /* 0x000fea0003800200 */
.L_x_702:
[----:B------:R2:W5:Y:S04]  /*12150*/  LDL R32, [R1+0x138] ;  /* 0x0001380001207983 */ /* 0x0005680000100800 */
[----:B------:R2:W5:Y:S01]  /*12160*/  LDL R27, [R1+0x13c] ;  /* 0x00013c00011b7983 */ /* 0x0005620000100800 */
[----:B-1----:R-:W-:Y:S01]  /*12170*/  SHF.R.U32.HI R2, RZ, 0x2, R52 ;  /* 0x00000002ff027819 */ /* 0x002fe20000011634 */
[----:B------:R-:W-:Y:S01]  /*12180*/  IMAD.MOV.U32 R3, RZ, RZ, RZ ;  /* 0x000000ffff037224 */ /* 0x000fe200078e00ff */
[----:B------:R-:W1:Y:S01]  /*12190*/  LDCU.64 UR6, c[0x0][0x410] ;  /* 0x00008200ff0677ac */ /* 0x000e620008000a00 */
[----:B------:R2:W3:Y:S01]  /*121a0*/  LDS.128 R16, [R24+0x2000] ;  /* 0x0020000018107984 */ /* 0x0004e20000000c00 */
[----:B------:R-:W-:Y:S01]  /*121b0*/  LOP3.LUT R26, R51, 0x18, RZ, 0xc0, !PT ;  /* 0x00000018331a7812 */ /* 0x000fe200078ec0ff */
[----:B------:R-:W-:Y:S01]  /*121c0*/  IMAD.WIDE.U32 R6, R20, 0x80, R2 ;  /* 0x0000008014067825 */ /* 0x000fe200078e0002 */
[----:B------:R-:W-:Y:S01]  /*121d0*/  ISETP.GE.AND P3, PT, R2, UR14, PT ;  /* 0x0000000e02007c0c */ /* 0x000fe2000bf66270 */
[----:B------:R2:W4:Y:S01]  /*121e0*/  LDS.128 R20, [R24] ;  /* 0x0000000018147984 */ /* 0x0005220000000c00 */
[----:B------:R-:W-:Y:S01]  /*121f0*/  IADD3 R4, P0, PT, R26, UR16, RZ ;  /* 0x000000101a047c10 */ /* 0x000fe2000ff1e0ff */
[C---:B------:R-:W-:Y:S01]  /*12200*/  VIADD R0, R2.reuse, 0x20 ;  /* 0x0000002002007836 */ /* 0x040fe20000000000 */
[C---:B------:R-:W-:Y:S01]  /*12210*/  IADD3 R3, PT, PT, R2.reuse, 0x40, RZ ;  /* 0x0000004002037810 */ /* 0x040fe20007ffe0ff */
[----:B------:R2:W2:Y:S01]  /*12220*/  LDS.128 R12, [R24+0x4000] ;  /* 0x00400000180c7984 */ /* 0x0004a20000000c00 */
[----:B------:R-:W-:Y:S01]  /*12230*/  VIADD R2, R2, 0x60 ;  /* 0x0000006002027836 */ /* 0x000fe20000000000 */
[----:B------:R-:W-:Y:S01]  /*12240*/  IADD3.X R5, PT, PT, RZ, UR12, RZ, P0, !PT ;  /* 0x0000000cff057c10 */ /* 0x000fe200087fe4ff */
[----:B------:R-:W-:Y:S01]  /*12250*/  BSSY.RECONVERGENT B0, `(.L_x_704) ;  /* 0x0000019000007945 */ /* 0x000fe20003800200 */
[----:B------:R-:W-:-:S02]  /*12260*/  ISETP.GE.AND P2, PT, R0, UR14, PT ;  /* 0x0000000e00007c0c */ /* 0x000fc4000bf46270 */
[----:B------:R-:W-:Y:S02]  /*12270*/  ISETP.GE.AND P0, PT, R2, UR14, PT ;  /* 0x0000000e02007c0c */ /* 0x000fe4000bf06270 */
[----:B------:R-:W-:Y:S01]  /*12280*/  ISETP.GE.AND P1, PT, R3, UR14, PT ;  /* 0x0000000e03007c0c */ /* 0x000fe2000bf26270 */
[----:B-1----:R-:W-:Y:S01]  /*12290*/  IMAD.U32 R0, RZ, RZ, UR6 ;  /* 0x00000006ff007e24 */ /* 0x002fe2000f8e00ff */
[----:B------:R-:W-:-:S03]  /*122a0*/  MOV R2, UR7 ;  /* 0x0000000700027c02 */ /* 0x000fc60008000f00 */
[----:B------:R-:W-:-:S04]  /*122b0*/  IMAD.WIDE.U32 R10, R0, UR4, R4 ;  /* 0x00000004000a7c25 */ /* 0x000fc8000f8e0004 */
[----:B------:R-:W-:Y:S01]  /*122c0*/  IMAD R9, R2, UR4, R11 ;  /* 0x0000000402097c24 */ /* 0x000fe2000f8e020b */
[----:B------:R-:W-:Y:S06]  /*122d0*/  @P3 BRA `(.L_x_705) ;  /* 0x0000000000403947 */ /* 0x000fec0003800000 */
[----:B------:R-:W1:Y:S01]  /*122e0*/  LDCU.64 UR6, c[0x0][0x408] ;  /* 0x00008100ff0677ac */ /* 0x000e620008000a00 */
[----:B------:R-:W-:Y:S01]  /*122f0*/  IMAD.MOV.U32 R8, RZ, RZ, R10 ;  /* 0x000000ffff087224 */ /* 0x000fe200078e000a */
[----:B------:R-:W3:Y:S01]  /*12300*/  LDCU UR8, c[0x0][0x440] ;  /* 0x00008800ff0877ac */ /* 0x000ee20008000800 */
[----:B------:R-:W4:Y:S01]  /*12310*/  LDCU.64 UR4, c[0x0][0x3f0] ;  /* 0x00007e00ff0477ac */ /* 0x000f220008000a00 */
[----:B-1----:R-:W-:Y:S02]  /*12320*/  IMAD R0, R7, UR6, RZ ;  /* 0x0000000607007c24 */ /* 0x002fe4000f8e02ff */
[----:B------:R-:W-:Y:S01]  /*12330*/  IMAD.WIDE.U32 R4, R6, UR6, R8 ;  /* 0x0000000606047c25 */ /* 0x000fe2000f8e0008 */
[----:B---3--:R-:W-:-:S03]  /*12340*/  ISETP.GE.AND P5, PT, R26, UR8, PT ;  /* 0x000000081a007c0c */ /* 0x008fc6000bfa6270 */
[----:B------:R-:W-:Y:S01]  /*12350*/  IMAD R0, R6, UR7, R0 ;  /* 0x0000000706007c24 */ /* 0x000fe2000f8e0200 */
[----:B-----5:R-:W-:Y:S02]  /*12360*/  ISETP.GE.AND P4, PT, R32, UR8, PT ;  /* 0x0000000820007c0c */ /* 0x020fe4000bf86270 */
[----:B------:R-:W-:Y:S01]  /*12370*/  ISETP.GE.AND P3, PT, R27, UR8, PT ;  /* 0x000000081b007c0c */ /* 0x000fe2000bf66270 */
[----:B------:R-:W-:Y:S01]  /*12380*/  IMAD.IADD R0, R0, 0x1, R5 ;  /* 0x0000000100007824 */ /* 0x000fe200078e0205 */
[----:B----4-:R-:W-:-:S04]  /*12390*/  LEA R2, P6, R4, UR4, 0x1 ;  /* 0x0000000404027c11 */ /* 0x010fc8000f8c08ff */
[----:B------:R-:W-:-:S05]  /*123a0*/  LEA.HI.X R3, R4, UR5, R0, 0x1, P6 ;  /* 0x0000000504037c11 */ /* 0x000fca000b0f0c00 */
[----:B------:R1:W-:Y:S04]  /*123b0*/  @!P5 STG.E.128 desc[UR26][R2.64], R20 ;  /* 0x000000140200d986 */ /* 0x0003e8000c101d1a */
[----:B------:R1:W-:Y:S04]  /*123c0*/  @!P4 STG.E.128 desc[UR26][R2.64+0x40], R16 ;  /* 0x000040100200c986 */ /* 0x0003e8000c101d1a */
[----:B--2---:R1:W-:Y:S02]  /*123d0*/  @!P3 STG.E.128 desc[UR26][R2.64+0x80], R12 ;  /* 0x0000800c0200b986 */ /* 0x0043e4000c101d1a */
.L_x_705:
[----:B------:R-:W-:Y:S05]  /*123e0*/  BSYNC.RECONVERGENT B0 ;  /* 0x0000000000007941 */ /* 0x000fea0003800200 */
.L_x_704:
[----:B-1--4-:R1:W4:Y:S01]  /*123f0*/  LDS.128 R20, [R24+0x800] ;  /* 0x0008000018147984 */ /* 0x0123220000000c00 */
[----:B------:R-:W-:Y:S03]  /*12400*/  BSSY.RECONVERGENT B0, `(.L_x_706) ;  /* 0x0000017000007945 */ /* 0x000fe60003800200 */
[----:B---3--:R1:W3:Y:S04]  /*12410*/  LDS.128 R16, [R24+0x2800] ;  /* 0x0028000018107984 */ /* 0x0082e80000000c00 */
[----:B--2---:R1:W2:Y:S01]  /*12420*/  LDS.128 R12, [R24+0x4800] ;  /* 0x00480000180c7984 */ /* 0x0042a20000000c00 */
[----:B------:R-:W-:Y:S05]  /*12430*/  @P2 BRA `(.L_x_707) ;  /* 0x00000000004c2947 */ /* 0x000fea0003800000 */
[----:B------:R-:W1:Y:S01]  /*12440*/  LDCU.64 UR6, c[0x0][0x408] ;  /* 0x00008100ff0677ac */ /* 0x000e620008000a00 */
[----:B------:R-:W-:Y:S02]  /*12450*/  IADD3 R0, P2, PT, R6, 0x20, RZ ;  /* 0x0000002006007810 */ /* 0x000fe40007f5e0ff */
[----:B------:R-:W-:Y:S01]  /*12460*/  MOV R3, R9 ;  /* 0x0000000900037202 */ /* 0x000fe20000000f00 */
[----:B------:R-:W1:Y:S02]  /*12470*/  LDCU UR8, c[0x0][0x440] ;  /* 0x00008800ff0877ac */ /* 0x000e640008000800 */
[----:B------:R-:W-:Y:S01]  /*12480*/  IMAD.X R2, RZ, RZ, R7, P2 ;  /* 0x000000ffff027224 */ /* 0x000fe200010e0607 */
[----:B------:R-:W4:Y:S03]  /*12490*/  LDCU.64 UR4, c[0x0][0x3f0] ;  /* 0x00007e00ff0477ac */ /* 0x000f260008000a00 */
[----:B-1----:R-:W-:-:S02]  /*124a0*/  IMAD R25, R2, UR6, RZ ;  /* 0x0000000602197c24 */ /* 0x002fc4000f8e02ff */
        /* <DEDUP_REMOVED lines=10> */
[----:B---3--:R1:W-:Y:S04]  /*12550*/  @!P3 STG.E.128 desc[UR26][R2.64+0x40], R16 ;  /* 0x000040100200b986 */ /* 0x0083e8000c101d1a */
[----:B--2---:R1:W-:Y:S02]  /*12560*/  @!P2 STG.E.128 desc[UR26][R2.64+0x80], R12 ;  /* 0x0000800c0200a986 */ /* 0x0043e4000c101d1a */
.L_x_707:
[----:B------:R-:W-:Y:S05]  /*12570*/  BSYNC.RECONVERGENT B0 ;  /* 0x0000000000007941 */ /* 0x000fea0003800200 */
.L_x_706:
        /* <DEDUP_REMOVED lines=24> */
.L_x_709:
[----:B------:R-:W-:Y:S05]  /*12700*/  BSYNC.RECONVERGENT B0 ;  /* 0x0000000000007941 */ /* 0x000fea0003800200 */
.L_x_708:
[----:B-1-3--:R1:W3:Y:S01]  /*12710*/  LDS.128 R16, [R24+0x3800] ;  /* 0x0038000018107984 */ /* 0x00a2e20000000c00 */
[----:B------:R-:W-:Y:S05]  /*12720*/  @P0 EXIT ;  /* 0x000000000000094d */ /* 0x000fea0003800000 */
[----:B------:R-:W4:Y:S01]  /*12730*/  LDCU.64 UR6, c[0x0][0x408] ;  /* 0x00008100ff0677ac */ /* 0x000f220008000a00 */
[----:B--2---:R2:W1:Y:S01]  /*12740*/  LDS.128 R12, [R24+0x5800] ;  /* 0x00580000180c7984 */ /* 0x0044620000000c00 */
[----:B------:R-:W-:Y:S01]  /*12750*/  IADD3 R0, P0, PT, R6, 0x60, RZ ;  /* 0x0000006006007810 */ /* 0x000fe20007f1e0ff */
[----:B------:R-:W2:Y:S01]  /*12760*/  LDCU UR8, c[0x0][0x440] ;  /* 0x00008800ff0877ac */ /* 0x000ea20008000800 */
[----:B------:R-:W-:-:S03]  /*12770*/  MOV R3, R9 ;  /* 0x0000000900037202 */ /* 0x000fc60000000f00 */
[----:B------:R-:W-:Y:S01]  /*12780*/  IMAD.X R2, RZ, RZ, R7, P0 ;  /* 0x000000ffff027224 */ /* 0x000fe200000e0607 */
[----:B------:R-:W2:Y:S03]  /*12790*/  LDCU.64 UR4, c[0x0][0x3f0] ;  /* 0x00007e00ff0477ac */ /* 0x000ea60008000a00 */
[----:B----4-:R-:W-:Y:S02]  /*127a0*/  IMAD R6, R2, UR6, RZ ;  /* 0x0000000602067c24 */ /* 0x010fe4000f8e02ff */
[----:B------:R-:W-:Y:S01]  /*127b0*/  IMAD.MOV.U32 R2, RZ, RZ, R10 ;  /* 0x000000ffff027224 */ /* 0x000fe200078e000a */
[----:B--2---:R-:W-:-:S03]  /*127c0*/  ISETP.GE.AND P2, PT, R26, UR8, PT ;  /* 0x000000081a007c0c */ /* 0x004fc6000bf46270 */
[----:B------:R-:W-:Y:S01]  /*127d0*/  IMAD.WIDE.U32 R4, R0, UR6, R2 ;  /* 0x0000000600047c25 */ /* 0x000fe2000f8e0002 */
[----:B-----5:R-:W-:Y:S02]  /*127e0*/  ISETP.GE.AND P1, PT, R32, UR8, PT ;  /* 0x0000000820007c0c */ /* 0x020fe4000bf26270 */
[----:B------:R-:W-:Y:S01]  /*127f0*/  ISETP.GE.AND P0, PT, R27, UR8, PT ;  /* 0x000000081b007c0c */ /* 0x000fe2000bf06270 */
[----:B------:R-:W-:Y:S01]  /*12800*/  IMAD R0, R0, UR7, R6 ;  /* 0x0000000700007c24 */ /* 0x000fe2000f8e0206 */
[----:B------:R-:W-:-:S03]  /*12810*/  LEA R2, P3, R4, UR4, 0x1 ;  /* 0x0000000404027c11 */ /* 0x000fc6000f8608ff */
[----:B------:R-:W-:-:S05]  /*12820*/  IMAD.IADD R0, R0, 0x1, R5 ;  /* 0x0000000100007824 */ /* 0x000fca00078e0205 */
[----:B------:R-:W-:-:S05]  /*12830*/  LEA.HI.X R3, R4, UR5, R0, 0x1, P3 ;  /* 0x0000000504037c11 */ /* 0x000fca00098f0c00 */
[----:B------:R2:W-:Y:S04]  /*12840*/  @!P2 STG.E.128 desc[UR26][R2.64], R28 ;  /* 0x0000001c0200a986 */ /* 0x0005e8000c101d1a */
[----:B---3--:R2:W-:Y:S01]  /*12850*/  @!P1 STG.E.128 desc[UR26][R2.64+0x40], R16 ;  /* 0x0000401002009986 */ /* 0x0085e2000c101d1a */
[----:B-1----:R-:W-:Y:S05]  /*12860*/  @P0 EXIT ;  /* 0x000000000000094d */ /* 0x002fea0003800000 */
[----:B------:R-:W-:Y:S01]  /*12870*/  STG.E.128 desc[UR26][R2.64+0x80], R12 ;  /* 0x0000800c02007986 */ /* 0x000fe2000c101d1a */
[----:B------:R-:W-:Y:S05]  /*12880*/  EXIT ;  /* 0x000000000000794d */ /* 0x000fea0003800000 */
.L_x_710:
        /* <DEDUP_REMOVED lines=15> */
.L_x_1361:


//--------------------- .text._ZN5flash16flash_fwd_kernelI23Flash_fwd_kernel_traitsILi96ELi128ELi64ELi4ELb0ELb0EN7cutlass10bfloat16_tE19Flash_kernel_traitsILi96ELi128ELi64ELi4ES3_EELb0ELb0ELb0ELb0ELb0ELb0ELb1ELb0EEEvNS_16Flash_fwd_paramsE --------------------------
	.section	.text._ZN5flash16flash_fwd_kernelI23Flash_fwd_kernel_traitsILi96ELi128ELi64ELi4ELb0ELb0EN7cutlass10bfloat16_tE19Flash_kernel_traitsILi96ELi128ELi64ELi4ES3_EELb0ELb0ELb0ELb0ELb0ELb0ELb1ELb0EEEvNS_16Flash_fwd_paramsE,"ax",@progbits
	.align	128
        .global         _ZN5flash16flash_fwd_kernelI23Flash_fwd_kernel_traitsILi96ELi128ELi64ELi4ELb0ELb0EN7cutlass10bfloat16_tE19Flash_kernel_traitsILi96ELi128ELi64ELi4ES3_EELb0ELb0ELb0ELb0ELb0ELb0ELb1ELb0EEEvNS_16Flash_fwd_paramsE
        .type           _ZN5flash16flash_fwd_kernelI23Flash_fwd_kernel_traitsILi96ELi128ELi64ELi4ELb0ELb0EN7cutlass10bfloat16_tE19Flash_kernel_traitsILi96ELi128ELi64ELi4ES3_EELb0ELb0ELb0ELb0ELb0ELb0ELb1ELb0EEEvNS_16Flash_fwd_paramsE,@function
        .size           _ZN5flash16flash_fwd_kernelI23Flash_fwd_kernel_traitsILi96ELi128ELi64ELi4ELb0ELb0EN7cutlass10bfloat16_tE19Flash_kernel_traitsILi96ELi128ELi64ELi4ES3_EELb0ELb0ELb0ELb0ELb0ELb0ELb1ELb0EEEvNS_16Flash_fwd_paramsE,(.L_x_1362 - _ZN5flash16flash_fwd_kernelI23Flash_fwd_kernel_traitsILi96ELi128ELi64ELi4ELb0ELb0EN7cutlass10bfloat16_tE19Flash_kernel_traitsILi96ELi128ELi64ELi4ES3_EELb0ELb0ELb0ELb0ELb0ELb0ELb1ELb0EEEvNS_16Flash_fwd_paramsE)
        .other          _ZN5flash16flash_fwd_kernelI23Flash_fwd_kernel_traitsILi96ELi128ELi64ELi4ELb0ELb0EN7cutlass10bfloat16_tE19Flash_kernel_traitsILi96ELi128ELi64ELi4ES3_EELb0ELb0ELb0ELb0ELb0ELb0ELb1ELb0EEEvNS_16Flash_fwd_paramsE,@"STO_CUDA_ENTRY STV_DEFAULT"
_ZN5flash16flash_fwd_kernelI23Flash_fwd_kernel_traitsILi96ELi128ELi64ELi4ELb0ELb0EN7cutlass10bfloat16_tE19Flash_kernel_traitsILi96ELi128ELi64ELi4ES3_EELb0ELb0ELb0ELb0ELb0ELb0ELb1ELb0EEEvNS_16Flash_fwd_paramsE:
.text._ZN5flash16flash_fwd_kernelI23Flash_fwd_kernel_traitsILi96ELi128ELi64ELi4ELb0ELb0EN7cutlass10bfloat16_tE19Flash_kernel_traitsILi96ELi128ELi64ELi4ES3_EELb0ELb0ELb0ELb0ELb0ELb0ELb1ELb0EEEvNS_16Flash_fwd_paramsE:
        /* <DEDUP_REMOVED lines=59> */
.L_x_711:
        /* <DEDUP_REMOVED lines=32> */
.L_x_713:
        /* <DEDUP_REMOVED lines=40> */
.L_x_715:
[----:B------:R-:W-:Y:S05]  /*0830*/  BSYNC.RECONVERGENT B0 ;  /* 0x0000000000007941 */ /* 0x000fea0003800200 */
.L_x_714:
        /* <DEDUP_REMOVED lines=22> */
.L_x_717:
[----:B------:R-:W-:Y:S05]  /*09a0*/  BSYNC.RECONVERGENT B0 ;  /* 0x0000000000007941 */ /* 0x000fea0003800200 */
.L_x_716:
        /* <DEDUP_REMOVED lines=24> */
.L_x_719:
[----:B------:R-:W-:Y:S05]  /*0b30*/  BSYNC.RECONVERGENT B0 ;  /* 0x0000000000007941 */ /* 0x000fea0003800200 */
.L_x_718:
        /* <DEDUP_REMOVED lines=32> */
.L_x_721:
[----:B------:R-:W-:Y:S05]  /*0d40*/  BSYNC.RECONVERGENT B0 ;  /* 0x0000000000007941 */ /* 0x000fea0003800200 */
.L_x_720:
        /* <DEDUP_REMOVED lines=15> */
.L_x_723:
[----:B------:R-:W-:Y:S05]  /*0e40*/  BSYNC.RECONVERGENT B0 ;  /* 0x0000000000007941 */ /* 0x000fea0003800200 */
.L_x_722:
        /* <DEDUP_REMOVED lines=10> */
.L_x_725:
[----:B------:R-:W-:Y:S05]  /*0ef0*/  BSYNC.RECONVERGENT B0 ;  /* 0x0000000000007941 */ /* 0x000fea0003800200 */
.L_x_724:
        /* <DEDUP_REMOVED lines=10> */
.L_x_727:
[----:B------:R-:W-:Y:S05]  /*0fa0*/  BSYNC.RECONVERGENT B0 ;  /* 0x0000000000007941 */ /* 0x000fea0003800200 */
.L_x_726:
        /* <DEDUP_REMOVED lines=10> */
.L_x_712:
        /* <DEDUP_REMOVED lines=22> */
.L_x_728:
[----:B------:R-:W1:Y:S01]  /*11b0*/  LDCU.64 UR8, c[0x0][0x3b8] ;  /* 0x00007700ff0877ac */ /* 0x000e620008000a00 */
[----:B------:R-:W-:-:S05]  /*11c0*/  IADD3 R2, PT, PT, R10, R11, RZ ;  /* 0x0000000b0a027210 */ /* 0x000fca0007ffe0ff */
[C---:B-1----:R-:W-:Y:S02]  /*11d0*/  IMAD R0, R2.reuse, UR9, RZ ;  /* 0x0000000902007c24 */ /* 0x042fe4000f8e02ff */
[----:B------:R-:W-:-:S05]  /*11e0*/  IMAD.WIDE.U32 R2, R2, UR8, RZ ;  /* 0x0000000802027c25 */ /* 0x000fca000f8e00ff */
[----:B------:R-:W-:Y:S02]  /*11f0*/  IADD3 R7, PT, PT, R3, R0, RZ ;  /* 0x0000000003077210 */ /* 0x000fe40007ffe0ff */
[----:B------:R-:W-:-:S07]  /*1200*/  MOV R5, R2 ;  /* 0x0000000200057202 */ /* 0x000fce0000000f00 */
.L_x_729:
        /* <DEDUP_REMOVED lines=39> */
.L_x_730:
[----:B------:R-:W1:Y:S01]  /*1480*/  LDC.64 R12, c[0x0][0x3c0] ;  /* 0x0000f000ff0c7b82 */ /* 0x000e620000000a00 */
[----:B------:R-:W-:-:S05]  /*1490*/  IADD3 R0, PT, PT, R10, R11, RZ ;  /* 0x0000000b0a007210 */ /* 0x000fca0007ffe0ff */
[C---:B-1----:R-:W-:Y:S02]  /*14a0*/  IMAD R4, R0.reuse, R13, RZ ;  /* 0x0000000d00047224 */ /* 0x042fe400078e02ff */
[----:B------:R-:W-:-:S05]  /*14b0*/  IMAD.WIDE.U32 R2, R0, R12, RZ ;  /* 0x0000000c00027225 */ /* 0x000fca00078e00ff */
[----:B------:R-:W-:-:S07]  /*14c0*/  IADD3 R0, PT, PT, R3, R4, RZ ;  /* 0x0000000403007210 */ /* 0x000fce0007ffe0ff */
.L_x_731:
[----:B------:R-:W-:Y:S01]  /*14d0*/  IMAD.SHL.U32 R11, R227, 0x8, RZ ;  /* 0x00000008e30b7824 */ /* 0x000fe200078e00ff */
        /* <DEDUP_REMOVED lines=11> */
[----:B------:R3:W-:Y:S01]  /*1590*/  STL [R1+0x2c], R17 ;  /* 0x00002c1101007387 */ /* 0x0007e20000100800 */
[----:B------:R-:W-:Y:S01]  /*15a0*/  SHF.L.U32 R152, R227, 0x5, RZ ;  /* 0x00000005e3987819 */ /* 0x000fe200000006ff */
[----:B------:R-:W-:Y:S01]  /*15b0*/  IMAD.X R3, RZ, RZ, R0, P0 ;  /* 0x000000ffff037224 */ /* 0x000fe200000e0600 */
[----:B------:R-:W-:Y:S01]  /*15c0*/  SHF.R.S32.HI R0, RZ, 0x1f, R6 ;  /* 0x0000001fff007819 */ /* 0x000fe20000011406 */
[----:B------:R-:W-:Y:S01]  /*15d0*/  IMAD.X R5, RZ, RZ, R7, P1 ;  /* 0x000000ffff057224 */ /* 0x000fe200008e0607 */
[C---:B------:R-:W-:Y:S01]  /*15e0*/  IADD3 R8, P0, PT, R155.reuse, R8, RZ ;  /* 0x000000089b087210 */ /* 0x040fe20007f1e0ff */
[----:B------:R-:W-:Y:S01]  /*15f0*/  IMAD.WIDE.U32 R2, R20, R12, R2 ;  /* 0x0000000c14027225 */ /* 0x000fe200078e0002 */
[----:B------:R-:W5:Y:S01]  /*1600*/  LDCU.64 UR10, c[0x0][0x3c8] ;  /* 0x00007900ff0a77ac */ /* 0x000f620008000a00 */
[----:B------:R-:W-:Y:S01]  /*1610*/  BSSY.RECONVERGENT B0, `(.L_x_732) ;  /* 0x0000043000007945 */ /* 0x000fe20003800200 */
[C---:B------:R-:W-:Y:S01]  /*1620*/  LOP3.LUT R154, R155.reuse, 0x20, RZ, 0xfc, !PT ;  /* 0x000000209b9a7812 */ /* 0x040fe200078efcff */
[----:B-1----:R-:W-:Y:S01]  /*1630*/  IMAD R7, R0, UR4, RZ ;  /* 0x0000000400077c24 */ /* 0x002fe2000f8e02ff */
[----:B------:R-:W-:Y:S01]  /*1640*/  LOP3.LUT R153, R155, 0x40, RZ, 0xfc, !PT ;  /* 0x000000409b997812 */ /* 0x000fe200078efcff */
[----:B------:R-:W-:-:S02]  /*1650*/  IMAD R3, R20, R13, R3 ;  /* 0x0000000d14037224 */ /* 0x000fc400078e0203 */
[----:B------:R-:W-:Y:S02]  /*1660*/  IMAD R0, R0, UR6, RZ ;  /* 0x0000000600007c24 */ /* 0x000fe4000f8e02ff */
[C---:B------:R-:W-:Y:S01]  /*1670*/  IMAD R10, R6.reuse, UR5, R7 ;  /* 0x00000005060a7c24 */ /* 0x040fe2000f8e0207 */
[----:B------:R-:W-:Y:S01]  /*1680*/  UMOV UR5, 0x400 ;  /* 0x0000040000057882 */ /* 0x000fe20000000000 */
[C---:B------:R-:W-:Y:S01]  /*1690*/  IMAD R7, R6.reuse, UR7, R0 ;  /* 0x0000000706077c24 */ /* 0x040fe2000f8e0200 */
[----:B--2---:R-:W-:Y:S01]  /*16a0*/  ULEA UR5, UR18, UR5, 0x18 ;  /* 0x0000000512057291 */ /* 0x004fe2000f8ec0ff */
[----:B------:R-:W-:-:S04]  /*16b0*/  IMAD.WIDE.U32 R2, R6, UR6, R2 ;  /* 0x0000000606027c25 */ /* 0x000fc8000f8e0002 */
[----:B------:R-:W-:Y:S01]  /*16c0*/  IMAD.X R9, RZ, RZ, R14, P0 ;  /* 0x000000ffff097224 */ /* 0x000fe200000e060e */
[----:B---3--:R-:W-:Y:S01]  /*16d0*/  LEA R18, P0, R2, UR12, 0x1 ;  /* 0x0000000c02127c11 */ /* 0x008fe2000f8008ff */
[----:B------:R-:W-:Y:S02]  /*16e0*/  IMAD.IADD R3, R3, 0x1, R7 ;  /* 0x0000000103037824 */ /* 0x000fe400078e0207 */
[----:B------:R-:W-:Y:S02]  /*16f0*/  IMAD.WIDE.U32 R4, R20, UR8, R4 ;  /* 0x0000000814047c25 */ /* 0x000fe4000f8e0004 */
[----:B------:R1:W-:Y:S01]  /*1700*/  STL [R1+0x1c], R18 ;  /* 0x00001c1201007387 */ /* 0x0003e20000100800 */
[----:B------:R-:W-:Y:S01]  /*1710*/  LEA.HI.X R16, R2, UR13, R3, 0x1, P0 ;  /* 0x0000000d02107c11 */ /* 0x000fe200080f0c03 */
[----:B------:R-:W-:Y:S01]  /*1720*/  IMAD R5, R20, UR9, R5 ;  /* 0x0000000914057c24 */ /* 0x000fe2000f8e0205 */
[----:B------:R-:W-:Y:S01]  /*1730*/  LEA R22, P0, R19, R20, 0x7 ;  /* 0x0000001413167211 */ /* 0x000fe200078038ff */
[----:B-----5:R-:W-:-:S02]  /*1740*/  IMAD.WIDE.U32 R8, R24, UR10, R8 ;  /* 0x0000000a18087c25 */ /* 0x020fc4000f8e0008 */
[----:B------:R1:W-:Y:S01]  /*1750*/  STL [R1+0x18], R16 ;  /* 0x0000181001007387 */ /* 0x0003e20000100800 */
[----:B------:R-:W-:Y:S01]  /*1760*/  LEA.HI.X R21, R19, RZ, RZ, 0x7, P0 ;  /* 0x000000ff13157211 */ /* 0x000fe200000f3cff */
[----:B------:R-:W-:Y:S01]  /*1770*/  IMAD.WIDE.U32 R4, R6, UR4, R4 ;  /* 0x0000000406047c25 */ /* 0x000fe2000f8e0004 */
[----:B------:R-:W-:Y:S01]  /*1780*/  LOP3.LUT R6, R15, 0x18, R227, 0x78, !PT ;  /* 0x000000180f067812 */ /* 0x000fe200078e78e3 */
[----:B------:R1:W-:Y:S02]  /*1790*/  STL [R1+0x30], R22 ;  /* 0x0000301601007387 */ /* 0x0003e40000100800 */
[----:B------:R-:W-:Y:S01]  /*17a0*/  IMAD R3, R24, UR11, R9 ;  /* 0x0000000b18037c24 */ /* 0x000fe2000f8e0209 */
[----:B------:R-:W-:Y:S01]  /*17b0*/  IADD3 R0, PT, PT, R5, R10, RZ ;  /* 0x0000000a05007210 */ /* 0x000fe20007ffe0ff */
[----:B------:R1:W-:Y:S01]  /*17c0*/  STL [R1+0x34], R21 ;  /* 0x0000341501007387 */ /* 0x0003e20000100800 */
[----:B----4-:R-:W-:Y:S01]  /*17d0*/  LEA R250, P1, R4, UR14, 0x1 ;  /* 0x0000000e04fa7c11 */ /* 0x010fe2000f8208ff */
[----:B------:R-:W-:Y:S01]  /*17e0*/  IMAD.SHL.U32 R224, R227, 0x10, RZ ;  /* 0x00000010e3e07824 */ /* 0x000fe200078e00ff */
[----:B------:R-:W-:-:S02]  /*17f0*/  LOP3.LUT R6, R6, 0x1f20, R11, 0xf8, !PT ;  /* 0x00001f2006067812 */ /* 0x000fc400078ef80b */
[----:B------:R-:W-:Y:S02]  /*1800*/  LEA.HI.X R249, R4, UR15, R0, 0x1, P1 ;  /* 0x0000000f04f97c11 */ /* 0x000fe400088f0c00 */
[----:B------:R-:W-:Y:S02]  /*1810*/  ISETP.GE.AND P1, PT, R20, R17, PT ;  /* 0x000000111400720c */ /* 0x000fe40003f26270 */
[----:B------:R-:W-:Y:S02]  /*1820*/  LOP3.LUT R0, R223, 0x18, RZ, 0xc0, !PT ;  /* 0x00000018df007812 */ /* 0x000fe400078ec0ff */
[----:B------:R-:W-:Y:S02]  /*1830*/  LEA R229, R6, UR5, 0x1 ;  /* 0x0000000506e57c11 */ /* 0x000fe4000f8e08ff */
[----:B------:R-:W-:-:S07]  /*1840*/  LOP3.LUT R10, R0, 0xc0, R152, 0xf8, !PT ;  /* 0x000000c0000a7812 */ /* 0x000fce00078ef898 */
        /* <DEDUP_REMOVED lines=30> */
.L_x_734:
[----:B------:R3:W-:Y:S02]  /*1a30*/  STS.128 [R229+0x4000], RZ ;  /* 0x004000ffe5007388 */ /* 0x0007e40000000c00 */
.L_x_733:
[----:B------:R-:W-:Y:S05]  /*1a40*/  BSYNC.RECONVERGENT B0 ;  /* 0x0000000000007941 */ /* 0x000fea0003800200 */
.L_x_732:
        /* <DEDUP_REMOVED lines=36> */
.L_x_737:
[----:B------:R2:W-:Y:S02]  /*1c90*/  STS.128 [R229+0x4800], RZ ;  /* 0x004800ffe5007388 */ /* 0x0005e40000000c00 */
.L_x_736:
[----:B------:R-:W-:Y:S05]  /*1ca0*/  BSYNC.RECONVERGENT B0 ;  /* 0x0000000000007941 */ /* 0x000fea0003800200 */
.L_x_735:
        /* <DEDUP_REMOVED lines=36> */
.L_x_740:
[----:B------:R2:W-:Y:S02]  /*1ef0*/  STS.128 [R229+0x5000], RZ ;  /* 0x005000ffe5007388 */ /* 0x0005e40000000c00 */
.L_x_739:
[----:B------:R-:W-:Y:S05]  /*1f00*/  BSYNC.RECONVERGENT B0 ;  /* 0x0000000000007941 */ /* 0x000fea0003800200 */
.L_x_738:
        /* <DEDUP_REMOVED lines=37> */
.L_x_743:
[----:B------:R2:W-:Y:S02]  /*2160*/  STS.128 [R229+0x5800], RZ ;  /* 0x005800ffe5007388 */ /* 0x0005e40000000c00 */
.L_x_742:
[----:B------:R-:W-:Y:S05]  /*2170*/  BSYNC.RECONVERGENT B0 ;  /* 0x0000000000007941 */ /* 0x000fea0003800200 */
.L_x_741:
[----:B------:R-:W-:Y:S01]  /*2180*/  LEA.HI.SX32 R41, R230, 0xffffffff, 0x1a ;  /* 0xffffffffe6297811 */ /* 0x000fe200078fd2ff */
[----:B------:R-:W-:Y:S03]  /*2190*/  BSSY.RECONVERGENT B0, `(.L_x_744) ;  /* 0x0000020000007945 */ /* 0x000fe60003800200 */
[----:B------:R-:W-:Y:S01]  /*21a0*/  SHF.R.S32.HI R8, RZ, 0x1f, R41 ;  /* 0x0000001fff087819 */ /* 0x000fe20000011429 */
[C---:B------:R-:W-:Y:S02]  /*21b0*/  IMAD R7, R41.reuse, -0x40, R40 ;  /* 0xffffffc029077824 */ /* 0x040fe400078e0228 */
[C---:B------:R-:W-:Y:S02]  /*21c0*/  IMAD R0, R41.reuse, UR12, RZ ;  /* 0x0000000c29007c24 */ /* 0x040fe4000f8e02ff */
[----:B-12-4-:R-:W-:Y:S01]  /*21d0*/  IMAD.WIDE.U32 R4, R41, UR13, RZ ;  /* 0x0000000d29047c25 */ /* 0x016fe2000f8e00ff */
        /* <DEDUP_REMOVED lines=26> */
.L_x_746:
[----:B------:R2:W-:Y:S02]  /*2380*/  STS.128 [R229+0x8000], RZ ;  /* 0x008000ffe5007388 */ /* 0x0005e40000000c00 */
.L_x_745:
[----:B------:R-:W-:Y:S05]  /*2390*/  BSYNC.RECONVERGENT B0 ;  /* 0x0000000000007941 */ /* 0x000fea0003800200 */
.L_x_744:
        /* <DEDUP_REMOVED lines=31> */
.L_x_749:
[----:B------:R4:W-:Y:S02]  /*2590*/  STS.128 [R229+0x8800], RZ ;  /* 0x008800ffe5007388 */ /* 0x0009e40000000c00 */
.L_x_748:
[----:B------:R-:W-:Y:S05]  /*25a0*/  BSYNC.RECONVERGENT B0 ;  /* 0x0000000000007941 */ /* 0x000fea0003800200 */
.L_x_747:
        /* <DEDUP_REMOVED lines=31> */
.L_x_752:
[----:B------:R4:W-:Y:S01]  /*27a0*/  STS.128 [R229+0xb000], RZ ;  /* 0x00b000ffe5007388 */ /* 0x0009e20000000c00 */
[----:B------:R-:W-:Y:S05]  /*27b0*/  BRA `(.L_x_753) ;  /* 0x00000000000c7947 */ /* 0x000fea0003800000 */
.L_x_751:
[----:B------:R1:W-:Y:S04]  /*27c0*/  STS.128 [R229+0x9000], RZ ;  /* 0x009000ffe5007388 */ /* 0x0003e80000000c00 */
[----:B------:R1:W-:Y:S04]  /*27d0*/  STS.128 [R229+0xa000], RZ ;  /* 0x00a000ffe5007388 */ /* 0x0003e80000000c00 */
[----:B------:R1:W-:Y:S02]  /*27e0*/  STS.128 [R229+0xb000], RZ ;  /* 0x00b000ffe5007388 */ /* 0x0003e40000000c00 */
.L_x_753:
[----:B------:R-:W-:Y:S05]  /*27f0*/  BSYNC.RECONVERGENT B0 ;  /* 0x0000000000007941 */ /* 0x000fea0003800200 */
.L_x_750:
        /* <DEDUP_REMOVED lines=35> */
.L_x_756:
[----:B------:R4:W-:Y:S02]  /*2a30*/  STS.128 [R229+0xb800], RZ ;  /* 0x00b800ffe5007388 */ /* 0x0009e40000000c00 */
.L_x_755:
[----:B------:R-:W-:Y:S05]  /*2a40*/  BSYNC.RECONVERGENT B0 ;  /* 0x0000000000007941 */ /* 0x000fea0003800200 */
.L_x_754:
[----:B------:R-:W-:Y:S01]  /*2a50*/  LOP3.LUT R0, R224, 0x100, RZ, 0xc0, !PT ;  /* 0x00000100e0007812 */ /* 0x000fe200078ec0ff */
[----:B------:R-:W-:Y:S01]  /*2a60*/  IMAD.MOV.U32 R136, RZ, RZ, 0x20 ;  /* 0x00000020ff887424 */ /* 0x000fe200078e00ff */
[----:B-1--4-:R-:W-:Y:S01]  /*2a70*/  LOP3.LUT R3, R10, R8, RZ, 0x3c, !PT ;  /* 0x000000080a037212 */ /* 0x012fe200078e3cff */
[----:B------:R-:W1:Y:S01]  /*2a80*/  LDCU UR4, c[0x0][0x50c] ;  /* 0x0000a180ff0477ac */ /* 0x000e620008000800 */
[----:B------:R-:W-:Y:S01]  /*2a90*/  LOP3.LUT R2, R0, 0x20, R152, 0xf8, !PT ;  /* 0x0000002000027812 */ /* 0x000fe200078ef898 */
[----:B------:R-:W0:Y:S01]  /*2aa0*/  LDGDEPBAR ;  /* 0x00000000000079af */ /* 0x000e220000000000 */
        /* <DEDUP_REMOVED lines=8> */
[----:B------:R-:W4:Y:S01]  /*2b30*/  LDSM.16.M88.4 R16, [R0+0x6000] ;  /* 0x006000000010783b */ /* 0x000f220000000200 */
[----:B------:R-:W-:-:S03]  /*2b40*/  IMAD.IADD R2, R0, 0x1, R136 ;  /* 0x0000000100027824 */ /* 0x000fc600078e0288 */
[----:B------:R-:W5:Y:S04]  /*2b50*/  LDSM.16.M88.4 R8, [R221+0x1000] ;  /* 0x00100000dd08783b */ /* 0x000f680000000200 */
[----:B------:R-:W-:Y:S04]  /*2b60*/  LDSM.16.M88.4 R24, [R3] ;  /* 0x000000000318783b */ /* 0x000fe80000000200 */
[----:B------:R-:W2:Y:S04]  /*2b70*/  LDSM.16.M88.4 R52, [R2+0x6000] ;  /* 0x006000000234783b */ /* 0x000ea80000000200 */
[----:B------:R-:W3:Y:S04]  /*2b80*/  LDSM.16.M88.4 R20, [R0+0x6c00] ;  /* 0x006c00000014783b */ /* 0x000ee80000000200 */
[----:B------:R-:W1:Y:S04]  /*2b90*/  LDSM.16.M88.4 R48, [R0+0x6400] ;  /* 0x006400000030783b */ /* 0x000e680000000200 */
[----:B------:R-:W1:Y:S04]  /*2ba0*/  LDSM.16.M88.4 R44, [R0+0x6800] ;  /* 0x00680000002c783b */ /* 0x000e680000000200 */
[----:B------:R-:W-:Y:S04]  /*2bb0*/  LDSM.16.M88.4 R36, [R221+0x2000] ;  /* 0x00200000dd24783b */ /* 0x000fe80000000200 */
[----:B------:R-:W1:Y:S04]  /*2bc0*/  LDSM.16.M88.4 R4, [R3+0x1000] ;  /* 0x001000000304783b */ /* 0x000e680000000200 */
[----:B------:R-:W1:Y:S01]  /*2bd0*/  LDSM.16.M88.4 R64, [R0+0x7000] ;  /* 0x007000000040783b */ /* 0x000e620000000200 */
[-C--:B----4-:R-:W-:Y:S03]  /*2be0*/  HMMA.16816.F32.BF16 R68, R12, R16.reuse, RZ ;  /* 0x000000100c44723c */ /* 0x090fe600000418ff */
[----:B------:R-:W4:Y:S04]  /*2bf0*/  LDSM.16.M88.4 R76, [R2+0x6c00] ;  /* 0x006c0000024c783b */ /* 0x000f280000000200 */
[----:B------:R-:W4:Y:S01]  /*2c00*/  LDSM.16.M88.4 R60, [R2+0x6400] ;  /* 0x00640000023c783b */ /* 0x000f220000000200 */
[C---:B-----5:R-:W-:Y:S03]  /*2c10*/  HMMA.16816.F32.BF16 R72, R8.reuse, R16, RZ ;  /* 0x000000100848723c */ /* 0x060fe600000418ff */
[----:B------:R-:W5:Y:S04]  /*2c20*/  LDSM.16.M88.4 R56, [R2+0x6800] ;  /* 0x006800000238783b */ /* 0x000f680000000200 */
[----:B------:R-:W-:Y:S01]  /*2c30*/  LDSM.16.M88.4 R28, [R3+0x2000] ;  /* 0x00200000031c783b */ /* 0x000fe20000000200 */
[-C--:B------:R-:W-:Y:S03]  /*2c40*/  HMMA.16816.F32.BF16 R108, R8, R18.reuse, RZ ;  /* 0x00000012086c723c */ /* 0x080fe600000418ff */
[----:B------:R-:W5:Y:S04]  /*2c50*/  LDSM.16.M88.4 R80, [R2+0x7000] ;  /* 0x007000000250783b */ /* 0x000f680000000200 */
[----:B------:R-:W5:Y:S01]  /*2c60*/  LDSM.16.M88.4 R32, [R221+0x3000] ;  /* 0x00300000dd20783b */ /* 0x000f620000000200 */
[----:B------:R-:W-:Y:S08]  /*2c70*/  HMMA.16816.F32.BF16 R128, R12, R18, RZ ;  /* 0x000000120c80723c */ /* 0x000ff000000418ff */
[----:B--2---:R-:W-:Y:S08]  /*2c80*/  HMMA.16816.F32.BF16 R16, R24, R52, R68 ;  /* 0x000000341810723c */ /* 0x004ff00000041844 */
[C---:B---3--:R-:W-:Y:S08]  /*2c90*/  HMMA.16816.F32.BF16 R88, R8.reuse, R20, RZ ;  /* 0x000000140858723c */ /* 0x048ff000000418ff */
[C---:B-1----:R-:W-:Y:S08]  /*2ca0*/  HMMA.16816.F32.BF16 R104, R8.reuse, R48, RZ ;  /* 0x000000300868723c */ /* 0x042ff000000418ff */
[----:B------:R-:W-:Y:S08]  /*2cb0*/  HMMA.16816.F32.BF16 R100, R8, R50, RZ ;  /* 0x000000320864723c */ /* 0x000ff000000418ff */
[C---:B------:R-:W-:Y:S08]  /*2cc0*/  HMMA.16816.F32.BF16 R68, R12.reuse, R48, RZ ;  /* 0x000000300c44723c */ /* 0x040ff000000418ff */
[----:B------:R-:W-:Y:S08]  /*2cd0*/  HMMA.16816.F32.BF16 R124, R12, R50, RZ ;  /* 0x000000320c7c723c */ /* 0x000ff000000418ff */
        /* <DEDUP_REMOVED lines=8> */
[----:B------:R-:W-:Y:S01]  /*2d60*/  HMMA.16816.F32.BF16 R12, R4, R52, R72 ;  /* 0x00000034040c723c */ /* 0x000fe20000041848 */
[----:B------:R-:W-:Y:S07]  /*2d70*/  LDSM.16.M88.4 R72, [R0+0x8000] ;  /* 0x008000000048783b */ /* 0x000fee0000000200 */
[----:B------:R-:W-:Y:S01]  /*2d80*/  HMMA.16816.F32.BF16 R8, R36, R64, R16 ;  /* 0x000000402408723c */ /* 0x000fe20000041810 */
[----:B------:R-:W1:Y:S07]  /*2d90*/  LDSM.16.M88.4 R16, [R221+0x4000] ;  /* 0x00400000dd10783b */ /* 0x000e6e0000000200 */
[C---:B----4-:R-:W-:Y:S08]  /*2da0*/  HMMA.16816.F32.BF16 R132, R4.reuse, R76, R88 ;  /* 0x0000004c0484723c */ /* 0x050ff00000041858 */
[C---:B------:R-:W-:Y:S08]  /*2db0*/  HMMA.16816.F32.BF16 R88, R4.reuse, R54, R108 ;  /* 0x000000360458723c */ /* 0x040ff0000004186c */
[C---:B------:R-:W-:Y:S08]  /*2dc0*/  HMMA.16816.F32.BF16 R104, R4.reuse, R60, R104 ;  /* 0x0000003c0468723c */ /* 0x040ff00000041868 */
[C---:B-----5:R-:W-:Y:S08]  /*2dd0*/  HMMA.16816.F32.BF16 R96, R4.reuse, R56, R96 ;  /* 0x000000380460723c */ /* 0x060ff00000041860 */
[C---:B------:R-:W-:Y:S08]  /*2de0*/  HMMA.16816.F32.BF16 R100, R4.reuse, R62, R100 ;  /* 0x0000003e0464723c */ /* 0x040ff00000041864 */
[C---:B------:R-:W-:Y:S08]  /*2df0*/  HMMA.16816.F32.BF16 R108, R4.reuse, R58, R92 ;  /* 0x0000003a046c723c */ /* 0x040ff0000004185c */
[----:B------:R-:W-:Y:S08]  /*2e00*/  HMMA.16816.F32.BF16 R140, R4, R78, R84 ;  /* 0x0000004e048c723c */ /* 0x000ff00000041854 */
[----:B------:R-:W-:Y:S01]  /*2e10*/  HMMA.16816.F32.BF16 R84, R24, R60, R68 ;  /* 0x0000003c1854723c */ /* 0x000fe20000041844 */
[----:B------:R-:W-:Y:S07]  /*2e20*/  LDSM.16.M88.4 R68, [R2+0x8000] ;  /* 0x008000000244783b */ /* 0x000fee0000000200 */
[----:B------:R-:W-:Y:S01]  /*2e30*/  HMMA.16816.F32.BF16 R4, R28, R80, R8 ;  /* 0x000000501c04723c */ /* 0x000fe20000041808 */
[----:B------:R-:W2:Y:S07]  /*2e40*/  LDSM.16.M88.4 R8, [R3+0x4000] ;  /* 0x004000000308783b */ /* 0x000eae0000000200 */
[----:B------:R-:W-:Y:S01]  /*2e50*/  HMMA.16816.F32.BF16 R44, R32, R64, R12 ;  /* 0x00000040202c723c */ /* 0x000fe2000004180c */
[----:B------:R-:W3:Y:S07]  /*2e60*/  LDSM.16.M88.4 R12, [R221+0x5000] ;  /* 0x00500000dd0c783b */ /* 0x000eee0000000200 */
[C---:B------:R-:W-:Y:S08]  /*2e70*/  HMMA.16816.F32.BF16 R52, R24.reuse, R54, R128 ;  /* 0x000000361834723c */ /* 0x040ff00000041880 */
[C---:B------:R-:W-:Y:S01]  /*2e80*/  HMMA.16816.F32.BF16 R92, R24.reuse, R56, R48 ;  /* 0x00000038185c723c */ /* 0x040fe20000041830 */
[----:B------:R-:W4:Y:S07]  /*2e90*/  LDSM.16.M88.4 R48, [R0+0x7400] ;  /* 0x007400000030783b */ /* 0x000f2e0000000200 */
[C---:B------:R-:W-:Y:S08]  /*2ea0*/  HMMA.16816.F32.BF16 R112, R24.reuse, R76, R112 ;  /* 0x0000004c1870723c */ /* 0x040ff00000041870 */
[C---:B------:R-:W-:Y:S08]  /*2eb0*/  HMMA.16816.F32.BF16 R124, R24.reuse, R62, R124 ;  /* 0x0000003e187c723c */ /* 0x040ff0000004187c */
[C---:B------:R-:W-:Y:S01]  /*2ec0*/  HMMA.16816.F32.BF16 R120, R24.reuse, R58, R120 ;  /* 0x0000003a1878723c */ /* 0x040fe20000041878 */
[----:B------:R-:W-:Y:S07]  /*2ed0*/  LDSM.16.M88.4 R56, [R0+0x8400] ;  /* 0x008400000038783b */ /* 0x000fee0000000200 */
[----:B------:R-:W-:Y:S08]  /*2ee0*/  HMMA.16816.F32.BF16 R116, R24, R78, R116 ;  /* 0x0000004e1874723c */ /* 0x000ff00000041874 */
[----:B-1----:R-:W-:Y:S01]  /*2ef0*/  HMMA.16816.F32.BF16 R24, R16, R72, R4 ;  /* 0x000000481018723c */ /* 0x002fe20000041804 */
[----:B------:R1:W5:Y:S07]  /*2f00*/  LDSM.16.M88.4 R4, [R3+0x5000] ;  /* 0x005000000304783b */ /* 0x00036e0000000200 */
[----:B------:R-:W-:Y:S08]  /*2f10*/  HMMA.16816.F32.BF16 R44, R20, R80, R44 ;  /* 0x00000050142c723c */ /* 0x000ff0000004182c */
[-C--:B------:R-:W-:Y:S08]  /*2f20*/  HMMA.16816.F32.BF16 R52, R36, R66.reuse, R52 ;  /* 0x000000422434723c */ /* 0x080ff00000041834 */
[----:B------:R-:W-:Y:S08]  /*2f30*/  HMMA.16816.F32.BF16 R60, R32, R66, R88 ;  /* 0x00000042203c723c */ /* 0x000ff00000041858 */
[----:B--2---:R-:W-:Y:S01]  /*2f40*/  HMMA.16816.F32.BF16 R64, R8, R68, R24 ;  /* 0x000000440840723c */ /* 0x004fe20000041818 */
[----:B------:R-:W2:Y:S07]  /*2f50*/  LDSM.16.M88.4 R24, [R2+0x7400] ;  /* 0x007400000218783b */ /* 0x000eae0000000200 */
[----:B---3--:R-:W-:Y:S08]  /*2f60*/  HMMA.16816.F32.BF16 R44, R12, R72, R44 ;  /* 0x000000480c2c723c */ /* 0x008ff0000004182c */
[----:B------:R-:W-:Y:S03]  /*2f70*/  HMMA.16816.F32.BF16 R52, R28, R82, R52 ;  /* 0x000000521c34723c */ /* 0x000fe60000041834 */
[----:B-1----:R-:W-:-:S04]  /*2f80*/  FMUL.FTZ R3, R64, UR4 ;  /* 0x0000000440037c20 */ /* 0x002fc80008410000 */
[----:B------:R1:W-:Y:S01]  /*2f90*/  MUFU.TANH R150, R3 ;  /* 0x0000000300967308 */ /* 0x0003e20000002400 */
[----:B------:R-:W-:Y:S08]  /*2fa0*/  HMMA.16816.F32.BF16 R60, R20, R82, R60 ;  /* 0x00000052143c723c */ /* 0x000ff0000004183c */
[----:B----4-:R-:W-:Y:S08]  /*2fb0*/  HMMA.16816.F32.BF16 R76, R36, R48, R84 ;  /* 0x00000030244c723c */ /* 0x010ff00000041854 */
[----:B-----5:R-:W-:Y:S01]  /*2fc0*/  HMMA.16816.F32.BF16 R80, R4, R68, R44 ;  /* 0x000000440450723c */ /* 0x020fe2000004182c */
[----:B-1----:R-:W-:-:S04]  /*2fd0*/  FMUL.FTZ R3, R65, UR4 ;  /* 0x0000000441037c20 */ /* 0x002fc80008410000 */
[----:B------:R1:W-:Y:S03]  /*2fe0*/  MUFU.TANH R151, R3 ;  /* 0x0000000300977308 */ /* 0x0003e60000002400 */
[----:B------:R-:W-:Y:S08]  /*2ff0*/  HMMA.16816.F32.BF16 R44, R16, R74, R52 ;  /* 0x0000004a102c723c */ /* 0x000ff00000041834 */
[----:B------:R-:W-:Y:S01]  /*3000*/  HMMA.16816.F32.BF16 R84, R32, R48, R104 ;  /* 0x000000302054723c */ /* 0x000fe20000041868 */
[----:B-1----:R-:W-:-:S07]  /*3010*/  FMUL.FTZ R3, R66, UR4 ;  /* 0x0000000442037c20 */ /* 0x002fce0008410000 */
[----:B------:R-:W-:Y:S01]  /*3020*/  HMMA.16816.F32.BF16 R52, R12, R74, R60 ;  /* 0x0000004a0c34723c */ /* 0x000fe2000004183c */
[----:B------:R1:W-:Y:S07]  /*3030*/  MUFU.TANH R148, R3 ;  /* 0x0000000300947308 */ /* 0x0003ee0000002400 */
[----:B--2---:R-:W-:Y:S08]  /*3040*/  HMMA.16816.F32.BF16 R60, R28, R24, R76 ;  /* 0x000000181c3c723c */ /* 0x004ff0000004184c */
[----:B------:R-:W-:Y:S01]  /*3050*/  HMMA.16816.F32.BF16 R72, R8, R70, R44 ;  /* 0x000000460848723c */ /* 0x000fe2000004182c */
[----:B------:R-:W2:Y:S01]  /*3060*/  LDSM.16.M88.4 R44, [R2+0x8400] ;  /* 0x00840000022c783b */ /* 0x000ea20000000200 */
[----:B-1----:R-:W-:-:S06]  /*3070*/  FMUL.FTZ R3, R67, UR4 ;  /* 0x0000000443037c20 */ /* 0x002fcc0008410000 */
[----:B------:R-:W-:Y:S01]  /*3080*/  HMMA.16816.F32.BF16 R76, R20, R24, R84 ;  /* 0x00000018144c723c */ /* 0x000fe20000041854 */
[----:B------:R1:W-:Y:S07]  /*3090*/  MUFU.TANH R149, R3 ;  /* 0x0000000300957308 */ /* 0x0003ee0000002400 */
[----:B------:R-:W-:Y:S08]  /*30a0*/  HMMA.16816.F32.BF16 R64, R16, R56, R60 ;  /* 0x000000381040723c */ /* 0x000ff0000004183c */
[----:B------:R-:W-:Y:S01]  /*30b0*/  HMMA.16816.F32.BF16 R60, R36, R50, R124 ;  /* 0x00000032243c723c */ /* 0x000fe2000004187c */
[----:B-1----:R-:W-:-:S04]  /*30c0*/  FMUL.FTZ R3, R80, UR4 ;  /* 0x0000000450037c20 */ /* 0x002fc80008410000 */
[----:B------:R1:W-:Y:S03]  /*30d0*/  MUFU.TANH R146, R3 ;  /* 0x0000000300927308 */ /* 0x0003e60000002400 */
[----:B------:R-:W-:Y:S01]  /*30e0*/  HMMA.16816.F32.BF16 R84, R4, R70, R52 ;  /* 0x000000460454723c */ /* 0x000fe20000041834 */
[----:B------:R-:W3:Y:S07]  /*30f0*/  LDSM.16.M88.4 R52, [R0+0x7800] ;  /* 0x007800000034783b */ /* 0x000eee0000000200 */
[----:B--2---:R-:W-:Y:S01]  /*3100*/  HMMA.16816.F32.BF16 R68, R8, R44, R64 ;  /* 0x0000002c0844723c */ /* 0x004fe20000041840 */
[----:B-1----:R-:W-:-:S07]  /*3110*/  FMUL.FTZ R3, R81, UR4 ;  /* 0x0000000451037c20 */ /* 0x002fce0008410000 */
[----:B------:R-:W-:Y:S01]  /*3120*/  HMMA.16816.F32.BF16 R60, R28, R26, R60 ;  /* 0x0000001a1c3c723c */ /* 0x000fe2000004183c */
[----:B------:R1:W-:-:S15]  /*3130*/  MUFU.TANH R147, R3 ;  /* 0x0000000300937308 */ /* 0x0003de0000002400 */
[----:B------:R-:W-:-:S04]  /*3140*/  NOP ;  /* 0x0000000000007918 */ /* 0x000fc80000000000 */
[----:B------:R-:W-:Y:S01]  /*3150*/  HMMA.16816.F32.BF16 R60, R16, R58, R60 ;  /* 0x0000003a103c723c */ /* 0x000fe2000004183c */
[----:B-1----:R-:W-:-:S04]  /*3160*/  FMUL.FTZ R3, R82, UR4 ;  /* 0x0000000452037c20 */ /* 0x002fc80008410000 */
[----:B------:R1:W2:Y:S03]  /*3170*/  MUFU.TANH R138, R3 ;  /* 0x00000003008a7308 */ /* 0x0002a60000002400 */
[----:B---3--:R-:W-:Y:S01]  /*3180*/  HMMA.16816.F32.BF16 R64, R36, R52, R92 ;  /* 0x000000342440723c */ /* 0x008fe2000004185c */
[----:B-1----:R-:W-:-:S07]  /*3190*/  FMUL.FTZ R3, R83, UR4 ;  /* 0x0000000453037c20 */ /* 0x002fce0008410000 */
[----:B------:R-:W-:Y:S01]  /*31a0*/  HMMA.16816.F32.BF16 R80, R32, R50, R100 ;  /* 0x000000322050723c */ /* 0x000fe20000041864 */
[----:B------:R1:W3:Y:S07]  /*31b0*/  MUFU.TANH R139, R3 ;  /* 0x00000003008b7308 */ /* 0x0002ee0000002400 */
[----:B------:R-:W-:Y:S01]  /*31c0*/  HMMA.16816.F32.BF16 R48, R12, R56, R76 ;  /* 0x000000380c30723c */ /* 0x000fe2000004184c */
[----:B-1----:R-:W-:-:S11]  /*31d0*/  FMUL.FTZ R3, R72, UR4 ;  /* 0x0000000448037c20 */ /* 0x002fd60008410000 */
[----:B------:R-:W-:Y:S01]  /*31e0*/  HMMA.16816.F32.BF16 R76, R20, R26, R80 ;  /* 0x0000001a144c723c */ /* 0x000fe20000041850 */
[----:B------:R-:W-:Y:S01]  /*31f0*/  LDSM.16.M88.4 R24, [R0+0x8800] ;  /* 0x008800000018783b */ /* 0x000fe20000000200 */
[----:B------:R1:W-:Y:S06]  /*3200*/  MUFU.TANH R144, R3 ;  /* 0x0000000300907308 */ /* 0x0003ec0000002400 */
[----:B------:R-:W-:-:S12]  /*3210*/  HMMA.16816.F32.BF16 R80, R8, R46, R60 ;  /* 0x0000002e0850723c */ /* 0x000fd8000004183c */
[----:B------:R-:W-:Y:S01]  /*3220*/  HMMA.16816.F32.BF16 R56, R12, R58, R76 ;  /* 0x0000003a0c38723c */ /* 0x000fe2000004184c */
[----:B-1----:R-:W-:Y:S01]  /*3230*/  FMUL.FTZ R3, R73, UR4 ;  /* 0x0000000449037c20 */ /* 0x002fe20008410000 */
[----:B------:R-:W-:Y:S03]  /*3240*/  LDSM.16.M88.4 R76, [R2+0x8800] ;  /* 0x00880000024c783b */ /* 0x000fe60000000200 */
[----:B------:R1:W-:Y:S02]  /*3250*/  MUFU.TANH R145, R3 ;  /* 0x0000000300917308 */ /* 0x0003e40000002400 */
[----:B-1----:R-:W-:-:S06]  /*3260*/  FMUL.FTZ R3, R74, UR4 ;  /* 0x000000044a037c20 */ /* 0x002fcc0008410000 */
[----:B------:R1:W-:Y:S02]  /*3270*/  MUFU.TANH R105, R3 ;  /* 0x0000000300697308 */ /* 0x0003e40000002400 */
[----:B-1----:R-:W-:Y:S02]  /*3280*/  FMUL.FTZ R3, R75, UR4 ;  /* 0x000000044b037c20 */ /* 0x002fe40008410000 */
[----:B------:R-:W-:Y:S01]  /*3290*/  HMMA.16816.F32.BF16 R72, R4, R44, R48 ;  /* 0x0000002c0448723c */ /* 0x000fe20000041830 */
[----:B------:R-:W1:Y:S03]  /*32a0*/  LDSM.16.M88.4 R48, [R2+0x7800] ;  /* 0x007800000230783b */ /* 0x000e660000000200 */
[----:B------:R4:W-:Y:S02]  /*32b0*/  MUFU.TANH R104, R3 ;  /* 0x0000000300687308 */ /* 0x0009e40000002400 */
[----:B----4-:R-:W-:-:S06]  /*32c0*/  FMUL.FTZ R3, R84, UR4 ;  /* 0x0000000454037c20 */ /* 0x010fcc0008410000 */
[----:B------:R4:W-:Y:S01]  /*32d0*/  MUFU.TANH R102, R3 ;  /* 0x0000000300667308 */ /* 0x0009e20000002400 */
[----:B-1----:R-:W-:Y:S01]  /*32e0*/  HMMA.16816.F32.BF16 R60, R28, R48, R64 ;  /* 0x000000301c3c723c */ /* 0x002fe20000041840 */
[----:B----4-:R-:W-:-:S06]  /*32f0*/  FMUL.FTZ R3, R85, UR4 ;  /* 0x0000000455037c20 */ /* 0x010fcc0008410000 */
[----:B------:R1:W-:Y:S02]  /*3300*/  MUFU.TANH R103, R3 ;  /* 0x0000000300677308 */ /* 0x0003e40000002400 */
[----:B-1----:R-:W-:-:S06]  /*3310*/  FMUL.FTZ R3, R86, UR4 ;  /* 0x0000000456037c20 */ /* 0x002fcc0008410000 */
[----:B------:R1:W4:Y:S02]  /*3320*/  MUFU.TANH R101, R3 ;  /* 0x0000000300657308 */ /* 0x0003240000002400 */
[----:B-1----:R-:W-:-:S06]  /*3330*/  FMUL.FTZ R3, R87, UR4 ;  /* 0x0000000457037c20 */ /* 0x002fcc0008410000 */
[----:B------:R1:W5:Y:S02]  /*3340*/  MUFU.TANH R100, R3 ;  /* 0x0000000300647308 */ /* 0x0003640000002400 */
        /* <DEDUP_REMOVED lines=8> */
[----:B------:R1:W-:Y:S02]  /*33d0*/  MUFU.TANH R93, R3 ;  /* 0x00000003005d7308 */ /* 0x0003e40000002400 */
[----:B-1----:R-:W-:-:S14]  /*33e0*/  FMUL.FTZ R3, R72, UR4 ;  /* 0x0000000448037c20 */ /* 0x002fdc0008410000 */
[----:B------:R-:W-:Y:S01]  /*33f0*/  HMMA.16816.F32.BF16 R64, R20, R48, R68 ;  /* 0x000000301440723c */ /* 0x000fe20000041844 */
[----:B------:R1:W-:-:S15]  /*3400*/  MUFU.TANH R91, R3 ;  /* 0x00000003005b7308 */ /* 0x0003de0000002400 */
[----:B------:R-:W-:-:S04]  /*3410*/  NOP ;  /* 0x0000000000007918 */ /* 0x000fc80000000000 */
[----:B------:R-:W-:Y:S01]  /*3420*/  HMMA.16816.F32.BF16 R68, R12, R24, R64 ;  /* 0x000000180c44723c */ /* 0x000fe20000041840 */
[----:B-1----:R-:W-:-:S04]  /*3430*/  FMUL.FTZ R3, R73, UR4 ;  /* 0x0000000449037c20 */ /* 0x002fc80008410000 */
[----:B------:R1:W-:Y:S02]  /*3440*/  MUFU.TANH R92, R3 ;  /* 0x00000003005c7308 */ /* 0x0003e40000002400 */
[----:B-1----:R-:W-:-:S06]  /*3450*/  FMUL.FTZ R3, R74, UR4 ;  /* 0x000000044a037c20 */ /* 0x002fcc0008410000 */
[----:B------:R1:W5:Y:S02]  /*3460*/  MUFU.TANH R89, R3 ;  /* 0x0000000300597308 */ /* 0x0003640000002400 */
[----:B-1----:R-:W-:Y:S02]  /*3470*/  FMUL.FTZ R3, R75, UR4 ;  /* 0x000000044b037c20 */ /* 0x002fe40008410000 */
[----:B------:R-:W-:Y:S04]  /*3480*/  HMMA.16816.F32.BF16 R72, R4, R46, R56 ;  /* 0x0000002e0448723c */ /* 0x000fe80000041838 */
[----:B------:R1:W5:Y:S04]  /*3490*/  MUFU.TANH R90, R3 ;  /* 0x00000003005a7308 */ /* 0x0003680000002400 */
[----:B------:R-:W-:Y:S01]  /*34a0*/  HMMA.16816.F32.BF16 R44, R16, R24, R60 ;  /* 0x00000018102c723c */ /* 0x000fe2000004183c */
[----:B------:R-:W2:Y:S07]  /*34b0*/  LDSM.16.M88.4 R60, [R0+0x7c00] ;  /* 0x007c0000003c783b */ /* 0x000eae0000000200 */
        /* <DEDUP_REMOVED lines=8> */
[----:B------:R-:W-:Y:S01]  /*3540*/  HMMA.16816.F32.BF16 R48, R20, R50, R52 ;  /* 0x000000321430723c */ /* 0x000fe20000041834 */
[----:B------:R-:W-:Y:S11]  /*3550*/  LDSM.16.M88.4 R52, [R2+0x8c00] ;  /* 0x008c00000234783b */ /* 0x000ff60000000200 */
[----:B------:R-:W-:Y:S01]  /*3560*/  HMMA.16816.F32.BF16 R56, R16, R26, R44 ;  /* 0x0000001a1038723c */ /* 0x000fe2000004182c */
[----:B-1----:R-:W-:-:S04]  /*3570*/  FMUL.FTZ R3, R82, UR4 ;  /* 0x0000000452037c20 */ /* 0x002fc80008410000 */
[----:B------:R1:W-:Y:S03]  /*3580*/  MUFU.TANH R130, R3 ;  /* 0x0000000300827308 */ /* 0x0003e60000002400 */
[----:B------:R-:W-:Y:S08]  /*3590*/  HMMA.16816.F32.BF16 R48, R12, R26, R48 ;  /* 0x0000001a0c30723c */ /* 0x000ff00000041830 */
[----:B--2---:R-:W-:Y:S08]  /*35a0*/  HMMA.16816.F32.BF16 R44, R36, R60, R112 ;  /* 0x0000003c242c723c */ /* 0x004ff00000041870 */
[----:B------:R-:W-:Y:S01]  /*35b0*/  HMMA.16816.F32.BF16 R56, R8, R78, R56 ;  /* 0x0000004e0838723c */ /* 0x000fe20000041838 */
[----:B-1----:R-:W-:-:S04]  /*35c0*/  FMUL.FTZ R3, R83, UR4 ;  /* 0x0000000453037c20 */ /* 0x002fc80008410000 */
[----:B------:R1:W-:Y:S03]  /*35d0*/  MUFU.TANH R128, R3 ;  /* 0x0000000300807308 */ /* 0x0003e60000002400 */
[----:B------:R-:W-:Y:S08]  /*35e0*/  HMMA.16816.F32.BF16 R24, R32, R60, R132 ;  /* 0x0000003c2018723c */ /* 0x000ff00000041884 */
[----:B------:R-:W-:Y:S01]  /*35f0*/  HMMA.16816.F32.BF16 R48, R4, R78, R48 ;  /* 0x0000004e0430723c */ /* 0x000fe20000041830 */
[----:B-1----:R-:W-:-:S07]  /*3600*/  FMUL.FTZ R3, R72, UR4 ;  /* 0x0000000448037c20 */ /* 0x002fce0008410000 */
[-C--:B------:R-:W-:Y:S01]  /*3610*/  HMMA.16816.F32.BF16 R36, R36, R62.reuse, R116 ;  /* 0x0000003e2424723c */ /* 0x080fe20000041874 */
[----:B------:R1:W-:Y:S07]  /*3620*/  MUFU.TANH R87, R3 ;  /* 0x0000000300577308 */ /* 0x0003ee0000002400 */
[----:B------:R-:W-:Y:S01]  /*3630*/  HMMA.16816.F32.BF16 R32, R32, R62, R140 ;  /* 0x0000003e2020723c */ /* 0x000fe2000004188c */
[----:B-1----:R-:W-:-:S04]  /*3640*/  FMUL.FTZ R3, R73, UR4 ;  /* 0x0000000449037c20 */ /* 0x002fc80008410000 */
[----:B------:R1:W-:Y:S02]  /*3650*/  MUFU.TANH R88, R3 ;  /* 0x0000000300587308 */ /* 0x0003e40000002400 */
[----:B-1----:R-:W-:-:S06]  /*3660*/  FMUL.FTZ R3, R74, UR4 ;  /* 0x000000044a037c20 */ /* 0x002fcc0008410000 */
[----:B------:R1:W2:Y:S02]  /*3670*/  MUFU.TANH R85, R3 ;  /* 0x0000000300557308 */ /* 0x0002a40000002400 */
[----:B-1----:R-:W-:Y:S02]  /*3680*/  FMUL.FTZ R3, R75, UR4 ;  /* 0x000000044b037c20 */ /* 0x002fe40008410000 */
[----:B------:R-:W-:Y:S01]  /*3690*/  HMMA.16816.F32.BF16 R72, R4, R76, R68 ;  /* 0x0000004c0448723c */ /* 0x000fe20000041844 */
[----:B------:R-:W1:Y:S03]  /*36a0*/  LDSM.16.M88.4 R68, [R2+0x7c00] ;  /* 0x007c00000244783b */ /* 0x000e660000000200 */
[----:B------:R3:W-:Y:S02]  /*36b0*/  MUFU.TANH R83, R3 ;  /* 0x0000000300537308 */ /* 0x0007e40000002400 */
[----:B---3--:R-:W-:-:S06]  /*36c0*/  FMUL.FTZ R3, R64, UR4 ;  /* 0x0000000440037c20 */ /* 0x008fcc0008410000 */
[----:B------:R3:W-:Y:S01]  /*36d0*/  MUFU.TANH R84, R3 ;  /* 0x0000000300547308 */ /* 0x0007e20000002400 */
[----:B-1----:R-:W-:Y:S01]  /*36e0*/  HMMA.16816.F32.BF16 R44, R28, R68, R44 ;  /* 0x000000441c2c723c */ /* 0x002fe2000004182c */
[----:B---3--:R-:W-:-:S06]  /*36f0*/  FMUL.FTZ R3, R65, UR4 ;  /* 0x0000000441037c20 */ /* 0x008fcc0008410000 */
[----:B------:R1:W-:Y:S01]  /*3700*/  MUFU.TANH R86, R3 ;  /* 0x0000000300567308 */ /* 0x0003e20000002400 */
[----:B------:R-:W-:Y:S08]  /*3710*/  HMMA.16816.F32.BF16 R24, R20, R68, R24 ;  /* 0x000000441418723c */ /* 0x000ff00000041818 */
[----:B------:R-:W-:Y:S01]  /*3720*/  HMMA.16816.F32.BF16 R28, R28, R70, R36 ;  /* 0x000000461c1c723c */ /* 0x000fe20000041824 */
[----:B-1----:R-:W-:-:S07]  /*3730*/  FMUL.FTZ R3, R66, UR4 ;  /* 0x0000000442037c20 */ /* 0x002fce0008410000 */
[----:B------:R-:W-:Y:S01]  /*3740*/  HMMA.16816.F32.BF16 R20, R20, R70, R32 ;  /* 0x000000461414723c */ /* 0x000fe20000041820 */
[----:B------:R1:W-:Y:S02]  /*3750*/  MUFU.TANH R82, R3 ;  /* 0x0000000300527308 */ /* 0x0003e40000002400 */
[----:B-1----:R-:W-:Y:S02]  /*3760*/  FMUL.FTZ R3, R67, UR4 ;  /* 0x0000000443037c20 */ /* 0x002fe40008410000 */
[----:B------:R1:W3:Y:S01]  /*3770*/  LDSM.16.M88.4 R64, [R0+0x8c00] ;  /* 0x008c00000040783b */ /* 0x0002e20000000200 */
[----:B------:R-:W-:-:S04]  /*3780*/  DEPBAR.LE SB0, 0x0 ;  /* 0x000080000000791a */ /* 0x000fc80000000000 */
[----:B------:R-:W-:Y:S01]  /*3790*/  MUFU.TANH R81, R3 ;  /* 0x0000000300517308 */ /* 0x000fe20000002400 */
[----:B-1----:R-:W-:-:S07]  /*37a0*/  FMUL.FTZ R0, R72, UR4 ;  /* 0x0000000448007c20 */ /* 0x002fce0008410000 */
[----:B------:R1:W-:Y:S01]  /*37b0*/  MUFU.TANH R80, R0 ;  /* 0x0000000000507308 */ /* 0x0003e20000002400 */
[----:B---3--:R-:W-:Y:S01]  /*37c0*/  HMMA.16816.F32.BF16 R44, R16, R64, R44 ;  /* 0x00000040102c723c */ /* 0x008fe2000004182c */
[----:B-1----:R-:W-:-:S07]  /*37d0*/  FMUL.FTZ R0, R73, UR4 ;  /* 0x0000000449007c20 */ /* 0x002fce0008410000 */
[----:B------:R-:W-:Y:S01]  /*37e0*/  HMMA.16816.F32.BF16 R24, R12, R64, R24 ;  /* 0x000000400c18723c */ /* 0x000fe20000041818 */
[----:B------:R1:W-:Y:S07]  /*37f0*/  MUFU.TANH R77, R0 ;  /* 0x00000000004d7308 */ /* 0x0003ee0000002400 */
[----:B------:R-:W-:Y:S08]  /*3800*/  HMMA.16816.F32.BF16 R16, R16, R66, R28 ;  /* 0x000000421010723c */ /* 0x000ff0000004181c */
[----:B------:R-:W-:Y:S01]  /*3810*/  HMMA.16816.F32.BF16 R44, R8, R52, R44 ;  /* 0x00000034082c723c */ /* 0x000fe2000004182c */
[----:B-1----:R-:W-:-:S04]  /*3820*/  FMUL.FTZ R0, R74, UR4 ;  /* 0x000000044a007c20 */ /* 0x002fc80008410000 */
[----:B------:R1:W-:Y:S03]  /*3830*/  MUFU.TANH R76, R0 ;  /* 0x00000000004c7308 */ /* 0x0003e60000002400 */
[----:B------:R-:W-:Y:S08]  /*3840*/  HMMA.16816.F32.BF16 R36, R4, R52, R24 ;  /* 0x000000340424723c */ /* 0x000ff00000041818 */
[----:B------:R-:W-:Y:S03]  /*3850*/  HMMA.16816.F32.BF16 R12, R12, R66, R20 ;  /* 0x000000420c0c723c */ /* 0x000fe60000041814 */
[----:B------:R-:W-:Y:S01]  /*3860*/  FMUL.FTZ R46, R46, UR4 ;  /* 0x000000042e2e7c20 */ /* 0x000fe20008410000 */
[----:B------:R-:W-:Y:S01]  /*3870*/  FMUL.FTZ R47, R47, UR4 ;  /* 0x000000042f2f7c20 */ /* 0x000fe20008410000 */
[----:B------:R-:W-:Y:S01]  /*3880*/  FMUL.FTZ R45, R45, UR4 ;  /* 0x000000042d2d7c20 */ /* 0x000fe20008410000 */
[----:B------:R-:W-:Y:S01]  /*3890*/  FMUL.FTZ R44, R44, UR4 ;  /* 0x000000042c2c7c20 */ /* 0x000fe20008410000 */
[----:B------:R-:W-:Y:S01]  /*38a0*/  MUFU.TANH R27, R46 ;  /* 0x0000002e001b7308 */ /* 0x000fe20000002400 */
[----:B------:R-:W-:Y:S01]  /*38b0*/  HMMA.16816.F32.BF16 R16, R8, R54, R16 ;  /* 0x000000360810723c */ /* 0x000fe20000041810 */
[----:B-1----:R-:W-:-:S02]  /*38c0*/  FMUL.FTZ R0, R75, UR4 ;  /* 0x000000044b007c20 */ /* 0x002fc40008410000 */
[----:B------:R-:W-:Y:S01]  /*38d0*/  FMUL.FTZ R37, R37, UR4 ;  /* 0x0000000425257c20 */ /* 0x000fe20008410000 */
[----:B------:R-:W-:Y:S01]  /*38e0*/  FMUL.FTZ R25, R36, UR4 ;  /* 0x0000000424197c20 */ /* 0x000fe20008410000 */
[----:B------:R-:W-:Y:S02]  /*38f0*/  FMUL.FTZ R8, R38, UR4 ;  /* 0x0000000426087c20 */ /* 0x000fe40008410000 */
[----:B------:R1:W3:Y:S05]  /*3900*/  MUFU.TANH R73, R0 ;  /* 0x0000000000497308 */ /* 0x0002ea0000002400 */
[----:B------:R-:W-:Y:S03]  /*3910*/  HMMA.16816.F32.BF16 R4, R4, R54, R12 ;  /* 0x000000360404723c */ /* 0x000fe6000004180c */
[----:B------:R-:W-:Y:S04]  /*3920*/  MUFU.TANH R26, R47 ;  /* 0x0000002f001a7308 */ /* 0x000fe80000002400 */
[----:B------:R-:W-:Y:S01]  /*3930*/  FMUL.FTZ R16, R16, UR4 ;  /* 0x0000000410107c20 */ /* 0x000fe20008410000 */
[----:B------:R-:W-:-:S03]  /*3940*/  FMUL.FTZ R17, R17, UR4 ;  /* 0x0000000411117c20 */ /* 0x000fc60008410000 */
[----:B------:R-:W-:Y:S01]  /*3950*/  MUFU.TANH R42, R45 ;  /* 0x0000002d002a7308 */ /* 0x000fe20000002400 */
[----:B-1----:R-:W-:-:S07]  /*3960*/  FMUL.FTZ R0, R56, UR4 ;  /* 0x0000000438007c20 */ /* 0x002fce0008410000 */
[----:B------:R1:W-:Y:S01]  /*3970*/  MUFU.TANH R75, R0 ;  /* 0x00000000004b7308 */ /* 0x0003e20000002400 */
[----:B------:R-:W-:Y:S01]  /*3980*/  FMUL.FTZ R4, R4, UR4 ;  /* 0x0000000404047c20 */ /* 0x000fe20008410000 */
[----:B------:R-:W-:Y:S01]  /*3990*/  FMUL.FTZ R5, R5, UR4 ;  /* 0x0000000405057c20 */ /* 0x000fe20008410000 */
[----:B------:R-:W-:-:S05]  /*39a0*/  FMUL.FTZ R6, R6, UR4 ;  /* 0x0000000406067c20 */ /* 0x000fca0008410000 */
[----:B------:R-:W-:Y:S08]  /*39b0*/  MUFU.TANH R43, R44 ;  /* 0x0000002c002b7308 */ /* 0x000ff00000002400 */
[----:B------:R4:W-:Y:S01]  /*39c0*/  MUFU.TANH R21, R8 ;  /* 0x0000000800157308 */ /* 0x0009e20000002400 */
[----:B-1----:R-:W-:-:S07]  /*39d0*/  FMUL.FTZ R0, R57, UR4 ;  /* 0x0000000439007c20 */ /* 0x002fce0008410000 */
[----:B------:R1:W-:Y:S08]  /*39e0*/  MUFU.TANH R74, R0 ;  /* 0x00000000004a7308 */ /* 0x0003f00000002400 */
[----:B------:R-:W-:Y:S01]  /*39f0*/  MUFU.TANH R25, R25 ;  /* 0x0000001900197308 */ /* 0x000fe20000002400 */
[----:B----4-:R-:W-:-:S07]  /*3a00*/  FMUL.FTZ R8, R19, UR4 ;  /* 0x0000000413087c20 */ /* 0x010fce0008410000 */
[----:B------:R-:W-:Y:S01]  /*3a10*/  MUFU.TANH R16, R16 ;  /* 0x0000001000107308 */ /* 0x000fe20000002400 */
[----:B-1----:R-:W-:-:S07]  /*3a20*/  FMUL.FTZ R0, R58, UR4 ;  /* 0x000000043a007c20 */ /* 0x002fce0008410000 */
[----:B------:R1:W-:Y:S08]  /*3a30*/  MUFU.TANH R72, R0 ;  /* 0x0000000000487308 */ /* 0x0003f00000002400 */
[----:B------:R-:W-:Y:S08]  /*3a40*/  MUFU.TANH R17, R17 ;  /* 0x0000001100117308 */ /* 0x000ff00000002400 */
[----:B------:R-:W-:Y:S01]  /*3a50*/  MUFU.TANH R8, R8 ;  /* 0x0000000800087308 */ /* 0x000fe20000002400 */
[----:B-1----:R-:W-:-:S07]  /*3a60*/  FMUL.FTZ R0, R59, UR4 ;  /* 0x000000043b007c20 */ /* 0x002fce0008410000 */
[----:B------:R1:W-:Y:S08]  /*3a70*/  MUFU.TANH R68, R0 ;  /* 0x0000000000447308 */ /* 0x0003f00000002400 */
[----:B------:R-:W-:Y:S08]  /*3a80*/  MUFU.TANH R4, R4 ;  /* 0x0000000400047308 */ /* 0x000ff00000002400 */
[----:B------:R-:W-:Y:S01]  /*3a90*/  MUFU.TANH R5, R5 ;  /* 0x0000000500057308 */ /* 0x000fe20000002400 */
[----:B-1----:R-:W-:-:S07]  /*3aa0*/  FMUL.FTZ R0, R48, UR4 ;  /* 0x0000000430007c20 */ /* 0x002fce0008410000 */
[----:B------:R1:W-:Y:S08]  /*3ab0*/  MUFU.TANH R61, R0 ;  /* 0x00000000003d7308 */ /* 0x0003f00000002400 */
[----:B------:R-:W-:Y:S01]  /*3ac0*/  MUFU.TANH R6, R6 ;  /* 0x0000000600067308 */ /* 0x000fe20000002400 */
[----:B-1----:R-:W-:-:S07]  /*3ad0*/  FMUL.FTZ R0, R49, UR4 ;  /* 0x0000000431007c20 */ /* 0x002fce0008410000 */
[----:B------:R1:W-:Y:S02]  /*3ae0*/  MUFU.TANH R60, R0 ;  /* 0x00000000003c7308 */ /* 0x0003e40000002400 */
[----:B-1----:R-:W-:-:S06]  /*3af0*/  FMUL.FTZ R0, R50, UR4 ;  /* 0x0000000432007c20 */ /* 0x002fcc0008410000 */
[----:B------:R1:W4:Y:S02]  /*3b00*/  MUFU.TANH R49, R0 ;  /* 0x0000000000317308 */ /* 0x0003240000002400 */
[----:B-1----:R-:W-:-:S06]  /*3b10*/  FMUL.FTZ R0, R51, UR4 ;  /* 0x0000000433007c20 */ /* 0x002fcc0008410000 */
[----:B------:R1:W4:Y:S02]  /*3b20*/  MUFU.TANH R48, R0 ;  /* 0x0000000000307308 */ /* 0x0003240000002400 */
[----:B-1----:R-:W-:-:S05]  /*3b30*/  IMAD.SHL.U32 R0, R227, 0x2, RZ ;  /* 0x00000002e3007824 */ /* 0x002fca00078e00ff */
[----:B------:R-:W-:-:S05]  /*3b40*/  LOP3.LUT R0, R0, 0x6, RZ, 0xc0, !PT ;  /* 0x0000000600007812 */ /* 0x000fca00078ec0ff */
        /* <DEDUP_REMOVED lines=8> */
[-C--:B------:R-:W-:Y:S01]  /*3bd0*/  ISETP.GE.AND P0, PT, R24, R40.reuse, PT ;  /* 0x000000281800720c */ /* 0x080fe20003f06270 */
[----:B------:R-:W-:Y:S01]  /*3be0*/  VIADD R24, R0, 0x10 ;  /* 0x0000001000187836 */ /* 0x000fe20000000000 */
[----:B------:R-:W-:Y:S02]  /*3bf0*/  FSEL R32, R138, -INF , !P2 ;  /* 0xff8000008a207808 */ /* 0x000fe40005000000 */
[----:B------:R-:W-:Y:S01]  /*3c00*/  ISETP.GE.AND P3, PT, R2, R40, PT ;  /* 0x000000280200720c */ /* 0x000fe20003f66270 */
[----:B------:R-:W-:Y:S01]  /*3c10*/  VIADD R2, R0, 0x19 ;  /* 0x0000001900027836 */ /* 0x000fe20000000000 */
[----:B------:R-:W-:-:S02]  /*3c20*/  FSEL R28, R146, -INF , !P2 ;  /* 0xff800000921c7808 */ /* 0x000fc40005000000 */
[----:B------:R-:W-:Y:S02]  /*3c30*/  FSEL R47, R148, -INF , !P2 ;  /* 0xff800000942f7808 */ /* 0x000fe40005000000 */
[----:B------:R-:W-:Y:S02]  /*3c40*/  FSEL R46, R150, -INF , !P2 ;  /* 0xff800000962e7808 */ /* 0x000fe40005000000 */
[-C--:B------:R-:W-:Y:S01]  /*3c50*/  ISETP.GE.AND P2, PT, R2, R40.reuse, PT ;  /* 0x000000280200720c */ /* 0x080fe20003f46270 */
[C---:B------:R-:W-:Y:S01]  /*3c60*/  VIADD R2, R0.reuse, 0x20 ;  /* 0x0000002000027836 */ /* 0x040fe20000000000 */
[-C--:B------:R-:W-:Y:S01]  /*3c70*/  ISETP.GE.AND P1, PT, R3, R40.reuse, PT ;  /* 0x000000280300720c */ /* 0x080fe20003f26270 */
[----:B------:R-:W-:Y:S01]  /*3c80*/  VIADD R3, R0, 0x11 ;  /* 0x0000001100037836 */ /* 0x000fe20000000000 */
[----:B------:R-:W-:Y:S02]  /*3c90*/  ISETP.GE.AND P5, PT, R24, R40, PT ;  /* 0x000000281800720c */ /* 0x000fe40003fa6270 */
[----:B------:R1:W-:Y:S01]  /*3ca0*/  MUFU.TANH R24, R37 ;  /* 0x0000002500187308 */ /* 0x0003e20000002400 */
[----:B------:R-:W-:-:S02]  /*3cb0*/  FSEL R29, R139, -INF , !P0 ;  /* 0xff8000008b1d7808 */ /* 0x000fc40004000000 */
[----:B------:R-:W-:Y:S02]  /*3cc0*/  FSEL R9, R147, -INF , !P0 ;  /* 0xff80000093097808 */ /* 0x000fe40004000000 */
[----:B------:R-:W-:Y:S02]  /*3cd0*/  FSEL R45, R149, -INF , !P0 ;  /* 0xff800000952d7808 */ /* 0x000fe40004000000 */
[----:B------:R-:W-:Y:S01]  /*3ce0*/  ISETP.GE.AND P4, PT, R3, R40, PT ;  /* 0x000000280300720c */ /* 0x000fe20003f86270 */
[----:B------:R-:W-:Y:S01]  /*3cf0*/  FMUL.FTZ R3, R39, UR4 ;  /* 0x0000000427037c20 */ /* 0x000fe20008410000 */
[----:B------:R-:W-:Y:S02]  /*3d00*/  FSEL R30, R101, -INF , !P1 ;  /* 0xff800000651e7808 */ /* 0x000fe40004800000 */
[----:B------:R-:W-:Y:S01]  /*3d10*/  FSEL R10, R102, -INF , !P1 ;  /* 0xff800000660a7808 */ /* 0x000fe20004800000 */
[----:B------:R2:W4:Y:S01]  /*3d20*/  MUFU.TANH R20, R3 ;  /* 0x0000000300147308 */ /* 0x0005220000002400 */
[----:B------:R-:W-:-:S02]  /*3d30*/  FSEL R39, R105, -INF , !P1 ;  /* 0xff80000069277808 */ /* 0x000fc40004800000 */
[----:B------:R-:W-:Y:S02]  /*3d40*/  FSEL R36, R144, -INF , !P1 ;  /* 0xff80000090247808 */ /* 0x000fe40004800000 */
[----:B-----5:R-:W-:Y:S02]  /*3d50*/  FSEL R31, R100, -INF , !P6 ;  /* 0xff800000641f7808 */ /* 0x020fe40007000000 */
[----:B-1----:R-:W-:Y:S02]  /*3d60*/  FSEL R37, R151, -INF , !P0 ;  /* 0xff80000097257808 */ /* 0x002fe40004000000 */
[----:B------:R-:W-:Y:S01]  /*3d70*/  ISETP.GE.AND P0, PT, R2, R40, PT ;  /* 0x000000280200720c */ /* 0x000fe20003f06270 */
[----:B------:R-:W-:Y:S01]  /*3d80*/  VIADD R2, R0, 0x21 ;  /* 0x0000002100027836 */ /* 0x000fe20000000000 */
[----:B------:R-:W-:Y:S02]  /*3d90*/  FSEL R11, R103, -INF , !P6 ;  /* 0xff800000670b7808 */ /* 0x000fe40007000000 */
[----:B------:R-:W-:-:S02]  /*3da0*/  FSEL R44, R104, -INF , !P6 ;  /* 0xff800000682c7808 */ /* 0x000fc40007000000 */
[-C--:B------:R-:W-:Y:S01]  /*3db0*/  ISETP.GE.AND P1, PT, R2, R40.reuse, PT ;  /* 0x000000280200720c */ /* 0x080fe20003f26270 */
[----:B------:R-:W-:Y:S01]  /*3dc0*/  VIADD R2, R0, 0x28 ;  /* 0x0000002800027836 */ /* 0x000fe20000000000 */
[----:B------:R-:W-:Y:S01]  /*3dd0*/  FSEL R38, R145, -INF , !P6 ;  /* 0xff80000091267808 */ /* 0x000fe20007000000 */
[----:B--2---:R-:W-:Y:S01]  /*3de0*/  FMUL.FTZ R3, R18, UR4 ;  /* 0x0000000412037c20 */ /* 0x004fe20008410000 */
[----:B------:R-:W-:Y:S02]  /*3df0*/  FSEL R59, R89, -INF , !P5 ;  /* 0xff800000593b7808 */ /* 0x000fe40006800000 */
[----:B------:R-:W-:Y:S01]  /*3e00*/  ISETP.GE.AND P6, PT, R2, R40, PT ;  /* 0x000000280200720c */ /* 0x000fe20003fc6270 */
[----:B------:R-:W-:Y:S01]  /*3e10*/  VIADD R2, R0, 0x29 ;  /* 0x0000002900027836 */ /* 0x000fe20000000000 */
[----:B------:R-:W-:Y:S01]  /*3e20*/  FSEL R14, R91, -INF , !P5 ;  /* 0xff8000005b0e7808 */ /* 0x000fe20006800000 */
[----:B------:R-:W1:Y:S01]  /*3e30*/  MUFU.TANH R3, R3 ;  /* 0x0000000300037308 */ /* 0x000e620000002400 */
[----:B------:R-:W-:-:S02]  /*3e40*/  FSEL R133, R94, -INF , !P5 ;  /* 0xff8000005e857808 */ /* 0x000fc40006800000 */
[----:B------:R-:W-:Y:S02]  /*3e50*/  FSEL R131, R131, -INF , !P5 ;  /* 0xff80000083837808 */ /* 0x000fe40006800000 */
[----:B------:R-:W-:Y:S01]  /*3e60*/  ISETP.GE.AND P5, PT, R2, R40, PT ;  /* 0x000000280200720c */ /* 0x000fe20003fa6270 */
[----:B------:R-:W-:Y:S01]  /*3e70*/  VIADD R2, R0, 0x30 ;  /* 0x0000003000027836 */ /* 0x000fe20000000000 */
        /* <DEDUP_REMOVED lines=9> */
[----:B------:R-:W-:Y:S02]  /*3f10*/  FSEL R107, R107, -INF , !P3 ;  /* 0xff8000006b6b7808 */ /* 0x000fe40005800000 */
[----:B------:R-:W-:Y:S01]  /*3f20*/  ISETP.GE.AND P3, PT, R2, R40, PT ;  /* 0x000000280200720c */ /* 0x000fe20003f66270 */
[C---:B------:R-:W-:Y:S01]  /*3f30*/  VIADD R2, R0.reuse, 0x38 ;  /* 0x0000003800027836 */ /* 0x040fe20000000000 */
[----:B---3--:R-:W-:Y:S01]  /*3f40*/  FSEL R147, R73, -INF , !P1 ;  /* 0xff80000049937808 */ /* 0x008fe20004800000 */
[----:B------:R-:W-:Y:S01]  /*3f50*/  VIADD R0, R0, 0x39 ;  /* 0x0000003900007836 */ /* 0x000fe20000000000 */
[----:B------:R-:W-:-:S02]  /*3f60*/  FSEL R135, R77, -INF , !P1 ;  /* 0xff8000004d877808 */ /* 0x000fc40004800000 */
[----:B------:R-:W-:Y:S02]  /*3f70*/  FSEL R194, R81, -INF , !P1 ;  /* 0xff80000051c27808 */ /* 0x000fe40004800000 */
[----:B------:R-:W-:Y:S02]  /*3f80*/  FSEL R190, R86, -INF , !P1 ;  /* 0xff80000056be7808 */ /* 0x000fe40004800000 */
[----:B------:R-:W-:Y:S01]  /*3f90*/  ISETP.GE.AND P1, PT, R0, R40, PT ;  /* 0x000000280000720c */ /* 0x000fe20003f26270 */
[----:B------:R-:W-:Y:S01]  /*3fa0*/  FMUL.FTZ R0, R7, UR4 ;  /* 0x0000000407007c20 */ /* 0x000fe20008410000 */
[----:B------:R-:W-:Y:S02]  /*3fb0*/  FSEL R146, R76, -INF , !P0 ;  /* 0xff8000004c927808 */ /* 0x000fe40004000000 */
[----:B------:R-:W-:Y:S02]  /*3fc0*/  FSEL R134, R80, -INF , !P0 ;  /* 0xff80000050867808 */ /* 0x000fe40004000000 */
[----:B------:R-:W-:Y:S01]  /*3fd0*/  FSEL R195, R82, -INF , !P0 ;  /* 0xff80000052c37808 */ /* 0x000fe20004000000 */
[----:B------:R-:W2:Y:S01]  /*3fe0*/  MUFU.TANH R0, R0 ;  /* 0x0000000000007308 */ /* 0x000ea20000002400 */
[----:B------:R-:W-:-:S02]  /*3ff0*/  FSEL R191, R84, -INF , !P0 ;  /* 0xff80000054bf7808 */ /* 0x000fc40004000000 */
[----:B------:R-:W-:Y:S02]  /*4000*/  ISETP.GE.U32.AND P0, PT, R40, 0x41, PT ;  /* 0x000000412800780c */ /* 0x000fe40003f06070 */
[----:B------:R-:W-:Y:S02]  /*4010*/  FSEL R100, R83, -INF , !P2 ;  /* 0xff80000053647808 */ /* 0x000fe40005000000 */
[----:B------:R-:W-:Y:S02]  /*4020*/  FSEL R57, R88, -INF , !P2 ;  /* 0xff80000058397808 */ /* 0x000fe40005000000 */
[----:B------:R-:W-:Y:S02]  /*4030*/  FSEL R128, R128, -INF , !P2 ;  /* 0xff80000080807808 */ /* 0x000fe40005000000 */
[----:B------:R-:W-:Y:S02]  /*4040*/  FSEL R106, R106, -INF , !P2 ;  /* 0xff8000006a6a7808 */ /* 0x000fe40005000000 */
[----:B------:R-:W-:-:S02]  /*4050*/  ISETP.GE.AND P2, PT, R2, R40, PT ;  /* 0x000000280200720c */ /* 0x000fc40003f46270 */
[----:B----4-:R-:W-:Y:S02]  /*4060*/  FSEL R161, R49, -INF , !P6 ;  /* 0xff80000031a17808 */ /* 0x010fe40007000000 */
        /* <DEDUP_REMOVED lines=17> */
[----:B-1----:R-:W-:Y:S02]  /*4180*/  FSEL R210, R3, -INF , !P2 ;  /* 0xff80000003d27808 */ /* 0x002fe40005000000 */
[----:B------:R-:W-:Y:S02]  /*4190*/  FSEL R204, R16, -INF , !P2 ;  /* 0xff80000010cc7808 */ /* 0x000fe40005000000 */
[----:B--2---:R-:W-:Y:S02]  /*41a0*/  FSEL R200, R0, -INF , !P1 ;  /* 0xff80000000c87808 */ /* 0x004fe40004800000 */
        /* <DEDUP_REMOVED lines=50> */
.L_x_759:
[----:B------:R3:W-:Y:S02]  /*44d0*/  STS.128 [R229+0x8800], RZ ;  /* 0x008800ffe5007388 */ /* 0x0007e40000000c00 */
.L_x_760:
[----:B------:R-:W-:Y:S05]  /*44e0*/  BSYNC.RECONVERGENT B0 ;  /* 0x0000000000007941 */ /* 0x000fea0003800200 */
.L_x_758:
[----:B------:R-:W0:Y:S02]  /*44f0*/  LDGDEPBAR ;  /* 0x00000000000079af */ /* 0x000e240000000000 */
.L_x_757:
        /* <DEDUP_REMOVED lines=38> */
[----:B----4-:R-:W-:Y:S01]  /*4760*/  FMNMX.FTZ R101, R101, R5, !PT ;  /* 0x0000000565657209 */ /* 0x010fe20007810000 */
[C---:B-1----:R-:W-:Y:S01]  /*4770*/  FMUL.FTZ R5, R102.reuse, UR4 ;  /* 0x0000000466057c20 */ /* 0x042fe20008410000 */
[----:B------:R-:W-:Y:S01]  /*4780*/  FSETP.NEU.FTZ.AND P1, PT, R102, -INF , PT ;  /* 0xff8000006600780b */ /* 0x000fe20003f3d000 */
[----:B------:R-:W1:Y:S01]  /*4790*/  SHFL.BFLY PT, R8, R4, 0x2, 0x1f ;  /* 0x0c401f0004087f89 */ /* 0x000e6200000e0000 */
[----:B------:R-:W-:Y:S02]  /*47a0*/  FMNMX3.FTZ R3, R3, R209, R210, !PT ;  /* 0x000000d103037276 */ /* 0x000fe400078100d2 */
[----:B------:R-:W-:Y:S02]  /*47b0*/  FSEL R2, R5, RZ, P1 ;  /* 0x000000ff05027208 */ /* 0x000fe40000800000 */
[----:B------:R-:W-:-:S02]  /*47c0*/  FMNMX.FTZ R3, R208, R3, !PT ;  /* 0x00000003d0037209 */ /* 0x000fc40007810000 */
[----:B------:R-:W-:Y:S01]  /*47d0*/  LOP3.LUT R0, R137, 0x120, R152, 0xf8, !PT ;  /* 0x0000012089007812 */ /* 0x000fe200078ef898 */
[--C-:B------:R-:W-:Y:S01]  /*47e0*/  FFMA.FTZ R6, R9, UR4, -R2.reuse ;  /* 0x0000000409067c23 */ /* 0x100fe20008010802 */
[--C-:B------:R-:W-:Y:S01]  /*47f0*/  FFMA.FTZ R5, R28, UR4, -R2.reuse ;  /* 0x000000041c057c23 */ /* 0x100fe20008010802 */
[----:B------:R-:W2:Y:S01]  /*4800*/  SHFL.BFLY PT, R9, R3, 0x2, 0x1f ;  /* 0x0c401f0003097f89 */ /* 0x000ea200000e0000 */
[----:B------:R-:W-:Y:S01]  /*4810*/  LEA R220, R0, UR5, 0x1 ;  /* 0x0000000500dc7c11 */ /* 0x000fe2000f8e08ff */
[C---:B------:R-:W-:Y:S01]  /*4820*/  FMUL.FTZ R0, R101.reuse, UR4 ;  /* 0x0000000465007c20 */ /* 0x040fe20008410000 */
[----:B------:R4:W-:Y:S01]  /*4830*/  MUFU.EX2 R48, R5 ;  /* 0x0000000500307308 */ /* 0x0009e20000000800 */
[----:B------:R-:W-:Y:S01]  /*4840*/  FSETP.NEU.FTZ.AND P1, PT, R101, -INF , PT ;  /* 0xff8000006500780b */ /* 0x000fe20003f3d000 */
[----:B------:R-:W-:Y:S01]  /*4850*/  FFMA.FTZ R7, R11, UR4, -R2 ;  /* 0x000000040b077c23 */ /* 0x000fe20008010802 */
[----:B------:R-:W-:Y:S01]  /*4860*/  IADD3 R13, PT, PT, R136, R220, RZ ;  /* 0x000000dc880d7210 */ /* 0x000fe20007ffe0ff */
[----:B------:R5:W3:Y:S01]  /*4870*/  MUFU.EX2 R49, R6 ;  /* 0x0000000600317308 */ /* 0x000ae20000000800 */
[----:B------:R-:W-:Y:S01]  /*4880*/  FSEL R0, R0, RZ, P1 ;  /* 0x000000ff00007208 */ /* 0x000fe20000800000 */
[----:B------:R-:W-:Y:S02]  /*4890*/  LDSM.16.MT88.4 R24, [R220+0x9000] ;  /* 0x00900000dc18783b */ /* 0x000fe40000004200 */
[----:B------:R-:W-:Y:S02]  /*48a0*/  MUFU.EX2 R139, R7 ;  /* 0x00000007008b7308 */ /* 0x000fe40000000800 */
[----:B------:R-:W-:Y:S01]  /*48b0*/  LDSM.16.MT88.4 R16, [R13+0x9000] ;  /* 0x009000000d10783b */ /* 0x000fe20000004200 */
[----:B-1----:R-:W-:Y:S01]  /*48c0*/  FMNMX.FTZ R8, R4, R8, !PT ;  /* 0x0000000804087209 */ /* 0x002fe20007810000 */
[----:B------:R-:W-:Y:S01]  /*48d0*/  FFMA.FTZ R4, R31, UR4, -R0 ;  /* 0x000000041f047c23 */ /* 0x000fe20008010800 */
[----:B----4-:R-:W-:Y:S01]  /*48e0*/  FFMA.FTZ R5, R10, UR4, -R2 ;  /* 0x000000040a057c23 */ /* 0x010fe20008010802 */
[----:B------:R-:W-:Y:S02]  /*48f0*/  LDSM.16.MT88.4 R20, [R220+0xa000] ;  /* 0x00a00000dc14783b */ /* 0x000fe40000004200 */
[----:B------:R3:W-:Y:S01]  /*4900*/  MUFU.EX2 R138, R4 ;  /* 0x00000004008a7308 */ /* 0x0007e20000000800 */
[----:B-----5:R-:W-:Y:S01]  /*4910*/  FFMA.FTZ R6, R32, UR4, -R0 ;  /* 0x0000000420067c23 */ /* 0x020fe20008010800 */
[----:B------:R-:W1:Y:S02]  /*4920*/  SHFL.BFLY PT, R10, R8, 0x1, 0x1f ;  /* 0x0c201f00080a7f89 */ /* 0x000e6400000e0000 */
[----:B------:R4:W-:Y:S01]  /*4930*/  MUFU.EX2 R154, R5 ;  /* 0x00000005009a7308 */ /* 0x0009e20000000800 */
[----:B--2---:R-:W-:Y:S01]  /*4940*/  FMNMX.FTZ R3, R3, R9, !PT ;  /* 0x0000000903037209 */ /* 0x004fe20007810000 */
[----:B------:R-:W-:Y:S02]  /*4950*/  LDSM.16.MT88.4 R40, [R13+0xa000] ;  /* 0x00a000000d28783b */ /* 0x000fe40000004200 */
[----:B------:R2:W-:Y:S02]  /*4960*/  MUFU.EX2 R148, R6 ;  /* 0x0000000600947308 */ /* 0x0005e40000000800 */
[----:B------:R-:W5:Y:S01]  /*4970*/  SHFL.BFLY PT, R9, R3, 0x1, 0x1f ;  /* 0x0c201f0003097f89 */ /* 0x000f6200000e0000 */
[----:B---3--:R-:W-:-:S03]  /*4980*/  F2FP.BF16.F32.PACK_AB R4, R49, R48 ;  /* 0x000000303104723e */ /* 0x008fc600000010ff */
[----:B------:R-:W3:Y:S01]  /*4990*/  LDSM.16.MT88.4 R32, [R220+0xb000] ;  /* 0x00b00000dc20783b */ /* 0x000ee20000004200 */
[----:B----4-:R-:W-:-:S03]  /*49a0*/  FFMA.FTZ R5, R29, UR4, -R0 ;  /* 0x000000041d057c23 */ /* 0x010fc60008010800 */
[----:B------:R-:W-:Y:S01]  /*49b0*/  LDSM.16.MT88.4 R52, [R220+0xa400] ;  /* 0x00a40000dc34783b */ /* 0x000fe20000004200 */
[----:B--2---:R-:W-:Y:S01]  /*49c0*/  FFMA.FTZ R6, R30, UR4, -R0 ;  /* 0x000000041e067c23 */ /* 0x004fe20008010800 */
[----:B------:R-:W2:Y:S02]  /*49d0*/  MUFU.EX2 R149, R5 ;  /* 0x0000000500957308 */ /* 0x000ea40000000800 */
[----:B------:R-:W4:Y:S01]  /*49e0*/  LDSM.16.MT88.4 R28, [R13+0xb000] ;  /* 0x00b000000d1c783b */ /* 0x000f220000004200 */
[----:B-1----:R-:W-:Y:S01]  /*49f0*/  FMNMX.FTZ R104, R8, R10, !PT ;  /* 0x0000000a08687209 */ /* 0x002fe20007810000 */
[----:B------:R1:W1:Y:S03]  /*4a00*/  MUFU.EX2 R153, R6 ;  /* 0x0000000600997308 */ /* 0x0002660000000800 */
[C---:B------:R-:W-:Y:S01]  /*4a10*/  FSETP.NEU.FTZ.AND P1, PT, R104.reuse, -INF , PT ;  /* 0xff8000006800780b */ /* 0x040fe20003f3d000 */
[----:B------:R-:W-:Y:S01]  /*4a20*/  FMUL.FTZ R8, R104, UR4 ;  /* 0x0000000468087c20 */ /* 0x000fe20008410000 */
[----:B-----5:R-:W-:-:S04]  /*4a30*/  FMNMX.FTZ R103, R3, R9, !PT ;  /* 0x0000000903677209 */ /* 0x020fc80007810000 */
[----:B------:R-:W-:Y:S02]  /*4a40*/  FSEL R3, R8, RZ, P1 ;  /* 0x000000ff08037208 */ /* 0x000fe40000800000 */
[C---:B------:R-:W-:Y:S01]  /*4a50*/  FSETP.NEU.FTZ.AND P1, PT, R103.reuse, -INF , PT ;  /* 0xff8000006700780b */ /* 0x040fe20003f3d000 */
[----:B------:R-:W-:Y:S01]  /*4a60*/  FMUL.FTZ R8, R103, UR4 ;  /* 0x0000000467087c20 */ /* 0x000fe20008410000 */
[----:B--2---:R-:W-:Y:S01]  /*4a70*/  F2FP.BF16.F32.PACK_AB R5, R149, R148 ;  /* 0x000000949505723e */ /* 0x004fe200000010ff */
[--C-:B------:R-:W-:Y:S01]  /*4a80*/  FFMA.FTZ R9, R46, UR4, -R3.reuse ;  /* 0x000000042e097c23 */ /* 0x100fe20008010803 */
[--C-:B------:R-:W-:Y:S01]  /*4a90*/  FFMA.FTZ R10, R37, UR4, -R3.reuse ;  /* 0x00000004250a7c23 */ /* 0x100fe20008010803 */
[----:B-1----:R-:W-:Y:S02]  /*4aa0*/  F2FP.BF16.F32.PACK_AB R6, R139, R154 ;  /* 0x0000009a8b06723e */ /* 0x002fe400000010ff */
[----:B------:R-:W-:Y:S01]  /*4ab0*/  FSEL R12, R8, RZ, P1 ;  /* 0x000000ff080c7208 */ /* 0x000fe20000800000 */
[----:B------:R-:W-:Y:S01]  /*4ac0*/  FFMA.FTZ R8, R36, UR4, -R3 ;  /* 0x0000000424087c23 */ /* 0x000fe20008010803 */
[----:B------:R1:W-:Y:S01]  /*4ad0*/  MUFU.EX2 R247, R9 ;  /* 0x0000000900f77308 */ /* 0x0003e20000000800 */
[----:B------:R-:W-:-:S03]  /*4ae0*/  F2FP.BF16.F32.PACK_AB R7, R138, R153 ;  /* 0x000000998a07723e */ /* 0x000fc600000010ff */
[----:B------:R2:W-:Y:S04]  /*4af0*/  MUFU.EX2 R251, R8 ;  /* 0x0000000800fb7308 */ /* 0x0005e80000000800 */
[----:B------:R5:W-:Y:S01]  /*4b00*/  MUFU.EX2 R245, R10 ;  /* 0x0000000a00f57308 */ /* 0x000be20000000800 */
[----:B------:R-:W-:Y:S01]  /*4b10*/  HMMA.16816.F32.BF16 R124, R4, R24, RZ ;  /* 0x00000018047c723c */ /* 0x000fe200000418ff */
[----:B-1----:R-:W-:-:S07]  /*4b20*/  FFMA.FTZ R9, R38, UR4, -R3 ;  /* 0x0000000426097c23 */ /* 0x002fce0008010803 */
[----:B------:R-:W-:Y:S01]  /*4b30*/  HMMA.16816.F32.BF16 R120, R4, R16, RZ ;  /* 0x000000100478723c */ /* 0x000fe200000418ff */
[--C-:B--2---:R-:W-:Y:S01]  /*4b40*/  FFMA.FTZ R8, R47, UR4, -R12.reuse ;  /* 0x000000042f087c23 */ /* 0x104fe2000801080c */
[----:B------:R1:W2:Y:S01]  /*4b50*/  MUFU.EX2 R252, R9 ;  /* 0x0000000900fc7308 */ /* 0x0002a20000000800 */
[----:B-----5:R-:W-:-:S03]  /*4b60*/  FFMA.FTZ R10, R45, UR4, -R12 ;  /* 0x000000042d0a7c23 */ /* 0x020fc6000801080c */
[----:B------:R5:W-:Y:S02]  /*4b70*/  MUFU.EX2 R241, R8 ;  /* 0x0000000800f17308 */ /* 0x000be40000000800 */
[----:B------:R-:W-:Y:S02]  /*4b80*/  HMMA.16816.F32.BF16 R116, R4, R20, RZ ;  /* 0x000000140474723c */ /* 0x000fe400000418ff */
[----:B------:R2:W4:Y:S01]  /*4b90*/  MUFU.EX2 R239, R10 ;  /* 0x0000000a00ef7308 */ /* 0x0005220000000800 */
[----:B-1----:R-:W-:-:S05]  /*4ba0*/  FFMA.FTZ R9, R39, UR4, -R12 ;  /* 0x0000000427097c23 */ /* 0x002fca000801080c */
[C---:B------:R-:W-:Y:S01]  /*4bb0*/  HMMA.16816.F32.BF16 R112, R4.reuse, R40, RZ ;  /* 0x000000280470723c */ /* 0x040fe200000418ff */
[----:B------:R-:W-:Y:S01]  /*4bc0*/  LDSM.16.MT88.4 R36, [R13+0x9400] ;  /* 0x009400000d24783b */ /* 0x000fe20000004200 */
[----:B-----5:R-:W-:Y:S01]  /*4bd0*/  FFMA.FTZ R8, R44, UR4, -R12 ;  /* 0x000000042c087c23 */ /* 0x020fe2000801080c */
[----:B------:R1:W-:Y:S02]  /*4be0*/  MUFU.EX2 R242, R9 ;  /* 0x0000000900f27308 */ /* 0x0003e40000000800 */
[----:B------:R-:W-:Y:S01]  /*4bf0*/  LDSM.16.MT88.4 R44, [R13+0xa400] ;  /* 0x00a400000d2c783b */ /* 0x000fe20000004200 */
[----:B--2---:R-:W-:Y:S01]  /*4c00*/  F2FP.BF16.F32.PACK_AB R10, R252, R251 ;  /* 0x000000fbfc0a723e */ /* 0x004fe200000010ff */
[----:B------:R2:W5:Y:S01]  /*4c10*/  MUFU.EX2 R248, R8 ;  /* 0x0000000800f87308 */ /* 0x0005620000000800 */
[C---:B---3--:R-:W-:Y:S08]  /*4c20*/  HMMA.16816.F32.BF16 R108, R4.reuse, R32, RZ ;  /* 0x00000020046c723c */ /* 0x048ff000000418ff */
[----:B----4-:R-:W-:Y:S01]  /*4c30*/  HMMA.16816.F32.BF16 R96, R4, R28, RZ ;  /* 0x0000001c0460723c */ /* 0x010fe200000418ff */
[----:B-1----:R-:W-:-:S02]  /*4c40*/  F2FP.BF16.F32.PACK_AB R9, R239, R241 ;  /* 0x000000f1ef09723e */ /* 0x002fc400000010ff */
[----:B--2---:R-:W-:Y:S02]  /*4c50*/  F2FP.BF16.F32.PACK_AB R8, R245, R247 ;  /* 0x000000f7f508723e */ /* 0x004fe400000010ff */
[----:B-----5:R-:W-:-:S03]  /*4c60*/  F2FP.BF16.F32.PACK_AB R11, R248, R242 ;  /* 0x000000f2f80b723e */ /* 0x020fc600000010ff */
        /* <DEDUP_REMOVED lines=13> */
[----:B------:R2:W-:Y:S01]  /*4d40*/  MUFU.EX2 R244, R5 ;  /* 0x0000000500f47308 */ /* 0x0005e20000000800 */
[----:B------:R-:W-:Y:S03]  /*4d50*/  LDSM.16.MT88.4 R48, [R220+0xb400] ;  /* 0x00b40000dc30783b */ /* 0x000fe60000004200 */
        /* <DEDUP_REMOVED lines=11> */
[C---:B------:R-:W-:Y:S01]  /*4e10*/  HMMA.16816.F32.BF16 R60, R8.reuse, R20, RZ ;  /* 0x00000014083c723c */ /* 0x040fe200000418ff */
[----:B------:R1:W3:Y:S01]  /*4e20*/  MUFU.EX2 R235, R4 ;  /* 0x0000000400eb7308 */ /* 0x0002e20000000800 */
[--C-:B--2---:R-:W-:Y:S01]  /*4e30*/  FFMA.FTZ R5, R105, UR4, -R0.reuse ;  /* 0x0000000469057c23 */ /* 0x104fe20008010800 */
[----:B------:R-:W-:Y:S02]  /*4e40*/  MOV R105, R149 ;  /* 0x0000009500697202 */ /* 0x000fe40000000f00 */
[----:B----4-:R-:W-:Y:S01]  /*4e50*/  F2FP.BF16.F32.PACK_AB R6, R246, R243 ;  /* 0x000000f3f606723e */ /* 0x010fe200000010ff */
[----:B------:R3:W-:Y:S02]  /*4e60*/  MUFU.EX2 R237, R5 ;  /* 0x0000000500ed7308 */ /* 0x0007e40000000800 */
[----:B------:R-:W-:Y:S01]  /*4e70*/  HMMA.16816.F32.BF16 R180, R8, R22, RZ ;  /* 0x0000001608b4723c */ /* 0x000fe200000418ff */
[----:B-1----:R-:W-:-:S07]  /*4e80*/  FFMA.FTZ R4, R100, UR4, -R0 ;  /* 0x0000000464047c23 */ /* 0x002fce0008010800 */
[----:B------:R-:W-:Y:S01]  /*4e90*/  HMMA.16816.F32.BF16 R56, R8, R40, RZ ;  /* 0x000000280838723c */ /* 0x000fe200000418ff */
[----:B------:R-:W-:Y:S01]  /*4ea0*/  MOV R100, R148 ;  /* 0x0000009400647202 */ /* 0x000fe20000000f00 */
[----:B------:R1:W2:Y:S01]  /*4eb0*/  MUFU.EX2 R238, R4 ;  /* 0x0000000400ee7308 */ /* 0x0002a20000000800 */
[----:B---3--:R-:W-:-:S05]  /*4ec0*/  F2FP.BF16.F32.PACK_AB R5, R236, R235 ;  /* 0x000000ebec05723e */ /* 0x008fca00000010ff */
        /* <DEDUP_REMOVED lines=14> */
[----:B------:R-:W2:Y:S01]  /*4fb0*/  LDSM.16.MT88.4 R28, [R220+0xa800] ;  /* 0x00a80000dc1c783b */ /* 0x000ea20000004200 */
[----:B------:R-:W-:Y:S01]  /*4fc0*/  HMMA.16816.F32.BF16 R156, R4, R16, R124 ;  /* 0x00000010049c723c */ /* 0x000fe2000004187c */
[----:B------:R3:W4:Y:S01]  /*4fd0*/  MUFU.EX2 R234, R9 ;  /* 0x0000000900ea7308 */ /* 0x0007220000000800 */
[----:B------:R-:W-:-:S03]  /*4fe0*/  MOV R131, R153 ;  /* 0x0000009900837202 */ /* 0x000fc60000000f00 */
[----:B------:R5:W-:Y:S03]  /*4ff0*/  MUFU.EX2 R225, R10 ;  /* 0x0000000a00e17308 */ /* 0x000be60000000800 */
[----:B------:R-:W-:Y:S01]  /*5000*/  HMMA.16816.F32.BF16 R124, R4, R36, R120 ;  /* 0x00000024047c723c */ /* 0x000fe20000041878 */
[----:B-1----:R-:W-:Y:S01]  /*5010*/  FFMA.FTZ R8, R107, UR4, -R3 ;  /* 0x000000046b087c23 */ /* 0x002fe20008010803 */
[----:B------:R-:W-:-:S03]  /*5020*/  MOV R107, R138 ;  /* 0x0000008a006b7202 */ /* 0x000fc60000000f00 */
[----:B------:R1:W-:Y:S01]  /*5030*/  MUFU.EX2 R232, R8 ;  /* 0x0000000800e87308 */ /* 0x0003e20000000800 */
[----:B---3--:R-:W-:Y:S02]  /*5040*/  FFMA.FTZ R9, R106, UR4, -R3 ;  /* 0x000000046a097c23 */ /* 0x008fe40008010803 */
[C---:B------:R-:W-:Y:S01]  /*5050*/  HMMA.16816.F32.BF16 R136, R4.reuse, R38, R88 ;  /* 0x000000260488723c */ /* 0x040fe20000041858 */
[----:B-----5:R-:W-:Y:S01]  /*5060*/  FFMA.FTZ R10, R147, UR4, -R0 ;  /* 0x00000004930a7c23 */ /* 0x020fe20008010800 */
[----:B------:R3:W-:Y:S04]  /*5070*/  MUFU.EX2 R233, R9 ;  /* 0x0000000900e97308 */ /* 0x0007e80000000800 */
[----:B------:R5:W-:Y:S02]  /*5080*/  MUFU.EX2 R214, R10 ;  /* 0x0000000a00d67308 */ /* 0x000be40000000800 */
[----:B------:R-:W-:Y:S01]  /*5090*/  HMMA.16816.F32.BF16 R120, R4, R52, R116 ;  /* 0x000000340478723c */ /* 0x000fe20000041874 */
[----:B-1----:R-:W-:-:S04]  /*50a0*/  FFMA.FTZ R8, R133, UR4, -R12 ;  /* 0x0000000485087c23 */ /* 0x002fc8000801080c */
[----:B------:R1:W2:Y:S01]  /*50b0*/  MUFU.EX2 R222, R8 ;  /* 0x0000000800de7308 */ /* 0x0002a20000000800 */
[--C-:B---3--:R-:W-:Y:S02]  /*50c0*/  FFMA.FTZ R9, R130, UR4, -R12.reuse ;  /* 0x0000000482097c23 */ /* 0x108fe4000801080c */
[----:B------:R-:W-:Y:S02]  /*50d0*/  HMMA.16816.F32.BF16 R152, R4, R54, R84 ;  /* 0x000000360498723c */ /* 0x000fe40000041854 */
[----:B------:R3:W-:Y:S01]  /*50e0*/  MUFU.EX2 R228, R9 ;  /* 0x0000000900e47308 */ /* 0x0007e20000000800 */
[----:B-----5:R-:W-:Y:S01]  /*50f0*/  FFMA.FTZ R10, R194, UR4, -R12 ;  /* 0x00000004c20a7c23 */ /* 0x020fe2000801080c */
[----:B------:R-:W-:-:S04]  /*5100*/  MOV R194, R105 ;  /* 0x0000006900c27202 */ /* 0x000fc80000000f00 */
[----:B------:R-:W-:Y:S01]  /*5110*/  HMMA.16816.F32.BF16 R88, R4, R46, R80 ;  /* 0x0000002e0458723c */ /* 0x000fe20000041850 */
[----:B-1----:R-:W-:-:S04]  /*5120*/  FFMA.FTZ R8, R128, UR4, -R12 ;  /* 0x0000000480087c23 */ /* 0x002fc8000801080c */
[----:B------:R1:W5:Y:S03]  /*5130*/  MUFU.EX2 R226, R8 ;  /* 0x0000000800e27308 */ /* 0x0003660000000800 */
[----:B------:R-:W-:Y:S01]  /*5140*/  HMMA.16816.F32.BF16 R116, R4, R44, R112 ;  /* 0x0000002c0474723c */ /* 0x000fe20000041870 */
[----:B---3--:R-:W-:-:S04]  /*5150*/  FFMA.FTZ R9, R135, UR4, -R2 ;  /* 0x0000000487097c23 */ /* 0x008fc80008010802 */
[----:B------:R3:W-:Y:S03]  /*5160*/  MUFU.EX2 R217, R9 ;  /* 0x0000000900d97308 */ /* 0x0007e60000000800 */
[----:B------:R-:W-:Y:S01]  /*5170*/  HMMA.16816.F32.BF16 R108, R4, R48, R108 ;  /* 0x00000030046c723c */ /* 0x000fe2000004186c */
[----:B-1----:R-:W-:-:S07]  /*5180*/  FFMA.FTZ R8, R134, UR4, -R2 ;  /* 0x0000000486087c23 */ /* 0x002fce0008010802 */
[----:B------:R-:W-:Y:S01]  /*5190*/  HMMA.16816.F32.BF16 R96, R4, R24, R96 ;  /* 0x000000180460723c */ /* 0x000fe20000041860 */
[----:B------:R1:W5:Y:S01]  /*51a0*/  MUFU.EX2 R216, R8 ;  /* 0x0000000800d87308 */ /* 0x0003620000000800 */
[----:B---3--:R-:W-:-:S04]  /*51b0*/  FFMA.FTZ R9, R145, UR4, -R2 ;  /* 0x0000000491097c23 */ /* 0x008fc80008010802 */
[----:B------:R3:W-:Y:S02]  /*51c0*/  MUFU.EX2 R219, R9 ;  /* 0x0000000900db7308 */ /* 0x0007e40000000800 */
[----:B------:R-:W-:Y:S01]  /*51d0*/  HMMA.16816.F32.BF16 R92, R4, R18, R92 ;  /* 0x00000012045c723c */ /* 0x000fe2000004185c */
[----:B-1----:R-:W-:-:S07]  /*51e0*/  FFMA.FTZ R8, R144, UR4, -R2 ;  /* 0x0000000490087c23 */ /* 0x002fce0008010802 */
[----:B------:R-:W-:Y:S01]  /*51f0*/  HMMA.16816.F32.BF16 R84, R4, R50, R76 ;  /* 0x000000320454723c */ /* 0x000fe2000004184c */
[----:B------:R1:W-:Y:S01]  /*5200*/  MUFU.EX2 R218, R8 ;  /* 0x0000000800da7308 */ /* 0x0003e20000000800 */
[----:B---3--:R-:W-:-:S06]  /*5210*/  FFMA.FTZ R9, R161, UR4, -R0 ;  /* 0x00000004a1097c23 */ /* 0x008fcc0008010800 */
[----:B------:R-:W-:Y:S01]  /*5220*/  HMMA.16816.F32.BF16 R80, R4, R26, R68 ;  /* 0x0000001a0450723c */ /* 0x000fe20000041844 */
[----:B----4-:R-:W-:Y:S01]  /*5230*/  F2FP.BF16.F32.PACK_AB R4, R234, R231 ;  /* 0x000000e7ea04723e */ /* 0x010fe200000010ff */
[----:B------:R3:W-:Y:S01]  /*5240*/  MUFU.EX2 R215, R9 ;  /* 0x0000000900d77308 */ /* 0x0007e20000000800 */
[----:B--2---:R-:W-:Y:S02]  /*5250*/  F2FP.BF16.F32.PACK_AB R5, R225, R222 ;  /* 0x000000dee105723e */ /* 0x004fe400000010ff */
[----:B------:R-:W-:Y:S02]  /*5260*/  F2FP.BF16.F32.PACK_AB R6, R233, R232 ;  /* 0x000000e8e906723e */ /* 0x000fe400000010ff */
[----:B-----5:R-:W-:Y:S01]  /*5270*/  F2FP.BF16.F32.PACK_AB R7, R226, R228 ;  /* 0x000000e4e207723e */ /* 0x020fe200000010ff */
[----:B-1----:R-:W-:-:S04]  /*5280*/  FFMA.FTZ R8, R146, UR4, -R0 ;  /* 0x0000000492087c23 */ /* 0x002fc80008010800 */
[----:B------:R1:W2:Y:S02]  /*5290*/  MUFU.EX2 R212, R8 ;  /* 0x0000000800d47308 */ /* 0x0002a40000000800 */
[----:B------:R-:W-:Y:S01]  /*52a0*/  HMMA.16816.F32.BF16 R76, R4, R16, R72 ;  /* 0x00000010044c723c */ /* 0x000fe20000041848 */
[----:B---3--:R-:W-:Y:S01]  /*52b0*/  FFMA.FTZ R9, R190, UR4, -R3 ;  /* 0x00000004be097c23 */ /* 0x008fe20008010803 */
[----:B------:R-:W-:-:S06]  /*52c0*/  MOV R190, R129 ;  /* 0x0000008100be7202 */ /* 0x000fcc0000000f00 */
[----:B------:R-:W-:Y:S01]  /*52d0*/  HMMA.16816.F32.BF16 R72, R4, R36, R64 ;  /* 0x000000240448723c */ /* 0x000fe20000041840 */
[----:B-1----:R-:W-:-:S07]  /*52e0*/  FFMA.FTZ R8, R160, UR4, -R0 ;  /* 0x00000004a0087c23 */ /* 0x002fce0008010800 */
[C---:B------:R-:W-:Y:S01]  /*52f0*/  HMMA.16816.F32.BF16 R64, R4.reuse, R44, R56 ;  /* 0x0000002c0440723c */ /* 0x040fe20000041838 */
[----:B------:R1:W3:Y:S07]  /*5300*/  MUFU.EX2 R213, R8 ;  /* 0x0000000800d57308 */ /* 0x0002ee0000000800 */
[----:B------:R-:W-:Y:S01]  /*5310*/  HMMA.16816.F32.BF16 R68, R4, R52, R60 ;  /* 0x000000340444723c */ /* 0x000fe2000004183c */
[----:B-1----:R-:W-:-:S07]  /*5320*/  FFMA.FTZ R8, R191, UR4, -R3 ;  /* 0x00000004bf087c23 */ /* 0x002fce0008010803 */
[----:B------:R-:W-:Y:S01]  /*5330*/  HMMA.16816.F32.BF16 R172, R4, R48, R40 ;  /* 0x0000003004ac723c */ /* 0x000fe20000041828 */
[----:B------:R-:W1:Y:S01]  /*5340*/  LDSM.16.MT88.4 R40, [R220+0xb800] ;  /* 0x00b80000dc28783b */ /* 0x000e620000004200 */
[----:B------:R-:W-:-:S06]  /*5350*/  MOV R191, R107 ;  /* 0x0000006b00bf7202 */ /* 0x000fcc0000000f00 */
[C---:B------:R-:W-:Y:S01]  /*5360*/  HMMA.16816.F32.BF16 R56, R4.reuse, R38, R176 ;  /* 0x000000260438723c */ /* 0x040fe200000418b0 */
[----:B------:R-:W4:Y:S07]  /*5370*/  LDSM.16.MT88.4 R36, [R13+0xb800] ;  /* 0x00b800000d24783b */ /* 0x000f2e0000004200 */
[C---:B------:R-:W-:Y:S01]  /*5380*/  HMMA.16816.F32.BF16 R184, R4.reuse, R24, R20 ;  /* 0x0000001804b8723c */ /* 0x040fe20000041814 */
[----:B------:R-:W5:Y:S07]  /*5390*/  LDSM.16.MT88.4 R20, [R13+0x9800] ;  /* 0x009800000d14783b */ /* 0x000f6e0000004200 */
[C---:B------:R-:W-:Y:S01]  /*53a0*/  HMMA.16816.F32.BF16 R60, R4.reuse, R18, R140 ;  /* 0x00000012043c723c */ /* 0x040fe2000004188c */
[----:B------:R-:W5:Y:S04]  /*53b0*/  LDSM.16.MT88.4 R16, [R13+0xa800] ;  /* 0x00a800000d10783b */ /* 0x000f680000004200 */
[----:B------:R-:W-:Y:S03]  /*53c0*/  LDSM.16.MT88.4 R140, [R13+0x9c00] ;  /* 0x009c00000d8c783b */ /* 0x000fe60000004200 */
[C---:B------:R-:W-:Y:S01]  /*53d0*/  HMMA.16816.F32.BF16 R52, R4.reuse, R54, R180 ;  /* 0x000000360434723c */ /* 0x040fe200000418b4 */
[----:B------:R2:W-:Y:S04]  /*53e0*/  MUFU.EX2 R181, R8 ;  /* 0x0000000800b57308 */ /* 0x0005e80000000800 */
[----:B------:R3:W5:Y:S03]  /*53f0*/  MUFU.EX2 R183, R9 ;  /* 0x0000000900b77308 */ /* 0x0007660000000800 */
[----:B------:R-:W-:Y:S01]  /*5400*/  HMMA.16816.F32.BF16 R44, R4, R46, R168 ;  /* 0x0000002e042c723c */ /* 0x000fe200000418a8 */
[----:B--2---:R-:W-:-:S07]  /*5410*/  FFMA.FTZ R8, R188, UR4, -R3 ;  /* 0x00000004bc087c23 */ /* 0x004fce0008010803 */
[----:B------:R-:W-:Y:S01]  /*5420*/  HMMA.16816.F32.BF16 R48, R4, R50, R164 ;  /* 0x000000320430723c */ /* 0x000fe200000418a4 */
[----:B------:R-:W-:Y:S01]  /*5430*/  MOV R188, R131 ;  /* 0x0000008300bc7202 */ /* 0x000fe20000000f00 */
[----:B------:R2:W-:Y:S01]  /*5440*/  MUFU.EX2 R180, R8 ;  /* 0x0000000800b47308 */ /* 0x0005e20000000800 */
[----:B---3--:R-:W-:Y:S01]  /*5450*/  FFMA.FTZ R9, R189, UR4, -R3 ;  /* 0x00000004bd097c23 */ /* 0x008fe20008010803 */
[----:B------:R-:W-:-:S03]  /*5460*/  MOV R189, R11 ;  /* 0x0000000b00bd7202 */ /* 0x000fc60000000f00 */
[----:B------:R3:W-:Y:S01]  /*5470*/  MUFU.EX2 R182, R9 ;  /* 0x0000000900b67308 */ /* 0x0007e20000000800 */
[----:B------:R-:W-:Y:S01]  /*5480*/  HMMA.16816.F32.BF16 R24, R4, R26, R148 ;  /* 0x0000001a0418723c */ /* 0x000fe20000041894 */
[----:B------:R-:W-:Y:S02]  /*5490*/  F2FP.BF16.F32.PACK_AB R4, R217, R216 ;  /* 0x000000d8d904723e */ /* 0x000fe400000010ff */
[----:B------:R-:W-:Y:S02]  /*54a0*/  F2FP.BF16.F32.PACK_AB R5, R214, R212 ;  /* 0x000000d4d605723e */ /* 0x000fe400000010ff */
[----:B------:R-:W-:Y:S02]  /*54b0*/  F2FP.BF16.F32.PACK_AB R6, R219, R218 ;  /* 0x000000dadb06723e */ /* 0x000fe400000010ff */
[----:B------:R-:W-:Y:S01]  /*54c0*/  F2FP.BF16.F32.PACK_AB R7, R213, R215 ;  /* 0x000000d7d507723e */ /* 0x000fe200000010ff */
[----:B--2---:R-:W-:Y:S01]  /*54d0*/  FFMA.FTZ R8, R195, UR4, -R12 ;  /* 0x00000004c3087c23 */ /* 0x004fe2000801080c */
[----:B------:R-:W-:-:S02]  /*54e0*/  MOV R195, R100 ;  /* 0x0000006400c37202 */ /* 0x000fc40000000f00 */
[----:B------:R-:W-:Y:S01]  /*54f0*/  MUFU.EX2 R100, R10 ;  /* 0x0000000a00647308 */ /* 0x000fe20000000800 */
[----:B---3--:R-:W-:Y:S02]  /*5500*/  FFMA.FTZ R9, R193, UR4, -R12 ;  /* 0x00000004c1097c23 */ /* 0x008fe4000801080c */
[----:B------:R-:W-:Y:S01]  /*5510*/  HMMA.16816.F32.BF16 R148, R4, R28, R120 ;  /* 0x0000001c0494723c */ /* 0x000fe20000041878 */
[----:B------:R2:W3:Y:S01]  /*5520*/  MUFU.EX2 R107, R8 ;  /* 0x00000008006b7308 */ /* 0x0004e20000000800 */
[----:B------:R-:W-:-:S03]  /*5530*/  MOV R193, R15 ;  /* 0x0000000f00c17202 */ /* 0x000fc60000000f00 */
[----:B------:R5:W-:Y:S03]  /*5540*/  MUFU.EX2 R106, R9 ;  /* 0x00000009006a7308 */ /* 0x000be60000000800 */
[----:B-1----:R-:W-:Y:S01]  /*5550*/  HMMA.16816.F32.BF16 R160, R4, R40, R108 ;  /* 0x0000002804a0723c */ /* 0x002fe2000004186c */
[----:B--2---:R-:W-:-:S07]  /*5560*/  FFMA.FTZ R8, R192, UR4, -R12 ;  /* 0x00000004c0087c23 */ /* 0x004fce000801080c */
[----:B----4-:R-:W-:Y:S01]  /*5570*/  HMMA.16816.F32.BF16 R176, R4, R36, R96 ;  /* 0x0000002404b0723c */ /* 0x010fe20000041860 */
[----:B------:R-:W-:Y:S01]  /*5580*/  MOV R192, R14 ;  /* 0x0000000e00c07202 */ /* 0x000fe20000000f00 */
[----:B------:R1:W2:Y:S01]  /*5590*/  MUFU.EX2 R105, R8 ;  /* 0x0000000800697308 */ /* 0x0002a20000000800 */
[----:B-----5:R-:W-:-:S05]  /*55a0*/  FFMA.FTZ R9, R196, UR4, -R2 ;  /* 0x00000004c4097c23 */ /* 0x020fca0008010802 */
[C---:B------:R-:W-:Y:S01]  /*55b0*/  HMMA.16816.F32.BF16 R112, R4.reuse, R32, R156 ;  /* 0x000000200470723c */ /* 0x040fe2000004189c */
[----:B------:R-:W-:Y:S07]  /*55c0*/  LDSM.16.MT88.4 R156, [R220+0xac00] ;  /* 0x00ac0000dc9c783b */ /* 0x000fee0000004200 */
[C---:B------:R-:W-:Y:S01]  /*55d0*/  HMMA.16816.F32.BF16 R132, R4.reuse, R20, R124 ;  /* 0x000000140484723c */ /* 0x040fe2000004187c */
[----:B-1----:R-:W-:Y:S01]  /*55e0*/  FFMA.FTZ R8, R197, UR4, -R2 ;  /* 0x00000004c5087c23 */ /* 0x002fe20008010802 */
[----:B------:R-:W-:Y:S06]  /*55f0*/  LDSM.16.MT88.4 R124, [R220+0x9c00] ;  /* 0x009c0000dc7c783b */ /* 0x000fec0000004200 */
        /* <DEDUP_REMOVED lines=9> */
[----:B---3--:R-:W-:-:S02]  /*5690*/  F2FP.BF16.F32.PACK_AB R5, R100, R107 ;  /* 0x0000006b6405723e */ /* 0x008fc400000010ff */
[----:B------:R-:W-:Y:S02]  /*56a0*/  F2FP.BF16.F32.PACK_AB R6, R182, R180 ;  /* 0x000000b4b606723e */ /* 0x000fe400000010ff */
[----:B--2---:R-:W-:-:S07]  /*56b0*/  F2FP.BF16.F32.PACK_AB R7, R105, R106 ;  /* 0x0000006a6907723e */ /* 0x004fce00000010ff */
[C---:B------:R-:W-:Y:S01]  /*56c0*/  HMMA.16816.F32.BF16 R144, R4.reuse, R28, R68 ;  /* 0x0000001c0490723c */ /* 0x040fe20000041844 */
[----:B------:R1:W-:Y:S07]  /*56d0*/  MUFU.EX2 R28, R8 ;  /* 0x00000008001c7308 */ /* 0x0003ee0000000800 */
[----:B------:R-:W-:Y:S01]  /*56e0*/  HMMA.16816.F32.BF16 R68, R4, R40, R172 ;  /* 0x000000280444723c */ /* 0x000fe200000418ac */
[----:B------:R-:W2:Y:S01]  /*56f0*/  LDSM.16.MT88.4 R172, [R13+0xac00] ;  /* 0x00ac00000dac783b */ /* 0x000ea20000004200 */
[----:B-1----:R-:W-:-:S06]  /*5700*/  FFMA.FTZ R8, R198, UR4, -R2 ;  /* 0x00000004c6087c23 */ /* 0x002fcc0008010802 */
[----:B------:R-:W-:Y:S01]  /*5710*/  HMMA.16816.F32.BF16 R116, R4, R32, R76 ;  /* 0x000000200474723c */ /* 0x000fe2000004184c */
[----:B------:R-:W-:-:S07]  /*5720*/  FFMA.FTZ R2, R199, UR4, -R2 ;  /* 0x00000004c7027c23 */ /* 0x000fce0008010802 */
[C---:B------:R-:W-:Y:S08]  /*5730*/  HMMA.16816.F32.BF16 R60, R4.reuse, R34, R60 ;  /* 0x00000022043c723c */ /* 0x040ff0000004183c */
[C---:B------:R-:W-:Y:S01]  /*5740*/  HMMA.16816.F32.BF16 R128, R4.reuse, R20, R72 ;  /* 0x000000140480723c */ /* 0x040fe20000041848 */
[----:B------:R-:W1:Y:S07]  /*5750*/  MUFU.EX2 R21, R9 ;  /* 0x0000000900157308 */ /* 0x000e6e0000000800 */
[----:B------:R-:W-:Y:S01]  /*5760*/  HMMA.16816.F32.BF16 R56, R4, R22, R56 ;  /* 0x000000160438723c */ /* 0x000fe20000041838 */
[----:B------:R3:W-:Y:S04]  /*5770*/  MUFU.EX2 R22, R8 ;  /* 0x0000000800167308 */ /* 0x0007e80000000800 */
[----:B------:R4:W5:Y:S01]  /*5780*/  MUFU.EX2 R23, R2 ;  /* 0x0000000200177308 */ /* 0x0009620000000800 */
[----:B-1----:R-:W-:-:S02]  /*5790*/  F2FP.BF16.F32.PACK_AB R92, R21, R28 ;  /* 0x0000001c155c723e */ /* 0x002fc400000010ff */
[----:B------:R-:W-:Y:S01]  /*57a0*/  HMMA.16816.F32.BF16 R52, R4, R30, R52 ;  /* 0x0000001e0434723c */ /* 0x000fe20000041834 */
[----:B---3--:R-:W-:-:S07]  /*57b0*/  FFMA.FTZ R8, R201, UR4, -R0 ;  /* 0x00000004c9087c23 */ /* 0x008fce0008010800 */
[----:B------:R-:W-:Y:S01]  /*57c0*/  HMMA.16816.F32.BF16 R64, R4, R16, R64 ;  /* 0x000000100440723c */ /* 0x000fe20000041840 */
[----:B----4-:R-:W-:Y:S01]  /*57d0*/  FFMA.FTZ R2, R202, UR4, -R0 ;  /* 0x00000004ca027c23 */ /* 0x010fe20008010800 */
[----:B-----5:R-:W-:-:S06]  /*57e0*/  F2FP.BF16.F32.PACK_AB R94, R23, R22 ;  /* 0x00000016175e723e */ /* 0x020fcc00000010ff */
[C---:B------:R-:W-:Y:S01]  /*57f0*/  HMMA.16816.F32.BF16 R44, R4.reuse, R18, R44 ;  /* 0x00000012042c723c */ /* 0x040fe2000004182c */
[----:B------:R1:W-:Y:S04]  /*5800*/  MUFU.EX2 R18, R8 ;  /* 0x0000000800127308 */ /* 0x0003e80000000800 */
[----:B------:R3:W4:Y:S03]  /*5810*/  MUFU.EX2 R19, R2 ;  /* 0x0000000200137308 */ /* 0x0007260000000800 */
[----:B------:R-:W-:Y:S01]  /*5820*/  HMMA.16816.F32.BF16 R48, R4, R42, R48 ;  /* 0x0000002a0430723c */ /* 0x000fe20000041830 */
[----:B-1----:R-:W-:-:S07]  /*5830*/  FFMA.FTZ R8, R203, UR4, -R0 ;  /* 0x00000004cb087c23 */ /* 0x002fce0008010800 */
[----:B------:R-:W-:Y:S01]  /*5840*/  HMMA.16816.F32.BF16 R84, R4, R36, R184 ;  /* 0x000000240454723c */ /* 0x000fe200000418b8 */
[----:B------:R-:W-:Y:S01]  /*5850*/  FFMA.FTZ R0, R200, UR4, -R0 ;  /* 0x00000004c8007c23 */ /* 0x000fe20008010800 */
[----:B---3--:R-:W-:Y:S01]  /*5860*/  FFMA.FTZ R2, R207, UR4, -R3 ;  /* 0x00000004cf027c23 */ /* 0x008fe20008010803 */
[----:B------:R1:W-:Y:S01]  /*5870*/  MUFU.EX2 R20, R8 ;  /* 0x0000000800147308 */ /* 0x0003e20000000800 */
[----:B----4-:R-:W-:-:S04]  /*5880*/  F2FP.BF16.F32.PACK_AB R93, R19, R18 ;  /* 0x00000012135d723e */ /* 0x010fc800000010ff */
[----:B------:R-:W-:Y:S01]  /*5890*/  HMMA.16816.F32.BF16 R24, R4, R38, R24 ;  /* 0x000000260418723c */ /* 0x000fe20000041818 */
[----:B------:R3:W4:Y:S01]  /*58a0*/  LDSM.16.MT88.4 R4, [R13+0xbc00] ;  /* 0x00bc00000d04783b */ /* 0x0007220000004200 */
[----:B------:R5:W2:Y:S04]  /*58b0*/  MUFU.EX2 R17, R0 ;  /* 0x0000000000117308 */ /* 0x000aa80000000800 */
[----:B------:R2:W-:Y:S01]  /*58c0*/  MUFU.EX2 R14, R2 ;  /* 0x00000002000e7308 */ /* 0x0005e20000000800 */
[----:B-1----:R-:W-:-:S04]  /*58d0*/  FADD.FTZ R8, R195, R194 ;  /* 0x000000c2c3087221 */ /* 0x002fc80000010000 */
[----:B------:R-:W-:Y:S01]  /*58e0*/  FADD.FTZ R8, R188, R8 ;  /* 0x00000008bc087221 */ /* 0x000fe20000010000 */
[--C-:B-----5:R-:W-:Y:S01]  /*58f0*/  FFMA.FTZ R0, R206, UR4, -R3.reuse ;  /* 0x00000004ce007c23 */ /* 0x120fe20008010803 */
[----:B--2---:R-:W-:Y:S01]  /*5900*/  F2FP.BF16.F32.PACK_AB R95, R17, R20 ;  /* 0x00000014115f723e */ /* 0x004fe200000010ff */
[--C-:B------:R-:W-:Y:S02]  /*5910*/  FFMA.FTZ R2, R204, UR4, -R3.reuse ;  /* 0x00000004cc027c23 */ /* 0x100fe40008010803 */
[----:B------:R1:W2:Y:S01]  /*5920*/  MUFU.EX2 R16, R0 ;  /* 0x0000000000107308 */ /* 0x0002a20000000800 */
[----:B------:R-:W-:-:S03]  /*5930*/  FFMA.FTZ R3, R205, UR4, -R3 ;  /* 0x00000004cd037c23 */ /* 0x000fc60008010803 */
[C---:B------:R-:W-:Y:S01]  /*5940*/  HMMA.16816.F32.BF16 R168, R92.reuse, R174, R88 ;  /* 0x000000ae5ca8723c */ /* 0x040fe20000041858 */
[----:B---3--:R3:W-:Y:S04]  /*5950*/  MUFU.EX2 R13, R2 ;  /* 0x00000002000d7308 */ /* 0x0087e80000000800 */
[----:B------:R5:W-:Y:S03]  /*5960*/  MUFU.EX2 R15, R3 ;  /* 0x00000003000f7308 */ /* 0x000be60000000800 */
[----:B------:R-:W-:Y:S01]  /*5970*/  HMMA.16816.F32.BF16 R112, R92, R124, R112 ;  /* 0x0000007c5c70723c */ /* 0x000fe20000041870 */
[--C-:B-1----:R-:W-:Y:S01]  /*5980*/  FFMA.FTZ R0, R211, UR4, -R12.reuse ;  /* 0x00000004d3007c23 */ /* 0x102fe2000801080c */
[----:B---3--:R-:W-:-:S03]  /*5990*/  FFMA.FTZ R2, R209, UR4, -R12 ;  /* 0x00000004d1027c23 */ /* 0x008fc6000801080c */
[----:B------:R1:W-:Y:S03]  /*59a0*/  MUFU.EX2 R11, R0 ;  /* 0x00000000000b7308 */ /* 0x0003e60000000800 */
[----:B------:R-:W-:Y:S01]  /*59b0*/  HMMA.16816.F32.BF16 R120, R92, R126, R120 ;  /* 0x0000007e5c78723c */ /* 0x000fe20000041878 */
[----:B-----5:R-:W-:Y:S01]  /*59c0*/  FADD.FTZ R3, R247, R245 ;  /* 0x000000f5f7037221 */ /* 0x020fe20000010000 */
[----:B------:R3:W5:Y:S03]  /*59d0*/  MUFU.EX2 R9, R2 ;  /* 0x0000000200097308 */ /* 0x0007660000000800 */
[----:B------:R-:W-:-:S03]  /*59e0*/  FADD.FTZ R3, R251, R3 ;  /* 0x00000003fb037221 */ /* 0x000fc60000010000 */
[----:B------:R-:W-:Y:S01]  /*59f0*/  HMMA.16816.F32.BF16 R132, R92, R140, R132 ;  /* 0x0000008c5c84723c */ /* 0x000fe20000041884 */
[----:B------:R-:W-:Y:S01]  /*5a00*/  FADD.FTZ R3, R252, R3 ;  /* 0x00000003fc037221 */ /* 0x000fe20000010000 */
[----:B-1----:R-:W-:-:S03]  /*5a10*/  FFMA.FTZ R0, R210, UR4, -R12 ;  /* 0x00000004d2007c23 */ /* 0x002fc6000801080c */
[----:B------:R-:W-:-:S03]  /*5a20*/  FADD.FTZ R3, R231, R3 ;  /* 0x00000003e7037221 */ /* 0x000fc60000010000 */
[C---:B------:R-:W-:Y:S01]  /*5a30*/  HMMA.16816.F32.BF16 R136, R92.reuse, R142, R136 ;  /* 0x0000008e5c88723c */ /* 0x040fe20000041888 */
[----:B---3--:R-:W-:Y:S01]  /*5a40*/  FFMA.FTZ R2, R208, UR4, -R12 ;  /* 0x00000004d0027c23 */ /* 0x008fe2000801080c */
[----:B------:R-:W-:Y:S01]  /*5a50*/  FADD.FTZ R3, R234, R3 ;  /* 0x00000003ea037221 */ /* 0x000fe20000010000 */
[----:B------:R1:W-:Y:S04]  /*5a60*/  MUFU.EX2 R12, R0 ;  /* 0x00000000000c7308 */ /* 0x0003e80000000800 */
[----:B------:R3:W5:Y:S01]  /*5a70*/  MUFU.EX2 R10, R2 ;  /* 0x00000002000a7308 */ /* 0x0007620000000800 */
[C---:B------:R-:W-:Y:S08]  /*5a80*/  HMMA.16816.F32.BF16 R148, R92.reuse, R156, R148 ;  /* 0x0000009c5c94723c */ /* 0x040ff00000041894 */
[----:B------:R-:W-:Y:S01]  /*5a90*/  HMMA.16816.F32.BF16 R152, R92, R158, R152 ;  /* 0x0000009e5c98723c */ /* 0x000fe20000041898 */
[----:B-1----:R-:W-:Y:S01]  /*5aa0*/  FADD.FTZ R0, R193, R192 ;  /* 0x000000c0c1007221 */ /* 0x002fe20000010000 */
[----:B---3--:R-:W-:-:S03]  /*5ab0*/  FADD.FTZ R2, R241, R239 ;  /* 0x000000eff1027221 */ /* 0x008fc60000010000 */
        /* <DEDUP_REMOVED lines=11> */
[C---:B----4-:R-:W-:Y:S08]  /*5b70*/  HMMA.16816.F32.BF16 R88, R92.reuse, R4, R176 ;  /* 0x000000045c58723c */ /* 0x050ff000000418b0 */
[----:B------:R-:W-:Y:S01]  /*5b80*/  HMMA.16816.F32.BF16 R92, R92, R6, R96 ;  /* 0x000000065c5c723c */ /* 0x000fe20000041860 */
[----:B--2---:R-:W-:-:S02]  /*5b90*/  F2FP.BF16.F32.PACK_AB R96, R16, R14 ;  /* 0x0000000e1060723e */ /* 0x004fc400000010ff */
[----:B-----5:R-:W-:Y:S02]  /*5ba0*/  F2FP.BF16.F32.PACK_AB R97, R9, R11 ;  /* 0x0000000b0961723e */ /* 0x020fe400000010ff */
[----:B------:R-:W-:Y:S02]  /*5bb0*/  F2FP.BF16.F32.PACK_AB R98, R15, R13 ;  /* 0x0000000d0f62723e */ /* 0x000fe400000010ff */
[----:B------:R-:W-:-:S07]  /*5bc0*/  F2FP.BF16.F32.PACK_AB R99, R10, R12 ;  /* 0x0000000c0a63723e */ /* 0x000fce00000010ff */
        /* <DEDUP_REMOVED lines=46> */
[----:B------:R1:W-:Y:S01]  /*5eb0*/  STL [R1+0x8], R4 ;  /* 0x0000080401007387 */ /* 0x0003e20000100800 */
        /* <DEDUP_REMOVED lines=14> */
[----:B------:R-:W1:Y:S01]  /*5fa0*/  LDC.64 R2, c[0x0][0x3c0] ;  /* 0x0000f000ff027b82 */ /* 0x000e620000000a00 */
[----:B------:R-:W2:Y:S01]  /*5fb0*/  S2R R227, SR_TID.X ;  /* 0x0000000000e37919 */ /* 0x000ea20000002100 */
[----:B------:R-:W-:Y:S01]  /*5fc0*/  VIADD R0, R220, 0x9000 ;  /* 0x00009000dc007836 */ /* 0x000fe20000000000 */
[----:B------:R-:W3:Y:S01]  /*5fd0*/  LDCU UR9, c[0x0][0x440] ;  /* 0x00008800ff0977ac */ /* 0x000ee20008000800 */
[----:B------:R-:W-:Y:S01]  /*5fe0*/  MOV R225, 0x20 ;  /* 0x0000002000e17802 */ /* 0x000fe20000000f00 */
[----:B------:R-:W-:Y:S01]  /*5ff0*/  IMAD.MOV.U32 R106, RZ, RZ, R101 ;  /* 0x000000ffff6a7224 */ /* 0x000fe200078e0065 */
[----:B------:R-:W-:Y:S01]  /*6000*/  LEA.HI.SX32 R230, R230, 0xfffffffe, 0x1a ;  /* 0xfffffffee6e67811 */ /* 0x000fe200078fd2ff */
[----:B------:R-:W-:Y:S01]  /*6010*/  IMAD.MOV.U32 R105, RZ, RZ, R102 ;  /* 0x000000ffff697224 */ /* 0x000fe200078e0066 */
[----:B------:R-:W4:Y:S01]  /*6020*/  S2UR UR5, SR_CgaCtaId ;  /* 0x00000000000579c3 */ /* 0x000f220000008800 */
[----:B------:R-:W-:Y:S01]  /*6030*/  IMAD.MOV.U32 R100, RZ, RZ, R103 ;  /* 0x000000ffff647224 */ /* 0x000fe200078e0067 */
[----:B------:R-:W-:Y:S01]  /*6040*/  UMOV UR8, 0x400 ;  /* 0x0000040000087882 */ /* 0x000fe20000000000 */
[----:B------:R-:W1:Y:S01]  /*6050*/  LDCU UR7, c[0x0][0x440] ;  /* 0x00008800ff0777ac */ /* 0x000e620008000800 */
[----:B------:R-:W1:Y:S01]  /*6060*/  LDCU UR6, c[0x0][0x50c] ;  /* 0x0000a180ff0677ac */ /* 0x000e620008000800 */
[----:B------:R-:W1:Y:S02]  /*6070*/  LDCU UR4, c[0x0][0x45c] ;  /* 0x00008b80ff0477ac */ /* 0x000e640008000800 */
[----:B-1----:R1:W-:Y:S04]  /*6080*/  STL.64 [R1], R2 ;  /* 0x0000000201007387 */ /* 0x0023e80000100a00 */
[----:B------:R5:W-:Y:S01]  /*6090*/  STL [R1+0x24], R0 ;  /* 0x0000240001007387 */ /* 0x000be20000100800 */
[----:B----4-:R-:W-:Y:S01]  /*60a0*/  ULEA UR5, UR5, UR8, 0x18 ;  /* 0x0000000805057291 */ /* 0x010fe2000f8ec0ff */
[C---:B--2---:R-:W-:Y:S01]  /*60b0*/  IMAD.SHL.U32 R191, R227.reuse, 0x8, RZ ;  /* 0x00000008e3bf7824 */ /* 0x044fe200078e00ff */
[C---:B------:R-:W-:Y:S01]  /*60c0*/  LOP3.LUT P0, RZ, R227.reuse, 0x4, RZ, 0xc0, !PT ;  /* 0x00000004e3ff7812 */ /* 0x040fe2000780c0ff */
[C---:B------:R-:W-:Y:S01]  /*60d0*/  IMAD.SHL.U32 R226, R227.reuse, 0x20, RZ ;  /* 0x00000020e3e27824 */ /* 0x040fe200078e00ff */
[----:B------:R-:W-:-:S02]  /*60e0*/  LOP3.LUT R228, R227, 0x8, RZ, 0xc0, !PT ;  /* 0x00000008e3e47812 */ /* 0x000fc400078ec0ff */
[----:B------:R-:W-:Y:S02]  /*60f0*/  LOP3.LUT R191, R191, 0x18, RZ, 0xc0, !PT ;  /* 0x00000018bfbf7812 */ /* 0x000fe400078ec0ff */
[----:B------:R-:W-:Y:S02]  /*6100*/  SEL R225, R225, 0xffffffe0, !P0 ;  /* 0xffffffe0e1e17807 */ /* 0x000fe40004000000 */
[----:B---3--:R-:W-:Y:S02]  /*6110*/  ISETP.GE.AND P5, PT, R191, UR9, PT ;  /* 0x00000009bf007c0c */ /* 0x008fe4000bfa6270 */
[----:B------:R-:W-:Y:S02]  /*6120*/  IADD3 R222, PT, PT, R221, R225, RZ ;  /* 0x000000e1ddde7210 */ /* 0x000fe40007ffe0ff */
[----:B-1----:R-:W-:Y:S01]  /*6130*/  MOV R3, R104 ;  /* 0x0000006800037202 */ /* 0x002fe20000000f00 */
[----:B-----5:R-:W-:-:S05]  /*6140*/  VIADD R0, R220, 0x9020 ;  /* 0x00009020dc007836 */ /* 0x020fca0000000000 */
[----:B------:R1:W-:Y:S01]  /*6150*/  STL [R1+0x20], R0 ;  /* 0x0000200001007387 */ /* 0x0003e20000100800 */
[----:B------:R-:W-:Y:S05]  /*6160*/  BRA `(.L_x_762) ;  /* 0x0000000000c47947 */ /* 0x000fea0003800000 */
.L_x_764:
[----:B------:R-:W1:Y:S01]  /*6170*/  LDC.64 R6, c[0x0][0x3b8] ;  /* 0x0000ee00ff067b82 */ /* 0x000e620000000a00 */
[----:B------:R-:W-:Y:S04]  /*6180*/  VIADD R2, R230, 0xffffffff ;  /* 0xffffffffe6027836 */ /* 0x000fe80000000000 */
[C---:B-1----:R-:W-:Y:S04]  /*6190*/  IMAD.WIDE.U32 R4, R2.reuse, R6, RZ ;  /* 0x0000000602047225 */ /* 0x042fe800078e00ff */
[----:B------:R-:W-:Y:S02]  /*61a0*/  IMAD R5, R2, R7, R5 ;  /* 0x0000000702057224 */ /* 0x000fe400078e0205 */
[C---:B------:R-:W-:Y:S03]  /*61b0*/  IMAD.SHL.U32 R2, R4.reuse, 0x40, RZ ;  /* 0x0000004004027824 */ /* 0x040fe600078e00ff */
[----:B------:R-:W-:Y:S02]  /*61c0*/  SHF.L.U64.HI R5, R4, 0x6, R5 ;  /* 0x0000000604057819 */ /* 0x000fe40000010205 */
[----:B------:R-:W-:Y:S02]  /*61d0*/  LEA R10, P1, R6, R2, 0x5 ;  /* 0x00000002060a7211 */ /* 0x000fe400078228ff */
[-C--:B------:R-:W-:Y:S02]  /*61e0*/  @!P5 LEA R13, P6, R2, R250.reuse, 0x1 ;  /* 0x000000fa020dd211 */ /* 0x080fe400078c08ff */
[----:B------:R-:W-:Y:S02]  /*61f0*/  LEA.HI.X R12, R6, R5, R7, 0x5, P1 ;  /* 0x00000005060c7211 */ /* 0x000fe400008f2c07 */
[CC--:B------:R-:W-:Y:S02]  /*6200*/  @!P4 LEA R8, P2, R2.reuse, R250.reuse, 0x1 ;  /* 0x000000fa0208c211 */ /* 0x0c0fe400078408ff */
[CC--:B------:R-:W-:Y:S02]  /*6210*/  @!P3 LEA R6, P1, R2.reuse, R250.reuse, 0x1 ;  /* 0x000000fa0206b211 */ /* 0x0c0fe400078208ff */
[-CC-:B------:R-:W-:Y:S02]  /*6220*/  @!P5 LEA.HI.X R11, R2, R249.reuse, R5.reuse, 0x1, P6 ;  /* 0x000000f9020bd211 */ /* 0x180fe400030f0c05 */
[----:B------:R-:W-:Y:S02]  /*6230*/  LEA R4, P6, R10, R250, 0x1 ;  /* 0x000000fa0a047211 */ /* 0x000fe400078c08ff */
[CCC-:B------:R-:W-:Y:S02]  /*6240*/  @!P4 LEA.HI.X R9, R2.reuse, R249.reuse, R5.reuse, 0x1, P2 ;  /* 0x000000f90209c211 */ /* 0x1c0fe400010f0c05 */
[-C--:B------:R-:W-:Y:S02]  /*6250*/  @!P3 LEA.HI.X R7, R2, R249.reuse, R5, 0x1, P1 ;  /* 0x000000f90207b211 */ /* 0x080fe400008f0c05 */
[----:B------:R-:W-:Y:S01]  /*6260*/  LEA.HI.X R5, R10, R249, R12, 0x1, P6 ;  /* 0x000000f90a057211 */ /* 0x000fe200030f0c0c */
[----:B------:R-:W-:Y:S05]  /*6270*/  @!P5 IMAD.MOV.U32 R10, RZ, RZ, R13 ;  /* 0x000000ffff0ad224 */ /* 0x000fea00078e000d */
        /* <DEDUP_REMOVED lines=32> */
.L_x_762:
[----:B--2---:R-:W2:Y:S01]  /*6480*/  LDL R8, [R1] ;  /* 0x0000000001087983 */ /* 0x004ea20000100800 */
[----:B------:R-:W-:Y:S04]  /*6490*/  DEPBAR.LE SB0, 0x0 ;  /* 0x000080000000791a */ /* 0x000fe80000000000 */
[----:B------:R-:W1:Y:S01]  /*64a0*/  LDL R12, [R1+0x4] ;  /* 0x00000400010c7983 */ /* 0x000e620000100800 */
[C---:B------:R-:W-:Y:S02]  /*64b0*/  SHF.L.U32 R2, R227.reuse, 0x3, RZ ;  /* 0x00000003e3027819 */ /* 0x040fe400000006ff */
[C---:B------:R-:W-:Y:S01]  /*64c0*/  SHF.L.U32 R224, R227.reuse, 0x4, RZ ;  /* 0x00000004e3e07819 */ /* 0x040fe200000006ff */
[----:B------:R-:W3:Y:S01]  /*64d0*/  LDL R10, [R1+0x1c] ;  /* 0x00001c00010a7983 */ /* 0x000ee20000100800 */
[----:B------:R-:W-:Y:S02]  /*64e0*/  LOP3.LUT R2, R2, 0x18, RZ, 0xc0, !PT ;  /* 0x0000001802027812 */ /* 0x000fe400078ec0ff */
[----:B------:R-:W-:Y:S01]  /*64f0*/  SHF.L.U32 R223, R227, 0x2, RZ ;  /* 0x00000002e3df7819 */ /* 0x000fe200000006ff */
[----:B------:R-:W4:Y:S01]  /*6500*/  LDL R9, [R1+0x18] ;  /* 0x0000180001097983 */ /* 0x000f220000100800 */
[C---:B------:R-:W-:Y:S02]  /*6510*/  LOP3.LUT R11, R2.reuse, 0x20, RZ, 0xfc, !PT ;  /* 0x00000020020b7812 */ /* 0x040fe400078efcff */
[----:B------:R-:W-:Y:S01]  /*6520*/  LOP3.LUT R2, R2, 0x40, RZ, 0xfc, !PT ;  /* 0x0000004002027812 */ /* 0x000fe200078efcff */
[----:B------:R-:W-:Y:S01]  /*6530*/  BAR.SYNC.DEFER_BLOCKING 0x0 ;  /* 0x0000000000007b1d */ /* 0x000fe20000010000 */
[----:B------:R-:W-:Y:S02]  /*6540*/  ISETP.GE.AND P4, PT, R11, UR7, PT ;  /* 0x000000070b007c0c */ /* 0x000fe4000bf86270 */
[----:B------:R-:W-:Y:S02]  /*6550*/  ISETP.GE.AND P3, PT, R2, UR7, PT ;  /* 0x0000000702007c0c */ /* 0x000fe4000bf66270 */
[----:B------:R-:W-:Y:S02]  /*6560*/  SHF.L.U32 R11, R227, 0x3, RZ ;  /* 0x00000003e30b7819 */ /* 0x000fe400000006ff */
[----:B------:R-:W-:Y:S02]  /*6570*/  LOP3.LUT R2, R224, 0x100, RZ, 0xc0, !PT ;  /* 0x00000100e0027812 */ /* 0x000fe400078ec0ff */
[----:B------:R-:W-:Y:S02]  /*6580*/  LOP3.LUT R11, R11, 0x18, RZ, 0xc0, !PT ;  /* 0x000000180b0b7812 */ /* 0x000fe400078ec0ff */
[----:B------:R-:W-:Y:S01]  /*6590*/  LOP3.LUT R2, R2, 0x20, R226, 0xf8, !PT ;  /* 0x0000002002027812 */ /* 0x000fe200078ef8e2 */
[C---:B--2---:R-:W-:Y:S04]  /*65a0*/  IMAD.WIDE.U32 R4, R230.reuse, R8, RZ ;  /* 0x00000008e6047225 */ /* 0x044fe800078e00ff */
[----:B-1----:R-:W-:Y:S01]  /*65b0*/  IMAD R0, R230, R12, R5 ;  /* 0x0000000ce6007224 */ /* 0x002fe200078e0205 */
[C---:B------:R-:W-:Y:S02]  /*65c0*/  SHF.L.U32 R5, R4.reuse, 0x6, RZ ;  /* 0x0000000604057819 */ /* 0x040fe400000006ff */
[C---:B---3--:R-:W-:Y:S04]  /*65d0*/  LEA R6, P1, R4.reuse, R10, 0x7 ;  /* 0x0000000a04067211 */ /* 0x048fe800078238ff */
[C-C-:B----4-:R-:W-:Y:S02]  /*65e0*/  LEA.HI.X R7, R4.reuse, R9, R0.reuse, 0x7, P1 ;  /* 0x0000000904077211 */ /* 0x150fe400008f3c00 */
[----:B------:R-:W-:Y:S02]  /*65f0*/  SHF.L.U64.HI R4, R4, 0x6, R0 ;  /* 0x0000000604047819 */ /* 0x000fe40000010200 */
[C---:B------:R-:W-:Y:S01]  /*6600*/  LEA R5, P1, R8.reuse, R5, 0x5 ;  /* 0x0000000508057211 */ /* 0x040fe200078228ff */
[----:B------:R-:W-:Y:S01]  /*6610*/  @!PT LDS RZ, [RZ] ;  /* 0x00000000fffff984 */ /* 0x000fe20000000800 */
[----:B------:R-:W-:Y:S01]  /*6620*/  @!PT LDS RZ, [RZ] ;  /* 0x00000000fffff984 */ /* 0x000fe20000000800 */
[----:B------:R-:W-:Y:S01]  /*6630*/  @!PT LDS RZ, [RZ] ;  /* 0x00000000fffff984 */ /* 0x000fe20000000800 */
[----:B------:R-:W-:Y:S01]  /*6640*/  @!P5 LDGSTS.E.BYPASS.LTC128B.128 [R229+0x9000], desc[UR16][R6.64] ;  /* 0x0900000006e5dfae */ /* 0x000fe2000b981a10 */
[----:B------:R-:W-:Y:S02]  /*6650*/  LOP3.LUT R0, R223, 0x18, RZ, 0xc0, !PT ;  /* 0x00000018df007812 */ /* 0x000fe400078ec0ff */
[----:B------:R-:W-:Y:S02]  /*6660*/  LEA.HI.X R8, R8, R4, R12, 0x5, P1 ;  /* 0x0000000408087211 */ /* 0x000fe400008f2c0c */
[----:B------:R-:W-:Y:S02]  /*6670*/  LEA R4, P1, R5, R10, 0x1 ;  /* 0x0000000a05047211 */ /* 0x000fe400078208ff */
[----:B------:R-:W-:Y:S01]  /*6680*/  LOP3.LUT R0, R0, 0xc0, R226, 0xf8, !PT ;  /* 0x000000c000007812 */ /* 0x000fe200078ef8e2 */
[----:B------:R-:W-:Y:S01]  /*6690*/  @P5 STS.128 [R229+0x9000], RZ ;  /* 0x009000ffe5005388 */ /* 0x000fe20000000c00 */
[----:B------:R-:W-:Y:S02]  /*66a0*/  ISETP.GE.AND P5, PT, R11, UR7, PT ;  /* 0x000000070b007c0c */ /* 0x000fe4000bfa6270 */
[----:B------:R-:W-:Y:S02]  /*66b0*/  LEA.HI.X R5, R5, R9, R8, 0x1, P1 ;  /* 0x0000000905057211 */ /* 0x000fe400008f0c08 */
[----:B------:R-:W-:Y:S02]  /*66c0*/  LOP3.LUT R0, R2, R0, R228, 0xf6, !PT ;  /* 0x0000000002007212 */ /* 0x000fe400078ef6e4 */
[----:B------:R-:W-:Y:S01]  /*66d0*/  ISETP.NE.AND P1, PT, R230, RZ, PT ;  /* 0x000000ffe600720c */ /* 0x000fe20003f25270 */
[----:B------:R-:W-:Y:S01]  /*66e0*/  @!PT LDS RZ, [RZ] ;  /* 0x00000000fffff984 */ /* 0x000fe20000000800 */
[----:B------:R-:W-:Y:S01]  /*66f0*/  @!PT LDS RZ, [RZ] ;  /* 0x00000000fffff984 */ /* 0x000fe20000000800 */
[----:B------:R-:W-:Y:S01]  /*6700*/  @!PT LDS RZ, [RZ] ;  /* 0x00000000fffff984 */ /* 0x000fe20000000800 */
[----:B------:R-:W-:Y:S01]  /*6710*/  @!P4 LDGSTS.E.BYPASS.LTC128B.128 [R229+0xa000], desc[UR16][R6.64+0x40] ;  /* 0x0a00004006e5cfae */ /* 0x000fe2000b981a10 */
[----:B------:R-:W-:Y:S04]  /*6720*/  LEA R212, R0, UR5, 0x1 ;  /* 0x0000000500d47c11 */ /* 0x000fe8000f8e08ff */
[----:B------:R-:W-:Y:S03]  /*6730*/  IADD3 R0, PT, PT, R225, R212, RZ ;  /* 0x000000d4e1007210 */ /* 0x000fe60007ffe0ff */
        /* <DEDUP_REMOVED lines=131> */
[-C--:B-1----:R-:W-:Y:S08]  /*6f70*/  HMMA.16816.F32.BF16 R52, R180, R212.reuse, R52 ;  /* 0x000000d4b434723c */ /* 0x082ff00000041834 */
[C---:B------:R-:W-:Y:S08]  /*6f80*/  HMMA.16816.F32.BF16 R56, R188.reuse, R212, R56 ;  /* 0x000000d4bc38723c */ /* 0x040ff00000041838 */
[-C--:B------:R-:W-:Y:S08]  /*6f90*/  HMMA.16816.F32.BF16 R60, R188, R214.reuse, R60 ;  /* 0x000000d6bc3c723c */ /* 0x080ff0000004183c */
[----:B------:R-:W-:Y:S08]  /*6fa0*/  HMMA.16816.F32.BF16 R64, R180, R214, R64 ;  /* 0x000000d6b440723c */ /* 0x000ff00000041840 */
[-C--:B-----5:R-:W-:Y:S08]  /*6fb0*/  HMMA.16816.F32.BF16 R4, R200, R216.reuse, R4 ;  /* 0x000000d8c804723c */ /* 0x0a0ff00000041804 */
        /* <DEDUP_REMOVED lines=26> */
[----:B------:R4:W-:Y:S01]  /*7160*/  MUFU.TANH R187, R15 ;  /* 0x0000000f00bb7308 */ /* 0x0009e20000002400 */
[----:B---3--:R-:W3:Y:S09]  /*7170*/  LDSM.16.M88.4 R8, [R0+0x8800] ;  /* 0x008800000008783b */ /* 0x008ef20000000200 */
[----:B------:R-:W-:Y:S01]  /*7180*/  MUFU.TANH R186, R12 ;  /* 0x0000000c00ba7308 */ /* 0x000fe20000002400 */
[-C--:B-1----:R-:W-:Y:S03]  /*7190*/  HMMA.16816.F32.BF16 R20, R200, R4.reuse, R20 ;  /* 0x00000004c814723c */ /* 0x082fe60000041814 */
[----:B--2---:R-:W-:Y:S01]  /*71a0*/  FMUL.FTZ R14, R16, UR6 ;  /* 0x00000006100e7c20 */ /* 0x004fe20008410000 */
[----:B------:R-:W-:Y:S05]  /*71b0*/  FMUL.FTZ R16, R18, UR6 ;  /* 0x0000000612107c20 */ /* 0x000fea0008410000 */
[----:B------:R-:W1:Y:S01]  /*71c0*/  MUFU.TANH R185, R13 ;  /* 0x0000000d00b97308 */ /* 0x000e620000002400 */
[C---:B------:R-:W-:Y:S04]  /*71d0*/  HMMA.16816.F32.BF16 R24, R108.reuse, R4, R24 ;  /* 0x000000046c18723c */ /* 0x040fe80000041818 */
[----:B----4-:R-:W-:Y:S01]  /*71e0*/  FMUL.FTZ R15, R17, UR6 ;  /* 0x00000006110f7c20 */ /* 0x010fe20008410000 */
[----:B------:R-:W-:Y:S04]  /*71f0*/  FMUL.FTZ R17, R19, UR6 ;  /* 0x0000000613117c20 */ /* 0x000fe80008410000 */
        /* <DEDUP_REMOVED lines=11> */
[----:B------:R-:W-:Y:S01]  /*72b0*/  FMUL.FTZ R24, R24, UR6 ;  /* 0x0000000618187c20 */ /* 0x000fe20008410000 */
[-C--:B---3--:R-:W-:Y:S05]  /*72c0*/  HMMA.16816.F32.BF16 R36, R200, R8.reuse, R36 ;  /* 0x00000008c824723c */ /* 0x088fea0000041824 */
[----:B------:R-:W-:Y:S03]  /*72d0*/  FMUL.FTZ R25, R25, UR6 ;  /* 0x0000000619197c20 */ /* 0x000fe60008410000 */
[----:B------:R-:W3:Y:S01]  /*72e0*/  MUFU.TANH R17, R17 ;  /* 0x0000001100117308 */ /* 0x000ee20000002400 */
        /* <DEDUP_REMOVED lines=10> */
[----:B------:R-:W5:Y:S01]  /*7390*/  MUFU.TANH R196, R25 ;  /* 0x0000001900c47308 */ /* 0x000f620000002400 */
        /* <DEDUP_REMOVED lines=21> */
[----:B------:R-:W4:Y:S01]  /*74f0*/  MUFU.TANH R192, R23 ;  /* 0x0000001700c07308 */ /* 0x000f220000002400 */
        /* <DEDUP_REMOVED lines=8> */
[----:B------:R-:W-:Y:S01]  /*7580*/  FMNMX3.FTZ R5, R3, R179, R178, !PT ;  /* 0x000000b303057276 */ /* 0x000fe200078100b2 */
[----:B------:R-:W-:Y:S01]  /*7590*/  FMUL.FTZ R52, R52, UR6 ;  /* 0x0000000634347c20 */ /* 0x000fe20008410000 */
[----:B------:R-:W-:Y:S01]  /*75a0*/  FMUL.FTZ R0, R62, UR6 ;  /* 0x000000063e007c20 */ /* 0x000fe20008410000 */
[----:B------:R-:W-:Y:S03]  /*75b0*/  FMNMX3.FTZ R4, R100, R177, R176, !PT ;  /* 0x000000b164047276 */ /* 0x000fe600078100b0 */
        /* <DEDUP_REMOVED lines=8> */
[----:B------:R4:W-:Y:S01]  /*7640*/  MUFU.TANH R110, R0 ;  /* 0x00000000006e7308 */ /* 0x0009e20000002400 */
[----:B-1----:R-:W-:Y:S01]  /*7650*/  FMNMX3.FTZ R2, R2, R186, R185, !PT ;  /* 0x000000ba02027276 */ /* 0x002fe200078100b9 */
[----:B------:R-:W-:Y:S01]  /*7660*/  FMUL.FTZ R60, R60, UR6 ;  /* 0x000000063c3c7c20 */ /* 0x000fe20008410000 */
[----:B------:R-:W-:Y:S01]  /*7670*/  FMUL.FTZ R61, R61, UR6 ;  /* 0x000000063d3d7c20 */ /* 0x000fe20008410000 */
[----:B------:R-:W-:Y:S01]  /*7680*/  FMUL.FTZ R64, R64, UR6 ;  /* 0x0000000640407c20 */ /* 0x000fe20008410000 */
[----:B------:R-:W-:Y:S01]  /*7690*/  FMUL.FTZ R65, R65, UR6 ;  /* 0x0000000641417c20 */ /* 0x000fe20008410000 */
[----:B------:R-:W-:Y:S01]  /*76a0*/  FMUL.FTZ R66, R66, UR6 ;  /* 0x0000000642427c20 */ /* 0x000fe20008410000 */
[----:B------:R-:W-:Y:S03]  /*76b0*/  FMUL.FTZ R67, R67, UR6 ;  /* 0x0000000643437c20 */ /* 0x000fe60008410000 */
[----:B------:R-:W-:Y:S01]  /*76c0*/  MUFU.TANH R205, R28 ;  /* 0x0000001c00cd7308 */ /* 0x000fe20000002400 */
[----:B--2---:R-:W-:Y:S02]  /*76d0*/  FMNMX3.FTZ R5, R5, R14, R15, !PT ;  /* 0x0000000e05057276 */ /* 0x004fe4000781000f */
[----:B---3--:R-:W-:Y:S02]  /*76e0*/  FMNMX3.FTZ R4, R4, R16, R17, !PT ;  /* 0x0000001004047276 */ /* 0x008fe40007810011 */
[----:B-----5:R-:W-:Y:S02]  /*76f0*/  FMNMX3.FTZ R102, R2, R198, R196, !PT ;  /* 0x000000c602667276 */ /* 0x020fe400078100c4 */
[----:B----4-:R-:W-:Y:S03]  /*7700*/  FMNMX3.FTZ R104, R5, R195, R194, !PT ;  /* 0x000000c305687276 */ /* 0x010fe600078100c2 */
[----:B------:R-:W1:Y:S01]  /*7710*/  MUFU.TANH R199, R29 ;  /* 0x0000001d00c77308 */ /* 0x000e620000002400 */
[----:B------:R-:W-:Y:S01]  /*7720*/  FMNMX3.FTZ R2, R4, R193, R192, !PT ;  /* 0x000000c104027276 */ /* 0x000fe200078100c0 */
[----:B------:R-:W-:Y:S08]  /*7730*/  FMUL.FTZ R0, R63, UR6 ;  /* 0x000000063f007c20 */ /* 0x000ff00008410000 */
        /* <DEDUP_REMOVED lines=61> */
.L_x_763:
[----:B-1----:R-:W1:Y:S08]  /*7b10*/  SHFL.BFLY PT, R6, R102, 0x2, 0x1f ;  /* 0x0c401f0066067f89 */ /* 0x002e7000000e0000 */
[----:B------:R-:W2:Y:S08]  /*7b20*/  SHFL.BFLY PT, R2, R0, 0x2, 0x1f ;  /* 0x0c401f0000027f89 */ /* 0x000eb000000e0000 */
[----:B------:R-:W3:Y:S04]  /*7b30*/  LDL R10, [R1+0x24] ;  /* 0x00002400010a7983 */ /* 0x000ee80000100800 */
[----:B------:R-:W4:Y:S08]  /*7b40*/  SHFL.BFLY PT, R4, R104, 0x2, 0x1f ;  /* 0x0c401f0068047f89 */ /* 0x000f3000000e0000 */
[----:B------:R-:W5:Y:S08]  /*7b50*/  SHFL.BFLY PT, R5, R103, 0x2, 0x1f ;  /* 0x0c401f0067057f89 */ /* 0x000f7000000e0000 */
[----:B------:R-:W-:Y:S08]  /*7b60*/  LDSM.16.MT88.4 R20, [R220+0x9000] ;  /* 0x00900000dc14783b */ /* 0x000ff00000004200 */
[----:B------:R-:W-:Y:S01]  /*7b70*/  LDSM.16.MT88.4 R52, [R220+0xa000] ;  /* 0x00a00000dc34783b */ /* 0x000fe20000004200 */
[----:B-1----:R-:W-:Y:S02]  /*7b80*/  FMNMX.FTZ R102, R102, R6, !PT ;  /* 0x0000000666667209 */ /* 0x002fe40007810000 */
[----:B--2---:R-:W-:Y:S05]  /*7b90*/  FMNMX.FTZ R0, R0, R2, !PT ;  /* 0x0000000200007209 */ /* 0x004fea0007810000 */
[----:B------:R-:W1:Y:S01]  /*7ba0*/  SHFL.BFLY PT, R6, R102, 0x1, 0x1f ;  /* 0x0c201f0066067f89 */ /* 0x000e6200000e0000 */
[----:B----4-:R-:W-:Y:S07]  /*7bb0*/  FMNMX.FTZ R104, R104, R4, !PT ;  /* 0x0000000468687209 */ /* 0x010fee0007810000 */
[----:B------:R-:W2:Y:S01]  /*7bc0*/  SHFL.BFLY PT, R2, R0, 0x1, 0x1f ;  /* 0x0c201f0000027f89 */ /* 0x000ea200000e0000 */
[----:B-----5:R-:W-:Y:S07]  /*7bd0*/  FMNMX.FTZ R103, R103, R5, !PT ;  /* 0x0000000567677209 */ /* 0x020fee0007810000 */
[----:B------:R-:W4:Y:S08]  /*7be0*/  SHFL.BFLY PT, R4, R104, 0x1, 0x1f ;  /* 0x0c201f0068047f89 */ /* 0x000f3000000e0000 */
[----:B------:R-:W5:Y:S01]  /*7bf0*/  SHFL.BFLY PT, R5, R103, 0x1, 0x1f ;  /* 0x0c201f0067057f89 */ /* 0x000f6200000e0000 */
[----:B-1----:R-:W-:Y:S02]  /*7c00*/  FMNMX.FTZ R102, R102, R6, !PT ;  /* 0x0000000666667209 */ /* 0x002fe40007810000 */
[----:B--2---:R-:W-:Y:S03]  /*7c10*/  FMNMX.FTZ R101, R0, R2, !PT ;  /* 0x0000000200657209 */ /* 0x004fe60007810000 */
[----:B------:R-:W-:Y:S02]  /*7c20*/  FADD.FTZ R2, -R102, R105 ;  /* 0x0000006966027221 */ /* 0x000fe40000010100 */
[----:B------:R2:W3:Y:S01]  /*7c30*/  LDL R105, [R1+0x20] ;  /* 0x0000200001697983 */ /* 0x0004e20000100800 */
[----:B----4-:R-:W-:Y:S01]  /*7c40*/  FMNMX.FTZ R104, R104, R4, !PT ;  /* 0x0000000468687209 */ /* 0x010fe20007810000 */
[----:B------:R-:W-:Y:S03]  /*7c50*/  FMUL.FTZ R2, R2, UR4 ;  /* 0x0000000402027c20 */ /* 0x000fe60008410000 */
[C---:B------:R-:W-:Y:S01]  /*7c60*/  FSETP.NEU.FTZ.AND P2, PT, R104.reuse, -INF , PT ;  /* 0xff8000006800780b */ /* 0x040fe20003f5d000 */
[C---:B------:R-:W-:Y:S01]  /*7c70*/  FMUL.FTZ R111, R104.reuse, UR4 ;  /* 0x00000004686f7c20 */ /* 0x040fe20008410000 */
[----:B------:R-:W-:Y:S01]  /*7c80*/  FADD.FTZ R0, -R104, R3 ;  /* 0x0000000368007221 */ /* 0x000fe20000010100 */
[----:B-----5:R-:W-:Y:S01]  /*7c90*/  FMNMX.FTZ R103, R103, R5, !PT ;  /* 0x0000000567677209 */ /* 0x020fe20007810000 */
[----:B------:R-:W1:Y:S02]  /*7ca0*/  MUFU.EX2 R2, R2 ;  /* 0x0000000200027308 */ /* 0x000e640000000800 */
[----:B------:R-:W-:Y:S01]  /*7cb0*/  FSEL R111, R111, RZ, P2 ;  /* 0x000000ff6f6f7208 */ /* 0x000fe20001000000 */
[----:B------:R-:W-:Y:S01]  /*7cc0*/  FMUL.FTZ R4, R0, UR4 ;  /* 0x0000000400047c20 */ /* 0x000fe20008410000 */
[----:B------:R-:W-:Y:S01]  /*7cd0*/  FADD.FTZ R3, -R103, R100 ;  /* 0x0000006467037221 */ /* 0x000fe20000010100 */
[----:B------:R-:W-:Y:S01]  /*7ce0*/  FADD.FTZ R0, -R101, R106 ;  /* 0x0000006a65007221 */ /* 0x000fe20000010100 */
[----:B------:R-:W-:Y:S01]  /*7cf0*/  FMUL.FTZ R106, R103, UR4 ;  /* 0x00000004676a7c20 */ /* 0x000fe20008410000 */
[--C-:B------:R-:W-:Y:S03]  /*7d00*/  FFMA.FTZ R5, R179, UR4, -R111.reuse ;  /* 0x00000004b3057c23 */ /* 0x100fe6000801086f */
[----:B------:R4:W5:Y:S01]  /*7d10*/  MUFU.EX2 R100, R4 ;  /* 0x0000000400647308 */ /* 0x0009620000000800 */
[----:B------:R-:W-:Y:S01]  /*7d20*/  FSETP.NEU.FTZ.AND P1, PT, R103, -INF , PT ;  /* 0xff8000006700780b */ /* 0x000fe20003f3d000 */
[----:B------:R-:W-:Y:S01]  /*7d30*/  FMUL.FTZ R3, R3, UR4 ;  /* 0x0000000403037c20 */ /* 0x000fe20008410000 */
[----:B------:R-:W-:Y:S07]  /*7d40*/  FSETP.NEU.FTZ.AND P2, PT, R102, -INF , PT ;  /* 0xff8000006600780b */ /* 0x000fee0003f5d000 */
[----:B------:R2:W-:Y:S01]  /*7d50*/  MUFU.EX2 R7, R5 ;  /* 0x0000000500077308 */ /* 0x0005e20000000800 */
[----:B------:R-:W-:Y:S01]  /*7d60*/  FSEL R106, R106, RZ, P1 ;  /* 0x000000ff6a6a7208 */ /* 0x000fe20000800000 */
[----:B------:R-:W-:Y:S01]  /*7d70*/  FMUL.FTZ R0, R0, UR4 ;  /* 0x0000000400007c20 */ /* 0x000fe20008410000 */
[----:B------:R-:W-:Y:S07]  /*7d80*/  FSETP.NEU.FTZ.AND P1, PT, R101, -INF , PT ;  /* 0xff8000006500780b */ /* 0x000fee0003f3d000 */
[----:B------:R-:W2:Y:S01]  /*7d90*/  MUFU.EX2 R3, R3 ;  /* 0x0000000300037308 */ /* 0x000ea20000000800 */
[----:B-1----:R-:W-:Y:S01]  /*7da0*/  FMUL.FTZ R12, R2, R120 ;  /* 0x00000078020c7220 */ /* 0x002fe20000410000 */
[--C-:B------:R-:W-:Y:S01]  /*7db0*/  FFMA.FTZ R6, R16, UR4, -R106.reuse ;  /* 0x0000000410067c23 */ /* 0x100fe2000801086a */
[C---:B------:R-:W-:Y:S07]  /*7dc0*/  FMUL.FTZ R13, R2.reuse, R121 ;  /* 0x00000079020d7220 */ /* 0x040fee0000410000 */
[----:B------:R-:W1:Y:S01]  /*7dd0*/  MUFU.EX2 R0, R0 ;  /* 0x0000000000007308 */ /* 0x000e620000000800 */
[----:B------:R-:W-:Y:S01]  /*7de0*/  FMUL.FTZ R24, R2, R132 ;  /* 0x0000008402187220 */ /* 0x000fe20000410000 */
[--C-:B----4-:R-:W-:Y:S01]  /*7df0*/  FFMA.FTZ R4, R178, UR4, -R111.reuse ;  /* 0x00000004b2047c23 */ /* 0x110fe2000801086f */
[----:B-----5:R-:W-:Y:S07]  /*7e00*/  FMUL.FTZ R16, R100, R124 ;  /* 0x0000007c64107220 */ /* 0x020fee0000410000 */
[----:B------:R-:W4:Y:S01]  /*7e10*/  MUFU.EX2 R42, R6 ;  /* 0x00000006002a7308 */ /* 0x000f220000000800 */
[C---:B------:R-:W-:Y:S01]  /*7e20*/  FMUL.FTZ R25, R2.reuse, R133 ;  /* 0x0000008502197220 */ /* 0x040fe20000410000 */
[--C-:B--2---:R-:W-:Y:S01]  /*7e30*/  FFMA.FTZ R5, R177, UR4, -R106.reuse ;  /* 0x00000004b1057c23 */ /* 0x104fe2000801086a */
[----:B------:R-:W-:Y:S07]  /*7e40*/  FMUL.FTZ R177, R101, UR4 ;  /* 0x0000000465b17c20 */ /* 0x000fee0008410000 */
[----:B------:R2:W-:Y:S01]  /*7e50*/  MUFU.EX2 R8, R4 ;  /* 0x0000000400087308 */ /* 0x0005e20000000800 */
[----:B------:R-:W-:Y:S01]  /*7e60*/  FMUL.FTZ R28, R2, R136 ;  /* 0x00000088021c7220 */ /* 0x000fe20000410000 */
[C---:B------:R-:W-:Y:S01]  /*7e70*/  FMUL.FTZ R18, R3.reuse, R126 ;  /* 0x0000007e03127220 */ /* 0x040fe20000410000 */
[----:B------:R-:W-:Y:S07]  /*7e80*/  FMUL.FTZ R19, R3, R127 ;  /* 0x0000007f03137220 */ /* 0x000fee0000410000 */
[----:B------:R5:W-:Y:S01]  /*7e90*/  MUFU.EX2 R48, R5 ;  /* 0x0000000500307308 */ /* 0x000be20000000800 */
[----:B------:R-:W-:Y:S01]  /*7ea0*/  FSEL R177, R177, RZ, P1 ;  /* 0x000000ffb1b17208 */ /* 0x000fe20000800000 */
[C---:B-1----:R-:W-:Y:S01]  /*7eb0*/  FMUL.FTZ R26, R0.reuse, R134 ;  /* 0x00000086001a7220 */ /* 0x042fe20000410000 */
[----:B------:R-:W-:Y:S01]  /*7ec0*/  FMUL.FTZ R27, R0, R135 ;  /* 0x00000087001b7220 */ /* 0x000fe20000410000 */
[----:B------:R-:W-:Y:S01]  /*7ed0*/  FMUL.FTZ R29, R2, R137 ;  /* 0x00000089021d7220 */ /* 0x000fe20000410000 */
[C---:B------:R-:W-:Y:S01]  /*7ee0*/  FMUL.FTZ R30, R0.reuse, R138 ;  /* 0x0000008a001e7220 */ /* 0x040fe20000410000 */
[----:B------:R-:W-:Y:S01]  /*7ef0*/  FMUL.FTZ R31, R0, R139 ;  /* 0x0000008b001f7220 */ /* 0x000fe20000410000 */
[C---:B------:R-:W-:Y:S01]  /*7f00*/  FMUL.FTZ R32, R100.reuse, R140 ;  /* 0x0000008c64207220 */ /* 0x040fe20000410000 */
[----:B------:R-:W-:Y:S01]  /*7f10*/  FMUL.FTZ R33, R100, R141 ;  /* 0x0000008d64217220 */ /* 0x000fe20000410000 */
[C---:B------:R-:W-:Y:S01]  /*7f20*/  FMUL.FTZ R34, R3.reuse, R142 ;  /* 0x0000008e03227220 */ /* 0x040fe20000410000 */
[----:B--2---:R-:W-:Y:S01]  /*7f30*/  FFMA.FTZ R4, R176, UR4, -R106 ;  /* 0x00000004b0047c23 */ /* 0x004fe2000801086a */
[----:B------:R-:W-:Y:S01]  /*7f40*/  FMUL.FTZ R176, R102, UR4 ;  /* 0x0000000466b07c20 */ /* 0x000fe20008410000 */
[----:B------:R-:W-:Y:S01]  /*7f50*/  FMUL.FTZ R35, R3, R143 ;  /* 0x0000008f03237220 */ /* 0x000fe20000410000 */
[----:B----4-:R-:W-:Y:S01]  /*7f60*/  MOV R140, R42 ;  /* 0x0000002a008c7202 */ /* 0x010fe20000000f00 */
[--C-:B-----5:R-:W-:Y:S01]  /*7f70*/  FFMA.FTZ R5, R14, UR4, -R111.reuse ;  /* 0x000000040e057c23 */ /* 0x120fe2000801086f */
[----:B------:R1:W-:Y:S01]  /*7f80*/  MUFU.EX2 R49, R4 ;  /* 0x0000000400317308 */ /* 0x0003e20000000800 */
[----:B------:R-:W-:Y:S01]  /*7f90*/  FSEL R176, R176, RZ, P2 ;  /* 0x000000ffb0b07208 */ /* 0x000fe20001000000 */
[----:B------:R-:W-:Y:S01]  /*7fa0*/  FMUL.FTZ R14, R0, R122 ;  /* 0x0000007a000e7220 */ /* 0x000fe20000410000 */
[C---:B------:R-:W-:Y:S07]  /*7fb0*/  FMUL.FTZ R40, R2.reuse, R148 ;  /* 0x0000009402287220 */ /* 0x040fee0000410000 */
[----:B------:R2:W-:Y:S01]  /*7fc0*/  MUFU.EX2 R9, R5 ;  /* 0x0000000500097308 */ /* 0x0005e20000000800 */
[----:B------:R-:W-:Y:S01]  /*7fd0*/  FMUL.FTZ R41, R2, R149 ;  /* 0x0000009502297220 */ /* 0x000fe20000410000 */
[----:B------:R-:W-:Y:S01]  /*7fe0*/  FFMA.FTZ R6, R186, UR4, -R176 ;  /* 0x00000004ba067c23 */ /* 0x000fe200080108b0 */
[C---:B------:R-:W-:Y:S01]  /*7ff0*/  FMUL.FTZ R56, R2.reuse, R164 ;  /* 0x000000a402387220 */ /* 0x040fe20000410000 */
[----:B------:R-:W-:Y:S01]  /*8000*/  FMUL.FTZ R57, R2, R165 ;  /* 0x000000a502397220 */ /* 0x000fe20000410000 */
[C---:B------:R-:W-:Y:S05]  /*8010*/  FMUL.FTZ R58, R0.reuse, R166 ;  /* 0x000000a6003a7220 */ /* 0x040fea0000410000 */
[----:B------:R4:W5:Y:S01]  /*8020*/  MUFU.EX2 R43, R6 ;  /* 0x00000006002b7308 */ /* 0x0009620000000800 */
[----:B------:R-:W-:Y:S01]  /*8030*/  FMUL.FTZ R59, R0, R167 ;  /* 0x000000a7003b7220 */ /* 0x000fe20000410000 */
[C---:B------:R-:W-:Y:S01]  /*8040*/  FMUL.FTZ R60, R2.reuse, R168 ;  /* 0x000000a8023c7220 */ /* 0x040fe20000410000 */
[----:B------:R-:W-:Y:S01]  /*8050*/  FMUL.FTZ R61, R2, R169 ;  /* 0x000000a9023d7220 */ /* 0x000fe20000410000 */
[----:B-1----:R-:W-:Y:S01]  /*8060*/  FFMA.FTZ R4, R15, UR4, -R111 ;  /* 0x000000040f047c23 */ /* 0x002fe2000801086f */
[C---:B------:R-:W-:Y:S01]  /*8070*/  FMUL.FTZ R15, R0.reuse, R123 ;  /* 0x0000007b000f7220 */ /* 0x040fe20000410000 */
[C---:B------:R-:W-:Y:S01]  /*8080*/  FMUL.FTZ R62, R0.reuse, R170 ;  /* 0x000000aa003e7220 */ /* 0x040fe20000410000 */
[----:B------:R-:W-:Y:S01]  /*8090*/  FMUL.FTZ R63, R0, R171 ;  /* 0x000000ab003f7220 */ /* 0x000fe20000410000 */
[----:B--2---:R-:W-:Y:S02]  /*80a0*/  FFMA.FTZ R5, R17, UR4, -R106 ;  /* 0x0000000411057c23 */ /* 0x004fe4000801086a */
[----:B------:R1:W2:Y:S01]  /*80b0*/  MUFU.EX2 R45, R4 ;  /* 0x00000004002d7308 */ /* 0x0002a20000000800 */
[C---:B------:R-:W-:Y:S01]  /*80c0*/  FMUL.FTZ R17, R100.reuse, R125 ;  /* 0x0000007d64117220 */ /* 0x040fe20000410000 */
[C---:B------:R-:W-:Y:S01]  /*80d0*/  FMUL.FTZ R64, R100.reuse, R172 ;  /* 0x000000ac64407220 */ /* 0x040fe20000410000 */
[----:B------:R-:W-:Y:S07]  /*80e0*/  LDSM.16.MT88.4 R124, [R220+0xb000] ;  /* 0x00b00000dc7c783b */ /* 0x000fee0000004200 */
[----:B------:R2:W-:Y:S01]  /*80f0*/  MUFU.EX2 R46, R5 ;  /* 0x00000005002e7308 */ /* 0x0005e20000000800 */
[C---:B----4-:R-:W-:Y:S01]  /*8100*/  FMUL.FTZ R6, R3.reuse, R118 ;  /* 0x0000007603067220 */ /* 0x050fe20000410000 */
[----:B-----5:R-:W-:Y:S01]  /*8110*/  MOV R141, R43 ;  /* 0x0000002b008d7202 */ /* 0x020fe20000000f00 */
[C---:B------:R-:W-:Y:S01]  /*8120*/  FMUL.FTZ R65, R100.reuse, R173 ;  /* 0x000000ad64417220 */ /* 0x040fe20000410000 */
[C---:B------:R-:W-:Y:S01]  /*8130*/  FMUL.FTZ R66, R3.reuse, R174 ;  /* 0x000000ae03427220 */ /* 0x040fe20000410000 */
[C---:B------:R-:W-:Y:S01]  /*8140*/  FMUL.FTZ R67, R3.reuse, R175 ;  /* 0x000000af03437220 */ /* 0x040fe20000410000 */
[C---:B------:R-:W-:Y:S01]  /*8150*/  FMUL.FTZ R70, R3.reuse, R70 ;  /* 0x0000004603467220 */ /* 0x040fe20000410000 */
[----:B------:R-:W-:Y:S01]  /*8160*/  FMUL.FTZ R71, R3, R71 ;  /* 0x0000004703477220 */ /* 0x000fe20000410000 */
[C---:B------:R-:W-:Y:S01]  /*8170*/  FMUL.FTZ R68, R100.reuse, R68 ;  /* 0x0000004464447220 */ /* 0x040fe20000410000 */
[----:B------:R-:W-:Y:S01]  /*8180*/  FMUL.FTZ R69, R100, R69 ;  /* 0x0000004564457220 */ /* 0x000fe20000410000 */
[--C-:B-1----:R-:W-:Y:S01]  /*8190*/  FFMA.FTZ R4, R183, UR4, -R176.reuse ;  /* 0x00000004b7047c23 */ /* 0x102fe200080108b0 */
[----:B------:R-:W-:Y:S01]  /*81a0*/  MOV R183, R7 ;  /* 0x0000000700b77202 */ /* 0x000fe20000000f00 */
[----:B------:R-:W-:Y:S01]  /*81b0*/  FMUL.FTZ R72, R2, R72 ;  /* 0x0000004802487220 */ /* 0x000fe20000410000 */
[----:B--2---:R-:W-:Y:S01]  /*81c0*/  MOV R143, R45 ;  /* 0x0000002d008f7202 */ /* 0x004fe20000000f00 */
[--C-:B------:R-:W-:Y:S01]  /*81d0*/  FFMA.FTZ R5, R182, UR4, -R176.reuse ;  /* 0x00000004b6057c23 */ /* 0x100fe200080108b0 */
[----:B------:R1:W-:Y:S01]  /*81e0*/  MUFU.EX2 R179, R4 ;  /* 0x0000000400b37308 */ /* 0x0003e20000000800 */
[----:B------:R-:W-:Y:S01]  /*81f0*/  FMUL.FTZ R73, R2, R73 ;  /* 0x0000004902497220 */ /* 0x000fe20000410000 */
[C---:B------:R-:W-:Y:S01]  /*8200*/  FMUL.FTZ R74, R0.reuse, R74 ;  /* 0x0000004a004a7220 */ /* 0x040fe20000410000 */
[----:B------:R-:W-:Y:S07]  /*8210*/  FMUL.FTZ R75, R0, R75 ;  /* 0x0000004b004b7220 */ /* 0x000fee0000410000 */
[----:B------:R2:W-:Y:S01]  /*8220*/  MUFU.EX2 R7, R5 ;  /* 0x0000000500077308 */ /* 0x0005e20000000800 */
        /* <DEDUP_REMOVED lines=8> */
[----:B------:R-:W-:Y:S01]  /*82b0*/  FMUL.FTZ R86, R3, R86 ;  /* 0x0000005603567220 */ /* 0x000fe20000410000 */
[--C-:B-1----:R-:W-:Y:S01]  /*82c0*/  FFMA.FTZ R4, R181, UR4, -R177.reuse ;  /* 0x00000004b5047c23 */ /* 0x102fe200080108b1 */
[C---:B------:R-:W-:Y:S01]  /*82d0*/  FMUL.FTZ R87, R3.reuse, R87 ;  /* 0x0000005703577220 */ /* 0x040fe20000410000 */
[C---:B------:R-:W-:Y:S01]  /*82e0*/  FMUL.FTZ R84, R100.reuse, R84 ;  /* 0x0000005464547220 */ /* 0x040fe20000410000 */
[----:B------:R-:W-:Y:S01]  /*82f0*/  FMUL.FTZ R85, R100, R85 ;  /* 0x0000005564557220 */ /* 0x000fe20000410000 */
[--C-:B--2---:R-:W-:Y:S01]  /*8300*/  FFMA.FTZ R5, R180, UR4, -R177.reuse ;  /* 0x00000004b4057c23 */ /* 0x104fe200080108b1 */
[----:B------:R1:W2:Y:S01]  /*8310*/  MUFU.EX2 R11, R4 ;  /* 0x00000004000b7308 */ /* 0x0002a20000000800 */
[C---:B------:R-:W-:Y:S01]  /*8320*/  FMUL.FTZ R88, R2.reuse, R88 ;  /* 0x0000005802587220 */ /* 0x040fe20000410000 */
[----:B------:R-:W-:Y:S01]  /*8330*/  FMUL.FTZ R89, R2, R89 ;  /* 0x0000005902597220 */ /* 0x000fe20000410000 */
[C---:B------:R-:W-:Y:S07]  /*8340*/  FMUL.FTZ R90, R0.reuse, R90 ;  /* 0x0000005a005a7220 */ /* 0x040fee0000410000 */
[----:B------:R4:W5:Y:S01]  /*8350*/  MUFU.EX2 R47, R5 ;  /* 0x00000005002f7308 */ /* 0x0009620000000800 */
        /* <DEDUP_REMOVED lines=9> */
[----:B-1----:R-:W-:Y:S01]  /*83f0*/  FFMA.FTZ R4, R185, UR4, -R176 ;  /* 0x00000004b9047c23 */ /* 0x002fe200080108b0 */
[----:B------:R-:W-:Y:S01]  /*8400*/  MOV R185, R9 ;  /* 0x0000000900b97202 */ /* 0x000fe20000000f00 */
[----:B------:R-:W-:Y:S01]  /*8410*/  FMUL.FTZ R9, R2, R113 ;  /* 0x0000007102097220 */ /* 0x000fe20000410000 */
[----:B--2---:R-:W-:Y:S01]  /*8420*/  MOV R186, R11 ;  /* 0x0000000b00ba7202 */ /* 0x004fe20000000f00 */
[--C-:B----4-:R-:W-:Y:S01]  /*8430*/  FFMA.FTZ R5, R184, UR4, -R177.reuse ;  /* 0x00000004b8057c23 */ /* 0x110fe200080108b1 */
[----:B------:R-:W-:Y:S01]  /*8440*/  MOV R184, R7 ;  /* 0x0000000700b87202 */ /* 0x000fe20000000f00 */
[--C-:B------:R-:W-:Y:S01]  /*8450*/  FFMA.FTZ R7, R187, UR4, -R177.reuse ;  /* 0x00000004bb077c23 */ /* 0x100fe200080108b1 */
[----:B------:R1:W2:Y:S01]  /*8460*/  MUFU.EX2 R50, R4 ;  /* 0x0000000400327308 */ /* 0x0002a20000000800 */
[----:B------:R-:W-:Y:S01]  /*8470*/  MOV R187, R8 ;  /* 0x0000000800bb7202 */ /* 0x000fe20000000f00 */
[----:B------:R-:W-:Y:S01]  /*8480*/  FMUL.FTZ R8, R2, R112 ;  /* 0x0000007002087220 */ /* 0x000fe20000410000 */
[----:B------:R-:W-:Y:S07]  /*8490*/  F2FP.BF16.F32.PACK_AB R118, R45, R185 ;  /* 0x000000b92d76723e */ /* 0x000fee00000010ff */
[----:B------:R4:W4:Y:S01]  /*84a0*/  MUFU.EX2 R44, R5 ;  /* 0x00000005002c7308 */ /* 0x0009220000000800 */
[----:B------:R-:W-:Y:S01]  /*84b0*/  FMUL.FTZ R11, R0, R115 ;  /* 0x00000073000b7220 */ /* 0x000fe20000410000 */
[----:B------:R-:W-:Y:S01]  /*84c0*/  F2FP.BF16.F32.PACK_AB R112, R184, R179 ;  /* 0x000000b3b870723e */ /* 0x000fe200000010ff */
[----:B------:R-:W-:Y:S07]  /*84d0*/  FMUL.FTZ R45, R2, R153 ;  /* 0x00000099022d7220 */ /* 0x000fee0000410000 */
[----:B------:R4:W4:Y:S01]  /*84e0*/  MUFU.EX2 R51, R7 ;  /* 0x0000000700337308 */ /* 0x0009220000000800 */
[----:B-----5:R-:W-:Y:S01]  /*84f0*/  F2FP.BF16.F32.PACK_AB R113, R47, R186 ;  /* 0x000000ba2f71723e */ /* 0x020fe200000010ff */
[----:B------:R-:W-:Y:S01]  /*8500*/  LDSM.16.MT88.4 R132, [R220+0xa400] ;  /* 0x00a40000dc84783b */ /* 0x000fe20000004200 */
[--C-:B------:R-:W-:Y:S01]  /*8510*/  FFMA.FTZ R108, R108, UR4, -R177.reuse ;  /* 0x000000046c6c7c23 */ /* 0x100fe200080108b1 */
[--C-:B------:R-:W-:Y:S01]  /*8520*/  FFMA.FTZ R110, R110, UR4, -R177.reuse ;  /* 0x000000046e6e7c23 */ /* 0x100fe200080108b1 */
[----:B------:R-:W-:Y:S01]  /*8530*/  FFMA.FTZ R107, R107, UR4, -R177 ;  /* 0x000000046b6b7c23 */ /* 0x000fe200080108b1 */
[C---:B-1----:R-:W-:Y:S01]  /*8540*/  FMUL.FTZ R4, R100.reuse, R116 ;  /* 0x0000007464047220 */ /* 0x042fe20000410000 */
[----:B------:R-:W-:Y:S02]  /*8550*/  F2FP.BF16.F32.PACK_AB R116, R187, R183 ;  /* 0x000000b7bb74723e */ /* 0x000fe400000010ff */
[----:B--2---:R-:W-:Y:S01]  /*8560*/  MOV R148, R50 ;  /* 0x0000003200947202 */ /* 0x004fe20000000f00 */
[----:B----4-:R-:W-:Y:S01]  /*8570*/  FMUL.FTZ R5, R100, R117 ;  /* 0x0000007564057220 */ /* 0x010fe20000410000 */
[----:B------:R-:W-:Y:S02]  /*8580*/  F2FP.BF16.F32.PACK_AB R117, R49, R48 ;  /* 0x000000303175723e */ /* 0x000fe400000010ff */
[----:B------:R-:W-:Y:S01]  /*8590*/  MOV R142, R44 ;  /* 0x0000002c008e7202 */ /* 0x000fe20000000f00 */
[----:B------:R-:W-:Y:S01]  /*85a0*/  FMUL.FTZ R7, R3, R119 ;  /* 0x0000007703077220 */ /* 0x000fe20000410000 */
[----:B------:R-:W-:Y:S01]  /*85b0*/  F2FP.BF16.F32.PACK_AB R119, R46, R42 ;  /* 0x0000002a2e77723e */ /* 0x000fe200000010ff */
[----:B------:R-:W-:Y:S01]  /*85c0*/  FMUL.FTZ R42, R0, R150 ;  /* 0x00000096002a7220 */ /* 0x000fe20000410000 */
[----:B------:R-:W-:Y:S01]  /*85d0*/  F2FP.BF16.F32.PACK_AB R115, R51, R44 ;  /* 0x0000002c3373723e */ /* 0x000fe200000010ff */
[----:B------:R-:W-:Y:S01]  /*85e0*/  FMUL.FTZ R44, R2, R152 ;  /* 0x00000098022c7220 */ /* 0x000fe20000410000 */
[----:B------:R-:W-:Y:S01]  /*85f0*/  MOV R149, R51 ;  /* 0x0000003300957202 */ /* 0x000fe20000000f00 */
[C---:B------:R-:W-:Y:S01]  /*8600*/  FMUL.FTZ R51, R3.reuse, R159 ;  /* 0x0000009f03337220 */ /* 0x040fe20000410000 */
[----:B------:R-:W-:Y:S01]  /*8610*/  ISETP.GT.AND P1, PT, R230, RZ, PT ;  /* 0x000000ffe600720c */ /* 0x000fe20003f24270 */
[-C--:B------:R-:W-:Y:S05]  /*8620*/  HMMA.16816.F32.BF16 R4, R116, R20.reuse, R4 ;  /* 0x000000147404723c */ /* 0x080fea0000041804 */
[----:B---3--:R-:W-:Y:S01]  /*8630*/  @P0 IADD3 R105, PT, PT, R10, -0x20, RZ ;  /* 0xffffffe00a690810 */ /* 0x008fe20007ffe0ff */
[----:B------:R-:W-:Y:S01]  /*8640*/  FMUL.FTZ R10, R0, R114 ;  /* 0x00000072000a7220 */ /* 0x000fe20000410000 */
[----:B------:R-:W-:Y:S01]  /*8650*/  F2FP.BF16.F32.PACK_AB R114, R50, R43 ;  /* 0x0000002b3272723e */ /* 0x000fe200000010ff */
[----:B------:R-:W-:Y:S01]  /*8660*/  FMUL.FTZ R50, R3, R158 ;  /* 0x0000009e03327220 */ /* 0x000fe20000410000 */
[----:B------:R-:W-:Y:S01]  /*8670*/  FMUL.FTZ R43, R0, R151 ;  /* 0x00000097002b7220 */ /* 0x000fe20000410000 */
[----:B------:R-:W1:Y:S04]  /*8680*/  LDSM.16.MT88.4 R36, [R105] ;  /* 0x000000006924783b */ /* 0x000e680000004200 */
[C---:B------:R-:W-:Y:S04]  /*8690*/  HMMA.16816.F32.BF16 R8, R112.reuse, R20, R8 ;  /* 0x000000147008723c */ /* 0x040fe80000041808 */
[----:B------:R-:W2:Y:S01]  /*86a0*/  LDSM.16.MT88.4 R120, [R105+0x1000] ;  /* 0x001000006978783b */ /* 0x000ea20000004200 */
[C---:B------:R-:W-:Y:S01]  /*86b0*/  FMUL.FTZ R21, R100.reuse, R129 ;  /* 0x0000008164157220 */ /* 0x040fe20000410000 */
[----:B------:R-:W-:Y:S01]  /*86c0*/  FMUL.FTZ R20, R100, R128 ;  /* 0x0000008064147220 */ /* 0x000fe20000410000 */
[--C-:B------:R-:W-:Y:S01]  /*86d0*/  FFMA.FTZ R128, R195, UR4, -R111.reuse ;  /* 0x00000004c3807c23 */ /* 0x100fe2000801086f */
[-C--:B------:R-:W-:Y:S03]  /*86e0*/  HMMA.16816.F32.BF16 R12, R112, R22.reuse, R12 ;  /* 0x00000016700c723c */ /* 0x080fe6000004180c */
[----:B------:R3:W-:Y:S01]  /*86f0*/  MUFU.EX2 R150, R128 ;  /* 0x0000008000967308 */ /* 0x0007e20000000800 */
[----:B------:R-:W-:Y:S04]  /*8700*/  LDSM.16.MT88.4 R136, [R105+0x1400] ;  /* 0x001400006988783b */ /* 0x000fe80000004200 */
[C---:B------:R-:W-:Y:S04]  /*8710*/  HMMA.16816.F32.BF16 R16, R116.reuse, R22, R16 ;  /* 0x000000167410723c */ /* 0x040fe80000041810 */
[C---:B------:R-:W-:Y:S01]  /*8720*/  FMUL.FTZ R22, R3.reuse, R130 ;  /* 0x0000008203167220 */ /* 0x040fe20000410000 */
[----:B------:R-:W-:Y:S01]  /*8730*/  FMUL.FTZ R23, R3, R131 ;  /* 0x0000008303177220 */ /* 0x000fe20000410000 */
[----:B------:R-:W-:Y:S01]  /*8740*/  LDSM.16.MT88.4 R172, [R105+0x1c00] ;  /* 0x001c000069ac783b */ /* 0x000fe20000004200 */
[----:B---3--:R-:W-:Y:S04]  /*8750*/  FFMA.FTZ R128, R189, UR4, -R106 ;  /* 0x00000004bd807c23 */ /* 0x008fe8000801086a */
[----:B------:R3:W-:Y:S01]  /*8760*/  MUFU.EX2 R180, R128 ;  /* 0x0000008000b47308 */ /* 0x0007e20000000800 */
[-C--:B-1----:R-:W-:Y:S03]  /*8770*/  HMMA.16816.F32.BF16 R20, R116, R36.reuse, R20 ;  /* 0x000000247414723c */ /* 0x082fe60000041814 */
[----:B---3--:R-:W-:Y:S05]  /*8780*/  FFMA.FTZ R128, R196, UR4, -R176 ;  /* 0x00000004c4807c23 */ /* 0x008fea00080108b0 */
[C---:B------:R-:W-:Y:S04]  /*8790*/  HMMA.16816.F32.BF16 R24, R112.reuse, R36, R24 ;  /* 0x000000247018723c */ /* 0x040fe80000041818 */
[C---:B------:R-:W-:Y:S01]  /*87a0*/  FMUL.FTZ R36, R100.reuse, R144 ;  /* 0x0000009064247220 */ /* 0x040fe20000410000 */
[----:B------:R-:W-:Y:S01]  /*87b0*/  MOV R144, R49 ;  /* 0x0000003100907202 */ /* 0x000fe20000000f00 */
[C---:B------:R-:W-:Y:S01]  /*87c0*/  FMUL.FTZ R49, R100.reuse, R157 ;  /* 0x0000009d64317220 */ /* 0x040fe20000410000 */
[C---:B------:R-:W-:Y:S01]  /*87d0*/  FMUL.FTZ R37, R100.reuse, R145 ;  /* 0x0000009164257220 */ /* 0x040fe20000410000 */
[-C--:B------:R-:W-:Y:S03]  /*87e0*/  HMMA.16816.F32.BF16 R28, R112, R38.reuse, R28 ;  /* 0x00000026701c723c */ /* 0x080fe6000004181c */
[----:B------:R-:W-:Y:S01]  /*87f0*/  MOV R145, R48 ;  /* 0x0000003000917202 */ /* 0x000fe20000000f00 */
[----:B------:R-:W-:Y:S02]  /*8800*/  FMUL.FTZ R48, R100, R156 ;  /* 0x0000009c64307220 */ /* 0x000fe40000410000 */
[----:B------:R-:W-:Y:S02]  /*8810*/  LDSM.16.MT88.4 R156, [R220+0xac00] ;  /* 0x00ac0000dc9c783b */ /* 0x000fe40000004200 */
[C---:B------:R-:W-:Y:S04]  /*8820*/  HMMA.16816.F32.BF16 R32, R116.reuse, R38, R32 ;  /* 0x000000267420723c */ /* 0x040fe80000041820 */
[C---:B------:R-:W-:Y:S01]  /*8830*/  FMUL.FTZ R38, R3.reuse, R146 ;  /* 0x0000009203267220 */ /* 0x040fe20000410000 */
[C---:B------:R-:W-:Y:S01]  /*8840*/  FMUL.FTZ R39, R3.reuse, R147 ;  /* 0x0000009303277220 */ /* 0x040fe20000410000 */
[----:B------:R-:W-:Y:S01]  /*8850*/  MOV R146, R47 ;  /* 0x0000002f00927202 */ /* 0x000fe20000000f00 */
[C---:B------:R-:W-:Y:S01]  /*8860*/  FMUL.FTZ R47, R0.reuse, R155 ;  /* 0x0000009b002f7220 */ /* 0x040fe20000410000 */
[----:B------:R-:W-:Y:S01]  /*8870*/  MOV R147, R46 ;  /* 0x0000002e00937202 */ /* 0x000fe20000000f00 */
[----:B------:R1:W-:Y:S01]  /*8880*/  MUFU.EX2 R155, R128 ;  /* 0x00000080009b7308 */ /* 0x0003e20000000800 */
[----:B------:R-:W-:Y:S02]  /*8890*/  FMUL.FTZ R46, R0, R154 ;  /* 0x0000009a002e7220 */ /* 0x000fe40000410000 */
[-C--:B------:R-:W-:Y:S08]  /*88a0*/  HMMA.16816.F32.BF16 R36, R116, R52.reuse, R36 ;  /* 0x000000347424723c */ /* 0x080ff00000041824 */
[C---:B------:R-:W-:Y:S01]  /*88b0*/  HMMA.16816.F32.BF16 R40, R112.reuse, R52, R40 ;  /* 0x000000347028723c */ /* 0x040fe20000041828 */
[----:B-1----:R-:W-:Y:S03]  /*88c0*/  LDSM.16.MT88.4 R128, [R105+0x400] ;  /* 0x000400006980783b */ /* 0x002fe60000004200 */
[C---:B------:R-:W-:Y:S01]  /*88d0*/  FMUL.FTZ R52, R100.reuse, R160 ;  /* 0x000000a064347220 */ /* 0x040fe20000410000 */
[----:B------:R-:W-:Y:S03]  /*88e0*/  FMUL.FTZ R53, R100, R161 ;  /* 0x000000a164357220 */ /* 0x000fe60000410000 */
[-C--:B------:R-:W-:Y:S08]  /*88f0*/  HMMA.16816.F32.BF16 R44, R112, R54.reuse, R44 ;  /* 0x00000036702c723c */ /* 0x080ff0000004182c */
[C---:B------:R-:W-:Y:S04]  /*8900*/  HMMA.16816.F32.BF16 R48, R116.reuse, R54, R48 ;  /* 0x000000367430723c */ /* 0x040fe80000041830 */
[C---:B------:R-:W-:Y:S01]  /*8910*/  FMUL.FTZ R54, R3.reuse, R162 ;  /* 0x000000a203367220 */ /* 0x040fe20000410000 */
[----:B------:R-:W-:Y:S07]  /*8920*/  FMUL.FTZ R55, R3, R163 ;  /* 0x000000a303377220 */ /* 0x000fee0000410000 */
[-C--:B--2---:R-:W-:Y:S08]  /*8930*/  HMMA.16816.F32.BF16 R52, R116, R120.reuse, R52 ;  /* 0x000000787434723c */ /* 0x084ff00000041834 */
[C---:B------:R-:W-:Y:S08]  /*8940*/  HMMA.16816.F32.BF16 R56, R112.reuse, R120, R56 ;  /* 0x000000787038723c */ /* 0x040ff00000041838 */
        /* <DEDUP_REMOVED lines=100> */
[----:B------:R-:W-:Y:S01]  /*8f90*/  FFMA.FTZ R177, R109, UR4, -R177 ;  /* 0x000000046db17c23 */ /* 0x000fe200080108b1 */
[----:B------:R-:W-:Y:S07]  /*8fa0*/  HMMA.16816.F32.BF16 R96, R112, R126, R96 ;  /* 0x0000007e7060723c */ /* 0x000fee0000041860 */
[----:B------:R5:W5:Y:S01]  /*8fb0*/  MUFU.EX2 R215, R120 ;  /* 0x0000007800d77308 */ /* 0x000b620000000800 */
[----:B---3--:R-:W-:Y:S09]  /*8fc0*/  F2FP.BF16.F32.PACK_AB R112, R243, R244 ;  /* 0x000000f4f370723e */ /* 0x008ff200000010ff */
[----:B------:R-:W-:Y:S01]  /*8fd0*/  MUFU.EX2 R207, R125 ;  /* 0x0000007d00cf7308 */ /* 0x000fe20000000800 */
[----:B--2---:R-:W-:Y:S01]  /*8fe0*/  F2FP.BF16.F32.PACK_AB R113, R214, R212 ;  /* 0x000000d4d671723e */ /* 0x004fe200000010ff */
[--C-:B----4-:R-:W-:Y:S01]  /*8ff0*/  FFMA.FTZ R124, R219, UR4, -R176.reuse ;  /* 0x00000004db7c7c23 */ /* 0x110fe200080108b0 */
[----:B------:R-:W-:Y:S07]  /*9000*/  MOV R231, R155 ;  /* 0x0000009b00e77202 */ /* 0x000fee0000000f00 */
        /* <DEDUP_REMOVED lines=26> */
[--C-:B------:R-:W-:Y:S01]  /*91b0*/  FFMA.FTZ R129, R235, UR4, -R111.reuse ;  /* 0x00000004eb817c23 */ /* 0x100fe2000801086f */
[----:B------:R-:W-:Y:S02]  /*91c0*/  MOV R235, R150 ;  /* 0x0000009600eb7202 */ /* 0x000fe40000000f00 */
[-C--:B------:R-:W-:Y:S01]  /*91d0*/  HMMA.16816.F32.BF16 R28, R116, R130.reuse, R28 ;  /* 0x00000082741c723c */ /* 0x080fe2000004181c */
[----:B------:R-:W-:Y:S02]  /*91e0*/  MUFU.EX2 R197, R128 ;  /* 0x0000008000c57308 */ /* 0x000fe40000000800 */
[----:B------:R-:W-:Y:S08]  /*91f0*/  MOV R236, R151 ;  /* 0x0000009700ec7202 */ /* 0x000ff00000000f00 */
        /* <DEDUP_REMOVED lines=16> */
[----:B------:R1:W-:Y:S02]  /*9300*/  MUFU.EX2 R194, R124 ;  /* 0x0000007c00c27308 */ /* 0x0003e40000000800 */
[----:B------:R-:W-:Y:S08]  /*9310*/  MOV R148, R145 ;  /* 0x0000009100947202 */ /* 0x000ff00000000f00 */
[----:B------:R3:W4:Y:S01]  /*9320*/  MUFU.EX2 R192, R125 ;  /* 0x0000007d00c07308 */ /* 0x0007220000000800 */
[----:B------:R-:W-:Y:S01]  /*9330*/  MOV R145, R144 ;  /* 0x0000009000917202 */ /* 0x000fe20000000f00 */
[C---:B------:R-:W-:Y:S04]  /*9340*/  HMMA.16816.F32.BF16 R80, R112.reuse, R126, R80 ;  /* 0x0000007e7050723c */ /* 0x040fe80000041850 */
[----:B------:R-:W-:Y:S02]  /*9350*/  MOV R144, R183 ;  /* 0x000000b700907202 */ /* 0x000fe40000000f00 */
[----:B------:R-:W-:Y:S01]  /*9360*/  LDSM.16.MT88.4 R180, [R220+0xbc00] ;  /* 0x00bc0000dcb4783b */ /* 0x000fe20000004200 */
[--C-:B-1----:R-:W-:Y:S01]  /*9370*/  FFMA.FTZ R124, R201, UR4, -R106.reuse ;  /* 0x00000004c97c7c23 */ /* 0x102fe2000801086a */
[-C--:B--2---:R-:W-:Y:S03]  /*9380*/  HMMA.16816.F32.BF16 R84, R112, R120.reuse, R84 ;  /* 0x000000787054723c */ /* 0x084fe60000041854 */
[----:B------:R-:W-:Y:S01]  /*9390*/  FFMA.FTZ R106, R200, UR4, -R106 ;  /* 0x00000004c86a7c23 */ /* 0x000fe2000801086a */
[--C-:B---3--:R-:W-:Y:S01]  /*93a0*/  FFMA.FTZ R125, R202, UR4, -R111.reuse ;  /* 0x00000004ca7d7c23 */ /* 0x108fe2000801086f */
[----:B------:R-:W-:Y:S01]  /*93b0*/  MUFU.EX2 R190, R124 ;  /* 0x0000007c00be7308 */ /* 0x000fe20000000800 */
[----:B------:R-:W-:Y:S01]  /*93c0*/  FFMA.FTZ R111, R203, UR4, -R111 ;  /* 0x00000004cb6f7c23 */ /* 0x000fe2000801086f */
[----:B------:R-:W-:Y:S01]  /*93d0*/  MOV R203, R143 ;  /* 0x0000008f00cb7202 */ /* 0x000fe20000000f00 */
[C---:B------:R-:W-:Y:S07]  /*93e0*/  HMMA.16816.F32.BF16 R88, R116.reuse, R120, R88 ;  /* 0x000000787458723c */ /* 0x040fee0000041858 */
[----:B------:R1:W2:Y:S01]  /*93f0*/  MUFU.EX2 R191, R106 ;  /* 0x0000006a00bf7308 */ /* 0x0002a20000000800 */
[----:B------:R-:W-:Y:S09]  /*9400*/  MOV R201, R142 ;  /* 0x0000008e00c97202 */ /* 0x000ff20000000f00 */
[----:B------:R3:W-:Y:S01]  /*9410*/  MUFU.EX2 R193, R125 ;  /* 0x0000007d00c17308 */ /* 0x0007e20000000800 */
[----:B------:R-:W-:Y:S01]  /*9420*/  MOV R200, R141 ;  /* 0x0000008d00c87202 */ /* 0x000fe20000000f00 */
[-C--:B------:R-:W-:Y:S08]  /*9430*/  HMMA.16816.F32.BF16 R92, R116, R122.reuse, R92 ;  /* 0x0000007a745c723c */ /* 0x080ff0000004185c */
[----:B------:R5:W-:Y:S01]  /*9440*/  MUFU.EX2 R195, R111 ;  /* 0x0000006f00c37308 */ /* 0x000be20000000800 */
[----:B------:R-:W-:Y:S02]  /*9450*/  MOV R202, R147 ;  /* 0x0000009300ca7202 */ /* 0x000fe40000000f00 */
[----:B------:R-:W-:Y:S01]  /*9460*/  MOV R147, R186 ;  /* 0x000000ba00937202 */ /* 0x000fe20000000f00 */
[--C-:B-1----:R-:W-:Y:S01]  /*9470*/  FFMA.FTZ R106, R239, UR4, -R176.reuse ;  /* 0x00000004ef6a7c23 */ /* 0x102fe200080108b0 */
[----:B------:R-:W-:Y:S05]  /*9480*/  HMMA.16816.F32.BF16 R96, R112, R122, R96 ;  /* 0x0000007a7060723c */ /* 0x000fea0000041860 */
[----:B------:R-:W-:Y:S01]  /*9490*/  MUFU.EX2 R186, R107 ;  /* 0x0000006b00ba7308 */ /* 0x000fe20000000800 */
[----:B---3--:R-:W1:Y:S01]  /*94a0*/  LDSM.16.MT88.4 R124, [R220+0x9c00] ;  /* 0x009c0000dc7c783b */ /* 0x008e620000004200 */
[----:B------:R-:W-:Y:S08]  /*94b0*/  MOV R239, R185 ;  /* 0x000000b900ef7202 */ /* 0x000ff00000000f00 */
[----:B------:R3:W-:Y:S01]  /*94c0*/  MUFU.EX2 R189, R106 ;  /* 0x0000006a00bd7308 */ /* 0x0007e20000000800 */
[----:B----4-:R-:W-:Y:S01]  /*94d0*/  F2FP.BF16.F32.PACK_AB R109, R194, R192 ;  /* 0x000000c0c26d723e */ /* 0x010fe200000010ff */
[--C-:B-----5:R-:W-:Y:S01]  /*94e0*/  FFMA.FTZ R111, R240, UR4, -R176.reuse ;  /* 0x00000004f06f7c23 */ /* 0x120fe200080108b0 */
[----:B------:R-:W-:Y:S07]  /*94f0*/  MOV R240, R140 ;  /* 0x0000008c00f07202 */ /* 0x000fee0000000f00 */
[----:B------:R4:W5:Y:S01]  /*9500*/  MUFU.EX2 R185, R108 ;  /* 0x0000006c00b97308 */ /* 0x0009620000000800 */
[----:B------:R-:W-:Y:S01]  /*9510*/  MOV R238, R149 ;  /* 0x0000009500ee7202 */ /* 0x000fe20000000f00 */
[----:B------:R-:W1:Y:S08]  /*9520*/  LDSM.16.MT88.4 R140, [R105+0xc00] ;  /* 0x000c0000698c783b */ /* 0x000e700000004200 */
[----:B------:R2:W1:Y:S10]  /*9530*/  MUFU.EX2 R188, R111 ;  /* 0x0000006f00bc7308 */ /* 0x0004740000000800 */
[----:B------:R5:W-:Y:S01]  /*9540*/  MUFU.EX2 R107, R177 ;  /* 0x000000b1006b7308 */ /* 0x000be20000000800 */
[--C-:B---3--:R-:W-:Y:S01]  /*9550*/  FFMA.FTZ R106, R242, UR4, -R176.reuse ;  /* 0x00000004f26a7c23 */ /* 0x108fe200080108b0 */
[----:B------:R-:W-:Y:S01]  /*9560*/  MOV R242, R146 ;  /* 0x0000009200f27202 */ /* 0x000fe20000000f00 */
[----:B------:R-:W-:Y:S01]  /*9570*/  FFMA.FTZ R176, R241, UR4, -R176 ;  /* 0x00000004f1b07c23 */ /* 0x000fe200080108b0 */
[----:B------:R-:W-:Y:S06]  /*9580*/  MOV R146, R187 ;  /* 0x000000bb00927202 */ /* 0x000fec0000000f00 */
[----:B------:R-:W-:Y:S01]  /*9590*/  MUFU.EX2 R187, R106 ;  /* 0x0000006a00bb7308 */ /* 0x000fe20000000800 */
[----:B------:R-:W-:Y:S02]  /*95a0*/  MOV R241, R184 ;  /* 0x000000b800f17202 */ /* 0x000fe40000000f00 */
[----:B----4-:R-:W-:Y:S07]  /*95b0*/  F2FP.BF16.F32.PACK_AB R108, R196, R197 ;  /* 0x000000c5c46c723e */ /* 0x010fee00000010ff */
[----:B------:R3:W-:Y:S01]  /*95c0*/  MUFU.EX2 R106, R110 ;  /* 0x0000006e006a7308 */ /* 0x0007e20000000800 */
[----:B--2---:R-:W-:Y:S02]  /*95d0*/  F2FP.BF16.F32.PACK_AB R111, R191, R190 ;  /* 0x000000bebf6f723e */ /* 0x004fe400000010ff */
[----:B-----5:R-:W-:Y:S07]  /*95e0*/  F2FP.BF16.F32.PACK_AB R177, R186, R185 ;  /* 0x000000b9bab1723e */ /* 0x020fee00000010ff */
[----:B------:R1:W2:Y:S01]  /*95f0*/  MUFU.EX2 R184, R176 ;  /* 0x000000b000b87308 */ /* 0x0002a20000000800 */
[----:B---3--:R-:W-:Y:S02]  /*9600*/  F2FP.BF16.F32.PACK_AB R110, R195, R193 ;  /* 0x000000c1c36e723e */ /* 0x008fe400000010ff */
[----:B-1----:R-:W-:Y:S02]  /*9610*/  F2FP.BF16.F32.PACK_AB R176, R189, R188 ;  /* 0x000000bcbdb0723e */ /* 0x002fe400000010ff */
[----:B--2---:R-:W-:Y:S03]  /*9620*/  F2FP.BF16.F32.PACK_AB R178, R184, R187 ;  /* 0x000000bbb8b2723e */ /* 0x004fe600000010ff */
[-C--:B------:R-:W-:Y:S01]  /*9630*/  HMMA.16816.F32.BF16 R116, R108, R124.reuse, R4 ;  /* 0x0000007c6c74723c */ /* 0x080fe20000041804 */
[----:B------:R-:W2:Y:S04]  /*9640*/  LDL.LU R5, [R1+0xc] ;  /* 0x00000c0001057983 */ /* 0x000ea80000300800 */
[----:B------:R-:W-:Y:S01]  /*9650*/  MOV R7, R179 ;  /* 0x000000b300077202 */ /* 0x000fe20000000f00 */
[----:B------:R-:W3:Y:S01]  /*9660*/  LDL.LU R4, [R1+0x10] ;  /* 0x0000100001047983 */ /* 0x000ee20000300800 */
[----:B------:R-:W-:Y:S02]  /*9670*/  F2FP.BF16.F32.PACK_AB R179, R107, R106 ;  /* 0x0000006a6bb3723e */ /* 0x000fe400000010ff */
[----:B------:R-:W-:Y:S05]  /*9680*/  MOV R6, R148 ;  /* 0x0000009400067202 */ /* 0x000fea0000000f00 */
[C---:B------:R-:W-:Y:S01]  /*9690*/  HMMA.16816.F32.BF16 R112, R176.reuse, R124, R8 ;  /* 0x0000007cb070723c */ /* 0x040fe20000041808 */
[----:B------:R-:W4:Y:S03]  /*96a0*/  LDL.LU R8, [R1+0x14] ;  /* 0x0000140001087983 */ /* 0x000f260000300800 */
[----:B------:R-:W-:Y:S02]  /*96b0*/  MOV R9, R147 ;  /* 0x0000009300097202 */ /* 0x000fe40000000f00 */
[----:B------:R-:W-:Y:S02]  /*96c0*/  MOV R10, R146 ;  /* 0x00000092000a7202 */ /* 0x000fe40000000f00 */
[-C--:B------:R-:W-:Y:S01]  /*96d0*/  HMMA.16816.F32.BF16 R120, R176, R126.reuse, R12 ;  /* 0x0000007eb078723c */ /* 0x080fe2000004180c */
[----:B------:R-:W5:Y:S02]  /*96e0*/  LDL.LU R15, [R1+0x8] ;  /* 0x00000800010f7983 */ /* 0x000f640000300800 */
[----:B------:R-:W-:Y:S02]  /*96f0*/  MOV R11, R145 ;  /* 0x00000091000b7202 */ /* 0x000fe40000000f00 */
[----:B------:R-:W-:Y:S03]  /*9700*/  MOV R14, R144 ;  /* 0x00000090000e7202 */ /* 0x000fe60000000f00 */
        /* <DEDUP_REMOVED lines=17> */
[----:B--2---:R-:W-:Y:S04]  /*9820*/  FFMA.FTZ R3, R3, R5, R6 ;  /* 0x0000000503037223 */ /* 0x004fe80000010006 */
[----:B------:R-:W-:Y:S01]  /*9830*/  FADD.FTZ R3, R11, R3 ;  /* 0x000000030b037221 */ /* 0x000fe20000010000 */
[----:B---3--:R-:W-:Y:S02]  /*9840*/  FFMA.FTZ R2, R2, R4, R7 ;  /* 0x0000000402027223 */ /* 0x008fe40000010007 */
[----:B------:R1:W2:Y:S01]  /*9850*/  LDSM.16.MT88.4 R4, [R105+0x2c00] ;  /* 0x002c00006904783b */ /* 0x0002a20000004200 */
[----:B------:R-:W-:Y:S04]  /*9860*/  FADD.FTZ R3, R240, R3 ;  /* 0x00000003f0037221 */ /* 0x000fe80000010000 */
[----:B------:R-:W-:Y:S01]  /*9870*/  FADD.FTZ R3, R202, R3 ;  /* 0x00000003ca037221 */ /* 0x000fe20000010000 */
[----:B----4-:R-:W-:Y:S01]  /*9880*/  FFMA.FTZ R0, R0, R8, R9 ;  /* 0x0000000800007223 */ /* 0x010fe20000010009 */
[----:B------:R-:W-:Y:S02]  /*9890*/  FADD.FTZ R8, R241, R2 ;  /* 0x00000002f1087221 */ /* 0x000fe40000010000 */
[----:B------:R-:W-:Y:S01]  /*98a0*/  FADD.FTZ R3, R236, R3 ;  /* 0x00000003ec037221 */ /* 0x000fe20000010000 */
[----:B------:R-:W-:Y:S01]  /*98b0*/  FADD.FTZ R0, R242, R0 ;  /* 0x00000000f2007221 */ /* 0x000fe20000010000 */
[----:B------:R-:W-:Y:S03]  /*98c0*/  FADD.FTZ R8, R200, R8 ;  /* 0x00000008c8087221 */ /* 0x000fe60000010000 */
[----:B------:R-:W-:Y:S01]  /*98d0*/  FADD.FTZ R0, R201, R0 ;  /* 0x00000000c9007221 */ /* 0x000fe20000010000 */
[----:B------:R-:W-:Y:S01]  /*98e0*/  FADD.FTZ R8, R237, R8 ;  /* 0x00000008ed087221 */ /* 0x000fe20000010000 */
[----:B-----5:R-:W-:Y:S02]  /*98f0*/  FFMA.FTZ R100, R100, R15, R14 ;  /* 0x0000000f64647223 */ /* 0x020fe4000001000e */
[----:B------:R-:W-:Y:S02]  /*9900*/  FADD.FTZ R0, R238, R0 ;  /* 0x00000000ee007221 */ /* 0x000fe40000010000 */
[----:B------:R-:W-:Y:S01]  /*9910*/  FADD.FTZ R100, R10, R100 ;  /* 0x000000640a647221 */ /* 0x000fe20000010000 */
[----:B------:R-:W-:Y:S01]  /*9920*/  FADD.FTZ R10, R219, R3 ;  /* 0x00000003db0a7221 */ /* 0x000fe20000010000 */
[----:B------:R-:W-:Y:S01]  /*9930*/  FADD.FTZ R0, R252, R0 ;  /* 0x00000000fc007221 */ /* 0x000fe20000010000 */
[----:B-1----:R-:W-:Y:S01]  /*9940*/  MOV R105, R102 ;  /* 0x0000006600697202 */ /* 0x002fe20000000f00 */
[----:B------:R-:W-:Y:S01]  /*9950*/  FADD.FTZ R2, R239, R100 ;  /* 0x00000064ef027221 */ /* 0x000fe20000010000 */
[----:B------:R-:W-:Y:S03]  /*9960*/  MOV R100, R103 ;  /* 0x0000006700647202 */ /* 0x000fe60000000f00 */
[----:B------:R-:W-:Y:S04]  /*9970*/  FADD.FTZ R2, R203, R2 ;  /* 0x00000002cb027221 */ /* 0x000fe80000010000 */
[----:B------:R-:W-:Y:S01]  /*9980*/  FADD.FTZ R11, R235, R2 ;  /* 0x00000002eb0b7221 */ /* 0x000fe20000010000 */
[----:B------:R-:W-:Y:S01]  /*9990*/  FADD.FTZ R2, R232, R8 ;  /* 0x00000008e8027221 */ /* 0x000fe20000010000 */
[----:B------:R-:W-:Y:S02]  /*99a0*/  FADD.FTZ R8, R246, R0 ;  /* 0x00000000f6087221 */ /* 0x000fe40000010000 */
[----:B------:R-:W-:Y:S01]  /*99b0*/  FADD.FTZ R11, R233, R11 ;  /* 0x0000000be90b7221 */ /* 0x000fe20000010000 */
[----:B------:R-:W-:Y:S01]  /*99c0*/  FADD.FTZ R9, R231, R2 ;  /* 0x00000002e7097221 */ /* 0x000fe20000010000 */
[----:B------:R-:W-:Y:S01]  /*99d0*/  FADD.FTZ R8, R245, R8 ;  /* 0x00000008f5087221 */ /* 0x000fe20000010000 */
[-C--:B--2---:R-:W-:Y:S03]  /*99e0*/  HMMA.16816.F32.BF16 R84, R108, R4.reuse, R84 ;  /* 0x000000046c54723c */ /* 0x084fe60000041854 */
        /* <DEDUP_REMOVED lines=33> */
[----:B------:R-:W-:Y:S03]  /*9c00*/  FADD.FTZ R2, R194, R8 ;  /* 0x00000008c2027221 */ /* 0x000fe60000010000 */
[----:B------:R-:W-:Y:S01]  /*9c10*/  FADD.FTZ R8, R193, R3 ;  /* 0x00000003c1087221 */ /* 0x000fe20000010000 */
[----:B------:R-:W-:Y:S01]  /*9c20*/  FADD.FTZ R5, R190, R2 ;  /* 0x00000002be057221 */ /* 0x000fe20000010000 */
[----:B------:R-:W-:Y:S01]  /*9c30*/  FADD.FTZ R2, R106, R4 ;  /* 0x000000046a027221 */ /* 0x000fe20000010000 */
[----:B------:R-:W-:Y:S01]  /*9c40*/  FADD.FTZ R3, R187, R0 ;  /* 0x00000000bb037221 */ /* 0x000fe20000010000 */
[----:B------:R-:W-:Y:S01]  /*9c50*/  FADD.FTZ R4, R195, R8 ;  /* 0x00000008c3047221 */ /* 0x000fe20000010000 */
[----:B------:R-:W-:Y:S01]  /*9c60*/  IADD3 R0, PT, PT, R230, -0x1, RZ ;  /* 0xffffffffe6007810 */ /* 0x000fe20007ffe0ff */
[----:B------:R-:W-:Y:S01]  /*9c70*/  FADD.FTZ R2, R107, R2 ;  /* 0x000000026b027221 */ /* 0x000fe20000010000 */
[----:B------:R-:W-:Y:S01]  /*9c80*/  FADD.FTZ R3, R184, R3 ;  /* 0x00000003b8037221 */ /* 0x000fe20000010000 */
[----:B------:R-:W-:Y:S01]  /*9c90*/  MOV R106, R101 ;  /* 0x00000065006a7202 */ /* 0x000fe20000000f00 */
[----:B------:R1:W-:Y:S01]  /*9ca0*/  STL [R1+0x8], R4 ;  /* 0x0000080401007387 */ /* 0x0003e20000100800 */
[----:B------:R-:W-:Y:S01]  /*9cb0*/  MOV R230, R0 ;  /* 0x0000000000e67202 */ /* 0x000fe20000000f00 */
[----:B-1----:R-:W-:Y:S05]  /*9cc0*/  FADD.FTZ R4, R191, R5 ;  /* 0x00000005bf047221 */ /* 0x002fea0000010000 */
[----:B------:R-:W-:Y:S04]  /*9cd0*/  STL [R1+0xc], R4 ;  /* 0x00000c0401007387 */ /* 0x000fe80000100800 */
[----:B------:R1:W-:Y:S04]  /*9ce0*/  STL [R1+0x10], R3 ;  /* 0x0000100301007387 */ /* 0x0003e80000100800 */
[----:B------:R2:W-:Y:S01]  /*9cf0*/  STL [R1+0x14], R2 ;  /* 0x0000140201007387 */ /* 0x0005e20000100800 */
[----:B-1----:R-:W-:Y:S01]  /*9d00*/  MOV R3, R104 ;  /* 0x0000006800037202 */ /* 0x002fe20000000f00 */
[----:B------:R-:W-:Y:S06]  /*9d10*/  @P1 BRA `(.L_x_762) ;  /* 0xffffffc400d81947 */ /* 0x000fec000383ffff */
.L_x_761:
[----:B------:R-:W2:Y:S04]  /*9d20*/  LDL.LU R4, [R1+0x8] ;  /* 0x0000080001047983 */ /* 0x000ea80000300800 */
[----:B------:R-:W3:Y:S04]  /*9d30*/  LDL.LU R7, [R1+0xc] ;  /* 0x00000c0001077983 */ /* 0x000ee80000300800 */
[----:B------:R-:W4:Y:S04]  /*9d40*/  LDL.LU R6, [R1+0x10] ;  /* 0x0000100001067983 */ /* 0x000f280000300800 */
[----:B------:R-:W5:Y:S04]  /*9d50*/  LDL.LU R5, [R1+0x14] ;  /* 0x0000140001057983 */ /* 0x000f680000300800 */
[----:B------:R-:W4:Y:S01]  /*9d60*/  LDL R46, [R1+0x2c] ;  /* 0x00002c00012e7983 */ /* 0x000f220000100800 */
[----:B------:R-:W-:Y:S01]  /*9d70*/  SHF.R.U32.HI R47, RZ, 0x2, R227 ;  /* 0x00000002ff2f7819 */ /* 0x000fe200000116e3 */
[----:B------:R-:W1:Y:S02]  /*9d80*/  LDC.U8 R45, c[0x0][0x549] ;  /* 0x00015240ff2d7b82 */ /* 0x000e640000000000 */
[----:B-1----:R-:W-:Y:S01]  /*9d90*/  ISETP.NE.AND P1, PT, R45, RZ, PT ;  /* 0x000000ff2d00720c */ /* 0x002fe20003f25270 */
[----:B--2---:R-:W1:Y:S04]  /*9da0*/  SHFL.BFLY PT, R2, R4, 0x2, 0x1f ;  /* 0x0c401f0004027f89 */ /* 0x004e6800000e0000 */
[----:B---3--:R-:W2:Y:S04]  /*9db0*/  SHFL.BFLY PT, R0, R7, 0x2, 0x1f ;  /* 0x0c401f0007007f89 */ /* 0x008ea800000e0000 */
[----:B-----5:R-:W3:Y:S01]  /*9dc0*/  SHFL.BFLY PT, R3, R5, 0x2, 0x1f ;  /* 0x0c401f0005037f89 */ /* 0x020ee200000e0000 */
[----:B-1----:R-:W-:-:S03]  /*9dd0*/  FADD.FTZ R2, R2, R4 ;  /* 0x0000000402027221 */ /* 0x002fc60000010000 */
[----:B----4-:R-:W1:Y:S01]  /*9de0*/  SHFL.BFLY PT, R4, R6, 0x2, 0x1f ;  /* 0x0c401f0006047f89 */ /* 0x010e6200000e0000 */
[----:B--2---:R-:W-:Y:S01]  /*9df0*/  FADD.FTZ R0, R0, R7 ;  /* 0x0000000700007221 */ /* 0x004fe20000010000 */
[----:B------:R-:W-:Y:S02]  /*9e00*/  LEA.HI R7, R227, 0x40, RZ, 0x1e ;  /* 0x00000040e3077811 */ /* 0x000fe400078ff0ff */
[----:B------:R-:W2:Y:S02]  /*9e10*/  SHFL.BFLY PT, R41, R2, 0x1, 0x1f ;  /* 0x0c201f0002297f89 */ /* 0x000ea400000e0000 */
[----:B------:R-:W-:Y:S02]  /*9e20*/  ISETP.GE.AND P3, PT, R7, R46, PT ;  /* 0x0000002e0700720c */ /* 0x000fe40003f66270 */
[----:B------:R-:W4:Y:S01]  /*9e30*/  SHFL.BFLY PT, R42, R0, 0x1, 0x1f ;  /* 0x0c201f00002a7f89 */ /* 0x000f2200000e0000 */
[----:B---3--:R-:W-:-:S05]  /*9e40*/  FADD.FTZ R3, R3, R5 ;  /* 0x0000000503037221 */ /* 0x008fca0000010000 */
[----:B------:R-:W3:Y:S01]  /*9e50*/  SHFL.BFLY PT, R44, R3, 0x1, 0x1f ;  /* 0x0c201f00032c7f89 */ /* 0x000ee200000e0000 */
[----:B-1----:R-:W-:Y:S01]  /*9e60*/  FADD.FTZ R4, R4, R6 ;  /* 0x0000000604047221 */ /* 0x002fe20000010000 */
[----:B--2---:R-:W-:-:S04]  /*9e70*/  FADD.FTZ R41, R2, R41 ;  /* 0x0000002902297221 */ /* 0x004fc80000010000 */
[----:B------:R-:W1:Y:S01]  /*9e80*/  SHFL.BFLY PT, R43, R4, 0x1, 0x1f ;  /* 0x0c201f00042b7f89 */ /* 0x000e6200000e0000 */
[C---:B------:R-:W-:Y:S01]  /*9e90*/  LEA.HI R2, R227.reuse, 0x20, RZ, 0x1e ;  /* 0x00000020e3027811 */ /* 0x040fe200078ff0ff */
[----:B------:R-:W2:Y:S01]  /*9ea0*/  MUFU.RCP R5, R41 ;  /* 0x0000002900057308 */ /* 0x000ea20000001000 */
[----:B----4-:R-:W-:Y:S01]  /*9eb0*/  FADD.FTZ R42, R0, R42 ;  /* 0x0000002a002a7221 */ /* 0x010fe20000010000 */
[----:B------:R-:W-:Y:S02]  /*9ec0*/  SHF.L.U32 R0, R227, 0x1, RZ ;  /* 0x00000001e3007819 */ /* 0x000fe400000006ff */
[----:B------:R-:W-:Y:S02]  /*9ed0*/  ISETP.GE.AND P4, PT, R2, R46, PT ;  /* 0x0000002e0200720c */ /* 0x000fe40003f86270 */
[----:B------:R-:W-:Y:S01]  /*9ee0*/  LOP3.LUT R0, R0, 0x6, RZ, 0xc0, !PT ;  /* 0x0000000600007812 */ /* 0x000fe200078ec0ff */
[----:B---3--:R-:W-:Y:S01]  /*9ef0*/  FADD.FTZ R44, R3, R44 ;  /* 0x0000002c032c7221 */ /* 0x008fe20000010000 */
[----:B------:R-:W3:Y:S01]  /*9f00*/  MUFU.RCP R6, R42 ;  /* 0x0000002a00067308 */ /* 0x000ee20000001000 */
[----:B------:R-:W-:-:S02]  /*9f10*/  SHF.L.U32 R2, R227, 0x3, RZ ;  /* 0x00000003e3027819 */ /* 0x000fc400000006ff */
[----:B------:R-:W-:Y:S02]  /*9f20*/  LOP3.LUT R224, R0, 0x3e00, R224, 0xf8, !PT ;  /* 0x00003e0000e07812 */ /* 0x000fe400078ef8e0 */
[----:B------:R-:W-:Y:S02]  /*9f30*/  SHF.L.U32 R0, R47, 0x5, RZ ;  /* 0x000000052f007819 */ /* 0x000fe400000006ff */
[----:B------:R-:W-:Y:S02]  /*9f40*/  LOP3.LUT R2, R2, 0xc0, RZ, 0xc0, !PT ;  /* 0x000000c002027812 */ /* 0x000fe400078ec0ff */
[----:B------:R-:W-:Y:S02]  /*9f50*/  FSETP.NE.FTZ.AND P5, PT, R41, RZ, PT ;  /* 0x000000ff2900720b */ /* 0x000fe40003fb5000 */
[----:B------:R-:W-:Y:S02]  /*9f60*/  LOP3.LUT R224, R224, 0x20, R0, 0xf8, !PT ;  /* 0x00000020e0e07812 */ /* 0x000fe400078ef800 */
[----:B------:R-:W-:Y:S01]  /*9f70*/  LOP3.LUT R2, R2, 0x18, R227, 0xf8, !PT ;  /* 0x0000001802027812 */ /* 0x000fe200078ef8e3 */
[----:B-1----:R-:W-:Y:S01]  /*9f80*/  FADD.FTZ R43, R4, R43 ;  /* 0x0000002b042b7221 */ /* 0x002fe20000010000 */
[----:B------:R-:W-:-:S02]  /*9f90*/  FSETP.NE.FTZ.AND P2, PT, R42, RZ, PT ;  /* 0x000000ff2a00720b */ /* 0x000fc40003f55000 */
[----:B--2---:R-:W-:Y:S02]  /*9fa0*/  FSEL R0, R5, 1, P5 ;  /* 0x3f80000005007808 */ /* 0x004fe40002800000 */
[----:B---3--:R-:W-:Y:S02]  /*9fb0*/  FSEL R3, R6, 1, P2 ;  /* 0x3f80000006037808 */ /* 0x008fe40001000000 */
        /* <DEDUP_REMOVED lines=212> */
.L_x_765:
[----:B------:R-:W5:Y:S01]  /*ad00*/  LDL.LU R23, [R1+0x28] ;  /* 0x0000280001177983 */ /* 0x000f620000300800 */
[----:B------:R-:W1:Y:S01]  /*ad10*/  @P2 MUFU.LG2 R20, R42 ;  /* 0x0000002a00142308 */ /* 0x000e620000000c00 */
[----:B------:R-:W3:Y:S01]  /*ad20*/  S2UR UR4, SR_CTAID.X ;  /* 0x00000000000479c3 */ /* 0x000ee20000002500 */
[----:B------:R-:W-:Y:S01]  /*ad30*/  MOV R24, 0x7f800000 ;  /* 0x7f80000000187802 */ /* 0x000fe20000000f00 */
[----:B------:R-:W-:Y:S01]  /*ad40*/  STS [R2+0x4200], R37 ;  /* 0x0042002502007388 */ /* 0x000fe20000000800 */
[----:B------:R-:W-:Y:S01]  /*ad50*/  ISETP.NE.AND P1, PT, R21, RZ, !P1 ;  /* 0x000000ff1500720c */ /* 0x000fe20004f25270 */
[----:B------:R-:W-:Y:S01]  /*ad60*/  IMAD.MOV.U32 R25, RZ, RZ, 0x7f800000 ;  /* 0x7f800000ff197424 */ /* 0x000fe200078e00ff */
[----:B------:R-:W-:Y:S01]  /*ad70*/  BSSY.RECONVERGENT B0, `(.L_x_766) ;  /* 0x0000069000007945 */ /* 0x000fe20003800200 */
[----:B------:R-:W-:Y:S01]  /*ad80*/  STS [R4+0x4010], R36 ;  /* 0x0040102404007388 */ /* 0x000fe20000000800 */
[----:B----4-:R-:W-:-:S03]  /*ad90*/  IMAD.SHL.U32 R27, R227, 0x8, RZ ;  /* 0x00000008e31b7824 */ /* 0x010fc600078e00ff */
[----:B------:R-:W-:Y:S02]  /*ada0*/  STS [R4+0x4210], R38 ;  /* 0x0042102604007388 */ /* 0x000fe40000000800 */
[----:B------:R-:W-:Y:S02]  /*adb0*/  LOP3.LUT R27, R27, 0x18, RZ, 0xc0, !PT ;  /* 0x000000181b1b7812 */ /* 0x000fe400078ec0ff */
[----:B------:R-:W-:Y:S04]  /*adc0*/  STS [R2+0x5000], R40 ;  /* 0x0050002802007388 */ /* 0x000fe80000000800 */
[----:B------:R1:W-:Y:S04]  /*add0*/  STS [R2+0x5200], R39 ;  /* 0x0052002702007388 */ /* 0x0003e80000000800 */
[----:B------:R-:W-:Y:S04]  /*ade0*/  STS [R4+0x5010], R14 ;  /* 0x0050100e04007388 */ /* 0x000fe80000000800 */
[----:B------:R4:W-:Y:S04]  /*adf0*/  STS [R4+0x5210], R13 ;  /* 0x0052100d04007388 */ /* 0x0009e80000000800 */
[----:B------:R-:W-:Y:S04]  /*ae00*/  STS [R3+0x4020], R12 ;  /* 0x0040200c03007388 */ /* 0x000fe80000000800 */
[----:B------:R-:W-:Y:S04]  /*ae10*/  STS [R3+0x4220], R11 ;  /* 0x0042200b03007388 */ /* 0x000fe80000000800 */
[----:B------:R2:W-:Y:S04]  /*ae20*/  STS [R0+0x4030], R8 ;  /* 0x0040300800007388 */ /* 0x0005e80000000800 */
[----:B------:R-:W-:Y:S01]  /*ae30*/  STS [R0+0x4230], R7 ;  /* 0x0042300700007388 */ /* 0x000fe20000000800 */
[----:B-1----:R-:W-:-:S02]  /*ae40*/  @P2 FMUL.FTZ R2, R20, 0.69314718246459960938 ;  /* 0x3f31721814022820 */ /* 0x002fc40000410000 */
[----:B------:R-:W1:Y:S01]  /*ae50*/  LDC.64 R20, c[0x0][0x410] ;  /* 0x00010400ff147b82 */ /* 0x000e620000000a00 */
[----:B------:R-:W-:Y:S04]  /*ae60*/  STS [R3+0x5020], R10 ;  /* 0x0050200a03007388 */ /* 0x000fe80000000800 */
[----:B------:R3:W-:Y:S01]  /*ae70*/  STS [R3+0x5220], R9 ;  /* 0x0052200903007388 */ /* 0x0007e20000000800 */
[----:B----4-:R-:W4:Y:S02]  /*ae80*/  @P0 MUFU.LG2 R4, R43 ;  /* 0x0000002b00040308 */ /* 0x010f240000000c00 */
[----:B------:R-:W1:Y:S01]  /*ae90*/  @P0 LDC R13, c[0x0][0x458] ;  /* 0x00011600ff0d0b82 */ /* 0x000e620000000800 */
[----:B------:R4:W-:Y:S04]  /*aea0*/  STS [R0+0x5030], R5 ;  /* 0x0050300500007388 */ /* 0x0009e80000000800 */
[----:B------:R4:W-:Y:S03]  /*aeb0*/  STS [R0+0x5230], R15 ;  /* 0x0052300f00007388 */ /* 0x0009e60000000800 */
[----:B------:R-:W1:Y:S08]  /*aec0*/  @P2 LDC R14, c[0x0][0x458] ;  /* 0x00011600ff0e2b82 */ /* 0x000e700000000800 */
[----:B------:R-:W-:Y:S08]  /*aed0*/  BAR.SYNC.DEFER_BLOCKING 0x0 ;  /* 0x0000000000007b1d */ /* 0x000ff00000010000 */
[----:B--2---:R-:W2:Y:S01]  /*aee0*/  @P6 LDC R8, c[0x0][0x458] ;  /* 0x00011600ff086b82 */ /* 0x004ea20000000800 */
[----:B------:R-:W2:Y:S01]  /*aef0*/  S2R R32, SR_CTAID.Y ;  /* 0x0000000000207919 */ /* 0x000ea20000002600 */
[----:B---3--:R-:W3:Y:S01]  /*af00*/  @P6 MUFU.LG2 R3, R44 ;  /* 0x0000002c00036308 */ /* 0x008ee20000000c00 */
[----:B----4-:R-:W-:Y:S01]  /*af10*/  LEA.HI R5, R227, 0x60, RZ, 0x1e ;  /* 0x00000060e3057811 */ /* 0x010fe200078ff0ff */
[----:B------:R-:W-:Y:S01]  /*af20*/  @P0 FMUL.FTZ R0, R4, 0.69314718246459960938 ;  /* 0x3f31721804000820 */ /* 0x000fe20000410000 */
[----:B-1----:R-:W-:Y:S01]  /*af30*/  @P2 FFMA.FTZ R25, R103, R14, R2 ;  /* 0x0000000e67192223 */ /* 0x002fe20000010002 */
[----:B------:R-:W1:Y:S02]  /*af40*/  LDS.128 R28, [R229+0x1800] ;  /* 0x00180000e51c7984 */ /* 0x000e640000000c00 */
[----:B------:R-:W-:Y:S01]  /*af50*/  @P0 FFMA.FTZ R24, R102, R13, R0 ;  /* 0x0000000d66180223 */ /* 0x000fe20000010000 */
[----:B------:R-:W-:Y:S01]  /*af60*/  ISETP.GE.AND P2, PT, R5, R46, PT ;  /* 0x0000002e0500720c */ /* 0x000fe20003f46270 */
[----:B---3--:R-:W-:Y:S01]  /*af70*/  @P6 FMUL.FTZ R0, R3, 0.69314718246459960938 ;  /* 0x3f31721803006820 */ /* 0x008fe20000410000 */
[----:B-----5:R-:W-:-:S02]  /*af80*/  ISETP.NE.AND P5, PT, R23, -0x1, PT ;  /* 0xffffffff1700780c */ /* 0x020fc40003fa5270 */
[----:B------:R-:W-:-:S11]  /*af90*/  ISETP.NE.AND P0, PT, R23, -0x1, PT ;  /* 0xffffffff1700780c */ /* 0x000fd60003f05270 */
[----:B------:R-:W2:Y:S08]  /*afa0*/  @!P5 LDC.64 R18, c[0x0][0x400] ;  /* 0x00010000ff12db82 */ /* 0x000eb00000000a00 */
[----:B------:R-:W3:Y:S01]  /*afb0*/  @P5 LDC.64 R10, c[0x0][0x408] ;  /* 0x00010200ff0a5b82 */ /* 0x000ee20000000a00 */
[----:B--2---:R-:W-:-:S04]  /*afc0*/  @!P5 IMAD.WIDE.U32 R4, R32, R18, RZ ;  /* 0x000000122004d225 */ /* 0x004fc800078e00ff */
[----:B------:R-:W-:Y:S02]  /*afd0*/  IMAD.MOV.U32 R18, RZ, RZ, 0x7f800000 ;  /* 0x7f800000ff127424 */ /* 0x000fe400078e00ff */
[----:B------:R-:W-:Y:S01]  /*afe0*/  @P6 FFMA.FTZ R18, R101, R8, R0 ;  /* 0x0000000865126223 */ /* 0x000fe20000010000 */
[----:B------:R-:W-:Y:S01]  /*aff0*/  @!P5 IMAD R7, R32, R19, R5 ;  /* 0x000000132007d224 */ /* 0x000fe200078e0205 */
[----:B------:R-:W-:Y:S01]  /*b000*/  LOP3.LUT P6, RZ, R227, 0x3, RZ, 0xc0, !PT ;  /* 0x00000003e3ff7812 */ /* 0x000fe200078cc0ff */
[----:B---3--:R-:W-:-:S04]  /*b010*/  @P5 IMAD.WIDE.U32 R2, R23, R10, RZ ;  /* 0x0000000a17025225 */ /* 0x008fc800078e00ff */
[----:B------:R-:W-:Y:S01]  /*b020*/  @P5 IMAD R7, R23, R11, R3 ;  /* 0x0000000b17075224 */ /* 0x000fe200078e0203 */
[----:B------:R-:W-:Y:S01]  /*b030*/  @P5 MOV R4, R2 ;  /* 0x0000000200045202 */ /* 0x000fe20000000f00 */
[----:B------:R-:W-:Y:S02]  /*b040*/  @!P0 IMAD R23, R32, R22, RZ ;  /* 0x0000001620178224 */ /* 0x000fe400078e02ff */
[----:B------:R-:W-:Y:S01]  /*b050*/  IMAD R0, R17, UR5, RZ ;  /* 0x0000000511007c24 */ /* 0x000fe2000f8e02ff */
[----:B------:R-:W-:Y:S01]  /*b060*/  IADD3 R2, P5, PT, R27, R4, RZ ;  /* 0x000000041b027210 */ /* 0x000fe20007fbe0ff */
[----:B------:R-:W-:Y:S01]  /*b070*/  IMAD R3, R6, UR4, RZ ;  /* 0x0000000406037c24 */ /* 0x000fe2000f8e02ff */
[----:B------:R-:W-:Y:S01]  /*b080*/  SHF.R.S32.HI R4, RZ, 0x1f, R23 ;  /* 0x0000001fff047819 */ /* 0x000fe20000011417 */
[----:B------:R-:W-:Y:S01]  /*b090*/  @!P1 IMAD R0, R32, R16, R0 ;  /* 0x0000001020009224 */ /* 0x000fe200078e0200 */
[----:B------:R-:W-:Y:S01]  /*b0a0*/  SEL R5, R23, RZ, P1 ;  /* 0x000000ff17057207 */ /* 0x000fe20000800000 */
[----:B------:R2:W-:Y:S01]  /*b0b0*/  @!P0 STL [R1+0x28], R23 ;  /* 0x0000281701008387 */ /* 0x0005e20000100800 */
[----:B------:R-:W-:Y:S01]  /*b0c0*/  SHF.L.U32 R8, R3, 0x7, RZ ;  /* 0x0000000703087819 */ /* 0x000fe200000006ff */
[----:B------:R-:W-:Y:S01]  /*b0d0*/  IMAD.X R3, RZ, RZ, R7, P5 ;  /* 0x000000ffff037224 */ /* 0x000fe200028e0607 */
[----:B------:R-:W-:-:S02]  /*b0e0*/  SEL R7, R4, RZ, P1 ;  /* 0x000000ff04077207 */ /* 0x000fc40000800000 */
[--C-:B------:R-:W-:Y:S02]  /*b0f0*/  IADD3 R5, P5, P1, R8, R5, R0.reuse ;  /* 0x0000000508057210 */ /* 0x100fe400079be000 */
[----:B------:R-:W-:Y:S02]  /*b100*/  SHF.R.S32.HI R0, RZ, 0x1f, R0 ;  /* 0x0000001fff007819 */ /* 0x000fe40000011400 */
[----:B------:R-:W-:Y:S02]  /*b110*/  SHF.R.S32.HI R4, RZ, 0x1f, R8 ;  /* 0x0000001fff047819 */ /* 0x000fe40000011408 */
[----:B------:R-:W-:Y:S02]  /*b120*/  ISETP.GE.AND P0, PT, R47, R46, PT ;  /* 0x0000002e2f00720c */ /* 0x000fe40003f06270 */
[----:B------:R-:W-:Y:S01]  /*b130*/  IADD3.X R4, PT, PT, R4, R7, R0, P5, P1 ;  /* 0x0000000704047210 */ /* 0x000fe20002fe2400 */
[----:B--2---:R-:W-:Y:S01]  /*b140*/  IMAD.WIDE.U32 R22, R20, UR5, R2 ;  /* 0x0000000514167c25 */ /* 0x004fe2000f8e0002 */
[----:B-1----:R-:W-:Y:S09]  /*b150*/  @P6 BRA `(.L_x_767) ;  /* 0x0000000000a86947 */ /* 0x002ff20003800000 */
        /* <DEDUP_REMOVED lines=11> */
[----:B------:R-:W-:Y:S02]  /*b210*/  @!P2 LEA.HI.X.SX32 R9, R3, R4, 0x1, P1 ;  /* 0x000000040309a211 */ /* 0x000fe400008f0eff */
[C---:B------:R-:W-:Y:S01]  /*b220*/  LOP3.LUT R3, R0.reuse, 0x40, RZ, 0xfc, !PT ;  /* 0x0000004000037812 */ /* 0x040fe200078efcff */
[----:B------:R-:W-:Y:S01]  /*b230*/  VIADD R0, R0, 0x48 ;  /* 0x0000004800007836 */ /* 0x000fe20000000000 */
[C---:B------:R-:W-:Y:S02]  /*b240*/  @!P0 IADD3 R10, P1, PT, R2.reuse, R5, RZ ;  /* 0x00000005020a8210 */ /* 0x040fe40007f3e0ff */
[----:B------:R-:W-:Y:S02]  /*b250*/  ISETP.GE.AND P6, PT, R3, R46, PT ;  /* 0x0000002e0300720c */ /* 0x000fe40003fc6270 */
        /* <DEDUP_REMOVED lines=26> */
.L_x_767:
[----:B------:R-:W-:Y:S05]  /*b400*/  BSYNC.RECONVERGENT B0 ;  /* 0x0000000000007941 */ /* 0x000fea0003800200 */
.L_x_766:
[----:B------:R1:W5:Y:S04]  /*b410*/  LDL R32, [R1+0x30] ;  /* 0x0000300001207983 */ /* 0x0003680000100800 */
[----:B--2---:R1:W5:Y:S01]  /*b420*/  LDL R26, [R1+0x34] ;  /* 0x00003400011a7983 */ /* 0x0043620000100800 */
[----:B------:R-:W-:Y:S01]  /*b430*/  BSSY.RECONVERGENT B0, `(.L_x_768) ;  /* 0x0000018000007945 */ /* 0x000fe20003800200 */
[----:B------:R-:W-:Y:S01]  /*b440*/  IMAD R7, R21, UR5, R23 ;  /* 0x0000000515077c24 */ /* 0x000fe2000f8e0217 */
[C---:B------:R-:W-:Y:S01]  /*b450*/  LOP3.LUT R24, R27.reuse, 0x40, RZ, 0xfc, !PT ;  /* 0x000000401b187812 */ /* 0x040fe200078efcff */
[----:B------:R1:W2:Y:S01]  /*b460*/  LDS.128 R16, [R229] ;  /* 0x00000000e5107984 */ /* 0x0002a20000000c00 */
[----:B------:R-:W-:-:S03]  /*b470*/  LOP3.LUT R25, R27, 0x20, RZ, 0xfc, !PT ;  /* 0x000000201b197812 */ /* 0x000fc600078efcff */
        /* <DEDUP_REMOVED lines=19> */
.L_x_769:
[----:B------:R-:W-:Y:S05]  /*b5b0*/  BSYNC.RECONVERGENT B0 ;  /* 0x0000000000007941 */ /* 0x000fea0003800200 */
.L_x_768:
        /* <DEDUP_REMOVED lines=24> */
.L_x_771:
[----:B------:R-:W-:Y:S05]  /*b740*/  BSYNC.RECONVERGENT B0 ;  /* 0x0000000000007941 */ /* 0x000fea0003800200 */
.L_x_770:
        /* <DEDUP_REMOVED lines=24> */
.L_x_773:
[----:B------:R-:W-:Y:S05]  /*b8d0*/  BSYNC.RECONVERGENT B0 ;  /* 0x0000000000007941 */ /* 0x000fea0003800200 */
.L_x_772:
[----:B-1-3--:R1:W3:Y:S01]  /*b8e0*/  LDS.128 R12, [R229+0x3800] ;  /* 0x00380000e50c7984 */ /* 0x00a2e20000000c00 */
[----:B------:R-:W-:Y:S05]  /*b8f0*/  @P2 EXIT ;  /* 0x000000000000294d */ /* 0x000fea0003800000 */
[----:B------:R-:W2:Y:S01]  /*b900*/  LDCU.64 UR6, c[0x0][0x408] ;  /* 0x00008100ff0677ac */ /* 0x000ea20008000a00 */
[----:B----4-:R4:W1:Y:S01]  /*b910*/  LDS.128 R8, [R229+0x5800] ;  /* 0x00580000e5087984 */ /* 0x0108620000000c00 */
[----:B-----5:R-:W-:Y:S01]  /*b920*/  IADD3 R4, P0, PT, R32, 0x60, RZ ;  /* 0x0000006020047810 */ /* 0x020fe20007f1e0ff */
[----:B------:R-:W-:Y:S01]  /*b930*/  IMAD.MOV.U32 R2, RZ, RZ, R22 ;  /* 0x000000ffff027224 */ /* 0x000fe200078e0016 */
[----:B------:R-:W4:Y:S01]  /*b940*/  LDCU UR8, c[0x0][0x440] ;  /* 0x00008800ff0877ac */ /* 0x000f220008000800 */
[----:B------:R-:W-:Y:S02]  /*b950*/  MOV R3, R7 ;  /* 0x0000000700037202 */ /* 0x000fe40000000f00 */
[----:B------:R-:W-:Y:S01]  /*b960*/  IMAD.X R0, RZ, RZ, R26, P0 ;  /* 0x000000ffff007224 */ /* 0x000fe200000e061a */
[----:B------:R-:W3:Y:S03]  /*b970*/  LDCU.64 UR4, c[0x0][0x3f0] ;  /* 0x00007e00ff0477ac */ /* 0x000ee60008000a00 */
[----:B--2---:R-:W-:-:S02]  /*b980*/  IMAD R0, R0, UR6, RZ ;  /* 0x0000000600007c24 */ /* 0x004fc4000f8e02ff */
[----:B------:R-:W-:Y:S01]  /*b990*/  IMAD.WIDE.U32 R6, R4, UR6, R2 ;  /* 0x0000000604067c25 */ /* 0x000fe2000f8e0002 */
[----:B----4-:R-:W-:-:S03]  /*b9a0*/  ISETP.GE.AND P2, PT, R27, UR8, PT ;  /* 0x000000081b007c0c */ /* 0x010fc6000bf46270 */
[----:B------:R-:W-:Y:S01]  /*b9b0*/  IMAD R0, R4, UR7, R0 ;  /* 0x0000000704007c24 */ /* 0x000fe2000f8e0200 */
[----:B------:R-:W-:Y:S02]  /*b9c0*/  ISETP.GE.AND P1, PT, R25, UR8, PT ;  /* 0x0000000819007c0c */ /* 0x000fe4000bf26270 */
[----:B------:R-:W-:Y:S01]  /*b9d0*/  ISETP.GE.AND P0, PT, R24, UR8, PT ;  /* 0x0000000818007c0c */ /* 0x000fe2000bf06270 */
[----:B------:R-:W-:Y:S01]  /*b9e0*/  IMAD.IADD R0, R7, 0x1, R0 ;  /* 0x0000000107007824 */ /* 0x000fe200078e0200 */
[----:B---3--:R-:W-:-:S04]  /*b9f0*/  LEA R2, P3, R6, UR4, 0x1 ;  /* 0x0000000406027c11 */ /* 0x008fc8000f8608ff */
[----:B------:R-:W-:-:S05]  /*ba00*/  LEA.HI.X R3, R6, UR5, R0, 0x1, P3 ;  /* 0x0000000506037c11 */ /* 0x000fca00098f0c00 */
[----:B------:R2:W-:Y:S04]  /*ba10*/  @!P2 STG.E.128 desc[UR16][R2.64], R28 ;  /* 0x0000001c0200a986 */ /* 0x0005e8000c101d10 */
[----:B------:R2:W-:Y:S01]  /*ba20*/  @!P1 STG.E.128 desc[UR16][R2.64+0x40], R12 ;  /* 0x0000400c02009986 */ /* 0x0005e2000c101d10 */
[----:B-1----:R-:W-:Y:S05]  /*ba30*/  @P0 EXIT ;  /* 0x000000000000094d */ /* 0x002fea0003800000 */
[----:B------:R-:W-:Y:S01]  /*ba40*/  STG.E.128 desc[UR16][R2.64+0x80], R8 ;  /* 0x0000800802007986 */ /* 0x000fe2000c101d10 */
[----:B------:R-:W-:Y:S05]  /*ba50*/  EXIT ;  /* 0x000000000000794d */ /* 0x000fea0003800000 */
.L_x_774:
        /* <DEDUP_REMOVED lines=10> */
.L_x_1362:


//--------------------- .text._ZN5flash16flash_fwd_kernelI23Flash_fwd_kernel_traitsILi96ELi128ELi64ELi4ELb0ELb0EN7cutlass10bfloat16_tE19Flash_kernel_traitsILi96ELi128ELi64ELi4ES3_EELb1ELb0ELb0ELb1ELb0ELb0ELb0ELb1EEEvNS_16Flash_fwd_paramsE --------------------------
	.section	.text._ZN5flash16flash_fwd_kernelI23Flash_fwd_kernel_traitsILi96ELi128ELi64ELi4ELb0ELb0EN7cutlass10bfloat16_tE19Flash_kernel_traitsILi96ELi128ELi64ELi4ES3_EELb1ELb0ELb0ELb1ELb0ELb0ELb0ELb1EEEvNS_16Flash_fwd_paramsE,"ax",@progbits
	.align	128
        .global         _ZN5flash16flash_fwd_kernelI23Flash_fwd_kernel_traitsILi96ELi128ELi64ELi4ELb0ELb0EN7cutlass10bfloat16_tE19Flash_kernel_traitsILi96ELi128ELi64ELi4ES3_EELb1ELb0ELb0ELb1ELb0ELb0ELb0ELb1EEEvNS_16Flash_fwd_paramsE
        .type           _ZN5flash16flash_fwd_kernelI23Flash_fwd_kernel_traitsILi96ELi128ELi64ELi4ELb0ELb0EN7cutlass10bfloat16_tE19Flash_kernel_traitsILi96ELi128ELi64ELi4ES3_EELb1ELb0ELb0ELb1ELb0ELb0ELb0ELb1EEEvNS_16Flash_fwd_paramsE,@function
        .size           _ZN5flash16flash_fwd_kernelI23Flash_fwd_kernel_traitsILi96ELi128ELi64ELi4ELb0ELb0EN7cutlass10bfloat16_tE19Flash_kernel_traitsILi96ELi128ELi64ELi4ES3_EELb1ELb0ELb0ELb1ELb0ELb0ELb0ELb1EEEvNS_16Flash_fwd_paramsE,(.L_x_1363 - _ZN5flash16flash_fwd_kernelI23Flash_fwd_kernel_traitsILi96ELi128ELi64ELi4ELb0ELb0EN7cutlass10bfloat16_tE19Flash_kernel_traitsILi96ELi128ELi64ELi4ES3_EELb1ELb0ELb0ELb1ELb0ELb0ELb0ELb1EEEvNS_16Flash_fwd_paramsE)
        .other          _ZN5flash16flash_fwd_kernelI23Flash_fwd_kernel_traitsILi96ELi128ELi64ELi4ELb0ELb0EN7cutlass10bfloat16_tE19Flash_kernel_traitsILi96ELi128ELi64ELi4ES3_EELb1ELb0ELb0ELb1ELb0ELb0ELb0ELb1EEEvNS_16Flash_fwd_paramsE,@"STO_CUDA_ENTRY STV_DEFAULT"
_ZN5flash16flash_fwd_kernelI23Flash_fwd_kernel_traitsILi96ELi128ELi64ELi4ELb0ELb0EN7cutlass10bfloat16_tE19Flash_kernel_traitsILi96ELi128ELi64ELi4ES3_EELb1ELb0ELb0ELb1ELb0ELb0ELb0ELb1EEEvNS_16Flash_fwd_paramsE:
.text._ZN5flash16flash_fwd_kernelI23Flash_fwd_kernel_traitsILi96ELi128ELi64ELi4ELb0ELb0EN7cutlass10bfloat16_tE19Flash_kernel_traitsILi96ELi128ELi64ELi4ES3_EELb1ELb0ELb0ELb1ELb0ELb0ELb0ELb1EEEvNS_16Flash_fwd_paramsE:
        /* <DEDUP_REMOVED lines=55> */
[----:B------:R-:W-:Y:S01]  /*0370*/  UISETP.NE.AND UP4, UPT, UR12, URZ, UPT ;  /* 0x000000ff0c00728c */ /* 0x000fe2000bf85270 */
[----:B------:R-:W-:Y:S01]  /*0380*/  IMAD.U32 R5, RZ, RZ, UR9 ;  /* 0x00000009ff057e24 */ /* 0x000fe2000f8e00ff */
[----:B------:R-:W2:Y:S02]  /*0390*/  @!UP0 LDCU UR29, c[0x0][0x434] ;  /* 0x00008680ff1d87ac */ /* 0x000ea40008000800 */
[----:B------:R-:W-:Y:S01]  /*03a0*/  UISETP.EQ.OR.EX UP2, UPT, UR5, URZ, !UP4, UP2 ;  /* 0x000000ff0500728c */ /* 0x000fe2000e742720 */
[----:B------:R-:W-:Y:S01]  /*03b0*/  IMAD.U32 R4, RZ, RZ, UR8 ;  /* 0x00000008ff047e24 */ /* 0x000fe2000f8e00ff */
[----:B------:R-:W3:Y:S01]  /*03c0*/  @!UP3 LDCU.64 UR8, c[0x0][0x488] ;  /* 0x00009100ff08b7ac */ /* 0x000ee20008000a00 */
[----:B-1----:R-:W-:Y:S01]  /*03d0*/  @!P0 IMAD.MOV.U32 R2, RZ, RZ, R148 ;  /* 0x000000ffff028224 */ /* 0x002fe200078e0094 */
[----:B------:R-:W-:Y:S01]  /*03e0*/  @!P0 MOV R3, R149 ;  /* 0x0000009500038202 */ /* 0x000fe20000000f00 */
[----:B------:R-:W1:Y:S04]  /*03f0*/  LDCU UR12, c[0x0][0x3e0] ;  /* 0x00007c00ff0c77ac */ /* 0x000e680008000800 */
[----:B------:R4:W-:Y:S01]  /*0400*/  @!P0 STG.E.64 desc[UR26][R6.64+0x8], R2 ;  /* 0x0000080206008986 */ /* 0x0009e2000c101b1a */
[----:B------:R-:W-:-:S02]  /*0410*/  PLOP3.LUT P0, PT, PT, PT, UP3, 0x80, 0x8 ;  /* 0x000000000008781c */ /* 0x000fc40003f0f038 */
[----:B------:R-:W-:Y:S01]  /*0420*/  PLOP3.LUT P3, PT, PT, PT, UP2, 0x80, 0x8 ;  /* 0x000000000008781c */ /* 0x000fe20003f6f028 */
[----:B------:R-:W5:Y:S01]  /*0430*/  @P1 LDG.E R5, desc[UR26][R4.64] ;  /* 0x0000001a04051981 */ /* 0x000f62000c1e1900 */
[----:B----4-:R-:W-:Y:S02]  /*0440*/  IMAD.U32 R2, RZ, RZ, UR14 ;  /* 0x0000000eff027e24 */ /* 0x010fe4000f8e00ff */
[----:B------:R-:W-:-:S05]  /*0450*/  IMAD.U32 R3, RZ, RZ, UR15 ;  /* 0x0000000fff037e24 */ /* 0x000fca000f8e00ff */
[----:B------:R-:W4:Y:S04]  /*0460*/  @P4 LDG.E R7, desc[UR26][R2.64] ;  /* 0x0000001a02074981 */ /* 0x000f28000c1e1900 */
[----:B------:R2:W4:Y:S02]  /*0470*/  @P2 LDG.E R6, desc[UR26][R2.64+0x4] ;  /* 0x0000041a02062981 */ /* 0x000524000c1e1900 */
[----:B--2---:R-:W-:Y:S01]  /*0480*/  MOV R2, UR6 ;  /* 0x0000000600027c02 */ /* 0x004fe20008000f00 */
[----:B------:R-:W-:-:S05]  /*0490*/  IMAD.U32 R3, RZ, RZ, UR7 ;  /* 0x00000007ff037e24 */ /* 0x000fca000f8e00ff */
[----:B------:R2:W4:Y:S02]  /*04a0*/  @P0 LDG.E R0, desc[UR26][R2.64] ;  /* 0x0000001a02000981 */ /* 0x000524000c1e1900 */
[----:B--2---:R-:W-:Y:S02]  /*04b0*/  IMAD.U32 R2, RZ, RZ, UR11 ;  /* 0x0000000bff027e24 */ /* 0x004fe4000f8e00ff */
[----:B------:R-:W-:Y:S01]  /*04c0*/  IMAD.U32 R3, RZ, RZ, UR10 ;  /* 0x0000000aff037e24 */ /* 0x000fe2000f8e00ff */
[----:B------:R-:W-:Y:S01]  /*04d0*/  UMOV UR7, 0xffffffff ;  /* 0xffffffff00077882 */ /* 0x000fe20000000000 */
[----:B------:R-:W2:Y:S03]  /*04e0*/  @!UP3 LDCU UR10, c[0x0][0x43c] ;  /* 0x00008780ff0ab7ac */ /* 0x000ea60008000800 */
[----:B------:R-:W2:Y:S01]  /*04f0*/  @!P3 LDG.E R4, desc[UR26][R2.64] ;  /* 0x0000001a0204b981 */ /* 0x000ea2000c1e1900 */
[----:B---3--:R-:W-:-:S04]  /*0500*/  @!UP3 UISETP.NE.U32.AND UP2, UPT, UR8, URZ, UPT ;  /* 0x000000ff0800b28c */ /* 0x008fc8000bf45070 */
[----:B------:R-:W-:Y:S01]  /*0510*/  @!UP3 UISETP.NE.AND.EX UP2, UPT, UR9, URZ, UPT, UP2 ;  /* 0x000000ff0900b28c */ /* 0x000fe2000bf45320 */
[----:B------:R-:W-:Y:S01]  /*0520*/  UMOV UR6, URZ ;  /* 0x000000ff00067c82 */ /* 0x000fe20008000000 */
[----:B------:R-:W-:Y:S02]  /*0530*/  USHF.L.U32 UR25, UR13, 0x7, URZ ;  /* 0x000000070d197899 */ /* 0x000fe400080006ff */
[----:B-1----:R-:W-:Y:S01]  /*0540*/  UIMAD UR30, UR31, UR12, UR32 ;  /* 0x0000000c1f1e72a4 */ /* 0x002fe2000f8e0220 */
[----:B-----5:R-:W-:Y:S02]  /*0550*/  @P1 R2UR UR6, R5 ;  /* 0x00000000050612ca */ /* 0x020fe400000e0000 */
[----:B----4-:R-:W-:Y:S02]  /*0560*/  @P4 R2UR UR7, R7 ;  /* 0x00000000070742ca */ /* 0x010fe400000e0000 */
[----:B------:R-:W-:-:S13]  /*0570*/  @P2 R2UR UR11, R6 ;  /* 0x00000000060b22ca */ /* 0x000fda00000e0000 */
[----:B------:R-:W-:Y:S02]  /*0580*/  @UP0 UIADD3 UR29, UPT, UPT, UR11, -UR7, URZ ;  /* 0x800000070b1d0290 */ /* 0x000fe4000fffe0ff */
[----:B------:R-:W-:Y:S02]  /*0590*/  UISETP.NE.U32.AND UP0, UPT, UR4, URZ, UPT ;  /* 0x000000ff0400728c */ /* 0x000fe4000bf05070 */
[----:B--2---:R-:W-:Y:S02]  /*05a0*/  @!UP3 USEL UR4, UR10, URZ, UP2 ;  /* 0x000000ff0a04b287 */ /* 0x004fe40009000000 */
        /* <DEDUP_REMOVED lines=15> */
.L_x_775:
        /* <DEDUP_REMOVED lines=11> */
[----:B---3--:R-:W-:Y:S01]  /*0750*/  @!UP0 UIMAD.WIDE.U32 UR16, UR31, UR10, URZ ;  /* 0x0000000a1f1082a5 */ /* 0x008fe2000f8e00ff */
[----:B------:R-:W3:Y:S01]  /*0760*/  @UP1 LDCU UR6, c[0x0][0x430] ;  /* 0x00008600ff0617ac */ /* 0x000ee20008000800 */
[----:B-1----:R-:W-:-:S02]  /*0770*/  @UP0 UIMAD.WIDE.U32 UR14, UR7, UR8, URZ ;  /* 0x00000008070e02a5 */ /* 0x002fc4000f8e00ff */
[----:B------:R-:W-:Y:S02]  /*0780*/  @!UP0 UIMAD UR11, UR31, UR11, UR17 ;  /* 0x0000000b1f0b82a4 */ /* 0x000fe4000f8e0211 */
[----:B------:R-:W-:Y:S01]  /*0790*/  @UP0 UIMAD UR11, UR7, UR9, UR15 ;  /* 0x00000009070b02a4 */ /* 0x000fe2000f8e020f */
[----:B------:R-:W-:Y:S01]  /*07a0*/  @!UP0 UMOV UR10, UR16 ;  /* 0x00000010000a8c82 */ /* 0x000fe20008000000 */
[----:B------:R-:W1:Y:S01]  /*07b0*/  LDCU.U8 UR9, c[0x0][0x548] ;  /* 0x0000a900ff0977ac */ /* 0x000e620008000000 */
[----:B----4-:R-:W-:Y:S01]  /*07c0*/  @UP1 UIMAD UR8, UR4, UR5, URZ ;  /* 0x00000005040812a4 */ /* 0x010fe2000f8e02ff */
[----:B------:R-:W-:Y:S01]  /*07d0*/  @UP1 UMOV UR13, 0x1 ;  /* 0x00000001000d1882 */ /* 0x000fe20000000000 */
[----:B------:R-:W-:Y:S01]  /*07e0*/  @UP0 UMOV UR10, UR14 ;  /* 0x0000000e000a0c82 */ /* 0x000fe20008000000 */
[----:B--23--:R-:W-:Y:S09]  /*07f0*/  BRA.U UP1, `(.L_x_777) ;  /* 0x0000000101247547 */ /* 0x00cff2000b800000 */
[----:B-1----:R-:W-:-:S11]  /*0800*/  UISETP.NE.AND UP0, UPT, UR9, URZ, UPT ;  /* 0x000000ff0900728c */ /* 0x002fd6000bf05270 */
[----:B------:R-:W1:Y:S01]  /*0810*/  @UP0 LDCU UR13, c[0x0][0x454] ;  /* 0x00008a80ff0d07ac */ /* 0x000e620008000800 */
[----:B------:R-:W2:Y:S01]  /*0820*/  @!UP0 LDCU UR4, c[0x0][0x434] ;  /* 0x00008680ff0487ac */ /* 0x000ea20008000800 */
[----:B------:R-:W3:Y:S01]  /*0830*/  @UP0 LDCU UR8, c[0x0][0x454] ;  /* 0x00008a80ff0807ac */ /* 0x000ee20008000800 */
[----:B------:R-:W-:Y:S01]  /*0840*/  @UP0 UMOV UR6, 0x1 ;  /* 0x0000000100060882 */ /* 0x000fe20000000000 */
[----:B---3--:R-:W3:Y:S01]  /*0850*/  @!UP0 LDCU UR8, c[0x0][0x434] ;  /* 0x00008680ff0887ac */ /* 0x008ee20008000800 */
[----:B------:R-:W-:Y:S01]  /*0860*/  @!UP0 UMOV UR6, 0x1 ;  /* 0x0000000100068882 */ /* 0x000fe20000000000 */
[----:B-1----:R-:W-:Y:S02]  /*0870*/  @UP0 UIMAD UR13, UR12, UR13, URZ ;  /* 0x0000000d0c0d02a4 */ /* 0x002fe4000f8e02ff */
[----:B--2---:R-:W-:-:S12]  /*0880*/  @!UP0 UIMAD UR13, UR12, UR4, URZ ;  /* 0x000000040c0d82a4 */ /* 0x004fd8000f8e02ff */
.L_x_777:
[----:B------:R-:W2:Y:S01]  /*0890*/  LDCU UR12, c[0x0][0x434] ;  /* 0x00008680ff0c77ac */ /* 0x000ea20008000800 */
[----:B------:R-:W-:Y:S01]  /*08a0*/  IMAD.SHL.U32 R17, R218, 0x8, RZ ;  /* 0x00000008da117824 */ /* 0x000fe200078e00ff */
[----:B------:R-:W-:Y:S01]  /*08b0*/  SHF.R.U32.HI R10, RZ, 0x2, R218 ;  /* 0x00000002ff0a7819 */ /* 0x000fe200000116da */
[----:B------:R-:W-:Y:S01]  /*08c0*/  IMAD.MOV.U32 R11, RZ, RZ, RZ ;  /* 0x000000ffff0b7224 */ /* 0x000fe200078e00ff */
[----:B------:R-:W4:Y:S01]  /*08d0*/  LDCU.64 UR4, c[0x0][0x410] ;  /* 0x00008200ff0477ac */ /* 0x000f220008000a00 */
[----:B------:R-:W-:Y:S01]  /*08e0*/  BSSY.RECONVERGENT B0, `(.L_x_778) ;  /* 0x0000032000007945 */ /* 0x000fe20003800200 */
[----:B------:R-:W-:Y:S01]  /*08f0*/  LOP3.LUT R17, R17, 0x18, RZ, 0xc0, !PT ;  /* 0x0000001811117812 */ /* 0x000fe200078ec0ff */
[C---:B------:R-:W-:Y:S01]  /*0900*/  VIADD R15, R10.reuse, 0x40 ;  /* 0x000000400a0f7836 */ /* 0x040fe20000000000 */
[----:B-1----:R-:W-:Y:S01]  /*0910*/  UISETP.NE.AND UP1, UPT, UR9, URZ, !UP1 ;  /* 0x000000ff0900728c */ /* 0x002fe2000cf25270 */
[C---:B------:R-:W-:Y:S01]  /*0920*/  VIADD R16, R10.reuse, 0x60 ;  /* 0x000000600a107836 */ /* 0x040fe20000000000 */
[----:B------:R-:W-:Y:S01]  /*0930*/  UIADD3 UR29, UPT, UPT, -UR25, UR29, URZ ;  /* 0x0000001d191d7290 */ /* 0x000fe2000fffe1ff */
[----:B------:R-:W-:Y:S01]  /*0940*/  IADD3 R2, P0, PT, R17, UR10, RZ ;  /* 0x0000000a11027c10 */ /* 0x000fe2000ff1e0ff */
[----:B------:R-:W-:Y:S01]  /*0950*/  UISETP.NE.AND UP0, UPT, UR7, -0x1, UPT ;  /* 0xffffffff0700788c */ /* 0x000fe2000bf05270 */
[C---:B------:R-:W-:Y:S01]  /*0960*/  IADD3 R14, PT, PT, R10.reuse, 0x20, RZ ;  /* 0x000000200a0e7810 */ /* 0x040fe20007ffe0ff */
[----:B---3--:R-:W-:Y:S01]  /*0970*/  UIMAD UR8, UR32, UR8, URZ ;  /* 0x00000008200872a4 */ /* 0x008fe2000f8e02ff */
[----:B------:R-:W-:Y:S01]  /*0980*/  IADD3.X R3, PT, PT, RZ, UR11, RZ, P0, !PT ;  /* 0x0000000bff037c10 */ /* 0x000fe200087fe4ff */
[----:B------:R-:W-:Y:S01]  /*0990*/  UIMAD UR25, UR25, UR6, URZ ;  /* 0x00000006191972a4 */ /* 0x000fe2000f8e02ff */
[----:B------:R-:W-:Y:S01]  /*09a0*/  ISETP.GE.AND P3, PT, R10, UR29, PT ;  /* 0x0000001d0a007c0c */ /* 0x000fe2000bf66270 */
[----:B--2---:R-:W-:Y:S01]  /*09b0*/  UIMAD UR12, UR31, UR12, URZ ;  /* 0x0000000c1f0c72a4 */ /* 0x004fe2000f8e02ff */
[----:B------:R-:W-:Y:S01]  /*09c0*/  IMAD.WIDE.U32 R6, R6, 0x80, R10 ;  /* 0x0000008006067825 */ /* 0x000fe200078e000a */
[----:B------:R-:W-:Y:S01]  /*09d0*/  @!UP1 UIMAD UR8, UR31, UR13, UR8 ;  /* 0x0000000d1f0892a4 */ /* 0x000fe2000f8e0208 */
[----:B------:R-:W-:Y:S01]  /*09e0*/  ISETP.GE.AND P2, PT, R14, UR29, PT ;  /* 0x0000001d0e007c0c */ /* 0x000fe2000bf46270 */
[----:B------:R-:W-:Y:S01]  /*09f0*/  USEL UR7, UR12, UR7, !UP0 ;  /* 0x000000070c077287 */ /* 0x000fe2000c000000 */
[----:B----4-:R-:W-:Y:S01]  /*0a00*/  IMAD.U32 R12, RZ, RZ, UR4 ;  /* 0x00000004ff0c7e24 */ /* 0x010fe2000f8e00ff */
        /* <DEDUP_REMOVED lines=31> */
.L_x_779:
[----:B------:R-:W-:Y:S05]  /*0c00*/  BSYNC.RECONVERGENT B0 ;  /* 0x0000000000007941 */ /* 0x000fea0003800200 */
.L_x_778:
        /* <DEDUP_REMOVED lines=22> */
.L_x_781:
[----:B------:R-:W-:Y:S05]  /*0d70*/  BSYNC.RECONVERGENT B0 ;  /* 0x0000000000007941 */ /* 0x000fea0003800200 */
.L_x_780:
        /* <DEDUP_REMOVED lines=22> */
.L_x_783:
[----:B------:R-:W-:Y:S05]  /*0ee0*/  BSYNC.RECONVERGENT B0 ;  /* 0x0000000000007941 */ /* 0x000fea0003800200 */
.L_x_782:
        /* <DEDUP_REMOVED lines=24> */
.L_x_785:
[----:B------:R-:W-:Y:S05]  /*1070*/  BSYNC.RECONVERGENT B0 ;  /* 0x0000000000007941 */ /* 0x000fea0003800200 */
.L_x_784:
        /* <DEDUP_REMOVED lines=10> */
.L_x_787:
[----:B------:R-:W-:Y:S05]  /*1120*/  BSYNC.RECONVERGENT B0 ;  /* 0x0000000000007941 */ /* 0x000fea0003800200 */
.L_x_786:
        /* <DEDUP_REMOVED lines=10> */
.L_x_789:
[----:B------:R-:W-:Y:S05]  /*11d0*/  BSYNC.RECONVERGENT B0 ;  /* 0x0000000000007941 */ /* 0x000fea0003800200 */
.L_x_788:
        /* <DEDUP_REMOVED lines=10> */
.L_x_791:
[----:B------:R-:W-:Y:S05]  /*1280*/  BSYNC.RECONVERGENT B0 ;  /* 0x0000000000007941 */ /* 0x000fea0003800200 */
.L_x_790:
        /* <DEDUP_REMOVED lines=10> */
.L_x_776:
        /* <DEDUP_REMOVED lines=28> */
.L_x_792:
[----:B------:R-:W1:Y:S01]  /*14f0*/  LDCU.64 UR14, c[0x0][0x3b8] ;  /* 0x00007700ff0e77ac */ /* 0x000e620008000a00 */
[----:B------:R-:W-:-:S04]  /*1500*/  UIADD3 UR16, UPT, UPT, UR6, UR10, URZ ;  /* 0x0000000a06107290 */ /* 0x000fc8000fffe0ff */
[----:B-1----:R-:W-:Y:S02]  /*1510*/  UIMAD.WIDE.U32 UR8, UR16, UR14, URZ ;  /* 0x0000000e100872a5 */ /* 0x002fe4000f8e00ff */
[----:B------:R-:W-:-:S04]  /*1520*/  UIMAD UR16, UR16, UR15, URZ ;  /* 0x0000000f101072a4 */ /* 0x000fc8000f8e02ff */
[----:B------:R-:W-:Y:S02]  /*1530*/  UIADD3 UR16, UPT, UPT, UR9, UR16, URZ ;  /* 0x0000001009107290 */ /* 0x000fe4000fffe0ff */
.L_x_793:
        /* <DEDUP_REMOVED lines=36> */
[----:B------:R-:W-:Y:S01]  /*1780*/  UIMAD UR5, UR31, UR5, UR11 ;  /* 0x000000051f0572a4 */ /* 0x000fe2000f8e020b */
[----:B------:R-:W-:Y:S11]  /*1790*/  BRA `(.L_x_795) ;  /* 0x0000000000147947 */ /* 0x000ff60003800000 */
.L_x_794:
[----:B------:R-:W1:Y:S01]  /*17a0*/  LDCU.64 UR12, c[0x0][0x3c0] ;  /* 0x00007800ff0c77ac */ /* 0x000e620008000a00 */
[----:B------:R-:W-:-:S04]  /*17b0*/  UIADD3 UR6, UPT, UPT, UR6, UR10, URZ ;  /* 0x0000000a06067290 */ /* 0x000fc8000fffe0ff */
[----:B-1----:R-:W-:Y:S02]  /*17c0*/  UIMAD.WIDE.U32 UR10, UR6, UR12, URZ ;  /* 0x0000000c060a72a5 */ /* 0x002fe4000f8e00ff */
[----:B------:R-:W-:-:S04]  /*17d0*/  UIMAD UR5, UR6, UR13, URZ ;  /* 0x0000000d060572a4 */ /* 0x000fc8000f8e02ff */
[----:B------:R-:W-:-:S12]  /*17e0*/  UIADD3 UR5, UPT, UPT, UR11, UR5, URZ ;  /* 0x000000050b057290 */ /* 0x000fd8000fffe0ff */
.L_x_795:
[----:B------:R-:W1:Y:S01]  /*17f0*/  S2R R9, SR_CTAID.X ;  /* 0x0000000000097919 */ /* 0x000e620000002500 */
[C---:B------:R-:W-:Y:S01]  /*1800*/  IMAD.SHL.U32 R11, R218.reuse, 0x8, RZ ;  /* 0x00000008da0b7824 */ /* 0x040fe200078e00ff */
[----:B------:R-:W-:Y:S01]  /*1810*/  SHF.R.U32.HI R22, RZ, 0x2, R218 ;  /* 0x00000002ff167819 */ /* 0x000fe200000116da */
[----:B------:R-:W2:Y:S01]  /*1820*/  LDCU.64 UR18, c[0x0][0x388] ;  /* 0x00007100ff1277ac */ /* 0x000ea20008000a00 */
[----:B------:R-:W-:Y:S01]  /*1830*/  SHF.R.S32.HI R8, RZ, 0x1f, R0 ;  /* 0x0000001fff087819 */ /* 0x000fe20000011400 */
[----:B------:R-:W-:Y:S01]  /*1840*/  IMAD.MOV.U32 R23, RZ, RZ, RZ ;  /* 0x000000ffff177224 */ /* 0x000fe200078e00ff */
[C---:B------:R-:W-:Y:S01]  /*1850*/  LOP3.LUT R158, R11.reuse, 0x18, RZ, 0xc0, !PT ;  /* 0x000000180b9e7812 */ /* 0x040fe200078ec0ff */
[----:B------:R-:W3:Y:S01]  /*1860*/  S2UR UR6, SR_CgaCtaId ;  /* 0x00000000000679c3 */ /* 0x000ee20000008800 */
[----:B------:R-:W-:Y:S01]  /*1870*/  LOP3.LUT R10, R11, 0xd8, RZ, 0xc0, !PT ;  /* 0x000000d80b0a7812 */ /* 0x000fe200078ec0ff */
[----:B------:R-:W-:Y:S01]  /*1880*/  IMAD.SHL.U32 R214, R218, 0x4, RZ ;  /* 0x00000004dad67824 */ /* 0x000fe200078e00ff */
[----:B------:R-:W-:Y:S01]  /*1890*/  IADD3 R4, P1, PT, R158, UR8, RZ ;  /* 0x000000089e047c10 */ /* 0x000fe2000ff3e0ff */
[----:B------:R-:W-:Y:S01]  /*18a0*/  IMAD.SHL.U32 R14, R218, 0x20, RZ ;  /* 0x00000020da0e7824 */ /* 0x000fe200078e00ff */
[C---:B------:R-:W-:Y:S01]  /*18b0*/  IADD3 R2, P0, PT, R158.reuse, UR10, RZ ;  /* 0x0000000a9e027c10 */ /* 0x040fe2000ff1e0ff */
[----:B------:R-:W4:Y:S01]  /*18c0*/  LDCU.128 UR8, c[0x0][0x3d0] ;  /* 0x00007a00ff0877ac */ /* 0x000f220008000c00 */
[C---:B------:R-:W-:Y:S01]  /*18d0*/  LOP3.LUT R157, R158.reuse, 0x20, RZ, 0xfc, !PT ;  /* 0x000000209e9d7812 */ /* 0x040fe200078efcff */
[----:B------:R-:W-:Y:S01]  /*18e0*/  IMAD.X R5, RZ, RZ, UR16, P1 ;  /* 0x00000010ff057e24 */ /* 0x000fe200088e06ff */
[----:B------:R-:W-:Y:S01]  /*18f0*/  LOP3.LUT R156, R158, 0x40, RZ, 0xfc, !PT ;  /* 0x000000409e9c7812 */ /* 0x000fe200078efcff */
[----:B------:R-:W-:Y:S01]  /*1900*/  IMAD.X R3, RZ, RZ, UR5, P0 ;  /* 0x00000005ff037e24 */ /* 0x000fe200080e06ff */
[----:B------:R-:W5:Y:S01]  /*1910*/  LDCU.64 UR16, c[0x0][0x390] ;  /* 0x00007200ff1077ac */ /* 0x000f620008000a00 */
[C---:B------:R-:W-:Y:S01]  /*1920*/  IMAD.WIDE.U32 R6, R22.reuse, UR14, R4 ;  /* 0x0000000e16067c25 */ /* 0x040fe2000f8e0004 */
[----:B------:R-:W-:Y:S01]  /*1930*/  SHF.R.U32.HI R213, RZ, 0x1, R218 ;  /* 0x00000001ffd57819 */ /* 0x000fe200000116da */
[----:B------:R-:W-:Y:S01]  /*1940*/  BSSY.RECONVERGENT B0, `(.L_x_796) ;  /* 0x000004b000007945 */ /* 0x000fe20003800200 */
[----:B------:R-:W3:Y:S01]  /*1950*/  LDCU.64 UR4, c[0x0][0x3c8] ;  /* 0x00007900ff0477ac */ /* 0x000ee20008000a00 */
[----:B------:R-:W-:Y:S01]  /*1960*/  IMAD.WIDE.U32 R4, R22, UR12, R2 ;  /* 0x0000000c16047c25 */ /* 0x000fe2000f8e0002 */
[----:B------:R-:W-:-:S03]  /*1970*/  LOP3.LUT R152, R14, 0x120, RZ, 0xc0, !PT ;  /* 0x000001200e987812 */ /* 0x000fc600078ec0ff */
[C---:B------:R-:W-:Y:S02]  /*1980*/  IMAD R7, R22.reuse, UR15, R7 ;  /* 0x0000000f16077c24 */ /* 0x040fe4000f8e0207 */
[----:B------:R-:W-:Y:S02]  /*1990*/  IMAD R5, R22, UR13, R5 ;  /* 0x0000000d16057c24 */ /* 0x000fe4000f8e0205 */
[----:B----4-:R-:W-:-:S04]  /*19a0*/  IMAD.WIDE.U32 R6, R0, UR8, R6 ;  /* 0x0000000800067c25 */ /* 0x010fc8000f8e0006 */
[----:B-1----:R-:W-:Y:S01]  /*19b0*/  IMAD.WIDE.U32 R2, R9, 0x80, R22 ;  /* 0x0000008009027825 */ /* 0x002fe200078e0016 */
[----:B--2---:R-:W-:-:S03]  /*19c0*/  LEA R155, P1, R6, UR18, 0x1 ;  /* 0x00000012069b7c11 */ /* 0x004fc6000f8208ff */
[C---:B------:R-:W-:Y:S02]  /*19d0*/  IMAD R9, R8.reuse, UR8, RZ ;  /* 0x0000000808097c24 */ /* 0x040fe4000f8e02ff */
[----:B------:R-:W-:Y:S01]  /*19e0*/  IMAD R8, R8, UR10, RZ ;  /* 0x0000000a08087c24 */ /* 0x000fe2000f8e02ff */
[----:B------:R1:W-:Y:S01]  /*19f0*/  STL [R1+0x150], R155 ;  /* 0x0001509b01007387 */ /* 0x0003e20000100800 */
[C---:B------:R-:W-:Y:S02]  /*1a00*/  IMAD R12, R0.reuse, UR9, R9 ;  /* 0x00000009000c7c24 */ /* 0x040fe4000f8e0209 */
[----:B------:R-:W-:Y:S01]  /*1a10*/  IMAD R9, R0, UR11, R8 ;  /* 0x0000000b00097c24 */ /* 0x000fe2000f8e0208 */
[----:B------:R-:W-:Y:S01]  /*1a20*/  LOP3.LUT R8, R10, 0x18, R218, 0x78, !PT ;  /* 0x000000180a087812 */ /* 0x000fe200078e78da */
[----:B------:R-:W-:Y:S01]  /*1a30*/  IMAD.WIDE.U32 R4, R0, UR10, R4 ;  /* 0x0000000a00047c25 */ /* 0x000fe2000f8e0004 */
[----:B------:R-:W-:Y:S01]  /*1a40*/  IADD3 R10, P0, PT, R158, UR36, RZ ;  /* 0x000000249e0a7c10 */ /* 0x000fe2000ff1e0ff */
[----:B------:R-:W-:Y:S01]  /*1a50*/  UIADD3 UR10, UPT, UPT, -UR25, UR29, URZ ;  /* 0x0000001d190a7290 */ /* 0x000fe2000fffe1ff */
[----:B------:R-:W-:Y:S01]  /*1a60*/  LOP3.LUT R8, R8, 0x1f20, R11, 0xf8, !PT ;  /* 0x00001f2008087812 */ /* 0x000fe200078ef80b */
[----:B------:R-:W-:-:S02]  /*1a70*/  IMAD.IADD R7, R7, 0x1, R12 ;  /* 0x0000000107077824 */ /* 0x000fc400078e020c */
[----:B------:R-:W-:Y:S01]  /*1a80*/  IMAD.X R11, RZ, RZ, UR33, P0 ;  /* 0x00000021ff0b7e24 */ /* 0x000fe200080e06ff */
[----:B-----5:R-:W-:Y:S01]  /*1a90*/  LEA R16, P0, R4, UR16, 0x1 ;  /* 0x0000001004107c11 */ /* 0x020fe2000f8008ff */
[----:B------:R-:W-:Y:S01]  /*1aa0*/  IMAD.IADD R5, R5, 0x1, R9 ;  /* 0x0000000105057824 */ /* 0x000fe200078e0209 */
[----:B------:R-:W-:Y:S01]  /*1ab0*/  LEA.HI.X R154, R6, UR19, R7, 0x1, P1 ;  /* 0x00000013069a7c11 */ /* 0x000fe200088f0c07 */
[----:B---3--:R-:W-:Y:S01]  /*1ac0*/  IMAD.U32 R0, RZ, RZ, UR4 ;  /* 0x00000004ff007e24 */ /* 0x008fe2000f8e00ff */
[----:B------:R-:W-:Y:S01]  /*1ad0*/  UMOV UR4, 0x400 ;  /* 0x0000040000047882 */ /* 0x000fe20000000000 */
[----:B------:R1:W-:Y:S01]  /*1ae0*/  STL [R1+0x158], R16 ;  /* 0x0001581001007387 */ /* 0x0003e20000100800 */
[----:B------:R-:W-:Y:S01]  /*1af0*/  LEA.HI.X R15, R4, UR17, R5, 0x1, P0 ;  /* 0x00000011040f7c11 */ /* 0x000fe200080f0c05 */
[----:B------:R-:W-:Y:S01]  /*1b00*/  IMAD.WIDE.U32 R10, R0, UR32, R10 ;  /* 0x00000020000a7c25 */ /* 0x000fe2000f8e000a */
[----:B------:R-:W-:Y:S01]  /*1b10*/  ISETP.GE.AND P0, PT, R22, UR10, PT ;  /* 0x0000000a16007c0c */ /* 0x000fe2000bf06270 */
[----:B------:R1:W-:Y:S01]  /*1b20*/  STL [R1+0x14c], R154 ;  /* 0x00014c9a01007387 */ /* 0x0003e20000100800 */
[----:B------:R-:W-:Y:S01]  /*1b30*/  LOP3.LUT R0, R214, 0x18, RZ, 0xc0, !PT ;  /* 0x00000018d6007812 */ /* 0x000fe200078ec0ff */
[----:B------:R-:W-:Y:S01]  /*1b40*/  ULEA UR6, UR6, UR4, 0x18 ;  /* 0x0000000406067291 */ /* 0x000fe2000f8ec0ff */
[C---:B------:R-:W-:Y:S01]  /*1b50*/  LOP3.LUT R5, R213.reuse, 0x30, RZ, 0xc0, !PT ;  /* 0x00000030d5057812 */ /* 0x040fe200078ec0ff */
[----:B------:R1:W-:Y:S01]  /*1b60*/  STL [R1+0x154], R15 ;  /* 0x0001540f01007387 */ /* 0x0003e20000100800 */
[----:B------:R-:W-:Y:S01]  /*1b70*/  IMAD.U32 R6, RZ, RZ, UR5 ;  /* 0x00000005ff067e24 */ /* 0x000fe2000f8e00ff */
[----:B------:R-:W-:-:S02]  /*1b80*/  LOP3.LUT R4, R213, 0x8, RZ, 0xc0, !PT ;  /* 0x00000008d5047812 */ /* 0x000fc400078ec0ff */
[----:B------:R1:W-:Y:S01]  /*1b90*/  STL [R1+0x144], R157 ;  /* 0x0001449d01007387 */ /* 0x0003e20000100800 */
[----:B------:R-:W-:Y:S02]  /*1ba0*/  LOP3.LUT R13, R0, 0xc0, R14, 0xf8, !PT ;  /* 0x000000c0000d7812 */ /* 0x000fe400078ef80e */
[----:B------:R-:W-:Y:S01]  /*1bb0*/  LEA.HI R251, R153, R5, RZ, 0x1e ;  /* 0x0000000599fb7211 */ /* 0x000fe200078ff0ff */
[----:B------:R1:W-:Y:S01]  /*1bc0*/  STL [R1+0x148], R156 ;  /* 0x0001489c01007387 */ /* 0x0003e20000100800 */
[----:B------:R-:W-:Y:S01]  /*1bd0*/  LOP3.LUT R150, R13, R4, RZ, 0x3c, !PT ;  /* 0x000000040d967212 */ /* 0x000fe200078e3cff */
[----:B------:R-:W-:Y:S01]  /*1be0*/  IMAD R5, R6, UR32, R11 ;  /* 0x0000002006057c24 */ /* 0x000fe2000f8e020b */
        /* <DEDUP_REMOVED lines=31> */
.L_x_798:
[----:B------:R3:W-:Y:S02]  /*1de0*/  STS.128 [R221+0x4000], RZ ;  /* 0x004000ffdd007388 */ /* 0x0007e40000000c00 */
.L_x_797:
[----:B------:R-:W-:Y:S05]  /*1df0*/  BSYNC.RECONVERGENT B0 ;  /* 0x0000000000007941 */ /* 0x000fea0003800200 */
.L_x_796:
        /* <DEDUP_REMOVED lines=36> */
.L_x_801:
[----:B------:R2:W-:Y:S02]  /*2040*/  STS.128 [R221+0x4800], RZ ;  /* 0x004800ffdd007388 */ /* 0x0005e40000000c00 */
.L_x_800:
[----:B------:R-:W-:Y:S05]  /*2050*/  BSYNC.RECONVERGENT B0 ;  /* 0x0000000000007941 */ /* 0x000fea0003800200 */
.L_x_799:
        /* <DEDUP_REMOVED lines=36> */
.L_x_804:
[----:B------:R2:W-:Y:S02]  /*22a0*/  STS.128 [R221+0x5000], RZ ;  /* 0x005000ffdd007388 */ /* 0x0005e40000000c00 */
.L_x_803:
[----:B------:R-:W-:Y:S05]  /*22b0*/  BSYNC.RECONVERGENT B0 ;  /* 0x0000000000007941 */ /* 0x000fea0003800200 */
.L_x_802:
        /* <DEDUP_REMOVED lines=37> */
.L_x_807:
[----:B------:R2:W-:Y:S02]  /*2510*/  STS.128 [R221+0x5800], RZ ;  /* 0x005800ffdd007388 */ /* 0x0005e40000000c00 */
.L_x_806:
[----:B------:R-:W-:Y:S05]  /*2520*/  BSYNC.RECONVERGENT B0 ;  /* 0x0000000000007941 */ /* 0x000fea0003800200 */
.L_x_805:
        /* <DEDUP_REMOVED lines=32> */
.L_x_810:
[----:B------:R2:W-:Y:S02]  /*2730*/  STS.128 [R221+0x8000], RZ ;  /* 0x008000ffdd007388 */ /* 0x0005e40000000c00 */
.L_x_809:
[----:B------:R-:W-:Y:S05]  /*2740*/  BSYNC.RECONVERGENT B0 ;  /* 0x0000000000007941 */ /* 0x000fea0003800200 */
.L_x_808:
        /* <DEDUP_REMOVED lines=31> */
.L_x_813:
[----:B------:R2:W-:Y:S02]  /*2940*/  STS.128 [R221+0x8800], RZ ;  /* 0x008800ffdd007388 */ /* 0x0005e40000000c00 */
.L_x_812:
[----:B------:R-:W-:Y:S05]  /*2950*/  BSYNC.RECONVERGENT B0 ;  /* 0x0000000000007941 */ /* 0x000fea0003800200 */
.L_x_811:
[----:B------:R-:W5:Y:S01]  /*2960*/  LDCU.64 UR8, c[0x0][0x538] ;  /* 0x0000a700ff0877ac */ /* 0x000f620008000a00 */
[----:B------:R-:W0:Y:S01]  /*2970*/  LDGDEPBAR ;  /* 0x00000000000079af */ /* 0x000e220000000000 */
[----:B-----5:R-:W-:-:S04]  /*2980*/  UISETP.NE.U32.AND UP1, UPT, UR8, URZ, UPT ;  /* 0x000000ff0800728c */ /* 0x020fc8000bf25070 */
[----:B------:R-:W-:Y:S02]  /*2990*/  UISETP.NE.AND.EX UP1, UPT, UR9, URZ, UPT, UP1 ;  /* 0x000000ff0900728c */ /* 0x000fe4000bf25310 */
[----:B------:R-:W-:Y:S01]  /*29a0*/  USHF.L.U32 UR18, UR12, 0x6, URZ ;  /* 0x000000060c127899 */ /* 0x000fe200080006ff */
[----:B------:R-:W-:-:S04]  /*29b0*/  DEPBAR.LE SB0, 0x0 ;  /* 0x000080000000791a */ /* 0x000fc80000000000 */
[----:B------:R-:W-:-:S04]  /*29c0*/  PLOP3.LUT P0, PT, PT, PT, UP1, 0x80, 0x8 ;  /* 0x000000000008781c */ /* 0x000fc80003f0f018 */
[----:B------:R-:W5:Y:S01]  /*29d0*/  @UP1 LDCU.64 UR4, c[0x0][0x540] ;  /* 0x0000a800ff0417ac */ /* 0x000f620008000a00 */
[----:B------:R-:W-:Y:S02]  /*29e0*/  @UP1 UMOV UR33, URZ ;  /* 0x000000ff00211c82 */ /* 0x000fe40008000000 */
[----:B-----5:R-:W-:Y:S01]  /*29f0*/  @UP1 UIMAD.WIDE.U32 UR32, UR31, UR4, UR32 ;  /* 0x000000041f2012a5 */ /* 0x020fe2000f8e0020 */
[----:B------:R-:W5:Y:S03]  /*2a00*/  @UP1 LDCU UR4, c[0x0][0x458] ;  /* 0x00008b00ff0417ac */ /* 0x000f660008000800 */
[----:B------:R-:W-:Y:S02]  /*2a10*/  @UP1 UIMAD UR5, UR31, UR5, UR33 ;  /* 0x000000051f0512a4 */ /* 0x000fe4000f8e0221 */
[----:B------:R-:W-:-:S04]  /*2a20*/  @UP1 ULEA UR8, UP0, UR32, UR8, 0x2 ;  /* 0x0000000820081291 */ /* 0x000fc8000f8010ff */
[----:B------:R-:W-:Y:S02]  /*2a30*/  @UP1 ULEA.HI.X UR9, UR32, UR9, UR5, 0x2, UP0 ;  /* 0x0000000920091291 */ /* 0x000fe400080f1405 */
[----:B-12---:R-:W-:-:S04]  /*2a40*/  IMAD.U32 R2, RZ, RZ, UR8 ;  /* 0x00000008ff027e24 */ /* 0x006fc8000f8e00ff */
[----:B------:R-:W-:-:S05]  /*2a50*/  MOV R3, UR9 ;  /* 0x0000000900037c02 */ /* 0x000fca0008000f00 */
[----:B------:R-:W2:Y:S01]  /*2a60*/  @P0 LDG.E R2, desc[UR26][R2.64] ;  /* 0x0000001a02020981 */ /* 0x000ea2000c1e1900 */
[----:B-----5:R-:W2:Y:S01]  /*2a70*/  @P0 MUFU.RCP R0, UR4 ;  /* 0x0000000400000d08 */ /* 0x020ea20008001000 */
[----:B------:R-:W-:Y:S01]  /*2a80*/  USHF.L.U64.HI UR4, UR12, 0x6, UR13 ;  /* 0x000000060c047899 */ /* 0x000fe2000801020d */
[----:B------:R-:W-:Y:S01]  /*2a90*/  BSSY.RECONVERGENT B0, `(.L_x_814) ;  /* 0x0000028000007945 */ /* 0x000fe20003800200 */
[----:B------:R-:W-:Y:S02]  /*2aa0*/  UIMAD.WIDE.U32 UR18, UR18, UR22, URZ ;  /* 0x00000016121272a5 */ /* 0x000fe4000f8e00ff */
[----:B------:R-:W-:Y:S01]  /*2ab0*/  UIMAD UR4, UR4, UR22, URZ ;  /* 0x00000016040472a4 */ /* 0x000fe2000f8e02ff */
[----:B------:R-:W-:-:S03]  /*2ac0*/  UMOV UR5, URZ ;  /* 0x000000ff00057c82 */ /* 0x000fc60008000000 */
[----:B------:R-:W-:Y:S01]  /*2ad0*/  UIADD3 UR4, UPT, UPT, UR19, UR4, URZ ;  /* 0x0000000413047290 */ /* 0x000fe2000fffe0ff */
[----:B------:R-:W-:Y:S01]  /*2ae0*/  BAR.SYNC.DEFER_BLOCKING 0x0 ;  /* 0x0000000000007b1d */ /* 0x000fe20000010000 */
[----:B--2---:R-:W-:-:S05]  /*2af0*/  @P0 FMUL.FTZ R0, R2, R0 ;  /* 0x0000000002000220 */ /* 0x004fca0000410000 */
        /* <DEDUP_REMOVED lines=28> */
.L_x_816:
[----:B------:R2:W-:Y:S01]  /*2cc0*/  STS.128 [R221+0xb000], RZ ;  /* 0x00b000ffdd007388 */ /* 0x0005e20000000c00 */
[----:B------:R-:W-:Y:S05]  /*2cd0*/  BRA `(.L_x_817) ;  /* 0x00000000000c7947 */ /* 0x000fea0003800000 */
.L_x_815:
[----:B------:R1:W-:Y:S04]  /*2ce0*/  STS.128 [R221+0x9000], RZ ;  /* 0x009000ffdd007388 */ /* 0x0003e80000000c00 */
[----:B------:R1:W-:Y:S04]  /*2cf0*/  STS.128 [R221+0xa000], RZ ;  /* 0x00a000ffdd007388 */ /* 0x0003e80000000c00 */
[----:B------:R1:W-:Y:S02]  /*2d00*/  STS.128 [R221+0xb000], RZ ;  /* 0x00b000ffdd007388 */ /* 0x0003e40000000c00 */
.L_x_817:
[----:B------:R-:W-:Y:S05]  /*2d10*/  BSYNC.RECONVERGENT B0 ;  /* 0x0000000000007941 */ /* 0x000fea0003800200 */
.L_x_814:
[----:B------:R-:W-:Y:S01]  /*2d20*/  ISETP.GE.AND P0, PT, R12, UR17, PT ;  /* 0x000000110c007c0c */ /* 0x000fe2000bf06270 */
[C---:B------:R-:W-:Y:S01]  /*2d30*/  IMAD.SHL.U32 R0, R218.reuse, 0x2, RZ ;  /* 0x00000002da007824 */ /* 0x040fe200078e00ff */
[----:B------:R-:W-:Y:S01]  /*2d40*/  BSSY.RECONVERGENT B0, `(.L_x_818) ;  /* 0x0000023000007945 */ /* 0x000fe20003800200 */
[----:B------:R-:W-:-:S03]  /*2d50*/  IMAD.SHL.U32 R4, R218, 0x10, RZ ;  /* 0x00000010da047824 */ /* 0x000fc600078e00ff */
[----:B------:R-:W-:Y:S02]  /*2d60*/  LOP3.LUT R159, R0, 0x6, RZ, 0xc0, !PT ;  /* 0x00000006009f7812 */ /* 0x000fe400078ec0ff */
[----:B------:R-:W-:-:S05]  /*2d70*/  LOP3.LUT R215, R4, 0x3e00, RZ, 0xc0, !PT ;  /* 0x00003e0004d77812 */ /* 0x000fca00078ec0ff */
        /* <DEDUP_REMOVED lines=30> */
.L_x_820:
[----:B------:R2:W-:Y:S02]  /*2f60*/  STS.128 [R221+0xb800], RZ ;  /* 0x00b800ffdd007388 */ /* 0x0005e40000000c00 */
.L_x_819:
[----:B------:R-:W-:Y:S05]  /*2f70*/  BSYNC.RECONVERGENT B0 ;  /* 0x0000000000007941 */ /* 0x000fea0003800200 */
.L_x_818:
        /* <DEDUP_REMOVED lines=24> */
[----:B------:R-:W1:Y:S04]  /*3100*/  LDSM.16.M88.4 R52, [R2+0x6000] ;  /* 0x006000000234783b */ /* 0x000e680000000200 */
[----:B------:R-:W1:Y:S01]  /*3110*/  LDSM.16.M88.4 R40, [R2+0x6c00] ;  /* 0x006c00000228783b */ /* 0x000e620000000200 */
[-C--:B--2---:R-:W-:Y:S03]  /*3120*/  HMMA.16816.F32.BF16 R108, R8, R16.reuse, RZ ;  /* 0x00000010086c723c */ /* 0x084fe600000418ff */
[----:B------:R-:W-:Y:S05]  /*3130*/  LDSM.16.M88.4 R144, [R2+0x8c00] ;  /* 0x008c00000290783b */ /* 0x000fea0000000200 */
[C---:B----4-:R-:W-:Y:S08]  /*3140*/  HMMA.16816.F32.BF16 R56, R4.reuse, R16, RZ ;  /* 0x000000100438723c */ /* 0x050ff000000418ff */
[-C--:B------:R-:W-:Y:S08]  /*3150*/  HMMA.16816.F32.BF16 R104, R4, R18.reuse, RZ ;  /* 0x000000120468723c */ /* 0x080ff000000418ff */
[----:B------:R-:W-:Y:S01]  /*3160*/  HMMA.16816.F32.BF16 R100, R8, R18, RZ ;  /* 0x000000120864723c */ /* 0x000fe200000418ff */
[----:B------:R-:W2:Y:S07]  /*3170*/  LDSM.16.M88.4 R16, [R20] ;  /* 0x000000001410783b */ /* 0x000eae0000000200 */
[C---:B-----5:R-:W-:Y:S08]  /*3180*/  HMMA.16816.F32.BF16 R36, R4.reuse, R32, RZ ;  /* 0x000000200424723c */ /* 0x060ff000000418ff */
[C---:B---3--:R-:W-:Y:S08]  /*3190*/  HMMA.16816.F32.BF16 R68, R4.reuse, R28, RZ ;  /* 0x0000001c0444723c */ /* 0x048ff000000418ff */
[C---:B------:R-:W-:Y:S08]  /*31a0*/  HMMA.16816.F32.BF16 R96, R4.reuse, R34, RZ ;  /* 0x000000220460723c */ /* 0x040ff000000418ff */
[C---:B-1----:R-:W-:Y:S08]  /*31b0*/  HMMA.16816.F32.BF16 R88, R4.reuse, R24, RZ ;  /* 0x000000180458723c */ /* 0x042ff000000418ff */
[C---:B------:R-:W-:Y:S08]  /*31c0*/  HMMA.16816.F32.BF16 R92, R4.reuse, R30, RZ ;  /* 0x0000001e045c723c */ /* 0x040ff000000418ff */
[----:B------:R-:W-:Y:S08]  /*31d0*/  HMMA.16816.F32.BF16 R84, R4, R26, RZ ;  /* 0x0000001a0454723c */ /* 0x000ff000000418ff */
[C---:B------:R-:W-:Y:S08]  /*31e0*/  HMMA.16816.F32.BF16 R80, R8.reuse, R32, RZ ;  /* 0x000000200850723c */ /* 0x040ff000000418ff */
[C---:B------:R-:W-:Y:S01]  /*31f0*/  HMMA.16816.F32.BF16 R76, R8.reuse, R34, RZ ;  /* 0x00000022084c723c */ /* 0x040fe200000418ff */
[----:B------:R-:W-:Y:S07]  /*3200*/  LDSM.16.M88.4 R32, [R0+0x7400] ;  /* 0x007400000020783b */ /* 0x000fee0000000200 */
[C---:B------:R-:W-:Y:S08]  /*3210*/  HMMA.16816.F32.BF16 R72, R8.reuse, R28, RZ ;  /* 0x0000001c0848723c */ /* 0x040ff000000418ff */
[C---:B------:R-:W-:Y:S01]  /*3220*/  HMMA.16816.F32.BF16 R64, R8.reuse, R30, RZ ;  /* 0x0000001e0840723c */ /* 0x040fe200000418ff */
[----:B------:R-:W-:Y:S07]  /*3230*/  LDSM.16.M88.4 R28, [R0+0x7800] ;  /* 0x00780000001c783b */ /* 0x000fee0000000200 */
[C---:B------:R-:W-:Y:S08]  /*3240*/  HMMA.16816.F32.BF16 R60, R8.reuse, R24, RZ ;  /* 0x00000018083c723c */ /* 0x040ff000000418ff */
[----:B------:R-:W-:Y:S01]  /*3250*/  HMMA.16816.F32.BF16 R4, R8, R26, RZ ;  /* 0x0000001a0804723c */ /* 0x000fe200000418ff */
[----:B------:R-:W-:Y:S04]  /*3260*/  LDSM.16.M88.4 R8, [R3+0x3000] ;  /* 0x003000000308783b */ /* 0x000fe80000000200 */
[----:B------:R-:W-:Y:S03]  /*3270*/  LDSM.16.M88.4 R24, [R0+0x7c00] ;  /* 0x007c00000018783b */ /* 0x000fe60000000200 */
[C---:B------:R-:W-:Y:S01]  /*3280*/  HMMA.16816.F32.BF16 R120, R12.reuse, R48, R36 ;  /* 0x000000300c78723c */ /* 0x040fe20000041824 */
[----:B------:R-:W1:Y:S07]  /*3290*/  LDSM.16.M88.4 R36, [R0+0x7000] ;  /* 0x007000000024783b */ /* 0x000e6e0000000200 */
[C---:B------:R-:W-:Y:S08]  /*32a0*/  HMMA.16816.F32.BF16 R116, R12.reuse, R44, R68 ;  /* 0x0000002c0c74723c */ /* 0x040ff00000041844 */
[C---:B------:R-:W-:Y:S08]  /*32b0*/  HMMA.16816.F32.BF16 R140, R12.reuse, R50, R96 ;  /* 0x000000320c8c723c */ /* 0x040ff00000041860 */
[C---:B------:R-:W-:Y:S08]  /*32c0*/  HMMA.16816.F32.BF16 R56, R12.reuse, R52, R56 ;  /* 0x000000340c38723c */ /* 0x040ff00000041838 */
[C---:B------:R-:W-:Y:S08]  /*32d0*/  HMMA.16816.F32.BF16 R68, R12.reuse, R40, R88 ;  /* 0x000000280c44723c */ /* 0x040ff00000041858 */
[C---:B------:R-:W-:Y:S08]  /*32e0*/  HMMA.16816.F32.BF16 R128, R12.reuse, R54, R104 ;  /* 0x000000360c80723c */ /* 0x040ff00000041868 */
[C---:B------:R-:W-:Y:S08]  /*32f0*/  HMMA.16816.F32.BF16 R136, R12.reuse, R46, R92 ;  /* 0x0000002e0c88723c */ /* 0x040ff0000004185c */
[----:B------:R-:W-:Y:S01]  /*3300*/  HMMA.16816.F32.BF16 R96, R12, R42, R84 ;  /* 0x0000002a0c60723c */ /* 0x000fe20000041854 */
[----:B------:R-:W3:Y:S04]  /*3310*/  LDSM.16.M88.4 R12, [R3+0x2000] ;  /* 0x00200000030c783b */ /* 0x000ee80000000200 */
[----:B------:R-:W-:Y:S03]  /*3320*/  LDSM.16.M88.4 R84, [R2+0x7c00] ;  /* 0x007c00000254783b */ /* 0x000fe60000000200 */
[C---:B--2---:R-:W-:Y:S08]  /*3330*/  HMMA.16816.F32.BF16 R104, R16.reuse, R50, R76 ;  /* 0x000000321068723c */ /* 0x044ff0000004184c */
[C---:B------:R-:W-:Y:S08]  /*3340*/  HMMA.16816.F32.BF16 R112, R16.reuse, R40, R60 ;  /* 0x000000281070723c */ /* 0x040ff0000004183c */
[C---:B------:R-:W-:Y:S01]  /*3350*/  HMMA.16816.F32.BF16 R76, R16.reuse, R42, R4 ;  /* 0x0000002a104c723c */ /* 0x040fe20000041804 */
[----:B------:R-:W-:Y:S04]  /*3360*/  LDSM.16.M88.4 R4, [R20+0x3000] ;  /* 0x003000001404783b */ /* 0x000fe80000000200 */
[----:B------:R-:W2:Y:S03]  /*3370*/  LDSM.16.M88.4 R40, [R2+0x7000] ;  /* 0x007000000228783b */ /* 0x000ea60000000200 */
[C---:B------:R-:W-:Y:S01]  /*3380*/  HMMA.16816.F32.BF16 R124, R16.reuse, R48, R80 ;  /* 0x00000030107c723c */ /* 0x040fe20000041850 */
[----:B------:R-:W-:Y:S07]  /*3390*/  LDSM.16.M88.4 R80, [R2+0x7800] ;  /* 0x007800000250783b */ /* 0x000fee0000000200 */
[C---:B------:R-:W-:Y:S08]  /*33a0*/  HMMA.16816.F32.BF16 R132, R16.reuse, R44, R72 ;  /* 0x0000002c1084723c */ /* 0x040ff00000041848 */
[C---:B------:R-:W-:Y:S08]  /*33b0*/  HMMA.16816.F32.BF16 R108, R16.reuse, R52, R108 ;  /* 0x00000034106c723c */ /* 0x040ff0000004186c */
[C---:B------:R-:W-:Y:S08]  /*33c0*/  HMMA.16816.F32.BF16 R92, R16.reuse, R54, R100 ;  /* 0x00000036105c723c */ /* 0x040ff00000041864 */
[----:B------:R-:W-:Y:S01]  /*33d0*/  HMMA.16816.F32.BF16 R88, R16, R46, R64 ;  /* 0x0000002e1058723c */ /* 0x000fe20000041840 */
[----:B------:R-:W4:Y:S04]  /*33e0*/  LDSM.16.M88.4 R44, [R2+0x7400] ;  /* 0x00740000022c783b */ /* 0x000f280000000200 */
[----:B------:R-:W5:Y:S03]  /*33f0*/  LDSM.16.M88.4 R16, [R20+0x2000] ;  /* 0x002000001410783b */ /* 0x000f660000000200 */
        /* <DEDUP_REMOVED lines=8> */
[C---:B---3--:R-:W-:Y:S08]  /*3480*/  HMMA.16816.F32.BF16 R140, R12.reuse, R24, R112 ;  /* 0x000000180c8c723c */ /* 0x048ff00000041870 */
[C---:B------:R-:W-:Y:S08]  /*3490*/  HMMA.16816.F32.BF16 R100, R12.reuse, R38, R92 ;  /* 0x000000260c64723c */ /* 0x040ff0000004185c */
[C---:B------:R-:W-:Y:S08]  /*34a0*/  HMMA.16816.F32.BF16 R112, R12.reuse, R28, R132 ;  /* 0x0000001c0c70723c */ /* 0x040ff00000041884 */
[----:B------:R-:W-:Y:S08]  /*34b0*/  HMMA.16816.F32.BF16 R92, R12, R34, R104 ;  /* 0x000000220c5c723c */ /* 0x000ff00000041868 */
[----:B--2---:R-:W-:Y:S08]  /*34c0*/  HMMA.16816.F32.BF16 R132, R4, R40, R72 ;  /* 0x000000280484723c */ /* 0x004ff00000041848 */
[----:B------:R-:W-:Y:S01]  /*34d0*/  HMMA.16816.F32.BF16 R104, R12, R26, R76 ;  /* 0x0000001a0c68723c */ /* 0x000fe2000004184c */
[----:B------:R-:W-:Y:S07]  /*34e0*/  LDSM.16.M88.4 R24, [R0+0x8800] ;  /* 0x008800000018783b */ /* 0x000fee0000000200 */
[----:B------:R-:W-:Y:S01]  /*34f0*/  HMMA.16816.F32.BF16 R72, R4, R86, R8 ;  /* 0x000000560448723c */ /* 0x000fe20000041808 */
[----:B------:R-:W1:Y:S07]  /*3500*/  LDSM.16.M88.4 R8, [R3+0x5000] ;  /* 0x005000000308783b */ /* 0x000e6e0000000200 */
[C---:B------:R-:W-:Y:S01]  /*3510*/  HMMA.16816.F32.BF16 R108, R12.reuse, R36, R108 ;  /* 0x000000240c6c723c */ /* 0x040fe2000004186c */
[----:B------:R-:W-:Y:S07]  /*3520*/  LDSM.16.M88.4 R36, [R0+0x8c00] ;  /* 0x008c00000024783b */ /* 0x000fee0000000200 */
[C---:B------:R-:W-:Y:S01]  /*3530*/  HMMA.16816.F32.BF16 R96, R12.reuse, R32, R124 ;  /* 0x000000200c60723c */ /* 0x040fe2000004187c */
[----:B------:R-:W2:Y:S07]  /*3540*/  LDSM.16.M88.4 R32, [R0+0x8000] ;  /* 0x008000000020783b */ /* 0x000eae0000000200 */
[----:B------:R-:W-:Y:S01]  /*3550*/  HMMA.16816.F32.BF16 R116, R12, R30, R88 ;  /* 0x0000001e0c74723c */ /* 0x000fe20000041858 */
[----:B------:R3:W2:Y:S04]  /*3560*/  LDSM.16.M88.4 R28, [R0+0x8400] ;  /* 0x00840000001c783b */ /* 0x0006a80000000200 */
[----:B------:R-:W2:Y:S03]  /*3570*/  LDSM.16.M88.4 R12, [R3+0x4000] ;  /* 0x00400000030c783b */ /* 0x000ea60000000200 */
[C---:B------:R-:W-:Y:S08]  /*3580*/  HMMA.16816.F32.BF16 R128, R4.reuse, R42, R68 ;  /* 0x0000002a0480723c */ /* 0x040ff00000041844 */
[C---:B----4-:R-:W-:Y:S08]  /*3590*/  HMMA.16816.F32.BF16 R124, R4.reuse, R44, R64 ;  /* 0x0000002c047c723c */ /* 0x050ff00000041840 */
[----:B------:R-:W-:Y:S01]  /*35a0*/  HMMA.16816.F32.BF16 R76, R4, R82, R52 ;  /* 0x00000052044c723c */ /* 0x000fe20000041834 */
[----:B------:R-:W-:Y:S01]  /*35b0*/  LDSM.16.M88.4 R52, [R20+0x4000] ;  /* 0x004000001434783b */ /* 0x000fe20000000200 */
[----:B---3--:R-:W-:-:S06]  /*35c0*/  LOP3.LUT R0, R22, 0x7, RZ, 0xc0, !PT ;  /* 0x0000000716007812 */ /* 0x008fcc00078ec0ff */
[C---:B------:R-:W-:Y:S08]  /*35d0*/  HMMA.16816.F32.BF16 R88, R4.reuse, R46, R60 ;  /* 0x0000002e0458723c */ /* 0x040ff0000004183c */
[C---:B------:R-:W-:Y:S01]  /*35e0*/  HMMA.16816.F32.BF16 R136, R4.reuse, R84, R48 ;  /* 0x000000540488723c */ /* 0x040fe20000041830 */
[----:B------:R-:W-:Y:S07]  /*35f0*/  LDSM.16.M88.4 R48, [R2+0x8000] ;  /* 0x008000000230783b */ /* 0x000fee0000000200 */
[----:B------:R-:W-:Y:S01]  /*3600*/  HMMA.16816.F32.BF16 R120, R4, R80, R56 ;  /* 0x000000500478723c */ /* 0x000fe20000041838 */
[----:B------:R3:W-:Y:S07]  /*3610*/  LDSM.16.M88.4 R4, [R20+0x5000] ;  /* 0x005000001404783b */ /* 0x0007ee0000000200 */
[C---:B-----5:R-:W-:Y:S08]  /*3620*/  HMMA.16816.F32.BF16 R68, R16.reuse, R40, R108 ;  /* 0x000000281044723c */ /* 0x060ff0000004186c */
[C---:B------:R-:W-:Y:S01]  /*3630*/  HMMA.16816.F32.BF16 R64, R16.reuse, R42, R100 ;  /* 0x0000002a1040723c */ /* 0x040fe20000041864 */
[----:B------:R-:W4:Y:S07]  /*3640*/  LDSM.16.M88.4 R40, [R2+0x8800] ;  /* 0x008800000228783b */ /* 0x000f2e0000000200 */
[----:B------:R-:W-:Y:S01]  /*3650*/  HMMA.16816.F32.BF16 R108, R16, R82, R116 ;  /* 0x00000052106c723c */ /* 0x000fe20000041874 */
[----:B---3--:R-:W-:-:S05]  /*3660*/  VIADD R20, R159, UR21 ;  /* 0x000000159f147c36 */ /* 0x008fca0008000000 */
[----:B------:R-:W-:Y:S02]  /*3670*/  ISETP.GE.U32.AND P1, PT, R20, UR28, PT ;  /* 0x0000001c14007c0c */ /* 0x000fe4000bf26070 */
[C---:B------:R-:W-:Y:S08]  /*3680*/  HMMA.16816.F32.BF16 R56, R16.reuse, R44, R96 ;  /* 0x0000002c1038723c */ /* 0x040ff00000041860 */
[----:B------:R-:W-:Y:S01]  /*3690*/  HMMA.16816.F32.BF16 R60, R16, R46, R92 ;  /* 0x0000002e103c723c */ /* 0x000fe2000004185c */
[----:B------:R3:W5:Y:S01]  /*36a0*/  LDSM.16.M88.4 R44, [R2+0x8400] ;  /* 0x00840000022c783b */ /* 0x0007620000000200 */
[----:B------:R-:W-:-:S06]  /*36b0*/  DEPBAR.LE SB0, 0x0 ;  /* 0x000080000000791a */ /* 0x000fcc0000000000 */
[C---:B------:R-:W-:Y:S08]  /*36c0*/  HMMA.16816.F32.BF16 R112, R16.reuse, R80, R112 ;  /* 0x000000501070723c */ /* 0x040ff00000041870 */
[C---:B------:R-:W-:Y:S08]  /*36d0*/  HMMA.16816.F32.BF16 R116, R16.reuse, R84, R140 ;  /* 0x000000541074723c */ /* 0x040ff0000004188c */
[----:B------:R-:W-:Y:S01]  /*36e0*/  HMMA.16816.F32.BF16 R104, R16, R86, R104 ;  /* 0x000000561068723c */ /* 0x000fe20000041868 */
[----:B---3--:R-:W-:-:S04]  /*36f0*/  LOP3.LUT R2, R213, 0x1f0, RZ, 0xc0, !PT ;  /* 0x000001f0d5027812 */ /* 0x008fc800078ec0ff */
[----:B------:R-:W-:Y:S01]  /*3700*/  IADD3 R21, PT, PT, R0, UR25, R2 ;  /* 0x0000001900157c10 */ /* 0x000fe2000fffe002 */
[----:B------:R-:W-:Y:S02]  /*3710*/  IMAD.U32 R0, RZ, RZ, UR28 ;  /* 0x0000001cff007e24 */ /* 0x000fe4000f8e00ff */
[----:B-1----:R-:W-:Y:S02]  /*3720*/  HMMA.16816.F32.BF16 R80, R8, R26, R76 ;  /* 0x0000001a0850723c */ /* 0x002fe4000004184c */
[----:B------:R1:W-:Y:S01]  /*3730*/  STL [R1+0x80], R21 ;  /* 0x0000801501007387 */ /* 0x0003e20000100800 */
[----:B------:R-:W-:-:S05]  /*3740*/  IADD3 R0, PT, PT, R0, -UR29, R21 ;  /* 0x8000001d00007c10 */ /* 0x000fca000fffe015 */
[C---:B--2---:R-:W-:Y:S08]  /*3750*/  HMMA.16816.F32.BF16 R100, R8.reuse, R32, R132 ;  /* 0x000000200864723c */ /* 0x044ff00000041884 */
        /* <DEDUP_REMOVED lines=11> */
[----:B----4-:R-:W-:Y:S01]  /*3810*/  HMMA.16816.F32.BF16 R108, R52, R42, R8 ;  /* 0x0000002a346c723c */ /* 0x010fe20000041808 */
[----:B------:R-:W-:-:S02]  /*3820*/  VIADD R10, R20, 0x1 ;  /* 0x00000001140a7836 */ /* 0x000fc40000000000 */
[----:B------:R-:W-:Y:S02]  /*3830*/  VIADD R11, R20, 0x9 ;  /* 0x00000009140b7836 */ /* 0x000fe40000000000 */
[----:B------:R-:W-:Y:S01]  /*3840*/  IMAD.IADD R3, R0, 0x1, -R10 ;  /* 0x0000000100037824 */ /* 0x000fe200078e0a0a */
[----:B------:R-:W-:Y:S02]  /*3850*/  ISETP.GE.U32.AND P0, PT, R10, UR28, PT ;  /* 0x0000001c0a007c0c */ /* 0x000fe4000bf06070 */
[----:B------:R-:W-:Y:S01]  /*3860*/  HMMA.16816.F32.BF16 R28, R12, R24, R112 ;  /* 0x000000180c1c723c */ /* 0x000fe20000041870 */
[----:B------:R-:W-:-:S07]  /*3870*/  ISETP.GE.U32.AND P5, PT, R11, UR28, PT ;  /* 0x0000001c0b007c0c */ /* 0x000fce000bfa6070 */
[C---:B------:R-:W-:Y:S08]  /*3880*/  HMMA.16816.F32.BF16 R16, R12.reuse, R36, R116 ;  /* 0x000000240c10723c */ /* 0x040ff00000041874 */
[----:B------:R-:W-:Y:S01]  /*3890*/  HMMA.16816.F32.BF16 R120, R12, R38, R104 ;  /* 0x000000260c78723c */ /* 0x000fe20000041868 */
[C---:B------:R-:W-:Y:S02]  /*38a0*/  VIADD R12, R20.reuse, 0x8 ;  /* 0x00000008140c7836 */ /* 0x040fe40000000000 */
[----:B------:R-:W-:-:S02]  /*38b0*/  VIADD R14, R20, 0x10 ;  /* 0x00000010140e7836 */ /* 0x000fc40000000000 */
[----:B------:R-:W-:Y:S01]  /*38c0*/  IMAD.IADD R2, R0, 0x1, -R12 ;  /* 0x0000000100027824 */ /* 0x000fe200078e0a0c */
[----:B------:R-:W-:Y:S01]  /*38d0*/  ISETP.GE.U32.AND P6, PT, R12, UR28, PT ;  /* 0x0000001c0c007c0c */ /* 0x000fe2000bfc6070 */
[----:B------:R-:W-:Y:S01]  /*38e0*/  IMAD.IADD R8, R0, 0x1, -R14 ;  /* 0x0000000100087824 */ /* 0x000fe200078e0a0e */
[----:B------:R-:W-:Y:S01]  /*38f0*/  HMMA.16816.F32.BF16 R100, R4, R48, R100 ;  /* 0x000000300464723c */ /* 0x000fe20000041864 */
[----:B------:R-:W-:Y:S01]  /*3900*/  VIADD R13, R20, 0x11 ;  /* 0x00000011140d7836 */ /* 0x000fe20000000000 */
[----:B------:R-:W-:Y:S01]  /*3910*/  ISETP.GE.U32.AND P4, PT, R14, UR28, PT ;  /* 0x0000001c0e007c0c */ /* 0x000fe2000bf86070 */
[----:B------:R-:W-:-:S03]  /*3920*/  VIADD R15, R20, 0x18 ;  /* 0x00000018140f7836 */ /* 0x000fc60000000000 */
[----:B------:R-:W-:Y:S02]  /*3930*/  ISETP.GE.U32.AND P3, PT, R13, UR28, PT ;  /* 0x0000001c0d007c0c */ /* 0x000fe4000bf66070 */
[----:B------:R-:W-:Y:S01]  /*3940*/  HMMA.16816.F32.BF16 R96, R4, R50, R96 ;  /* 0x000000320460723c */ /* 0x000fe20000041860 */
[----:B------:R-:W-:-:S07]  /*3950*/  ISETP.GE.U32.AND P2, PT, R15, UR28, PT ;  /* 0x0000001c0f007c0c */ /* 0x000fce000bf46070 */
[C---:B-----5:R-:W-:Y:S08]  /*3960*/  HMMA.16816.F32.BF16 R92, R4.reuse, R44, R92 ;  /* 0x0000002c045c723c */ /* 0x060ff0000004185c */
[C---:B------:R-:W-:Y:S08]  /*3970*/  HMMA.16816.F32.BF16 R88, R4.reuse, R46, R88 ;  /* 0x0000002e0458723c */ /* 0x040ff00000041858 */
[C---:B------:R-:W-:Y:S08]  /*3980*/  HMMA.16816.F32.BF16 R112, R4.reuse, R40, R84 ;  /* 0x000000280470723c */ /* 0x040ff00000041854 */
[C---:B------:R-:W-:Y:S08]  /*3990*/  HMMA.16816.F32.BF16 R124, R4.reuse, R42, R80 ;  /* 0x0000002a047c723c */ /* 0x040ff00000041850 */
[C---:B------:R-:W-:Y:S08]  /*39a0*/  HMMA.16816.F32.BF16 R128, R4.reuse, R144, R76 ;  /* 0x000000900480723c */ /* 0x040ff0000004184c */
[----:B------:R-:W-:Y:S01]  /*39b0*/  HMMA.16816.F32.BF16 R132, R4, R146, R72 ;  /* 0x000000920484723c */ /* 0x000fe20000041848 */
[C---:B------:R-:W-:Y:S01]  /*39c0*/  IMAD.IADD R4, R0.reuse, 0x1, -R20 ;  /* 0x0000000100047824 */ /* 0x040fe200078e0a14 */
[----:B------:R-:W-:Y:S01]  /*39d0*/  IABS R5, R3 ;  /* 0x0000000300057213 */ /* 0x000fe20000000000 */
[----:B------:R-:W-:-:S03]  /*39e0*/  IMAD.IADD R6, R0, 0x1, -R11 ;  /* 0x0000000100067824 */ /* 0x000fc600078e0a0b */
[----:B------:R-:W-:Y:S02]  /*39f0*/  IABS R7, R4 ;  /* 0x0000000400077213 */ /* 0x000fe40000000000 */
[C---:B------:R-:W-:Y:S01]  /*3a00*/  HMMA.16816.F32.BF16 R56, R52.reuse, R44, R56 ;  /* 0x0000002c3438723c */ /* 0x040fe20000041838 */
[----:B------:R-:W-:Y:S02]  /*3a10*/  IABS R4, R2 ;  /* 0x0000000200047213 */ /* 0x000fe40000000000 */
[----:B------:R-:W-:Y:S01]  /*3a20*/  IABS R3, R6 ;  /* 0x0000000600037213 */ /* 0x000fe20000000000 */
[----:B------:R-:W-:Y:S01]  /*3a30*/  IMAD.MOV.U32 R6, RZ, RZ, R5 ;  /* 0x000000ffff067224 */ /* 0x000fe200078e0005 */
[----:B------:R-:W-:Y:S01]  /*3a40*/  IABS R2, R8 ;  /* 0x0000000800027213 */ /* 0x000fe20000000000 */
[----:B------:R-:W-:Y:S02]  /*3a50*/  IMAD.MOV.U32 R5, RZ, RZ, R4 ;  /* 0x000000ffff057224 */ /* 0x000fe400078e0004 */
[----:B------:R-:W-:Y:S01]  /*3a60*/  HMMA.16816.F32.BF16 R68, R52, R48, R68 ;  /* 0x000000303444723c */ /* 0x000fe20000041844 */
[----:B------:R-:W-:Y:S01]  /*3a70*/  IMAD.MOV.U32 R4, RZ, RZ, R3 ;  /* 0x000000ffff047224 */ /* 0x000fe200078e0003 */
[----:B------:R-:W-:Y:S01]  /*3a80*/  I2FP.F32.S32 R6, R6 ;  /* 0x0000000600067245 */ /* 0x000fe20000201400 */
[----:B------:R-:W-:Y:S01]  /*3a90*/  IMAD.MOV.U32 R3, RZ, RZ, R2 ;  /* 0x000000ffff037224 */ /* 0x000fe200078e0002 */
[----:B------:R-:W-:-:S02]  /*3aa0*/  I2FP.F32.S32 R2, R7 ;  /* 0x0000000700027245 */ /* 0x000fc40000201400 */
[----:B------:R-:W-:Y:S02]  /*3ab0*/  I2FP.F32.S32 R5, R5 ;  /* 0x0000000500057245 */ /* 0x000fe40000201400 */
[----:B------:R-:W-:Y:S01]  /*3ac0*/  HMMA.16816.F32.BF16 R64, R52, R50, R64 ;  /* 0x000000323440723c */ /* 0x000fe20000041840 */
[----:B------:R-:W-:Y:S02]  /*3ad0*/  I2FP.F32.S32 R3, R3 ;  /* 0x0000000300037245 */ /* 0x000fe40000201400 */
[----:B------:R-:W-:-:S03]  /*3ae0*/  I2FP.F32.S32 R4, R4 ;  /* 0x0000000400047245 */ /* 0x000fc60000201400 */
[----:B------:R-:W-:Y:S01]  /*3af0*/  FFMA.FTZ R49, R3, -UR5, R56 ;  /* 0x8000000503317c23 */ /* 0x000fe20008010038 */
[----:B------:R-:W-:Y:S01]  /*3b00*/  IMAD.IADD R3, R0, 0x1, -R13 ;  /* 0x0000000100037824 */ /* 0x000fe200078e0a0d */
[----:B------:R-:W-:Y:S01]  /*3b10*/  HMMA.16816.F32.BF16 R116, R52, R144, R16 ;  /* 0x000000903474723c */ /* 0x000fe20000041810 */
[----:B------:R-:W-:Y:S02]  /*3b20*/  VIADD R16, R20, 0x19 ;  /* 0x0000001914107836 */ /* 0x000fe40000000000 */
[----:B------:R-:W-:-:S05]  /*3b30*/  FFMA.FTZ R42, R2, -UR5, R68 ;  /* 0x80000005022a7c23 */ /* 0x000fca0008010044 */
[C---:B------:R-:W-:Y:S01]  /*3b40*/  HMMA.16816.F32.BF16 R72, R52.reuse, R40, R28 ;  /* 0x000000283448723c */ /* 0x040fe2000004181c */
[----:B------:R-:W-:Y:S02]  /*3b50*/  VIADD R28, R20, 0x20 ;  /* 0x00000020141c7836 */ /* 0x000fe40000000000 */
[----:B------:R-:W-:Y:S01]  /*3b60*/  FFMA.FTZ R40, R6, -UR5, R69 ;  /* 0x8000000506287c23 */ /* 0x000fe20008010045 */
[----:B------:R-:W-:Y:S01]  /*3b70*/  FFMA.FTZ R60, R2, -UR5, R66 ;  /* 0x80000005023c7c23 */ /* 0x000fe20008010042 */
[----:B------:R-:W-:Y:S01]  /*3b80*/  FFMA.FTZ R51, R5, -UR5, R64 ;  /* 0x8000000505337c23 */ /* 0x000fe20008010040 */
[C---:B------:R-:W-:Y:S01]  /*3b90*/  IMAD.IADD R2, R0.reuse, 0x1, -R15 ;  /* 0x0000000100027824 */ /* 0x040fe200078e0a0f */
[----:B------:R-:W-:Y:S01]  /*3ba0*/  IABS R6, R3 ;  /* 0x0000000300067213 */ /* 0x000fe20000000000 */
[C---:B------:R-:W-:Y:S01]  /*3bb0*/  IMAD.IADD R5, R0.reuse, 0x1, -R16 ;  /* 0x0000000100057824 */ /* 0x040fe200078e0a10 */
[----:B------:R-:W-:Y:S01]  /*3bc0*/  HMMA.16816.F32.BF16 R44, R52, R46, R32 ;  /* 0x0000002e342c723c */ /* 0x000fe20000041820 */
[----:B------:R-:W-:Y:S01]  /*3bd0*/  IMAD.IADD R7, R0, 0x1, -R28 ;  /* 0x0000000100077824 */ /* 0x000fe200078e0a1c */
[----:B------:R-:W-:Y:S01]  /*3be0*/  IABS R3, R2 ;  /* 0x0000000200037213 */ /* 0x000fe20000000000 */
[----:B------:R-:W-:Y:S01]  /*3bf0*/  FFMA.FTZ R50, R4, -UR5, R65 ;  /* 0x8000000504327c23 */ /* 0x000fe20008010041 */
[----:B------:R-:W-:Y:S01]  /*3c00*/  IABS R2, R5 ;  /* 0x0000000500027213 */ /* 0x000fe20000000000 */
[----:B------:R-:W-:Y:S01]  /*3c10*/  VIADD R4, R0, 0x8 ;  /* 0x0000000800047836 */ /* 0x000fe20000000000 */
        /* <DEDUP_REMOVED lines=14> */
[----:B------:R-:W-:Y:S01]  /*3d00*/  IABS R2, R8 ;  /* 0x0000000800027213 */ /* 0x000fe20000000000 */
[----:B------:R-:W-:Y:S01]  /*3d10*/  FFMA.FTZ R43, R6, -UR5, R45 ;  /* 0x80000005062b7c23 */ /* 0x000fe2000801002d */
[----:B------:R-:W-:-:S02]  /*3d20*/  IMAD.IADD R7, R4, 0x1, -R10 ;  /* 0x0000000104077824 */ /* 0x000fc400078e0a0a */
[----:B------:R-:W-:Y:S01]  /*3d30*/  FFMA.FTZ R41, R3, -UR5, R72 ;  /* 0x8000000503297c23 */ /* 0x000fe20008010048 */
[----:B------:R-:W-:Y:S01]  /*3d40*/  I2FP.F32.S32 R5, R2 ;  /* 0x0000000200057245 */ /* 0x000fe20000201400 */
[----:B------:R-:W-:Y:S01]  /*3d50*/  VIADD R3, R0, 0x40 ;  /* 0x0000004000037836 */ /* 0x000fe20000000000 */
[----:B------:R-:W-:Y:S01]  /*3d60*/  FSEL R65, R44, -INF , !P2 ;  /* 0xff8000002c417808 */ /* 0x000fe20005000000 */
[----:B------:R-:W-:Y:S01]  /*3d70*/  VIADD R2, R0, 0x48 ;  /* 0x0000004800027836 */ /* 0x000fe20000000000 */
[----:B------:R-:W-:Y:S01]  /*3d80*/  IABS R7, R7 ;  /* 0x0000000700077213 */ /* 0x000fe20000000000 */
[----:B------:R-:W-:Y:S01]  /*3d90*/  FFMA.FTZ R39, R5, -UR5, R70 ;  /* 0x8000000505277c23 */ /* 0x000fe20008010046 */
[C-C-:B------:R-:W-:Y:S01]  /*3da0*/  IMAD.IADD R6, R3.reuse, 0x1, -R20.reuse ;  /* 0x0000000103067824 */ /* 0x140fe200078e0a14 */
[----:B------:R-:W-:Y:S01]  /*3db0*/  FSEL R72, R50, -INF , !P5 ;  /* 0xff80000032487808 */ /* 0x000fe20006800000 */
[C---:B------:R-:W-:Y:S01]  /*3dc0*/  IMAD.IADD R5, R2.reuse, 0x1, -R20 ;  /* 0x0000000102057824 */ /* 0x040fe200078e0a14 */
[----:B------:R-:W-:Y:S01]  /*3dd0*/  I2FP.F32.S32 R7, R7 ;  /* 0x0000000700077245 */ /* 0x000fe20000201400 */
[--C-:B------:R-:W-:Y:S01]  /*3de0*/  IMAD.IADD R8, R3, 0x1, -R10.reuse ;  /* 0x0000000103087824 */ /* 0x100fe200078e0a0a */
[----:B------:R-:W-:Y:S01]  /*3df0*/  IABS R9, R6 ;  /* 0x0000000600097213 */ /* 0x000fe20000000000 */
[----:B------:R-:W-:Y:S01]  /*3e00*/  IMAD.IADD R10, R2, 0x1, -R10 ;  /* 0x00000001020a7824 */ /* 0x000fe200078e0a0a */
[----:B------:R-:W-:Y:S01]  /*3e10*/  IABS R5, R5 ;  /* 0x0000000500057213 */ /* 0x000fe20000000000 */
[----:B------:R-:W-:Y:S01]  /*3e20*/  FFMA.FTZ R31, R7, -UR5, R71 ;  /* 0x80000005071f7c23 */ /* 0x000fe20008010047 */
[----:B------:R-:W-:Y:S01]  /*3e30*/  IABS R6, R8 ;  /* 0x0000000800067213 */ /* 0x000fe20000000000 */
[----:B------:R-:W-:Y:S01]  /*3e40*/  IMAD.IADD R7, R4, 0x1, -R11 ;  /* 0x0000000104077824 */ /* 0x000fe200078e0a0b */
[----:B------:R-:W-:Y:S01]  /*3e50*/  IABS R8, R10 ;  /* 0x0000000a00087213 */ /* 0x000fe20000000000 */
[----:B------:R-:W-:Y:S01]  /*3e60*/  IMAD.MOV.U32 R10, RZ, RZ, R9 ;  /* 0x000000ffff0a7224 */ /* 0x000fe200078e0009 */
[----:B------:R-:W-:Y:S01]  /*3e70*/  I2FP.F32.S32 R6, R6 ;  /* 0x0000000600067245 */ /* 0x000fe20000201400 */
[----:B------:R-:W-:Y:S01]  /*3e80*/  IMAD.MOV.U32 R9, RZ, RZ, R5 ;  /* 0x000000ffff097224 */ /* 0x000fe200078e0005 */
[----:B------:R-:W-:Y:S01]  /*3e90*/  IABS R7, R7 ;  /* 0x0000000700077213 */ /* 0x000fe20000000000 */
[----:B------:R-:W-:Y:S01]  /*3ea0*/  IMAD.MOV.U32 R5, RZ, RZ, R8 ;  /* 0x000000ffff057224 */ /* 0x000fe200078e0008 */
[----:B------:R-:W-:Y:S01]  /*3eb0*/  I2FP.F32.S32 R10, R10 ;  /* 0x0000000a000a7245 */ /* 0x000fe20000201400 */
[----:B------:R-:W-:Y:S01]  /*3ec0*/  FFMA.FTZ R30, R6, -UR5, R101 ;  /* 0x80000005061e7c23 */ /* 0x000fe20008010065 */
[----:B------:R-:W-:Y:S01]  /*3ed0*/  I2FP.F32.S32 R9, R9 ;  /* 0x0000000900097245 */ /* 0x000fe20000201400 */
[C---:B------:R-:W-:Y:S01]  /*3ee0*/  IMAD.IADD R6, R3.reuse, 0x1, -R12 ;  /* 0x0000000103067824 */ /* 0x040fe200078e0a0c */
[----:B------:R-:W-:Y:S01]  /*3ef0*/  I2FP.F32.S32 R5, R5 ;  /* 0x0000000500057245 */ /* 0x000fe20000201400 */
[----:B------:R-:W-:Y:S01]  /*3f00*/  FFMA.FTZ R33, R10, -UR5, R100 ;  /* 0x800000050a217c23 */ /* 0x000fe20008010064 */
[----:B------:R-:W-:-:S02]  /*3f10*/  IMAD.IADD R8, R3, 0x1, -R11 ;  /* 0x0000000103087824 */ /* 0x000fc400078e0a0b */
[----:B------:R-:W-:Y:S01]  /*3f20*/  FFMA.FTZ R32, R9, -UR5, R102 ;  /* 0x8000000509207c23 */ /* 0x000fe20008010066 */
[C---:B------:R-:W-:Y:S02]  /*3f30*/  IMAD.IADD R10, R2.reuse, 0x1, -R11 ;  /* 0x00000001020a7824 */ /* 0x040fe400078e0a0b */
[----:B------:R-:W-:Y:S01]  /*3f40*/  FFMA.FTZ R29, R5, -UR5, R103 ;  /* 0x80000005051d7c23 */ /* 0x000fe20008010067 */
[----:B------:R-:W-:Y:S01]  /*3f50*/  IMAD.IADD R5, R2, 0x1, -R12 ;  /* 0x0000000102057824 */ /* 0x000fe200078e0a0c */
[----:B------:R-:W-:Y:S01]  /*3f60*/  IABS R9, R6 ;  /* 0x0000000600097213 */ /* 0x000fe20000000000 */
[----:B------:R-:W-:Y:S01]  /*3f70*/  HMMA.16816.F32.BF16 R52, R52, R146, R120 ;  /* 0x000000923434723c */ /* 0x000fe20000041878 */
[----:B------:R-:W-:Y:S02]  /*3f80*/  IABS R6, R8 ;  /* 0x0000000800067213 */ /* 0x000fe40000000000 */
[----:B------:R-:W-:Y:S02]  /*3f90*/  IABS R5, R5 ;  /* 0x0000000500057213 */ /* 0x000fe40000000000 */
        /* <DEDUP_REMOVED lines=9> */
[--C-:B------:R-:W-:Y:S01]  /*4030*/  IMAD.IADD R6, R4, 0x1, -R14.reuse ;  /* 0x0000000104067824 */ /* 0x100fe200078e0a0e */
        /* <DEDUP_REMOVED lines=30> */
[C---:B------:R-:W-:Y:S02]  /*4220*/  IMAD.IADD R5, R2.reuse, 0x1, -R13 ;  /* 0x0000000102057824 */ /* 0x040fe400078e0a0d */
[----:B------:R-:W-:Y:S01]  /*4230*/  FFMA.FTZ R26, R9, -UR5, R92 ;  /* 0x80000005091a7c23 */ /* 0x000fe2000801005c */
[--C-:B------:R-:W-:Y:S01]  /*4240*/  IMAD.IADD R7, R3, 0x1, -R15.reuse ;  /* 0x0000000103077824 */ /* 0x100fe200078e0a0f */
[----:B------:R-:W-:Y:S01]  /*4250*/  IABS R6, R6 ;  /* 0x0000000600067213 */ /* 0x000fe20000000000 */
[----:B------:R-:W-:Y:S01]  /*4260*/  IMAD.IADD R8, R2, 0x1, -R15 ;  /* 0x0000000102087824 */ /* 0x000fe200078e0a0f */
[----:B------:R-:W-:Y:S01]  /*4270*/  IABS R5, R5 ;  /* 0x0000000500057213 */ /* 0x000fe20000000000 */
[----:B------:R-:W-:Y:S01]  /*4280*/  IMAD.IADD R9, R4, 0x1, -R16 ;  /* 0x0000000104097824 */ /* 0x000fe200078e0a10 */
[----:B------:R-:W-:Y:S01]  /*4290*/  IABS R11, R7 ;  /* 0x00000007000b7213 */ /* 0x000fe20000000000 */
[----:B------:R-:W-:Y:S01]  /*42a0*/  IMAD.MOV.U32 R10, RZ, RZ, R6 ;  /* 0x000000ffff0a7224 */ /* 0x000fe200078e0006 */
[----:B------:R-:W-:-:S02]  /*42b0*/  IABS R8, R8 ;  /* 0x0000000800087213 */ /* 0x000fc40000000000 */
[----:B------:R-:W-:Y:S01]  /*42c0*/  IABS R9, R9 ;  /* 0x0000000900097213 */ /* 0x000fe20000000000 */
[----:B------:R-:W-:Y:S01]  /*42d0*/  IMAD.MOV.U32 R6, RZ, RZ, R11 ;  /* 0x000000ffff067224 */ /* 0x000fe200078e000b */
[----:B------:R-:W-:Y:S01]  /*42e0*/  I2FP.F32.S32 R7, R5 ;  /* 0x0000000500077245 */ /* 0x000fe20000201400 */
[----:B------:R-:W-:Y:S01]  /*42f0*/  IMAD.MOV.U32 R5, RZ, RZ, R8 ;  /* 0x000000ffff057224 */ /* 0x000fe200078e0008 */
[----:B------:R-:W-:Y:S01]  /*4300*/  I2FP.F32.S32 R10, R10 ;  /* 0x0000000a000a7245 */ /* 0x000fe20000201400 */
[----:B------:R-:W-:Y:S01]  /*4310*/  IMAD.MOV.U32 R8, RZ, RZ, R9 ;  /* 0x000000ffff087224 */ /* 0x000fe200078e0009 */
[----:B------:R-:W-:Y:S01]  /*4320*/  FSEL R93, R40, -INF , !P0 ;  /* 0xff800000285d7808 */ /* 0x000fe20004000000 */
[----:B------:R-:W-:Y:S01]  /*4330*/  FFMA.FTZ R22, R7, -UR5, R95 ;  /* 0x8000000507167c23 */ /* 0x000fe2000801005f */
[----:B------:R-:W-:Y:S01]  /*4340*/  I2FP.F32.S32 R7, R6 ;  /* 0x0000000600077245 */ /* 0x000fe20000201400 */
[----:B-1----:R-:W-:Y:S01]  /*4350*/  FFMA.FTZ R21, R10, -UR5, R46 ;  /* 0x800000050a157c23 */ /* 0x002fe2000801002e */
[----:B------:R-:W-:Y:S01]  /*4360*/  I2FP.F32.S32 R6, R8 ;  /* 0x0000000800067245 */ /* 0x000fe20000201400 */
[--C-:B------:R-:W-:Y:S01]  /*4370*/  IMAD.IADD R8, R3, 0x1, -R28.reuse ;  /* 0x0000000103087824 */ /* 0x100fe200078e0a1c */
[----:B------:R-:W-:Y:S01]  /*4380*/  I2FP.F32.S32 R5, R5 ;  /* 0x0000000500057245 */ /* 0x000fe20000201400 */
[----:B------:R-:W-:-:S02]  /*4390*/  IMAD.IADD R10, R2, 0x1, -R28 ;  /* 0x00000001020a7824 */ /* 0x000fc400078e0a1c */
[----:B------:R-:W-:Y:S01]  /*43a0*/  FFMA.FTZ R19, R7, -UR5, R88 ;  /* 0x8000000507137c23 */ /* 0x000fe20008010058 */
[----:B------:R-:W-:Y:S01]  /*43b0*/  FFMA.FTZ R17, R6, -UR5, R47 ;  /* 0x8000000506117c23 */ /* 0x000fe2000801002f */
[----:B------:R-:W-:Y:S02]  /*43c0*/  IMAD.IADD R6, R3, 0x1, -R16 ;  /* 0x0000000103067824 */ /* 0x000fe400078e0a10 */
[----:B------:R-:W-:Y:S01]  /*43d0*/  FFMA.FTZ R18, R5, -UR5, R90 ;  /* 0x8000000505127c23 */ /* 0x000fe2000801005a */
[----:B------:R-:W-:Y:S01]  /*43e0*/  IMAD.IADD R5, R2, 0x1, -R16 ;  /* 0x0000000102057824 */ /* 0x000fe200078e0a10 */
[----:B------:R-:W-:Y:S01]  /*43f0*/  FSEL R104, R29, -INF , !P0 ;  /* 0xff8000001d687808 */ /* 0x000fe20004000000 */
[----:B------:R-:W-:Y:S01]  /*4400*/  IMAD.IADD R7, R4, 0x1, -R28 ;  /* 0x0000000104077824 */ /* 0x000fe200078e0a1c */
[----:B------:R-:W-:Y:S01]  /*4410*/  IABS R9, R6 ;  /* 0x0000000600097213 */ /* 0x000fe20000000000 */
[----:B------:R-:W-:Y:S01]  /*4420*/  VIADD R11, R20, 0x39 ;  /* 0x00000039140b7836 */ /* 0x000fe20000000000 */
[----:B------:R-:W-:-:S02]  /*4430*/  IABS R5, R5 ;  /* 0x0000000500057213 */ /* 0x000fc40000000000 */
[----:B------:R-:W-:Y:S01]  /*4440*/  IABS R6, R8 ;  /* 0x0000000800067213 */ /* 0x000fe20000000000 */
[----:B------:R-:W-:Y:S01]  /*4450*/  IMAD.IADD R40, R3, 0x1, -R11 ;  /* 0x0000000103287824 */ /* 0x000fe200078e0a0b */
[----:B------:R-:W-:Y:S01]  /*4460*/  IABS R8, R10 ;  /* 0x0000000a00087213 */ /* 0x000fe20000000000 */
[----:B------:R-:W-:Y:S01]  /*4470*/  IMAD.MOV.U32 R10, RZ, RZ, R9 ;  /* 0x000000ffff0a7224 */ /* 0x000fe200078e0009 */
[----:B------:R-:W-:Y:S01]  /*4480*/  IABS R7, R7 ;  /* 0x0000000700077213 */ /* 0x000fe20000000000 */
        /* <DEDUP_REMOVED lines=11> */
[----:B------:R-:W-:Y:S01]  /*4540*/  ISETP.GE.U32.AND P0, PT, R28, UR28, PT ;  /* 0x0000001c1c007c0c */ /* 0x000fe2000bf06070 */
[----:B------:R-:W-:Y:S01]  /*4550*/  FFMA.FTZ R12, R5, -UR5, R114 ;  /* 0x80000005050c7c23 */ /* 0x000fe20008010072 */
[----:B------:R-:W-:Y:S01]  /*4560*/  FSEL R95, R42, -INF , !P1 ;  /* 0xff8000002a5f7808 */ /* 0x000fe20004800000 */
[C---:B------:R-:W-:Y:S01]  /*4570*/  VIADD R9, R20.reuse, 0x21 ;  /* 0x0000002114097836 */ /* 0x040fe20000000000 */
[----:B------:R-:W-:Y:S01]  /*4580*/  FSEL R98, R39, -INF , !P1 ;  /* 0xff80000027627808 */ /* 0x000fe20004800000 */
[C---:B------:R-:W-:Y:S01]  /*4590*/  VIADD R7, R20.reuse, 0x29 ;  /* 0x0000002914077836 */ /* 0x040fe20000000000 */
[----:B------:R-:W-:Y:S01]  /*45a0*/  FSEL R103, R33, -INF , !P1 ;  /* 0xff80000021677808 */ /* 0x000fe20004800000 */
[----:B------:R-:W-:Y:S01]  /*45b0*/  VIADD R6, R20, 0x30 ;  /* 0x0000003014067836 */ /* 0x000fe20000000000 */
[----:B------:R-:W-:Y:S01]  /*45c0*/  FSEL R105, R32, -INF , !P1 ;  /* 0xff80000020697808 */ /* 0x000fe20004800000 */
[----:B------:R-:W-:Y:S01]  /*45d0*/  VIADD R5, R20, 0x31 ;  /* 0x0000003114057836 */ /* 0x000fe20000000000 */
[----:B------:R-:W-:Y:S01]  /*45e0*/  ISETP.GE.U32.AND P1, PT, R16, UR28, PT ;  /* 0x0000001c10007c0c */ /* 0x000fe2000bf26070 */
[----:B------:R-:W-:Y:S01]  /*45f0*/  FFMA.FTZ R16, R10, -UR5, R89 ;  /* 0x800000050a107c23 */ /* 0x000fe20008010059 */
[----:B------:R-:W-:Y:S01]  /*4600*/  FSEL R84, R12, -INF , !P0 ;  /* 0xff8000000c547808 */ /* 0x000fe20004000000 */
[----:B------:R-:W-:Y:S01]  /*4610*/  VIADD R10, R20, 0x38 ;  /* 0x00000038140a7836 */ /* 0x000fe20000000000 */
[----:B------:R-:W-:Y:S01]  /*4620*/  FSEL R79, R13, -INF , !P0 ;  /* 0xff8000000d4f7808 */ /* 0x000fe20004000000 */
[----:B------:R-:W-:Y:S01]  /*4630*/  IMAD.IADD R12, R0, 0x1, -R9 ;  /* 0x00000001000c7824 */ /* 0x000fe200078e0a09 */
[----:B------:R-:W-:Y:S01]  /*4640*/  FSEL R66, R14, -INF , !P0 ;  /* 0xff8000000e427808 */ /* 0x000fe20004000000 */
[----:B------:R-:W-:Y:S01]  /*4650*/  IMAD.IADD R13, R0, 0x1, -R8 ;  /* 0x00000001000d7824 */ /* 0x000fe200078e0a08 */
[----:B------:R-:W-:Y:S01]  /*4660*/  FSEL R89, R18, -INF , !P2 ;  /* 0xff80000012597808 */ /* 0x000fe20005000000 */
[C---:B------:R-:W-:Y:S01]  /*4670*/  IMAD.IADD R14, R0.reuse, 0x1, -R7 ;  /* 0x00000001000e7824 */ /* 0x040fe200078e0a07 */
        /* <DEDUP_REMOVED lines=8> */
[----:B------:R-:W-:Y:S01]  /*4700*/  IABS R0, R12 ;  /* 0x0000000c00007213 */ /* 0x000fe20000000000 */
[C---:B------:R-:W-:Y:S01]  /*4710*/  IMAD.IADD R26, R3.reuse, 0x1, -R6 ;  /* 0x00000001031a7824 */ /* 0x040fe200078e0a06 */
[----:B------:R-:W-:Y:S01]  /*4720*/  IABS R12, R13 ;  /* 0x0000000d000c7213 */ /* 0x000fe20000000000 */
[C---:B------:R-:W-:Y:S01]  /*4730*/  IMAD.IADD R32, R3.reuse, 0x1, -R5 ;  /* 0x0000000103207824 */ /* 0x040fe200078e0a05 */
[----:B------:R-:W-:Y:S01]  /*4740*/  IABS R13, R14 ;  /* 0x0000000e000d7213 */ /* 0x000fe20000000000 */
[----:B------:R-:W-:Y:S01]  /*4750*/  IMAD.IADD R14, R4, 0x1, -R9 ;  /* 0x00000001040e7824 */ /* 0x000fe200078e0a09 */
[----:B------:R-:W-:Y:S01]  /*4760*/  FSEL R78, R24, -INF , !P3 ;  /* 0xff800000184e7808 */ /* 0x000fe20005800000 */
        /* <DEDUP_REMOVED lines=8> */
[----:B------:R-:W-:Y:S01]  /*47f0*/  IMAD.MOV.U32 R3, RZ, RZ, R0 ;  /* 0x000000ffff037224 */ /* 0x000fe200078e0000 */
[----:B------:R-:W-:Y:S01]  /*4800*/  FSEL R94, R25, -INF , !P4 ;  /* 0xff800000195e7808 */ /* 0x000fe20006000000 */
[----:B------:R-:W-:Y:S01]  /*4810*/  IMAD.IADD R20, R4, 0x1, -R8 ;  /* 0x0000000104147824 */ /* 0x000fe200078e0a08 */
[----:B------:R-:W-:Y:S01]  /*4820*/  FSEL R92, R22, -INF , !P3 ;  /* 0xff800000165c7808 */ /* 0x000fe20005800000 */
[C---:B------:R-:W-:Y:S01]  /*4830*/  IMAD.IADD R22, R4.reuse, 0x1, -R7 ;  /* 0x0000000104167824 */ /* 0x040fe200078e0a07 */
[----:B------:R-:W-:Y:S01]  /*4840*/  ISETP.GE.U32.AND P2, PT, R5, UR28, PT ;  /* 0x0000001c05007c0c */ /* 0x000fe2000bf46070 */
[----:B------:R-:W-:Y:S01]  /*4850*/  IMAD.IADD R25, R4, 0x1, -R6 ;  /* 0x0000000104197824 */ /* 0x000fe200078e0a06 */
[----:B------:R-:W-:Y:S01]  /*4860*/  FSEL R85, R38, -INF , !P6 ;  /* 0xff80000026557808 */ /* 0x000fe20007000000 */
[C---:B------:R-:W-:Y:S01]  /*4870*/  IMAD.IADD R30, R4.reuse, 0x1, -R5 ;  /* 0x00000001041e7824 */ /* 0x040fe200078e0a05 */
[----:B------:R-:W-:Y:S01]  /*4880*/  FSEL R91, R37, -INF , !P6 ;  /* 0xff800000255b7808 */ /* 0x000fe20007000000 */
[----:B------:R-:W-:Y:S01]  /*4890*/  IMAD.IADD R34, R4, 0x1, -R10 ;  /* 0x0000000104227824 */ /* 0x000fe200078e0a0a */
[----:B------:R-:W-:Y:S01]  /*48a0*/  FSEL R82, R36, -INF , !P5 ;  /* 0xff80000024527808 */ /* 0x000fe20006800000 */
[----:B------:R-:W-:Y:S01]  /*48b0*/  IMAD.IADD R39, R4, 0x1, -R11 ;  /* 0x0000000104277824 */ /* 0x000fe200078e0a0b */
[----:B------:R-:W-:Y:S01]  /*48c0*/  FSEL R90, R35, -INF , !P5 ;  /* 0xff800000235a7808 */ /* 0x000fe20006800000 */
[----:B------:R-:W-:Y:S01]  /*48d0*/  IMAD.MOV.U32 R0, RZ, RZ, R12 ;  /* 0x000000ffff007224 */ /* 0x000fe200078e000c */
[----:B------:R-:W-:Y:S01]  /*48e0*/  ISETP.GE.U32.AND P6, PT, R9, UR28, PT ;  /* 0x0000001c09007c0c */ /* 0x000fe2000bfc6070 */
[----:B------:R-:W-:Y:S01]  /*48f0*/  IMAD.MOV.U32 R4, RZ, RZ, R13 ;  /* 0x000000ffff047224 */ /* 0x000fe200078e000d */
[----:B------:R-:W-:Y:S01]  /*4900*/  ISETP.GE.U32.AND P5, PT, R8, UR28, PT ;  /* 0x0000001c08007c0c */ /* 0x000fe2000bfa6070 */
[C---:B------:R-:W-:Y:S01]  /*4910*/  IMAD.IADD R31, R2.reuse, 0x1, -R5 ;  /* 0x00000001021f7824 */ /* 0x040fe200078e0a05 */
[----:B------:R-:W-:Y:S01]  /*4920*/  I2FP.F32.S32 R5, R3 ;  /* 0x0000000300057245 */ /* 0x000fe20000201400 */
[C---:B------:R-:W-:Y:S01]  /*4930*/  IMAD.IADD R9, R2.reuse, 0x1, -R9 ;  /* 0x0000000102097824 */ /* 0x040fe200078e0a09 */
[----:B------:R-:W-:Y:S01]  /*4940*/  I2FP.F32.S32 R3, R0 ;  /* 0x0000000000037245 */ /* 0x000fe20000201400 */
[C---:B------:R-:W-:Y:S01]  /*4950*/  IMAD.IADD R8, R2.reuse, 0x1, -R8 ;  /* 0x0000000102087824 */ /* 0x040fe200078e0a08 */
[----:B------:R-:W-:Y:S01]  /*4960*/  I2FP.F32.S32 R0, R4 ;  /* 0x0000000400007245 */ /* 0x000fe20000201400 */
[C---:B------:R-:W-:Y:S01]  /*4970*/  IMAD.IADD R28, R2.reuse, 0x1, -R6 ;  /* 0x00000001021c7824 */ /* 0x040fe200078e0a06 */
[----:B------:R-:W-:Y:S01]  /*4980*/  FSEL R86, R23, -INF , !P3 ;  /* 0xff80000017567808 */ /* 0x000fe20005800000 */
[C---:B------:R-:W-:Y:S01]  /*4990*/  IMAD.IADD R23, R2.reuse, 0x1, -R7 ;  /* 0x0000000102177824 */ /* 0x040fe200078e0a07 */
[----:B------:R-:W-:Y:S01]  /*49a0*/  IABS R4, R17 ;  /* 0x0000001100047213 */ /* 0x000fe20000000000 */
[----:B------:R-:W-:-:S02]  /*49b0*/  IMAD.IADD R38, R2, 0x1, -R10 ;  /* 0x0000000102267824 */ /* 0x000fc400078e0a0a */
[----:B------:R-:W-:Y:S01]  /*49c0*/  FFMA.FTZ R42, R0, -UR5, R109 ;  /* 0x80000005002a7c23 */ /* 0x000fe2000801006d */
[----:B------:R-:W-:Y:S01]  /*49d0*/  IMAD.IADD R37, R2, 0x1, -R11 ;  /* 0x0000000102257824 */ /* 0x000fe200078e0a0b */
[----:B------:R-:W-:Y:S01]  /*49e0*/  IABS R2, R15 ;  /* 0x0000000f00027213 */ /* 0x000fe20000000000 */
[----:B------:R-:W-:Y:S01]  /*49f0*/  FFMA.FTZ R44, R5, -UR5, R73 ;  /* 0x80000005052c7c23 */ /* 0x000fe20008010049 */
[----:B------:R-:W-:Y:S02]  /*4a00*/  IABS R0, R16 ;  /* 0x0000001000007213 */ /* 0x000fe40000000000 */
[----:B------:R-:W-:Y:S01]  /*4a10*/  FSEL R71, R48, -INF , !P3 ;  /* 0xff80000030477808 */ /* 0x000fe20005800000 */
[----:B------:R-:W-:Y:S01]  /*4a20*/  BAR.SYNC.DEFER_BLOCKING 0x0 ;  /* 0x0000000000007b1d */ /* 0x000fe20000010000 */
[----:B------:R-:W-:Y:S01]  /*4a30*/  ISETP.GE.U32.AND P3, PT, R6, UR28, PT ;  /* 0x0000001c06007c0c */ /* 0x000fe2000bf66070 */
[----:B------:R-:W-:Y:S01]  /*4a40*/  IMAD.MOV.U32 R6, RZ, RZ, R2 ;  /* 0x000000ffff067224 */ /* 0x000fe200078e0002 */
[----:B------:R-:W-:Y:S01]  /*4a50*/  FSEL R62, R43, -INF , !P1 ;  /* 0xff8000002b3e7808 */ /* 0x000fe20004800000 */
[----:B------:R-:W-:-:S02]  /*4a60*/  IMAD.MOV.U32 R2, RZ, RZ, R4 ;  /* 0x000000ffff027224 */ /* 0x000fc400078e0004 */
[----:B------:R-:W-:Y:S01]  /*4a70*/  FFMA.FTZ R43, R3, -UR5, R108 ;  /* 0x80000005032b7c23 */ /* 0x000fe2000801006c */
[----:B------:R-:W-:Y:S01]  /*4a80*/  IMAD.MOV.U32 R5, RZ, RZ, R0 ;  /* 0x000000ffff057224 */ /* 0x000fe200078e0000 */
        /* <DEDUP_REMOVED lines=8> */
[----:B------:R-:W-:Y:S01]  /*4b10*/  FSEL R80, R27, -INF , !P4 ;  /* 0xff8000001b507808 */ /* 0x000fe20006000000 */
[----:B------:R-:W-:Y:S01]  /*4b20*/  FFMA.FTZ R27, R0, -UR5, R75 ;  /* 0x80000005001b7c23 */ /* 0x000fe2000801004b */
[----:B------:R-:W-:Y:S01]  /*4b30*/  I2FP.F32.S32 R5, R5 ;  /* 0x0000000500057245 */ /* 0x000fe20000201400 */
[----:B------:R-:W-:Y:S01]  /*4b40*/  FFMA.FTZ R36, R6, -UR5, R116 ;  /* 0x8000000506247c23 */ /* 0x000fe20008010074 */
[----:B------:R-:W-:-:S02]  /*4b50*/  IABS R2, R19 ;  /* 0x0000001300027213 */ /* 0x000fc40000000000 */
[----:B------:R-:W-:Y:S01]  /*4b60*/  IABS R0, R9 ;  /* 0x0000000900007213 */ /* 0x000fe20000000000 */
[----:B------:R-:W-:Y:S01]  /*4b70*/  FFMA.FTZ R35, R5, -UR5, R117 ;  /* 0x8000000505237c23 */ /* 0x000fe20008010075 */
[----:B------:R-:W-:Y:S02]  /*4b80*/  IABS R3, R20 ;  /* 0x0000001400037213 */ /* 0x000fe40000000000 */
[----:B------:R-:W-:Y:S01]  /*4b90*/  IABS R4, R21 ;  /* 0x0000001500047213 */ /* 0x000fe20000000000 */
[----:B------:R-:W-:Y:S01]  /*4ba0*/  IMAD.MOV.U32 R5, RZ, RZ, R0 ;  /* 0x000000ffff057224 */ /* 0x000fe200078e0000 */
[----:B------:R-:W-:Y:S02]  /*4bb0*/  FSEL R70, R49, -INF , !P4 ;  /* 0xff80000031467808 */ /* 0x000fe40006000000 */
[----:B------:R-:W-:Y:S01]  /*4bc0*/  ISETP.GE.U32.AND P4, PT, R7, UR28, PT ;  /* 0x0000001c07007c0c */ /* 0x000fe2000bf86070 */
        /* <DEDUP_REMOVED lines=13> */
[----:B------:R-:W-:Y:S01]  /*4ca0*/  IABS R3, R22 ;  /* 0x0000001600037213 */ /* 0x000fe20000000000 */
[----:B------:R-:W-:Y:S01]  /*4cb0*/  FFMA.FTZ R18, R2, -UR5, R124 ;  /* 0x8000000502127c23 */ /* 0x000fe2000801007c */
[----:B------:R-:W-:Y:S01]  /*4cc0*/  IABS R6, R26 ;  /* 0x0000001a00067213 */ /* 0x000fe20000000000 */
[----:B------:R-:W-:Y:S01]  /*4cd0*/  FFMA.FTZ R17, R0, -UR5, R126 ;  /* 0x8000000500117c23 */ /* 0x000fe2000801007e */
[----:B------:R-:W-:Y:S01]  /*4ce0*/  IABS R2, R24 ;  /* 0x0000001800027213 */ /* 0x000fe20000000000 */
[----:B------:R-:W-:Y:S01]  /*4cf0*/  IMAD.MOV.U32 R7, RZ, RZ, R3 ;  /* 0x000000ffff077224 */ /* 0x000fe200078e0003 */
[----:B------:R-:W-:Y:S01]  /*4d00*/  IABS R4, R25 ;  /* 0x0000001900047213 */ /* 0x000fe20000000000 */
[----:B------:R-:W-:Y:S01]  /*4d10*/  IMAD.MOV.U32 R3, RZ, RZ, R6 ;  /* 0x000000ffff037224 */ /* 0x000fe200078e0006 */
[----:B------:R-:W-:Y:S01]  /*4d20*/  IABS R0, R23 ;  /* 0x0000001700007213 */ /* 0x000fe20000000000 */
        /* <DEDUP_REMOVED lines=12> */
[----:B------:R-:W-:Y:S02]  /*4df0*/  I2FP.F32.S32 R2, R2 ;  /* 0x0000000200027245 */ /* 0x000fe40000201400 */
[----:B------:R-:W-:Y:S01]  /*4e00*/  IABS R3, R30 ;  /* 0x0000001e00037213 */ /* 0x000fe20000000000 */
[----:B------:R-:W-:Y:S01]  /*4e10*/  IMAD.MOV.U32 R7, RZ, RZ, R0 ;  /* 0x000000ffff077224 */ /* 0x000fe200078e0000 */
[----:B------:R-:W-:Y:S01]  /*4e20*/  IABS R6, R34 ;  /* 0x0000002200067213 */ /* 0x000fe20000000000 */
[----:B------:R-:W-:-:S02]  /*4e30*/  IMAD.MOV.U32 R0, RZ, RZ, R4 ;  /* 0x000000ffff007224 */ /* 0x000fc400078e0004 */
[----:B------:R-:W-:Y:S01]  /*4e40*/  FFMA.FTZ R13, R2, -UR5, R118 ;  /* 0x80000005020d7c23 */ /* 0x000fe20008010076 */
[----:B------:R-:W-:Y:S01]  /*4e50*/  IMAD.MOV.U32 R5, RZ, RZ, R3 ;  /* 0x000000ffff057224 */ /* 0x000fe200078e0003 */
[----:B------:R-:W-:Y:S01]  /*4e60*/  IABS R2, R32 ;  /* 0x0000002000027213 */ /* 0x000fe20000000000 */
[----:B------:R-:W-:Y:S01]  /*4e70*/  IMAD.MOV.U32 R3, RZ, RZ, R6 ;  /* 0x000000ffff037224 */ /* 0x000fe200078e0006 */
[----:B------:R-:W-:Y:S02]  /*4e80*/  I2FP.F32.S32 R0, R0 ;  /* 0x0000000000007245 */ /* 0x000fe40000201400 */
[----:B------:R-:W-:Y:S02]  /*4e90*/  I2FP.F32.S32 R7, R7 ;  /* 0x0000000700077245 */ /* 0x000fe40000201400 */
[----:B------:R-:W-:Y:S01]  /*4ea0*/  I2FP.F32.S32 R4, R2 ;  /* 0x0000000200047245 */ /* 0x000fe20000201400 */
[----:B------:R-:W-:Y:S01]  /*4eb0*/  FFMA.FTZ R8, R0, -UR5, R131 ;  /* 0x8000000500087c23 */ /* 0x000fe20008010083 */
[----:B------:R-:W-:-:S02]  /*4ec0*/  I2FP.F32.S32 R2, R3 ;  /* 0x0000000300027245 */ /* 0x000fc40000201400 */
[----:B------:R-:W-:Y:S01]  /*4ed0*/  IABS R0, R39 ;  /* 0x0000002700007213 */ /* 0x000fe20000000000 */
[----:B------:R-:W-:Y:S01]  /*4ee0*/  FFMA.FTZ R9, R4, -UR5, R129 ;  /* 0x8000000504097c23 */ /* 0x000fe20008010081 */
[----:B------:R-:W-:Y:S02]  /*4ef0*/  I2FP.F32.S32 R5, R5 ;  /* 0x0000000500057245 */ /* 0x000fe40000201400 */
[----:B------:R-:W-:Y:S01]  /*4f00*/  ISETP.GE.U32.AND P0, PT, R11, UR28, PT ;  /* 0x0000001c0b007c0c */ /* 0x000fe2000bf06070 */
[----:B------:R-:W-:Y:S01]  /*4f10*/  FFMA.FTZ R11, R7, -UR5, R130 ;  /* 0x80000005070b7c23 */ /* 0x000fe20008010082 */
[----:B------:R-:W-:Y:S01]  /*4f20*/  FFMA.FTZ R7, R2, -UR5, R54 ;  /* 0x8000000502077c23 */ /* 0x000fe20008010036 */
[----:B------:R-:W-:Y:S01]  /*4f30*/  ISETP.GE.U32.AND P1, PT, R10, UR28, PT ;  /* 0x0000001c0a007c0c */ /* 0x000fe2000bf26070 */
[----:B------:R-:W-:Y:S02]  /*4f40*/  IMAD.MOV.U32 R2, RZ, RZ, R0 ;  /* 0x000000ffff027224 */ /* 0x000fe400078e0000 */
[----:B------:R-:W-:Y:S01]  /*4f50*/  FFMA.FTZ R10, R5, -UR5, R119 ;  /* 0x80000005050a7c23 */ /* 0x000fe20008010077 */
[----:B------:R-:W-:-:S02]  /*4f60*/  IABS R0, R38 ;  /* 0x0000002600007213 */ /* 0x000fc40000000000 */
[----:B------:R-:W-:Y:S02]  /*4f70*/  IABS R5, R37 ;  /* 0x0000002500057213 */ /* 0x000fe40000000000 */
[----:B------:R-:W-:Y:S01]  /*4f80*/  I2FP.F32.S32 R6, R2 ;  /* 0x0000000200067245 */ /* 0x000fe20000201400 */
[----:B------:R-:W-:Y:S01]  /*4f90*/  IMAD.MOV.U32 R2, RZ, RZ, R0 ;  /* 0x000000ffff027224 */ /* 0x000fe200078e0000 */
[----:B------:R-:W-:Y:S01]  /*4fa0*/  IABS R4, R41 ;  /* 0x0000002900047213 */ /* 0x000fe20000000000 */
[----:B------:R-:W-:Y:S01]  /*4fb0*/  IMAD.MOV.U32 R0, RZ, RZ, R5 ;  /* 0x000000ffff007224 */ /* 0x000fe200078e0005 */
[----:B------:R-:W-:Y:S01]  /*4fc0*/  IABS R3, R40 ;  /* 0x0000002800037213 */ /* 0x000fe20000000000 */
[----:B------:R-:W-:Y:S01]  /*4fd0*/  FFMA.FTZ R6, R6, -UR5, R55 ;  /* 0x8000000506067c23 */ /* 0x000fe20008010037 */
[----:B------:R-:W-:Y:S02]  /*4fe0*/  I2FP.F32.S32 R4, R4 ;  /* 0x0000000400047245 */ /* 0x000fe40000201400 */
[----:B------:R-:W-:-:S02]  /*4ff0*/  I2FP.F32.S32 R3, R3 ;  /* 0x0000000300037245 */ /* 0x000fc40000201400 */
        /* <DEDUP_REMOVED lines=8> */
[----:B------:R-:W-:Y:S02]  /*5080*/  FSEL R50, R43, -INF , !P5 ;  /* 0xff8000002b327808 */ /* 0x000fe40006800000 */
[----:B------:R-:W-:-:S02]  /*5090*/  FSEL R42, R36, -INF , !P3 ;  /* 0xff800000242a7808 */ /* 0x000fc40005800000 */
[----:B------:R-:W-:Y:S02]  /*50a0*/  SHF.R.U32.HI R22, RZ, 0x5, R218 ;  /* 0x00000005ff167819 */ /* 0x000fe400000116da */
        /* <DEDUP_REMOVED lines=76> */
.L_x_823:
[----:B------:R3:W-:Y:S02]  /*5570*/  STS.128 [R221+0x8800], RZ ;  /* 0x008800ffdd007388 */ /* 0x0007e40000000c00 */
.L_x_824:
[----:B------:R-:W-:Y:S05]  /*5580*/  BSYNC.RECONVERGENT B0 ;  /* 0x0000000000007941 */ /* 0x000fea0003800200 */
.L_x_822:
[----:B------:R-:W0:Y:S02]  /*5590*/  LDGDEPBAR ;  /* 0x00000000000079af */ /* 0x000e240000000000 */
.L_x_821:
[----:B------:R-:W4:Y:S01]  /*55a0*/  S2R R8, SR_CTAID.X ;  /* 0x0000000000087919 */ /* 0x000f220000002500 */
[----:B------:R-:W-:Y:S01]  /*55b0*/  USHF.L.U32 UR4, UR8, 0x10, URZ ;  /* 0x0000001008047899 */ /* 0x000fe200080006ff */
[----:B-12---:R-:W-:Y:S01]  /*55c0*/  IMAD.U32 R2, RZ, RZ, UR8 ;  /* 0x00000008ff027e24 */ /* 0x006fe2000f8e00ff */
[----:B------:R-:W-:Y:S01]  /*55d0*/  FMNMX3.FTZ R4, R95, R93, R68, !PT ;  /* 0x0000005d5f047276 */ /* 0x000fe20007810044 */
[----:B------:R-:W-:Y:S01]  /*55e0*/  USHF.L.U32 UR30, UR30, 0x5, URZ ;  /* 0x000000051e1e7899 */ /* 0x000fe200080006ff */
[----:B------:R-:W-:Y:S01]  /*55f0*/  FMNMX3.FTZ R3, R98, R97, R77, !PT ;  /* 0x0000006162037276 */ /* 0x000fe2000781004d */
[----:B------:R-:W-:Y:S01]  /*5600*/  USHF.L.U32 UR22, UR22, 0x1, URZ ;  /* 0x0000000116167899 */ /* 0x000fe200080006ff */
[----:B------:R-:W-:Y:S01]  /*5610*/  IMAD.U32 R0, RZ, RZ, UR4 ;  /* 0x00000004ff007e24 */ /* 0x000fe2000f8e00ff */
[----:B------:R-:W-:Y:S01]  /*5620*/  FMNMX3.FTZ R6, R4, R72, R70, !PT ;  /* 0x0000004804067276 */ /* 0x000fe20007810046 */
[----:B------:R-:W-:Y:S01]  /*5630*/  UIADD3 UR4, UPT, UPT, UR35, -0x4498517b, URZ ;  /* 0xbb67ae8523047890 */ /* 0x000fe2000fffe0ff */
[----:B------:R-:W-:Y:S01]  /*5640*/  FMNMX3.FTZ R5, R105, R104, R91, !PT ;  /* 0x0000006869057276 */ /* 0x000fe2000781005b */
[----:B------:R-:W-:Y:S01]  /*5650*/  UIADD3 UR9, UPT, UPT, UR22, 0x1, URZ ;  /* 0x0000000116097890 */ /* 0x000fe2000fffe0ff */
[----:B------:R-:W-:Y:S01]  /*5660*/  LOP3.LUT R0, R2, 0xff0000, R0, 0xf8, !PT ;  /* 0x00ff000002007812 */ /* 0x000fe200078ef800 */
[----:B------:R-:W-:Y:S01]  /*5670*/  IMAD.U32 R11, RZ, RZ, UR22 ;  /* 0x00000016ff0b7e24 */ /* 0x000fe2000f8e00ff */
[----:B------:R-:W-:Y:S01]  /*5680*/  FMNMX3.FTZ R2, R103, R99, R85, !PT ;  /* 0x0000006367027276 */ /* 0x000fe20007810055 */
[----:B------:R-:W-:Y:S01]  /*5690*/  UIADD3 UR11, UPT, UPT, UR34, -0x61c88647, URZ ;  /* 0x9e3779b9220b7890 */ /* 0x000fe2000fffe0ff */
[----:B------:R-:W-:Y:S01]  /*56a0*/  FMNMX3.FTZ R4, R3, R82, R80, !PT ;  /* 0x0000005203047276 */ /* 0x000fe20007810050 */
[----:B------:R-:W-:Y:S01]  /*56b0*/  UIADD3 UR13, UPT, UPT, UR35, 0x76cf5d0a, URZ ;  /* 0x76cf5d0a230d7890 */ /* 0x000fe2000fffe0ff */
[----:B------:R-:W-:Y:S01]  /*56c0*/  FMNMX3.FTZ R6, R6, R71, R65, !PT ;  /* 0x0000004706067276 */ /* 0x000fe20007810041 */
[----:B------:R-:W-:Y:S01]  /*56d0*/  UIADD3 UR12, UPT, UPT, UR34, -0x255992d5, URZ ;  /* 0xdaa66d2b220c7890 */ /* 0x000fe2000fffe0ff */
[----:B------:R-:W-:Y:S01]  /*56e0*/  FMNMX3.FTZ R3, R2, R90, R88, !PT ;  /* 0x0000005a02037276 */ /* 0x000fe20007810058 */
[----:B------:R-:W1:Y:S01]  /*56f0*/  LDCU UR14, c[0x0][0x45c] ;  /* 0x00008b80ff0e77ac */ /* 0x000e620008000800 */
[----:B------:R-:W-:Y:S01]  /*5700*/  FMNMX3.FTZ R2, R5, R96, R94, !PT ;  /* 0x0000006005027276 */ /* 0x000fe2000781005e */
[----:B------:R-:W-:Y:S01]  /*5710*/  IMAD.IADD R118, R152, 0x1, R150 ;  /* 0x0000000198767824 */ /* 0x000fe200078e0296 */
[----:B------:R-:W-:Y:S01]  /*5720*/  IADD3 R7, P1, P0, R148, UR30, R153 ;  /* 0x0000001e94077c10 */ /* 0x000fe2000f83e099 */
[----:B------:R-:W-:Y:S01]  /*5730*/  USHF.R.S32.HI UR30, URZ, 0x1f, UR30 ;  /* 0x0000001fff1e7899 */ /* 0x000fe2000801141e */
[----:B------:R-:W-:-:S02]  /*5740*/  FMNMX3.FTZ R5, R4, R78, R76, !PT ;  /* 0x0000004e04057276 */ /* 0x000fc4000781004c */
[----:B------:R-:W-:Y:S01]  /*5750*/  FMNMX3.FTZ R9, R6, R62, R60, !PT ;  /* 0x0000003e06097276 */ /* 0x000fe2000781003c */
[----:B------:R-:W-:Y:S01]  /*5760*/  IMAD.WIDE.U32 R12, R7, -0x2daee0ad, RZ ;  /* 0xd2511f53070c7825 */ /* 0x000fe200078e00ff */
[----:B------:R-:W-:Y:S02]  /*5770*/  FMNMX3.FTZ R4, R3, R86, R83, !PT ;  /* 0x0000005603047276 */ /* 0x000fe40007810053 */
[----:B------:R-:W-:Y:S01]  /*5780*/  FMNMX3.FTZ R3, R2, R92, R89, !PT ;  /* 0x0000005c02037276 */ /* 0x000fe20007810059 */
[----:B----4-:R-:W-:Y:S01]  /*5790*/  IMAD R8, R8, 0x8, R22 ;  /* 0x0000000808087824 */ /* 0x010fe200078e0216 */
[----:B------:R-:W-:Y:S01]  /*57a0*/  FMNMX3.FTZ R9, R9, R52, R50, !PT ;  /* 0x0000003409097276 */ /* 0x000fe20007810032 */
[----:B------:R-:W-:Y:S01]  /*57b0*/  STL.64 [R1+0x10], R12 ;  /* 0x0000100c01007387 */ /* 0x000fe20000100a00 */
[----:B------:R-:W-:Y:S01]  /*57c0*/  FMNMX3.FTZ R4, R4, R81, R79, !PT ;  /* 0x0000005104047276 */ /* 0x000fe2000781004f */
[C---:B------:R-:W-:Y:S01]  /*57d0*/  VIADD R7, R8.reuse, 0x4 ;  /* 0x0000000408077836 */ /* 0x040fe20000000000 */
[----:B------:R-:W-:Y:S01]  /*57e0*/  FMNMX3.FTZ R3, R3, R87, R84, !PT ;  /* 0x0000005703037276 */ /* 0x000fe20007810054 */
[----:B------:R-:W-:Y:S01]  /*57f0*/  IMAD.WIDE.U32 R246, R8, -0x326172a9, RZ ;  /* 0xcd9e8d5708f67825 */ /* 0x000fe200078e00ff */
[----:B------:R-:W-:-:S02]  /*5800*/  FMNMX3.FTZ R9, R9, R45, R42, !PT ;  /* 0x0000002d09097276 */ /* 0x000fc4000781002a */
[----:B------:R-:W-:Y:S01]  /*5810*/  FMNMX3.FTZ R4, R4, R63, R59, !PT ;  /* 0x0000003f04047276 */ /* 0x000fe2000781003b */
[----:B------:R-:W-:Y:S01]  /*5820*/  IMAD.WIDE.U32 R244, R7, -0x326172a9, RZ ;  /* 0xcd9e8d5707f47825 */ /* 0x000fe200078e00ff */
[----:B------:R-:W-:Y:S02]  /*5830*/  IADD3.X R2, PT, PT, R149, UR30, RZ, P1, P0 ;  /* 0x0000001e95027c10 */ /* 0x000fe40008fe04ff */
[----:B------:R-:W-:Y:S02]  /*5840*/  FMNMX3.FTZ R5, R5, R69, R66, !PT ;  /* 0x0000004505057276 */ /* 0x000fe40007810042 */
[----:B------:R-:W-:Y:S02]  /*5850*/  FMNMX3.FTZ R3, R3, R67, R64, !PT ;  /* 0x0000004303037276 */ /* 0x000fe40007810040 */
[----:B------:R-:W-:Y:S02]  /*5860*/  FMNMX3.FTZ R9, R9, R40, R37, !PT ;  /* 0x0000002809097276 */ /* 0x000fe40007810025 */
[----:B------:R-:W-:-:S02]  /*5870*/  FMNMX3.FTZ R4, R4, R56, R55, !PT ;  /* 0x0000003804047276 */ /* 0x000fc40007810037 */
[C---:B------:R-:W-:Y:S02]  /*5880*/  LOP3.LUT R6, R2.reuse, UR34, R247, 0x96, !PT ;  /* 0x0000002202067c12 */ /* 0x040fe4000f8e96f7 */
[----:B------:R-:W-:Y:S02]  /*5890*/  LOP3.LUT R10, R2, UR34, R245, 0x96, !PT ;  /* 0x00000022020a7c12 */ /* 0x000fe4000f8e96f5 */
[----:B------:R-:W-:Y:S01]  /*58a0*/  FMNMX3.FTZ R5, R5, R57, R53, !PT ;  /* 0x0000003905057276 */ /* 0x000fe20007810035 */
[----:B------:R-:W-:Y:S01]  /*58b0*/  IMAD.WIDE.U32 R28, R6, -0x2daee0ad, RZ ;  /* 0xd2511f53061c7825 */ /* 0x000fe200078e00ff */
[----:B------:R-:W-:Y:S02]  /*58c0*/  FMNMX3.FTZ R2, R3, R61, R58, !PT ;  /* 0x0000003d03027276 */ /* 0x000fe4000781003a */
[----:B------:R-:W-:Y:S01]  /*58d0*/  FMNMX.FTZ R9, R36, R9, !PT ;  /* 0x0000000924097209 */ /* 0x000fe20007810000 */
[----:B------:R-:W-:Y:S01]  /*58e0*/  IMAD.WIDE.U32 R30, R10, -0x2daee0ad, RZ ;  /* 0xd2511f530a1e7825 */ /* 0x000fe200078e00ff */
[----:B------:R-:W-:Y:S01]  /*58f0*/  FMNMX3.FTZ R3, R4, R49, R46, !PT ;  /* 0x0000003104037276 */ /* 0x000fe2000781002e */
[----:B------:R-:W-:Y:S01]  /*5900*/  STL.64 [R1+0x130], R28 ;  /* 0x0001301c01007387 */ /* 0x000fe20000100a00 */
[----:B------:R-:W-:-:S02]  /*5910*/  FMNMX3.FTZ R5, R5, R51, R48, !PT ;  /* 0x0000003305057276 */ /* 0x000fc40007810030 */
[----:B------:R-:W-:Y:S01]  /*5920*/  FMNMX.FTZ R7, R39, R3, !PT ;  /* 0x0000000327077209 */ /* 0x000fe20007810000 */
[----:B------:R-:W2:Y:S01]  /*5930*/  SHFL.BFLY PT, R102, R9, 0x2, 0x1f ;  /* 0x0c401f0009667f89 */ /* 0x000ea200000e0000 */
[----:B------:R-:W-:Y:S02]  /*5940*/  FMNMX3.FTZ R2, R2, R54, R47, !PT ;  /* 0x0000003602027276 */ /* 0x000fe4000781002f */
[----:B------:R-:W-:Y:S01]  /*5950*/  FMNMX3.FTZ R5, R5, R43, R41, !PT ;  /* 0x0000002b05057276 */ /* 0x000fe20007810029 */
[----:B------:R-:W4:Y:S01]  /*5960*/  SHFL.BFLY PT, R100, R7, 0x2, 0x1f ;  /* 0x0c401f0007647f89 */ /* 0x000f2200000e0000 */
[----:B------:R-:W-:Y:S01]  /*5970*/  FMNMX.FTZ R6, R44, R2, !PT ;  /* 0x000000022c067209 */ /* 0x000fe20007810000 */
[----:B------:R-:W-:Y:S01]  /*5980*/  IMAD.U32 R2, RZ, RZ, UR9 ;  /* 0x00000009ff027e24 */ /* 0x000fe2000f8e00ff */
[----:B------:R-:W-:Y:S01]  /*5990*/  FMNMX.FTZ R8, R38, R5, !PT ;  /* 0x0000000526087209 */ /* 0x000fe20007810000 */
[----:B------:R-:W-:Y:S01]  /*59a0*/  UIADD3 UR9, UPT, UPT, UR35, 0x32370b8f, URZ ;  /* 0x32370b8f23097890 */ /* 0x000fe2000fffe0ff */
[----:B------:R-:W-:Y:S01]  /*59b0*/  LOP3.LUT R4, R11, UR35, R13, 0x96, !PT ;  /* 0x000000230b047c12 */ /* 0x000fe2000f8e960d */
[----:B------:R-:W5:Y:S01]  /*59c0*/  SHFL.BFLY PT, R18, R6, 0x2, 0x1f ;  /* 0x0c401f0006127f89 */ /* 0x000f6200000e0000 */
[----:B------:R-:W-:-:S02]  /*59d0*/  LOP3.LUT R10, R12, UR4, R29, 0x96, !PT ;  /* 0x000000040c0a7c12 */ /* 0x000fc4000f8e961d */
[----:B------:R-:W-:Y:S01]  /*59e0*/  LOP3.LUT R3, R12, UR4, R31, 0x96, !PT ;  /* 0x000000040c037c12 */ /* 0x000fe2000f8e961f */
[----:B------:R-:W3:Y:S01]  /*59f0*/  SHFL.BFLY PT, R101, R8, 0x2, 0x1f ;  /* 0x0c401f0008657f89 */ /* 0x000ee200000e0000 */
[----:B------:R-:W-:Y:S01]  /*5a00*/  LOP3.LUT R2, R2, UR35, R13, 0x96, !PT ;  /* 0x0000002302027c12 */ /* 0x000fe2000f8e960d */
[----:B------:R-:W-:Y:S01]  /*5a10*/  IMAD.WIDE.U32 R4, R4, -0x326172a9, RZ ;  /* 0xcd9e8d5704047825 */ /* 0x000fe200078e00ff */
[----:B------:R-:W-:Y:S01]  /*5a20*/  UIADD3 UR4, UPT, UPT, UR34, 0x3c6ef372, URZ ;  /* 0x3c6ef37222047890 */ /* 0x000fe2000fffe0ff */
[----:B------:R-:W-:Y:S02]  /*5a30*/  STL.64 [R1+0x120], R30 ;  /* 0x0001201e01007387 */ /* 0x000fe40000100a00 */
[----:B------:R-:W-:Y:S01]  /*5a40*/  IMAD.WIDE.U32 R26, R10, -0x326172a9, RZ ;  /* 0xcd9e8d570a1a7825 */ /* 0x000fe200078e00ff */
[--C-:B------:R-:W-:Y:S02]  /*5a50*/  LOP3.LUT R10, R246, UR11, R5.reuse, 0x96, !PT ;  /* 0x0000000bf60a7c12 */ /* 0x100fe4000f8e9605 */
[----:B------:R-:W-:Y:S01]  /*5a60*/  LOP3.LUT R5, R244, UR11, R5, 0x96, !PT ;  /* 0x0000000bf4057c12 */ /* 0x000fe2000f8e9605 */
[----:B------:R-:W-:Y:S01]  /*5a70*/  IMAD.WIDE.U32 R24, R3, -0x326172a9, RZ ;  /* 0xcd9e8d5703187825 */ /* 0x000fe200078e00ff */
[----:B--2---:R-:W-:Y:S01]  /*5a80*/  FMNMX.FTZ R102, R9, R102, !PT ;  /* 0x0000006609667209 */ /* 0x004fe20007810000 */
[----:B------:R-:W-:Y:S01]  /*5a90*/  STL.64 [R1+0xd0], R26 ;  /* 0x0000d01a01007387 */ /* 0x000fe20000100a00 */
[----:B------:R-:W-:Y:S01]  /*5aa0*/  LOP3.LUT R12, R4, UR4, R27, 0x96, !PT ;  /* 0x00000004040c7c12 */ /* 0x000fe2000f8e961b */
[----:B------:R-:W-:Y:S01]  /*5ab0*/  IMAD.WIDE.U32 R2, R2, -0x326172a9, RZ ;  /* 0xcd9e8d5702027825 */ /* 0x000fe200078e00ff */
[----:B----4-:R-:W-:Y:S01]  /*5ac0*/  FMNMX.FTZ R100, R7, R100, !PT ;  /* 0x0000006407647209 */ /* 0x010fe20007810000 */
[----:B------:R-:W2:Y:S01]  /*5ad0*/  SHFL.BFLY PT, R16, R102, 0x1, 0x1f ;  /* 0x0c201f0066107f89 */ /* 0x000ea200000e0000 */
[----:B------:R-:W-:Y:S01]  /*5ae0*/  LOP3.LUT R22, R4, UR4, R25, 0x96, !PT ;  /* 0x0000000404167c12 */ /* 0x000fe2000f8e9619 */
[----:B------:R-:W-:Y:S01]  /*5af0*/  IMAD.WIDE.U32 R12, R12, -0x2daee0ad, RZ ;  /* 0xd2511f530c0c7825 */ /* 0x000fe200078e00ff */
[--C-:B------:R-:W-:Y:S01]  /*5b00*/  LOP3.LUT R4, R244, UR11, R3.reuse, 0x96, !PT ;  /* 0x0000000bf4047c12 */ /* 0x100fe2000f8e9603 */
[----:B------:R-:W4:Y:S01]  /*5b10*/  SHFL.BFLY PT, R17, R100, 0x1, 0x1f ;  /* 0x0c201f0064117f89 */ /* 0x000f2200000e0000 */
[----:B-----5:R-:W-:Y:S01]  /*5b20*/  FMNMX.FTZ R18, R6, R18, !PT ;  /* 0x0000001206127209 */ /* 0x020fe20007810000 */
[----:B------:R-:W-:Y:S01]  /*5b30*/  IMAD.WIDE.U32 R6, R5, -0x2daee0ad, RZ ;  /* 0xd2511f5305067825 */ /* 0x000fe200078e00ff */
[----:B------:R-:W-:-:S02]  /*5b40*/  LOP3.LUT R11, R246, UR11, R3, 0x96, !PT ;  /* 0x0000000bf60b7c12 */ /* 0x000fc4000f8e9603 */
[----:B------:R-:W-:Y:S01]  /*5b50*/  LOP3.LUT R14, R2, UR4, R27, 0x96, !PT ;  /* 0x00000004020e7c12 */ /* 0x000fe2000f8e961b */
[----:B------:R-:W-:Y:S01]  /*5b60*/  IMAD.WIDE.U32 R4, R4, -0x2daee0ad, RZ ;  /* 0xd2511f5304047825 */ /* 0x000fe200078e00ff */
[----:B------:R-:W-:Y:S01]  /*5b70*/  LOP3.LUT R21, R2, UR4, R25, 0x96, !PT ;  /* 0x0000000402157c12 */ /* 0x000fe2000f8e9619 */
[----:B------:R-:W5:Y:S01]  /*5b80*/  SHFL.BFLY PT, R20, R18, 0x1, 0x1f ;  /* 0x0c201f0012147f89 */ /* 0x000f6200000e0000 */
[----:B---3--:R-:W-:Y:S01]  /*5b90*/  FMNMX.FTZ R101, R8, R101, !PT ;  /* 0x0000006508657209 */ /* 0x008fe20007810000 */
[----:B------:R-:W-:Y:S01]  /*5ba0*/  IMAD.WIDE.U32 R2, R10, -0x2daee0ad, RZ ;  /* 0xd2511f530a027825 */ /* 0x000fe200078e00ff */
[C---:B------:R-:W-:Y:S02]  /*5bb0*/  LOP3.LUT R7, R30.reuse, UR13, R7, 0x96, !PT ;  /* 0x0000000d1e077c12 */ /* 0x040fe4000f8e9607 */
[----:B------:R-:W-:Y:S01]  /*5bc0*/  LOP3.LUT R5, R30, UR13, R5, 0x96, !PT ;  /* 0x0000000d1e057c12 */ /* 0x000fe2000f8e9605 */
[----:B------:R-:W3:Y:S01]  /*5bd0*/  SHFL.BFLY PT, R19, R101, 0x1, 0x1f ;  /* 0x0c201f0065137f89 */ /* 0x000ee200000e0000 */
[----:B------:R-:W-:Y:S01]  /*5be0*/  LOP3.LUT R10, R28, UR13, R3, 0x96, !PT ;  /* 0x0000000d1c0a7c12 */ /* 0x000fe2000f8e9603 */
[----:B------:R-:W-:Y:S01]  /*5bf0*/  IMAD.WIDE.U32 R14, R14, -0x2daee0ad, RZ ;  /* 0xd2511f530e0e7825 */ /* 0x000fe200078e00ff */
[----:B------:R-:W-:-:S03]  /*5c00*/  LOP3.LUT R13, R2, UR9, R13, 0x96, !PT ;  /* 0x00000009020d7c12 */ /* 0x000fc6000f8e960d */
[----:B------:R-:W-:Y:S01]  /*5c10*/  IMAD.WIDE.U32 R2, R11, -0x2daee0ad, RZ ;  /* 0xd2511f530b027825 */ /* 0x000fe200078e00ff */
[----:B--2---:R-:W-:-:S03]  /*5c20*/  FMNMX.FTZ R102, R102, R16, !PT ;  /* 0x0000001066667209 */ /* 0x004fc60007810000 */
[----:B------:R-:W-:Y:S01]  /*5c30*/  IMAD.WIDE.U32 R32, R7, -0x326172a9, RZ ;  /* 0xcd9e8d5707207825 */ /* 0x000fe200078e00ff */
[----:B------:R-:W-:Y:S01]  /*5c40*/  LOP3.LUT R11, R28, UR13, R3, 0x96, !PT ;  /* 0x0000000d1c0b7c12 */ /* 0x000fe2000f8e9603 */
[----:B------:R-:W-:Y:S01]  /*5c50*/  UIADD3 UR13, UPT, UPT, UR34, 0x78dde6e4, URZ ;  /* 0x78dde6e4220d7890 */ /* 0x000fe2000fffe0ff */
[----:B------:R-:W-:Y:S01]  /*5c60*/  LOP3.LUT R7, R2, UR9, R15, 0x96, !PT ;  /* 0x0000000902077c12 */ /* 0x000fe2000f8e960f */
[----:B------:R-:W-:Y:S01]  /*5c70*/  IMAD.WIDE.U32 R2, R22, -0x2daee0ad, RZ ;  /* 0xd2511f5316027825 */ /* 0x000fe200078e00ff */
[----:B------:R-:W-:Y:S02]  /*5c80*/  LOP3.LUT R30, R24, UR12, R33, 0x96, !PT ;  /* 0x0000000c181e7c12 */ /* 0x000fe4000f8e9621 */
[----:B----4-:R-:W-:Y:S01]  /*5c90*/  FMNMX.FTZ R100, R100, R17, !PT ;  /* 0x0000001164647209 */ /* 0x010fe20007810000 */
[----:B------:R-:W-:Y:S01]  /*5ca0*/  IMAD.WIDE.U32 R34, R5, -0x326172a9, RZ ;  /* 0xcd9e8d5705227825 */ /* 0x000fe200078e00ff */
[----:B------:R-:W-:Y:S02]  /*5cb0*/  LOP3.LUT R5, R6, UR9, R3, 0x96, !PT ;  /* 0x0000000906057c12 */ /* 0x000fe4000f8e9603 */
[----:B-----5:R-:W-:Y:S01]  /*5cc0*/  FMNMX.FTZ R3, R18, R20, !PT ;  /* 0x0000001412037209 */ /* 0x020fe20007810000 */
[----:B------:R-:W-:Y:S01]  /*5cd0*/  IMAD.WIDE.U32 R8, R21, -0x2daee0ad, RZ ;  /* 0xd2511f5315087825 */ /* 0x000fe200078e00ff */
[----:B------:R-:W-:-:S02]  /*5ce0*/  LOP3.LUT R28, R24, UR12, R35, 0x96, !PT ;  /* 0x0000000c181c7c12 */ /* 0x000fc4000f8e9623 */
[----:B---3--:R-:W-:Y:S01]  /*5cf0*/  FMNMX.FTZ R101, R101, R19, !PT ;  /* 0x0000001365657209 */ /* 0x008fe20007810000 */
[----:B------:R-:W-:Y:S01]  /*5d00*/  IMAD.WIDE.U32 R22, R10, -0x326172a9, RZ ;  /* 0xcd9e8d570a167825 */ /* 0x000fe200078e00ff */
[----:B------:R-:W-:Y:S01]  /*5d10*/  LOP3.LUT R9, R4, UR9, R9, 0x96, !PT ;  /* 0x0000000904097c12 */ /* 0x000fe2000f8e9609 */
[----:B------:R-:W-:Y:S01]  /*5d20*/  UIADD3 UR9, UPT, UPT, UR35, -0x126145ec, URZ ;  /* 0xed9eba1423097890 */ /* 0x000fe2000fffe0ff */
[----:B------:R-:W-:Y:S01]  /*5d30*/  FSETP.NEU.FTZ.AND P1, PT, R102, -INF , PT ;  /* 0xff8000006600780b */ /* 0x000fe20003f3d000 */
[----:B------:R-:W-:Y:S01]  /*5d40*/  IMAD.WIDE.U32 R24, R11, -0x326172a9, RZ ;  /* 0xcd9e8d570b187825 */ /* 0x000fe200078e00ff */
[----:B------:R-:W-:Y:S02]  /*5d50*/  LOP3.LUT R16, R26, UR12, R23, 0x96, !PT ;  /* 0x0000000c1a107c12 */ /* 0x000fe4000f8e9617 */
[----:B------:R-:W-:Y:S01]  /*5d60*/  FSETP.NEU.FTZ.AND P0, PT, R101, -INF , PT ;  /* 0xff8000006500780b */ /* 0x000fe20003f1d000 */
[----:B------:R-:W-:-:S04]  /*5d70*/  IMAD.WIDE.U32 R30, R30, -0x2daee0ad, RZ ;  /* 0xd2511f531e1e7825 */ /* 0x000fc800078e00ff */
[----:B------:R-:W-:-:S04]  /*5d80*/  IMAD.WIDE.U32 R16, R16, -0x2daee0ad, RZ ;  /* 0xd2511f5310107825 */ /* 0x000fc800078e00ff */
[----:B------:R-:W-:Y:S01]  /*5d90*/  IMAD.WIDE.U32 R10, R13, -0x326172a9, RZ ;  /* 0xcd9e8d570d0a7825 */ /* 0x000fe200078e00ff */
[----:B------:R-:W-:Y:S01]  /*5da0*/  LOP3.LUT R13, R26, UR12, R25, 0x96, !PT ;  /* 0x0000000c1a0d7c12 */ /* 0x000fe2000f8e9619 */
[----:B------:R-:W-:Y:S01]  /*5db0*/  UIADD3 UR12, UPT, UPT, UR34, 0x1715609d, URZ ;  /* 0x1715609d220c7890 */ /* 0x000fe2000fffe0ff */
[----:B------:R-:W-:Y:S01]  /*5dc0*/  LOP3.LUT R26, R2, UR9, R31, 0x96, !PT ;  /* 0x00000009021a7c12 */ /* 0x000fe2000f8e961f */
[----:B------:R-:W-:Y:S01]  /*5dd0*/  IMAD.WIDE.U32 R4, R5, -0x326172a9, RZ ;  /* 0xcd9e8d5705047825 */ /* 0x000fe200078e00ff */
[----:B------:R-:W-:-:S03]  /*5de0*/  LOP3.LUT R20, R12, UR9, R17, 0x96, !PT ;  /* 0x000000090c147c12 */ /* 0x000fc6000f8e9611 */
[----:B-1----:R-:W-:Y:S01]  /*5df0*/  FMUL.FTZ R2, R102, UR14 ;  /* 0x0000000e66027c20 */ /* 0x002fe20008410000 */
[----:B------:R-:W-:Y:S01]  /*5e00*/  LOP3.LUT R22, R22, UR13, R11, 0x96, !PT ;  /* 0x0000000d16167c12 */ /* 0x000fe2000f8e960b */
[----:B------:R-:W-:Y:S01]  /*5e10*/  IMAD.WIDE.U32 R12, R13, -0x2daee0ad, RZ ;  /* 0xd2511f530d0c7825 */ /* 0x000fe200078e00ff */
[----:B------:R-:W-:-:S03]  /*5e20*/  LOP3.LUT R11, R32, UR13, R5, 0x96, !PT ;  /* 0x0000000d200b7c12 */ /* 0x000fc6000f8e9605 */
[----:B------:R-:W-:Y:S01]  /*5e30*/  FMUL.FTZ R5, R101, UR14 ;  /* 0x0000000e65057c20 */ /* 0x000fe20008410000 */
[----:B------:R-:W-:Y:S01]  /*5e40*/  FSEL R2, R2, RZ, P1 ;  /* 0x000000ff02027208 */ /* 0x000fe20000800000 */
[----:B------:R-:W-:Y:S01]  /*5e50*/  IMAD.WIDE.U32 R26, R26, -0x326172a9, RZ ;  /* 0xcd9e8d571a1a7825 */ /* 0x000fe200078e00ff */
[----:B------:R-:W-:Y:S02]  /*5e60*/  LOP3.LUT R17, R14, UR9, R13, 0x96, !PT ;  /* 0x000000090e117c12 */ /* 0x000fe4000f8e960d */
[----:B------:R-:W-:Y:S01]  /*5e70*/  FSETP.NEU.FTZ.AND P1, PT, R100, -INF , PT ;  /* 0xff8000006400780b */ /* 0x000fe20003f3d000 */
[----:B------:R-:W-:Y:S01]  /*5e80*/  IMAD.WIDE.U32 R6, R7, -0x326172a9, RZ ;  /* 0xcd9e8d5707067825 */ /* 0x000fe200078e00ff */
[----:B------:R-:W-:-:S03]  /*5e90*/  LOP3.LUT R13, R4, UR12, R27, 0x96, !PT ;  /* 0x0000000c040d7c12 */ /* 0x000fc6000f8e961b */
[----:B------:R-:W-:Y:S01]  /*5ea0*/  FMUL.FTZ R4, R100, UR14 ;  /* 0x0000000e64047c20 */ /* 0x000fe20008410000 */
[----:B------:R-:W-:Y:S01]  /*5eb0*/  FSEL R5, R5, RZ, P0 ;  /* 0x000000ff05057208 */ /* 0x000fe20000000000 */
[----:B------:R-:W-:Y:S01]  /*5ec0*/  IMAD.WIDE.U32 R28, R28, -0x2daee0ad, RZ ;  /* 0xd2511f531c1c7825 */ /* 0x000fe200078e00ff */
[----:B------:R-:W-:-:S03]  /*5ed0*/  LOP3.LUT R24, R24, UR13, R7, 0x96, !PT ;  /* 0x0000000d18187c12 */ /* 0x000fc6000f8e9607 */
[--C-:B------:R-:W-:Y:S01]  /*5ee0*/  FFMA.FTZ R106, R60, UR14, -R2.reuse ;  /* 0x0000000e3c6a7c23 */ /* 0x100fe20008010802 */
[----:B------:R-:W-:Y:S01]  /*5ef0*/  FSEL R4, R4, RZ, P1 ;  /* 0x000000ff04047208 */ /* 0x000fe20000800000 */
[----:B------:R-:W-:Y:S01]  /*5f00*/  IMAD.WIDE.U32 R22, R22, -0x2daee0ad, RZ ;  /* 0xd2511f5316167825 */ /* 0x000fe200078e00ff */
[----:B------:R-:W-:Y:S01]  /*5f10*/  LOP3.LUT R18, R8, UR9, R29, 0x96, !PT ;  /* 0x0000000908127c12 */ /* 0x000fe2000f8e961d */
[----:B------:R-:W-:Y:S02]  /*5f20*/  UIADD3 UR9, UPT, UPT, UR35, -0x56f99767, URZ ;  /* 0xa906689923097890 */ /* 0x000fe4000fffe0ff */
[----:B------:R-:W-:Y:S01]  /*5f30*/  FFMA.FTZ R75, R62, UR14, -R2 ;  /* 0x0000000e3e4b7c23 */ /* 0x000fe20008010802 */
[----:B------:R-:W-:-:S04]  /*5f40*/  IMAD.WIDE.U32 R8, R9, -0x326172a9, RZ ;  /* 0xcd9e8d5709087825 */ /* 0x000fc800078e00ff */
[--C-:B------:R-:W-:Y:S01]  /*5f50*/  FFMA.FTZ R162, R40, UR14, -R2.reuse ;  /* 0x0000000e28a27c23 */ /* 0x100fe20008010802 */
[----:B------:R-:W-:Y:S01]  /*5f60*/  FFMA.FTZ R60, R78, UR14, -R5 ;  /* 0x0000000e4e3c7c23 */ /* 0x000fe20008010805 */
[----:B------:R-:W-:Y:S01]  /*5f70*/  FFMA.FTZ R74, R65, UR14, -R2 ;  /* 0x0000000e414a7c23 */ /* 0x000fe20008010802 */
[----:B------:R-:W-:Y:S01]  /*5f80*/  IMAD.WIDE.U32 R20, R20, -0x326172a9, RZ ;  /* 0xcd9e8d5714147825 */ /* 0x000fe200078e00ff */
[----:B------:R-:W-:-:S03]  /*5f90*/  LOP3.LUT R14, R34, UR13, R9, 0x96, !PT ;  /* 0x0000000d220e7c12 */ /* 0x000fc6000f8e9609 */
[----:B------:R-:W-:Y:S01]  /*5fa0*/  FFMA.FTZ R34, R72, UR14, -R2 ;  /* 0x0000000e48227c23 */ /* 0x000fe20008010802 */
[----:B------:R-:W-:Y:S01]  /*5fb0*/  LOP3.LUT R7, R16, UR9, R23, 0x96, !PT ;  /* 0x0000000910077c12 */ /* 0x000fe2000f8e9617 */
[----:B------:R-:W-:Y:S01]  /*5fc0*/  IMAD.WIDE.U32 R24, R24, -0x2daee0ad, RZ ;  /* 0xd2511f5318187825 */ /* 0x000fe200078e00ff */
[----:B------:R-:W-:-:S03]  /*5fd0*/  LOP3.LUT R9, R10, UR12, R21, 0x96, !PT ;  /* 0x0000000c0a097c12 */ /* 0x000fc6000f8e9615 */
        /* <DEDUP_REMOVED lines=9> */
[----:B------:R-:W-:Y:S01]  /*6070*/  FFMA.FTZ R146, R51, UR14, -R5 ;  /* 0x0000000e33927c23 */ /* 0x000fe20008010805 */
[----:B------:R-:W-:Y:S01]  /*6080*/  IMAD.WIDE.U32 R16, R17, -0x326172a9, RZ ;  /* 0xcd9e8d5711107825 */ /* 0x000fe200078e00ff */
[----:B------:R-:W-:-:S03]  /*6090*/  LOP3.LUT R21, R12, UR9, R25, 0x96, !PT ;  /* 0x000000090c157c12 */ /* 0x000fc6000f8e9619 */
[--C-:B------:R-:W-:Y:S01]  /*60a0*/  FFMA.FTZ R23, R95, UR14, -R2.reuse ;  /* 0x0000000e5f177c23 */ /* 0x100fe20008010802 */
[----:B------:R-:W-:Y:S01]  /*60b0*/  FFMA.FTZ R27, R93, UR14, -R2 ;  /* 0x0000000e5d1b7c23 */ /* 0x000fe20008010802 */
[----:B------:R-:W-:-:S04]  /*60c0*/  IMAD.WIDE.U32 R18, R18, -0x326172a9, RZ ;  /* 0xcd9e8d5712127825 */ /* 0x000fc800078e00ff */
        /* <DEDUP_REMOVED lines=30> */
[----:B------:R-:W-:Y:S01]  /*62b0*/  UIADD3 UR13, UPT, UPT, UR35, 0x646e171e, URZ ;  /* 0x646e171e230d7890 */ /* 0x000fe2000fffe0ff */
[----:B------:R-:W-:Y:S01]  /*62c0*/  FMUL.FTZ R2, R3, UR14 ;  /* 0x0000000e03027c20 */ /* 0x000fe20008410000 */
[----:B------:R-:W-:Y:S01]  /*62d0*/  IMAD.WIDE.U32 R4, R11, -0x2daee0ad, RZ ;  /* 0xd2511f530b047825 */ /* 0x000fe200078e00ff */
[----:B------:R-:W-:Y:S01]  /*62e0*/  FSETP.NEU.FTZ.AND P0, PT, R3, -INF , PT ;  /* 0xff8000000300780b */ /* 0x000fe20003f1d000 */
[----:B------:R-:W-:Y:S01]  /*62f0*/  MUFU.EX2 R46, R23 ;  /* 0x00000017002e7308 */ /* 0x000fe20000000800 */
[----:B------:R-:W-:Y:S01]  /*6300*/  LOP3.LUT R10, R6, UR12, R17, 0x96, !PT ;  /* 0x0000000c060a7c12 */ /* 0x000fe2000f8e9611 */
[----:B------:R-:W-:Y:S01]  /*6310*/  IMAD.WIDE.U32 R12, R13, -0x2daee0ad, RZ ;  /* 0xd2511f530d0c7825 */ /* 0x000fe200078e00ff */
[----:B------:R-:W-:Y:S01]  /*6320*/  LOP3.LUT R19, R8, UR12, R19, 0x96, !PT ;  /* 0x0000000c08137c12 */ /* 0x000fe2000f8e9613 */
[----:B------:R-:W-:Y:S01]  /*6330*/  UIADD3 UR12, UPT, UPT, UR34, -0x4ab325aa, URZ ;  /* 0xb54cda56220c7890 */ /* 0x000fe2000fffe0ff */
[----:B------:R-:W-:Y:S01]  /*6340*/  FSEL R2, R2, RZ, P0 ;  /* 0x000000ff02027208 */ /* 0x000fe20000000000 */
[----:B------:R-:W-:Y:S01]  /*6350*/  IMAD.WIDE.U32 R14, R14, -0x2daee0ad, RZ ;  /* 0xd2511f530e0e7825 */ /* 0x000fe200078e00ff */
[----:B------:R-:W-:Y:S01]  /*6360*/  LOP3.LUT R30, R30, UR9, R5, 0x96, !PT ;  /* 0x000000091e1e7c12 */ /* 0x000fe2000f8e9605 */
[----:B------:R-:W-:Y:S01]  /*6370*/  MUFU.EX2 R81, R29 ;  /* 0x0000001d00517308 */ /* 0x000fe20000000800 */
[----:B------:R-:W-:Y:S01]  /*6380*/  LOP3.LUT R32, R4, UR13, R13, 0x96, !PT ;  /* 0x0000000d04207c12 */ /* 0x000fe2000f8e960d */
[----:B------:R-:W-:-:S04]  /*6390*/  IMAD.WIDE.U32 R4, R21, -0x326172a9, RZ ;  /* 0xcd9e8d5715047825 */ /* 0x000fc800078e00ff */
[--C-:B------:R-:W-:Y:S01]  /*63a0*/  FFMA.FTZ R165, R47, UR14, -R2.reuse ;  /* 0x0000000e2fa57c23 */ /* 0x100fe20008010802 */
[----:B------:R-:W-:Y:S01]  /*63b0*/  LOP3.LUT R28, R28, UR9, R15, 0x96, !PT ;  /* 0x000000091c1c7c12 */ /* 0x000fe2000f8e960f */
[----:B------:R-:W-:Y:S01]  /*63c0*/  FFMA.FTZ R57, R105, UR14, -R2 ;  /* 0x0000000e69397c23 */ /* 0x000fe20008010802 */
[----:B------:R-:W-:Y:S01]  /*63d0*/  IMAD.WIDE.U32 R6, R7, -0x326172a9, RZ ;  /* 0xcd9e8d5707067825 */ /* 0x000fe200078e00ff */
[----:B------:R-:W-:-:S03]  /*63e0*/  LOP3.LUT R47, R16, UR12, R5, 0x96, !PT ;  /* 0x0000000c102f7c12 */ /* 0x000fc6000f8e9605 */
[----:B------:R-:W-:Y:S01]  /*63f0*/  FFMA.FTZ R59, R104, UR14, -R2 ;  /* 0x0000000e683b7c23 */ /* 0x000fe20008010802 */
[----:B------:R-:W1:Y:S01]  /*6400*/  MUFU.EX2 R16, R27 ;  /* 0x0000001b00107308 */ /* 0x000e620000000800 */
[----:B------:R-:W-:Y:S01]  /*6410*/  IMAD.WIDE.U32 R8, R9, -0x2daee0ad, RZ ;  /* 0xd2511f5309087825 */ /* 0x000fe200078e00ff */
[----:B------:R-:W-:-:S03]  /*6420*/  LOP3.LUT R20, R20, UR12, R7, 0x96, !PT ;  /* 0x0000000c14147c12 */ /* 0x000fc6000f8e9607 */
[----:B------:R-:W-:Y:S01]  /*6430*/  FFMA.FTZ R43, R91, UR14, -R2 ;  /* 0x0000000e5b2b7c23 */ /* 0x000fe20008010802 */
[----:B------:R-:W-:Y:S01]  /*6440*/  PRMT R25, R12, 0x7771, RZ ;  /* 0x000077710c197816 */ /* 0x000fe200000000ff */
[----:B------:R-:W-:Y:S01]  /*6450*/  IMAD.WIDE.U32 R10, R10, -0x2daee0ad, RZ ;  /* 0xd2511f530a0a7825 */ /* 0x000fe200078e00ff */
[----:B------:R-:W-:-:S03]  /*6460*/  LOP3.LUT R17, R22, UR13, R9, 0x96, !PT ;  /* 0x0000000d16117c12 */ /* 0x000fc6000f8e9609 */
[----:B------:R-:W-:Y:S01]  /*6470*/  FFMA.FTZ R42, R96, UR14, -R2 ;  /* 0x0000000e602a7c23 */ /* 0x000fe20008010802 */
[C---:B------:R-:W-:Y:S01]  /*6480*/  PRMT R22, R12.reuse, 0x7772, RZ ;  /* 0x000077720c167816 */ /* 0x040fe200000000ff */
[----:B------:R-:W-:Y:S01]  /*6490*/  IMAD.MOV.U32 R35, RZ, RZ, R12 ;  /* 0x000000ffff237224 */ /* 0x000fe200078e000c */
[----:B------:R-:W-:Y:S01]  /*64a0*/  PRMT R21, R12, 0x7773, RZ ;  /* 0x000077730c157816 */ /* 0x000fe200000000ff */
        /* <DEDUP_REMOVED lines=12> */
[----:B------:R-:W-:Y:S01]  /*6570*/  IMAD.WIDE.U32 R38, R19, -0x2daee0ad, RZ ;  /* 0xd2511f5313267825 */ /* 0x000fe200078e00ff */
[C---:B------:R-:W-:Y:S01]  /*6580*/  PRMT R13, R6.reuse, 0x7770, RZ ;  /* 0x00007770060d7816 */ /* 0x040fe200000000ff */
[----:B------:R-:W2:Y:S01]  /*6590*/  MUFU.EX2 R98, R34 ;  /* 0x0000002200627308 */ /* 0x000ea20000000800 */
[C---:B------:R-:W-:Y:S01]  /*65a0*/  PRMT R12, R6.reuse, 0x7773, RZ ;  /* 0x00007773060c7816 */ /* 0x040fe200000000ff */
[----:B------:R-:W-:Y:S01]  /*65b0*/  IMAD.MOV.U32 R41, RZ, RZ, R6 ;  /* 0x000000ffff297224 */ /* 0x000fe200078e0006 */
[C---:B------:R-:W-:Y:S01]  /*65c0*/  PRMT R11, R6.reuse, 0x7772, RZ ;  /* 0x00007772060b7816 */ /* 0x040fe200000000ff */
[----:B------:R-:W-:Y:S01]  /*65d0*/  IMAD.MOV.U32 R234, RZ, RZ, R4 ;  /* 0x000000ffffea7224 */ /* 0x000fe200078e0004 */
[----:B------:R-:W-:Y:S01]  /*65e0*/  PRMT R24, R6, 0x7771, RZ ;  /* 0x0000777106187816 */ /* 0x000fe200000000ff */
[----:B------:R-:W-:Y:S01]  /*65f0*/  IMAD.WIDE.U32 R6, R28, -0x326172a9, RZ ;  /* 0xcd9e8d571c067825 */ /* 0x000fe200078e00ff */
[----:B------:R-:W-:-:S03]  /*6600*/  PRMT R2, R4, 0x7770, RZ ;  /* 0x0000777004027816 */ /* 0x000fc600000000ff */
[----:B-1----:R-:W-:Y:S01]  /*6610*/  FADD.FTZ R29, R46, R16 ;  /* 0x000000102e1d7221 */ /* 0x002fe20000010000 */
[C---:B------:R-:W-:Y:S01]  /*6620*/  PRMT R123, R4.reuse, 0x7771, RZ ;  /* 0x00007771047b7816 */ /* 0x040fe200000000ff */
[----:B------:R-:W-:Y:S01]  /*6630*/  IMAD.MOV.U32 R232, RZ, RZ, R10 ;  /* 0x000000ffffe87224 */ /* 0x000fe200078e000a */
[C---:B------:R-:W-:Y:S01]  /*6640*/  PRMT R92, R4.reuse, 0x7772, RZ ;  /* 0x00007772045c7816 */ /* 0x040fe200000000ff */
[----:B------:R-:W-:Y:S01]  /*6650*/  MUFU.EX2 R40, R40 ;  /* 0x0000002800287308 */ /* 0x000fe20000000800 */
[----:B------:R-:W-:Y:S01]  /*6660*/  PRMT R96, R4, 0x7773, RZ ;  /* 0x0000777304607816 */ /* 0x000fe200000000ff */
[----:B------:R-:W-:Y:S01]  /*6670*/  IMAD.WIDE.U32 R4, R30, -0x326172a9, RZ ;  /* 0xcd9e8d571e047825 */ /* 0x000fe200078e00ff */
[----:B------:R-:W-:Y:S01]  /*6680*/  LOP3.LUT R28, R20, 0xff, RZ, 0xc0, !PT ;  /* 0x000000ff141c7812 */ /* 0x000fe200078ec0ff */
[----:B------:R-:W-:Y:S01]  /*6690*/  MUFU.EX2 R61, R45 ;  /* 0x0000002d003d7308 */ /* 0x000fe20000000800 */
[----:B------:R-:W-:Y:S01]  /*66a0*/  LOP3.LUT R48, R14, UR13, R39, 0x96, !PT ;  /* 0x0000000d0e307c12 */ /* 0x000fe2000f8e9627 */
[----:B------:R-:W-:Y:S01]  /*66b0*/  IMAD.MOV.U32 R39, RZ, RZ, R8 ;  /* 0x000000ffff277224 */ /* 0x000fe200078e0008 */
[C---:B------:R-:W-:Y:S01]  /*66c0*/  PRMT R9, R8.reuse, 0x7770, RZ ;  /* 0x0000777008097816 */ /* 0x040fe200000000ff */
[----:B------:R-:W-:Y:S01]  /*66d0*/  MUFU.EX2 R37, R37 ;  /* 0x0000002500257308 */ /* 0x000fe20000000800 */
[C---:B------:R-:W-:Y:S01]  /*66e0*/  PRMT R23, R8.reuse, 0x7771, RZ ;  /* 0x0000777108177816 */ /* 0x040fe200000000ff */
[----:B------:R-:W-:Y:S01]  /*66f0*/  IMAD.MOV.U32 R130, RZ, RZ, R6 ;  /* 0x000000ffff827224 */ /* 0x000fe200078e0006 */
[C---:B------:R-:W-:Y:S01]  /*6700*/  PRMT R15, R8.reuse, 0x7772, RZ ;  /* 0x00007772080f7816 */ /* 0x040fe200000000ff */
[----:B------:R-:W-:Y:S01]  /*6710*/  MUFU.EX2 R34, R36 ;  /* 0x0000002400227308 */ /* 0x000fe20000000800 */
[----:B------:R-:W-:-:S02]  /*6720*/  PRMT R14, R8, 0x7773, RZ ;  /* 0x00007773080e7816 */ /* 0x000fc400000000ff */
[----:B------:R-:W-:Y:S01]  /*6730*/  ISETP.LE.U32.AND P2, PT, R28, UR8, PT ;  /* 0x000000081c007c0c */ /* 0x000fe2000bf43070 */
[----:B------:R-:W-:Y:S01]  /*6740*/  MUFU.EX2 R43, R43 ;  /* 0x0000002b002b7308 */ /* 0x000fe20000000800 */
[C---:B------:R-:W-:Y:S02]  /*6750*/  PRMT R8, R10.reuse, 0x7770, RZ ;  /* 0x000077700a087816 */ /* 0x040fe400000000ff */
[C---:B------:R-:W-:Y:S01]  /*6760*/  PRMT R122, R10.reuse, 0x7771, RZ ;  /* 0x000077710a7a7816 */ /* 0x040fe200000000ff */
[----:B------:R-:W-:Y:S01]  /*6770*/  MUFU.EX2 R42, R42 ;  /* 0x0000002a002a7308 */ /* 0x000fe20000000800 */
[C---:B------:R-:W-:Y:S02]  /*6780*/  PRMT R93, R10.reuse, 0x7772, RZ ;  /* 0x000077720a5d7816 */ /* 0x040fe400000000ff */
[----:B------:R-:W-:Y:S01]  /*6790*/  PRMT R95, R10, 0x7773, RZ ;  /* 0x000077730a5f7816 */ /* 0x000fe200000000ff */
[----:B------:R-:W-:Y:S01]  /*67a0*/  MUFU.EX2 R149, R71 ;  /* 0x0000004700957308 */ /* 0x000fe20000000800 */
[----:B------:R-:W-:-:S02]  /*67b0*/  LOP3.LUT R19, R26, UR12, R5, 0x96, !PT ;  /* 0x0000000c1a137c12 */ /* 0x000fc4000f8e9605 */
[----:B------:R-:W-:Y:S01]  /*67c0*/  ISETP.LE.U32.AND P4, PT, R2, UR8, PT ;  /* 0x0000000802007c0c */ /* 0x000fe2000bf83070 */
[----:B------:R-:W-:Y:S01]  /*67d0*/  MUFU.EX2 R10, R31 ;  /* 0x0000001f000a7308 */ /* 0x000fe20000000800 */
[----:B------:R-:W-:Y:S02]  /*67e0*/  F2FP.BF16.F32.PACK_AB R2, R16, R46 ;  /* 0x0000002e1002723e */ /* 0x000fe400000010ff */
[----:B------:R-:W-:Y:S01]  /*67f0*/  SHF.R.U32.HI R16, RZ, 0x18, R20 ;  /* 0x00000018ff107819 */ /* 0x000fe20000011614 */
[----:B------:R-:W1:Y:S01]  /*6800*/  MUFU.EX2 R5, R33 ;  /* 0x0000002100057308 */ /* 0x000e620000000800 */
[C---:B------:R-:W-:Y:S02]  /*6810*/  PRMT R68, R2.reuse, 0x7610, R68 ;  /* 0x0000761002447816 */ /* 0x040fe40000000044 */
[----:B------:R-:W-:Y:S01]  /*6820*/  ISETP.LE.U32.AND P0, PT, R13, UR8, PT ;  /* 0x000000080d007c0c */ /* 0x000fe2000bf03070 */
[----:B------:R-:W-:Y:S01]  /*6830*/  MUFU.EX2 R139, R60 ;  /* 0x0000003c008b7308 */ /* 0x000fe20000000800 */
[----:B------:R-:W-:Y:S01]  /*6840*/  PRMT R67, R2, 0x7632, R67 ;  /* 0x0000763202437816 */ /* 0x000fe20000000043 */
[----:B------:R-:W-:Y:S01]  /*6850*/  @!P2 HFMA2.BF16_V2 R58, -RZ.H0_H0, RZ.H0_H0, -R68.H0_H0 ;  /* 0x200000ffff3aa231 */ /* 0x000fe20000340944 */
[----:B------:R-:W-:Y:S01]  /*6860*/  ISETP.LE.U32.AND P1, PT, R16, UR8, PT ;  /* 0x0000000810007c0c */ /* 0x000fe2000bf23070 */
[----:B------:R-:W-:Y:S01]  /*6870*/  MUFU.EX2 R249, R52 ;  /* 0x0000003400f97308 */ /* 0x000fe20000000800 */
[----:B------:R-:W-:-:S02]  /*6880*/  ISETP.LE.U32.AND P5, PT, R9, UR8, PT ;  /* 0x0000000809007c0c */ /* 0x000fc4000bfa3070 */
[----:B--2---:R-:W-:Y:S01]  /*6890*/  F2FP.BF16.F32.PACK_AB R2, R98, R81 ;  /* 0x000000516202723e */ /* 0x004fe200000010ff */
[----:B------:R-:W-:Y:S01]  /*68a0*/  MUFU.EX2 R119, R53 ;  /* 0x0000003500777308 */ /* 0x000fe20000000800 */
[----:B------:R-:W-:Y:S01]  /*68b0*/  PRMT R54, R68, 0x5410, R67 ;  /* 0x0000541044367816 */ /* 0x000fe20000000043 */
[----:B-1----:R-:W-:Y:S01]  /*68c0*/  FADD.FTZ R9, R10, R5 ;  /* 0x000000050a097221 */ /* 0x002fe20000010000 */
[----:B------:R-:W-:Y:S01]  /*68d0*/  F2FP.BF16.F32.PACK_AB R5, R5, R10 ;  /* 0x0000000a0505723e */ /* 0x000fe200000010ff */
[----:B------:R-:W-:Y:S01]  /*68e0*/  MUFU.EX2 R164, R56 ;  /* 0x0000003800a47308 */ /* 0x000fe20000000800 */
[----:B------:R-:W-:Y:S01]  /*68f0*/  @!P2 PRMT R68, R58, 0x5410, RZ ;  /* 0x000054103a44a816 */ /* 0x000fe200000000ff */
[----:B------:R-:W-:Y:S01]  /*6900*/  FADD.FTZ R10, R81, R29 ;  /* 0x0000001d510a7221 */ /* 0x000fe20000010000 */
[----:B------:R-:W-:Y:S01]  /*6910*/  PRMT R231, R2, 0x7610, R231 ;  /* 0x0000761002e77816 */ /* 0x000fe200000000e7 */
[----:B------:R-:W-:Y:S01]  /*6920*/  MUFU.EX2 R166, R55 ;  /* 0x0000003700a67308 */ /* 0x000fe20000000800 */
[----:B------:R-:W-:Y:S01]  /*6930*/  ISETP.GT.U32.AND P2, PT, R12, UR8, PT ;  /* 0x000000080c007c0c */ /* 0x000fe2000bf44070 */
[----:B------:R-:W-:Y:S01]  /*6940*/  FADD.FTZ R9, R40, R9 ;  /* 0x0000000928097221 */ /* 0x000fe20000010000 */
[----:B------:R-:W-:Y:S01]  /*6950*/  PRMT R70, R5, 0x7632, R70 ;  /* 0x0000763205467816 */ /* 0x000fe20000000046 */
[----:B------:R-:W-:Y:S01]  /*6960*/  @!P0 HFMA2.BF16_V2 R79, -RZ.H0_H0, RZ.H0_H0, -R231.H0_H0 ;  /* 0x200000ffff4f8231 */ /* 0x000fe200003409e7 */
[----:B------:R-:W-:Y:S01]  /*6970*/  PRMT R230, R2, 0x7632, R230 ;  /* 0x0000763202e67816 */ /* 0x000fe200000000e6 */
[----:B------:R-:W-:Y:S01]  /*6980*/  MUFU.EX2 R65, R65 ;  /* 0x0000004100417308 */ /* 0x000fe20000000800 */
[----:B------:R-:W-:Y:S01]  /*6990*/  F2FP.BF16.F32.PACK_AB R2, R61, R40 ;  /* 0x000000283d02723e */ /* 0x000fe200000010ff */
[----:B------:R-:W-:Y:S01]  /*69a0*/  @!P1 HFMA2.BF16_V2 R64, -RZ.H0_H0, RZ.H0_H0, -R70.H0_H0 ;  /* 0x200000ffff409231 */ /* 0x000fe20000340946 */
[----:B------:R-:W-:Y:S01]  /*69b0*/  PRMT R69, R5, 0x7610, R69 ;  /* 0x0000761005457816 */ /* 0x000fe20000000045 */
[----:B------:R-:W-:Y:S01]  /*69c0*/  MUFU.EX2 R66, R66 ;  /* 0x0000004200427308 */ /* 0x000fe20000000800 */
[----:B------:R-:W-:-:S02]  /*69d0*/  PRMT R5, R4, 0x7770, RZ ;  /* 0x0000777004057816 */ /* 0x000fc400000000ff */
[----:B------:R-:W-:Y:S01]  /*69e0*/  PRMT R229, R2, 0x7632, R229 ;  /* 0x0000763202e57816 */ /* 0x000fe200000000e5 */
[----:B------:R-:W-:Y:S01]  /*69f0*/  MUFU.EX2 R57, R57 ;  /* 0x0000003900397308 */ /* 0x000fe20000000800 */
[----:B------:R-:W-:Y:S02]  /*6a00*/  ISETP.GT.U32.AND P6, PT, R11, UR8, PT ;  /* 0x000000080b007c0c */ /* 0x000fe4000bfc4070 */
[----:B------:R-:W-:Y:S01]  /*6a10*/  PRMT R31, R231, 0x5410, R230 ;  /* 0x00005410e71f7816 */ /* 0x000fe200000000e6 */
[----:B------:R-:W-:Y:S01]  /*6a20*/  @P2 HFMA2.BF16_V2 R82, -RZ.H0_H0, RZ.H0_H0, -R229.H0_H0 ;  /* 0x200000ffff522231 */ /* 0x000fe200003409e5 */
[----:B------:R-:W-:Y:S01]  /*6a30*/  @!P0 PRMT R231, R79, 0x5410, RZ ;  /* 0x000054104fe78816 */ /* 0x000fe200000000ff */
[----:B------:R-:W-:Y:S01]  /*6a40*/  MUFU.EX2 R59, R59 ;  /* 0x0000003b003b7308 */ /* 0x000fe20000000800 */
[----:B------:R-:W-:Y:S02]  /*6a50*/  PRMT R58, R69, 0x5410, R70 ;  /* 0x00005410453a7816 */ /* 0x000fe40000000046 */
[----:B------:R-:W-:Y:S01]  /*6a60*/  ISETP.LE.U32.AND P0, PT, R5, UR8, PT ;  /* 0x0000000805007c0c */ /* 0x000fe2000bf03070 */
[----:B------:R-:W-:Y:S01]  /*6a70*/  MUFU.EX2 R79, R62 ;  /* 0x0000003e004f7308 */ /* 0x000fe20000000800 */
[----:B------:R-:W-:-:S02]  /*6a80*/  @!P1 PRMT R70, R64, 0x5410, RZ ;  /* 0x0000541040469816 */ /* 0x000fc400000000ff */
[----:B------:R-:W-:Y:S01]  /*6a90*/  PRMT R228, R2, 0x7610, R228 ;  /* 0x0000761002e47816 */ /* 0x000fe200000000e4 */
[----:B------:R1:W-:Y:S01]  /*6aa0*/  MUFU.EX2 R71, R63 ;  /* 0x0000003f00477308 */ /* 0x0003e20000000800 */
[----:B------:R-:W-:Y:S02]  /*6ab0*/  ISETP.GT.U32.AND P1, PT, R24, UR8, PT ;  /* 0x0000000818007c0c */ /* 0x000fe4000bf24070 */
[----:B------:R-:W-:Y:S01]  /*6ac0*/  F2FP.BF16.F32.PACK_AB R2, R34, R37 ;  /* 0x000000252202723e */ /* 0x000fe200000010ff */
[----:B------:R-:W-:Y:S01]  /*6ad0*/  @P6 HFMA2.BF16_V2 R83, -RZ.H0_H0, RZ.H0_H0, -R228.H0_H0 ;  /* 0x200000ffff536231 */ /* 0x000fe200003409e4 */
[----:B------:R-:W-:Y:S01]  /*6ae0*/  PRMT R30, R228, 0x5410, R229 ;  /* 0x00005410e41e7816 */ /* 0x000fe200000000e5 */
[----:B------:R-:W-:Y:S01]  /*6af0*/  MUFU.EX2 R73, R73 ;  /* 0x0000004900497308 */ /* 0x000fe20000000800 */
[----:B------:R-:W-:Y:S02]  /*6b00*/  @P2 PRMT R229, R82, 0x5410, RZ ;  /* 0x0000541052e52816 */ /* 0x000fe400000000ff */
[----:B------:R-:W-:Y:S01]  /*6b10*/  PRMT R227, R2, 0x7610, R227 ;  /* 0x0000761002e37816 */ /* 0x000fe200000000e3 */
[----:B------:R-:W2:Y:S01]  /*6b20*/  MUFU.EX2 R82, R72 ;  /* 0x0000004800527308 */ /* 0x000ea20000000800 */
[----:B------:R-:W-:-:S02]  /*6b30*/  PRMT R13, R4, 0x7771, RZ ;  /* 0x00007771040d7816 */ /* 0x000fc400000000ff */
[----:B------:R-:W-:Y:S01]  /*6b40*/  PRMT R226, R2, 0x7632, R226 ;  /* 0x0000763202e27816 */ /* 0x000fe200000000e2 */
[----:B------:R-:W-:Y:S01]  /*6b50*/  @!P0 HFMA2.BF16_V2 R85, -RZ.H0_H0, RZ.H0_H0, -R227.H0_H0 ;  /* 0x200000ffff558231 */ /* 0x000fe200003409e3 */
[----:B------:R-:W-:Y:S01]  /*6b60*/  LOP3.LUT R44, R18, UR12, R7, 0x96, !PT ;  /* 0x0000000c122c7c12 */ /* 0x000fe2000f8e9607 */
[----:B------:R-:W-:Y:S01]  /*6b70*/  @P1 HFMA2.BF16_V2 R84, -RZ.H0_H0, RZ.H0_H0, -R230.H0_H0 ;  /* 0x200000ffff541231 */ /* 0x000fe200003409e6 */
[----:B------:R-:W-:Y:S01]  /*6b80*/  LOP3.LUT R18, R17, 0xff, RZ, 0xc0, !PT ;  /* 0x000000ff11127812 */ /* 0x000fe200078ec0ff */
[----:B------:R-:W-:Y:S01]  /*6b90*/  MUFU.EX2 R72, R51 ;  /* 0x0000003300487308 */ /* 0x000fe20000000800 */
[----:B------:R-:W-:Y:S01]  /*6ba0*/  PRMT R124, R6, 0x7771, RZ ;  /* 0x00007771067c7816 */ /* 0x000fe200000000ff */
[----:B-1----:R-:W-:Y:S01]  /*6bb0*/  FADD.FTZ R63, R98, R10 ;  /* 0x0000000a623f7221 */ /* 0x002fe20000010000 */
[C---:B------:R-:W-:Y:S01]  /*6bc0*/  PRMT R121, R6.reuse, 0x7772, RZ ;  /* 0x0000777206797816 */ /* 0x040fe200000000ff */
[----:B------:R-:W-:Y:S01]  /*6bd0*/  MUFU.EX2 R74, R74 ;  /* 0x0000004a004a7308 */ /* 0x000fe20000000800 */
[----:B------:R-:W-:-:S02]  /*6be0*/  PRMT R120, R6, 0x7773, RZ ;  /* 0x0000777306787816 */ /* 0x000fc400000000ff */
[----:B------:R-:W-:Y:S01]  /*6bf0*/  @P6 PRMT R228, R83, 0x5410, RZ ;  /* 0x0000541053e46816 */ /* 0x000fe200000000ff */
[----:B------:R-:W-:Y:S01]  /*6c00*/  MUFU.EX2 R150, R77 ;  /* 0x0000004d00967308 */ /* 0x000fe20000000800 */
[----:B------:R-:W-:Y:S02]  /*6c10*/  ISETP.GT.U32.AND P6, PT, R13, UR8, PT ;  /* 0x000000080d007c0c */ /* 0x000fe4000bfc4070 */
[----:B------:R-:W-:Y:S01]  /*6c20*/  F2FP.BF16.F32.PACK_AB R2, R42, R43 ;  /* 0x0000002b2a02723e */ /* 0x000fe200000010ff */
[----:B------:R-:W1:Y:S01]  /*6c30*/  MUFU.EX2 R83, R50 ;  /* 0x0000003200537308 */ /* 0x000e620000000800 */
[----:B------:R-:W-:Y:S02]  /*6c40*/  PRMT R64, R227, 0x5410, R226 ;  /* 0x00005410e3407816 */ /* 0x000fe400000000e2 */
[----:B------:R-:W-:Y:S01]  /*6c50*/  PRMT R6, R4, 0x7773, RZ ;  /* 0x0000777304067816 */ /* 0x000fe200000000ff */
[----:B------:R-:W-:Y:S01]  /*6c60*/  MUFU.EX2 R81, R106 ;  /* 0x0000006a00517308 */ /* 0x000fe20000000800 */
[----:B------:R-:W-:-:S02]  /*6c70*/  @!P0 PRMT R227, R85, 0x5410, RZ ;  /* 0x0000541055e38816 */ /* 0x000fc400000000ff */
[----:B------:R-:W-:Y:S01]  /*6c80*/  ISETP.LE.U32.AND P0, PT, R18, UR8, PT ;  /* 0x0000000812007c0c */ /* 0x000fe2000bf03070 */
[----:B------:R-:W-:Y:S01]  /*6c90*/  MUFU.EX2 R98, R107 ;  /* 0x0000006b00627308 */ /* 0x000fe20000000800 */
[----:B------:R-:W-:Y:S01]  /*6ca0*/  @P1 PRMT R230, R84, 0x5410, RZ ;  /* 0x0000541054e61816 */ /* 0x000fe200000000ff */
[----:B------:R-:W-:Y:S01]  /*6cb0*/  @P6 HFMA2.BF16_V2 R86, -RZ.H0_H0, RZ.H0_H0, -R226.H0_H0 ;  /* 0x200000ffff566231 */ /* 0x000fe200003409e2 */
[----:B------:R-:W-:Y:S01]  /*6cc0*/  PRMT R225, R2, 0x7610, R225 ;  /* 0x0000761002e17816 */ /* 0x000fe200000000e1 */
[----:B------:R3:W-:Y:S01]  /*6cd0*/  MUFU.EX2 R40, R78 ;  /* 0x0000004e00287308 */ /* 0x0007e20000000800 */
[----:B------:R-:W-:Y:S02]  /*6ce0*/  ISETP.GT.U32.AND P1, PT, R6, UR8, PT ;  /* 0x0000000806007c0c */ /* 0x000fe4000bf24070 */
[----:B------:R-:W-:Y:S01]  /*6cf0*/  PRMT R224, R2, 0x7632, R224 ;  /* 0x0000763202e07816 */ /* 0x000fe200000000e0 */
[----:B------:R-:W-:Y:S01]  /*6d00*/  MUFU.EX2 R250, R80 ;  /* 0x0000005000fa7308 */ /* 0x000fe20000000800 */
[----:B--2---:R-:W-:-:S02]  /*6d10*/  F2FP.BF16.F32.PACK_AB R2, R149, R82 ;  /* 0x000000529502723e */ /* 0x004fc400000010ff */
[----:B------:R-:W-:Y:S01]  /*6d20*/  PRMT R7, R4, 0x7772, RZ ;  /* 0x0000777204077816 */ /* 0x000fe200000000ff */
[----:B------:R-:W-:Y:S01]  /*6d30*/  MUFU.EX2 R248, R112 ;  /* 0x0000007000f87308 */ /* 0x000fe20000000800 */
[C---:B------:R-:W-:Y:S02]  /*6d40*/  PRMT R223, R2.reuse, 0x7610, R223 ;  /* 0x0000761002df7816 */ /* 0x040fe400000000df */
[----:B------:R-:W-:Y:S01]  /*6d50*/  PRMT R222, R2, 0x7632, R222 ;  /* 0x0000763202de7816 */ /* 0x000fe200000000de */
[----:B------:R-:W-:Y:S01]  /*6d60*/  MUFU.EX2 R77, R127 ;  /* 0x0000007f004d7308 */ /* 0x000fe20000000800 */
[----:B------:R-:W-:Y:S01]  /*6d70*/  ISETP.GT.U32.AND P2, PT, R7, UR8, PT ;  /* 0x0000000807007c0c */ /* 0x000fe2000bf44070 */
[----:B------:R-:W-:Y:S01]  /*6d80*/  @!P0 HFMA2.BF16_V2 R89, -RZ.H0_H0, RZ.H0_H0, -R223.H0_H0 ;  /* 0x200000ffff598231 */ /* 0x000fe200003409df */
[----:B------:R-:W-:Y:S01]  /*6d90*/  F2FP.BF16.F32.PACK_AB R2, R139, R79 ;  /* 0x0000004f8b02723e */ /* 0x000fe200000010ff */
[----:B------:R-:W-:Y:S01]  /*6da0*/  @P1 HFMA2.BF16_V2 R87, -RZ.H0_H0, RZ.H0_H0, -R224.H0_H0 ;  /* 0x200000ffff571231 */ /* 0x000fe200003409e0 */
[----:B------:R-:W-:Y:S01]  /*6db0*/  @P6 PRMT R226, R86, 0x5410, RZ ;  /* 0x0000541056e26816 */ /* 0x000fe200000000ff */
[----:B---3--:R-:W-:Y:S01]  /*6dc0*/  IMAD.MOV.U32 R78, RZ, RZ, R165 ;  /* 0x000000ffff4e7224 */ /* 0x008fe200078e00a5 */
[C---:B------:R-:W-:Y:S01]  /*6dd0*/  PRMT R220, R2.reuse, 0x7632, R220 ;  /* 0x0000763202dc7816 */ /* 0x040fe200000000dc */
[----:B------:R-:W-:Y:S01]  /*6de0*/  MUFU.EX2 R137, R137 ;  /* 0x0000008900897308 */ /* 0x000fe20000000800 */
[----:B------:R-:W-:-:S02]  /*6df0*/  PRMT R219, R2, 0x7610, R219 ;  /* 0x0000761002db7816 */ /* 0x000fc400000000db */
[----:B------:R-:W-:Y:S01]  /*6e00*/  LOP3.LUT R2, R35, 0xff, RZ, 0xc0, !PT ;  /* 0x000000ff23027812 */ /* 0x000fe200078ec0ff */
[----:B------:R-:W-:Y:S01]  /*6e10*/  MUFU.EX2 R138, R138 ;  /* 0x0000008a008a7308 */ /* 0x000fe20000000800 */
[----:B-1----:R-:W-:Y:S01]  /*6e20*/  F2FP.BF16.F32.PACK_AB R5, R83, R72 ;  /* 0x000000485305723e */ /* 0x002fe200000010ff */
[----:B------:R-:W-:Y:S01]  /*6e30*/  @P2 HFMA2.BF16_V2 R88, -RZ.H0_H0, RZ.H0_H0, -R225.H0_H0 ;  /* 0x200000ffff582231 */ /* 0x000fe200003409e1 */
[----:B------:R-:W-:Y:S01]  /*6e40*/  LOP3.LUT R33, R32, 0xff, RZ, 0xc0, !PT ;  /* 0x000000ff20217812 */ /* 0x000fe200078ec0ff */
[----:B------:R-:W-:Y:S01]  /*6e50*/  MUFU.EX2 R127, R136 ;  /* 0x00000088007f7308 */ /* 0x000fe20000000800 */
[----:B------:R-:W-:Y:S02]  /*6e60*/  PRMT R36, R223, 0x5410, R222 ;  /* 0x00005410df247816 */ /* 0x000fe400000000de */
[----:B------:R-:W-:Y:S01]  /*6e70*/  ISETP.LE.U32.AND P6, PT, R2, UR8, PT ;  /* 0x0000000802007c0c */ /* 0x000fe2000bfc3070 */
[----:B------:R-:W-:Y:S01]  /*6e80*/  MUFU.EX2 R252, R252 ;  /* 0x000000fc00fc7308 */ /* 0x000fe20000000800 */
[----:B------:R-:W-:-:S02]  /*6e90*/  @!P0 PRMT R223, R89, 0x5410, RZ ;  /* 0x0000541059df8816 */ /* 0x000fc400000000ff */
[----:B------:R-:W-:Y:S02]  /*6ea0*/  PRMT R46, R225, 0x5410, R224 ;  /* 0x00005410e12e7816 */ /* 0x000fe400000000e0 */
[----:B------:R-:W-:Y:S02]  /*6eb0*/  ISETP.GT.U32.AND P0, PT, R25, UR8, PT ;  /* 0x0000000819007c0c */ /* 0x000fe4000bf04070 */
[----:B------:R-:W-:Y:S02]  /*6ec0*/  @P1 PRMT R224, R87, 0x5410, RZ ;  /* 0x0000541057e01816 */ /* 0x000fe400000000ff */
[C---:B------:R-:W-:Y:S02]  /*6ed0*/  PRMT R217, R5.reuse, 0x7610, R217 ;  /* 0x0000761005d97816 */ /* 0x040fe400000000d9 */
[----:B------:R-:W-:Y:S02]  /*6ee0*/  PRMT R211, R5, 0x7632, R211 ;  /* 0x0000763205d37816 */ /* 0x000fe400000000d3 */
[----:B------:R-:W-:-:S02]  /*6ef0*/  ISETP.LE.U32.AND P1, PT, R33, UR8, PT ;  /* 0x0000000821007c0c */ /* 0x000fc4000bf23070 */
[----:B------:R-:W-:Y:S02]  /*6f00*/  F2FP.BF16.F32.PACK_AB R5, R119, R249 ;  /* 0x000000f97705723e */ /* 0x000fe400000010ff */
[----:B------:R-:W-:Y:S02]  /*6f10*/  PRMT R26, R11, 0x5410, R12 ;  /* 0x000054100b1a7816 */ /* 0x000fe4000000000c */
[----:B------:R-:W-:Y:S02]  /*6f20*/  SHF.R.U32.HI R11, RZ, 0x18, R17 ;  /* 0x00000018ff0b7819 */ /* 0x000fe40000011611 */
[----:B------:R-:W-:Y:S02]  /*6f30*/  PRMT R216, R5, 0x7610, R216 ;  /* 0x0000761005d87816 */ /* 0x000fe400000000d8 */
[----:B------:R-:W-:Y:S02]  /*6f40*/  @P2 PRMT R225, R88, 0x5410, RZ ;  /* 0x0000541058e12816 */ /* 0x000fe400000000ff */
[----:B------:R-:W-:Y:S01]  /*6f50*/  ISETP.LE.U32.AND P2, PT, R11, UR8, PT ;  /* 0x000000080b007c0c */ /* 0x000fe2000bf43070 */
[----:B------:R-:W-:Y:S01]  /*6f60*/  @!P6 HFMA2.BF16_V2 R97, -RZ.H0_H0, RZ.H0_H0, -R216.H0_H0 ;  /* 0x200000ffff61e231 */ /* 0x000fe200003409d8 */
[----:B------:R-:W-:Y:S01]  /*6f70*/  PRMT R212, R5, 0x7632, R212 ;  /* 0x0000763205d47816 */ /* 0x000fe200000000d4 */
[----:B------:R-:W-:Y:S01]  /*6f80*/  @!P1 HFMA2.BF16_V2 R90, -RZ.H0_H0, RZ.H0_H0, -R217.H0_H0 ;  /* 0x200000ffff5a9231 */ /* 0x000fe200003409d9 */
[----:B------:R-:W-:-:S02]  /*6f90*/  PRMT R56, R217, 0x5410, R211 ;  /* 0x00005410d9387816 */ /* 0x000fc400000000d3 */
[----:B------:R-:W-:Y:S01]  /*6fa0*/  PRMT R53, R216, 0x5410, R212 ;  /* 0x00005410d8357816 */ /* 0x000fe200000000d4 */
[----:B------:R-:W-:Y:S01]  /*6fb0*/  @P0 HFMA2.BF16_V2 R94, -RZ.H0_H0, RZ.H0_H0, -R212.H0_H0 ;  /* 0x200000ffff5e0231 */ /* 0x000fe200003409d4 */
[----:B------:R-:W-:Y:S01]  /*6fc0*/  @!P6 PRMT R216, R97, 0x5410, RZ ;  /* 0x0000541061d8e816 */ /* 0x000fe200000000ff */
[----:B------:R-:W-:Y:S01]  /*6fd0*/  IMAD.MOV.U32 R97, RZ, RZ, R149 ;  /* 0x000000ffff617224 */ /* 0x000fe200078e0095 */
[----:B------:R-:W-:Y:S01]  /*6fe0*/  ISETP.GT.U32.AND P6, PT, R21, UR8, PT ;  /* 0x0000000815007c0c */ /* 0x000fe2000bfc4070 */
[----:B------:R-:W-:Y:S01]  /*6ff0*/  MUFU.EX2 R149, R110 ;  /* 0x0000006e00957308 */ /* 0x000fe20000000800 */
[----:B------:R-:W-:Y:S01]  /*7000*/  @P0 PRMT R212, R94, 0x5410, RZ ;  /* 0x000054105ed40816 */ /* 0x000fe200000000ff */
[----:B------:R-:W-:Y:S01]  /*7010*/  @!P2 HFMA2.BF16_V2 R91, -RZ.H0_H0, RZ.H0_H0, -R220.H0_H0 ;  /* 0x200000ffff5ba231 */ /* 0x000fe200003409dc */
[----:B------:R-:W-:Y:S01]  /*7020*/  ISETP.GT.U32.AND P0, PT, R22, UR8, PT ;  /* 0x0000000816007c0c */ /* 0x000fe2000bf04070 */
[----:B------:R-:W-:Y:S01]  /*7030*/  IMAD.MOV.U32 R94, RZ, RZ, R139 ;  /* 0x000000ffff5e7224 */ /* 0x000fe200078e008b */
[----:B------:R-:W-:-:S02]  /*7040*/  @!P1 PRMT R217, R90, 0x5410, RZ ;  /* 0x000054105ad99816 */ /* 0x000fc400000000ff */
[----:B------:R-:W-:Y:S02]  /*7050*/  ISETP.GT.U32.AND P1, PT, R14, UR8, PT ;  /* 0x000000080e007c0c */ /* 0x000fe4000bf24070 */
[----:B------:R-:W-:Y:S01]  /*7060*/  PRMT R27, R15, 0x5410, R14 ;  /* 0x000054100f1b7816 */ /* 0x000fe2000000000e */
[----:B------:R-:W-:Y:S01]  /*7070*/  IMAD.MOV.U32 R14, RZ, RZ, R4 ;  /* 0x000000ffff0e7224 */ /* 0x000fe200078e0004 */
[----:B------:R-:W-:Y:S01]  /*7080*/  F2FP.BF16.F32.PACK_AB R5, R166, R164 ;  /* 0x000000a4a605723e */ /* 0x000fe200000010ff */
[----:B------:R-:W-:Y:S01]  /*7090*/  FADD.FTZ R4, R65, R66 ;  /* 0x0000004241047221 */ /* 0x000fe20000010000 */
[----:B------:R-:W-:Y:S02]  /*70a0*/  PRMT R52, R219, 0x5410, R220 ;  /* 0x00005410db347816 */ /* 0x000fe400000000dc */
[----:B------:R-:W-:Y:S01]  /*70b0*/  PRMT R209, R5, 0x7632, R209 ;  /* 0x0000763205d17816 */ /* 0x000fe200000000d1 */
[----:B------:R-:W-:Y:S01]  /*70c0*/  FADD.FTZ R12, R37, R4 ;  /* 0x00000004250c7221 */ /* 0x000fe20000010000 */
[----:B------:R-:W-:Y:S01]  /*70d0*/  ISETP.LE.U32.AND P3, PT, R8, UR8, PT ;  /* 0x0000000808007c0c */ /* 0x000fe2000bf63070 */
[----:B------:R-:W-:Y:S01]  /*70e0*/  FADD.FTZ R8, R57, R59 ;  /* 0x0000003b39087221 */ /* 0x000fe20000010000 */
[----:B------:R-:W-:Y:S01]  /*70f0*/  @!P2 PRMT R220, R91, 0x5410, RZ ;  /* 0x000054105bdca816 */ /* 0x000fe200000000ff */
[----:B------:R-:W-:Y:S01]  /*7100*/  @P6 HFMA2.BF16_V2 R103, -RZ.H0_H0, RZ.H0_H0, -R209.H0_H0 ;  /* 0x200000ffff676231 */ /* 0x000fe200003409d1 */
[----:B------:R-:W-:Y:S01]  /*7110*/  ISETP.GT.U32.AND P2, PT, R15, UR8, PT ;  /* 0x000000080f007c0c */ /* 0x000fe2000bf44070 */
[----:B------:R-:W-:Y:S01]  /*7120*/  FADD.FTZ R62, R34, R12 ;  /* 0x0000000c223e7221 */ /* 0x000fe20000010000 */
[----:B------:R-:W-:Y:S01]  /*7130*/  PRMT R210, R5, 0x7610, R210 ;  /* 0x0000761005d27816 */ /* 0x000fe200000000d2 */
[----:B------:R-:W1:Y:S01]  /*7140*/  MUFU.EX2 R15, R75 ;  /* 0x0000004b000f7308 */ /* 0x000e620000000800 */
[----:B------:R-:W-:Y:S01]  /*7150*/  LOP3.LUT R4, R41, 0xff, RZ, 0xc0, !PT ;  /* 0x000000ff29047812 */ /* 0x000fe200078ec0ff */
[----:B------:R-:W-:Y:S01]  /*7160*/  FADD.FTZ R5, R43, R8 ;  /* 0x000000082b057221 */ /* 0x000fe20000010000 */
[----:B------:R-:W-:Y:S01]  /*7170*/  SHF.R.U32.HI R8, RZ, 0x18, R32 ;  /* 0x00000018ff087819 */ /* 0x000fe20000011620 */
[----:B------:R-:W-:Y:S01]  /*7180*/  @P0 HFMA2.BF16_V2 R99, -RZ.H0_H0, RZ.H0_H0, -R210.H0_H0 ;  /* 0x200000ffff630231 */ /* 0x000fe200003409d2 */
[----:B------:R-:W-:Y:S01]  /*7190*/  PRMT R24, R4, 0x5410, R24 ;  /* 0x0000541004187816 */ /* 0x000fe20000000018 */
[----:B------:R1:W2:Y:S01]  /*71a0*/  MUFU.EX2 R75, R76 ;  /* 0x0000004c004b7308 */ /* 0x0002a20000000800 */
[----:B------:R-:W-:Y:S01]  /*71b0*/  LOP3.LUT R4, R39, 0xff, RZ, 0xc0, !PT ;  /* 0x000000ff27047812 */ /* 0x000fe200078ec0ff */
[----:B------:R-:W-:Y:S01]  /*71c0*/  FADD.FTZ R55, R42, R5 ;  /* 0x000000052a377221 */ /* 0x000fe20000010000 */
[----:B------:R-:W-:Y:S01]  /*71d0*/  PRMT R39, R210, 0x5410, R209 ;  /* 0x00005410d2277816 */ /* 0x000fe200000000d1 */
[----:B------:R-:W-:Y:S01]  /*71e0*/  FADD.FTZ R43, R61, R9 ;  /* 0x000000093d2b7221 */ /* 0x000fe20000010000 */
[----:B------:R-:W-:-:S02]  /*71f0*/  @P6 PRMT R209, R103, 0x5410, RZ ;  /* 0x0000541067d16816 */ /* 0x000fc400000000ff */
[----:B------:R-:W-:Y:S01]  /*7200*/  ISETP.LE.U32.AND P6, PT, R8, UR8, PT ;  /* 0x0000000808007c0c */ /* 0x000fe2000bfc3070 */
[----:B------:R-:W-:Y:S01]  /*7210*/  FADD.FTZ R43, R79, R43 ;  /* 0x0000002b4f2b7221 */ /* 0x000fe20000010000 */
[----:B------:R-:W-:Y:S01]  /*7220*/  @P0 PRMT R210, R99, 0x5410, RZ ;  /* 0x0000541063d20816 */ /* 0x000fe200000000ff */
[----:B------:R-:W-:Y:S01]  /*7230*/  IMAD.MOV.U32 R99, RZ, RZ, R164 ;  /* 0x000000ffff637224 */ /* 0x000fe200078e00a4 */
[----:B------:R-:W-:Y:S01]  /*7240*/  ISETP.GT.U32.AND P0, PT, R23, UR8, PT ;  /* 0x0000000817007c0c */ /* 0x000fe2000bf04070 */
[----:B------:R-:W-:Y:S01]  /*7250*/  MUFU.EX2 R79, R160 ;  /* 0x000000a0004f7308 */ /* 0x000fe20000000800 */
[----:B------:R-:W-:Y:S01]  /*7260*/  PRMT R23, R4, 0x5410, R23 ;  /* 0x0000541004177816 */ /* 0x000fe20000000017 */
[----:B-1----:R-:W-:Y:S01]  /*7270*/  IMAD.MOV.U32 R76, RZ, RZ, R15 ;  /* 0x000000ffff4c7224 */ /* 0x002fe200078e000f */
[----:B------:R-:W-:Y:S02]  /*7280*/  F2FP.BF16.F32.PACK_AB R4, R73, R71 ;  /* 0x000000474904723e */ /* 0x000fe400000010ff */
[----:B------:R-:W-:-:S02]  /*7290*/  PRMT R35, R2, 0x5410, R25 ;  /* 0x0000541002237816 */ /* 0x000fc40000000019 */
[----:B------:R-:W-:Y:S02]  /*72a0*/  F2FP.BF16.F32.PACK_AB R2, R15, R74 ;  /* 0x0000004a0f02723e */ /* 0x000fe400000010ff */
[----:B------:R-:W-:Y:S02]  /*72b0*/  PRMT R206, R4, 0x7632, R206 ;  /* 0x0000763204ce7816 */ /* 0x000fe400000000ce */
[C---:B------:R-:W-:Y:S02]  /*72c0*/  PRMT R208, R2.reuse, 0x7610, R208 ;  /* 0x0000761002d07816 */ /* 0x040fe400000000d0 */
[----:B------:R-:W-:Y:S01]  /*72d0*/  PRMT R207, R2, 0x7632, R207 ;  /* 0x0000763202cf7816 */ /* 0x000fe200000000cf */
[----:B------:R-:W-:Y:S01]  /*72e0*/  @!P6 HFMA2.BF16_V2 R104, -RZ.H0_H0, RZ.H0_H0, -R206.H0_H0 ;  /* 0x200000ffff68e231 */ /* 0x000fe200003409ce */
[----:B------:R-:W-:Y:S01]  /*72f0*/  PRMT R2, R20, 0x7632, R2 ;  /* 0x0000763214027816 */ /* 0x000fe20000000002 */
[----:B------:R-:W-:Y:S01]  /*7300*/  @!P5 HFMA2.BF16_V2 R105, -RZ.H0_H0, RZ.H0_H0, -R208.H0_H0 ;  /* 0x200000ffff69d231 */ /* 0x000fe200003409d0 */
[----:B------:R-:W-:Y:S01]  /*7310*/  PRMT R205, R4, 0x7610, R205 ;  /* 0x0000761004cd7816 */ /* 0x000fe200000000cd */
[----:B------:R-:W-:Y:S01]  /*7320*/  @P0 HFMA2.BF16_V2 R108, -RZ.H0_H0, RZ.H0_H0, -R207.H0_H0 ;  /* 0x200000ffff6c0231 */ /* 0x000fe200003409cf */
[----:B------:R-:W-:-:S02]  /*7330*/  LOP3.LUT R4, R2, 0xff, RZ, 0xc0, !PT ;  /* 0x000000ff02047812 */ /* 0x000fc400078ec0ff */
[----:B------:R-:W-:Y:S02]  /*7340*/  PRMT R2, R17, 0x7632, R2 ;  /* 0x0000763211027816 */ /* 0x000fe40000000002 */
[----:B------:R-:W-:Y:S02]  /*7350*/  SHF.R.U32.HI R5, RZ, 0x10, R20 ;  /* 0x00000010ff057819 */ /* 0x000fe40000011614 */
[----:B------:R-:W-:Y:S02]  /*7360*/  PRMT R34, R205, 0x5410, R206 ;  /* 0x00005410cd227816 */ /* 0x000fe400000000ce */
[----:B------:R-:W-:Y:S02]  /*7370*/  @!P6 PRMT R206, R104, 0x5410, RZ ;  /* 0x0000541068cee816 */ /* 0x000fe400000000ff */
[----:B------:R-:W-:Y:S02]  /*7380*/  ISETP.LE.U32.AND P6, PT, R4, UR8, PT ;  /* 0x0000000804007c0c */ /* 0x000fe4000bfc3070 */
[----:B------:R-:W-:-:S02]  /*7390*/  LOP3.LUT R4, R2, 0xff, RZ, 0xc0, !PT ;  /* 0x000000ff02047812 */ /* 0x000fc400078ec0ff */
[----:B------:R-:W-:Y:S02]  /*73a0*/  LOP3.LUT R2, R5, 0xff, RZ, 0xc0, !PT ;  /* 0x000000ff05027812 */ /* 0x000fe400078ec0ff */
[----:B------:R-:W-:Y:S02]  /*73b0*/  PRMT R15, R208, 0x5410, R207 ;  /* 0x00005410d00f7816 */ /* 0x000fe400000000cf */
[----:B------:R-:W-:Y:S02]  /*73c0*/  @!P5 PRMT R208, R105, 0x5410, RZ ;  /* 0x0000541069d0d816 */ /* 0x000fe400000000ff */
[----:B------:R-:W-:Y:S02]  /*73d0*/  PRMT R12, R2, 0x5410, R16 ;  /* 0x00005410020c7816 */ /* 0x000fe40000000010 */
[----:B------:R-:W-:Y:S01]  /*73e0*/  ISETP.LE.U32.AND P5, PT, R4, UR8, PT ;  /* 0x0000000804007c0c */ /* 0x000fe2000bfa3070 */
[----:B------:R-:W-:Y:S01]  /*73f0*/  @!P6 HFMA2.BF16_V2 R116, -RZ.H0_H0, RZ.H0_H0, -R69.H0_H0 ;  /* 0x200000ffff74e231 */ /* 0x000fe20000340945 */
[----:B--2---:R-:W-:-:S02]  /*7400*/  F2FP.BF16.F32.PACK_AB R2, R150, R75 ;  /* 0x0000004b9602723e */ /* 0x004fc400000010ff */
[----:B------:R-:W-:Y:S02]  /*7410*/  SHF.R.U32.HI R4, RZ, 0x10, R17 ;  /* 0x00000010ff047819 */ /* 0x000fe40000011611 */
[----:B------:R-:W-:Y:S02]  /*7420*/  LOP3.LUT R51, R47, 0xff, RZ, 0xc0, !PT ;  /* 0x000000ff2f337812 */ /* 0x000fe400078ec0ff */
[C---:B------:R-:W-:Y:S02]  /*7430*/  PRMT R204, R2.reuse, 0x7610, R204 ;  /* 0x0000761002cc7816 */ /* 0x040fe400000000cc */
[----:B------:R-:W-:Y:S02]  /*7440*/  PRMT R203, R2, 0x7632, R203 ;  /* 0x0000763202cb7816 */ /* 0x000fe400000000cb */
[----:B------:R-:W-:Y:S01]  /*7450*/  LOP3.LUT R2, R4, 0xff, RZ, 0xc0, !PT ;  /* 0x000000ff04027812 */ /* 0x000fe200078ec0ff */
[----:B------:R-:W-:Y:S01]  /*7460*/  @P2 HFMA2.BF16_V2 R109, -RZ.H0_H0, RZ.H0_H0, -R204.H0_H0 ;  /* 0x200000ffff6d2231 */ /* 0x000fe200003409cc */
[----:B------:R-:W-:Y:S01]  /*7470*/  @P0 PRMT R207, R108, 0x5410, RZ ;  /* 0x000054106ccf0816 */ /* 0x000fe200000000ff */
[----:B------:R-:W-:Y:S01]  /*7480*/  @P1 HFMA2.BF16_V2 R111, -RZ.H0_H0, RZ.H0_H0, -R203.H0_H0 ;  /* 0x200000ffff6f1231 */ /* 0x000fe200003409cb */
[----:B------:R-:W-:Y:S01]  /*7490*/  ISETP.LE.U32.AND P0, PT, R51, UR8, PT ;  /* 0x0000000833007c0c */ /* 0x000fe2000bf03070 */
[----:B------:R-:W-:Y:S01]  /*74a0*/  @!P5 HFMA2.BF16_V2 R143, -RZ.H0_H0, RZ.H0_H0, -R219.H0_H0 ;  /* 0x200000ffff8fd231 */ /* 0x000fe200003409db */
[----:B------:R-:W-:-:S02]  /*74b0*/  PRMT R45, R22, 0x5410, R21 ;  /* 0x00005410162d7816 */ /* 0x000fc40000000015 */
[----:B------:R-:W-:Y:S02]  /*74c0*/  PRMT R21, R2, 0x5410, R11 ;  /* 0x0000541002157816 */ /* 0x000fe4000000000b */
[----:B------:R-:W-:Y:S02]  /*74d0*/  F2FP.BF16.F32.PACK_AB R2, R98, R81 ;  /* 0x000000516202723e */ /* 0x000fe400000010ff */
[----:B------:R-:W-:Y:S02]  /*74e0*/  LOP3.LUT R4, R14, 0xff, RZ, 0xc0, !PT ;  /* 0x000000ff0e047812 */ /* 0x000fe400078ec0ff */
[C---:B------:R-:W-:Y:S02]  /*74f0*/  PRMT R202, R2.reuse, 0x7610, R202 ;  /* 0x0000761002ca7816 */ /* 0x040fe400000000ca */
[----:B------:R-:W-:Y:S02]  /*7500*/  PRMT R201, R2, 0x7632, R201 ;  /* 0x0000763202c97816 */ /* 0x000fe400000000c9 */
[----:B------:R-:W-:Y:S01]  /*7510*/  F2FP.BF16.F32.PACK_AB R2, R250, R40 ;  /* 0x00000028fa02723e */ /* 0x000fe200000010ff */
[----:B------:R-:W-:Y:S01]  /*7520*/  @!P0 HFMA2.BF16_V2 R113, -RZ.H0_H0, RZ.H0_H0, -R202.H0_H0 ;  /* 0x200000ffff718231 */ /* 0x000fe200003409ca */
[----:B------:R-:W-:-:S02]  /*7530*/  PRMT R13, R4, 0x5410, R13 ;  /* 0x00005410040d7816 */ /* 0x000fc4000000000d */
[----:B------:R-:W-:Y:S02]  /*7540*/  PRMT R4, R32, 0x7632, R4 ;  /* 0x0000763220047816 */ /* 0x000fe40000000004 */
[C---:B------:R-:W-:Y:S02]  /*7550*/  PRMT R200, R2.reuse, 0x7632, R200 ;  /* 0x0000763202c87816 */ /* 0x040fe400000000c8 */
[----:B------:R-:W-:Y:S02]  /*7560*/  PRMT R199, R2, 0x7610, R199 ;  /* 0x0000761002c77816 */ /* 0x000fe400000000c7 */
[----:B------:R-:W-:Y:S02]  /*7570*/  LOP3.LUT R2, R4, 0xff, RZ, 0xc0, !PT ;  /* 0x000000ff04027812 */ /* 0x000fe400078ec0ff */
[----:B------:R-:W-:Y:S02]  /*7580*/  LOP3.LUT R9, R19, 0xff, RZ, 0xc0, !PT ;  /* 0x000000ff13097812 */ /* 0x000fe400078ec0ff */
[----:B------:R-:W-:-:S02]  /*7590*/  PRMT R10, R204, 0x5410, R203 ;  /* 0x00005410cc0a7816 */ /* 0x000fc400000000cb */
[----:B------:R-:W-:Y:S02]  /*75a0*/  @P1 PRMT R203, R111, 0x5410, RZ ;  /* 0x000054106fcb1816 */ /* 0x000fe400000000ff */
[----:B------:R-:W-:Y:S02]  /*75b0*/  PRMT R152, R202, 0x5410, R201 ;  /* 0x00005410ca987816 */ /* 0x000fe400000000c9 */
[----:B------:R-:W-:Y:S02]  /*75c0*/  @!P0 PRMT R202, R113, 0x5410, RZ ;  /* 0x0000541071ca8816 */ /* 0x000fe400000000ff */
[C---:B------:R-:W-:Y:S02]  /*75d0*/  ISETP.LE.U32.AND P1, PT, R2.reuse, UR8, PT ;  /* 0x0000000802007c0c */ /* 0x040fe4000bf23070 */
[----:B------:R-:W-:Y:S02]  /*75e0*/  PRMT R14, R2, 0x5410, R8 ;  /* 0x00005410020e7816 */ /* 0x000fe40000000008 */
[----:B------:R-:W-:-:S02]  /*75f0*/  ISETP.LE.U32.AND P0, PT, R9, UR8, PT ;  /* 0x0000000809007c0c */ /* 0x000fc4000bf03070 */
[----:B------:R-:W-:Y:S01]  /*7600*/  F2FP.BF16.F32.PACK_AB R2, R66, R65 ;  /* 0x000000414202723e */ /* 0x000fe200000010ff */
[----:B------:R-:W-:Y:S01]  /*7610*/  IMAD.MOV.U32 R65, RZ, RZ, R119 ;  /* 0x000000ffff417224 */ /* 0x000fe200078e0077 */
[----:B------:R-:W-:Y:S01]  /*7620*/  F2FP.BF16.F32.PACK_AB R4, R248, R149 ;  /* 0x00000095f804723e */ /* 0x000fe200000010ff */
[----:B------:R-:W-:Y:S01]  /*7630*/  IMAD.MOV.U32 R66, RZ, RZ, R132 ;  /* 0x000000ffff427224 */ /* 0x000fe200078e0084 */
[C---:B------:R-:W-:Y:S02]  /*7640*/  PRMT R60, R2.reuse, 0x7610, R60 ;  /* 0x00007610023c7816 */ /* 0x040fe4000000003c */
[----:B------:R-:W-:Y:S01]  /*7650*/  PRMT R61, R2, 0x7632, R61 ;  /* 0x00007632023d7816 */ /* 0x000fe2000000003d */
[----:B------:R-:W-:Y:S01]  /*7660*/  @!P1 HFMA2.BF16_V2 R140, -RZ.H0_H0, RZ.H0_H0, -R205.H0_H0 ;  /* 0x200000ffff8c9231 */ /* 0x000fe200003409cd */
[----:B------:R-:W-:Y:S02]  /*7670*/  F2FP.BF16.F32.PACK_AB R2, R59, R57 ;  /* 0x000000393b02723e */ /* 0x000fe400000010ff */
[----:B------:R-:W-:Y:S01]  /*7680*/  LOP3.LUT R5, R20, 0xffff, RZ, 0xc0, !PT ;  /* 0x0000ffff14057812 */ /* 0x000fe200078ec0ff */
[----:B------:R-:W-:Y:S01]  /*7690*/  @!P0 HFMA2.BF16_V2 R117, -RZ.H0_H0, RZ.H0_H0, -R60.H0_H0 ;  /* 0x200000ffff758231 */ /* 0x000fe2000034093c */
[C---:B------:R-:W-:Y:S01]  /*76a0*/  PRMT R196, R2.reuse, 0x7632, R196 ;  /* 0x0000763202c47816 */ /* 0x040fe200000000c4 */
[----:B------:R-:W-:Y:S01]  /*76b0*/  MUFU.EX2 R59, R128 ;  /* 0x00000080003b7308 */ /* 0x000fe20000000800 */
[----:B------:R-:W-:-:S02]  /*76c0*/  PRMT R195, R2, 0x7610, R195 ;  /* 0x0000761002c37816 */ /* 0x000fc400000000c3 */
[----:B------:R-:W-:Y:S01]  /*76d0*/  HSET2.LE.AND R2, R24, R0, PT ;  /* 0x0000000018027233 */ /* 0x000fe20003803000 */
[----:B------:R-:W-:Y:S01]  /*76e0*/  MUFU.EX2 R128, R135 ;  /* 0x0000008700807308 */ /* 0x000fe20000000800 */
[C---:B------:R-:W-:Y:S02]  /*76f0*/  PRMT R198, R4.reuse, 0x7610, R198 ;  /* 0x0000761004c67816 */ /* 0x040fe400000000c6 */
[----:B------:R-:W-:Y:S01]  /*7700*/  PRMT R197, R4, 0x7632, R197 ;  /* 0x0000763204c57816 */ /* 0x000fe200000000c5 */
[----:B------:R-:W-:Y:S01]  /*7710*/  MUFU.EX2 R135, R177 ;  /* 0x000000b100877308 */ /* 0x000fe20000000800 */
[----:B------:R-:W-:Y:S01]  /*7720*/  LOP3.LUT R4, R26, 0xff00ff, RZ, 0xc0, !PT ;  /* 0x00ff00ff1a047812 */ /* 0x000fe200078ec0ff */
[----:B------:R-:W-:Y:S01]  /*7730*/  @!P4 HFMA2.BF16_V2 R115, -RZ.H0_H0, RZ.H0_H0, -R198.H0_H0 ;  /* 0x200000ffff73c231 */ /* 0x000fe200003409c6 */
[----:B------:R-:W-:Y:S02]  /*7740*/  LEA R80, R118, UR6, 0x1 ;  /* 0x0000000676507c11 */ /* 0x000fe4000f8e08ff */
[----:B------:R-:W-:-:S02]  /*7750*/  SHF.R.U32.HI R37, RZ, 0x8, R5 ;  /* 0x00000008ff257819 */ /* 0x000fc40000011605 */
[----:B------:R-:W-:Y:S01]  /*7760*/  LOP3.LUT R26, R31, R2, RZ, 0xc0, !PT ;  /* 0x000000021f1a7212 */ /* 0x000fe200078ec0ff */
[----:B------:R-:W-:Y:S01]  /*7770*/  LDSM.16.MT88.4 R84, [R80+0xa400] ;  /* 0x00a400005054783b */ /* 0x000fe20000004200 */
[----:B------:R-:W-:Y:S02]  /*7780*/  SHF.R.U32.HI R50, RZ, 0x18, R47 ;  /* 0x00000018ff327819 */ /* 0x000fe4000001162f */
[----:B------:R-:W-:Y:S02]  /*7790*/  HSET2.LE.AND R2, R23, R0, PT ;  /* 0x0000000017027233 */ /* 0x000fe40003803000 */
[----:B------:R-:W-:Y:S02]  /*77a0*/  PRMT R11, R60, 0x5410, R61 ;  /* 0x000054103c0b7816 */ /* 0x000fe4000000003d */
[----:B------:R-:W-:Y:S02]  /*77b0*/  @!P6 PRMT R69, R116, 0x5410, RZ ;  /* 0x000054107445e816 */ /* 0x000fe400000000ff */
[----:B------:R-:W-:-:S02]  /*77c0*/  @!P0 PRMT R60, R117, 0x5410, RZ ;  /* 0x00005410753c8816 */ /* 0x000fc400000000ff */
[----:B------:R-:W-:Y:S01]  /*77d0*/  PRMT R5, R28, 0x5410, R37 ;  /* 0x000054101c057816 */ /* 0x000fe20000000025 */
[----:B------:R-:W1:Y:S01]  /*77e0*/  LDSM.16.MT88.4 R116, [R80+0x9000] ;  /* 0x009000005074783b */ /* 0x000e620000004200 */
[----:B------:R-:W-:Y:S02]  /*77f0*/  @P2 PRMT R204, R109, 0x5410, RZ ;  /* 0x000054106dcc2816 */ /* 0x000fe400000000ff */
[----:B------:R-:W-:Y:S01]  /*7800*/  PRMT R29, R7, 0x5410, R6 ;  /* 0x00005410071d7816 */ /* 0x000fe20000000006 */
[----:B------:R-:W-:Y:S01]  /*7810*/  LDSM.16.MT88.4 R108, [R80+0xa000] ;  /* 0x00a00000506c783b */ /* 0x000fe20000004200 */
[----:B------:R-:W-:Y:S02]  /*7820*/  ISETP.LE.U32.AND P2, PT, R50, UR8, PT ;  /* 0x0000000832007c0c */ /* 0x000fe4000bf43070 */
[----:B------:R-:W-:Y:S02]  /*7830*/  HSET2.LE.AND R4, R4, R0, PT ;  /* 0x0000000004047233 */ /* 0x000fe40003803000 */
[----:B------:R-:W-:-:S02]  /*7840*/  LOP3.LUT R6, R27, 0xff00ff, RZ, 0xc0, !PT ;  /* 0x00ff00ff1b067812 */ /* 0x000fc400078ec0ff */
[----:B------:R-:W-:Y:S02]  /*7850*/  LOP3.LUT R22, R15, R2, RZ, 0xc0, !PT ;  /* 0x000000020f167212 */ /* 0x000fe400078ec0ff */
[--C-:B------:R-:W-:Y:S02]  /*7860*/  HSET2.LE.AND R2, R12, R0.reuse, PT ;  /* 0x000000000c027233 */ /* 0x100fe40003803000 */
[----:B------:R-:W-:Y:S02]  /*7870*/  HSET2.LE.AND R5, R5, R0, PT ;  /* 0x0000000005057233 */ /* 0x000fe40003803000 */
[----:B------:R-:W-:Y:S01]  /*7880*/  LOP3.LUT R7, R17, 0xffff, RZ, 0xc0, !PT ;  /* 0x0000ffff11077812 */ /* 0x000fe200078ec0ff */
[----:B------:R-:W-:Y:S01]  /*7890*/  @!P2 HFMA2.BF16_V2 R114, -RZ.H0_H0, RZ.H0_H0, -R200.H0_H0 ;  /* 0x200000ffff72a231 */ /* 0x000fe200003409c8 */
[----:B------:R-:W-:Y:S02]  /*78a0*/  LOP3.LUT R27, R30, R4, RZ, 0xc0, !PT ;  /* 0x000000041e1b7212 */ /* 0x000fe400078ec0ff */
[----:B------:R-:W-:-:S02]  /*78b0*/  HSET2.LE.AND R4, R6, R0, PT ;  /* 0x0000000006047233 */ /* 0x000fc40003803000 */
[----:B------:R-:W-:Y:S02]  /*78c0*/  LOP3.LUT R25, R58, R2, RZ, 0xc0, !PT ;  /* 0x000000023a197212 */ /* 0x000fe400078ec0ff */
[----:B------:R-:W-:Y:S01]  /*78d0*/  SHF.R.U32.HI R41, RZ, 0x8, R7 ;  /* 0x00000008ff297819 */ /* 0x000fe20000011607 */
[----:B------:R-:W2:Y:S01]  /*78e0*/  MUFU.EX2 R58, R125 ;  /* 0x0000007d003a7308 */ /* 0x000ea20000000800 */
[----:B------:R-:W-:Y:S02]  /*78f0*/  LOP3.LUT R24, R54, R5, RZ, 0xc0, !PT ;  /* 0x0000000536187212 */ /* 0x000fe400078ec0ff */
[----:B------:R-:W-:Y:S01]  /*7900*/  HSET2.LE.AND R2, R13, R0, PT ;  /* 0x000000000d027233 */ /* 0x000fe20003803000 */
[----:B------:R-:W3:Y:S01]  /*7910*/  MUFU.EX2 R54, R126 ;  /* 0x0000007e00367308 */ /* 0x000ee20000000800 */
[----:B------:R-:W-:Y:S02]  /*7920*/  LOP3.LUT R5, R19, 0xffff, RZ, 0xc0, !PT ;  /* 0x0000ffff13057812 */ /* 0x000fe400078ec0ff */
[----:B------:R-:W-:-:S02]  /*7930*/  LOP3.LUT R23, R10, R4, RZ, 0xc0, !PT ;  /* 0x000000040a177212 */ /* 0x000fc400078ec0ff */
[----:B------:R-:W-:Y:S02]  /*7940*/  PRMT R4, R18, 0x5410, R41 ;  /* 0x0000541012047816 */ /* 0x000fe40000000029 */
[----:B------:R-:W-:Y:S02]  /*7950*/  SHF.R.U32.HI R42, RZ, 0x8, R5 ;  /* 0x00000008ff2a7819 */ /* 0x000fe40000011605 */
[----:B------:R-:W-:Y:S01]  /*7960*/  LOP3.LUT R18, R64, R2, RZ, 0xc0, !PT ;  /* 0x0000000240127212 */ /* 0x000fe200078ec0ff */
[----:B------:R-:W-:Y:S01]  /*7970*/  IMAD.MOV.U32 R64, RZ, RZ, R40 ;  /* 0x000000ffff407224 */ /* 0x000fe200078e0028 */
[----:B------:R-:W-:Y:S01]  /*7980*/  PRMT R7, R19, 0x7632, R7 ;  /* 0x0000763213077816 */ /* 0x000fe20000000007 */
[----:B------:R-:W-:Y:S01]  /*7990*/  IMAD.IADD R40, R151, 0x1, R80 ;  /* 0x0000000197287824 */ /* 0x000fe200078e0250 */
[----:B------:R-:W-:Y:S01]  /*79a0*/  PRMT R139, R199, 0x5410, R200 ;  /* 0x00005410c78b7816 */ /* 0x000fe200000000c8 */
[----:B------:R-:W-:Y:S01]  /*79b0*/  IMAD.MOV.U32 R151, RZ, RZ, R166 ;  /* 0x000000ffff977224 */ /* 0x000fe200078e00a6 */
[----:B------:R-:W-:-:S02]  /*79c0*/  PRMT R132, R198, 0x5410, R197 ;  /* 0x00005410c6847816 */ /* 0x000fc400000000c5 */
[----:B------:R-:W-:Y:S01]  /*79d0*/  PRMT R5, R9, 0x5410, R42 ;  /* 0x0000541009057816 */ /* 0x000fe2000000002a */
[----:B------:R-:W-:Y:S01]  /*79e0*/  LDSM.16.MT88.4 R104, [R40+0x9000] ;  /* 0x009000002868783b */ /* 0x000fe20000004200 */
[----:B------:R-:W-:Y:S02]  /*79f0*/  @!P2 PRMT R200, R114, 0x5410, RZ ;  /* 0x0000541072c8a816 */ /* 0x000fe400000000ff */
[----:B------:R-:W-:Y:S01]  /*7a00*/  SHF.R.U32.HI R8, RZ, 0x18, R19 ;  /* 0x00000018ff087819 */ /* 0x000fe20000011613 */
[----:B------:R-:W-:Y:S01]  /*7a10*/  LDSM.16.MT88.4 R88, [R40+0x9400] ;  /* 0x009400002858783b */ /* 0x000fe20000004200 */
[----:B------:R-:W-:Y:S02]  /*7a20*/  @!P4 PRMT R198, R115, 0x5410, RZ ;  /* 0x0000541073c6c816 */ /* 0x000fe400000000ff */
[----:B------:R-:W-:Y:S01]  /*7a30*/  LOP3.LUT R7, R7, 0xff, RZ, 0xc0, !PT ;  /* 0x000000ff07077812 */ /* 0x000fe200078ec0ff */
[----:B------:R-:W4:Y:S01]  /*7a40*/  LDSM.16.MT88.4 R112, [R80+0x9400] ;  /* 0x009400005070783b */ /* 0x000f220000004200 */
[----:B------:R-:W-:-:S02]  /*7a50*/  HSET2.LE.AND R4, R4, R0, PT ;  /* 0x0000000004047233 */ /* 0x000fc40003803000 */
[----:B------:R-:W-:Y:S02]  /*7a60*/  LOP3.LUT R6, R29, 0xff00ff, RZ, 0xc0, !PT ;  /* 0x00ff00ff1d067812 */ /* 0x000fe400078ec0ff */
[--C-:B------:R-:W-:Y:S01]  /*7a70*/  HSET2.LE.AND R5, R5, R0.reuse, PT ;  /* 0x0000000005057233 */ /* 0x100fe20003803000 */
[----:B-1----:R-:W-:Y:S01]  /*7a80*/  HMMA.16816.F32.BF16 R28, R24, R116, RZ ;  /* 0x00000074181c723c */ /* 0x002fe200000418ff */
[----:B------:R-:W-:Y:S02]  /*7a90*/  PRMT R2, R7, 0x5410, R8 ;  /* 0x0000541007027816 */ /* 0x000fe40000000008 */
[----:B------:R-:W-:Y:S02]  /*7aa0*/  LOP3.LUT R20, R36, R4, RZ, 0xc0, !PT ;  /* 0x0000000424147212 */ /* 0x000fe400078ec0ff */
[----:B------:R-:W-:Y:S02]  /*7ab0*/  HSET2.LE.AND R4, R6, R0, PT ;  /* 0x0000000006047233 */ /* 0x000fe40003803000 */
[----:B------:R-:W-:-:S02]  /*7ac0*/  LOP3.LUT R16, R11, R5, RZ, 0xc0, !PT ;  /* 0x000000050b107212 */ /* 0x000fc400078ec0ff */
[--C-:B------:R-:W-:Y:S02]  /*7ad0*/  HSET2.LE.AND R2, R2, R0.reuse, PT ;  /* 0x0000000002027233 */ /* 0x100fe40003803000 */
[----:B------:R-:W-:Y:S02]  /*7ae0*/  PRMT R5, R195, 0x5410, R196 ;  /* 0x00005410c3057816 */ /* 0x000fe400000000c4 */
[----:B------:R-:W-:Y:S01]  /*7af0*/  LOP3.LUT R19, R46, R4, RZ, 0xc0, !PT ;  /* 0x000000042e137212 */ /* 0x000fe200078ec0ff */
[----:B------:R-:W-:Y:S01]  /*7b00*/  FADD.FTZ R46, R71, R55 ;  /* 0x00000037472e7221 */ /* 0x000fe20000010000 */
[----:B------:R-:W-:Y:S01]  /*7b10*/  LOP3.LUT R17, R5, R2, RZ, 0xc0, !PT ;  /* 0x0000000205117212 */ /* 0x000fe200078ec0ff */
[----:B------:R-:W-:Y:S01]  /*7b20*/  MUFU.EX2 R71, R155 ;  /* 0x0000009b00477308 */ /* 0x000fe20000000800 */
[----:B------:R-:W-:Y:S02]  /*7b30*/  LOP3.LUT R2, R32, 0xffff, RZ, 0xc0, !PT ;  /* 0x0000ffff20027812 */ /* 0x000fe400078ec0ff */
[----:B------:R-:W-:-:S02]  /*7b40*/  HSET2.LE.AND R4, R21, R0, PT ;  /* 0x0000000015047233 */ /* 0x000fc40003803000 */
[----:B------:R-:W-:Y:S02]  /*7b50*/  ISETP.LE.U32.AND P2, PT, R8, UR8, PT ;  /* 0x0000000808007c0c */ /* 0x000fe4000bf43070 */
[----:B------:R-:W-:Y:S01]  /*7b60*/  SHF.R.U32.HI R36, RZ, 0x8, R2 ;  /* 0x00000008ff247819 */ /* 0x000fe20000011602 */
[----:B------:R-:W-:Y:S01]  /*7b70*/  HMMA.16816.F32.BF16 R8, R16, R116, RZ ;  /* 0x000000741008723c */ /* 0x000fe200000418ff */
[----:B------:R-:W-:Y:S01]  /*7b80*/  LOP3.LUT R21, R52, R4, RZ, 0xc0, !PT ;  /* 0x0000000434157212 */ /* 0x000fe200078ec0ff */
[----:B------:R-:W-:Y:S01]  /*7b90*/  IMAD.MOV.U32 R116, RZ, RZ, R64 ;  /* 0x000000ffff747224 */ /* 0x000fe200078e0040 */
[----:B------:R-:W-:Y:S01]  /*7ba0*/  LOP3.LUT R4, R45, 0xff00ff, RZ, 0xc0, !PT ;  /* 0x00ff00ff2d047812 */ /* 0x000fe200078ec0ff */
[----:B------:R-:W-:Y:S01]  /*7bb0*/  FADD.FTZ R45, R72, R62 ;  /* 0x0000003e482d7221 */ /* 0x000fe20000010000 */
[----:B------:R-:W-:Y:S01]  /*7bc0*/  PRMT R5, R33, 0x5410, R36 ;  /* 0x0000541021057816 */ /* 0x000fe20000000024 */
[----:B------:R-:W-:Y:S01]  /*7bd0*/  IMAD.MOV.U32 R52, RZ, RZ, R65 ;  /* 0x000000ffff347224 */ /* 0x000fe200078e0041 */
[--C-:B------:R-:W-:Y:S01]  /*7be0*/  HSET2.LE.AND R2, R35, R0.reuse, PT ;  /* 0x0000000023027233 */ /* 0x100fe20003803000 */
[----:B------:R-:W-:Y:S01]  /*7bf0*/  IMAD.MOV.U32 R117, RZ, RZ, R151 ;  /* 0x000000ffff757224 */ /* 0x000fe200078e0097 */
[--C-:B------:R-:W-:Y:S01]  /*7c00*/  HSET2.LE.AND R4, R4, R0.reuse, PT ;  /* 0x0000000004047233 */ /* 0x100fe20003803000 */
[----:B----4-:R-:W-:Y:S01]  /*7c10*/  HMMA.16816.F32.BF16 R168, R20, R112, R28 ;  /* 0x0000007014a8723c */ /* 0x010fe2000004181c */
[--C-:B------:R-:W-:Y:S01]  /*7c20*/  HSET2.LE.AND R5, R5, R0.reuse, PT ;  /* 0x0000000005057233 */ /* 0x100fe20003803000 */
[----:B------:R-:W-:Y:S01]  /*7c30*/  IMAD.MOV.U32 R65, RZ, RZ, R150 ;  /* 0x000000ffff417224 */ /* 0x000fe200078e0096 */
[----:B------:R-:W-:Y:S01]  /*7c40*/  HSET2.LE.AND R6, R14, R0, PT ;  /* 0x000000000e067233 */ /* 0x000fe20003803000 */
[----:B------:R-:W-:Y:S01]  /*7c50*/  IMAD.MOV.U32 R64, RZ, RZ, R149 ;  /* 0x000000ffff407224 */ /* 0x000fe200078e0095 */
[----:B------:R-:W-:Y:S01]  /*7c60*/  LOP3.LUT R14, R53, R2, RZ, 0xc0, !PT ;  /* 0x00000002350e7212 */ /* 0x000fe200078ec0ff */
[----:B------:R-:W-:Y:S01]  /*7c70*/  MUFU.EX2 R62, R148 ;  /* 0x00000094003e7308 */ /* 0x000fe20000000800 */
[----:B------:R-:W-:Y:S01]  /*7c80*/  LOP3.LUT R15, R39, R4, RZ, 0xc0, !PT ;  /* 0x00000004270f7212 */ /* 0x000fe200078ec0ff */
[----:B------:R-:W-:Y:S01]  /*7c90*/  HMMA.16816.F32.BF16 R28, R16, R104, RZ ;  /* 0x00000068101c723c */ /* 0x000fe200000418ff */
[----:B------:R-:W-:Y:S01]  /*7ca0*/  LOP3.LUT R12, R56, R5, RZ, 0xc0, !PT ;  /* 0x00000005380c7212 */ /* 0x000fe200078ec0ff */
[----:B------:R-:W-:Y:S01]  /*7cb0*/  IMAD.MOV.U32 R72, RZ, RZ, R249 ;  /* 0x000000ffff487224 */ /* 0x000fe200078e00f9 */
[----:B------:R-:W-:Y:S01]  /*7cc0*/  LOP3.LUT R13, R34, R6, RZ, 0xc0, !PT ;  /* 0x00000006220d7212 */ /* 0x000fe200078ec0ff */
[----:B------:R-:W-:Y:S01]  /*7cd0*/  FADD.FTZ R6, R82, R63 ;  /* 0x0000003f52067221 */ /* 0x000fe20000010000 */
[----:B------:R-:W-:Y:S01]  /*7ce0*/  ISETP.GT.U32.AND P0, PT, R123, UR8, PT ;  /* 0x000000087b007c0c */ /* 0x000fe2000bf04070 */
[----:B------:R-:W-:Y:S01]  /*7cf0*/  @!P2 HFMA2.BF16_V2 R129, -RZ.H0_H0, RZ.H0_H0, -R196.H0_H0 ;  /* 0x200000ffff81a231 */ /* 0x000fe200003409c4 */
[----:B------:R-:W-:Y:S01]  /*7d00*/  @!P5 PRMT R219, R143, 0x5410, RZ ;  /* 0x000054108fdbd816 */ /* 0x000fe200000000ff */
[----:B------:R-:W-:Y:S01]  /*7d10*/  HMMA.16816.F32.BF16 R32, R24, R108, RZ ;  /* 0x0000006c1820723c */ /* 0x000fe200000418ff */
[----:B------:R-:W-:Y:S01]  /*7d20*/  PRMT R2, R47, 0x7632, R2 ;  /* 0x000076322f027816 */ /* 0x000fe20000000002 */
[----:B------:R-:W-:Y:S01]  /*7d30*/  IMAD.MOV.U32 R53, RZ, RZ, R66 ;  /* 0x000000ffff357224 */ /* 0x000fe200078e0042 */
[----:B------:R-:W-:Y:S01]  /*7d40*/  ISETP.GT.U32.AND P6, PT, R121, UR8, PT ;  /* 0x0000000879007c0c */ /* 0x000fe2000bfc4070 */
[----:B------:R-:W-:Y:S01]  /*7d50*/  IMAD.MOV.U32 R66, RZ, RZ, R76 ;  /* 0x000000ffff427224 */ /* 0x000fe200078e004c */
[----:B------:R-:W-:Y:S01]  /*7d60*/  LOP3.LUT R2, R2, 0xff, RZ, 0xc0, !PT ;  /* 0x000000ff02027812 */ /* 0x000fe200078ec0ff */
[----:B------:R1:W-:Y:S01]  /*7d70*/  MUFU.EX2 R76, R146 ;  /* 0x00000092004c7308 */ /* 0x0003e20000000800 */
[----:B------:R-:W-:Y:S01]  /*7d80*/  @!P2 PRMT R196, R129, 0x5410, RZ ;  /* 0x0000541081c4a816 */ /* 0x000fe200000000ff */
[----:B------:R-:W-:Y:S01]  /*7d90*/  HMMA.16816.F32.BF16 R164, R12, R112, R8 ;  /* 0x000000700ca4723c */ /* 0x000fe20000041808 */
[----:B------:R-:W-:Y:S01]  /*7da0*/  ISETP.LE.U32.AND P2, PT, R2, UR8, PT ;  /* 0x0000000802007c0c */ /* 0x000fe2000bf43070 */
[----:B------:R-:W-:Y:S01]  /*7db0*/  @P0 HFMA2.BF16_V2 R131, -RZ.H0_H0, RZ.H0_H0, -R197.H0_H0 ;  /* 0x200000ffff830231 */ /* 0x000fe200003409c5 */
[----:B--2---:R-:W-:Y:S01]  /*7dc0*/  F2FP.BF16.F32.PACK_AB R2, R59, R58 ;  /* 0x0000003a3b02723e */ /* 0x004fe200000010ff */
[----:B------:R-:W2:Y:S01]  /*7dd0*/  MUFU.EX2 R129, R145 ;  /* 0x0000009100817308 */ /* 0x000ea20000000800 */
[----:B------:R-:W-:Y:S01]  /*7de0*/  ISETP.GT.U32.AND P4, PT, R124, UR8, PT ;  /* 0x000000087c007c0c */ /* 0x000fe2000bf84070 */
[----:B------:R-:W-:Y:S01]  /*7df0*/  IMAD.MOV.U32 R55, RZ, RZ, R117 ;  /* 0x000000ffff377224 */ /* 0x000fe200078e0075 */
[----:B------:R-:W-:Y:S01]  /*7e00*/  @P0 PRMT R197, R131, 0x5410, RZ ;  /* 0x0000541083c50816 */ /* 0x000fe200000000ff */
[----:B------:R-:W-:Y:S01]  /*7e10*/  HMMA.16816.F32.BF16 R8, R24, R104, RZ ;  /* 0x000000681808723c */ /* 0x000fe200000418ff */
[----:B------:R-:W-:Y:S01]  /*7e20*/  ISETP.GT.U32.AND P0, PT, R120, UR8, PT ;  /* 0x0000000878007c0c */ /* 0x000fe2000bf04070 */
[----:B------:R-:W4:Y:S01]  /*7e30*/  MUFU.EX2 R82, R162 ;  /* 0x000000a200527308 */ /* 0x000f220000000800 */
[C---:B------:R-:W-:Y:S01]  /*7e40*/  PRMT R192, R2.reuse, 0x7610, R192 ;  /* 0x0000761002c07816 */ /* 0x040fe200000000c0 */
[----:B-1----:R-:W-:Y:S01]  /*7e50*/  IMAD.MOV.U32 R146, RZ, RZ, R98 ;  /* 0x000000ffff927224 */ /* 0x002fe200078e0062 */
[----:B---3--:R-:W-:Y:S01]  /*7e60*/  F2FP.BF16.F32.PACK_AB R4, R77, R54 ;  /* 0x000000364d04723e */ /* 0x008fe200000010ff */
[----:B------:R-:W-:Y:S01]  /*7e70*/  @!P2 HFMA2.BF16_V2 R142, -RZ.H0_H0, RZ.H0_H0, -R199.H0_H0 ;  /* 0x200000ffff8ea231 */ /* 0x000fe200003409c7 */
[----:B------:R-:W-:Y:S01]  /*7e80*/  PRMT R191, R2, 0x7632, R191 ;  /* 0x0000763202bf7816 */ /* 0x000fe200000000bf */
[----:B------:R-:W-:Y:S01]  /*7e90*/  HMMA.16816.F32.BF16 R148, R12, R88, R28 ;  /* 0x000000580c94723c */ /* 0x000fe2000004181c */
[----:B------:R-:W-:Y:S01]  /*7ea0*/  PRMT R2, R48, 0x7632, R2 ;  /* 0x0000763230027816 */ /* 0x000fe20000000002 */
[----:B------:R-:W-:Y:S01]  /*7eb0*/  @P6 HFMA2.BF16_V2 R134, -RZ.H0_H0, RZ.H0_H0, -R192.H0_H0 ;  /* 0x200000ffff866231 */ /* 0x000fe200003409c0 */
[----:B------:R-:W-:Y:S01]  /*7ec0*/  PRMT R194, R4, 0x7632, R194 ;  /* 0x0000763204c27816 */ /* 0x000fe200000000c2 */
[----:B------:R-:W-:Y:S01]  /*7ed0*/  MUFU.EX2 R145, R163 ;  /* 0x000000a300917308 */ /* 0x000fe20000000800 */
[----:B------:R-:W-:Y:S01]  /*7ee0*/  LOP3.LUT R2, R2, 0xff, RZ, 0xc0, !PT ;  /* 0x000000ff02027812 */ /* 0x000fe200078ec0ff */
[----:B------:R-:W-:Y:S01]  /*7ef0*/  @P0 HFMA2.BF16_V2 R141, -RZ.H0_H0, RZ.H0_H0, -R191.H0_H0 ;  /* 0x200000ffff8d0231 */ /* 0x000fe200003409bf */
[----:B------:R-:W-:Y:S01]  /*7f00*/  PRMT R193, R4, 0x7610, R193 ;  /* 0x0000761004c17816 */ /* 0x000fe200000000c1 */
[C---:B------:R-:W-:Y:S01]  /*7f10*/  HMMA.16816.F32.BF16 R32, R20.reuse, R84, R32 ;  /* 0x000000541420723c */ /* 0x040fe20000041820 */
[C---:B------:R-:W-:Y:S01]  /*7f20*/  PRMT R4, R49.reuse, 0x7632, R4 ;  /* 0x0000763231047816 */ /* 0x040fe20000000004 */
[----:B------:R-:W-:Y:S01]  /*7f30*/  @P4 HFMA2.BF16_V2 R133, -RZ.H0_H0, RZ.H0_H0, -R194.H0_H0 ;  /* 0x200000ffff854231 */ /* 0x000fe200003409c2 */
[----:B------:R-:W-:Y:S01]  /*7f40*/  PRMT R125, R192, 0x5410, R191 ;  /* 0x00005410c07d7816 */ /* 0x000fe200000000bf */
[----:B------:R-:W-:Y:S01]  /*7f50*/  MUFU.EX2 R162, R173 ;  /* 0x000000ad00a27308 */ /* 0x000fe20000000800 */
[----:B------:R-:W-:Y:S01]  /*7f60*/  ISETP.GT.U32.AND P5, PT, R92, UR8, PT ;  /* 0x000000085c007c0c */ /* 0x000fe2000bfa4070 */
[----:B------:R-:W-:Y:S01]  /*7f70*/  IMAD.MOV.U32 R28, RZ, RZ, R78 ;  /* 0x000000ffff1c7224 */ /* 0x000fe200078e004e */
[----:B------:R-:W-:Y:S01]  /*7f80*/  @P6 PRMT R192, R134, 0x5410, RZ ;  /* 0x0000541086c06816 */ /* 0x000fe200000000ff */
[----:B------:R-:W-:Y:S01]  /*7f90*/  HMMA.16816.F32.BF16 R8, R20, R88, R8 ;  /* 0x000000581408723c */ /* 0x000fe20000041808 */
[----:B------:R-:W-:Y:S01]  /*7fa0*/  IMAD.MOV.U32 R88, RZ, RZ, R81 ;  /* 0x000000ffff587224 */ /* 0x000fe200078e0051 */
[----:B------:R-:W-:Y:S01]  /*7fb0*/  LOP3.LUT R39, R44, 0xff, RZ, 0xc0, !PT ;  /* 0x000000ff2c277812 */ /* 0x000fe200078ec0ff */
[----:B------:R-:W-:Y:S01]  /*7fc0*/  IMAD.MOV.U32 R81, RZ, RZ, R251 ;  /* 0x000000ffff517224 */ /* 0x000fe200078e00fb */
[----:B------:R-:W-:Y:S01]  /*7fd0*/  ISETP.LE.U32.AND P6, PT, R2, UR8, PT ;  /* 0x0000000802007c0c */ /* 0x000fe2000bfc3070 */
[----:B------:R-:W-:Y:S01]  /*7fe0*/  IMAD.MOV.U32 R89, RZ, RZ, R250 ;  /* 0x000000ffff597224 */ /* 0x000fe200078e00fa */
[----:B------:R-:W-:Y:S01]  /*7ff0*/  @!P2 PRMT R199, R142, 0x5410, RZ ;  /* 0x000054108ec7a816 */ /* 0x000fe200000000ff */
[----:B------:R-:W-:Y:S01]  /*8000*/  IMAD.MOV.U32 R78, RZ, RZ, R99 ;  /* 0x000000ffff4e7224 */ /* 0x000fe200078e0063 */
[----:B--2---:R-:W-:Y:S01]  /*8010*/  F2FP.BF16.F32.PACK_AB R2, R76, R129 ;  /* 0x000000814c02723e */ /* 0x004fe200000010ff */
[----:B------:R-:W-:Y:S01]  /*8020*/  MUFU.EX2 R134, R238 ;  /* 0x000000ee00867308 */ /* 0x000fe20000000800 */
[----:B------:R-:W-:Y:S01]  /*8030*/  LOP3.LUT R4, R4, 0xff, RZ, 0xc0, !PT ;  /* 0x000000ff04047812 */ /* 0x000fe200078ec0ff */
[----:B------:R-:W-:Y:S01]  /*8040*/  IMAD.MOV.U32 R136, RZ, RZ, R32 ;  /* 0x000000ffff887224 */ /* 0x000fe200078e0020 */
[----:B------:R-:W-:Y:S01]  /*8050*/  LOP3.LUT R32, R49, 0xff, RZ, 0xc0, !PT ;  /* 0x000000ff31207812 */ /* 0x000fe200078ec0ff */
[----:B------:R-:W-:Y:S01]  /*8060*/  IMAD.MOV.U32 R29, RZ, RZ, R34 ;  /* 0x000000ffff1d7224 */ /* 0x000fe200078e0022 */
[----:B------:R-:W-:Y:S01]  /*8070*/  @P0 PRMT R191, R141, 0x5410, RZ ;  /* 0x000054108dbf0816 */ /* 0x000fe200000000ff */
[----:B------:R-:W-:Y:S01]  /*8080*/  IMAD.MOV.U32 R142, RZ, RZ, R35 ;  /* 0x000000ffff8e7224 */ /* 0x000fe200078e0023 */
[----:B------:R-:W-:Y:S01]  /*8090*/  ISETP.LE.U32.AND P2, PT, R32, UR8, PT ;  /* 0x0000000820007c0c */ /* 0x000fe2000bf43070 */
[----:B------:R-:W-:Y:S01]  /*80a0*/  IMAD.MOV.U32 R56, RZ, RZ, R33 ;  /* 0x000000ffff387224 */ /* 0x000fe200078e0021 */
[----:B------:R-:W-:Y:S01]  /*80b0*/  ISETP.LE.U32.AND P0, PT, R39, UR8, PT ;  /* 0x0000000827007c0c */ /* 0x000fe2000bf03070 */
[----:B------:R-:W-:Y:S01]  /*80c0*/  IMAD.MOV.U32 R63, RZ, RZ, R8 ;  /* 0x000000ffff3f7224 */ /* 0x000fe200078e0008 */
[----:B------:R-:W-:Y:S01]  /*80d0*/  PRMT R126, R193, 0x5410, R194 ;  /* 0x00005410c17e7816 */ /* 0x000fe200000000c2 */
[----:B------:R-:W-:Y:S01]  /*80e0*/  IMAD.MOV.U32 R57, RZ, RZ, R9 ;  /* 0x000000ffff397224 */ /* 0x000fe200078e0009 */
[----:B------:R-:W-:Y:S01]  /*80f0*/  @P4 PRMT R194, R133, 0x5410, RZ ;  /* 0x0000541085c24816 */ /* 0x000fe200000000ff */
[----:B------:R-:W-:Y:S01]  /*8100*/  IMAD.MOV.U32 R5, RZ, RZ, R10 ;  /* 0x000000ffff057224 */ /* 0x000fe200078e000a */
[C---:B------:R-:W-:Y:S01]  /*8110*/  PRMT R190, R2.reuse, 0x7610, R190 ;  /* 0x0000761002be7816 */ /* 0x040fe200000000be */
[----:B------:R-:W-:Y:S01]  /*8120*/  IMAD.MOV.U32 R131, RZ, RZ, R11 ;  /* 0x000000ffff837224 */ /* 0x000fe200078e000b */
[----:B------:R-:W-:Y:S01]  /*8130*/  PRMT R187, R2, 0x7632, R187 ;  /* 0x0000763202bb7816 */ /* 0x000fe200000000bb */
[----:B------:R-:W-:Y:S01]  /*8140*/  HMMA.16816.F32.BF16 R8, R16, R108, RZ ;  /* 0x0000006c1008723c */ /* 0x000fe200000418ff */
[----:B------:R-:W-:Y:S01]  /*8150*/  IMAD.MOV.U32 R143, RZ, RZ, R57 ;  /* 0x000000ffff8f7224 */ /* 0x000fe200078e0039 */
[----:B------:R-:W-:Y:S01]  /*8160*/  ISETP.LE.U32.AND P4, PT, R4, UR8, PT ;  /* 0x0000000804007c0c */ /* 0x000fe2000bf83070 */
[----:B------:R-:W-:Y:S01]  /*8170*/  IMAD.MOV.U32 R57, RZ, RZ, R248 ;  /* 0x000000ffff397224 */ /* 0x000fe200078e00f8 */
[----:B----4-:R-:W-:Y:S01]  /*8180*/  F2FP.BF16.F32.PACK_AB R2, R82, R62 ;  /* 0x0000003e5202723e */ /* 0x010fe200000010ff */
[----:B------:R-:W-:Y:S01]  /*8190*/  @P5 HFMA2.BF16_V2 R147, -RZ.H0_H0, RZ.H0_H0, -R190.H0_H0 ;  /* 0x200000ffff935231 */ /* 0x000fe200003409be */
[----:B------:R-:W-:Y:S01]  /*81a0*/  F2FP.BF16.F32.PACK_AB R4, R138, R137 ;  /* 0x000000898a04723e */ /* 0x000fe200000010ff */
[----:B------:R-:W-:Y:S01]  /*81b0*/  IMAD.MOV.U32 R141, RZ, RZ, R5 ;  /* 0x000000ffff8d7224 */ /* 0x000fe200078e0005 */
[----:B------:R-:W-:Y:S01]  /*81c0*/  @!P1 PRMT R205, R140, 0x5410, RZ ;  /* 0x000054108ccd9816 */ /* 0x000fe200000000ff */
[----:B------:R-:W-:Y:S01]  /*81d0*/  IMAD.MOV.U32 R140, RZ, RZ, R63 ;  /* 0x000000ffff8c7224 */ /* 0x000fe200078e003f */
[----:B------:R-:W-:Y:S01]  /*81e0*/  PRMT R186, R2, 0x7610, R186 ;  /* 0x0000761002ba7816 */ /* 0x000fe200000000ba */
[----:B------:R-:W1:Y:S01]  /*81f0*/  MUFU.EX2 R63, R158 ;  /* 0x0000009e003f7308 */ /* 0x000e620000000800 */
[----:B------:R-:W-:Y:S01]  /*8200*/  PRMT R189, R4, 0x7610, R189 ;  /* 0x0000761004bd7816 */ /* 0x000fe200000000bd */
[----:B------:R-:W-:Y:S01]  /*8210*/  IMAD.MOV.U32 R133, RZ, RZ, R53 ;  /* 0x000000ffff857224 */ /* 0x000fe200078e0035 */
[----:B------:R-:W-:Y:S01]  /*8220*/  PRMT R112, R190, 0x5410, R187 ;  /* 0x00005410be707816 */ /* 0x000fe200000000bb */
[----:B------:R-:W-:Y:S01]  /*8230*/  @!P2 HFMA2.BF16_V2 R156, -RZ.H0_H0, RZ.H0_H0, -R186.H0_H0 ;  /* 0x200000ffff9ca231 */ /* 0x000fe200003409ba */
[----:B------:R-:W-:Y:S01]  /*8240*/  PRMT R185, R2, 0x7632, R185 ;  /* 0x0000763202b97816 */ /* 0x000fe200000000b9 */
[----:B------:R-:W-:Y:S01]  /*8250*/  @!P0 HFMA2.BF16_V2 R144, -RZ.H0_H0, RZ.H0_H0, -R189.H0_H0 ;  /* 0x200000ffff908231 */ /* 0x000fe200003409bd */
[----:B------:R-:W-:Y:S01]  /*8260*/  PRMT R188, R4, 0x7632, R188 ;  /* 0x0000763204bc7816 */ /* 0x000fe200000000bc */
[----:B------:R-:W-:Y:S01]  /*8270*/  MUFU.EX2 R158, R178 ;  /* 0x000000b2009e7308 */ /* 0x000fe20000000800 */
[----:B------:R-:W-:Y:S01]  /*8280*/  HMMA.16816.F32.BF16 R248, R12, R84, R8 ;  /* 0x000000540cf8723c */ /* 0x000fe20000041808 */
[----:B------:R2:W3:Y:S01]  /*8290*/  LDL.LU.S16 R84, [R1+0xc] ;  /* 0x00000c0001547983 */ /* 0x0004e20000300600 */
[----:B------:R-:W-:Y:S01]  /*82a0*/  @P5 PRMT R190, R147, 0x5410, RZ ;  /* 0x0000541093be5816 */ /* 0x000fe200000000ff */
[----:B------:R-:W-:Y:S01]  /*82b0*/  IMAD.MOV.U32 R11, RZ, RZ, R94 ;  /* 0x000000ffff0b7224 */ /* 0x000fe200078e005e */
[----:B------:R-:W-:Y:S01]  /*82c0*/  LOP3.LUT R34, R48, 0xff, RZ, 0xc0, !PT ;  /* 0x000000ff30227812 */ /* 0x000fe200078ec0ff */
[----:B------:R-:W4:Y:S01]  /*82d0*/  MUFU.EX2 R147, R154 ;  /* 0x0000009a00937308 */ /* 0x000f220000000800 */
[----:B------:R-:W-:Y:S01]  /*82e0*/  PRMT R113, R186, 0x5410, R185 ;  /* 0x00005410ba717816 */ /* 0x000fe200000000b9 */
[----:B------:R-:W-:Y:S01]  /*82f0*/  IMAD.MOV.U32 R53, RZ, RZ, R116 ;  /* 0x000000ffff357224 */ /* 0x000fe200078e0074 */
[----:B------:R-:W-:Y:S01]  /*8300*/  PRMT R117, R189, 0x5410, R188 ;  /* 0x00005410bd757816 */ /* 0x000fe200000000bc */
[----:B------:R-:W-:Y:S01]  /*8310*/  IMAD.MOV.U32 R10, RZ, RZ, R97 ;  /* 0x000000ffff0a7224 */ /* 0x000fe200078e0061 */
[----:B------:R-:W-:-:S02]  /*8320*/  F2FP.BF16.F32.PACK_AB R4, R128, R127 ;  /* 0x0000007f8004723e */ /* 0x000fc400000010ff */
[----:B------:R-:W-:Y:S02]  /*8330*/  @!P2 PRMT R186, R156, 0x5410, RZ ;  /* 0x000054109cbaa816 */ /* 0x000fe400000000ff */
[----:B------:R-:W-:Y:S02]  /*8340*/  @!P0 PRMT R189, R144, 0x5410, RZ ;  /* 0x0000541090bd8816 */ /* 0x000fe400000000ff */
[----:B------:R-:W-:Y:S01]  /*8350*/  ISETP.LE.U32.AND P2, PT, R34, UR8, PT ;  /* 0x0000000822007c0c */ /* 0x000fe2000bf43070 */
[----:B------:R5:W2:Y:S01]  /*8360*/  MUFU.EX2 R144, R176 ;  /* 0x000000b000907308 */ /* 0x000aa20000000800 */
[C---:B------:R-:W-:Y:S02]  /*8370*/  PRMT R179, R4.reuse, 0x7632, R179 ;  /* 0x0000763204b37816 */ /* 0x040fe400000000b3 */
[----:B------:R-:W-:Y:S02]  /*8380*/  PRMT R174, R4, 0x7610, R174 ;  /* 0x0000761004ae7816 */ /* 0x000fe400000000ae */
[----:B-1----:R-:W-:-:S02]  /*8390*/  F2FP.BF16.F32.PACK_AB R4, R63, R79 ;  /* 0x0000004f3f04723e */ /* 0x002fc400000010ff */
[----:B------:R-:W-:Y:S02]  /*83a0*/  F2FP.BF16.F32.PACK_AB R2, R162, R145 ;  /* 0x00000091a202723e */ /* 0x000fe400000010ff */
[----:B------:R-:W-:Y:S02]  /*83b0*/  PRMT R183, R4, 0x7610, R183 ;  /* 0x0000761004b77816 */ /* 0x000fe400000000b7 */
[C---:B------:R-:W-:Y:S02]  /*83c0*/  PRMT R184, R2.reuse, 0x7632, R184 ;  /* 0x0000763202b87816 */ /* 0x040fe400000000b8 */
[----:B------:R-:W-:Y:S01]  /*83d0*/  PRMT R182, R2, 0x7610, R182 ;  /* 0x0000761002b67816 */ /* 0x000fe200000000b6 */
[----:B------:R-:W-:Y:S01]  /*83e0*/  @!P2 HFMA2.BF16_V2 R161, -RZ.H0_H0, RZ.H0_H0, -R183.H0_H0 ;  /* 0x200000ffffa1a231 */ /* 0x000fe200003409b7 */
[----:B----4-:R-:W-:Y:S02]  /*83f0*/  F2FP.BF16.F32.PACK_AB R2, R71, R147 ;  /* 0x000000934702723e */ /* 0x010fe400000010ff */
[----:B------:R-:W-:-:S02]  /*8400*/  PRMT R181, R4, 0x7632, R181 ;  /* 0x0000763204b57816 */ /* 0x000fc400000000b5 */
[----:B------:R-:W-:Y:S01]  /*8410*/  LOP3.LUT R30, R130, 0xff, RZ, 0xc0, !PT ;  /* 0x000000ff821e7812 */ /* 0x000fe200078ec0ff */
[----:B------:R1:W-:Y:S01]  /*8420*/  MUFU.EX2 R156, R28 ;  /* 0x0000001c009c7308 */ /* 0x0003e20000000800 */
[C---:B------:R-:W-:Y:S01]  /*8430*/  PRMT R178, R2.reuse, 0x7632, R178 ;  /* 0x0000763202b27816 */ /* 0x040fe200000000b2 */
[----:B------:R-:W-:Y:S01]  /*8440*/  @!P4 HFMA2.BF16_V2 R241, -RZ.H0_H0, RZ.H0_H0, -R182.H0_H0 ;  /* 0x200000fffff1c231 */ /* 0x000fe200003409b6 */
[----:B-----5:R-:W-:Y:S02]  /*8450*/  PRMT R176, R2, 0x7610, R176 ;  /* 0x0000761002b07816 */ /* 0x020fe400000000b0 */
[----:B--2---:R-:W-:Y:S02]  /*8460*/  F2FP.BF16.F32.PACK_AB R2, R144, R158 ;  /* 0x0000009e9002723e */ /* 0x004fe400000010ff */
[----:B------:R-:W-:Y:S02]  /*8470*/  PRMT R109, R183, 0x5410, R181 ;  /* 0x00005410b76d7816 */ /* 0x000fe400000000b5 */
[----:B------:R-:W-:-:S02]  /*8480*/  @!P2 PRMT R183, R161, 0x5410, RZ ;  /* 0x00005410a1b7a816 */ /* 0x000fc400000000ff */
[----:B------:R-:W-:Y:S02]  /*8490*/  ISETP.LE.U32.AND P2, PT, R30, UR8, PT ;  /* 0x000000081e007c0c */ /* 0x000fe4000bf43070 */
[C---:B------:R-:W-:Y:S02]  /*84a0*/  PRMT R180, R2.reuse, 0x7610, R180 ;  /* 0x0000761002b47816 */ /* 0x040fe400000000b4 */
[----:B------:R-:W-:Y:S02]  /*84b0*/  PRMT R177, R2, 0x7632, R177 ;  /* 0x0000763202b17816 */ /* 0x000fe400000000b1 */
[----:B------:R-:W-:Y:S01]  /*84c0*/  F2FP.BF16.F32.PACK_AB R4, R135, R252 ;  /* 0x000000fc8704723e */ /* 0x000fe200000010ff */
[----:B------:R-:W-:Y:S01]  /*84d0*/  @!P3 HFMA2.BF16_V2 R233, -RZ.H0_H0, RZ.H0_H0, -R180.H0_H0 ;  /* 0x200000ffffe9b231 */ /* 0x000fe200003409b4 */
[----:B------:R-:W-:Y:S02]  /*84e0*/  PRMT R98, R180, 0x5410, R177 ;  /* 0x00005410b4627816 */ /* 0x000fe400000000b1 */
[----:B------:R-:W-:-:S02]  /*84f0*/  PRMT R2, R38, 0x7770, RZ ;  /* 0x0000777026027816 */ /* 0x000fc400000000ff */
[----:B------:R-:W-:Y:S01]  /*8500*/  @!P3 PRMT R180, R233, 0x5410, RZ ;  /* 0x00005410e9b4b816 */ /* 0x000fe200000000ff */
[----:B------:R-:W-:Y:S01]  /*8510*/  @!P2 HFMA2.BF16_V2 R175, -RZ.H0_H0, RZ.H0_H0, -R193.H0_H0 ;  /* 0x200000ffffafa231 */ /* 0x000fe200003409c1 */
[----:B------:R-:W-:Y:S02]  /*8520*/  ISETP.GT.U32.AND P3, PT, R93, UR8, PT ;  /* 0x000000085d007c0c */ /* 0x000fe4000bf64070 */
[C---:B------:R-:W-:Y:S02]  /*8530*/  PRMT R173, R4.reuse, 0x7632, R173 ;  /* 0x0000763204ad7816 */ /* 0x040fe400000000ad */
[----:B------:R-:W-:Y:S02]  /*8540*/  @!P2 PRMT R193, R175, 0x5410, RZ ;  /* 0x00005410afc1a816 */ /* 0x000fe400000000ff */
[----:B------:R-:W-:Y:S02]  /*8550*/  PRMT R175, R4, 0x7610, R175 ;  /* 0x0000761004af7816 */ /* 0x000fe400000000af */
[----:B------:R-:W-:-:S02]  /*8560*/  ISETP.LE.U32.AND P2, PT, R2, UR8, PT ;  /* 0x0000000802007c0c */ /* 0x000fc4000bf43070 */
[----:B------:R-:W-:Y:S02]  /*8570*/  LOP3.LUT R2, R41, 0xffff, RZ, 0xc0, !PT ;  /* 0x0000ffff29027812 */ /* 0x000fe400078ec0ff */
[----:B------:R-:W-:Y:S01]  /*8580*/  PRMT R99, R175, 0x5410, R173 ;  /* 0x00005410af637816 */ /* 0x000fe200000000ad */
[----:B------:R-:W-:Y:S01]  /*8590*/  @P3 HFMA2.BF16_V2 R236, -RZ.H0_H0, RZ.H0_H0, -R175.H0_H0 ;  /* 0x200000ffffec3231 */ /* 0x000fe200003409af */
[----:B------:R2:W4:Y:S01]  /*85a0*/  LDL.LU.S16 R41, [R1+0x4] ;  /* 0x0000040001297983 */ /* 0x0005220000300600 */
[----:B------:R-:W-:Y:S02]  /*85b0*/  LOP3.LUT R5, R37, 0xffff, RZ, 0xc0, !PT ;  /* 0x0000ffff25057812 */ /* 0x000fe400078ec0ff */
[----:B------:R-:W-:Y:S02]  /*85c0*/  SHF.R.U32.HI R35, RZ, 0x18, R44 ;  /* 0x00000018ff237819 */ /* 0x000fe4000001162c */
[----:B------:R-:W-:Y:S02]  /*85d0*/  @P3 PRMT R175, R236, 0x5410, RZ ;  /* 0x00005410ecaf3816 */ /* 0x000fe400000000ff */
[----:B------:R-:W-:-:S02]  /*85e0*/  ISETP.LE.U32.AND P3, PT, R2, UR8, PT ;  /* 0x0000000802007c0c */ /* 0x000fc4000bf63070 */
[----:B------:R-:W-:Y:S01]  /*85f0*/  LOP3.LUT R2, R36, 0xffff, RZ, 0xc0, !PT ;  /* 0x0000ffff24027812 */ /* 0x000fe200078ec0ff */
[----:B------:R-:W-:Y:S01]  /*8600*/  FADD.FTZ R36, R11, R43 ;  /* 0x0000002b0b247221 */ /* 0x000fe20000010000 */
[----:B------:R-:W-:Y:S01]  /*8610*/  ISETP.LE.U32.AND P5, PT, R5, UR8, PT ;  /* 0x0000000805007c0c */ /* 0x000fe2000bfa3070 */
[----:B------:R2:W5:Y:S01]  /*8620*/  LDL.LU.S16 R11, [R1+0x8] ;  /* 0x00000800010b7983 */ /* 0x0005620000300600 */
[----:B------:R-:W-:Y:S01]  /*8630*/  FADD.FTZ R37, R83, R45 ;  /* 0x0000002d53257221 */ /* 0x000fe20000010000 */
[----:B------:R-:W-:Y:S02]  /*8640*/  ISETP.LE.U32.AND P0, PT, R35, UR8, PT ;  /* 0x0000000823007c0c */ /* 0x000fe4000bf03070 */
[----:B------:R2:W2:Y:S01]  /*8650*/  LDL.LU.S16 R9, [R1] ;  /* 0x0000000001097983 */ /* 0x0004a20000300600 */
[----:B------:R-:W-:Y:S02]  /*8660*/  SHF.R.U32.HI R33, RZ, 0x18, R49 ;  /* 0x00000018ff217819 */ /* 0x000fe40000011631 */
[----:B------:R-:W-:Y:S01]  /*8670*/  PRMT R116, R174, 0x5410, R179 ;  /* 0x00005410ae747816 */ /* 0x000fe200000000b3 */
[----:B-1----:R1:W5:Y:S01]  /*8680*/  LDL.LU.S16 R28, [R1+0x20] ;  /* 0x00002000011c7983 */ /* 0x0023620000300600 */
[----:B------:R-:W-:-:S02]  /*8690*/  SHF.R.U32.HI R31, RZ, 0x18, R48 ;  /* 0x00000018ff1f7819 */ /* 0x000fc40000011630 */
[----:B------:R-:W-:Y:S02]  /*86a0*/  PRMT R97, R182, 0x5410, R184 ;  /* 0x00005410b6617816 */ /* 0x000fe400000000b8 */
[----:B------:R-:W-:Y:S02]  /*86b0*/  PRMT R108, R176, 0x5410, R178 ;  /* 0x00005410b06c7816 */ /* 0x000fe400000000b2 */
[----:B------:R-:W-:Y:S01]  /*86c0*/  @!P0 HFMA2.BF16_V2 R157, -RZ.H0_H0, RZ.H0_H0, -R179.H0_H0 ;  /* 0x200000ffff9d8231 */ /* 0x000fe200003409b3 */
[----:B------:R-:W-:Y:S02]  /*86d0*/  ISETP.GT.U32.AND P1, PT, R96, UR8, PT ;  /* 0x0000000860007c0c */ /* 0x000fe4000bf24070 */
[----:B------:R-:W-:Y:S02]  /*86e0*/  @!P4 PRMT R182, R241, 0x5410, RZ ;  /* 0x00005410f1b6c816 */ /* 0x000fe400000000ff */
[----:B------:R-:W-:Y:S02]  /*86f0*/  @!P0 PRMT R179, R157, 0x5410, RZ ;  /* 0x000054109db38816 */ /* 0x000fe400000000ff */
[----:B------:R-:W-:Y:S01]  /*8700*/  ISETP.LE.U32.AND P0, PT, R33, UR8, PT ;  /* 0x0000000821007c0c */ /* 0x000fe2000bf03070 */
[----:B------:R-:W1:Y:S06]  /*8710*/  MUFU.EX2 R157, R237 ;  /* 0x000000ed009d7308 */ /* 0x000e6c0000000800 */
[----:B------:R-:W-:-:S05]  /*8720*/  @P1 HFMA2.BF16_V2 R153, -RZ.H0_H0, RZ.H0_H0, -R187.H0_H0 ;  /* 0x200000ffff991231 */ /* 0x000fca00003409bb */
[----:B------:R-:W-:Y:S01]  /*8730*/  @P1 PRMT R187, R153, 0x5410, RZ ;  /* 0x0000541099bb1816 */ /* 0x000fe200000000ff */
[----:B------:R-:W-:Y:S01]  /*8740*/  @!P0 HFMA2.BF16_V2 R159, -RZ.H0_H0, RZ.H0_H0, -R184.H0_H0 ;  /* 0x200000ffff9f8231 */ /* 0x000fe200003409b8 */
[----:B------:R-:W-:Y:S01]  /*8750*/  ISETP.LE.U32.AND P1, PT, R7, UR8, PT ;  /* 0x0000000807007c0c */ /* 0x000fe2000bf23070 */
[----:B------:R-:W-:Y:S01]  /*8760*/  FADD.FTZ R7, R10, R6 ;  /* 0x000000060a077221 */ /* 0x000fe20000010000 */
[----:B-1----:R-:W-:Y:S02]  /*8770*/  F2FP.BF16.F32.PACK_AB R4, R134, R157 ;  /* 0x0000009d8604723e */ /* 0x002fe400000010ff */
[----:B------:R-:W-:Y:S02]  /*8780*/  @!P0 PRMT R184, R159, 0x5410, RZ ;  /* 0x000054109fb88816 */ /* 0x000fe400000000ff */
[----:B------:R-:W-:Y:S02]  /*8790*/  ISETP.LE.U32.AND P0, PT, R31, UR8, PT ;  /* 0x000000081f007c0c */ /* 0x000fe4000bf03070 */
[----:B------:R-:W-:-:S11]  /*87a0*/  PRMT R105, R4, 0x7632, R105 ;  /* 0x0000763204697816 */ /* 0x000fd60000000069 */
[----:B------:R-:W-:-:S05]  /*87b0*/  @!P0 HFMA2.BF16_V2 R172, -RZ.H0_H0, RZ.H0_H0, -R178.H0_H0 ;  /* 0x200000ffffac8231 */ /* 0x000fca00003409b2 */
[----:B------:R-:W-:Y:S02]  /*87c0*/  @!P0 PRMT R178, R172, 0x5410, RZ ;  /* 0x00005410acb28816 */ /* 0x000fe400000000ff */
[----:B------:R-:W-:Y:S02]  /*87d0*/  ISETP.GT.U32.AND P0, PT, R122, UR8, PT ;  /* 0x000000087a007c0c */ /* 0x000fe4000bf04070 */
[----:B------:R-:W-:Y:S01]  /*87e0*/  PRMT R172, R4, 0x7610, R172 ;  /* 0x0000761004ac7816 */ /* 0x000fe200000000ac */
[----:B---3--:R-:W-:Y:S01]  /*87f0*/  @!P5 HFMA2.BF16_V2 R84, -RZ.H0_H0, RZ.H0_H0, -R67.H0_H0 ;  /* 0x200000ffff54d231 */ /* 0x008fe20000340943 */
[----:B------:R-:W-:-:S09]  /*8800*/  LOP3.LUT R6, R42, 0xffff, RZ, 0xc0, !PT ;  /* 0x0000ffff2a067812 */ /* 0x000fd200078ec0ff */
[----:B------:R-:W-:Y:S01]  /*8810*/  @P0 HFMA2.BF16_V2 R235, -RZ.H0_H0, RZ.H0_H0, -R177.H0_H0 ;  /* 0x200000ffffeb0231 */ /* 0x000fe200003409b1 */
[----:B------:R-:W-:Y:S01]  /*8820*/  PRMT R94, R172, 0x5410, R105 ;  /* 0x00005410ac5e7816 */ /* 0x000fe20000000069 */
[----:B------:R-:W-:Y:S01]  /*8830*/  @!P6 HFMA2.BF16_V2 R243, -RZ.H0_H0, RZ.H0_H0, -R176.H0_H0 ;  /* 0x200000fffff3e231 */ /* 0x000fe200003409b0 */
[----:B------:R-:W-:Y:S01]  /*8840*/  PRMT R45, R84, 0x7610, R45 ;  /* 0x00007610542d7816 */ /* 0x000fe2000000002d */
[----:B------:R-:W-:Y:S01]  /*8850*/  @!P2 HFMA2.BF16_V2 R240, -RZ.H0_H0, RZ.H0_H0, -R172.H0_H0 ;  /* 0x200000fffff0a231 */ /* 0x000fe200003409ac */
[----:B------:R-:W-:Y:S02]  /*8860*/  @P0 PRMT R177, R235, 0x5410, RZ ;  /* 0x00005410ebb10816 */ /* 0x000fe400000000ff */
[----:B------:R-:W-:Y:S01]  /*8870*/  @!P5 PRMT R67, R45, 0x5410, RZ ;  /* 0x000054102d43d816 */ /* 0x000fe200000000ff */
[----:B------:R-:W-:Y:S01]  /*8880*/  IMAD.MOV.U32 R45, RZ, RZ, R52 ;  /* 0x000000ffff2d7224 */ /* 0x000fe200078e0034 */
[----:B------:R-:W-:Y:S01]  /*8890*/  ISETP.GT.U32.AND P0, PT, R95, UR8, PT ;  /* 0x000000085f007c0c */ /* 0x000fe2000bf04070 */
[----:B------:R1:W3:Y:S01]  /*88a0*/  LDL.LU.S16 R52, [R1+0x24] ;  /* 0x0000240001347983 */ /* 0x0002e20000300600 */
[----:B------:R-:W-:Y:S01]  /*88b0*/  PRMT R4, R44, 0x7632, R4 ;  /* 0x000076322c047816 */ /* 0x000fe20000000004 */
[----:B------:R-:W1:Y:S01]  /*88c0*/  MUFU.EX2 R133, R133 ;  /* 0x0000008500857308 */ /* 0x000e620000000800 */
[----:B------:R-:W-:-:S02]  /*88d0*/  @!P6 PRMT R176, R243, 0x5410, RZ ;  /* 0x00005410f3b0e816 */ /* 0x000fc400000000ff */
[----:B------:R-:W-:Y:S02]  /*88e0*/  LOP3.LUT R4, R4, 0xff, RZ, 0xc0, !PT ;  /* 0x000000ff04047812 */ /* 0x000fe400078ec0ff */
[----:B------:R-:W-:Y:S02]  /*88f0*/  @!P2 PRMT R172, R240, 0x5410, RZ ;  /* 0x00005410f0aca816 */ /* 0x000fe400000000ff */
[----:B------:R-:W-:-:S03]  /*8900*/  ISETP.LE.U32.AND P2, PT, R4, UR8, PT ;  /* 0x0000000804007c0c */ /* 0x000fc6000bf43070 */
[----:B------:R-:W-:-:S05]  /*8910*/  @P0 HFMA2.BF16_V2 R239, -RZ.H0_H0, RZ.H0_H0, -R173.H0_H0 ;  /* 0x200000ffffef0231 */ /* 0x000fca00003409ad */
[----:B------:R-:W-:Y:S02]  /*8920*/  @P0 PRMT R173, R239, 0x5410, RZ ;  /* 0x00005410efad0816 */ /* 0x000fe400000000ff */
[----:B------:R-:W-:Y:S02]  /*8930*/  ISETP.LE.U32.AND P0, PT, R2, UR8, PT ;  /* 0x0000000802007c0c */ /* 0x000fe4000bf03070 */
[----:B------:R-:W-:-:S04]  /*8940*/  PRMT R2, R38, 0x7771, RZ ;  /* 0x0000777126027816 */ /* 0x000fc800000000ff */
[----:B------:R-:W-:-:S13]  /*8950*/  ISETP.GT.U32.AND P4, PT, R2, UR8, PT ;  /* 0x0000000802007c0c */ /* 0x000fda000bf84070 */
[----:B------:R-:W-:-:S05]  /*8960*/  @P4 HFMA2.BF16_V2 R242, -RZ.H0_H0, RZ.H0_H0, -R105.H0_H0 ;  /* 0x200000fffff24231 */ /* 0x000fca0000340969 */
[----:B------:R-:W-:Y:S02]  /*8970*/  @P4 PRMT R105, R242, 0x5410, RZ ;  /* 0x00005410f2694816 */ /* 0x000fe400000000ff */
[----:B------:R-:W-:Y:S01]  /*8980*/  ISETP.LE.U32.AND P4, PT, R6, UR8, PT ;  /* 0x0000000806007c0c */ /* 0x000fe2000bf83070 */
[----:B----4-:R-:W-:-:S05]  /*8990*/  @!P1 HFMA2.BF16_V2 R41, -RZ.H0_H0, RZ.H0_H0, -R195.H0_H0 ;  /* 0x200000ffff299231 */ /* 0x010fca00003409c3 */
[----:B------:R-:W-:Y:S01]  /*89a0*/  PRMT R43, R41, 0x7610, R43 ;  /* 0x00007610292b7816 */ /* 0x000fe2000000002b */
[----:B------:R-:W-:Y:S01]  /*89b0*/  FADD.FTZ R41, R74, R7 ;  /* 0x000000074a297221 */ /* 0x000fe20000010000 */
[----:B------:R-:W-:Y:S01]  /*89c0*/  LOP3.LUT R7, R47, 0xffff, RZ, 0xc0, !PT ;  /* 0x0000ffff2f077812 */ /* 0x000fe200078ec0ff */
[----:B--2---:R-:W-:-:S03]  /*89d0*/  @!P0 HFMA2.BF16_V2 R9, -RZ.H0_H0, RZ.H0_H0, -R211.H0_H0 ;  /* 0x200000ffff098231 */ /* 0x004fc600003409d3 */
[----:B------:R-:W-:Y:S02]  /*89e0*/  SHF.R.U32.HI R7, RZ, 0x8, R7 ;  /* 0x00000008ff077819 */ /* 0x000fe40000011607 */
[----:B------:R-:W-:-:S04]  /*89f0*/  PRMT R6, R9, 0x7610, R6 ;  /* 0x0000761009067816 */ /* 0x000fc80000000006 */
[----:B------:R-:W-:Y:S02]  /*8a00*/  @!P0 PRMT R211, R6, 0x5410, RZ ;  /* 0x0000541006d38816 */ /* 0x000fe400000000ff */
[----:B------:R-:W-:Y:S01]  /*8a10*/  LOP3.LUT R6, R7, 0xffff, RZ, 0xc0, !PT ;  /* 0x0000ffff07067812 */ /* 0x000fe200078ec0ff */
[----:B-----5:R-:W-:-:S03]  /*8a20*/  @!P3 HFMA2.BF16_V2 R11, -RZ.H0_H0, RZ.H0_H0, -R222.H0_H0 ;  /* 0x200000ffff0bb231 */ /* 0x020fc600003409de */
[----:B------:R-:W-:Y:S02]  /*8a30*/  ISETP.LE.U32.AND P6, PT, R6, UR8, PT ;  /* 0x0000000806007c0c */ /* 0x000fe4000bfc3070 */
[----:B------:R-:W-:Y:S02]  /*8a40*/  LOP3.LUT R6, R49, 0xffff, RZ, 0xc0, !PT ;  /* 0x0000ffff31067812 */ /* 0x000fe400078ec0ff */
[----:B------:R-:W-:Y:S02]  /*8a50*/  PRMT R4, R38, 0x7772, RZ ;  /* 0x0000777226047816 */ /* 0x000fe400000000ff */
[----:B------:R-:W-:Y:S02]  /*8a60*/  SHF.R.U32.HI R6, RZ, 0x8, R6 ;  /* 0x00000008ff067819 */ /* 0x000fe40000011606 */
[----:B------:R-:W-:Y:S02]  /*8a70*/  PRMT R8, R11, 0x7610, R8 ;  /* 0x000076100b087816 */ /* 0x000fe40000000008 */
[----:B------:R-:W-:-:S02]  /*8a80*/  LOP3.LUT R9, R6, 0xffff, RZ, 0xc0, !PT ;  /* 0x0000ffff06097812 */ /* 0x000fc400078ec0ff */
[----:B------:R-:W-:Y:S02]  /*8a90*/  ISETP.GT.U32.AND P0, PT, R4, UR8, PT ;  /* 0x0000000804007c0c */ /* 0x000fe4000bf04070 */
[----:B------:R-:W-:Y:S02]  /*8aa0*/  @!P3 PRMT R222, R8, 0x5410, RZ ;  /* 0x0000541008deb816 */ /* 0x000fe400000000ff */
[----:B------:R-:W-:Y:S02]  /*8ab0*/  LOP3.LUT R8, R48, 0xffff, RZ, 0xc0, !PT ;  /* 0x0000ffff30087812 */ /* 0x000fe400078ec0ff */
[----:B------:R-:W-:Y:S01]  /*8ac0*/  ISETP.LE.U32.AND P5, PT, R9, UR8, PT ;  /* 0x0000000809007c0c */ /* 0x000fe2000bfa3070 */
[----:B------:R-:W-:Y:S01]  /*8ad0*/  IMAD.MOV.U32 R153, RZ, RZ, R29 ;  /* 0x000000ffff997224 */ /* 0x000fe200078e001d */
[----:B-1----:R-:W-:Y:S02]  /*8ae0*/  F2FP.BF16.F32.PACK_AB R9, R133, R156 ;  /* 0x0000009c8509723e */ /* 0x002fe400000010ff */
[----:B------:R-:W-:-:S02]  /*8af0*/  SHF.R.U32.HI R29, RZ, 0x8, R8 ;  /* 0x00000008ff1d7819 */ /* 0x000fc40000011608 */
[----:B------:R-:W-:Y:S02]  /*8b00*/  PRMT R104, R9, 0x7610, R104 ;  /* 0x0000761009687816 */ /* 0x000fe40000000068 */
[----:B------:R-:W-:Y:S01]  /*8b10*/  LOP3.LUT R8, R29, 0xffff, RZ, 0xc0, !PT ;  /* 0x0000ffff1d087812 */ /* 0x000fe200078ec0ff */
[----:B------:R-:W-:Y:S01]  /*8b20*/  IMAD.MOV.U32 R10, RZ, RZ, R38 ;  /* 0x000000ffff0a7224 */ /* 0x000fe200078e0026 */
[----:B------:R-:W-:Y:S01]  /*8b30*/  PRMT R5, R38, 0x7773, RZ ;  /* 0x0000777326057816 */ /* 0x000fe200000000ff */
[----:B------:R-:W-:Y:S01]  /*8b40*/  FADD.FTZ R38, R73, R46 ;  /* 0x0000002e49267221 */ /* 0x000fe20000010000 */
[----:B------:R-:W-:Y:S01]  /*8b50*/  @!P1 PRMT R195, R43, 0x5410, RZ ;  /* 0x000054102bc39816 */ /* 0x000fe200000000ff */
[----:B------:R-:W-:Y:S02]  /*8b60*/  IMAD.MOV.U32 R154, RZ, RZ, R72 ;  /* 0x000000ffff9a7224 */ /* 0x000fe400078e0048 */
[----:B------:R-:W-:Y:S02]  /*8b70*/  @P0 HFMA2.BF16_V2 R28, -RZ.H0_H0, RZ.H0_H0, -R104.H0_H0 ;  /* 0x200000ffff1c0231 */ /* 0x000fe40000340968 */
[----:B------:R-:W-:Y:S01]  /*8b80*/  IMAD.MOV.U32 R160, RZ, RZ, R75 ;  /* 0x000000ffffa07224 */ /* 0x000fe200078e004b */
[----:B------:R-:W-:Y:S01]  /*8b90*/  ISETP.LE.U32.AND P1, PT, R8, UR8, PT ;  /* 0x0000000808007c0c */ /* 0x000fe2000bf23070 */
[----:B------:R-:W1:Y:S01]  /*8ba0*/  LDSM.16.MT88.4 R72, [R40+0xa000] ;  /* 0x00a000002848783b */ /* 0x000e620000004200 */
[----:B------:R-:W-:-:S02]  /*8bb0*/  LOP3.LUT R8, R44, 0xffff, RZ, 0xc0, !PT ;  /* 0x0000ffff2c087812 */ /* 0x000fc400078ec0ff */
[----:B------:R-:W-:Y:S02]  /*8bc0*/  PRMT R42, R28, 0x7610, R42 ;  /* 0x000076101c2a7816 */ /* 0x000fe4000000002a */
[----:B------:R-:W-:-:S04]  /*8bd0*/  SHF.R.U32.HI R28, RZ, 0x8, R8 ;  /* 0x00000008ff1c7819 */ /* 0x000fc80000011608 */
[----:B------:R-:W-:Y:S02]  /*8be0*/  LOP3.LUT R8, R28, 0xffff, RZ, 0xc0, !PT ;  /* 0x0000ffff1c087812 */ /* 0x000fe400078ec0ff */
[----:B------:R-:W-:Y:S02]  /*8bf0*/  PRMT R103, R9, 0x7632, R103 ;  /* 0x0000763209677816 */ /* 0x000fe40000000067 */
[----:B------:R-:W-:Y:S02]  /*8c00*/  ISETP.LE.U32.AND P3, PT, R8, UR8, PT ;  /* 0x0000000808007c0c */ /* 0x000fe4000bf63070 */
[----:B------:R-:W-:Y:S02]  /*8c10*/  LOP3.LUT R9, R234, 0xff, RZ, 0xc0, !PT ;  /* 0x000000ffea097812 */ /* 0x000fe400078ec0ff */
[----:B------:R-:W-:Y:S01]  /*8c20*/  LOP3.LUT R8, R232, 0xff, RZ, 0xc0, !PT ;  /* 0x000000ffe8087812 */ /* 0x000fe200078ec0ff */
[----:B------:R-:W-:Y:S02]  /*8c30*/  IMAD.MOV.U32 R11, RZ, RZ, R88 ;  /* 0x000000ffff0b7224 */ /* 0x000fe400078e0058 */
[----:B------:R-:W-:Y:S01]  /*8c40*/  IMAD.MOV.U32 R163, RZ, RZ, R82 ;  /* 0x000000ffffa37224 */ /* 0x000fe200078e0052 */
[----:B------:R-:W-:Y:S01]  /*8c50*/  PRMT R82, R9, 0x5410, R123 ;  /* 0x0000541009527816 */ /* 0x000fe2000000007b */
[----:B------:R-:W-:Y:S01]  /*8c60*/  IMAD.MOV.U32 R159, RZ, RZ, R79 ;  /* 0x000000ffff9f7224 */ /* 0x000fe200078e004f */
[----:B------:R-:W-:Y:S01]  /*8c70*/  PRMT R88, R8, 0x5410, R122 ;  /* 0x0000541008587816 */ /* 0x000fe2000000007a */
[----:B------:R-:W-:-:S02]  /*8c80*/  IMAD.MOV.U32 R122, RZ, RZ, R78 ;  /* 0x000000ffff7a7224 */ /* 0x000fc400078e004e */
[----:B------:R-:W-:Y:S02]  /*8c90*/  IMAD.MOV.U32 R123, RZ, RZ, R77 ;  /* 0x000000ffff7b7224 */ /* 0x000fe400078e004d */
[----:B------:R-:W-:Y:S02]  /*8ca0*/  IMAD.MOV.U32 R232, RZ, RZ, R76 ;  /* 0x000000ffffe87224 */ /* 0x000fe400078e004c */
[----:B------:R-:W2:Y:S01]  /*8cb0*/  LDSM.16.MT88.4 R76, [R40+0xa400] ;  /* 0x00a40000284c783b */ /* 0x000ea20000004200 */
[----:B------:R-:W-:Y:S02]  /*8cc0*/  PRMT R85, R4, 0x5410, R5 ;  /* 0x0000541004557816 */ /* 0x000fe40000000005 */
[----:B------:R-:W-:Y:S02]  /*8cd0*/  PRMT R93, R93, 0x5410, R95 ;  /* 0x000054105d5d7816 */ /* 0x000fe4000000005f */
[----:B------:R-:W-:Y:S02]  /*8ce0*/  SHF.R.U32.HI R4, RZ, 0x10, R47 ;  /* 0x00000010ff047819 */ /* 0x000fe4000001162f */
[----:B------:R-:W-:Y:S01]  /*8cf0*/  PRMT R95, R104, 0x5410, R103 ;  /* 0x00005410685f7816 */ /* 0x000fe20000000067 */
[----:B------:R-:W-:Y:S01]  /*8d00*/  IMAD.MOV.U32 R84, RZ, RZ, R89 ;  /* 0x000000ffff547224 */ /* 0x000fe200078e0059 */
[----:B------:R-:W-:-:S02]  /*8d10*/  @P0 PRMT R104, R42, 0x5410, RZ ;  /* 0x000054102a680816 */ /* 0x000fc400000000ff */
[----:B------:R-:W-:Y:S02]  /*8d20*/  ISETP.GT.U32.AND P0, PT, R5, UR8, PT ;  /* 0x0000000805007c0c */ /* 0x000fe4000bf04070 */
[----:B------:R-:W-:Y:S02]  /*8d30*/  LOP3.LUT R4, R4, 0xff, RZ, 0xc0, !PT ;  /* 0x000000ff04047812 */ /* 0x000fe400078ec0ff */
[----:B------:R-:W-:Y:S02]  /*8d40*/  PRMT R89, R121, 0x5410, R120 ;  /* 0x0000541079597816 */ /* 0x000fe40000000078 */
[----:B------:R-:W-:Y:S01]  /*8d50*/  LOP3.LUT R5, R10, 0xff, RZ, 0xc0, !PT ;  /* 0x000000ff0a057812 */ /* 0x000fe200078ec0ff */
[----:B------:R-:W-:Y:S01]  /*8d60*/  IMAD.MOV.U32 R121, RZ, RZ, R160 ;  /* 0x000000ffff797224 */ /* 0x000fe200078e00a0 */
[----:B------:R-:W-:Y:S01]  /*8d70*/  PRMT R83, R4, 0x5410, R50 ;  /* 0x0000541004537816 */ /* 0x000fe20000000032 */
[----:B------:R-:W-:Y:S01]  /*8d80*/  IMAD.MOV.U32 R160, RZ, RZ, R84 ;  /* 0x000000ffffa07224 */ /* 0x000fe200078e0054 */
[----:B------:R-:W-:Y:S01]  /*8d90*/  PRMT R84, R51, 0x5410, R7 ;  /* 0x0000541033547816 */ /* 0x000fe20000000007 */
[----:B------:R-:W-:Y:S01]  /*8da0*/  IMAD.MOV.U32 R161, RZ, RZ, R71 ;  /* 0x000000ffffa17224 */ /* 0x000fe200078e0047 */
[----:B------:R-:W-:Y:S01]  /*8db0*/  PRMT R71, R5, 0x5410, R2 ;  /* 0x0000541005477816 */ /* 0x000fe20000000002 */
[----:B------:R-:W-:Y:S01]  /*8dc0*/  IMAD.MOV.U32 R234, RZ, RZ, R81 ;  /* 0x000000ffffea7224 */ /* 0x000fe200078e0051 */
[----:B------:R-:W-:Y:S01]  /*8dd0*/  PRMT R81, R32, 0x5410, R6 ;  /* 0x0000541020517816 */ /* 0x000fe20000000006 */
[----:B------:R-:W-:Y:S01]  /*8de0*/  IMAD.MOV.U32 R155, RZ, RZ, R146 ;  /* 0x000000ffff9b7224 */ /* 0x000fe200078e0092 */
[----:B-1----:R-:W-:Y:S01]  /*8df0*/  HMMA.16816.F32.BF16 R4, R16, R72, RZ ;  /* 0x000000481004723c */ /* 0x002fe200000418ff */
[----:B------:R-:W-:-:S02]  /*8e00*/  IMAD.MOV.U32 R120, RZ, RZ, R154 ;  /* 0x000000ffff787224 */ /* 0x000fc400078e009a */
[----:B------:R-:W-:Y:S02]  /*8e10*/  IMAD.MOV.U32 R233, RZ, RZ, R55 ;  /* 0x000000ffffe97224 */ /* 0x000fe400078e0037 */
[----:B------:R-:W-:Y:S01]  /*8e20*/  IMAD.MOV.U32 R43, RZ, RZ, R53 ;  /* 0x000000ffff2b7224 */ /* 0x000fe200078e0035 */
[----:B------:R-:W-:Y:S01]  /*8e30*/  PRMT R92, R92, 0x5410, R96 ;  /* 0x000054105c5c7816 */ /* 0x000fe20000000060 */
[----:B------:R-:W-:Y:S01]  /*8e40*/  IMAD.MOV.U32 R154, RZ, RZ, R11 ;  /* 0x000000ffff9a7224 */ /* 0x000fe200078e000b */
[----:B------:R-:W-:Y:S01]  /*8e50*/  PRMT R39, R39, 0x5410, R28 ;  /* 0x0000541027277816 */ /* 0x000fe2000000001c */
[----:B------:R-:W-:Y:S01]  /*8e60*/  HMMA.16816.F32.BF16 R8, R24, R72, RZ ;  /* 0x000000481808723c */ /* 0x000fe200000418ff */
[----:B------:R-:W-:Y:S01]  /*8e70*/  IMAD.MOV.U32 R46, RZ, RZ, R65 ;  /* 0x000000ffff2e7224 */ /* 0x000fe200078e0041 */
[----:B------:R-:W1:Y:S09]  /*8e80*/  LDCU.64 UR8, c[0x0][0x418] ;  /* 0x00008300ff0877ac */ /* 0x000e720008000a00 */
[-C--:B--2---:R-:W-:Y:S09]  /*8e90*/  HMMA.16816.F32.BF16 R240, R12, R76.reuse, R4 ;  /* 0x0000004c0cf0723c */ /* 0x084ff20000041804 */
[----:B------:R-:W-:Y:S01]  /*8ea0*/  HMMA.16816.F32.BF16 R236, R20, R76, R8 ;  /* 0x0000004c14ec723c */ /* 0x000fe20000041808 */
[----:B------:R2:W4:Y:S04]  /*8eb0*/  LDL.LU.S16 R9, [R1+0x34] ;  /* 0x0000340001097983 */ /* 0x0005280000300600 */
[----:B------:R2:W5:Y:S01]  /*8ec0*/  LDL.LU.S16 R8, [R1+0x2c] ;  /* 0x00002c0001087983 */ /* 0x0005620000300600 */
[----:B---3--:R-:W-:-:S05]  /*8ed0*/  @P0 HFMA2.BF16_V2 R52, -RZ.H0_H0, RZ.H0_H0, -R103.H0_H0 ;  /* 0x200000ffff340231 */ /* 0x008fca0000340967 */
[----:B------:R-:W-:-:S04]  /*8ee0*/  PRMT R7, R52, 0x7610, R7 ;  /* 0x0000761034077816 */ /* 0x000fc80000000007 */
[----:B------:R-:W-:Y:S02]  /*8ef0*/  @P0 PRMT R103, R7, 0x5410, RZ ;  /* 0x0000541007670816 */ /* 0x000fe400000000ff */
[----:B------:R2:W3:Y:S01]  /*8f00*/  LDL.LU.S16 R7, [R1+0x30] ;  /* 0x0000300001077983 */ /* 0x0004e20000300600 */
[----:B------:R-:W-:-:S03]  /*8f10*/  IMAD.MOV.U32 R146, RZ, RZ, R54 ;  /* 0x000000ffff927224 */ /* 0x000fc600078e0036 */
[----:B------:R-:W1:Y:S01]  /*8f20*/  LDSM.16.MT88.4 R52, [R80+0xb000] ;  /* 0x00b000005034783b */ /* 0x000e620000004200 */
[----:B------:R-:W-:Y:S02]  /*8f30*/  IMAD.MOV.U32 R42, RZ, RZ, R66 ;  /* 0x000000ffff2a7224 */ /* 0x000fe400078e0042 */
[----:B------:R-:W-:Y:S01]  /*8f40*/  FADD.FTZ R28, R121, R36 ;  /* 0x00000024791c7221 */ /* 0x000fe20000010000 */
        /* <DEDUP_REMOVED lines=24> */
[----:B------:R-:W2:Y:S01]  /*90d0*/  LDSM.16.MT88.4 R56, [R80+0xb400] ;  /* 0x00b400005038783b */ /* 0x000ea20000004200 */
[----:B------:R-:W-:-:S04]  /*90e0*/  SHF.R.U32.HI R2, RZ, 0x10, R49 ;  /* 0x00000010ff027819 */ /* 0x000fc80000011631 */
[----:B------:R-:W-:-:S04]  /*90f0*/  LOP3.LUT R4, R2, 0xff, RZ, 0xc0, !PT ;  /* 0x000000ff02047812 */ /* 0x000fc800078ec0ff */
[----:B------:R-:W-:Y:S01]  /*9100*/  PRMT R66, R4, 0x5410, R33 ;  /* 0x0000541004427816 */ /* 0x000fe20000000021 */
[----:B------:R-:W-:Y:S01]  /*9110*/  IMAD.MOV.U32 R49, RZ, RZ, R47 ;  /* 0x000000ffff317224 */ /* 0x000fe200078e002f */
[----:B------:R-:W-:Y:S01]  /*9120*/  PRMT R65, R30, 0x5410, R124 ;  /* 0x000054101e417816 */ /* 0x000fe2000000007c */
[----:B------:R-:W-:Y:S02]  /*9130*/  IMAD.MOV.U32 R76, RZ, RZ, R122 ;  /* 0x000000ffff4c7224 */ /* 0x000fe400078e007a */
[----:B------:R-:W-:Y:S01]  /*9140*/  FADD.FTZ R30, R50, R37 ;  /* 0x00000025321e7221 */ /* 0x000fe20000010000 */
[----:B------:R-:W-:Y:S02]  /*9150*/  IMAD.MOV.U32 R77, RZ, RZ, R123 ;  /* 0x000000ffff4d7224 */ /* 0x000fe400078e007b */
[----:B------:R-:W-:Y:S02]  /*9160*/  IMAD.MOV.U32 R122, RZ, RZ, R42 ;  /* 0x000000ffff7a7224 */ /* 0x000fe400078e002a */
[----:B------:R-:W-:-:S02]  /*9170*/  IMAD.MOV.U32 R47, RZ, RZ, R96 ;  /* 0x000000ffff2f7224 */ /* 0x000fc400078e0060 */
[----:B------:R-:W-:Y:S02]  /*9180*/  IMAD.MOV.U32 R42, RZ, RZ, R161 ;  /* 0x000000ffff2a7224 */ /* 0x000fe400078e00a1 */
[----:B------:R-:W-:Y:S02]  /*9190*/  IMAD.MOV.U32 R96, RZ, RZ, R160 ;  /* 0x000000ffff607224 */ /* 0x000fe400078e00a0 */
[----:B------:R-:W-:Y:S02]  /*91a0*/  IMAD.MOV.U32 R123, RZ, RZ, R163 ;  /* 0x000000ffff7b7224 */ /* 0x000fe400078e00a3 */
[----:B------:R-:W-:Y:S02]  /*91b0*/  IMAD.MOV.U32 R50, RZ, RZ, R162 ;  /* 0x000000ffff327224 */ /* 0x000fe400078e00a2 */
[----:B----4-:R-:W-:Y:S02]  /*91c0*/  @!P6 HFMA2.BF16_V2 R9, -RZ.H0_H0, RZ.H0_H0, -R201.H0_H0 ;  /* 0x200000ffff09e231 */ /* 0x010fe400003409c9 */
[----:B-----5:R-:W-:-:S03]  /*91d0*/  @!P2 HFMA2.BF16_V2 R8, -RZ.H0_H0, RZ.H0_H0, -R174.H0_H0 ;  /* 0x200000ffff08a231 */ /* 0x020fc600003409ae */
[----:B------:R-:W-:Y:S02]  /*91e0*/  PRMT R6, R9, 0x7610, R6 ;  /* 0x0000761009067816 */ /* 0x000fe40000000006 */
[----:B------:R-:W-:Y:S02]  /*91f0*/  PRMT R5, R8, 0x7610, R5 ;  /* 0x0000761008057816 */ /* 0x000fe40000000005 */
[----:B-1----:R-:W-:-:S15]  /*9200*/  HMMA.16816.F32.BF16 R8, R24, R52, RZ ;  /* 0x000000341808723c */ /* 0x002fde00000418ff */
[----:B------:R-:W-:-:S05]  /*9210*/  NOP ;  /* 0x0000000000007918 */ /* 0x000fca0000000000 */
[----:B--2---:R-:W-:Y:S01]  /*9220*/  HMMA.16816.F32.BF16 R160, R20, R56, R8 ;  /* 0x0000003814a0723c */ /* 0x004fe20000041808 */
[----:B---3--:R-:W-:-:S05]  /*9230*/  @!P5 HFMA2.BF16_V2 R7, -RZ.H0_H0, RZ.H0_H0, -R185.H0_H0 ;  /* 0x200000ffff07d231 */ /* 0x008fca00003409b9 */
[----:B------:R-:W-:Y:S02]  /*9240*/  PRMT R4, R7, 0x7610, R4 ;  /* 0x0000761007047816 */ /* 0x000fe40000000004 */
[----:B------:R1:W2:Y:S04]  /*9250*/  LDL.LU.S16 R7, [R1+0x28] ;  /* 0x0000280001077983 */ /* 0x0002a80000300600 */
[----:B------:R1:W3:Y:S04]  /*9260*/  LDL.LU.S16 R10, [R1+0x3c] ;  /* 0x00003c00010a7983 */ /* 0x0002e80000300600 */
[----:B------:R1:W4:Y:S01]  /*9270*/  LDL.LU.S16 R9, [R1+0x38] ;  /* 0x0000380001097983 */ /* 0x0003220000300600 */
[----:B------:R-:W-:-:S04]  /*9280*/  SHF.R.U32.HI R2, RZ, 0x10, R48 ;  /* 0x00000010ff027819 */ /* 0x000fc80000011630 */
[----:B------:R-:W-:-:S04]  /*9290*/  LOP3.LUT R2, R2, 0xff, RZ, 0xc0, !PT ;  /* 0x000000ff02027812 */ /* 0x000fc800078ec0ff */
[----:B------:R-:W-:Y:S02]  /*92a0*/  PRMT R63, R2, 0x5410, R31 ;  /* 0x00005410023f7816 */ /* 0x000fe4000000001f */
[----:B------:R-:W-:-:S04]  /*92b0*/  SHF.R.U32.HI R2, RZ, 0x10, R44 ;  /* 0x00000010ff027819 */ /* 0x000fc8000001162c */
[----:B------:R-:W-:Y:S02]  /*92c0*/  LOP3.LUT R2, R2, 0xff, RZ, 0xc0, !PT ;  /* 0x000000ff02027812 */ /* 0x000fe400078ec0ff */
[----:B------:R-:W-:Y:S02]  /*92d0*/  @!P6 PRMT R201, R6, 0x5410, RZ ;  /* 0x0000541006c9e816 */ /* 0x000fe400000000ff */
[----:B------:R-:W-:Y:S02]  /*92e0*/  PRMT R62, R2, 0x5410, R35 ;  /* 0x00005410023e7816 */ /* 0x000fe40000000023 */
[----:B------:R-:W-:Y:S02]  /*92f0*/  @!P2 PRMT R174, R5, 0x5410, RZ ;  /* 0x0000541005aea816 */ /* 0x000fe400000000ff */
[----:B------:R-:W-:Y:S01]  /*9300*/  @!P5 PRMT R185, R4, 0x5410, RZ ;  /* 0x0000541004b9d816 */ /* 0x000fe200000000ff */
[----:B------:R-:W-:-:S05]  /*9310*/  IMAD.SHL.U32 R48, R218, 0x2, RZ ;  /* 0x00000002da307824 */ /* 0x000fca00078e00ff */
[----:B------:R-:W-:Y:S01]  /*9320*/  LOP3.LUT R48, R48, 0x6, RZ, 0xc0, !PT ;  /* 0x0000000630307812 */ /* 0x000fe200078ec0ff */
[----:B------:R-:W-:Y:S02]  /*9330*/  IMAD.MOV.U32 R73, RZ, RZ, R46 ;  /* 0x000000ffff497224 */ /* 0x000fe400078e002e */
[----:B------:R-:W-:Y:S01]  /*9340*/  FADD.FTZ R31, R51, R38 ;  /* 0x00000026331f7221 */ /* 0x000fe20000010000 */
[----:B------:R-:W-:Y:S02]  /*9350*/  IMAD.MOV.U32 R46, RZ, RZ, R43 ;  /* 0x000000ffff2e7224 */ /* 0x000fe400078e002b */
[----:B------:R-:W-:Y:S02]  /*9360*/  IMAD.MOV.U32 R72, RZ, RZ, R232 ;  /* 0x000000ffff487224 */ /* 0x000fe400078e00e8 */
[----:B------:R-:W-:Y:S02]  /*9370*/  IMAD.MOV.U32 R51, RZ, RZ, R234 ;  /* 0x000000ffff337224 */ /* 0x000fe400078e00ea */
[----:B------:R-:W-:-:S02]  /*9380*/  IMAD.MOV.U32 R43, RZ, RZ, R235 ;  /* 0x000000ffff2b7224 */ /* 0x000fc400078e00eb */
[----:B------:R-:W-:Y:S02]  /*9390*/  IMAD.MOV.U32 R32, RZ, RZ, R233 ;  /* 0x000000ffff207224 */ /* 0x000fe400078e00e9 */
[----:B------:R-:W-:Y:S01]  /*93a0*/  IMAD.MOV.U32 R145, RZ, RZ, R64 ;  /* 0x000000ffff917224 */ /* 0x000fe200078e0040 */
[----:B------:R-:W-:Y:S02]  /*93b0*/  PRMT R64, R34, 0x5410, R29 ;  /* 0x0000541022407816 */ /* 0x000fe4000000001d */
[--C-:B------:R-:W-:Y:S02]  /*93c0*/  HSET2.LE.AND R34, R66, R0.reuse, PT ;  /* 0x0000000042227233 */ /* 0x100fe40003803000 */
[--C-:B------:R-:W-:Y:S02]  /*93d0*/  HSET2.LE.AND R35, R65, R0.reuse, PT ;  /* 0x0000000041237233 */ /* 0x100fe40003803000 */
[--C-:B------:R-:W-:Y:S02]  /*93e0*/  HSET2.LE.AND R37, R64, R0.reuse, PT ;  /* 0x0000000040257233 */ /* 0x100fe40003803000 */
[----:B------:R-:W-:-:S02]  /*93f0*/  HSET2.LE.AND R38, R63, R0, PT ;  /* 0x000000003f267233 */ /* 0x000fc40003803000 */
[----:B------:R-:W-:Y:S02]  /*9400*/  HSET2.LE.AND R39, R39, R0, PT ;  /* 0x0000000027277233 */ /* 0x000fe40003803000 */
[----:B------:R-:W-:Y:S01]  /*9410*/  LOP3.LUT R97, R97, R34, RZ, 0xc0, !PT ;  /* 0x0000002261617212 */ /* 0x000fe200078ec0ff */
[----:B------:R-:W-:Y:S02]  /*9420*/  IMAD.U32 R34, RZ, RZ, UR24 ;  /* 0x00000018ff227e24 */ /* 0x000fe4000f8e00ff */
[----:B--2---:R-:W-:-:S05]  /*9430*/  @!P1 HFMA2.BF16_V2 R7, -RZ.H0_H0, RZ.H0_H0, -R181.H0_H0 ;  /* 0x200000ffff079231 */ /* 0x004fca00003409b5 */
[----:B------:R-:W-:Y:S02]  /*9440*/  PRMT R2, R7, 0x7610, R2 ;  /* 0x0000761007027816 */ /* 0x000fe40000000002 */
[----:B------:R-:W-:Y:S02]  /*9450*/  HMMA.16816.F32.BF16 R4, R16, R52, RZ ;  /* 0x000000341004723c */ /* 0x000fe400000418ff */
[----:B------:R-:W-:Y:S01]  /*9460*/  @!P1 PRMT R181, R2, 0x5410, RZ ;  /* 0x0000541002b59816 */ /* 0x000fe200000000ff */
[----:B------:R-:W-:Y:S02]  /*9470*/  IMAD R2, R49, UR24, R48 ;  /* 0x0000001831027c24 */ /* 0x000fe4000f8e0230 */
[----:B---3--:R-:W-:Y:S02]  /*9480*/  @!P4 HFMA2.BF16_V2 R10, -RZ.H0_H0, RZ.H0_H0, -R61.H0_H0 ;  /* 0x200000ffff0ac231 */ /* 0x008fe4000034093d */
[----:B----4-:R-:W-:-:S03]  /*9490*/  @!P3 HFMA2.BF16_V2 R9, -RZ.H0_H0, RZ.H0_H0, -R188.H0_H0 ;  /* 0x200000ffff09b231 */ /* 0x010fc600003409bc */
[----:B------:R-:W-:-:S10]  /*94a0*/  PRMT R8, R10, 0x7610, R8 ;  /* 0x000076100a087816 */ /* 0x000fd40000000008 */
[----:B------:R-:W-:Y:S01]  /*94b0*/  HMMA.16816.F32.BF16 R232, R12, R56, R4 ;  /* 0x000000380ce8723c */ /* 0x000fe20000041804 */
[----:B------:R-:W-:Y:S01]  /*94c0*/  SHF.R.S32.HI R7, RZ, 0x1f, R2 ;  /* 0x0000001fff077819 */ /* 0x000fe20000011402 */
[----:B------:R-:W-:Y:S01]  /*94d0*/  IMAD.U32 R4, RZ, RZ, UR20 ;  /* 0x00000014ff047e24 */ /* 0x000fe2000f8e00ff */
[----:B------:R-:W-:Y:S01]  /*94e0*/  IADD3 R2, P0, PT, R2, UR20, RZ ;  /* 0x0000001402027c10 */ /* 0x000fe2000ff1e0ff */
[----:B------:R-:W-:Y:S01]  /*94f0*/  FADD.FTZ R5, R77, R28 ;  /* 0x0000001c4d057221 */ /* 0x000fe20000010000 */
[----:B------:R-:W-:Y:S02]  /*9500*/  FADD.FTZ R6, R76, R41 ;  /* 0x000000294c067221 */ /* 0x000fe40000010000 */
[----:B------:R-:W-:Y:S02]  /*9510*/  LEA.HI.X.SX32 R4, R4, R7, 0x1, P0 ;  /* 0x0000000704047211 */ /* 0x000fe400000f0eff */
[----:B------:R-:W-:Y:S02]  /*9520*/  LEA R28, P0, R2, UR8, 0x1 ;  /* 0x00000008021c7c11 */ /* 0x000fe4000f8008ff */
[----:B------:R-:W-:-:S02]  /*9530*/  PRMT R7, R9, 0x7610, R7 ;  /* 0x0000761009077816 */ /* 0x000fc40000000007 */
[----:B------:R-:W-:Y:S01]  /*9540*/  LEA.HI.X R29, R2, UR9, R4, 0x1, P0 ;  /* 0x00000009021d7c11 */ /* 0x000fe200080f0c04 */
[----:B------:R-:W-:Y:S01]  /*9550*/  FADD.FTZ R2, R73, R31 ;  /* 0x0000001f49027221 */ /* 0x000fe20000010000 */
[----:B------:R-:W-:Y:S01]  /*9560*/  @!P4 PRMT R61, R8, 0x5410, RZ ;  /* 0x00005410083dc816 */ /* 0x000fe200000000ff */
[----:B------:R-:W-:Y:S01]  /*9570*/  FADD.FTZ R8, R32, R6 ;  /* 0x0000000620087221 */ /* 0x000fe20000010000 */
[----:B------:R-:W-:Y:S01]  /*9580*/  @!P3 PRMT R188, R7, 0x5410, RZ ;  /* 0x0000541007bcb816 */ /* 0x000fe200000000ff */
[----:B------:R-:W-:Y:S02]  /*9590*/  IMAD.MOV.U32 R73, RZ, RZ, R47 ;  /* 0x000000ffff497224 */ /* 0x000fe400078e002f */
[----:B------:R-:W-:Y:S01]  /*95a0*/  FADD.FTZ R7, R45, R5 ;  /* 0x000000052d077221 */ /* 0x000fe20000010000 */
[----:B------:R-:W-:Y:S02]  /*95b0*/  IMAD.MOV.U32 R32, RZ, RZ, R46 ;  /* 0x000000ffff207224 */ /* 0x000fe400078e002e */
[----:B------:R-:W2:Y:S01]  /*95c0*/  LDSM.16.MT88.4 R44, [R40+0xb000] ;  /* 0x00b00000282c783b */ /* 0x000ea20000004200 */
[----:B------:R-:W-:Y:S01]  /*95d0*/  FADD.FTZ R4, R72, R30 ;  /* 0x0000001e48047221 */ /* 0x000fe20000010000 */
[----:B------:R-:W-:-:S02]  /*95e0*/  IMAD.MOV.U32 R77, RZ, RZ, R50 ;  /* 0x000000ffff4d7224 */ /* 0x000fc400078e0032 */
[----:B------:R-:W-:Y:S02]  /*95f0*/  IMAD.MOV.U32 R72, RZ, RZ, R51 ;  /* 0x000000ffff487224 */ /* 0x000fe400078e0033 */
[----:B------:R-:W3:Y:S01]  /*9600*/  LDSM.16.MT88.4 R48, [R40+0xb400] ;  /* 0x00b400002830783b */ /* 0x000ee20000004200 */
[----:B------:R-:W-:Y:S01]  /*9610*/  USHF.L.U32 UR8, UR24, 0x3, URZ ;  /* 0x0000000318087899 */ /* 0x000fe200080006ff */
[----:B------:R-:W-:Y:S01]  /*9620*/  FADD.FTZ R6, R137, R4 ;  /* 0x0000000489067221 */ /* 0x000fe20000010000 */
[----:B------:R-:W-:-:S04]  /*9630*/  FADD.FTZ R2, R127, R2 ;  /* 0x000000027f027221 */ /* 0x000fc80000010000 */
[----:B------:R-:W-:Y:S02]  /*9640*/  IMAD.U32 R4, RZ, RZ, UR8 ;  /* 0x00000008ff047e24 */ /* 0x000fe4000f8e00ff */
[----:B------:R-:W-:Y:S01]  /*9650*/  FADD.FTZ R52, R128, R2 ;  /* 0x0000000280347221 */ /* 0x000fe20000010000 */
[----:B------:R-:W-:Y:S02]  /*9660*/  IMAD.U32 R2, RZ, RZ, UR24 ;  /* 0x00000018ff027e24 */ /* 0x000fe4000f8e00ff */
[----:B------:R-:W-:Y:S01]  /*9670*/  IMAD.WIDE R4, R4, 0x2, R28 ;  /* 0x0000000204047825 */ /* 0x000fe200078e021c */
[----:B------:R-:W-:Y:S03]  /*9680*/  STG.E.U16 desc[UR26][R28.64], R68 ;  /* 0x000000441c007986 */ /* 0x000fe6000c10151a */
[----:B------:R-:W-:Y:S01]  /*9690*/  FADD.FTZ R42, R42, R7 ;  /* 0x000000072a2a7221 */ /* 0x000fe20000010000 */
[----:B------:R-:W-:Y:S01]  /*96a0*/  FADD.FTZ R41, R138, R6 ;  /* 0x000000068a297221 */ /* 0x000fe20000010000 */
[----:B------:R-:W-:Y:S01]  /*96b0*/  IMAD.MOV.U32 R53, RZ, RZ, R32 ;  /* 0x000000ffff357224 */ /* 0x000fe200078e0020 */
[----:B------:R-:W-:Y:S01]  /*96c0*/  STG.E.U16 desc[UR26][R28.64+0x2], R67 ;  /* 0x000002431c007986 */ /* 0x000fe2000c10151a */
[----:B------:R-:W-:-:S04]  /*96d0*/  IMAD.WIDE R32, R2, 0x70, R4 ;  /* 0x0000007002207825 */ /* 0x000fc800078e0204 */
[----:B------:R-:W-:Y:S01]  /*96e0*/  FADD.FTZ R43, R43, R8 ;  /* 0x000000082b2b7221 */ /* 0x000fe20000010000 */
[----:B------:R-:W-:Y:S04]  /*96f0*/  STG.E.U16 desc[UR26][R4.64], R69 ;  /* 0x0000004504007986 */ /* 0x000fe8000c10151a */
[----:B------:R4:W-:Y:S01]  /*9700*/  STG.E.U16 desc[UR26][R4.64+0x2], R70 ;  /* 0x0000024604007986 */ /* 0x0009e2000c10151a */
[-C--:B--2---:R-:W-:Y:S08]  /*9710*/  HMMA.16816.F32.BF16 R8, R24, R44.reuse, RZ ;  /* 0x0000002c1808723c */ /* 0x084ff000000418ff */
[----:B----4-:R-:W-:Y:S01]  /*9720*/  HMMA.16816.F32.BF16 R4, R16, R44, RZ ;  /* 0x0000002c1004723c */ /* 0x010fe200000418ff */
        /* <DEDUP_REMOVED lines=9> */
[----:B------:R-:W-:Y:S01]  /*97c0*/  IMAD.MOV.U32 R252, RZ, RZ, R146 ;  /* 0x000000fffffc7224 */ /* 0x000fe200078e0092 */
[----:B---3--:R-:W-:Y:S01]  /*97d0*/  HMMA.16816.F32.BF16 R156, R12, R48, R4 ;  /* 0x000000300c9c723c */ /* 0x008fe20000041804 */
[----:B------:R-:W-:Y:S01]  /*97e0*/  IMAD.MOV.U32 R127, RZ, RZ, R145 ;  /* 0x000000ffff7f7224 */ /* 0x000fe200078e0091 */
[----:B------:R-:W-:Y:S02]  /*97f0*/  LOP3.LUT R4, R92, 0xff00ff, RZ, 0xc0, !PT ;  /* 0x00ff00ff5c047812 */ /* 0x000fe400078ec0ff */
[----:B------:R-:W-:-:S04]  /*9800*/  LOP3.LUT R6, R93, 0xff00ff, RZ, 0xc0, !PT ;  /* 0x00ff00ff5d067812 */ /* 0x000fc800078ec0ff */
[----:B------:R-:W-:Y:S01]  /*9810*/  HMMA.16816.F32.BF16 R144, R20, R48, R8 ;  /* 0x000000301490723c */ /* 0x000fe20000041808 */
[----:B------:R-:W-:Y:S02]  /*9820*/  LOP3.LUT R8, R85, 0xff00ff, RZ, 0xc0, !PT ;  /* 0x00ff00ff55087812 */ /* 0x000fe400078ec0ff */
[----:B------:R-:W-:Y:S02]  /*9830*/  LOP3.LUT R10, R89, 0xff00ff, RZ, 0xc0, !PT ;  /* 0x00ff00ff590a7812 */ /* 0x000fe400078ec0ff */
[--C-:B------:R-:W-:Y:S02]  /*9840*/  HSET2.LE.AND R2, R82, R0.reuse, PT ;  /* 0x0000000052027233 */ /* 0x100fe40003803000 */
[--C-:B------:R-:W-:Y:S02]  /*9850*/  HSET2.LE.AND R4, R4, R0.reuse, PT ;  /* 0x0000000004047233 */ /* 0x100fe40003803000 */
[--C-:B------:R-:W-:Y:S02]  /*9860*/  HSET2.LE.AND R8, R8, R0.reuse, PT ;  /* 0x0000000008087233 */ /* 0x100fe40003803000 */
[----:B------:R-:W-:-:S02]  /*9870*/  HSET2.LE.AND R9, R84, R0, PT ;  /* 0x0000000054097233 */ /* 0x000fc40003803000 */
[--C-:B------:R-:W-:Y:S02]  /*9880*/  HSET2.LE.AND R6, R6, R0.reuse, PT ;  /* 0x0000000006067233 */ /* 0x100fe40003803000 */
[--C-:B------:R-:W-:Y:S02]  /*9890*/  HSET2.LE.AND R7, R71, R0.reuse, PT ;  /* 0x0000000047077233 */ /* 0x100fe40003803000 */
[--C-:B------:R-:W-:Y:S02]  /*98a0*/  HSET2.LE.AND R30, R83, R0.reuse, PT ;  /* 0x00000000531e7233 */ /* 0x100fe40003803000 */
[--C-:B------:R-:W-:Y:S02]  /*98b0*/  HSET2.LE.AND R31, R81, R0.reuse, PT ;  /* 0x00000000511f7233 */ /* 0x100fe40003803000 */
[--C-:B------:R-:W-:Y:S02]  /*98c0*/  HSET2.LE.AND R36, R10, R0.reuse, PT ;  /* 0x000000000a247233 */ /* 0x100fe40003803000 */
[----:B------:R-:W-:Y:S01]  /*98d0*/  LOP3.LUT R10, R132, R2, RZ, 0xc0, !PT ;  /* 0x00000002840a7212 */ /* 0x000fe200078ec0ff */
[----:B------:R-:W-:Y:S01]  /*98e0*/  IMAD.U32 R2, RZ, RZ, UR8 ;  /* 0x00000008ff027e24 */ /* 0x000fe2000f8e00ff */
[----:B------:R-:W-:Y:S01]  /*98f0*/  LOP3.LUT R11, R112, R4, RZ, 0xc0, !PT ;  /* 0x00000004700b7212 */ /* 0x000fe200078ec0ff */
[----:B------:R-:W-:Y:S01]  /*9900*/  IMAD.MOV.U32 R112, RZ, RZ, R123 ;  /* 0x000000ffff707224 */ /* 0x000fe200078e007b */
[----:B------:R-:W-:Y:S01]  /*9910*/  LOP3.LUT R95, R95, R8, RZ, 0xc0, !PT ;  /* 0x000000085f5f7212 */ /* 0x000fe200078ec0ff */
[----:B------:R-:W-:Y:S01]  /*9920*/  IMAD.MOV.U32 R123, RZ, RZ, R96 ;  /* 0x000000ffff7b7224 */ /* 0x000fe200078e0060 */
[----:B------:R-:W-:Y:S01]  /*9930*/  LOP3.LUT R8, R152, R9, RZ, 0xc0, !PT ;  /* 0x0000000998087212 */ /* 0x000fe200078ec0ff */
[----:B------:R-:W-:Y:S01]  /*9940*/  STG.E.U16 desc[UR26][R32.64], R60 ;  /* 0x0000003c20007986 */ /* 0x000fe2000c10151a */
[--C-:B------:R-:W-:Y:S01]  /*9950*/  HSET2.LE.AND R5, R88, R0.reuse, PT ;  /* 0x0000000058057233 */ /* 0x100fe20003803000 */
[----:B------:R-:W-:Y:S01]  /*9960*/  IMAD.MOV.U32 R48, RZ, RZ, R67 ;  /* 0x000000ffff307224 */ /* 0x000fe200078e0043 */
[----:B------:R-:W-:Y:S01]  /*9970*/  LOP3.LUT R99, R99, R6, RZ, 0xc0, !PT ;  /* 0x0000000663637212 */ /* 0x000fe200078ec0ff */
[----:B------:R2:W-:Y:S01]  /*9980*/  STG.E.U16 desc[UR26][R32.64+0x2], R61 ;  /* 0x0000023d20007986 */ /* 0x0005e2000c10151a */
[----:B------:R-:W-:Y:S01]  /*9990*/  LOP3.LUT R94, R94, R7, RZ, 0xc0, !PT ;  /* 0x000000075e5e7212 */ /* 0x000fe200078ec0ff */
[----:B------:R-:W-:Y:S01]  /*99a0*/  IMAD.MOV.U32 R85, RZ, RZ, R68 ;  /* 0x000000ffff557224 */ /* 0x000fe200078e0044 */
[----:B------:R-:W-:Y:S01]  /*99b0*/  LOP3.LUT R9, R139, R30, RZ, 0xc0, !PT ;  /* 0x0000001e8b097212 */ /* 0x000fe200078ec0ff */
[--C-:B------:R-:W-:Y:S01]  /*99c0*/  IMAD.WIDE R44, R34, -0x70, R32.reuse ;  /* 0xffffff90222c7825 */ /* 0x100fe200078e0220 */
[----:B------:R-:W-:Y:S01]  /*99d0*/  LOP3.LUT R96, R113, R31, RZ, 0xc0, !PT ;  /* 0x0000001f71607212 */ /* 0x000fe200078ec0ff */
[----:B------:R-:W-:Y:S01]  /*99e0*/  HMMA.16816.F32.BF16 R68, R16, R118, RZ ;  /* 0x000000761044723c */ /* 0x000fe200000418ff */
[----:B------:R-:W-:Y:S01]  /*99f0*/  HSET2.LE.AND R0, R62, R0, PT ;  /* 0x000000003e007233 */ /* 0x000fe20003803000 */
[----:B------:R-:W-:Y:S01]  /*9a00*/  IMAD.WIDE R30, R2, 0x2, R32 ;  /* 0x00000002021e7825 */ /* 0x000fe200078e0220 */
[----:B------:R-:W-:-:S02]  /*9a10*/  LOP3.LUT R6, R126, R35, RZ, 0xc0, !PT ;  /* 0x000000237e067212 */ /* 0x000fc400078ec0ff */
[----:B------:R-:W-:Y:S02]  /*9a20*/  LOP3.LUT R7, R125, R36, RZ, 0xc0, !PT ;  /* 0x000000247d077212 */ /* 0x000fe400078ec0ff */
[----:B------:R-:W-:Y:S01]  /*9a30*/  LOP3.LUT R92, R109, R37, RZ, 0xc0, !PT ;  /* 0x000000256d5c7212 */ /* 0x000fe200078ec0ff */
[----:B------:R-:W-:Y:S01]  /*9a40*/  HMMA.16816.F32.BF16 R64, R16, R106, RZ ;  /* 0x0000006a1040723c */ /* 0x000fe200000418ff */
[----:B------:R-:W-:Y:S02]  /*9a50*/  LOP3.LUT R93, R108, R38, RZ, 0xc0, !PT ;  /* 0x000000266c5d7212 */ /* 0x000fe400078ec0ff */
[----:B------:R-:W-:-:S05]  /*9a60*/  LOP3.LUT R4, R117, R39, RZ, 0xc0, !PT ;  /* 0x0000002775047212 */ /* 0x000fca00078ec0ff */
[C---:B------:R-:W-:Y:S08]  /*9a70*/  HMMA.16816.F32.BF16 R36, R16.reuse, R74, RZ ;  /* 0x0000004a1024723c */ /* 0x040ff000000418ff */
[C---:B--2---:R-:W-:Y:S08]  /*9a80*/  HMMA.16816.F32.BF16 R60, R16.reuse, R110, RZ ;  /* 0x0000006e103c723c */ /* 0x044ff000000418ff */
[C---:B------:R-:W-:Y:S08]  /*9a90*/  HMMA.16816.F32.BF16 R32, R16.reuse, R54, RZ ;  /* 0x000000361020723c */ /* 0x040ff000000418ff */
[----:B------:R-:W-:Y:S01]  /*9aa0*/  HMMA.16816.F32.BF16 R16, R16, R46, RZ ;  /* 0x0000002e1010723c */ /* 0x000fe200000418ff */
[----:B------:R-:W-:Y:S01]  /*9ab0*/  IMAD.MOV.U32 R49, RZ, RZ, R137 ;  /* 0x000000ffff317224 */ /* 0x000fe200078e0089 */
[----:B------:R-:W-:Y:S01]  /*9ac0*/  LOP3.LUT R98, R98, R5, RZ, 0xc0, !PT ;  /* 0x0000000562627212 */ /* 0x000fe200078ec0ff */
[----:B------:R-:W-:Y:S01]  /*9ad0*/  FADD.FTZ R252, R252, R41 ;  /* 0x00000029fcfc7221 */ /* 0x000fe20000010000 */
[----:B------:R-:W-:Y:S01]  /*9ae0*/  IMAD.MOV.U32 R109, RZ, RZ, R72 ;  /* 0x000000ffff6d7224 */ /* 0x000fe200078e0048 */
[----:B------:R-:W-:Y:S01]  /*9af0*/  LOP3.LUT R5, R116, R0, RZ, 0xc0, !PT ;  /* 0x0000000074057212 */ /* 0x000fe200078ec0ff */
[----:B------:R-:W-:-:S02]  /*9b00*/  IMAD.MOV.U32 R108, RZ, RZ, R73 ;  /* 0x000000ffff6c7224 */ /* 0x000fc400078e0049 */
[----:B------:R-:W-:Y:S01]  /*9b10*/  FADD.FTZ R43, R127, R43 ;  /* 0x0000002b7f2b7221 */ /* 0x000fe20000010000 */
[----:B------:R-:W-:Y:S02]  /*9b20*/  IMAD.MOV.U32 R88, RZ, RZ, R155 ;  /* 0x000000ffff587224 */ /* 0x000fe400078e009b */
[----:B------:R-:W-:Y:S01]  /*9b30*/  FADD.FTZ R42, R129, R42 ;  /* 0x0000002a812a7221 */ /* 0x000fe20000010000 */
[----:B------:R-:W-:Y:S02]  /*9b40*/  IMAD.MOV.U32 R137, RZ, RZ, R154 ;  /* 0x000000ffff897224 */ /* 0x000fe400078e009a */
[----:B------:R-:W-:Y:S01]  /*9b50*/  IMAD.MOV.U32 R138, RZ, RZ, R153 ;  /* 0x000000ffff8a7224 */ /* 0x000fe200078e0099 */
[----:B------:R-:W-:Y:S01]  /*9b60*/  HMMA.16816.F32.BF16 R68, R12, R114, R68 ;  /* 0x000000720c44723c */ /* 0x000fe20000041844 */
[----:B------:R-:W-:Y:S02]  /*9b70*/  IMAD.MOV.U32 R41, RZ, RZ, R124 ;  /* 0x000000ffff297224 */ /* 0x000fe400078e007c */
[----:B------:R-:W-:-:S02]  /*9b80*/  IMAD.MOV.U32 R89, RZ, RZ, R121 ;  /* 0x000000ffff597224 */ /* 0x000fc400078e0079 */
[----:B------:R-:W-:Y:S02]  /*9b90*/  IMAD.MOV.U32 R72, RZ, RZ, R120 ;  /* 0x000000ffff487224 */ /* 0x000fe400078e0078 */
[----:B------:R-:W-:Y:S01]  /*9ba0*/  IMAD.MOV.U32 R117, RZ, RZ, R122 ;  /* 0x000000ffff757224 */ /* 0x000fe200078e007a */
[C---:B------:R-:W-:Y:S01]  /*9bb0*/  HMMA.16816.F32.BF16 R64, R12.reuse, R90, R64 ;  /* 0x0000005a0c40723c */ /* 0x040fe20000041840 */
[----:B------:R-:W-:Y:S02]  /*9bc0*/  IMAD.MOV.U32 R0, RZ, RZ, R123 ;  /* 0x000000ffff007224 */ /* 0x000fe400078e007b */
[----:B------:R-:W-:Y:S02]  /*9bd0*/  IMAD.MOV.U32 R73, RZ, RZ, R130 ;  /* 0x000000ffff497224 */ /* 0x000fe400078e0082 */
[----:B------:R-:W-:Y:S02]  /*9be0*/  IMAD.MOV.U32 R139, RZ, RZ, R142 ;  /* 0x000000ffff8b7224 */ /* 0x000fe400078e008e */
[----:B------:R-:W-:Y:S01]  /*9bf0*/  IMAD.MOV.U32 R152, RZ, RZ, R140 ;  /* 0x000000ffff987224 */ /* 0x000fe200078e008c */
[----:B------:R-:W-:Y:S01]  /*9c00*/  HMMA.16816.F32.BF16 R120, R12, R86, R60 ;  /* 0x000000560c78723c */ /* 0x000fe2000004183c */
[----:B------:R-:W-:-:S02]  /*9c10*/  IMAD.MOV.U32 R153, RZ, RZ, R143 ;  /* 0x000000ffff997224 */ /* 0x000fc400078e008f */
[----:B------:R-:W-:Y:S02]  /*9c20*/  IMAD.MOV.U32 R154, RZ, RZ, R141 ;  /* 0x000000ffff9a7224 */ /* 0x000fe400078e008d */
[----:B------:R-:W-:-:S03]  /*9c30*/  IMAD.MOV.U32 R155, RZ, RZ, R131 ;  /* 0x000000ffff9b7224 */ /* 0x000fc600078e0083 */
        /* <DEDUP_REMOVED lines=11> */
[----:B------:R-:W-:Y:S01]  /*9cf0*/  HMMA.16816.F32.BF16 R24, R24, R46, RZ ;  /* 0x0000002e1818723c */ /* 0x000fe200000418ff */
[----:B------:R-:W-:-:S02]  /*9d00*/  IMAD.MOV.U32 R84, RZ, RZ, R56 ;  /* 0x000000ffff547224 */ /* 0x000fc400078e0038 */
[----:B------:R-:W-:Y:S02]  /*9d10*/  IMAD.MOV.U32 R83, RZ, RZ, R57 ;  /* 0x000000ffff537224 */ /* 0x000fe400078e0039 */
[----:B------:R-:W-:Y:S02]  /*9d20*/  IMAD.MOV.U32 R132, RZ, RZ, R76 ;  /* 0x000000ffff847224 */ /* 0x000fe400078e004c */
[----:B------:R-:W-:Y:S02]  /*9d30*/  IMAD.MOV.U32 R113, RZ, RZ, R77 ;  /* 0x000000ffff717224 */ /* 0x000fe400078e004d */
[C---:B------:R-:W-:Y:S01]  /*9d40*/  HMMA.16816.F32.BF16 R76, R20.reuse, R78, R16 ;  /* 0x0000004e144c723c */ /* 0x040fe20000041810 */
[----:B------:R-:W2:Y:S07]  /*9d50*/  LDSM.16.MT88.4 R16, [R40+0x9800] ;  /* 0x009800002810783b */ /* 0x000eae0000004200 */
[C---:B------:R-:W-:Y:S01]  /*9d60*/  HMMA.16816.F32.BF16 R56, R20.reuse, R58, R12 ;  /* 0x0000003a1438723c */ /* 0x040fe2000004180c */
[----:B------:R-:W-:Y:S07]  /*9d70*/  LDSM.16.MT88.4 R12, [R80+0xa800] ;  /* 0x00a80000500c783b */ /* 0x000fee0000004200 */
[----:B------:R-:W-:Y:S01]  /*9d80*/  HMMA.16816.F32.BF16 R24, R20, R50, R24 ;  /* 0x000000321418723c */ /* 0x000fe20000041818 */
[----:B------:R-:W3:Y:S01]  /*9d90*/  LDSM.16.MT88.4 R20, [R80+0x9800] ;  /* 0x009800005014783b */ /* 0x000ee20000004200 */
        /* <DEDUP_REMOVED lines=11> */
[----:B------:R-:W-:Y:S01]  /*9e50*/  IMAD.MOV.U32 R81, RZ, RZ, R134 ;  /* 0x000000ffff517224 */ /* 0x000fe200078e0086 */
[----:B--2---:R-:W-:Y:S01]  /*9e60*/  HMMA.16816.F32.BF16 R152, R8, R16, R152 ;  /* 0x000000100898723c */ /* 0x004fe20000041898 */
[----:B------:R-:W-:-:S07]  /*9e70*/  IMAD.MOV.U32 R83, RZ, RZ, R133 ;  /* 0x000000ffff537224 */ /* 0x000fce00078e0085 */
[----:B------:R-:W-:Y:S08]  /*9e80*/  HMMA.16816.F32.BF16 R148, R4, R16, R148 ;  /* 0x000000100494723c */ /* 0x000ff00000041894 */
[-C--:B---3--:R-:W-:Y:S08]  /*9e90*/  HMMA.16816.F32.BF16 R168, R8, R20.reuse, R168 ;  /* 0x0000001408a8723c */ /* 0x088ff000000418a8 */
[----:B------:R-:W-:Y:S08]  /*9ea0*/  HMMA.16816.F32.BF16 R164, R4, R20, R164 ;  /* 0x0000001404a4723c */ /* 0x000ff000000418a4 */
[-C--:B------:R-:W-:Y:S08]  /*9eb0*/  HMMA.16816.F32.BF16 R60, R8, R22.reuse, R60 ;  /* 0x00000016083c723c */ /* 0x080ff0000004183c */
[----:B------:R-:W-:Y:S01]  /*9ec0*/  HMMA.16816.F32.BF16 R52, R4, R22, R68 ;  /* 0x000000160434723c */ /* 0x000fe20000041844 */
[----:B------:R-:W2:Y:S07]  /*9ed0*/  LDSM.16.MT88.4 R20, [R40+0xa800] ;  /* 0x00a800002814783b */ /* 0x000eae0000004200 */
[-C--:B------:R-:W-:Y:S08]  /*9ee0*/  HMMA.16816.F32.BF16 R36, R8, R18.reuse, R36 ;  /* 0x000000120824723c */ /* 0x080ff00000041824 */
[----:B------:R-:W-:Y:S01]  /*9ef0*/  HMMA.16816.F32.BF16 R64, R4, R18, R64 ;  /* 0x000000120440723c */ /* 0x000fe20000041840 */
[----:B------:R-:W3:Y:S07]  /*9f00*/  LDSM.16.MT88.4 R16, [R80+0xb800] ;  /* 0x00b800005010783b */ /* 0x000eee0000004200 */
[-C--:B------:R-:W-:Y:S08]  /*9f10*/  HMMA.16816.F32.BF16 R136, R8, R12.reuse, R136 ;  /* 0x0000000c0888723c */ /* 0x080ff00000041888 */
[----:B------:R-:W-:Y:S08]  /*9f20*/  HMMA.16816.F32.BF16 R132, R4, R12, R248 ;  /* 0x0000000c0484723c */ /* 0x000ff000000418f8 */
[-C--:B------:R-:W-:Y:S08]  /*9f30*/  HMMA.16816.F32.BF16 R32, R8, R14.reuse, R32 ;  /* 0x0000000e0820723c */ /* 0x080ff00000041820 */
[----:B------:R-:W-:Y:S01]  /*9f40*/  HMMA.16816.F32.BF16 R48, R4, R14, R120 ;  /* 0x0000000e0430723c */ /* 0x000fe20000041878 */
[----:B------:R-:W4:Y:S01]  /*9f50*/  LDSM.16.MT88.4 R12, [R40+0xb800] ;  /* 0x00b80000280c783b */ /* 0x000f220000004200 */
[----:B------:R-:W-:-:S02]  /*9f60*/  IMAD.MOV.U32 R116, RZ, RZ, R0 ;  /* 0x000000ffff747224 */ /* 0x000fc400078e0000 */
[----:B------:R-:W-:Y:S02]  /*9f70*/  IMAD.MOV.U32 R2, RZ, RZ, R84 ;  /* 0x000000ffff027224 */ /* 0x000fe400078e0054 */
[----:B------:R-:W-:Y:S02]  /*9f80*/  IMAD.MOV.U32 R74, RZ, RZ, R108 ;  /* 0x000000ffff4a7224 */ /* 0x000fe400078e006c */
[----:B------:R-:W-:Y:S01]  /*9f90*/  IMAD.MOV.U32 R75, RZ, RZ, R109 ;  /* 0x000000ffff4b7224 */ /* 0x000fe200078e006d */
[----:B--2---:R-:W-:Y:S01]  /*9fa0*/  HMMA.16816.F32.BF16 R120, R8, R20, R236 ;  /* 0x000000140878723c */ /* 0x004fe200000418ec */
[----:B------:R-:W-:Y:S02]  /*9fb0*/  IMAD.MOV.U32 R0, RZ, RZ, R85 ;  /* 0x000000ffff007224 */ /* 0x000fe400078e0055 */
[----:B------:R-:W-:Y:S02]  /*9fc0*/  IMAD.MOV.U32 R249, RZ, RZ, R2 ;  /* 0x000000fffff97224 */ /* 0x000fe400078e0002 */
[----:B------:R-:W-:-:S03]  /*9fd0*/  IMAD.MOV.U32 R250, RZ, RZ, R0 ;  /* 0x000000fffffa7224 */ /* 0x000fc600078e0000 */
[----:B---3--:R-:W-:Y:S01]  /*9fe0*/  HMMA.16816.F32.BF16 R68, R8, R16, R160 ;  /* 0x000000100844723c */ /* 0x008fe200000418a0 */
[----:B------:R-:W-:Y:S01]  /*9ff0*/  IMAD.MOV.U32 R2, RZ, RZ, R73 ;  /* 0x000000ffff027224 */ /* 0x000fe200078e0049 */
[----:B------:R-:W2:Y:S01]  /*a000*/  LDSM.16.MT88.4 R160, [R80+0x9c00] ;  /* 0x009c000050a0783b */ /* 0x000ea20000004200 */
[----:B------:R-:W-:-:S05]  /*a010*/  IMAD.MOV.U32 R236, RZ, RZ, R91 ;  /* 0x000000ffffec7224 */ /* 0x000fca00078e005b */
[C---:B------:R-:W-:Y:S01]  /*a020*/  HMMA.16816.F32.BF16 R108, R8.reuse, R22, R76 ;  /* 0x00000016086c723c */ /* 0x040fe2000004184c */
[----:B------:R-:W-:Y:S01]  /*a030*/  IMAD.MOV.U32 R0, RZ, RZ, R88 ;  /* 0x000000ffff007224 */ /* 0x000fe200078e0058 */
[----:B------:R-:W-:Y:S06]  /*a040*/  LDSM.16.MT88.4 R76, [R80+0xbc00] ;  /* 0x00bc0000504c783b */ /* 0x000fec0000004200 */
[----:B------:R-:W-:Y:S01]  /*a050*/  HMMA.16816.F32.BF16 R56, R8, R18, R56 ;  /* 0x000000120838723c */ /* 0x000fe20000041838 */
[----:B------:R-:W-:-:S07]  /*a060*/  IMAD.MOV.U32 R239, RZ, RZ, R114 ;  /* 0x000000ffffef7224 */ /* 0x000fce00078e0072 */
[C---:B----4-:R-:W-:Y:S01]  /*a070*/  HMMA.16816.F32.BF16 R84, R8.reuse, R12, R144 ;  /* 0x0000000c0854723c */ /* 0x050fe20000041890 */
[----:B------:R-:W-:Y:S01]  /*a080*/  IMAD.MOV.U32 R248, RZ, RZ, R115 ;  /* 0x000000fffff87224 */ /* 0x000fe200078e0073 */
[----:B------:R-:W3:Y:S06]  /*a090*/  LDSM.16.MT88.4 R144, [R40+0x9c00] ;  /* 0x009c00002890783b */ /* 0x000eec0000004200 */
[----:B------:R-:W-:Y:S01]  /*a0a0*/  HMMA.16816.F32.BF16 R24, R8, R14, R24 ;  /* 0x0000000e0818723c */ /* 0x000fe20000041818 */
[----:B------:R-:W-:Y:S02]  /*a0b0*/  IMAD.MOV.U32 R9, RZ, RZ, R116 ;  /* 0x000000ffff097224 */ /* 0x000fe400078e0074 */
[----:B------:R-:W-:-:S02]  /*a0c0*/  IMAD.MOV.U32 R8, RZ, RZ, R117 ;  /* 0x000000ffff087224 */ /* 0x000fc400078e0075 */
[----:B------:R-:W-:-:S03]  /*a0d0*/  IMAD.MOV.U32 R10, RZ, RZ, R72 ;  /* 0x000000ffff0a7224 */ /* 0x000fc600078e0048 */
        /* <DEDUP_REMOVED lines=8> */
[----:B------:R-:W-:Y:S01]  /*a160*/  IMAD.MOV.U32 R47, RZ, RZ, R41 ;  /* 0x000000ffff2f7224 */ /* 0x000fe200078e0029 */
[----:B------:R-:W-:Y:S02]  /*a170*/  LDSM.16.MT88.4 R112, [R40+0xac00] ;  /* 0x00ac00002870783b */ /* 0x000fe40000004200 */
[C---:B------:R-:W-:Y:S01]  /*a180*/  HMMA.16816.F32.BF16 R20, R4.reuse, R22, R124 ;  /* 0x000000160414723c */ /* 0x040fe2000004187c */
[----:B------:R-:W-:Y:S02]  /*a190*/  IMAD.MOV.U32 R240, RZ, RZ, R42 ;  /* 0x000000fffff07224 */ /* 0x000fe400078e002a */
[----:B------:R-:W-:Y:S02]  /*a1a0*/  IMAD.MOV.U32 R235, RZ, RZ, R43 ;  /* 0x000000ffffeb7224 */ /* 0x000fe400078e002b */
[----:B------:R-:W-:Y:S03]  /*a1b0*/  LDSM.16.MT88.4 R40, [R40+0xbc00] ;  /* 0x00bc00002828783b */ /* 0x000fe60000004200 */
[C---:B------:R-:W-:Y:S08]  /*a1c0*/  HMMA.16816.F32.BF16 R16, R4.reuse, R18, R140 ;  /* 0x000000120410723c */ /* 0x040ff0000004188c */
[C---:B------:R-:W-:Y:S08]  /*a1d0*/  HMMA.16816.F32.BF16 R88, R4.reuse, R12, R156 ;  /* 0x0000000c0458723c */ /* 0x040ff0000004189c */
[----:B------:R-:W-:Y:S01]  /*a1e0*/  HMMA.16816.F32.BF16 R4, R4, R14, R128 ;  /* 0x0000000e0404723c */ /* 0x000fe20000041880 */
[----:B------:R-:W4:Y:S01]  /*a1f0*/  LDSM.16.MT88.4 R128, [R80+0xac00] ;  /* 0x00ac00005080783b */ /* 0x000f220000004200 */
[----:B------:R-:W-:-:S02]  /*a200*/  IMAD.MOV.U32 R237, RZ, RZ, R106 ;  /* 0x000000ffffed7224 */ /* 0x000fc400078e006a */
[----:B------:R-:W-:Y:S02]  /*a210*/  IMAD.MOV.U32 R238, RZ, RZ, R107 ;  /* 0x000000ffffee7224 */ /* 0x000fe400078e006b */
[----:B------:R-:W-:Y:S02]  /*a220*/  IMAD.MOV.U32 R106, RZ, RZ, R81 ;  /* 0x000000ffff6a7224 */ /* 0x000fe400078e0051 */
[----:B------:R-:W-:Y:S01]  /*a230*/  IMAD.MOV.U32 R107, RZ, RZ, R83 ;  /* 0x000000ffff6b7224 */ /* 0x000fe200078e0053 */
[----:B--2---:R-:W-:Y:S01]  /*a240*/  HMMA.16816.F32.BF16 R168, R96, R160, R168 ;  /* 0x000000a060a8723c */ /* 0x004fe200000418a8 */
[----:B------:R-:W-:-:S07]  /*a250*/  IMAD.MOV.U32 R234, RZ, RZ, R82 ;  /* 0x000000ffffea7224 */ /* 0x000fce00078e0052 */
[----:B------:R-:W-:Y:S08]  /*a260*/  HMMA.16816.F32.BF16 R164, R92, R160, R164 ;  /* 0x000000a05ca4723c */ /* 0x000ff000000418a4 */
[C---:B------:R-:W-:Y:S08]  /*a270*/  HMMA.16816.F32.BF16 R156, R96.reuse, R162, R60 ;  /* 0x000000a2609c723c */ /* 0x040ff0000004183c */
[C---:B---3--:R-:W-:Y:S08]  /*a280*/  HMMA.16816.F32.BF16 R152, R96.reuse, R144, R152 ;  /* 0x000000906098723c */ /* 0x048ff00000041898 */
[C---:B------:R-:W-:Y:S08]  /*a290*/  HMMA.16816.F32.BF16 R140, R96.reuse, R146, R36 ;  /* 0x00000092608c723c */ /* 0x040ff00000041824 */
[C---:B----4-:R-:W-:Y:S08]  /*a2a0*/  HMMA.16816.F32.BF16 R136, R96.reuse, R128, R136 ;  /* 0x000000806088723c */ /* 0x050ff00000041888 */
        /* <DEDUP_REMOVED lines=16> */
[----:B------:R-:W-:-:S02]  /*a3b0*/  IMAD.U32 R4, RZ, RZ, UR24 ;  /* 0x00000018ff047e24 */ /* 0x000fc4000f8e00ff */
[----:B------:R-:W-:Y:S02]  /*a3c0*/  IMAD.U32 R6, RZ, RZ, UR24 ;  /* 0x00000018ff067e24 */ /* 0x000fe4000f8e00ff */
[----:B------:R-:W-:-:S04]  /*a3d0*/  IMAD.WIDE R4, R4, 0x70, R44 ;  /* 0x0000007004047825 */ /* 0x000fc800078e022c */
[----:B------:R-:W-:Y:S01]  /*a3e0*/  FADD.FTZ R10, R10, R240 ;  /* 0x000000f00a0a7221 */ /* 0x000fe20000010000 */
[----:B------:R-:W-:Y:S01]  /*a3f0*/  STG.E.U16 desc[UR26][R30.64], R195 ;  /* 0x000000c31e007986 */ /* 0x000fe2000c10151a */
[----:B------:R-:W-:Y:S02]  /*a400*/  IMAD.MOV.U32 R240, RZ, RZ, R8 ;  /* 0x000000fffff07224 */ /* 0x000fe400078e0008 */
[----:B------:R-:W-:Y:S01]  /*a410*/  IMAD.WIDE R6, R6, -0x70, R4 ;  /* 0xffffff9006067825 */ /* 0x000fe200078e0204 */
[----:B------:R-:W-:Y:S03]  /*a420*/  STG.E.U16 desc[UR26][R30.64+0x2], R196 ;  /* 0x000002c41e007986 */ /* 0x000fe6000c10151a */
[----:B------:R-:W-:Y:S01]  /*a430*/  IMAD.U32 R8, RZ, RZ, UR24 ;  /* 0x00000018ff087e24 */ /* 0x000fe2000f8e00ff */
        /* <DEDUP_REMOVED lines=10> */
[----:B------:R-:W-:Y:S01]  /*a4e0*/  STG.E.U16 desc[UR26][R6.64+0x20], R219 ;  /* 0x000020db06007986 */ /* 0x000fe2000c10151a */
[----:B--2---:R-:W-:-:S03]  /*a4f0*/  IMAD.WIDE R4, R8, 0x70, R6 ;  /* 0x0000007008047825 */ /* 0x004fc600078e0206 */
[----:B------:R2:W-:Y:S04]  /*a500*/  STG.E.U16 desc[UR26][R6.64+0x22], R220 ;  /* 0x000022dc06007986 */ /* 0x0005e8000c10151a */
[----:B------:R-:W-:Y:S04]  /*a510*/  STG.E.U16 desc[UR26][R4.64+0x20], R217 ;  /* 0x000020d904007986 */ /* 0x000fe8000c10151a */
[----:B------:R3:W-:Y:S04]  /*a520*/  STG.E.U16 desc[UR26][R4.64+0x22], R211 ;  /* 0x000022d304007986 */ /* 0x0007e8000c10151a */
[----:B------:R-:W-:Y:S04]  /*a530*/  STG.E.U16 desc[UR26][R30.64+0x20], R205 ;  /* 0x000020cd1e007986 */ /* 0x000fe8000c10151a */
[----:B------:R-:W-:Y:S01]  /*a540*/  STG.E.U16 desc[UR26][R30.64+0x22], R206 ;  /* 0x000022ce1e007986 */ /* 0x000fe2000c10151a */
[----:B--2---:R-:W-:-:S03]  /*a550*/  IMAD.WIDE R6, R8, -0x70, R4 ;  /* 0xffffff9008067825 */ /* 0x004fc600078e0204 */
[----:B------:R-:W-:Y:S01]  /*a560*/  STG.E.U16 desc[UR26][R28.64+0x30], R208 ;  /* 0x000030d01c007986 */ /* 0x000fe2000c10151a */
[----:B---3--:R-:W-:-:S03]  /*a570*/  IMAD.WIDE R4, R8, 0x70, R6 ;  /* 0x0000007008047825 */ /* 0x008fc600078e0206 */
[----:B------:R-:W-:Y:S04]  /*a580*/  STG.E.U16 desc[UR26][R28.64+0x32], R207 ;  /* 0x000032cf1c007986 */ /* 0x000fe8000c10151a */
[----:B------:R-:W-:Y:S04]  /*a590*/  STG.E.U16 desc[UR26][R6.64+0x30], R204 ;  /* 0x000030cc06007986 */ /* 0x000fe8000c10151a */
        /* <DEDUP_REMOVED lines=12> */
[----:B------:R3:W-:Y:S01]  /*a660*/  STG.E.U16 desc[UR26][R4.64+0x42], R188 ;  /* 0x000042bc04007986 */ /* 0x0007e2000c10151a */
[----:B------:R-:W-:Y:S01]  /*a670*/  FADD.FTZ R2, R2, R235 ;  /* 0x000000eb02027221 */ /* 0x000fe20000010000 */
[----:B------:R-:W-:-:S02]  /*a680*/  IMAD.MOV.U32 R235, RZ, RZ, R9 ;  /* 0x000000ffffeb7224 */ /* 0x000fc400078e0009 */
[----:B------:R-:W-:Y:S04]  /*a690*/  STG.E.U16 desc[UR26][R30.64+0x40], R174 ;  /* 0x000040ae1e007986 */ /* 0x000fe8000c10151a */
[----:B------:R-:W-:Y:S01]  /*a6a0*/  STG.E.U16 desc[UR26][R30.64+0x42], R179 ;  /* 0x000042b31e007986 */ /* 0x000fe2000c10151a */
[----:B--2---:R-:W-:-:S03]  /*a6b0*/  IMAD.WIDE R6, R8, -0x70, R4 ;  /* 0xffffff9008067825 */ /* 0x004fc600078e0204 */
[----:B------:R-:W-:Y:S01]  /*a6c0*/  STG.E.U16 desc[UR26][R28.64+0x50], R198 ;  /* 0x000050c61c007986 */ /* 0x000fe2000c10151a */
[----:B---3--:R-:W-:-:S03]  /*a6d0*/  IMAD.WIDE R4, R8, 0x70, R6 ;  /* 0x0000007008047825 */ /* 0x008fc600078e0206 */
[----:B------:R-:W-:Y:S04]  /*a6e0*/  STG.E.U16 desc[UR26][R28.64+0x52], R197 ;  /* 0x000052c51c007986 */ /* 0x000fe8000c10151a */
[----:B------:R-:W-:Y:S01]  /*a6f0*/  STG.E.U16 desc[UR26][R6.64+0x50], R190 ;  /* 0x000050be06007986 */ /* 0x000fe2000c10151a */
[----:B------:R-:W-:-:S03]  /*a700*/  IMAD.WIDE R8, R8, -0x70, R4 ;  /* 0xffffff9008087825 */ /* 0x000fc600078e0204 */
[----:B------:R2:W-:Y:S04]  /*a710*/  STG.E.U16 desc[UR26][R6.64+0x52], R187 ;  /* 0x000052bb06007986 */ /* 0x0005e8000c10151a */
[----:B------:R-:W-:Y:S04]  /*a720*/  STG.E.U16 desc[UR26][R4.64+0x50], R193 ;  /* 0x000050c104007986 */ /* 0x000fe8000c10151a */
[----:B------:R3:W-:Y:S04]  /*a730*/  STG.E.U16 desc[UR26][R4.64+0x52], R194 ;  /* 0x000052c204007986 */ /* 0x0007e8000c10151a */
[----:B------:R-:W-:Y:S04]  /*a740*/  STG.E.U16 desc[UR26][R30.64+0x50], R192 ;  /* 0x000050c01e007986 */ /* 0x000fe8000c10151a */
[----:B------:R-:W-:Y:S01]  /*a750*/  STG.E.U16 desc[UR26][R30.64+0x52], R191 ;  /* 0x000052bf1e007986 */ /* 0x000fe2000c10151a */
[----:B--2---:R-:W-:-:S04]  /*a760*/  IMAD.U32 R6, RZ, RZ, UR24 ;  /* 0x00000018ff067e24 */ /* 0x004fc8000f8e00ff */
[----:B------:R-:W-:-:S04]  /*a770*/  IMAD.WIDE R6, R6, 0x70, R8 ;  /* 0x0000007006067825 */ /* 0x000fc800078e0208 */
[----:B---3--:R-:W-:Y:S01]  /*a780*/  IMAD.U32 R4, RZ, RZ, UR24 ;  /* 0x00000018ff047e24 */ /* 0x008fe2000f8e00ff */
[----:B------:R-:W-:Y:S03]  /*a790*/  STG.E.U16 desc[UR26][R28.64+0x60], R186 ;  /* 0x000060ba1c007986 */ /* 0x000fe6000c10151a */
[----:B------:R-:W-:Y:S01]  /*a7a0*/  IMAD.WIDE R4, R4, -0x70, R6 ;  /* 0xffffff9004047825 */ /* 0x000fe200078e0206 */
[----:B------:R-:W-:Y:S04]  /*a7b0*/  STG.E.U16 desc[UR26][R28.64+0x62], R185 ;  /* 0x000062b91c007986 */ /* 0x000fe8000c10151a */
[----:B------:R-:W-:Y:S04]  /*a7c0*/  STG.E.U16 desc[UR26][R8.64+0x60], R182 ;  /* 0x000060b608007986 */ /* 0x000fe8000c10151a */
[----:B------:R2:W-:Y:S01]  /*a7d0*/  STG.E.U16 desc[UR26][R8.64+0x62], R184 ;  /* 0x000062b808007986 */ /* 0x0005e2000c10151a */
[----:B------:R-:W-:-:S03]  /*a7e0*/  FADD.FTZ R11, R11, R252 ;  /* 0x000000fc0b0b7221 */ /* 0x000fc60000010000 */
[----:B------:R-:W-:Y:S04]  /*a7f0*/  STG.E.U16 desc[UR26][R6.64+0x60], R183 ;  /* 0x000060b706007986 */ /* 0x000fe8000c10151a */
[----:B------:R3:W-:Y:S04]  /*a800*/  STG.E.U16 desc[UR26][R6.64+0x62], R181 ;  /* 0x000062b506007986 */ /* 0x0007e8000c10151a */
[----:B------:R-:W-:Y:S04]  /*a810*/  STG.E.U16 desc[UR26][R30.64+0x60], R176 ;  /* 0x000060b01e007986 */ /* 0x000fe8000c10151a */
[----:B------:R-:W-:Y:S04]  /*a820*/  STG.E.U16 desc[UR26][R30.64+0x62], R178 ;  /* 0x000062b21e007986 */ /* 0x000fe8000c10151a */
[----:B------:R-:W-:Y:S01]  /*a830*/  STG.E.U16 desc[UR26][R28.64+0x70], R180 ;  /* 0x000070b41c007986 */ /* 0x000fe2000c10151a */
[----:B--2---:R-:W-:-:S03]  /*a840*/  IMAD.U32 R8, RZ, RZ, UR24 ;  /* 0x00000018ff087e24 */ /* 0x004fc6000f8e00ff */
[----:B------:R-:W-:Y:S04]  /*a850*/  STG.E.U16 desc[UR26][R28.64+0x72], R177 ;  /* 0x000072b11c007986 */ /* 0x000fe8000c10151a */
[----:B------:R-:W-:Y:S01]  /*a860*/  STG.E.U16 desc[UR26][R4.64+0x70], R175 ;  /* 0x000070af04007986 */ /* 0x000fe2000c10151a */
[----:B---3--:R-:W-:-:S03]  /*a870*/  IMAD.WIDE R6, R8, 0x70, R4 ;  /* 0x0000007008067825 */ /* 0x008fc600078e0204 */
[----:B------:R2:W-:Y:S04]  /*a880*/  STG.E.U16 desc[UR26][R4.64+0x72], R173 ;  /* 0x000072ad04007986 */ /* 0x0005e8000c10151a */
[----:B------:R-:W-:Y:S04]  /*a890*/  STG.E.U16 desc[UR26][R6.64+0x70], R172 ;  /* 0x000070ac06007986 */ /* 0x000fe8000c10151a */
[----:B------:R3:W-:Y:S01]  /*a8a0*/  STG.E.U16 desc[UR26][R6.64+0x72], R105 ;  /* 0x0000726906007986 */ /* 0x0007e2000c10151a */
[----:B------:R-:W-:Y:S01]  /*a8b0*/  FADD.FTZ R0, R0, R234 ;  /* 0x000000ea00007221 */ /* 0x000fe20000010000 */
[----:B--2---:R-:W-:Y:S01]  /*a8c0*/  FADD.FTZ R4, R240, R2 ;  /* 0x00000002f0047221 */ /* 0x004fe20000010000 */
[----:B------:R-:W-:Y:S01]  /*a8d0*/  FADD.FTZ R2, R241, R10 ;  /* 0x0000000af1027221 */ /* 0x000fe20000010000 */
[----:B------:R-:W-:-:S02]  /*a8e0*/  FADD.FTZ R5, R242, R11 ;  /* 0x0000000bf2057221 */ /* 0x000fc40000010000 */
[----:B---3--:R-:W-:Y:S01]  /*a8f0*/  FADD.FTZ R6, R236, R4 ;  /* 0x00000004ec067221 */ /* 0x008fe20000010000 */
[----:B------:R-:W-:Y:S01]  /*a900*/  FADD.FTZ R4, R237, R2 ;  /* 0x00000002ed047221 */ /* 0x000fe20000010000 */
[----:B------:R-:W-:Y:S02]  /*a910*/  FADD.FTZ R2, R238, R5 ;  /* 0x00000005ee027221 */ /* 0x000fe40000010000 */
[----:B------:R-:W-:Y:S01]  /*a920*/  FADD.FTZ R5, R248, R6 ;  /* 0x00000006f8057221 */ /* 0x000fe20000010000 */
[----:B------:R-:W-:-:S03]  /*a930*/  FADD.FTZ R4, R249, R4 ;  /* 0x00000004f9047221 */ /* 0x000fc60000010000 */
[----:B------:R-:W-:Y:S01]  /*a940*/  FADD.FTZ R5, R46, R5 ;  /* 0x000000052e057221 */ /* 0x000fe20000010000 */
[----:B------:R-:W-:Y:S01]  /*a950*/  FADD.FTZ R4, R47, R4 ;  /* 0x000000042f047221 */ /* 0x000fe20000010000 */
[----:B------:R1:W-:Y:S01]  /*a960*/  STG.E.U16 desc[UR26][R30.64+0x70], R104 ;  /* 0x000070681e007986 */ /* 0x0003e2000c10151a */
[C---:B------:R-:W-:Y:S03]  /*a970*/  HMMA.16816.F32.BF16 R84, R96.reuse, R40, R84 ;  /* 0x000000286054723c */ /* 0x040fe60000041854 */
[----:B------:R1:W-:Y:S04]  /*a980*/  STL [R1+0x12c], R5 ;  /* 0x00012c0501007387 */ /* 0x0003e80000100800 */
[----:B------:R1:W-:Y:S01]  /*a990*/  STG.E.U16 desc[UR26][R30.64+0x72], R103 ;  /* 0x000072671e007986 */ /* 0x0003e2000c10151a */
[----:B------:R-:W-:Y:S03]  /*a9a0*/  HMMA.16816.F32.BF16 R96, R96, R42, R24 ;  /* 0x0000002a6060723c */ /* 0x000fe60000041818 */
        /* <DEDUP_REMOVED lines=8> */
[----:B------:R-:W-:Y:S06]  /*aa30*/  BRA.U !UP1, `(.L_x_825) ;  /* 0x0000007909547547 */ /* 0x000fec000b800000 */
[----:B------:R-:W2:Y:S01]  /*aa40*/  LDL.LU.64 R46, [R1+0xd0] ;  /* 0x0000d000012e7983 */ /* 0x000ea20000300a00 */
[----:B------:R-:W-:Y:S01]  /*aa50*/  IMAD.SHL.U32 R106, R218, 0x20, RZ ;  /* 0x00000020da6a7824 */ /* 0x000fe200078e00ff */
[----:B------:R-:W-:Y:S01]  /*aa60*/  SHF.R.U32.HI R212, RZ, 0x1, R218 ;  /* 0x00000001ffd47819 */ /* 0x000fe200000116da */
[----:B------:R-:W3:Y:S01]  /*aa70*/  LDCU UR8, c[0x0][0x440] ;  /* 0x00008800ff0877ac */ /* 0x000ee20008000800 */
[----:B------:R-:W4:Y:S01]  /*aa80*/  LDL.LU R107, [R1+0x80] ;  /* 0x00008000016b7983 */ /* 0x000f220000300800 */
[----:B-1----:R-:W-:Y:S01]  /*aa90*/  LOP3.LUT R4, R246, UR11, RZ, 0x3c, !PT ;  /* 0x0000000bf6047c12 */ /* 0x002fe2000f8e3cff */
[----:B------:R-:W-:Y:S01]  /*aaa0*/  IMAD.MOV.U32 R104, RZ, RZ, R3 ;  /* 0x000000ffff687224 */ /* 0x000fe200078e0003 */
[----:B------:R-:W-:Y:S01]  /*aab0*/  LOP3.LUT R106, R106, 0xc0, RZ, 0xc0, !PT ;  /* 0x000000c06a6a7812 */ /* 0x000fe200078ec0ff */
[----:B------:R-:W1:Y:S01]  /*aac0*/  LDC R220, c[0x0][0x4f8] ;  /* 0x00013e00ffdc7b82 */ /* 0x000e620000000800 */
[----:B------:R-:W-:Y:S01]  /*aad0*/  LOP3.LUT R0, R244, UR11, RZ, 0x3c, !PT ;  /* 0x0000000bf4007c12 */ /* 0x000fe2000f8e3cff */
[----:B------:R-:W-:Y:S01]  /*aae0*/  STL [R1+0x138], R4 ;  /* 0x0001380401007387 */ /* 0x000fe20000100800 */
[----:B------:R-:W-:Y:S01]  /*aaf0*/  LOP3.LUT R214, R106, 0x18, R214, 0xf8, !PT ;  /* 0x000000186ad67812 */ /* 0x000fe200078ef8d6 */
[----:B------:R-:W-:Y:S01]  /*ab00*/  IMAD.SHL.U32 R106, R218, 0x20, RZ ;  /* 0x00000020da6a7824 */ /* 0x000fe200078e00ff */
[----:B------:R-:W5:Y:S01]  /*ab10*/  LDCU UR21, c[0x0][0x448] ;  /* 0x00008900ff1577ac */ /* 0x000f620008000800 */
[----:B------:R-:W-:Y:S01]  /*ab20*/  IMAD.MOV.U32 R217, RZ, RZ, 0x20 ;  /* 0x00000020ffd97424 */ /* 0x000fe200078e00ff */
[----:B------:R-:W-:Y:S01]  /*ab30*/  LOP3.LUT R212, R214, 0x8, R212, 0x78, !PT ;  /* 0x00000008d6d47812 */ /* 0x000fe200078e78d4 */
[C---:B------:R-:W-:Y:S01]  /*ab40*/  IMAD.SHL.U32 R219, R218.reuse, 0x20, RZ ;  /* 0x00000020dadb7824 */ /* 0x040fe200078e00ff */
[----:B------:R-:W-:Y:S01]  /*ab50*/  LOP3.LUT P0, RZ, R218, 0x4, RZ, 0xc0, !PT ;  /* 0x00000004daff7812 */ /* 0x000fe2000780c0ff */
[----:B------:R-:W-:Y:S01]  /*ab60*/  IMAD.MOV.U32 R103, RZ, RZ, R100 ;  /* 0x000000ffff677224 */ /* 0x000fe200078e0064 */
[----:B------:R-:W-:Y:S01]  /*ab70*/  LOP3.LUT R212, R212, 0x120, R106, 0xf8, !PT ;  /* 0x00000120d4d47812 */ /* 0x000fe200078ef86a */
[----:B------:R-:W-:Y:S01]  /*ab80*/  IMAD.SHL.U32 R106, R218, 0x2, RZ ;  /* 0x00000002da6a7824 */ /* 0x000fe200078e00ff */
[----:B------:R-:W-:Y:S01]  /*ab90*/  SEL R217, R217, 0xffffffe0, !P0 ;  /* 0xffffffe0d9d97807 */ /* 0x000fe20004000000 */
[----:B------:R-:W-:Y:S01]  /*aba0*/  IMAD.MOV.U32 R105, RZ, RZ, R101 ;  /* 0x000000ffff697224 */ /* 0x000fe200078e0065 */
[----:B------:R-:W-:Y:S01]  /*abb0*/  LEA R212, R212, UR6, 0x1 ;  /* 0x00000006d4d47c11 */ /* 0x000fe2000f8e08ff */
[----:B------:R-:W-:Y:S01]  /*abc0*/  ULEA.HI UR23, UR23, 0xfffffffe, URZ, 0x1a ;  /* 0xfffffffe17177891 */ /* 0x000fe2000f8fd0ff */
[----:B------:R-:W-:Y:S01]  /*abd0*/  LOP3.LUT R106, R106, 0x6, RZ, 0xc0, !PT ;  /* 0x000000066a6a7812 */ /* 0x000fe200078ec0ff */
[----:B------:R-:W1:Y:S01]  /*abe0*/  LDCU.U8 UR18, c[0x0][0x4f8] ;  /* 0x00009f00ff1277ac */ /* 0x000e620008000000 */
[----:B-----5:R-:W-:Y:S01]  /*abf0*/  USHF.L.U32 UR21, UR21, 0x3, URZ ;  /* 0x0000000315157899 */ /* 0x020fe200080006ff */
[----:B-1----:R-:W-:-:S05]  /*ac00*/  LOP3.LUT R220, R220, 0xff, RZ, 0xc0, !PT ;  /* 0x000000ffdcdc7812 */ /* 0x002fca00078ec0ff */
[----:B------:R-:W-:Y:S01]  /*ac10*/  IMAD R220, R220, 0x10000, R220 ;  /* 0x00010000dcdc7824 */ /* 0x000fe200078e02dc */
[----:B--2---:R-:W-:Y:S01]  /*ac20*/  LOP3.LUT R2, R47, UR4, RZ, 0x3c, !PT ;  /* 0x000000042f027c12 */ /* 0x004fe2000f8e3cff */
[----:B------:R-:W-:Y:S01]  /*ac30*/  IMAD.SHL.U32 R47, R218, 0x8, RZ ;  /* 0x00000008da2f7824 */ /* 0x000fe200078e00ff */
[----:B------:R-:W1:Y:S03]  /*ac40*/  LDCU UR4, c[0x0][0x45c] ;  /* 0x00008b80ff0477ac */ /* 0x000e660008000800 */
[----:B------:R2:W-:Y:S01]  /*ac50*/  STL [R1+0x13c], R2 ;  /* 0x00013c0201007387 */ /* 0x0005e20000100800 */
[----:B------:R-:W-:-:S03]  /*ac60*/  LOP3.LUT R47, R47, 0x18, RZ, 0xc0, !PT ;  /* 0x000000182f2f7812 */ /* 0x000fc600078ec0ff */
[----:B------:R4:W-:Y:S01]  /*ac70*/  STL [R1+0x140], R0 ;  /* 0x0001400001007387 */ /* 0x0009e20000100800 */
[----:B---3--:R-:W-:Y:S01]  /*ac80*/  ISETP.GE.AND P3, PT, R47, UR8, PT ;  /* 0x000000082f007c0c */ /* 0x008fe2000bf66270 */
[----:B------:R-:W3:Y:S02]  /*ac90*/  LDCU UR8, c[0x0][0x440] ;  /* 0x00008800ff0877ac */ /* 0x000ee40008000800 */
[----:B------:R-:W-:Y:S04]  /*aca0*/  STL [R1+0xc], R28 ;  /* 0x00000c1c01007387 */ /* 0x000fe80000100800 */
[----:B------:R-:W-:Y:S01]  /*acb0*/  STL [R1+0x8], R29 ;  /* 0x0000081d01007387 */ /* 0x000fe20000100800 */
[----:B--2---:R-:W-:Y:S02]  /*acc0*/  VIADD R2, R106, UR29 ;  /* 0x0000001d6a027c36 */ /* 0x004fe40008000000 */
[----:B----4-:R-:W-:-:S03]  /*acd0*/  VIADD R0, R107, UR28 ;  /* 0x0000001c6b007c36 */ /* 0x010fc60008000000 */
[----:B------:R2:W-:Y:S04]  /*ace0*/  STL [R1+0x164], R2 ;  /* 0x0001640201007387 */ /* 0x0005e80000100800 */
[----:B------:R4:W-:Y:S01]  /*acf0*/  STL [R1+0x160], R0 ;  /* 0x0001600001007387 */ /* 0x0009e20000100800 */
[----:B--2---:R-:W2:Y:S01]  /*ad00*/  LDC.64 R2, c[0x0][0x3c0] ;  /* 0x0000f000ff027b82 */ /* 0x004ea20000000a00 */
[----:B----4-:R-:W-:Y:S02]  /*ad10*/  IMAD.MOV.U32 R0, RZ, RZ, R102 ;  /* 0x000000ffff007224 */ /* 0x010fe400078e0066 */
[----:B--2---:R2:W-:Y:S02]  /*ad20*/  STL.64 [R1+0xa0], R2 ;  /* 0x0000a00201007387 */ /* 0x0045e40000100a00 */
[----:B--2---:R-:W-:-:S02]  /*ad30*/  VIADD R2, R212, 0x9000 ;  /* 0x00009000d4027836 */ /* 0x004fc40000000000 */
[----:B------:R-:W-:-:S03]  /*ad40*/  IMAD.SHL.U32 R3, R218, 0x10, RZ ;  /* 0x00000010da037824 */ /* 0x000fc600078e00ff */
[----:B------:R2:W-:Y:S02]  /*ad50*/  STL [R1+0x15c], R2 ;  /* 0x00015c0201007387 */ /* 0x0005e40000100800 */
[----:B------:R-:W-:-:S04]  /*ad60*/  LOP3.LUT R216, R3, 0x100, RZ, 0xc0, !PT ;  /* 0x0000010003d87812 */ /* 0x000fc800078ec0ff */
[----:B------:R-:W-:Y:S01]  /*ad70*/  LOP3.LUT R216, R216, 0x20, R219, 0xf8, !PT ;  /* 0x00000020d8d87812 */ /* 0x000fe200078ef8db */
[----:B-1-3--:R-:W-:Y:S06]  /*ad80*/  BRA `(.L_x_826) ;  /* 0x0000000000b87947 */ /* 0x00afec0003800000 */
.L_x_828:
        /* <DEDUP_REMOVED lines=46> */
.L_x_826:
[----:B------:R-:W3:Y:S01]  /*b070*/  LDL R10, [R1+0xa0] ;  /* 0x0000a000010a7983 */ /* 0x000ee20000100800 */
[----:B------:R-:W-:Y:S04]  /*b080*/  DEPBAR.LE SB0, 0x0 ;  /* 0x000080000000791a */ /* 0x000fe80000000000 */
[----:B------:R-:W2:Y:S01]  /*b090*/  LDL R13, [R1+0xa4] ;  /* 0x0000a400010d7983 */ /* 0x000ea20000100800 */
[C---:B------:R-:W-:Y:S01]  /*b0a0*/  IMAD.SHL.U32 R12, R218.reuse, 0x8, RZ ;  /* 0x00000008da0c7824 */ /* 0x040fe200078e00ff */
[----:B------:R-:W-:Y:S01]  /*b0b0*/  SHF.R.U32.HI R213, RZ, 0x1, R218 ;  /* 0x00000001ffd57819 */ /* 0x000fe200000116da */
[C---:B------:R-:W-:Y:S01]  /*b0c0*/  IMAD.SHL.U32 R214, R218.reuse, 0x4, RZ ;  /* 0x00000004dad67824 */ /* 0x040fe200078e00ff */
[----:B------:R-:W4:Y:S01]  /*b0d0*/  LDL R8, [R1+0x158] ;  /* 0x0001580001087983 */ /* 0x000f220000100800 */
[----:B------:R-:W-:Y:S01]  /*b0e0*/  IMAD.SHL.U32 R15, R218, 0x10, RZ ;  /* 0x00000010da0f7824 */ /* 0x000fe200078e00ff */
[----:B------:R-:W-:Y:S01]  /*b0f0*/  LOP3.LUT R12, R12, 0x18, RZ, 0xc0, !PT ;  /* 0x000000180c0c7812 */ /* 0x000fe200078ec0ff */
[----:B------:R-:W-:Y:S01]  /*b100*/  USHF.L.U32 UR9, UR23, 0x1, URZ ;  /* 0x0000000117097899 */ /* 0x000fe200080006ff */
[----:B------:R-:W5:Y:S01]  /*b110*/  LDL R11, [R1+0x154] ;  /* 0x00015400010b7983 */ /* 0x000f620000100800 */
[----:B------:R-:W-:Y:S01]  /*b120*/  UIADD3 UR13, UPT, UPT, UR34, 0x3c6ef372, URZ ;  /* 0x3c6ef372220d7890 */ /* 0x000fe2000fffe0ff */
[C---:B------:R-:W-:Y:S01]  /*b130*/  LOP3.LUT R14, R12.reuse, 0x20, RZ, 0xfc, !PT ;  /* 0x000000200c0e7812 */ /* 0x040fe200078efcff */
[----:B------:R-:W-:Y:S01]  /*b140*/  UIADD3 UR14, UPT, UPT, UR35, 0x76cf5d0a, URZ ;  /* 0x76cf5d0a230e7890 */ /* 0x000fe2000fffe0ff */
[----:B------:R-:W-:Y:S01]  /*b150*/  BAR.SYNC.DEFER_BLOCKING 0x0 ;  /* 0x0000000000007b1d */ /* 0x000fe20000010000 */
[----:B------:R-:W-:Y:S01]  /*b160*/  LOP3.LUT R3, R12, 0x40, RZ, 0xfc, !PT ;  /* 0x000000400c037812 */ /* 0x000fe200078efcff */
[----:B------:R-:W-:Y:S01]  /*b170*/  UIADD3 UR12, UPT, UPT, UR35, 0x32370b8f, URZ ;  /* 0x32370b8f230c7890 */ /* 0x000fe2000fffe0ff */
[----:B------:R-:W-:Y:S01]  /*b180*/  ISETP.GE.AND P2, PT, R14, UR8, PT ;  /* 0x000000080e007c0c */ /* 0x000fe2000bf46270 */
[----:B------:R-:W-:Y:S01]  /*b190*/  UIADD3 UR15, UPT, UPT, UR34, -0x255992d5, URZ ;  /* 0xdaa66d2b220f7890 */ /* 0x000fe2000fffe0ff */
[----:B------:R-:W-:Y:S01]  /*b1a0*/  LOP3.LUT R215, R15, 0x3e00, RZ, 0xc0, !PT ;  /* 0x00003e000fd77812 */ /* 0x000fe200078ec0ff */
[----:B------:R-:W-:Y:S01]  /*b1b0*/  UIADD3 UR17, UPT, UPT, UR34, 0x78dde6e4, URZ ;  /* 0x78dde6e422117890 */ /* 0x000fe2000fffe0ff */
[----:B------:R-:W-:Y:S01]  /*b1c0*/  STL [R1+0x144], R14 ;  /* 0x0001440e01007387 */ /* 0x000fe20000100800 */
[----:B------:R-:W-:Y:S02]  /*b1d0*/  UIADD3 UR11, UPT, UPT, UR35, -0x4498517b, URZ ;  /* 0xbb67ae85230b7890 */ /* 0x000fe4000fffe0ff */
[----:B------:R-:W-:Y:S01]  /*b1e0*/  UISETP.NE.AND UP0, UPT, UR23, URZ, UPT ;  /* 0x000000ff1700728c */ /* 0x000fe2000bf05270 */
[----:B-1----:R1:W-:Y:S04]  /*b1f0*/  STL [R1+0x148], R3 ;  /* 0x0001480301007387 */ /* 0x0023e80000100800 */
[----:B------:R-:W5:Y:S06]  /*b200*/  LDL.64 R222, [R1+0x120] ;  /* 0x0001200001de7983 */ /* 0x000f6c0000100a00 */
[----:B------:R-:W5:Y:S04]  /*b210*/  LDL R236, [R1+0x138] ;  /* 0x0001380001ec7983 */ /* 0x000f680000100800 */
[----:B------:R-:W5:Y:S04]  /*b220*/  LDL R231, [R1+0x13c] ;  /* 0x00013c0001e77983 */ /* 0x000f680000100800 */
[----:B------:R-:W5:Y:S04]  /*b230*/  LDL R245, [R1+0x140] ;  /* 0x0001400001f57983 */ /* 0x000f680000100800 */
[----:B------:R-:W5:Y:S06]  /*b240*/  LDL.64 R226, [R1+0x130] ;  /* 0x0001300001e27983 */ /* 0x000f6c0000100a00 */
[----:B------:R-:W5:Y:S04]  /*b250*/  LDL R229, [R1+0x164] ;  /* 0x0001640001e57983 */ /* 0x000f680000100800 */
[----:B------:R-:W5:Y:S01]  /*b260*/  LDL R228, [R1+0x160] ;  /* 0x0001600001e47983 */ /* 0x000f620000100800 */
[----:B---3--:R-:W-:Y:S04]  /*b270*/  IMAD.WIDE.U32 R4, R10, UR23, RZ ;  /* 0x000000170a047c25 */ /* 0x008fe8000f8e00ff */
[C---:B------:R-:W-:Y:S02]  /*b280*/  IMAD.SHL.U32 R9, R4.reuse, 0x40, RZ ;  /* 0x0000004004097824 */ /* 0x040fe400078e00ff */
[----:B--2---:R-:W-:Y:S01]  /*b290*/  IMAD R2, R13, UR23, R5 ;  /* 0x000000170d027c24 */ /* 0x004fe2000f8e0205 */
[----:B------:R-:W-:Y:S02]  /*b2a0*/  LOP3.LUT R5, R215, 0x120, R219, 0xf8, !PT ;  /* 0x00000120d7057812 */ /* 0x000fe400078ef8db */
[----:B----4-:R-:W-:Y:S02]  /*b2b0*/  LEA R6, P1, R4, R8, 0x7 ;  /* 0x0000000804067211 */ /* 0x010fe400078238ff */
[----:B------:R-:W-:Y:S02]  /*b2c0*/  LEA R9, P4, R10, R9, 0x5 ;  /* 0x000000090a097211 */ /* 0x000fe400078828ff */
[CCC-:B-----5:R-:W-:Y:S02]  /*b2d0*/  LEA.HI.X R7, R4.reuse, R11.reuse, R2.reuse, 0x7, P1 ;  /* 0x0000000b04077211 */ /* 0x1e0fe400008f3c02 */
[----:B------:R-:W-:Y:S02]  /*b2e0*/  ISETP.GE.AND P1, PT, R3, UR8, PT ;  /* 0x0000000803007c0c */ /* 0x000fe4000bf26270 */
[----:B------:R-:W-:Y:S01]  /*b2f0*/  SHF.L.U64.HI R4, R4, 0x6, R2 ;  /* 0x0000000604047819 */ /* 0x000fe20000010202 */
[----:B------:R-:W-:Y:S01]  /*b300*/  @!PT LDS RZ, [RZ] ;  /* 0x00000000fffff984 */ /* 0x000fe20000000800 */
[----:B------:R-:W-:Y:S01]  /*b310*/  @!PT LDS RZ, [RZ] ;  /* 0x00000000fffff984 */ /* 0x000fe20000000800 */
[----:B------:R-:W-:Y:S01]  /*b320*/  @!PT LDS RZ, [RZ] ;  /* 0x00000000fffff984 */ /* 0x000fe20000000800 */
[----:B------:R-:W-:Y:S01]  /*b330*/  @!P3 LDGSTS.E.BYPASS.LTC128B.128 [R221+0x9000], desc[UR26][R6.64] ;  /* 0x0900000006ddbfae */ /* 0x000fe2000b981a1a */
[----:B------:R-:W-:Y:S02]  /*b340*/  LOP3.LUT R2, R214, 0x18, RZ, 0xc0, !PT ;  /* 0x00000018d6027812 */ /* 0x000fe400078ec0ff */
[----:B------:R-:W-:Y:S02]  /*b350*/  LEA.HI.X R10, R10, R4, R13, 0x5, P4 ;  /* 0x000000040a0a7211 */ /* 0x000fe400020f2c0d */
[C---:B------:R-:W-:Y:S02]  /*b360*/  LEA R8, P4, R9.reuse, R8, 0x1 ;  /* 0x0000000809087211 */ /* 0x040fe400078808ff */
[----:B------:R-:W-:Y:S01]  /*b370*/  LOP3.LUT R2, R2, 0xc0, R219, 0xf8, !PT ;  /* 0x000000c002027812 */ /* 0x000fe200078ef8db */
[----:B------:R-:W-:Y:S01]  /*b380*/  @P3 STS.128 [R221+0x9000], RZ ;  /* 0x009000ffdd003388 */ /* 0x000fe20000000c00 */
[----:B------:R-:W-:Y:S02]  /*b390*/  ISETP.GE.AND P3, PT, R12, UR8, PT ;  /* 0x000000080c007c0c */ /* 0x000fe4000bf66270 */
[----:B------:R-:W-:Y:S02]  /*b3a0*/  LEA.HI.X R9, R9, R11, R10, 0x1, P4 ;  /* 0x0000000b09097211 */ /* 0x000fe400020f0c0a */
[----:B-1----:R-:W-:Y:S02]  /*b3b0*/  LOP3.LUT R3, R213, 0x8, RZ, 0xc0, !PT ;  /* 0x00000008d5037812 */ /* 0x002fe400078ec0ff */
[----:B------:R-:W-:Y:S01]  /*b3c0*/  LOP3.LUT R4, R2, 0x8, R218, 0x78, !PT ;  /* 0x0000000802047812 */ /* 0x000fe200078e78da */
[----:B------:R-:W-:Y:S01]  /*b3d0*/  @!PT LDS RZ, [RZ] ;  /* 0x00000000fffff984 */ /* 0x000fe20000000800 */
[----:B------:R-:W-:Y:S01]  /*b3e0*/  @!PT LDS RZ, [RZ] ;  /* 0x00000000fffff984 */ /* 0x000fe20000000800 */
[----:B------:R-:W-:Y:S01]  /*b3f0*/  @!PT LDS RZ, [RZ] ;  /* 0x00000000fffff984 */ /* 0x000fe20000000800 */
[----:B------:R-:W-:Y:S01]  /*b400*/  @!P2 LDGSTS.E.BYPASS.LTC128B.128 [R221+0xa000], desc[UR26][R6.64+0x40] ;  /* 0x0a00004006ddafae */ /* 0x000fe2000b981a1a */
[----:B------:R-:W-:Y:S02]  /*b410*/  LOP3.LUT R2, R5, R2, R3, 0xf6, !PT ;  /* 0x0000000205027212 */ /* 0x000fe400078ef603 */
[----:B------:R-:W-:Y:S02]  /*b420*/  LOP3.LUT R3, R216, R4, RZ, 0xfc, !PT ;  /* 0x00000004d8037212 */ /* 0x000fe400078efcff */
[----:B------:R-:W-:Y:S02]  /*b430*/  LEA R100, R2, UR6, 0x1 ;  /* 0x0000000602647c11 */ /* 0x000fe4000f8e08ff */
[----:B------:R-:W-:Y:S01]  /*b440*/  LEA R2, R3, UR6, 0x1 ;  /* 0x0000000603027c11 */ /* 0x000fe2000f8e08ff */
[----:B------:R-:W-:Y:S02]  /*b450*/  @P2 STS.128 [R221+0xa000], RZ ;  /* 0x00a000ffdd002388 */ /* 0x000fe40000000c00 */
[C---:B------:R-:W-:Y:S02]  /*b460*/  IMAD.IADD R101, R217.reuse, 0x1, R100 ;  /* 0x00000001d9657824 */ /* 0x040fe400078e0264 */
[----:B------:R-:W-:Y:S04]  /*b470*/  IMAD.IADD R3, R217, 0x1, R2 ;  /* 0x00000001d9037824 */ /* 0x000fe800078e0202 */
        /* <DEDUP_REMOVED lines=45> */
[C---:B------:R-:W-:Y:S08]  /*b750*/  HMMA.16816.F32.BF16 R40, R60.reuse, R48, RZ ;  /* 0x000000303c28723c */ /* 0x040ff000000418ff */
        /* <DEDUP_REMOVED lines=30> */
[C---:B------:R-:W-:Y:S08]  /*b940*/  HMMA.16816.F32.BF16 R8, R204.reuse, R200, R8 ;  /* 0x000000c8cc08723c */ /* 0x040ff00000041808 */
[-C--:B------:R-:W-:Y:S08]  /*b950*/  HMMA.16816.F32.BF16 R12, R204, R202.reuse, R12 ;  /* 0x000000cacc0c723c */ /* 0x080ff0000004180c */
[C---:B------:R-:W-:Y:S01]  /*b960*/  HMMA.16816.F32.BF16 R16, R172.reuse, R202, R16 ;  /* 0x000000caac10723c */ /* 0x040fe20000041810 */
[----:B------:R-:W5:Y:S07]  /*b970*/  LDSM.16.M88.4 R200, [R3+0x7400] ;  /* 0x0074000003c8783b */ /* 0x000f6e0000000200 */
[-C--:B-1----:R-:W-:Y:S08]  /*b980*/  HMMA.16816.F32.BF16 R20, R172, R180.reuse, R20 ;  /* 0x000000b4ac14723c */ /* 0x082ff00000041814 */
        /* <DEDUP_REMOVED lines=14> */
[----:B------:R-:W1:Y:S07]  /*ba70*/  LDSM.16.M88.4 R172, [R3+0x7800] ;  /* 0x0078000003ac783b */ /* 0x000e6e0000000200 */
[-C--:B------:R-:W-:Y:S01]  /*ba80*/  HMMA.16816.F32.BF16 R4, R188, R192.reuse, R4 ;  /* 0x000000c0bc04723c */ /* 0x080fe20000041804 */
[----:B------:R-:W2:Y:S07]  /*ba90*/  LDSM.16.M88.4 R176, [R3+0x7c00] ;  /* 0x007c000003b0783b */ /* 0x000eae0000000200 */
[C---:B----4-:R-:W-:Y:S08]  /*baa0*/  HMMA.16816.F32.BF16 R8, R196.reuse, R192, R8 ;  /* 0x000000c0c408723c */ /* 0x050ff00000041808 */
[-C--:B------:R-:W-:Y:S08]  /*bab0*/  HMMA.16816.F32.BF16 R12, R196, R194.reuse, R12 ;  /* 0x000000c2c40c723c */ /* 0x080ff0000004180c */
[C---:B------:R-:W-:Y:S01]  /*bac0*/  HMMA.16816.F32.BF16 R16, R188.reuse, R194, R16 ;  /* 0x000000c2bc10723c */ /* 0x040fe20000041810 */
[----:B------:R-:W3:Y:S07]  /*bad0*/  LDSM.16.M88.4 R192, [R100+0x5000] ;  /* 0x0050000064c0783b */ /* 0x000eee0000000200 */
        /* <DEDUP_REMOVED lines=8> */
[----:B----4-:R-:W-:Y:S07]  /*bb60*/  IMAD.U32 R2, RZ, RZ, UR35 ;  /* 0x00000023ff027e24 */ /* 0x010fee000f8e00ff */
[C---:B------:R-:W-:Y:S01]  /*bb70*/  HMMA.16816.F32.BF16 R48, R188.reuse, R174, R48 ;  /* 0x000000aebc30723c */ /* 0x040fe20000041830 */
[----:B------:R-:W-:Y:S07]  /*bb80*/  LDSM.16.M88.4 R172, [R101+0x4000] ;  /* 0x0040000065ac783b */ /* 0x000fee0000000200 */
[-C--:B--2---:R-:W-:Y:S08]  /*bb90*/  HMMA.16816.F32.BF16 R52, R188, R176.reuse, R52 ;  /* 0x000000b0bc34723c */ /* 0x084ff00000041834 */
[C---:B------:R-:W-:Y:S08]  /*bba0*/  HMMA.16816.F32.BF16 R56, R196.reuse, R176, R56 ;  /* 0x000000b0c438723c */ /* 0x040ff00000041838 */
[-C--:B------:R-:W-:Y:S08]  /*bbb0*/  HMMA.16816.F32.BF16 R60, R196, R178.reuse, R60 ;  /* 0x000000b2c43c723c */ /* 0x080ff0000004183c */
[----:B------:R-:W-:Y:S01]  /*bbc0*/  HMMA.16816.F32.BF16 R64, R188, R178, R64 ;  /* 0x000000b2bc40723c */ /* 0x000fe20000041840 */
[----:B------:R-:W1:Y:S07]  /*bbd0*/  LDSM.16.M88.4 R176, [R3+0x8000] ;  /* 0x0080000003b0783b */ /* 0x000e6e0000000200 */
[-C--:B------:R-:W-:Y:S08]  /*bbe0*/  HMMA.16816.F32.BF16 R4, R180, R184.reuse, R4 ;  /* 0x000000b8b404723c */ /* 0x080ff00000041804 */
[C---:B---3--:R-:W-:Y:S08]  /*bbf0*/  HMMA.16816.F32.BF16 R8, R192.reuse, R184, R8 ;  /* 0x000000b8c008723c */ /* 0x048ff00000041808 */
[-C--:B------:R-:W-:Y:S08]  /*bc00*/  HMMA.16816.F32.BF16 R12, R192, R186.reuse, R12 ;  /* 0x000000bac00c723c */ /* 0x080ff0000004180c */
[C---:B------:R-:W-:Y:S01]  /*bc10*/  HMMA.16816.F32.BF16 R16, R180.reuse, R186, R16 ;  /* 0x000000bab410723c */ /* 0x040fe20000041810 */
[----:B------:R-:W2:Y:S07]  /*bc20*/  LDSM.16.M88.4 R184, [R101+0x5000] ;  /* 0x0050000065b8783b */ /* 0x000eae0000000200 */
[-C--:B------:R-:W-:Y:S08]  /*bc30*/  HMMA.16816.F32.BF16 R20, R180, R204.reuse, R20 ;  /* 0x000000ccb414723c */ /* 0x080ff00000041814 */
[C---:B------:R-:W-:Y:S08]  /*bc40*/  HMMA.16816.F32.BF16 R24, R192.reuse, R204, R24 ;  /* 0x000000ccc018723c */ /* 0x040ff00000041818 */
[-C--:B------:R-:W-:Y:S08]  /*bc50*/  HMMA.16816.F32.BF16 R28, R192, R206.reuse, R28 ;  /* 0x000000cec01c723c */ /* 0x080ff0000004181c */
[C---:B------:R-:W-:Y:S08]  /*bc60*/  HMMA.16816.F32.BF16 R32, R180.reuse, R206, R32 ;  /* 0x000000ceb420723c */ /* 0x040ff00000041820 */
[-C--:B------:R-:W-:Y:S08]  /*bc70*/  HMMA.16816.F32.BF16 R36, R180, R208.reuse, R36 ;  /* 0x000000d0b424723c */ /* 0x080ff00000041824 */
[C---:B------:R-:W-:Y:S01]  /*bc80*/  HMMA.16816.F32.BF16 R40, R192.reuse, R208, R40 ;  /* 0x000000d0c028723c */ /* 0x040fe20000041828 */
[----:B------:R-:W3:Y:S07]  /*bc90*/  LDL.64 R208, [R1+0x10] ;  /* 0x0000100001d07983 */ /* 0x000eee0000100a00 */
[-C--:B------:R-:W-:Y:S08]  /*bca0*/  HMMA.16816.F32.BF16 R44, R192, R210.reuse, R44 ;  /* 0x000000d2c02c723c */ /* 0x080ff0000004182c */
[C---:B------:R-:W-:Y:S08]  /*bcb0*/  HMMA.16816.F32.BF16 R48, R180.reuse, R210, R48 ;  /* 0x000000d2b430723c */ /* 0x040ff00000041830 */
[-C--:B-----5:R-:W-:Y:S08]  /*bcc0*/  HMMA.16816.F32.BF16 R52, R180, R200.reuse, R52 ;  /* 0x000000c8b434723c */ /* 0x0a0ff00000041834 */
[C---:B------:R-:W-:Y:S08]  /*bcd0*/  HMMA.16816.F32.BF16 R56, R192.reuse, R200, R56 ;  /* 0x000000c8c038723c */ /* 0x040ff00000041838 */
[-C--:B------:R-:W-:Y:S08]  /*bce0*/  HMMA.16816.F32.BF16 R60, R192, R202.reuse, R60 ;  /* 0x000000cac03c723c */ /* 0x080ff0000004183c */
[----:B------:R-:W-:Y:S08]  /*bcf0*/  HMMA.16816.F32.BF16 R64, R180, R202, R64 ;  /* 0x000000cab440723c */ /* 0x000ff00000041840 */
[-C--:B-1----:R-:W-:Y:S08]  /*bd00*/  HMMA.16816.F32.BF16 R4, R172, R176.reuse, R4 ;  /* 0x000000b0ac04723c */ /* 0x082ff00000041804 */
[C---:B--2---:R-:W-:Y:S08]  /*bd10*/  HMMA.16816.F32.BF16 R8, R184.reuse, R176, R8 ;  /* 0x000000b0b808723c */ /* 0x044ff00000041808 */
[-C--:B------:R-:W-:Y:S08]  /*bd20*/  HMMA.16816.F32.BF16 R12, R184, R178.reuse, R12 ;  /* 0x000000b2b80c723c */ /* 0x080ff0000004180c */
[C---:B------:R-:W-:Y:S04]  /*bd30*/  HMMA.16816.F32.BF16 R16, R172.reuse, R178, R16 ;  /* 0x000000b2ac10723c */ /* 0x040fe80000041810 */
[----:B---3--:R-:W-:Y:S01]  /*bd40*/  LOP3.LUT R2, R209, UR9, R2, 0x96, !PT ;  /* 0x00000009d1027c12 */ /* 0x008fe2000f8e9602 */
[----:B------:R-:W-:Y:S01]  /*bd50*/  UIADD3 UR9, UPT, UPT, UR35, 0x76cf5d0a, URZ ;  /* 0x76cf5d0a23097890 */ /* 0x000fe2000fffe0ff */
[----:B------:R-:W-:Y:S03]  /*bd60*/  LOP3.LUT R100, R208, UR11, R223, 0x96, !PT ;  /* 0x0000000bd0647c12 */ /* 0x000fe6000f8e96df */
[----:B------:R-:W-:Y:S01]  /*bd70*/  IMAD.WIDE.U32 R188, R2, -0x326172a9, RZ ;  /* 0xcd9e8d5702bc7825 */ /* 0x000fe200078e00ff */
[----:B------:R-:W-:Y:S01]  /*bd80*/  LOP3.LUT R2, R208, UR11, R227, 0x96, !PT ;  /* 0x0000000bd0027c12 */ /* 0x000fe2000f8e96e3 */
[----:B------:R-:W-:Y:S02]  /*bd90*/  UIADD3 UR11, UPT, UPT, UR35, -0x126145ec, URZ ;  /* 0xed9eba14230b7890 */ /* 0x000fe4000fffe0ff */
[----:B------:R-:W-:Y:S01]  /*bda0*/  IMAD.WIDE.U32 R210, R100, -0x326172a9, RZ ;  /* 0xcd9e8d5764d27825 */ /* 0x000fe200078e00ff */
[----:B------:R-:W-:Y:S02]  /*bdb0*/  LOP3.LUT R100, R189, R236, RZ, 0x3c, !PT ;  /* 0x000000ecbd647212 */ /* 0x000fe400078e3cff */
[----:B------:R-:W-:Y:S01]  /*bdc0*/  LOP3.LUT R106, R188, R231, RZ, 0x3c, !PT ;  /* 0x000000e7bc6a7212 */ /* 0x000fe200078e3cff */
[----:B------:R-:W-:Y:S01]  /*bdd0*/  IMAD R232, R2, -0x326172a9, RZ ;  /* 0xcd9e8d5702e87824 */ /* 0x000fe200078e02ff */
[----:B------:R-:W-:Y:S01]  /*bde0*/  LOP3.LUT R235, R211, UR13, RZ, 0x3c, !PT ;  /* 0x0000000dd3eb7c12 */ /* 0x000fe2000f8e3cff */
[----:B------:R-:W-:Y:S01]  /*bdf0*/  IMAD.WIDE.U32 R100, R100, -0x2daee0ad, RZ ;  /* 0xd2511f5364647825 */ /* 0x000fe200078e00ff */
[----:B------:R-:W-:Y:S01]  /*be00*/  LOP3.LUT R180, R189, R245, RZ, 0x3c, !PT ;  /* 0x000000f5bdb47212 */ /* 0x000fe200078e3cff */
[----:B------:R-:W-:Y:S01]  /*be10*/  UIADD3 UR13, UPT, UPT, UR35, 0x32370b8f, URZ ;  /* 0x32370b8f230d7890 */ /* 0x000fe2000fffe0ff */
[----:B------:R-:W-:Y:S01]  /*be20*/  LOP3.LUT R102, R188, R235, RZ, 0x3c, !PT ;  /* 0x000000ebbc667212 */ /* 0x000fe200078e3cff */
[----:B------:R-:W-:Y:S01]  /*be30*/  IMAD.WIDE.U32 R106, R106, -0x2daee0ad, RZ ;  /* 0xd2511f536a6a7825 */ /* 0x000fe200078e00ff */
[----:B------:R-:W-:Y:S03]  /*be40*/  LOP3.LUT R101, R226, UR14, R101, 0x96, !PT ;  /* 0x0000000ee2657c12 */ /* 0x000fe6000f8e9665 */
[----:B------:R-:W-:Y:S01]  /*be50*/  IMAD.WIDE.U32 R180, R180, -0x2daee0ad, RZ ;  /* 0xd2511f53b4b47825 */ /* 0x000fe200078e00ff */
[----:B------:R-:W-:Y:S03]  /*be60*/  LOP3.LUT R100, R100, UR12, R107, 0x96, !PT ;  /* 0x0000000c64647c12 */ /* 0x000fe6000f8e966b */
[----:B------:R-:W-:Y:S04]  /*be70*/  IMAD.WIDE.U32 R200, R102, -0x2daee0ad, RZ ;  /* 0xd2511f5366c87825 */ /* 0x000fe800078e00ff */
[----:B------:R-:W-:Y:S01]  /*be80*/  IMAD.WIDE.U32 R176, R101, -0x326172a9, RZ ;  /* 0xcd9e8d5765b07825 */ /* 0x000fe200078e00ff */
[----:B------:R-:W-:Y:S03]  /*be90*/  LOP3.LUT R101, R180, UR13, R201, 0x96, !PT ;  /* 0x0000000db4657c12 */ /* 0x000fe6000f8e96c9 */
[----:B------:R-:W-:Y:S01]  /*bea0*/  IMAD.WIDE.U32 R194, R100, -0x326172a9, RZ ;  /* 0xcd9e8d5764c27825 */ /* 0x000fe200078e00ff */
[----:B------:R-:W-:Y:S02]  /*beb0*/  LOP3.LUT R100, R222, UR9, R181, 0x96, !PT ;  /* 0x00000009de647c12 */ /* 0x000fe4000f8e96b5 */
[----:B------:R-:W-:Y:S01]  /*bec0*/  LOP3.LUT R102, R232, UR15, R177, 0x96, !PT ;  /* 0x0000000fe8667c12 */ /* 0x000fe2000f8e96b1 */
[----:B------:R-:W1:Y:S01]  /*bed0*/  LDSM.16.M88.4 R180, [R3+0x8400] ;  /* 0x0084000003b4783b */ /* 0x000e620000000200 */
[----:B------:R-:W-:Y:S01]  /*bee0*/  LOP3.LUT R197, R176, UR17, R195, 0x96, !PT ;  /* 0x00000011b0c57c12 */ /* 0x000fe2000f8e96c3 */
[----:B------:R-:W-:Y:S04]  /*bef0*/  IMAD.WIDE.U32 R176, R100, -0x326172a9, RZ ;  /* 0xcd9e8d5764b07825 */ /* 0x000fe800078e00ff */
[----:B------:R-:W-:Y:S01]  /*bf00*/  IMAD.U32 R2, RZ, RZ, UR23 ;  /* 0x00000017ff027e24 */ /* 0x000fe2000f8e00ff */
[----:B------:R-:W-:Y:S01]  /*bf10*/  LOP3.LUT R193, R210, UR15, R177, 0x96, !PT ;  /* 0x0000000fd2c17c12 */ /* 0x000fe2000f8e96b1 */
[----:B------:R-:W-:Y:S04]  /*bf20*/  IMAD.WIDE.U32 R198, R101, -0x326172a9, RZ ;  /* 0xcd9e8d5765c67825 */ /* 0x000fe800078e00ff */
[----:B------:R-:W-:Y:S01]  /*bf30*/  IMAD R2, R2, 0x40, R229 ;  /* 0x0000004002027824 */ /* 0x000fe200078e02e5 */
[----:B------:R-:W-:Y:S01]  /*bf40*/  LOP3.LUT R196, R176, UR17, R199, 0x96, !PT ;  /* 0x00000011b0c47c12 */ /* 0x000fe2000f8e96c7 */
[----:B------:R-:W-:Y:S04]  /*bf50*/  IMAD.WIDE.U32 R190, R102, -0x2daee0ad, RZ ;  /* 0xd2511f5366be7825 */ /* 0x000fe800078e00ff */
[----:B------:R-:W-:Y:S01]  /*bf60*/  IMAD.IADD R189, R228, 0x1, -R2 ;  /* 0x00000001e4bd7824 */ /* 0x000fe200078e0a02 */
[----:B------:R-:W-:Y:S03]  /*bf70*/  LOP3.LUT R202, R106, UR11, R191, 0x96, !PT ;  /* 0x0000000b6aca7c12 */ /* 0x000fe6000f8e96bf */
[C---:B------:R-:W-:Y:S01]  /*bf80*/  VIADD R177, R189.reuse, 0x40 ;  /* 0x00000040bdb17836 */ /* 0x040fe20000000000 */
[----:B------:R-:W-:Y:S01]  /*bf90*/  IABS R102, R189 ;  /* 0x000000bd00667213 */ /* 0x000fe20000000000 */
[C---:B------:R-:W-:Y:S02]  /*bfa0*/  VIADD R178, R189.reuse, 0x3f ;  /* 0x0000003fbdb27836 */ /* 0x040fe40000000000 */
[C---:B------:R-:W-:Y:S01]  /*bfb0*/  VIADD R176, R189.reuse, 0x48 ;  /* 0x00000048bdb07836 */ /* 0x040fe20000000000 */
[----:B------:R-:W-:Y:S01]  /*bfc0*/  IABS R177, R177 ;  /* 0x000000b100b17213 */ /* 0x000fe20000000000 */
        /* <DEDUP_REMOVED lines=9> */
[----:B------:R-:W-:Y:S02]  /*c060*/  I2FP.F32.S32 R176, R176 ;  /* 0x000000b000b07245 */ /* 0x000fe40000201400 */
[----:B------:R-:W-:Y:S01]  /*c070*/  I2FP.F32.S32 R188, R100 ;  /* 0x0000006400bc7245 */ /* 0x000fe20000201400 */
[-C--:B-1----:R-:W-:Y:S03]  /*c080*/  HMMA.16816.F32.BF16 R20, R172, R180.reuse, R20 ;  /* 0x000000b4ac14723c */ /* 0x082fe60000041814 */
[----:B------:R-:W-:Y:S01]  /*c090*/  I2FP.F32.S32 R107, R2 ;  /* 0x00000002006b7245 */ /* 0x000fe20000201400 */
[----:B------:R-:W-:Y:S01]  /*c0a0*/  FFMA.FTZ R10, R176, -UR5, R10 ;  /* 0x80000005b00a7c23 */ /* 0x000fe2000801000a */
[----:B------:R-:W-:Y:S01]  /*c0b0*/  I2FP.F32.S32 R100, R177 ;  /* 0x000000b100647245 */ /* 0x000fe20000201400 */
[----:B------:R-:W-:Y:S01]  /*c0c0*/  FFMA.FTZ R6, R188, -UR5, R6 ;  /* 0x80000005bc067c23 */ /* 0x000fe20008010006 */
[----:B------:R-:W-:Y:S01]  /*c0d0*/  I2FP.F32.S32 R2, R178 ;  /* 0x000000b200027245 */ /* 0x000fe20000201400 */
[C---:B------:R-:W-:Y:S01]  /*c0e0*/  HMMA.16816.F32.BF16 R24, R184.reuse, R180, R24 ;  /* 0x000000b4b818723c */ /* 0x040fe20000041818 */
[----:B------:R-:W1:Y:S03]  /*c0f0*/  LDSM.16.M88.4 R176, [R3+0x8800] ;  /* 0x0088000003b0783b */ /* 0x000e660000000200 */
[----:B------:R-:W-:Y:S01]  /*c100*/  I2FP.F32.S32 R102, R102 ;  /* 0x0000006600667245 */ /* 0x000fe20000201400 */
[C---:B------:R-:W-:Y:S01]  /*c110*/  VIADD R180, R189.reuse, 0xfffffff0 ;  /* 0xfffffff0bdb47836 */ /* 0x040fe20000000000 */
[----:B------:R-:W-:Y:S01]  /*c120*/  IABS R101, R101 ;  /* 0x0000006500657213 */ /* 0x000fe20000000000 */
[C---:B------:R-:W-:Y:S01]  /*c130*/  FFMA.FTZ R8, R100.reuse, -UR5, R8 ;  /* 0x8000000564087c23 */ /* 0x040fe20008010008 */
[----:B------:R-:W-:Y:S01]  /*c140*/  IABS R106, R106 ;  /* 0x0000006a006a7213 */ /* 0x000fe20000000000 */
[-C--:B------:R-:W-:Y:S03]  /*c150*/  HMMA.16816.F32.BF16 R28, R184, R182.reuse, R28 ;  /* 0x000000b6b81c723c */ /* 0x080fe6000004181c */
[----:B------:R-:W-:Y:S01]  /*c160*/  IABS R180, R180 ;  /* 0x000000b400b47213 */ /* 0x000fe20000000000 */
[----:B------:R-:W-:Y:S01]  /*c170*/  FFMA.FTZ R14, R100, -UR5, R14 ;  /* 0x80000005640e7c23 */ /* 0x000fe2000801000e */
[----:B------:R-:W-:Y:S01]  /*c180*/  I2FP.F32.S32 R101, R101 ;  /* 0x0000006500657245 */ /* 0x000fe20000201400 */
[C---:B------:R-:W-:Y:S01]  /*c190*/  VIADD R100, R189.reuse, 0xfffffff7 ;  /* 0xfffffff7bd647836 */ /* 0x040fe20000000000 */
[----:B------:R-:W-:Y:S01]  /*c1a0*/  I2FP.F32.S32 R180, R180 ;  /* 0x000000b400b47245 */ /* 0x000fe20000201400 */
[C---:B------:R-:W-:Y:S04]  /*c1b0*/  HMMA.16816.F32.BF16 R32, R172.reuse, R182, R32 ;  /* 0x000000b6ac20723c */ /* 0x040fe80000041820 */
[----:B------:R-:W-:Y:S01]  /*c1c0*/  IABS R100, R100 ;  /* 0x0000006400647213 */ /* 0x000fe20000000000 */
[----:B------:R-:W-:Y:S01]  /*c1d0*/  FFMA.FTZ R20, R180, -UR5, R20 ;  /* 0x80000005b4147c23 */ /* 0x000fe20008010014 */
[----:B------:R-:W-:Y:S01]  /*c1e0*/  I2FP.F32.S32 R106, R106 ;  /* 0x0000006a006a7245 */ /* 0x000fe20000201400 */
[C---:B------:R-:W-:Y:S01]  /*c1f0*/  FFMA.FTZ R4, R102.reuse, -UR5, R4 ;  /* 0x8000000566047c23 */ /* 0x040fe20008010004 */
[----:B------:R-:W-:Y:S01]  /*c200*/  I2FP.F32.S32 R100, R100 ;  /* 0x0000006400647245 */ /* 0x000fe20000201400 */
[----:B------:R-:W-:Y:S01]  /*c210*/  FFMA.FTZ R18, R102, -UR5, R18 ;  /* 0x8000000566127c23 */ /* 0x000fe20008010012 */
[----:B------:R-:W-:Y:S01]  /*c220*/  IABS R192, R192 ;  /* 0x000000c000c07213 */ /* 0x000fe20000000000 */
[C---:B------:R-:W-:Y:S02]  /*c230*/  VIADD R102, R189.reuse, 0xfffffff8 ;  /* 0xfffffff8bd667836 */ /* 0x040fe40000000000 */
[C---:B------:R-:W-:Y:S01]  /*c240*/  FFMA.FTZ R9, R2.reuse, -UR5, R9 ;  /* 0x8000000502097c23 */ /* 0x040fe20008010009 */
[----:B------:R-:W-:Y:S01]  /*c250*/  FFMA.FTZ R15, R2, -UR5, R15 ;  /* 0x80000005020f7c23 */ /* 0x000fe2000801000f */
[----:B------:R-:W-:Y:S01]  /*c260*/  I2FP.F32.S32 R192, R192 ;  /* 0x000000c000c07245 */ /* 0x000fe20000201400 */
[C---:B------:R-:W-:Y:S01]  /*c270*/  VIADD R2, R189.reuse, 0x38 ;  /* 0x00000038bd027836 */ /* 0x040fe20000000000 */
[----:B------:R-:W-:Y:S01]  /*c280*/  IABS R102, R102 ;  /* 0x0000006600667213 */ /* 0x000fe20000000000 */
[C---:B------:R-:W-:Y:S01]  /*c290*/  FFMA.FTZ R17, R100.reuse, -UR5, R17 ;  /* 0x8000000564117c23 */ /* 0x040fe20008010011 */
[----:B------:R-:W-:Y:S01]  /*c2a0*/  FFMA.FTZ R23, R100, -UR5, R23 ;  /* 0x8000000564177c23 */ /* 0x000fe20008010017 */
[----:B------:R-:W-:Y:S01]  /*c2b0*/  FFMA.FTZ R34, R180, -UR5, R34 ;  /* 0x80000005b4227c23 */ /* 0x000fe20008010022 */
[----:B------:R-:W-:Y:S01]  /*c2c0*/  IABS R2, R2 ;  /* 0x0000000200027213 */ /* 0x000fe20000000000 */
[----:B------:R-:W2:Y:S01]  /*c2d0*/  LDSM.16.M88.4 R180, [R3+0x8c00] ;  /* 0x008c000003b4783b */ /* 0x000ea20000000200 */
[----:B------:R-:W-:Y:S01]  /*c2e0*/  I2FP.F32.S32 R102, R102 ;  /* 0x0000006600667245 */ /* 0x000fe20000201400 */
[----:B------:R-:W-:Y:S04]  /*c2f0*/  DEPBAR.LE SB0, 0x0 ;  /* 0x000080000000791a */ /* 0x000fe80000000000 */
[----:B------:R-:W-:Y:S01]  /*c300*/  I2FP.F32.S32 R2, R2 ;  /* 0x0000000200027245 */ /* 0x000fe20000201400 */
[C---:B------:R-:W-:Y:S01]  /*c310*/  FFMA.FTZ R16, R102.reuse, -UR5, R16 ;  /* 0x8000000566107c23 */ /* 0x040fe20008010010 */
[----:B------:R-:W-:Y:S01]  /*c320*/  BAR.SYNC.DEFER_BLOCKING 0x0 ;  /* 0x0000000000007b1d */ /* 0x000fe20000010000 */
[-C--:B-1----:R-:W-:Y:S05]  /*c330*/  HMMA.16816.F32.BF16 R36, R172, R176.reuse, R36 ;  /* 0x000000b0ac24723c */ /* 0x082fea0000041824 */
[----:B------:R-:W-:Y:S01]  /*c340*/  FFMA.FTZ R22, R102, -UR5, R22 ;  /* 0x8000000566167c23 */ /* 0x000fe20008010016 */
[C---:B------:R-:W-:Y:S02]  /*c350*/  VIADD R100, R189.reuse, 0x30 ;  /* 0x00000030bd647836 */ /* 0x040fe40000000000 */
[C---:B------:R-:W-:Y:S01]  /*c360*/  FFMA.FTZ R12, R2.reuse, -UR5, R12 ;  /* 0x80000005020c7c23 */ /* 0x040fe2000801000c */
[----:B------:R-:W-:Y:S02]  /*c370*/  VIADD R102, R189, 0x2f ;  /* 0x0000002fbd667836 */ /* 0x000fe40000000000 */
[----:B------:R-:W-:Y:S01]  /*c380*/  FFMA.FTZ R26, R2, -UR5, R26 ;  /* 0x80000005021a7c23 */ /* 0x000fe2000801001a */
[C---:B------:R-:W-:Y:S04]  /*c390*/  HMMA.16816.F32.BF16 R40, R184.reuse, R176, R40 ;  /* 0x000000b0b828723c */ /* 0x040fe80000041828 */
[----:B------:R-:W-:Y:S01]  /*c3a0*/  IABS R2, R100 ;  /* 0x0000006400027213 */ /* 0x000fe20000000000 */
[C---:B------:R-:W-:Y:S01]  /*c3b0*/  FFMA.FTZ R5, R101.reuse, -UR5, R5 ;  /* 0x8000000565057c23 */ /* 0x040fe20008010005 */
[----:B------:R-:W-:Y:S01]  /*c3c0*/  IABS R100, R102 ;  /* 0x0000006600647213 */ /* 0x000fe20000000000 */
[----:B------:R-:W-:Y:S01]  /*c3d0*/  FFMA.FTZ R19, R101, -UR5, R19 ;  /* 0x8000000565137c23 */ /* 0x000fe20008010013 */
[----:B------:R-:W-:Y:S01]  /*c3e0*/  I2FP.F32.S32 R2, R2 ;  /* 0x0000000200027245 */ /* 0x000fe20000201400 */
[-C--:B------:R-:W-:Y:S03]  /*c3f0*/  HMMA.16816.F32.BF16 R44, R184, R178.reuse, R44 ;  /* 0x000000b2b82c723c */ /* 0x080fe6000004182c */
[----:B------:R-:W-:Y:S01]  /*c400*/  I2FP.F32.S32 R100, R100 ;  /* 0x0000006400647245 */ /* 0x000fe20000201400 */
[C---:B------:R-:W-:Y:S02]  /*c410*/  VIADD R101, R189.reuse, 0x37 ;  /* 0x00000037bd657836 */ /* 0x040fe40000000000 */
[----:B------:R-:W-:Y:S01]  /*c420*/  FFMA.FTZ R11, R106, -UR5, R11 ;  /* 0x800000056a0b7c23 */ /* 0x000fe2000801000b */
[C---:B------:R-:W-:Y:S02]  /*c430*/  VIADD R106, R189.reuse, 0x28 ;  /* 0x00000028bd6a7836 */ /* 0x040fe40000000000 */
[----:B------:R-:W-:Y:S01]  /*c440*/  FFMA.FTZ R24, R2, -UR5, R24 ;  /* 0x8000000502187c23 */ /* 0x000fe20008010018 */
[C---:B------:R-:W-:Y:S01]  /*c450*/  FFMA.FTZ R25, R100.reuse, -UR5, R25 ;  /* 0x8000000564197c23 */ /* 0x040fe20008010019 */
[----:B------:R-:W-:Y:S01]  /*c460*/  IABS R101, R101 ;  /* 0x0000006500657213 */ /* 0x000fe20000000000 */
[----:B------:R-:W-:Y:S01]  /*c470*/  FFMA.FTZ R31, R100, -UR5, R31 ;  /* 0x80000005641f7c23 */ /* 0x000fe2000801001f */
[----:B------:R-:W-:Y:S01]  /*c480*/  IABS R106, R106 ;  /* 0x0000006a006a7213 */ /* 0x000fe20000000000 */
[C---:B------:R-:W-:Y:S01]  /*c490*/  VIADD R100, R189.reuse, 0xffffffe8 ;  /* 0xffffffe8bd647836 */ /* 0x040fe20000000000 */
[----:B------:R-:W-:Y:S01]  /*c4a0*/  I2FP.F32.S32 R101, R101 ;  /* 0x0000006500657245 */ /* 0x000fe20000201400 */
[C---:B------:R-:W-:Y:S04]  /*c4b0*/  HMMA.16816.F32.BF16 R48, R172.reuse, R178, R48 ;  /* 0x000000b2ac30723c */ /* 0x040fe80000041830 */
[----:B------:R-:W-:Y:S01]  /*c4c0*/  IABS R100, R100 ;  /* 0x0000006400647213 */ /* 0x000fe20000000000 */
[----:B------:R-:W-:Y:S01]  /*c4d0*/  FFMA.FTZ R30, R2, -UR5, R30 ;  /* 0x80000005021e7c23 */ /* 0x000fe2000801001e */
[----:B------:R-:W-:Y:S02]  /*c4e0*/  VIADD R2, R189, 0xffffffe7 ;  /* 0xffffffe7bd027836 */ /* 0x000fe40000000000 */
[C---:B------:R-:W-:Y:S01]  /*c4f0*/  FFMA.FTZ R13, R101.reuse, -UR5, R13 ;  /* 0x80000005650d7c23 */ /* 0x040fe2000801000d */
[-C--:B--2---:R-:W-:Y:S03]  /*c500*/  HMMA.16816.F32.BF16 R52, R172, R180.reuse, R52 ;  /* 0x000000b4ac34723c */ /* 0x084fe60000041834 */
[----:B------:R-:W-:Y:S01]  /*c510*/  IABS R2, R2 ;  /* 0x0000000200027213 */ /* 0x000fe20000000000 */
[----:B------:R-:W-:Y:S02]  /*c520*/  IMAD.MOV.U32 R3, RZ, RZ, R100 ;  /* 0x000000ffff037224 */ /* 0x000fe400078e0064 */
[----:B------:R-:W-:Y:S01]  /*c530*/  FFMA.FTZ R27, R101, -UR5, R27 ;  /* 0x80000005651b7c23 */ /* 0x000fe2000801001b */
[----:B------:R-:W-:Y:S01]  /*c540*/  IMAD.MOV.U32 R101, RZ, RZ, R106 ;  /* 0x000000ffff657224 */ /* 0x000fe200078e006a */
[----:B------:R-:W-:Y:S01]  /*c550*/  I2FP.F32.S32 R2, R2 ;  /* 0x0000000200027245 */ /* 0x000fe20000201400 */
[C---:B------:R-:W-:Y:S04]  /*c560*/  HMMA.16816.F32.BF16 R56, R184.reuse, R180, R56 ;  /* 0x000000b4b838723c */ /* 0x040fe80000041838 */
[----:B------:R-:W-:Y:S01]  /*c570*/  I2FP.F32.S32 R3, R3 ;  /* 0x0000000300037245 */ /* 0x000fe20000201400 */
[C---:B------:R-:W-:Y:S01]  /*c580*/  VIADD R100, R189.reuse, 0x18 ;  /* 0x00000018bd647836 */ /* 0x040fe20000000000 */
[----:B------:R-:W-:Y:S01]  /*c590*/  I2FP.F32.S32 R101, R101 ;  /* 0x0000006500657245 */ /* 0x000fe20000201400 */
[----:B------:R-:W-:Y:S02]  /*c5a0*/  VIADD R106, R189, 0xffffffe0 ;  /* 0xffffffe0bd6a7836 */ /* 0x000fe40000000000 */
[C---:B------:R-:W-:Y:S01]  /*c5b0*/  FFMA.FTZ R33, R2.reuse, -UR5, R33 ;  /* 0x8000000502217c23 */ /* 0x040fe20008010021 */
[C---:B------:R-:W-:Y:S01]  /*c5c0*/  FFMA.FTZ R32, R3.reuse, -UR5, R32 ;  /* 0x8000000503207c23 */ /* 0x040fe20008010020 */
[----:B------:R-:W-:Y:S01]  /*c5d0*/  IABS R100, R100 ;  /* 0x0000006400647213 */ /* 0x000fe20000000000 */
[----:B------:R-:W-:Y:S01]  /*c5e0*/  FFMA.FTZ R38, R3, -UR5, R38 ;  /* 0x8000000503267c23 */ /* 0x000fe20008010026 */
[----:B------:R-:W-:Y:S01]  /*c5f0*/  IABS R106, R106 ;  /* 0x0000006a006a7213 */ /* 0x000fe20000000000 */
[----:B------:R-:W-:Y:S01]  /*c600*/  VIADD R3, R189, 0x1f ;  /* 0x0000001fbd037836 */ /* 0x000fe20000000000 */
[----:B------:R-:W-:Y:S01]  /*c610*/  I2FP.F32.S32 R100, R100 ;  /* 0x0000006400647245 */ /* 0x000fe20000201400 */
[C---:B------:R-:W-:Y:S01]  /*c620*/  FFMA.FTZ R28, R101.reuse, -UR5, R28 ;  /* 0x80000005651c7c23 */ /* 0x040fe2000801001c */
[----:B------:R-:W-:Y:S01]  /*c630*/  I2FP.F32.S32 R106, R106 ;  /* 0x0000006a006a7245 */ /* 0x000fe20000201400 */
[----:B------:R-:W-:Y:S01]  /*c640*/  FFMA.FTZ R39, R2, -UR5, R39 ;  /* 0x8000000502277c23 */ /* 0x000fe20008010027 */
[----:B------:R-:W-:Y:S01]  /*c650*/  IABS R3, R3 ;  /* 0x0000000300037213 */ /* 0x000fe20000000000 */
[----:B------:R-:W-:Y:S01]  /*c660*/  FFMA.FTZ R42, R101, -UR5, R42 ;  /* 0x80000005652a7c23 */ /* 0x000fe2000801002a */
[C---:B------:R-:W-:Y:S01]  /*c670*/  VIADD R2, R189.reuse, 0x20 ;  /* 0x00000020bd027836 */ /* 0x040fe20000000000 */
[-C--:B------:R-:W-:Y:S03]  /*c680*/  HMMA.16816.F32.BF16 R60, R184, R182.reuse, R60 ;  /* 0x000000b6b83c723c */ /* 0x080fe6000004183c */
[----:B------:R-:W-:Y:S01]  /*c690*/  I2FP.F32.S32 R3, R3 ;  /* 0x0000000300037245 */ /* 0x000fe20000201400 */
[C---:B------:R-:W-:Y:S01]  /*c6a0*/  VIADD R101, R189.reuse, 0x17 ;  /* 0x00000017bd657836 */ /* 0x040fe20000000000 */
[----:B------:R-:W-:Y:S01]  /*c6b0*/  IABS R2, R2 ;  /* 0x0000000200027213 */ /* 0x000fe20000000000 */
[----:B------:R-:W-:Y:S02]  /*c6c0*/  VIADD R176, R189, 0xffffffdf ;  /* 0xffffffdfbdb07836 */ /* 0x000fe40000000000 */
[C---:B------:R-:W-:Y:S01]  /*c6d0*/  FFMA.FTZ R44, R100.reuse, -UR5, R44 ;  /* 0x80000005642c7c23 */ /* 0x040fe2000801002c */
[C---:B------:R-:W-:Y:S01]  /*c6e0*/  FFMA.FTZ R41, R3.reuse, -UR5, R41 ;  /* 0x8000000503297c23 */ /* 0x040fe20008010029 */
[----:B------:R-:W-:Y:S01]  /*c6f0*/  IABS R101, R101 ;  /* 0x0000006500657213 */ /* 0x000fe20000000000 */
[----:B------:R-:W-:Y:S01]  /*c700*/  FFMA.FTZ R47, R3, -UR5, R47 ;  /* 0x80000005032f7c23 */ /* 0x000fe2000801002f */
[----:B------:R-:W-:Y:S01]  /*c710*/  IABS R176, R176 ;  /* 0x000000b000b07213 */ /* 0x000fe20000000000 */
[C---:B------:R-:W-:Y:S01]  /*c720*/  VIADD R3, R189.reuse, 0xffffffd7 ;  /* 0xffffffd7bd037836 */ /* 0x040fe20000000000 */
[----:B------:R-:W-:Y:S01]  /*c730*/  I2FP.F32.S32 R2, R2 ;  /* 0x0000000200027245 */ /* 0x000fe20000201400 */
[----:B------:R-:W-:Y:S01]  /*c740*/  FFMA.FTZ R58, R100, -UR5, R58 ;  /* 0x80000005643a7c23 */ /* 0x000fe2000801003a */
[----:B------:R-:W-:Y:S01]  /*c750*/  I2FP.F32.S32 R101, R101 ;  /* 0x0000006500657245 */ /* 0x000fe20000201400 */
[C---:B------:R-:W-:Y:S01]  /*c760*/  FFMA.FTZ R36, R106.reuse, -UR5, R36 ;  /* 0x800000056a247c23 */ /* 0x040fe20008010024 */
[----:B------:R-:W-:Y:S01]  /*c770*/  IABS R3, R3 ;  /* 0x0000000300037213 */ /* 0x000fe20000000000 */
[----:B------:R-:W-:Y:S01]  /*c780*/  FFMA.FTZ R50, R106, -UR5, R50 ;  /* 0x800000056a327c23 */ /* 0x000fe20008010032 */
[----:B------:R-:W-:Y:S01]  /*c790*/  I2FP.F32.S32 R176, R176 ;  /* 0x000000b000b07245 */ /* 0x000fe20000201400 */
[C---:B------:R-:W-:Y:S01]  /*c7a0*/  VIADD R100, R189.reuse, 0xffffffc8 ;  /* 0xffffffc8bd647836 */ /* 0x040fe20000000000 */
[----:B------:R-:W-:Y:S01]  /*c7b0*/  I2FP.F32.S32 R3, R3 ;  /* 0x0000000300037245 */ /* 0x000fe20000201400 */
[----:B------:R-:W-:Y:S01]  /*c7c0*/  VIADD R102, R189, 0x27 ;  /* 0x00000027bd667836 */ /* 0x000fe20000000000 */
[----:B------:R-:W-:Y:S04]  /*c7d0*/  HMMA.16816.F32.BF16 R64, R172, R182, R64 ;  /* 0x000000b6ac40723c */ /* 0x000fe80000041840 */
[----:B------:R-:W-:Y:S01]  /*c7e0*/  IABS R100, R100 ;  /* 0x0000006400647213 */ /* 0x000fe20000000000 */
[C---:B------:R-:W-:Y:S01]  /*c7f0*/  FFMA.FTZ R49, R3.reuse, -UR5, R49 ;  /* 0x8000000503317c23 */ /* 0x040fe20008010031 */
[----:B------:R-:W-:Y:S01]  /*c800*/  IABS R102, R102 ;  /* 0x0000006600667213 */ /* 0x000fe20000000000 */
[----:B------:R-:W-:Y:S01]  /*c810*/  FFMA.FTZ R55, R3, -UR5, R55 ;  /* 0x8000000503377c23 */ /* 0x000fe20008010037 */
[C---:B------:R-:W-:Y:S02]  /*c820*/  VIADD R3, R189.reuse, 0x10 ;  /* 0x00000010bd037836 */ /* 0x040fe40000000000 */
[C---:B------:R-:W-:Y:S01]  /*c830*/  FFMA.FTZ R40, R2.reuse, -UR5, R40 ;  /* 0x8000000502287c23 */ /* 0x040fe20008010028 */
[----:B------:R-:W-:Y:S01]  /*c840*/  I2FP.F32.S32 R102, R102 ;  /* 0x0000006600667245 */ /* 0x000fe20000201400 */
[----:B------:R-:W-:Y:S02]  /*c850*/  VIADD R106, R189, 0xffffffcf ;  /* 0xffffffcfbd6a7836 */ /* 0x000fe40000000000 */
[----:B------:R-:W-:Y:S01]  /*c860*/  FFMA.FTZ R46, R2, -UR5, R46 ;  /* 0x80000005022e7c23 */ /* 0x000fe2000801002e */
[----:B------:R-:W-:Y:S01]  /*c870*/  IABS R3, R3 ;  /* 0x0000000300037213 */ /* 0x000fe20000000000 */
[C---:B------:R-:W-:Y:S01]  /*c880*/  FFMA.FTZ R45, R101.reuse, -UR5, R45 ;  /* 0x80000005652d7c23 */ /* 0x040fe2000801002d */
[----:B------:R-:W-:Y:S01]  /*c890*/  FFMA.FTZ R59, R101, -UR5, R59 ;  /* 0x80000005653b7c23 */ /* 0x000fe2000801003b */
[----:B------:R-:W-:Y:S01]  /*c8a0*/  IABS R106, R106 ;  /* 0x0000006a006a7213 */ /* 0x000fe20000000000 */
[C---:B------:R-:W-:Y:S01]  /*c8b0*/  FFMA.FTZ R37, R176.reuse, -UR5, R37 ;  /* 0x80000005b0257c23 */ /* 0x040fe20008010025 */
[----:B------:R-:W-:Y:S01]  /*c8c0*/  I2FP.F32.S32 R3, R3 ;  /* 0x0000000300037245 */ /* 0x000fe20000201400 */
[C---:B------:R-:W-:Y:S02]  /*c8d0*/  VIADD R2, R189.reuse, 0xffffffd8 ;  /* 0xffffffd8bd027836 */ /* 0x040fe40000000000 */
[----:B------:R-:W-:Y:S01]  /*c8e0*/  FFMA.FTZ R51, R176, -UR5, R51 ;  /* 0x80000005b0337c23 */ /* 0x000fe20008010033 */
[----:B------:R-:W-:Y:S01]  /*c8f0*/  IMAD.MOV.U32 R101, RZ, RZ, R100 ;  /* 0x000000ffff657224 */ /* 0x000fe200078e0064 */
[----:B------:R-:W-:Y:S01]  /*c900*/  FMNMX3.FTZ R100, R0, R4, R5, !PT ;  /* 0x0000000400647276 */ /* 0x000fe20007810005 */
[----:B------:R-:W-:Y:S01]  /*c910*/  IMAD.MOV.U32 R176, RZ, RZ, R106 ;  /* 0x000000ffffb07224 */ /* 0x000fe200078e006a */
[----:B------:R-:W-:Y:S01]  /*c920*/  IABS R2, R2 ;  /* 0x0000000200027213 */ /* 0x000fe20000000000 */
[----:B------:R-:W-:Y:S01]  /*c930*/  VIADD R106, R189, 0xffffffc7 ;  /* 0xffffffc7bd6a7836 */ /* 0x000fe20000000000 */
[----:B------:R-:W-:Y:S01]  /*c940*/  I2FP.F32.S32 R101, R101 ;  /* 0x0000006500657245 */ /* 0x000fe20000201400 */
[----:B------:R-:W-:Y:S01]  /*c950*/  FFMA.FTZ R21, R192, -UR5, R21 ;  /* 0x80000005c0157c23 */ /* 0x000fe20008010015 */
[----:B------:R-:W-:Y:S01]  /*c960*/  I2FP.F32.S32 R2, R2 ;  /* 0x0000000200027245 */ /* 0x000fe20000201400 */
[C---:B------:R-:W-:Y:S01]  /*c970*/  FFMA.FTZ R56, R3.reuse, -UR5, R56 ;  /* 0x8000000503387c23 */ /* 0x040fe20008010038 */
[----:B------:R-:W-:Y:S01]  /*c980*/  IABS R106, R106 ;  /* 0x0000006a006a7213 */ /* 0x000fe20000000000 */
[----:B------:R-:W-:Y:S01]  /*c990*/  FFMA.FTZ R62, R3, -UR5, R62 ;  /* 0x80000005033e7c23 */ /* 0x000fe2000801003e */
[----:B------:R-:W-:Y:S01]  /*c9a0*/  FMNMX3.FTZ R3, R100, R16, R17, !PT ;  /* 0x0000001064037276 */ /* 0x000fe20007810011 */
[C---:B------:R-:W-:Y:S01]  /*c9b0*/  FFMA.FTZ R29, R102.reuse, -UR5, R29 ;  /* 0x80000005661d7c23 */ /* 0x040fe2000801001d */
[----:B------:R-:W-:Y:S01]  /*c9c0*/  I2FP.F32.S32 R106, R106 ;  /* 0x0000006a006a7245 */ /* 0x000fe20000201400 */
[----:B------:R-:W-:Y:S01]  /*c9d0*/  FFMA.FTZ R43, R102, -UR5, R43 ;  /* 0x80000005662b7c23 */ /* 0x000fe2000801002b */
[----:B------:R-:W-:Y:S01]  /*c9e0*/  FMNMX3.FTZ R3, R3, R20, R21, !PT ;  /* 0x0000001403037276 */ /* 0x000fe20007810015 */
[----:B------:R-:W-:Y:S01]  /*c9f0*/  VIADD R102, R189, 0xffffffd0 ;  /* 0xffffffd0bd667836 */ /* 0x000fe20000000000 */
[----:B------:R-:W-:Y:S01]  /*ca00*/  I2FP.F32.S32 R176, R176 ;  /* 0x000000b000b07245 */ /* 0x000fe20000201400 */
[----:B------:R-:W-:Y:S01]  /*ca10*/  FFMA.FTZ R7, R107, -UR5, R7 ;  /* 0x800000056b077c23 */ /* 0x000fe20008010007 */
[----:B------:R-:W-:Y:S01]  /*ca20*/  FMNMX3.FTZ R100, R3, R32, R33, !PT ;  /* 0x0000002003647276 */ /* 0x000fe20007810021 */
[C---:B------:R-:W-:Y:S01]  /*ca30*/  FFMA.FTZ R48, R2.reuse, -UR5, R48 ;  /* 0x8000000502307c23 */ /* 0x040fe20008010030 */
[----:B------:R-:W-:Y:S01]  /*ca40*/  IABS R102, R102 ;  /* 0x0000006600667213 */ /* 0x000fe20000000000 */
[----:B------:R-:W-:Y:S01]  /*ca50*/  FFMA.FTZ R54, R2, -UR5, R54 ;  /* 0x8000000502367c23 */ /* 0x000fe20008010036 */
[----:B------:R-:W-:Y:S01]  /*ca60*/  FMNMX3.FTZ R3, R103, R8, R9, !PT ;  /* 0x0000000867037276 */ /* 0x000fe20007810009 */
[----:B------:R-:W-:Y:S01]  /*ca70*/  VIADD R2, R189, 0xf ;  /* 0x0000000fbd027836 */ /* 0x000fe20000000000 */
[----:B------:R-:W-:Y:S01]  /*ca80*/  I2FP.F32.S32 R102, R102 ;  /* 0x0000006600667245 */ /* 0x000fe20000201400 */
[----:B------:R-:W-:Y:S01]  /*ca90*/  FFMA.FTZ R64, R101, -UR5, R64 ;  /* 0x8000000565407c23 */ /* 0x000fe20008010040 */
[----:B------:R-:W-:Y:S01]  /*caa0*/  FMNMX3.FTZ R101, R104, R10, R11, !PT ;  /* 0x0000000a68657276 */ /* 0x000fe2000781000b */
[----:B------:R-:W-:Y:S01]  /*cab0*/  FFMA.FTZ R65, R106, -UR5, R65 ;  /* 0x800000056a417c23 */ /* 0x000fe20008010041 */
[----:B------:R-:W-:Y:S01]  /*cac0*/  FMNMX3.FTZ R106, R105, R6, R7, !PT ;  /* 0x00000006696a7276 */ /* 0x000fe20007810007 */
[----:B------:R-:W-:Y:S01]  /*cad0*/  FFMA.FTZ R52, R102, -UR5, R52 ;  /* 0x8000000566347c23 */ /* 0x000fe20008010034 */
[----:B------:R-:W-:Y:S01]  /*cae0*/  FMNMX3.FTZ R174, R100, R36, R37, !PT ;  /* 0x0000002464ae7276 */ /* 0x000fe20007810025 */
[----:B------:R-:W-:Y:S01]  /*caf0*/  FFMA.FTZ R53, R176, -UR5, R53 ;  /* 0x80000005b0357c23 */ /* 0x000fe20008010035 */
[----:B------:R-:W-:Y:S01]  /*cb00*/  FMNMX3.FTZ R100, R3, R12, R13, !PT ;  /* 0x0000000c03647276 */ /* 0x000fe2000781000d */
[----:B------:R-:W-:Y:S01]  /*cb10*/  FFMA.FTZ R35, R192, -UR5, R35 ;  /* 0x80000005c0237c23 */ /* 0x000fe20008010023 */
[----:B------:R-:W-:Y:S01]  /*cb20*/  IABS R2, R2 ;  /* 0x0000000200027213 */ /* 0x000fe20000000000 */
[----:B------:R-:W-:Y:S01]  /*cb30*/  FFMA.FTZ R60, R188, -UR5, R60 ;  /* 0x80000005bc3c7c23 */ /* 0x000fe2000801003c */
[----:B------:R-:W-:Y:S01]  /*cb40*/  FMNMX3.FTZ R3, R101, R14, R15, !PT ;  /* 0x0000000e65037276 */ /* 0x000fe2000781000f */
[----:B------:R-:W-:Y:S01]  /*cb50*/  FFMA.FTZ R61, R107, -UR5, R61 ;  /* 0x800000056b3d7c23 */ /* 0x000fe2000801003d */
[----:B------:R-:W-:Y:S02]  /*cb60*/  FMNMX3.FTZ R101, R106, R18, R19, !PT ;  /* 0x000000126a657276 */ /* 0x000fe40007810013 */
[----:B------:R-:W-:Y:S02]  /*cb70*/  FMNMX3.FTZ R174, R174, R48, R49, !PT ;  /* 0x00000030aeae7276 */ /* 0x000fe40007810031 */
[----:B------:R-:W-:Y:S02]  /*cb80*/  I2FP.F32.S32 R2, R2 ;  /* 0x0000000200027245 */ /* 0x000fe40000201400 */
[----:B------:R-:W-:Y:S02]  /*cb90*/  FMNMX3.FTZ R106, R100, R24, R25, !PT ;  /* 0x00000018646a7276 */ /* 0x000fe40007810019 */
[----:B------:R-:W-:Y:S01]  /*cba0*/  FMNMX3.FTZ R3, R3, R26, R27, !PT ;  /* 0x0000001a03037276 */ /* 0x000fe2000781001b */
[----:B------:R-:W-:Y:S01]  /*cbb0*/  FFMA.FTZ R57, R2, -UR5, R57 ;  /* 0x8000000502397c23 */ /* 0x000fe20008010039 */
[----:B------:R-:W-:Y:S02]  /*cbc0*/  FMNMX3.FTZ R100, R101, R22, R23, !PT ;  /* 0x0000001665647276 */ /* 0x000fe40007810017 */
[----:B------:R-:W-:Y:S02]  /*cbd0*/  FMNMX3.FTZ R174, R174, R52, R53, !PT ;  /* 0x00000034aeae7276 */ /* 0x000fe40007810035 */
[----:B------:R-:W-:Y:S02]  /*cbe0*/  FMNMX3.FTZ R177, R106, R28, R29, !PT ;  /* 0x0000001c6ab17276 */ /* 0x000fe4000781001d */
[----:B------:R-:W-:Y:S02]  /*cbf0*/  FMNMX3.FTZ R175, R3, R30, R31, !PT ;  /* 0x0000001e03af7276 */ /* 0x000fe4000781001f */
[----:B------:R-:W-:Y:S02]  /*cc00*/  FMNMX3.FTZ R173, R100, R34, R35, !PT ;  /* 0x0000002264ad7276 */ /* 0x000fe40007810023 */
[----:B------:R-:W-:Y:S01]  /*cc10*/  FMNMX3.FTZ R174, R174, R64, R65, !PT ;  /* 0x00000040aeae7276 */ /* 0x000fe20007810041 */
[----:B------:R-:W-:Y:S06]  /*cc20*/  BRA.U.ANY UP0, `(.L_x_828) ;  /* 0xffffffe100587547 */ /* 0x000fec000b93ffff */
.L_x_827:
[----:B------:R-:W-:Y:S01]  /*cc30*/  FMNMX3.FTZ R3, R173, R38, R39, !PT ;  /* 0x00000026ad037276 */ /* 0x000fe20007810027 */
[----:B------:R-:W-:Y:S01]  /*cc40*/  UIADD3 UR11, UPT, UPT, UR34, -0x4ab325aa, URZ ;  /* 0xb54cda56220b7890 */ /* 0x000fe2000fffe0ff */
[----:B------:R-:W-:Y:S01]  /*cc50*/  FMNMX3.FTZ R172, R177, R40, R41, !PT ;  /* 0x00000028b1ac7276 */ /* 0x000fe20007810029 */
[----:B------:R-:W-:Y:S01]  /*cc60*/  IMAD.MOV.U32 R187, RZ, RZ, R227 ;  /* 0x000000ffffbb7224 */ /* 0x000fe200078e00e3 */
[----:B------:R-:W-:Y:S01]  /*cc70*/  FMNMX3.FTZ R3, R3, R50, R51, !PT ;  /* 0x0000003203037276 */ /* 0x000fe20007810033 */
[----:B-1----:R-:W1:Y:S01]  /*cc80*/  SHFL.BFLY PT, R100, R174, 0x2, 0x1f ;  /* 0x0c401f00ae647f89 */ /* 0x002e6200000e0000 */
[----:B------:R-:W-:Y:S01]  /*cc90*/  FMNMX3.FTZ R172, R172, R44, R45, !PT ;  /* 0x0000002cacac7276 */ /* 0x000fe2000781002d */
[----:B------:R-:W-:Y:S01]  /*cca0*/  FFMA.FTZ R67, R176, -UR5, R67 ;  /* 0x80000005b0437c23 */ /* 0x000fe20008010043 */
[----:B------:R-:W-:Y:S01]  /*ccb0*/  FMNMX3.FTZ R173, R175, R42, R43, !PT ;  /* 0x0000002aafad7276 */ /* 0x000fe2000781002b */
[----:B------:R-:W-:Y:S01]  /*ccc0*/  FFMA.FTZ R66, R102, -UR5, R66 ;  /* 0x8000000566427c23 */ /* 0x000fe20008010042 */
[----:B------:R-:W-:Y:S01]  /*ccd0*/  FMNMX3.FTZ R102, R3, R54, R55, !PT ;  /* 0x0000003603667276 */ /* 0x000fe20007810037 */
[----:B------:R-:W-:Y:S01]  /*cce0*/  FFMA.FTZ R63, R2, -UR5, R63 ;  /* 0x80000005023f7c23 */ /* 0x000fe2000801003f */
[----:B------:R-:W-:Y:S01]  /*ccf0*/  FMNMX3.FTZ R172, R172, R56, R57, !PT ;  /* 0x00000038acac7276 */ /* 0x000fe20007810039 */
[----:B------:R-:W-:Y:S01]  /*cd00*/  UIADD3 UR20, UPT, UPT, UR35, -0x56f99767, URZ ;  /* 0xa906689923147890 */ /* 0x000fe2000fffe0ff */
[----:B------:R-:W-:Y:S01]  /*cd10*/  FMNMX3.FTZ R102, R102, R66, R67, !PT ;  /* 0x0000004266667276 */ /* 0x000fe20007810043 */
[----:B------:R-:W-:Y:S01]  /*cd20*/  IMAD.WIDE.U32 R106, R197, -0x2daee0ad, RZ ;  /* 0xd2511f53c56a7825 */ /* 0x000fe200078e00ff */
[----:B------:R-:W-:Y:S01]  /*cd30*/  FMNMX3.FTZ R173, R173, R46, R47, !PT ;  /* 0x0000002eadad7276 */ /* 0x000fe2000781002f */
[----:B------:R-:W-:Y:S01]  /*cd40*/  UIADD3 UR16, UPT, UPT, UR34, 0x1715609d, URZ ;  /* 0x1715609d22107890 */ /* 0x000fe2000fffe0ff */
[----:B------:R-:W-:Y:S01]  /*cd50*/  FMNMX3.FTZ R172, R172, R60, R61, !PT ;  /* 0x0000003cacac7276 */ /* 0x000fe2000781003d */
[----:B------:R-:W2:Y:S01]  /*cd60*/  SHFL.BFLY PT, R175, R102, 0x2, 0x1f ;  /* 0x0c401f0066af7f89 */ /* 0x000ea200000e0000 */
[----:B------:R-:W-:Y:S01]  /*cd70*/  FMNMX3.FTZ R173, R173, R58, R59, !PT ;  /* 0x0000003aadad7276 */ /* 0x000fe2000781003b */
[----:B------:R-:W-:Y:S01]  /*cd80*/  IMAD.WIDE.U32 R196, R196, -0x2daee0ad, RZ ;  /* 0xd2511f53c4c47825 */ /* 0x000fe200078e00ff */
[----:B------:R-:W-:Y:S05]  /*cd90*/  LOP3.LUT R107, R190, UR20, R107, 0x96, !PT ;  /* 0x00000014be6b7c12 */ /* 0x000fea000f8e966b */
[----:B------:R-:W3:Y:S01]  /*cda0*/  SHFL.BFLY PT, R177, R172, 0x2, 0x1f ;  /* 0x0c401f00acb17f89 */ /* 0x000ee200000e0000 */
[----:B------:R-:W-:Y:S01]  /*cdb0*/  FMNMX3.FTZ R173, R173, R62, R63, !PT ;  /* 0x0000003eadad7276 */ /* 0x000fe2000781003f */
[----:B------:R-:W-:Y:S01]  /*cdc0*/  IMAD.MOV.U32 R188, RZ, RZ, R222 ;  /* 0x000000ffffbc7224 */ /* 0x000fe200078e00de */
[----:B------:R-:W-:Y:S01]  /*cdd0*/  UIADD3 UR19, UPT, UPT, UR35, 0x646e171e, URZ ;  /* 0x646e171e23137890 */ /* 0x000fe2000fffe0ff */
[----:B------:R-:W-:Y:S01]  /*cde0*/  IMAD.WIDE.U32 R180, R107, -0x326172a9, RZ ;  /* 0xcd9e8d576bb47825 */ /* 0x000fe200078e00ff */
[----:B------:R-:W-:Y:S03]  /*cdf0*/  UIADD3 UR12, UPT, UPT, UR35, -0x126145ec, URZ ;  /* 0xed9eba14230c7890 */ /* 0x000fe6000fffe0ff */
[----:B------:R-:W4:Y:S01]  /*ce00*/  SHFL.BFLY PT, R178, R173, 0x2, 0x1f ;  /* 0x0c401f00adb27f89 */ /* 0x000f2200000e0000 */
[----:B-1----:R-:W-:Y:S01]  /*ce10*/  FMNMX.FTZ R174, R174, R100, !PT ;  /* 0x00000064aeae7209 */ /* 0x002fe20007810000 */
[----:B------:R-:W-:Y:S01]  /*ce20*/  IMAD.WIDE.U32 R100, R202, -0x326172a9, RZ ;  /* 0xcd9e8d57ca647825 */ /* 0x000fe200078e00ff */
[C---:B------:R-:W-:Y:S01]  /*ce30*/  PRMT R192, R180.reuse, 0x7771, RZ ;  /* 0x00007771b4c07816 */ /* 0x040fe200000000ff */
[----:B------:R-:W-:Y:S01]  /*ce40*/  USHF.L.U32 UR14, UR23, 0x1, URZ ;  /* 0x00000001170e7899 */ /* 0x000fe200080006ff */
[----:B------:R-:W-:Y:S03]  /*ce50*/  PRMT R185, R180, 0x7772, RZ ;  /* 0x00007772b4b97816 */ /* 0x000fe600000000ff */
[----:B------:R-:W1:Y:S01]  /*ce60*/  SHFL.BFLY PT, R179, R174, 0x1, 0x1f ;  /* 0x0c201f00aeb37f89 */ /* 0x000e6200000e0000 */
[----:B------:R-:W-:Y:S01]  /*ce70*/  LOP3.LUT R176, R194, UR16, R101, 0x96, !PT ;  /* 0x00000010c2b07c12 */ /* 0x000fe2000f8e9665 */
[----:B------:R-:W-:Y:S01]  /*ce80*/  IMAD.WIDE.U32 R2, R193, -0x2daee0ad, RZ ;  /* 0xd2511f53c1027825 */ /* 0x000fe200078e00ff */
[----:B------:R-:W-:Y:S01]  /*ce90*/  LOP3.LUT R194, R100, UR11, R181, 0x96, !PT ;  /* 0x0000000b64c27c12 */ /* 0x000fe2000f8e96b5 */
[----:B------:R-:W-:Y:S01]  /*cea0*/  UIADD3 UR14, UPT, UPT, UR14, 0x1, URZ ;  /* 0x000000010e0e7890 */ /* 0x000fe2000fffe0ff */
[----:B------:R-:W-:Y:S01]  /*ceb0*/  PRMT R184, R180, 0x7773, RZ ;  /* 0x00007773b4b87816 */ /* 0x000fe200000000ff */
[----:B------:R-:W-:Y:S01]  /*cec0*/  IMAD.MOV.U32 R247, RZ, RZ, R180 ;  /* 0x000000fffff77224 */ /* 0x000fe200078e00b4 */
[----:B------:R-:W-:Y:S01]  /*ced0*/  LOP3.LUT R3, R200, UR12, R3, 0x96, !PT ;  /* 0x0000000cc8037c12 */ /* 0x000fe2000f8e9603 */
[----:B------:R-:W-:Y:S01]  /*cee0*/  IMAD.MOV.U32 R189, RZ, RZ, R223 ;  /* 0x000000ffffbd7224 */ /* 0x000fe200078e00df */
[----:B--2---:R-:W-:Y:S01]  /*cef0*/  FMNMX.FTZ R101, R102, R175, !PT ;  /* 0x000000af66657209 */ /* 0x004fe20007810000 */
[----:B------:R-:W-:Y:S01]  /*cf00*/  IMAD.WIDE.U32 R222, R176, -0x2daee0ad, RZ ;  /* 0xd2511f53b0de7825 */ /* 0x000fe200078e00ff */
[----:B------:R-:W-:Y:S01]  /*cf10*/  LOP3.LUT R2, R2, UR20, R197, 0x96, !PT ;  /* 0x0000001402027c12 */ /* 0x000fe2000f8e96c5 */
[----:B------:R-:W-:Y:S01]  /*cf20*/  UISETP.GT.AND UP0, UPT, UR23, URZ, UPT ;  /* 0x000000ff1700728c */ /* 0x000fe2000bf04270 */
[----:B---3--:R-:W-:Y:S01]  /*cf30*/  FMNMX.FTZ R100, R172, R177, !PT ;  /* 0x000000b1ac647209 */ /* 0x008fe20007810000 */
[----:B------:R-:W-:Y:S01]  /*cf40*/  IMAD.WIDE.U32 R182, R3, -0x326172a9, RZ ;  /* 0xcd9e8d5703b67825 */ /* 0x000fe200078e00ff */
[----:B------:R-:W-:Y:S01]  /*cf50*/  LOP3.LUT R207, R106, UR19, R223, 0x96, !PT ;  /* 0x000000136acf7c12 */ /* 0x000fe2000f8e96df */
[----:B------:R-:W2:Y:S01]  /*cf60*/  SHFL.BFLY PT, R172, R101, 0x1, 0x1f ;  /* 0x0c201f0065ac7f89 */ /* 0x000ea200000e0000 */
[----:B------:R-:W-:Y:S01]  /*cf70*/  LOP3.LUT R106, R194, 0xffff, RZ, 0xc0, !PT ;  /* 0x0000ffffc26a7812 */ /* 0x000fe200078ec0ff */
[----:B------:R-:W-:Y:S01]  /*cf80*/  IMAD.WIDE.U32 R2, R2, -0x326172a9, RZ ;  /* 0xcd9e8d5702027825 */ /* 0x000fe200078e00ff */
[----:B----4-:R-:W-:Y:S02]  /*cf90*/  FMNMX.FTZ R107, R173, R178, !PT ;  /* 0x000000b2ad6b7209 */ /* 0x010fe40007810000 */
[----:B------:R-:W-:Y:S01]  /*cfa0*/  LOP3.LUT R206, R198, UR16, R183, 0x96, !PT ;  /* 0x00000010c6ce7c12 */ /* 0x000fe2000f8e96b7 */
[----:B------:R-:W-:Y:S01]  /*cfb0*/  IMAD.MOV.U32 R242, RZ, RZ, R2 ;  /* 0x000000fffff27224 */ /* 0x000fe200078e0002 */
[----:B------:R-:W-:Y:S01]  /*cfc0*/  LOP3.LUT R180, R182, UR11, R3, 0x96, !PT ;  /* 0x0000000bb6b47c12 */ /* 0x000fe2000f8e9603 */
[----:B------:R-:W3:Y:S01]  /*cfd0*/  SHFL.BFLY PT, R173, R100, 0x1, 0x1f ;  /* 0x0c201f0064ad7f89 */ /* 0x000ee200000e0000 */
[----:B-1----:R-:W-:Y:S01]  /*cfe0*/  FMNMX.FTZ R102, R174, R179, !PT ;  /* 0x000000b3ae667209 */ /* 0x002fe20007810000 */
[----:B------:R-:W-:Y:S01]  /*cff0*/  IMAD.MOV.U32 R186, RZ, RZ, R226 ;  /* 0x000000ffffba7224 */ /* 0x000fe200078e00e2 */
[----:B------:R-:W-:Y:S05]  /*d000*/  LOP3.LUT R3, R180, 0xffff, RZ, 0xc0, !PT ;  /* 0x0000ffffb4037812 */ /* 0x000fea00078ec0ff */
[----:B------:R-:W1:Y:S01]  /*d010*/  SHFL.BFLY PT, R175, R107, 0x1, 0x1f ;  /* 0x0c201f006baf7f89 */ /* 0x000e6200000e0000 */
[----:B------:R-:W-:Y:S02]  /*d020*/  PRMT R228, R2, 0x7771, RZ ;  /* 0x0000777102e47816 */ /* 0x000fe400000000ff */
[----:B------:R-:W-:Y:S01]  /*d030*/  SHF.R.U32.HI R198, RZ, 0x8, R3 ;  /* 0x00000008ffc67819 */ /* 0x000fe20000011603 */
[----:B------:R-:W-:Y:S01]  /*d040*/  FMUL.FTZ R3, R102, UR4 ;  /* 0x0000000466037c20 */ /* 0x000fe20008410000 */
[C---:B------:R-:W-:Y:S02]  /*d050*/  PRMT R248, R2.reuse, 0x7772, RZ ;  /* 0x0000777202f87816 */ /* 0x040fe400000000ff */
[----:B------:R-:W-:Y:S02]  /*d060*/  PRMT R249, R2, 0x7773, RZ ;  /* 0x0000777302f97816 */ /* 0x000fe400000000ff */
[----:B------:R-:W-:Y:S02]  /*d070*/  LOP3.LUT R2, R198, 0xffff, RZ, 0xc0, !PT ;  /* 0x0000ffffc6027812 */ /* 0x000fe400078ec0ff */
[----:B------:R-:W-:Y:S02]  /*d080*/  FSETP.NEU.FTZ.AND P1, PT, R102, -INF , PT ;  /* 0xff8000006600780b */ /* 0x000fe40003f3d000 */
[----:B------:R-:W-:Y:S02]  /*d090*/  ISETP.LE.U32.AND P4, PT, R2, UR18, PT ;  /* 0x0000001202007c0c */ /* 0x000fe4000bf83070 */
[----:B------:R-:W-:Y:S02]  /*d0a0*/  FSEL R2, R3, RZ, P1 ;  /* 0x000000ff03027208 */ /* 0x000fe40000800000 */
[----:B--2---:R-:W-:Y:S02]  /*d0b0*/  FMNMX.FTZ R101, R101, R172, !PT ;  /* 0x000000ac65657209 */ /* 0x004fe40007810000 */
[----:B------:R-:W-:Y:S01]  /*d0c0*/  SHF.R.U32.HI R202, RZ, 0x8, R106 ;  /* 0x00000008ffca7819 */ /* 0x000fe2000001166a */
[--C-:B------:R-:W-:Y:S01]  /*d0d0*/  FFMA.FTZ R195, R16, UR4, -R2.reuse ;  /* 0x0000000410c37c23 */ /* 0x100fe20008010802 */
[C---:B------:R-:W-:Y:S01]  /*d0e0*/  FSETP.NEU.FTZ.AND P1, PT, R101.reuse, -INF , PT ;  /* 0xff8000006500780b */ /* 0x040fe20003f3d000 */
[----:B------:R-:W-:Y:S01]  /*d0f0*/  FMUL.FTZ R16, R101, UR4 ;  /* 0x0000000465107c20 */ /* 0x000fe20008410000 */
[----:B------:R-:W-:Y:S01]  /*d100*/  LOP3.LUT R106, R202, 0xffff, RZ, 0xc0, !PT ;  /* 0x0000ffffca6a7812 */ /* 0x000fe200078ec0ff */
[--C-:B------:R-:W-:Y:S01]  /*d110*/  FFMA.FTZ R251, R52, UR4, -R2.reuse ;  /* 0x0000000434fb7c23 */ /* 0x100fe20008010802 */
[----:B---3--:R-:W-:Y:S01]  /*d120*/  FMNMX.FTZ R100, R100, R173, !PT ;  /* 0x000000ad64647209 */ /* 0x008fe20007810000 */
[--C-:B------:R-:W-:Y:S01]  /*d130*/  FFMA.FTZ R200, R17, UR4, -R2.reuse ;  /* 0x0000000411c87c23 */ /* 0x100fe20008010802 */
[----:B-1----:R-:W-:Y:S01]  /*d140*/  FMNMX.FTZ R3, R107, R175, !PT ;  /* 0x000000af6b037209 */ /* 0x002fe20007810000 */
[--C-:B------:R-:W-:Y:S01]  /*d150*/  FFMA.FTZ R107, R5, UR4, -R2.reuse ;  /* 0x00000004056b7c23 */ /* 0x100fe20008010802 */
[----:B------:R-:W-:Y:S01]  /*d160*/  FSEL R16, R16, RZ, P1 ;  /* 0x000000ff10107208 */ /* 0x000fe20000800000 */
[--C-:B------:R-:W-:Y:S01]  /*d170*/  FFMA.FTZ R226, R20, UR4, -R2.reuse ;  /* 0x0000000414e27c23 */ /* 0x100fe20008010802 */
[----:B------:R-:W-:Y:S01]  /*d180*/  ISETP.LE.U32.AND P6, PT, R106, UR18, PT ;  /* 0x000000126a007c0c */ /* 0x000fe2000bfc3070 */
        /* <DEDUP_REMOVED lines=11> */
[C---:B------:R-:W-:Y:S01]  /*d240*/  FMUL.FTZ R5, R100.reuse, UR4 ;  /* 0x0000000464057c20 */ /* 0x040fe20008410000 */
[----:B------:R-:W-:Y:S01]  /*d250*/  FSETP.NEU.FTZ.AND P2, PT, R100, -INF , PT ;  /* 0xff8000006400780b */ /* 0x000fe20003f5d000 */
[----:B------:R-:W-:Y:S01]  /*d260*/  FADD.FTZ R2, -R102, R0 ;  /* 0x0000000066027221 */ /* 0x000fe20000010100 */
[----:B------:R-:W-:Y:S01]  /*d270*/  FADD.FTZ R0, -R100, R103 ;  /* 0x0000006764007221 */ /* 0x000fe20000010100 */
[--C-:B------:R-:W-:Y:S01]  /*d280*/  FFMA.FTZ R103, R18, UR4, -R16.reuse ;  /* 0x0000000412677c23 */ /* 0x100fe20008010810 */
[----:B------:R-:W-:Y:S01]  /*d290*/  FSEL R5, R5, RZ, P2 ;  /* 0x000000ff05057208 */ /* 0x000fe20001000000 */
[----:B------:R1:W-:Y:S01]  /*d2a0*/  MUFU.EX2 R18, R106 ;  /* 0x0000006a00127308 */ /* 0x0003e20000000800 */
[C---:B------:R-:W-:Y:S01]  /*d2b0*/  FMUL.FTZ R4, R3.reuse, UR4 ;  /* 0x0000000403047c20 */ /* 0x040fe20008410000 */
[----:B------:R-:W-:Y:S01]  /*d2c0*/  FSETP.NEU.FTZ.AND P1, PT, R3, -INF , PT ;  /* 0xff8000000300780b */ /* 0x000fe20003f3d000 */
[--C-:B------:R-:W-:Y:S01]  /*d2d0*/  FFMA.FTZ R252, R55, UR4, -R16.reuse ;  /* 0x0000000437fc7c23 */ /* 0x100fe20008010810 */
[--C-:B------:R-:W-:Y:S01]  /*d2e0*/  FFMA.FTZ R179, R41, UR4, -R5.reuse ;  /* 0x0000000429b37c23 */ /* 0x100fe20008010805 */
[----:B------:R-:W-:Y:S01]  /*d2f0*/  FFMA.FTZ R181, R40, UR4, -R5 ;  /* 0x0000000428b57c23 */ /* 0x000fe20008010805 */
[----:B------:R-:W2:Y:S01]  /*d300*/  LDL.LU R41, [R1+0x12c] ;  /* 0x00012c0001297983 */ /* 0x000ea20000300800 */
[----:B------:R-:W-:Y:S01]  /*d310*/  FSEL R4, R4, RZ, P1 ;  /* 0x000000ff04047208 */ /* 0x000fe20000800000 */
[----:B------:R-:W-:Y:S01]  /*d320*/  FFMA.FTZ R229, R34, UR4, -R16 ;  /* 0x0000000422e57c23 */ /* 0x000fe20008010810 */
[----:B------:R-:W-:Y:S02]  /*d330*/  IMAD.MOV.U32 R55, RZ, RZ, R187 ;  /* 0x000000ffff377224 */ /* 0x000fe400078e00bb */
[----:B------:R-:W-:Y:S01]  /*d340*/  FMUL.FTZ R2, R2, UR4 ;  /* 0x0000000402027c20 */ /* 0x000fe20008410000 */
[----:B------:R-:W-:Y:S02]  /*d350*/  IMAD.MOV.U32 R34, RZ, RZ, R192 ;  /* 0x000000ffff227224 */ /* 0x000fe400078e00c0 */
[--C-:B------:R-:W-:Y:S01]  /*d360*/  FFMA.FTZ R187, R59, UR4, -R4.reuse ;  /* 0x000000043bbb7c23 */ /* 0x100fe20008010804 */
[--C-:B------:R-:W-:Y:S01]  /*d370*/  FFMA.FTZ R176, R31, UR4, -R4.reuse ;  /* 0x000000041fb07c23 */ /* 0x100fe20008010804 */
[----:B------:R3:W4:Y:S01]  /*d380*/  LDL.S16 R59, [R1+0xd8] ;  /* 0x0000d800013b7983 */ /* 0x0007220000100600 */
[----:B-1----:R-:W-:Y:S01]  /*d390*/  FFMA.FTZ R106, R27, UR4, -R4 ;  /* 0x000000041b6a7c23 */ /* 0x002fe20008010804 */
[----:B------:R-:W-:Y:S02]  /*d3a0*/  IMAD.MOV.U32 R27, RZ, RZ, R34 ;  /* 0x000000ffff1b7224 */ /* 0x000fe400078e0022 */
[----:B------:R-:W-:Y:S01]  /*d3b0*/  FFMA.FTZ R175, R30, UR4, -R4 ;  /* 0x000000041eaf7c23 */ /* 0x000fe20008010804 */
[----:B------:R3:W5:Y:S01]  /*d3c0*/  LDL.S16 R34, [R1+0xd4] ;  /* 0x0000d40001227983 */ /* 0x0007620000100600 */
[----:B------:R-:W-:Y:S01]  /*d3d0*/  LOP3.LUT R197, R194, 0xff, RZ, 0xc0, !PT ;  /* 0x000000ffc2c57812 */ /* 0x000fe200078ec0ff */
[----:B------:R-:W-:Y:S01]  /*d3e0*/  FFMA.FTZ R218, R67, UR4, -R16 ;  /* 0x0000000443da7c23 */ /* 0x000fe20008010810 */
[----:B------:R-:W-:Y:S01]  /*d3f0*/  LOP3.LUT R174, R207, 0xffff, RZ, 0xc0, !PT ;  /* 0x0000ffffcfae7812 */ /* 0x000fe200078ec0ff */
[----:B------:R-:W3:Y:S01]  /*d400*/  LDL.LU R31, [R1+0x8] ;  /* 0x00000800011f7983 */ /* 0x000ee20000300800 */
[----:B------:R-:W-:Y:S01]  /*d410*/  ISETP.LE.U32.AND P2, PT, R197, UR18, PT ;  /* 0x00000012c5007c0c */ /* 0x000fe2000bf43070 */
[----:B------:R-:W-:Y:S01]  /*d420*/  IMAD.MOV.U32 R67, RZ, RZ, R236 ;  /* 0x000000ffff437224 */ /* 0x000fe200078e00ec */
[----:B------:R-:W-:Y:S01]  /*d430*/  SHF.R.U32.HI R237, RZ, 0x8, R174 ;  /* 0x00000008ffed7819 */ /* 0x000fe200000116ae */
[----:B------:R-:W3:Y:S01]  /*d440*/  LDL.LU R30, [R1+0xc] ;  /* 0x00000c00011e7983 */ /* 0x000ee20000300800 */
[----:B------:R-:W1:Y:S01]  /*d450*/  MUFU.EX2 R2, R2 ;  /* 0x0000000200027308 */ /* 0x000e620000000800 */
[--C-:B------:R-:W-:Y:S01]  /*d460*/  FFMA.FTZ R243, R50, UR4, -R16.reuse ;  /* 0x0000000432f37c23 */ /* 0x100fe20008010810 */
[----:B------:R-:W-:Y:S01]  /*d470*/  LOP3.LUT R174, R237, 0xffff, RZ, 0xc0, !PT ;  /* 0x0000ffffedae7812 */ /* 0x000fe200078ec0ff */
[--C-:B------:R-:W-:Y:S07]  /*d480*/  FFMA.FTZ R7, R7, UR4, -R16.reuse ;  /* 0x0000000407077c23 */ /* 0x100fee0008010810 */
[----:B------:R-:W-:Y:S01]  /*d490*/  MUFU.EX2 R236, R107 ;  /* 0x0000006b00ec7308 */ /* 0x000fe20000000800 */
[----:B------:R-:W-:Y:S01]  /*d4a0*/  IMAD.MOV.U32 R50, RZ, RZ, R245 ;  /* 0x000000ffff327224 */ /* 0x000fe200078e00f5 */
[----:B------:R-:W-:Y:S01]  /*d4b0*/  ISETP.LE.U32.AND P5, PT, R174, UR18, PT ;  /* 0x00000012ae007c0c */ /* 0x000fe2000bfa3070 */
[----:B------:R-:W-:Y:S01]  /*d4c0*/  FFMA.FTZ R245, R51, UR4, -R16 ;  /* 0x0000000433f57c23 */ /* 0x000fe20008010810 */
[----:B------:R-:W-:Y:S02]  /*d4d0*/  IMAD.MOV.U32 R51, RZ, RZ, R231 ;  /* 0x000000ffff337224 */ /* 0x000fe400078e00e7 */
[----:B------:R-:W-:Y:S04]  /*d4e0*/  FMUL.FTZ R0, R0, UR4 ;  /* 0x0000000400007c20 */ /* 0x000fe80008410000 */
[----:B------:R-:W-:Y:S01]  /*d4f0*/  MUFU.EX2 R231, R7 ;  /* 0x0000000700e77308 */ /* 0x000fe20000000800 */
[----:B------:R-:W-:Y:S01]  /*d500*/  FFMA.FTZ R174, R29, UR4, -R5 ;  /* 0x000000041dae7c23 */ /* 0x000fe20008010805 */
[----:B------:R-:W-:Y:S02]  /*d510*/  IMAD.MOV.U32 R29, RZ, RZ, R65 ;  /* 0x000000ffff1d7224 */ /* 0x000fe400078e0041 */
[----:B------:R-:W-:Y:S01]  /*d520*/  FFMA.FTZ R201, R15, UR4, -R4 ;  /* 0x000000040fc97c23 */ /* 0x000fe20008010804 */
[----:B-1----:R-:W-:Y:S05]  /*d530*/  FMUL.FTZ R52, R2, R120 ;  /* 0x0000007802347220 */ /* 0x002fea0000410000 */
[----:B------:R-:W1:Y:S01]  /*d540*/  MUFU.EX2 R0, R0 ;  /* 0x0000000000007308 */ /* 0x000e620000000800 */
[----:B------:R-:W-:Y:S02]  /*d550*/  IMAD.MOV.U32 R15, RZ, RZ, R29 ;  /* 0x000000ffff0f7224 */ /* 0x000fe400078e001d */
[----:B------:R-:W-:Y:S01]  /*d560*/  FFMA.FTZ R238, R38, UR4, -R16 ;  /* 0x0000000426ee7c23 */ /* 0x000fe20008010810 */
[----:B------:R-:W-:Y:S02]  /*d570*/  IMAD.MOV.U32 R40, RZ, RZ, R185 ;  /* 0x000000ffff287224 */ /* 0x000fe400078e00b9 */
[----:B------:R-:W-:Y:S01]  /*d580*/  FFMA.FTZ R38, R11, UR4, -R4 ;  /* 0x000000040b267c23 */ /* 0x000fe20008010804 */
[--C-:B------:R-:W-:Y:S01]  /*d590*/  FFMA.FTZ R185, R45, UR4, -R5.reuse ;  /* 0x000000042db97c23 */ /* 0x100fe20008010805 */
[----:B------:R-:W-:Y:S01]  /*d5a0*/  FFMA.FTZ R223, R23, UR4, -R16 ;  /* 0x0000000417df7c23 */ /* 0x000fe20008010810 */
[----:B------:R-:W-:Y:S02]  /*d5b0*/  IMAD.MOV.U32 R11, RZ, RZ, R40 ;  /* 0x000000ffff0b7224 */ /* 0x000fe400078e0028 */
[----:B------:R-:W-:Y:S01]  /*d5c0*/  FFMA.FTZ R6, R6, UR4, -R16 ;  /* 0x0000000406067c23 */ /* 0x000fe20008010810 */
[----:B------:R-:W-:Y:S01]  /*d5d0*/  FFMA.FTZ R23, R10, UR4, -R4 ;  /* 0x000000040a177c23 */ /* 0x000fe20008010804 */
[--C-:B------:R-:W-:Y:S01]  /*d5e0*/  FFMA.FTZ R250, R54, UR4, -R16.reuse ;  /* 0x0000000436fa7c23 */ /* 0x100fe20008010810 */
[----:B------:R-:W-:Y:S01]  /*d5f0*/  FFMA.FTZ R239, R39, UR4, -R16 ;  /* 0x0000000427ef7c23 */ /* 0x000fe20008010810 */
[----:B------:R-:W-:Y:S01]  /*d600*/  FFMA.FTZ R173, R28, UR4, -R5 ;  /* 0x000000041cad7c23 */ /* 0x000fe20008010805 */
[----:B------:R-:W-:Y:S01]  /*d610*/  FFMA.FTZ R203, R14, UR4, -R4 ;  /* 0x000000040ecb7c23 */ /* 0x000fe20008010804 */
[C---:B-1----:R-:W-:Y:S01]  /*d620*/  FMUL.FTZ R29, R0.reuse, R145 ;  /* 0x00000091001d7220 */ /* 0x042fe20000410000 */
[C---:B------:R-:W-:Y:S01]  /*d630*/  FMUL.FTZ R40, R0.reuse, R132 ;  /* 0x0000008400287220 */ /* 0x040fe20000410000 */
[----:B------:R-:W-:Y:S01]  /*d640*/  FMUL.FTZ R45, R0, R129 ;  /* 0x00000081002d7220 */ /* 0x000fe20000410000 */
[----:B------:R-:W-:Y:S01]  /*d650*/  PRMT R10, R194, 0x7632, R10 ;  /* 0x00007632c20a7816 */ /* 0x000fe2000000000a */
[C---:B------:R-:W-:Y:S01]  /*d660*/  FMUL.FTZ R20, R2.reuse, R152 ;  /* 0x0000009802147220 */ /* 0x040fe20000410000 */
[----:B------:R-:W-:Y:S01]  /*d670*/  FMUL.FTZ R21, R2, R153 ;  /* 0x0000009902157220 */ /* 0x000fe20000410000 */
[----:B------:R-:W-:Y:S01]  /*d680*/  IMAD.MOV.U32 R28, RZ, RZ, R53 ;  /* 0x000000ffff1c7224 */ /* 0x000fe200078e0035 */
[----:B------:R-:W-:Y:S01]  /*d690*/  MUFU.EX2 R39, R6 ;  /* 0x0000000600277308 */ /* 0x000fe20000000800 */
[----:B------:R-:W-:Y:S02]  /*d6a0*/  IMAD.MOV.U32 R54, RZ, RZ, R186 ;  /* 0x000000ffff367224 */ /* 0x000fe400078e00ba */
[--C-:B------:R-:W-:Y:S01]  /*d6b0*/  FFMA.FTZ R186, R58, UR4, -R4.reuse ;  /* 0x000000043aba7c23 */ /* 0x100fe20008010804 */
[----:B------:R-:W-:Y:S01]  /*d6c0*/  FMUL.FTZ R48, R2, R124 ;  /* 0x0000007c02307220 */ /* 0x000fe20000410000 */
[--C-:B------:R-:W-:Y:S01]  /*d6d0*/  FFMA.FTZ R190, R61, UR4, -R5.reuse ;  /* 0x000000043dbe7c23 */ /* 0x100fe20008010805 */
[----:B------:R-:W-:Y:S01]  /*d6e0*/  LOP3.LUT R124, R10, 0xff, RZ, 0xc0, !PT ;  /* 0x000000ff0a7c7812 */ /* 0x000fe200078ec0ff */
[----:B------:R-:W-:Y:S01]  /*d6f0*/  FFMA.FTZ R172, R26, UR4, -R4 ;  /* 0x000000041aac7c23 */ /* 0x000fe20008010804 */
[----:B------:R-:W-:Y:S01]  /*d700*/  FMUL.FTZ R61, R0, R113 ;  /* 0x00000071003d7220 */ /* 0x000fe20000410000 */
[----:B------:R-:W-:Y:S01]  /*d710*/  FFMA.FTZ R230, R35, UR4, -R16 ;  /* 0x0000000423e67c23 */ /* 0x000fe20008010810 */
[--C-:B------:R-:W-:Y:S01]  /*d720*/  FFMA.FTZ R8, R8, UR4, -R5.reuse ;  /* 0x0000000408087c23 */ /* 0x100fe20008010805 */
[----:B------:R-:W-:Y:S02]  /*d730*/  IMAD.MOV.U32 R26, RZ, RZ, R28 ;  /* 0x000000ffff1a7224 */ /* 0x000fe400078e001c */
[--C-:B------:R-:W-:Y:S01]  /*d740*/  FFMA.FTZ R9, R9, UR4, -R5.reuse ;  /* 0x0000000409097c23 */ /* 0x100fe20008010805 */
[----:B------:R-:W-:Y:S02]  /*d750*/  IMAD.MOV.U32 R35, RZ, RZ, R184 ;  /* 0x000000ffff237224 */ /* 0x000fe400078e00b8 */
[----:B------:R-:W-:Y:S01]  /*d760*/  FFMA.FTZ R205, R13, UR4, -R5 ;  /* 0x000000040dcd7c23 */ /* 0x000fe20008010805 */
[----:B------:R-:W-:Y:S01]  /*d770*/  FFMA.FTZ R199, R19, UR4, -R16 ;  /* 0x0000000413c77c23 */ /* 0x000fe20008010810 */
[C---:B------:R-:W-:Y:S01]  /*d780*/  FMUL.FTZ R49, R2.reuse, R125 ;  /* 0x0000007d02317220 */ /* 0x040fe20000410000 */
[----:B------:R-:W-:Y:S02]  /*d790*/  IMAD.MOV.U32 R13, RZ, RZ, R209 ;  /* 0x000000ffff0d7224 */ /* 0x000fe400078e00d1 */
[----:B------:R-:W-:Y:S01]  /*d7a0*/  FMUL.FTZ R36, R2, R136 ;  /* 0x0000008802247220 */ /* 0x000fe20000410000 */
[----:B------:R-:W-:Y:S01]  /*d7b0*/  SHF.R.U32.HI R125, RZ, 0x18, R194 ;  /* 0x00000018ff7d7819 */ /* 0x000fe200000116c2 */
[----:B------:R-:W-:Y:S01]  /*d7c0*/  FFMA.FTZ R209, R25, UR4, -R5 ;  /* 0x0000000419d17c23 */ /* 0x000fe20008010805 */
[----:B------:R-:W1:Y:S01]  /*d7d0*/  MUFU.EX2 R19, R8 ;  /* 0x0000000800137308 */ /* 0x000e620000000800 */
[----:B------:R-:W-:Y:S02]  /*d7e0*/  IMAD.MOV.U32 R25, RZ, RZ, R189 ;  /* 0x000000ffff197224 */ /* 0x000fe400078e00bd */
[--C-:B------:R-:W-:Y:S01]  /*d7f0*/  FFMA.FTZ R204, R12, UR4, -R5.reuse ;  /* 0x000000040ccc7c23 */ /* 0x100fe20008010805 */
[--C-:B------:R-:W-:Y:S06]  /*d800*/  FFMA.FTZ R189, R57, UR4, -R5.reuse ;  /* 0x0000000439bd7c23 */ /* 0x100fec0008010805 */
[----:B------:R-:W1:Y:S01]  /*d810*/  MUFU.EX2 R136, R9 ;  /* 0x0000000900887308 */ /* 0x000e620000000800 */
[----:B------:R-:W-:Y:S01]  /*d820*/  FMUL.FTZ R57, R0, R117 ;  /* 0x0000007500397220 */ /* 0x000fe20000410000 */
[----:B------:R-:W-:Y:S01]  /*d830*/  IMAD.MOV.U32 R12, RZ, RZ, R208 ;  /* 0x000000ffff0c7224 */ /* 0x000fe200078e00d0 */
[----:B------:R-:W-:Y:S01]  /*d840*/  LOP3.LUT R117, R180, 0xff, RZ, 0xc0, !PT ;  /* 0x000000ffb4757812 */ /* 0x000fe200078ec0ff */
[--C-:B------:R-:W-:Y:S01]  /*d850*/  FFMA.FTZ R208, R24, UR4, -R5.reuse ;  /* 0x0000000418d07c23 */ /* 0x100fe20008010805 */
[----:B------:R-:W-:Y:S01]  /*d860*/  FFMA.FTZ R219, R66, UR4, -R16 ;  /* 0x0000000442db7c23 */ /* 0x000fe20008010810 */
[----:B------:R-:W-:Y:S02]  /*d870*/  IMAD.MOV.U32 R24, RZ, RZ, R188 ;  /* 0x000000ffff187224 */ /* 0x000fe400078e00bc */
[--C-:B------:R-:W-:Y:S01]  /*d880*/  FFMA.FTZ R191, R60, UR4, -R5.reuse ;  /* 0x000000043cbf7c23 */ /* 0x100fe20008010805 */
[--C-:B------:R-:W-:Y:S01]  /*d890*/  FFMA.FTZ R177, R42, UR4, -R4.reuse ;  /* 0x000000042ab17c23 */ /* 0x100fe20008010804 */
[--C-:B------:R-:W-:Y:S01]  /*d8a0*/  FFMA.FTZ R178, R43, UR4, -R4.reuse ;  /* 0x000000042bb27c23 */ /* 0x100fe20008010804 */
[--C-:B------:R-:W-:Y:S01]  /*d8b0*/  FFMA.FTZ R182, R46, UR4, -R4.reuse ;  /* 0x000000042eb67c23 */ /* 0x100fe20008010804 */
[----:B------:R-:W-:Y:S01]  /*d8c0*/  FFMA.FTZ R183, R47, UR4, -R4 ;  /* 0x000000042fb77c23 */ /* 0x000fe20008010804 */
[--C-:B------:R-:W-:Y:S01]  /*d8d0*/  FFMA.FTZ R184, R44, UR4, -R5.reuse ;  /* 0x000000042cb87c23 */ /* 0x100fe20008010805 */
[----:B------:R-:W-:Y:S01]  /*d8e0*/  FFMA.FTZ R211, R22, UR4, -R16 ;  /* 0x0000000416d37c23 */ /* 0x000fe20008010810 */
[----:B------:R-:W-:Y:S02]  /*d8f0*/  IMAD.MOV.U32 R66, RZ, RZ, R64 ;  /* 0x000000ffff427224 */ /* 0x000fe400078e0040 */
[----:B------:R-:W-:Y:S01]  /*d900*/  FFMA.FTZ R188, R56, UR4, -R5 ;  /* 0x0000000438bc7c23 */ /* 0x000fe20008010805 */
[--C-:B------:R-:W-:Y:S01]  /*d910*/  FFMA.FTZ R192, R62, UR4, -R4.reuse ;  /* 0x000000043ec07c23 */ /* 0x100fe20008010804 */
[----:B------:R-:W-:Y:S01]  /*d920*/  FFMA.FTZ R193, R63, UR4, -R4 ;  /* 0x000000043fc17c23 */ /* 0x000fe20008010804 */
        /* <DEDUP_REMOVED lines=19> */
[----:B------:R-:W-:Y:S02]  /*da60*/  IMAD.MOV.U32 R42, RZ, RZ, R24 ;  /* 0x000000ffff2a7224 */ /* 0x000fe400078e0018 */
[----:B-1----:R-:W-:Y:S01]  /*da70*/  FFMA.FTZ R128, R0, R225, R19 ;  /* 0x000000e100807223 */ /* 0x002fe20000010013 */
[----:B------:R-:W-:Y:S01]  /*da80*/  IMAD.MOV.U32 R43, RZ, RZ, R25 ;  /* 0x000000ffff2b7224 */ /* 0x000fe200078e0019 */
[----:B------:R-:W-:Y:S01]  /*da90*/  F2FP.BF16.F32.PACK_AB R19, R136, R19 ;  /* 0x000000138813723e */ /* 0x000fe200000010ff */
        /* <DEDUP_REMOVED lines=19> */
[----:B------:R-:W1:Y:S01]  /*dbd0*/  LDC R107, c[0x0][0x448] ;  /* 0x00011200ff6b7b82 */ /* 0x000e620000000800 */
[----:B------:R-:W-:Y:S01]  /*dbe0*/  PRMT R22, R19, 0x7632, R22 ;  /* 0x0000763213167816 */ /* 0x000fe20000000016 */
[----:B------:R-:W-:Y:S01]  /*dbf0*/  MUFU.EX2 R23, R23 ;  /* 0x0000001700177308 */ /* 0x000fe20000000800 */
[----:B------:R-:W-:Y:S01]  /*dc00*/  IMAD.MOV.U32 R140, RZ, RZ, R42 ;  /* 0x000000ffff8c7224 */ /* 0x000fe200078e002a */
[----:B------:R-:W-:Y:S01]  /*dc10*/  PRMT R116, R180, 0x7632, R116 ;  /* 0x00007632b4747816 */ /* 0x000fe20000000074 */
[----:B------:R-:W-:Y:S01]  /*dc20*/  IMAD.MOV.U32 R108, RZ, RZ, R46 ;  /* 0x000000ffff6c7224 */ /* 0x000fe200078e002e */
[----:B------:R-:W-:Y:S01]  /*dc30*/  SHF.R.U32.HI R180, RZ, 0x18, R180 ;  /* 0x00000018ffb47819 */ /* 0x000fe200000116b4 */
[----:B------:R-:W-:Y:S01]  /*dc40*/  IMAD.MOV.U32 R109, RZ, RZ, R47 ;  /* 0x000000ffff6d7224 */ /* 0x000fe200078e002f */
[----:B------:R-:W-:Y:S01]  /*dc50*/  LOP3.LUT R116, R116, 0xff, RZ, 0xc0, !PT ;  /* 0x000000ff74747812 */ /* 0x000fe200078ec0ff */
[----:B------:R-:W-:Y:S03]  /*dc60*/  IMAD.MOV.U32 R141, RZ, RZ, R43 ;  /* 0x000000ffff8d7224 */ /* 0x000fe600078e002b */
[----:B------:R-:W-:Y:S01]  /*dc70*/  MUFU.EX2 R200, R200 ;  /* 0x000000c800c87308 */ /* 0x000fe20000000800 */
[----:B------:R-:W-:Y:S02]  /*dc80*/  IMAD.U32 R194, RZ, RZ, UR21 ;  /* 0x00000015ffc27e24 */ /* 0x000fe4000f8e00ff */
[----:B------:R-:W-:Y:S02]  /*dc90*/  IMAD.MOV.U32 R160, RZ, RZ, R108 ;  /* 0x000000ffffa07224 */ /* 0x000fe400078e006c */
[----:B------:R-:W-:Y:S02]  /*dca0*/  IMAD.MOV.U32 R160, RZ, RZ, R54 ;  /* 0x000000ffffa07224 */ /* 0x000fe400078e0036 */
[----:B------:R-:W-:Y:S02]  /*dcb0*/  IMAD.MOV.U32 R161, RZ, RZ, R109 ;  /* 0x000000ffffa17224 */ /* 0x000fe400078e006d */
[----:B------:R-:W-:Y:S02]  /*dcc0*/  IMAD.MOV.U32 R108, RZ, RZ, R140 ;  /* 0x000000ffff6c7224 */ /* 0x000fe400078e008c */
[----:B------:R-:W-:Y:S02]  /*dcd0*/  IMAD.MOV.U32 R109, RZ, RZ, R141 ;  /* 0x000000ffff6d7224 */ /* 0x000fe400078e008d */
[----:B------:R-:W-:Y:S02]  /*dce0*/  IMAD.MOV.U32 R140, RZ, RZ, R66 ;  /* 0x000000ffff8c7224 */ /* 0x000fe400078e0042 */
[----:B------:R-:W-:Y:S02]  /*dcf0*/  IMAD.MOV.U32 R165, RZ, RZ, R222 ;  /* 0x000000ffffa57224 */ /* 0x000fe400078e00de */
[----:B--2---:R-:W-:Y:S01]  /*dd00*/  FFMA.FTZ R120, R2, R41, R18 ;  /* 0x0000002902787223 */ /* 0x004fe20000010012 */
[----:B------:R-:W-:Y:S01]  /*dd10*/  F2FP.BF16.F32.PACK_AB R18, R236, R18 ;  /* 0x00000012ec12723e */ /* 0x000fe200000010ff */
[----:B------:R-:W-:Y:S01]  /*dd20*/  FMUL.FTZ R41, R0, R133 ;  /* 0x0000008500297220 */ /* 0x000fe20000410000 */
[----:B------:R-:W-:Y:S01]  /*dd30*/  F2FP.BF16.F32.PACK_AB R2, R231, R39 ;  /* 0x00000027e702723e */ /* 0x000fe200000010ff */
[----:B------:R-:W-:Y:S01]  /*dd40*/  FADD.FTZ R0, -R3, R104 ;  /* 0x0000006803007221 */ /* 0x000fe20000010100 */
[----:B------:R-:W-:Y:S02]  /*dd50*/  PRMT R7, R18, 0x7632, R7 ;  /* 0x0000763212077816 */ /* 0x000fe40000000007 */
[----:B------:R-:W-:Y:S01]  /*dd60*/  PRMT R6, R2, 0x7632, R6 ;  /* 0x0000763202067816 */ /* 0x000fe20000000006 */
[----:B----4-:R-:W-:Y:S01]  /*dd70*/  @!P2 HFMA2.BF16_V2 R59, -RZ.H0_H0, RZ.H0_H0, -R18.H0_H0 ;  /* 0x200000ffff3ba231 */ /* 0x010fe20000340912 */
[----:B------:R-:W-:Y:S01]  /*dd80*/  PRMT R113, R18, 0x5410, R7 ;  /* 0x0000541012717816 */ /* 0x000fe20000000007 */
[----:B------:R-:W-:Y:S01]  /*dd90*/  FMUL.FTZ R0, R0, UR4 ;  /* 0x0000000400007c20 */ /* 0x000fe20008410000 */
[----:B-----5:R-:W-:Y:S02]  /*dda0*/  @!P6 HFMA2.BF16_V2 R34, -RZ.H0_H0, RZ.H0_H0, -R7.H0_H0 ;  /* 0x200000ffff22e231 */ /* 0x020fe40000340907 */
[----:B------:R-:W-:Y:S01]  /*ddb0*/  @!P2 STL.S16 [R1+0xd8], R59 ;  /* 0x0000d83b0100a387 */ /* 0x000fe20000100600 */
[----:B------:R-:W-:Y:S01]  /*ddc0*/  PRMT R58, R59, 0x7610, R58 ;  /* 0x000076103b3a7816 */ /* 0x000fe2000000003a */
[----:B---3--:R-:W-:Y:S02]  /*ddd0*/  IMAD.MOV.U32 R153, RZ, RZ, R31 ;  /* 0x000000ffff997224 */ /* 0x008fe400078e001f */
[----:B------:R2:W-:Y:S01]  /*dde0*/  @!P6 STL.S16 [R1+0xd4], R34 ;  /* 0x0000d4220100e387 */ /* 0x0005e20000100600 */
[----:B------:R-:W-:Y:S01]  /*ddf0*/  @!P2 PRMT R18, R58, 0x5410, RZ ;  /* 0x000054103a12a816 */ /* 0x000fe200000000ff */
[----:B------:R-:W3:Y:S01]  /*de00*/  MUFU.EX2 R0, R0 ;  /* 0x0000000000007308 */ /* 0x000ee20000000800 */
[----:B------:R-:W-:Y:S01]  /*de10*/  IMAD.MOV.U32 R152, RZ, RZ, R30 ;  /* 0x000000ffff987224 */ /* 0x000fe200078e001e */
[----:B------:R4:W5:Y:S01]  /*de20*/  LDL.S16 R145, [R1+0xf0] ;  /* 0x0000f00001917983 */ /* 0x0009620000100600 */
[----:B------:R-:W-:Y:S01]  /*de30*/  ISETP.LE.U32.AND P2, PT, R124, UR18, PT ;  /* 0x000000127c007c0c */ /* 0x000fe2000bf43070 */
[----:B------:R-:W-:Y:S01]  /*de40*/  IMAD.MOV.U32 R31, RZ, RZ, R27 ;  /* 0x000000ffff1f7224 */ /* 0x000fe200078e001b */
[----:B------:R-:W-:Y:S01]  /*de50*/  PRMT R14, R34, 0x7610, R14 ;  /* 0x00007610220e7816 */ /* 0x000fe2000000000e */
[----:B------:R4:W4:Y:S01]  /*de60*/  LDL.S16 R133, [R1+0xec] ;  /* 0x0000ec0001857983 */ /* 0x0009220000100600 */
[----:B------:R-:W-:Y:S02]  /*de70*/  IMAD.MOV.U32 R27, RZ, RZ, R15 ;  /* 0x000000ffff1b7224 */ /* 0x000fe400078e000f */
[----:B------:R-:W-:Y:S01]  /*de80*/  @!P6 PRMT R7, R14, 0x5410, RZ ;  /* 0x000054100e07e816 */ /* 0x000fe200000000ff */
[----:B------:R1:W4:Y:S01]  /*de90*/  LDL.S16 R132, [R1+0xe8] ;  /* 0x0000e80001847983 */ /* 0x0003220000100600 */
[C---:B------:R-:W-:Y:S01]  /*dea0*/  ISETP.LE.U32.AND P6, PT, R117.reuse, UR18, PT ;  /* 0x0000001275007c0c */ /* 0x040fe2000bfc3070 */
[----:B------:R-:W-:Y:S01]  /*deb0*/  IMAD.MOV.U32 R15, RZ, RZ, R11 ;  /* 0x000000ffff0f7224 */ /* 0x000fe200078e000b */
[----:B------:R-:W-:Y:S01]  /*dec0*/  PRMT R117, R117, 0x5410, R198 ;  /* 0x0000541075757816 */ /* 0x000fe200000000c6 */
[----:B------:R1:W4:Y:S01]  /*ded0*/  LDL.S16 R129, [R1+0xe4] ;  /* 0x0000e40001817983 */ /* 0x0003220000100600 */
[----:B------:R-:W-:Y:S02]  /*dee0*/  IMAD.U32 R11, RZ, RZ, UR21 ;  /* 0x00000015ff0b7e24 */ /* 0x000fe4000f8e00ff */
[C---:B---3--:R-:W-:Y:S01]  /*def0*/  FMUL.FTZ R42, R0.reuse, R134 ;  /* 0x00000086002a7220 */ /* 0x048fe20000410000 */
[----:B------:R-:W-:Y:S01]  /*df00*/  IMAD.MOV.U32 R30, RZ, RZ, R26 ;  /* 0x000000ffff1e7224 */ /* 0x000fe200078e001a */
[----:B------:R-:W-:Y:S01]  /*df10*/  STG.E.U16 desc[UR26][R152.64+-0x80], R18 ;  /* 0xffff801298007986 */ /* 0x000fe2000c10151a */
[----:B------:R-:W-:Y:S02]  /*df20*/  IMAD.MOV.U32 R26, RZ, RZ, R35 ;  /* 0x000000ffff1a7224 */ /* 0x000fe400078e0023 */
[C---:B------:R-:W-:Y:S01]  /*df30*/  FMUL.FTZ R62, R0.reuse, R114 ;  /* 0x00000072003e7220 */ /* 0x040fe20000410000 */
[C---:B------:R-:W-:Y:S01]  /*df40*/  FMUL.FTZ R58, R0.reuse, R118 ;  /* 0x00000076003a7220 */ /* 0x040fe20000410000 */
[----:B------:R-:W-:Y:S01]  /*df50*/  STG.E.U16 desc[UR26][R152.64+-0x7e], R7 ;  /* 0xffff820798007986 */ /* 0x000fe2000c10151a */
[----:B--2---:R-:W-:Y:S02]  /*df60*/  IMAD.U32 R34, RZ, RZ, UR21 ;  /* 0x00000015ff227e24 */ /* 0x004fe4000f8e00ff */
[C---:B------:R-:W-:Y:S01]  /*df70*/  FMUL.FTZ R63, R0.reuse, R115 ;  /* 0x00000073003f7220 */ /* 0x040fe20000410000 */
[C---:B------:R-:W-:Y:S01]  /*df80*/  FFMA.FTZ R118, R0.reuse, R224, R23 ;  /* 0x000000e000767223 */ /* 0x040fe20000010017 */
[----:B------:R-:W-:Y:S02]  /*df90*/  IMAD.MOV.U32 R121, RZ, RZ, R15 ;  /* 0x000000ffff797224 */ /* 0x000fe400078e000f */
[----:B------:R-:W-:Y:S01]  /*dfa0*/  FMUL.FTZ R15, R0, R163 ;  /* 0x000000a3000f7220 */ /* 0x000fe20000410000 */
[----:B------:R-:W-:Y:S01]  /*dfb0*/  LEA R34, P1, R34, R152, 0x1 ;  /* 0x0000009822227211 */ /* 0x000fe200078208ff */
[C---:B------:R-:W-:Y:S01]  /*dfc0*/  FMUL.FTZ R14, R0.reuse, R162 ;  /* 0x000000a2000e7220 */ /* 0x040fe20000410000 */
[----:B------:R-:W-:Y:S02]  /*dfd0*/  IMAD.MOV.U32 R163, RZ, RZ, R121 ;  /* 0x000000ffffa37224 */ /* 0x000fe400078e0079 */
[C---:B------:R-:W-:Y:S01]  /*dfe0*/  FMUL.FTZ R10, R0.reuse, R166 ;  /* 0x000000a6000a7220 */ /* 0x040fe20000410000 */
[----:B------:R-:W-:Y:S01]  /*dff0*/  LEA.HI.X.SX32 R35, R11, R153, 0x1, P1 ;  /* 0x000000990b237211 */ /* 0x000fe200008f0eff */
[----:B------:R-:W-:Y:S01]  /*e000*/  IMAD.MOV.U32 R162, RZ, RZ, R31 ;  /* 0x000000ffffa27224 */ /* 0x000fe200078e001f */
[----:B------:R-:W-:Y:S01]  /*e010*/  ISETP.LE.U32.AND P1, PT, R125, UR18, PT ;  /* 0x000000127d007c0c */ /* 0x000fe2000bf23070 */
[----:B------:R-:W-:Y:S02]  /*e020*/  IMAD.MOV.U32 R157, RZ, RZ, R27 ;  /* 0x000000ffff9d7224 */ /* 0x000fe400078e001b */
[----:B------:R-:W-:Y:S01]  /*e030*/  FMUL.FTZ R11, R0, R167 ;  /* 0x000000a7000b7220 */ /* 0x000fe20000410000 */
[----:B-1----:R-:W-:Y:S01]  /*e040*/  IMAD.WIDE R224, R107, 0x70, R34 ;  /* 0x000000706be07825 */ /* 0x002fe200078e0222 */
[----:B------:R-:W-:Y:S03]  /*e050*/  PRMT R107, R2, 0x5410, R6 ;  /* 0x00005410026b7816 */ /* 0x000fe60000000006 */
        /* <DEDUP_REMOVED lines=18> */
[----:B------:R1:W-:Y:S01]  /*e180*/  MUFU.EX2 R130, R195 ;  /* 0x000000c300827308 */ /* 0x0003e20000000800 */
[----:B------:R-:W-:Y:S01]  /*e190*/  IMAD.MOV.U32 R146, RZ, RZ, R137 ;  /* 0x000000ffff927224 */ /* 0x000fe200078e0089 */
[C---:B------:R-:W-:Y:S01]  /*e1a0*/  PRMT R151, R222.reuse, 0x7772, RZ ;  /* 0x00007772de977816 */ /* 0x040fe200000000ff */
[----:B------:R-:W-:Y:S07]  /*e1b0*/  IMAD.MOV.U32 R147, RZ, RZ, R51 ;  /* 0x000000ffff937224 */ /* 0x000fee00078e0033 */
[----:B------:R-:W2:Y:S01]  /*e1c0*/  MUFU.EX2 R119, R38 ;  /* 0x0000002600777308 */ /* 0x000ea20000000800 */
[----:B------:R-:W-:Y:S09]  /*e1d0*/  PRMT R150, R222, 0x7773, RZ ;  /* 0x00007773de967816 */ /* 0x000ff200000000ff */
[----:B------:R3:W-:Y:S10]  /*e1e0*/  MUFU.EX2 R131, R103 ;  /* 0x0000006700837308 */ /* 0x0007f40000000800 */
[----:B------:R-:W3:Y:S01]  /*e1f0*/  MUFU.EX2 R135, R199 ;  /* 0x000000c700877308 */ /* 0x000ee20000000800 */
[----:B-----5:R-:W-:Y:S02]  /*e200*/  @!P2 HFMA2.BF16_V2 R145, -RZ.H0_H0, RZ.H0_H0, -R2.H0_H0 ;  /* 0x200000ffff91a231 */ /* 0x020fe40000340902 */
[----:B----4-:R-:W-:Y:S03]  /*e210*/  @!P1 HFMA2.BF16_V2 R133, -RZ.H0_H0, RZ.H0_H0, -R6.H0_H0 ;  /* 0x200000ffff859231 */ /* 0x010fe60000340906 */
[----:B------:R4:W-:Y:S01]  /*e220*/  @!P2 STL.S16 [R1+0xf0], R145 ;  /* 0x0000f0910100a387 */ /* 0x0009e20000100600 */
[----:B------:R-:W-:Y:S01]  /*e230*/  PRMT R0, R145, 0x7610, R0 ;  /* 0x0000761091007816 */ /* 0x000fe20000000000 */
[----:B------:R-:W-:Y:S02]  /*e240*/  @!P6 HFMA2.BF16_V2 R132, -RZ.H0_H0, RZ.H0_H0, -R19.H0_H0 ;  /* 0x200000ffff84e231 */ /* 0x000fe40000340913 */
[----:B------:R5:W-:Y:S01]  /*e250*/  @!P1 STL.S16 [R1+0xec], R133 ;  /* 0x0000ec8501009387 */ /* 0x000be20000100600 */
[----:B------:R-:W-:Y:S01]  /*e260*/  PRMT R114, R133, 0x7610, R114 ;  /* 0x0000761085727816 */ /* 0x000fe20000000072 */
[----:B------:R-:W-:Y:S02]  /*e270*/  @!P4 HFMA2.BF16_V2 R129, -RZ.H0_H0, RZ.H0_H0, -R22.H0_H0 ;  /* 0x200000ffff81c231 */ /* 0x000fe40000340916 */
[----:B------:R2:W-:Y:S01]  /*e280*/  @!P6 STL.S16 [R1+0xe8], R132 ;  /* 0x0000e8840100e387 */ /* 0x0005e20000100600 */
[----:B------:R-:W-:Y:S02]  /*e290*/  PRMT R115, R132, 0x7610, R115 ;  /* 0x0000761084737816 */ /* 0x000fe40000000073 */
[----:B------:R-:W-:Y:S01]  /*e2a0*/  @!P1 PRMT R6, R114, 0x5410, RZ ;  /* 0x0000541072069816 */ /* 0x000fe200000000ff */
[----:B------:R3:W-:Y:S01]  /*e2b0*/  @!P4 STL.S16 [R1+0xe4], R129 ;  /* 0x0000e4810100c387 */ /* 0x0007e20000100600 */
[----:B------:R-:W-:Y:S02]  /*e2c0*/  PRMT R104, R129, 0x7610, R104 ;  /* 0x0000761081687816 */ /* 0x000fe40000000068 */
[----:B------:R-:W-:Y:S01]  /*e2d0*/  @!P2 PRMT R2, R0, 0x5410, RZ ;  /* 0x000054100002a816 */ /* 0x000fe200000000ff */
[----:B------:R3:W3:Y:S01]  /*e2e0*/  LDL.S16 R134, [R1+0x104] ;  /* 0x0001040001867983 */ /* 0x0006e20000100600 */
[----:B------:R-:W-:Y:S01]  /*e2f0*/  LEA R194, P2, R194, R224, 0x1 ;  /* 0x000000e0c2c27211 */ /* 0x000fe200078408ff */
[----:B------:R-:W-:Y:S01]  /*e300*/  IMAD.U32 R0, RZ, RZ, UR21 ;  /* 0x00000015ff007e24 */ /* 0x000fe2000f8e00ff */
[----:B------:R-:W-:Y:S01]  /*e310*/  ISETP.LE.U32.AND P1, PT, R180, UR18, PT ;  /* 0x00000012b4007c0c */ /* 0x000fe2000bf23070 */
[----:B------:R3:W3:Y:S01]  /*e320*/  LDL.S16 R121, [R1+0x10c] ;  /* 0x00010c0001797983 */ /* 0x0006e20000100600 */
[----:B------:R-:W-:Y:S02]  /*e330*/  PRMT R114, R19, 0x5410, R22 ;  /* 0x0000541013727816 */ /* 0x000fe40000000016 */
[----:B------:R-:W-:Y:S01]  /*e340*/  @!P6 PRMT R19, R115, 0x5410, RZ ;  /* 0x000054107313e816 */ /* 0x000fe200000000ff */
[----:B------:R3:W-:Y:S01]  /*e350*/  STG.E.U16 desc[UR26][R34.64+-0x80], R2 ;  /* 0xffff800222007986 */ /* 0x0007e2000c10151a */
[----:B------:R-:W-:Y:S01]  /*e360*/  @!P4 PRMT R22, R104, 0x5410, RZ ;  /* 0x000054106816c816 */ /* 0x000fe200000000ff */
[----:B----4-:R-:W-:Y:S01]  /*e370*/  IMAD.MOV.U32 R145, RZ, RZ, R50 ;  /* 0x000000ffff917224 */ /* 0x010fe200078e0032 */
[----:B------:R-:W-:Y:S01]  /*e380*/  ISETP.LE.U32.AND P6, PT, R116, UR18, PT ;  /* 0x0000001274007c0c */ /* 0x000fe2000bfc3070 */
[----:B------:R4:W4:Y:S01]  /*e390*/  LDL.S16 R115, [R1+0x110] ;  /* 0x0001100001737983 */ /* 0x0009220000100600 */
[----:B-1----:R-:W-:Y:S02]  /*e3a0*/  LEA.HI.X.SX32 R195, R0, R225, 0x1, P2 ;  /* 0x000000e100c37211 */ /* 0x002fe400010f0eff */
[----:B------:R-:W-:Y:S01]  /*e3b0*/  ISETP.GT.U32.AND P4, PT, R162, UR18, PT ;  /* 0x00000012a2007c0c */ /* 0x000fe2000bf84070 */
[----:B-----5:R1:W5:Y:S01]  /*e3c0*/  LDL.S16 R133, [R1+0x100] ;  /* 0x0001000001857983 */ /* 0x0203620000100600 */
[----:B------:R-:W-:Y:S01]  /*e3d0*/  PRMT R116, R116, 0x5410, R180 ;  /* 0x0000541074747816 */ /* 0x000fe200000000b4 */
[----:B------:R-:W-:Y:S02]  /*e3e0*/  VIADD R180, R212, 0x9020 ;  /* 0x00009020d4b47836 */ /* 0x000fe40000000000 */
[----:B--2---:R1:W2:Y:S01]  /*e3f0*/  LDL.S16 R132, [R1+0x114] ;  /* 0x0001140001847983 */ /* 0x0042a20000100600 */
[----:B---3--:R-:W-:Y:S02]  /*e400*/  LOP3.LUT R129, R247, 0xff, RZ, 0xc0, !PT ;  /* 0x000000fff7817812 */ /* 0x008fe400078ec0ff */
[----:B------:R-:W-:Y:S01]  /*e410*/  PRMT R247, R222, 0x7771, RZ ;  /* 0x00007771def77816 */ /* 0x000fe200000000ff */
[----:B------:R1:W3:Y:S01]  /*e420*/  LDL.S16 R104, [R1+0x108] ;  /* 0x0001080001687983 */ /* 0x0002e20000100600 */
[----:B------:R-:W-:Y:S03]  /*e430*/  ISETP.LE.U32.AND P2, PT, R129, UR18, PT ;  /* 0x0000001281007c0c */ /* 0x000fe6000bf43070 */
[----:B------:R1:W-:Y:S04]  /*e440*/  STG.E.U16 desc[UR26][R34.64+-0x7e], R6 ;  /* 0xffff820622007986 */ /* 0x0003e8000c10151a */
[----:B------:R-:W-:Y:S01]  /*e450*/  STG.E.U16 desc[UR26][R224.64+-0x7e], R22 ;  /* 0xffff8216e0007986 */ /* 0x000fe2000c10151a */
[----:B------:R-:W-:Y:S03]  /*e460*/  F2FP.BF16.F32.PACK_AB R2, R119, R23 ;  /* 0x000000177702723e */ /* 0x000fe600000010ff */
[----:B------:R2:W-:Y:S01]  /*e470*/  STG.E.U16 desc[UR26][R224.64+-0x80], R19 ;  /* 0xffff8013e0007986 */ /* 0x0005e2000c10151a */
[----:B------:R-:W-:Y:S02]  /*e480*/  PRMT R0, R2, 0x7632, R0 ;  /* 0x0000763202007816 */ /* 0x000fe40000000000 */
[----:B-1----:R-:W-:Y:S04]  /*e490*/  F2FP.BF16.F32.PACK_AB R6, R200, R130 ;  /* 0x00000082c806723e */ /* 0x002fe800000010ff */
[----:B------:R-:W-:Y:S01]  /*e4a0*/  PRMT R7, R6, 0x7632, R7 ;  /* 0x0000763206077816 */ /* 0x000fe20000000007 */
[----:B------:R-:W-:Y:S05]  /*e4b0*/  @!P6 HFMA2.BF16_V2 R134, -RZ.H0_H0, RZ.H0_H0, -R2.H0_H0 ;  /* 0x200000ffff86e231 */ /* 0x000fea0000340902 */
[----:B------:R1:W-:Y:S01]  /*e4c0*/  @!P6 STL.S16 [R1+0x104], R134 ;  /* 0x000104860100e387 */ /* 0x0003e20000100600 */
[----:B------:R-:W-:Y:S01]  /*e4d0*/  PRMT R112, R134, 0x7610, R112 ;  /* 0x0000761086707816 */ /* 0x000fe20000000070 */
[----:B----4-:R-:W-:Y:S02]  /*e4e0*/  @P4 HFMA2.BF16_V2 R115, -RZ.H0_H0, RZ.H0_H0, -R7.H0_H0 ;  /* 0x200000ffff734231 */ /* 0x010fe40000340907 */
[----:B-----5:R-:W-:Y:S03]  /*e4f0*/  @!P1 HFMA2.BF16_V2 R133, -RZ.H0_H0, RZ.H0_H0, -R0.H0_H0 ;  /* 0x200000ffff859231 */ /* 0x020fe60000340900 */
[----:B------:R-:W-:Y:S01]  /*e500*/  PRMT R103, R115, 0x7610, R103 ;  /* 0x0000761073677816 */ /* 0x000fe20000000067 */
[----:B--2---:R-:W-:Y:S01]  /*e510*/  @!P2 HFMA2.BF16_V2 R132, -RZ.H0_H0, RZ.H0_H0, -R6.H0_H0 ;  /* 0x200000ffff84a231 */ /* 0x004fe20000340906 */
[----:B------:R2:W-:Y:S01]  /*e520*/  @!P1 STL.S16 [R1+0x100], R133 ;  /* 0x0001008501009387 */ /* 0x0005e20000100600 */
[----:B------:R-:W-:Y:S03]  /*e530*/  PRMT R19, R133, 0x7610, R19 ;  /* 0x0000761085137816 */ /* 0x000fe60000000013 */
[----:B------:R4:W-:Y:S01]  /*e540*/  @!P2 STL.S16 [R1+0x114], R132 ;  /* 0x000114840100a387 */ /* 0x0009e20000100600 */
[----:B------:R-:W-:Y:S03]  /*e550*/  PRMT R18, R132, 0x7610, R18 ;  /* 0x0000761084127816 */ /* 0x000fe60000000012 */
[----:B------:R5:W-:Y:S01]  /*e560*/  @P4 STL.S16 [R1+0x110], R115 ;  /* 0x0001107301004387 */ /* 0x000be20000100600 */
[----:B-1----:R-:W-:Y:S03]  /*e570*/  MUFU.EX2 R134, R204 ;  /* 0x000000cc00867308 */ /* 0x002fe60000000800 */
[----:B------:R-:W3:Y:S01]  /*e580*/  LDL.LU R22, [R1+0x18] ;  /* 0x0000180001167983 */ /* 0x000ee20000300800 */
[----:B--2---:R-:W-:Y:S02]  /*e590*/  IMAD.MOV.U32 R133, RZ, RZ, R109 ;  /* 0x000000ffff857224 */ /* 0x004fe400078e006d */
[----:B----4-:R-:W-:Y:S01]  /*e5a0*/  IMAD.MOV.U32 R132, RZ, RZ, R108 ;  /* 0x000000ffff847224 */ /* 0x010fe200078e006c */
[----:B-----5:R-:W-:Y:S02]  /*e5b0*/  PRMT R115, R2, 0x5410, R0 ;  /* 0x0000541002737816 */ /* 0x020fe40000000000 */
[----:B------:R-:W-:Y:S02]  /*e5c0*/  @!P6 PRMT R2, R112, 0x5410, RZ ;  /* 0x000054107002e816 */ /* 0x000fe400000000ff */
[----:B------:R-:W-:Y:S02]  /*e5d0*/  @!P1 PRMT R0, R19, 0x5410, RZ ;  /* 0x0000541013009816 */ /* 0x000fe400000000ff */
[----:B------:R-:W-:Y:S01]  /*e5e0*/  PRMT R112, R6, 0x5410, R7 ;  /* 0x0000541006707816 */ /* 0x000fe20000000007 */
[----:B------:R-:W-:Y:S01]  /*e5f0*/  STG.E.U16 desc[UR26][R194.64+-0x80], R2 ;  /* 0xffff8002c2007986 */ /* 0x000fe2000c10151a */
[----:B------:R-:W-:Y:S01]  /*e600*/  @!P2 PRMT R6, R18, 0x5410, RZ ;  /* 0x000054101206a816 */ /* 0x000fe200000000ff */
[----:B------:R-:W-:Y:S01]  /*e610*/  IMAD.WIDE.U32 R18, R206, -0x2daee0ad, RZ ;  /* 0xd2511f53ce127825 */ /* 0x000fe200078e00ff */
[----:B------:R-:W-:Y:S01]  /*e620*/  ISETP.GT.U32.AND P6, PT, R163, UR18, PT ;  /* 0x00000012a3007c0c */ /* 0x000fe2000bfc4070 */
[----:B------:R1:W-:Y:S01]  /*e630*/  STG.E.U16 desc[UR26][R194.64+-0x7e], R0 ;  /* 0xffff8200c2007986 */ /* 0x0003e2000c10151a */
[----:B------:R-:W-:Y:S01]  /*e640*/  ISETP.GT.U32.AND P1, PT, R146, UR18, PT ;  /* 0x0000001292007c0c */ /* 0x000fe2000bf24070 */
[----:B------:R-:W-:Y:S01]  /*e650*/  IMAD.MOV.U32 R137, RZ, RZ, R18 ;  /* 0x000000ffff897224 */ /* 0x000fe200078e0012 */
[----:B------:R-:W-:Y:S01]  /*e660*/  @P4 PRMT R7, R103, 0x5410, RZ ;  /* 0x0000541067074816 */ /* 0x000fe200000000ff */
[----:B------:R2:W-:Y:S01]  /*e670*/  STG.E.U16 desc[UR26][R152.64+-0x70], R6 ;  /* 0xffff900698007986 */ /* 0x0005e2000c10151a */
[C---:B------:R-:W-:Y:S02]  /*e680*/  PRMT R149, R18.reuse, 0x7771, RZ ;  /* 0x0000777112957816 */ /* 0x040fe400000000ff */
[----:B------:R-:W-:Y:S01]  /*e690*/  PRMT R141, R18, 0x7772, RZ ;  /* 0x00007772128d7816 */ /* 0x000fe200000000ff */
[----:B------:R4:W-:Y:S01]  /*e6a0*/  STG.E.U16 desc[UR26][R152.64+-0x6e], R7 ;  /* 0xffff920798007986 */ /* 0x0009e2000c10151a */
[----:B------:R-:W-:Y:S02]  /*e6b0*/  LOP3.LUT R196, R196, UR19, R19, 0x96, !PT ;  /* 0x00000013c4c47c12 */ /* 0x000fe4000f8e9613 */
[----:B------:R-:W-:Y:S02]  /*e6c0*/  PRMT R148, R18, 0x7773, RZ ;  /* 0x0000777312947816 */ /* 0x000fe400000000ff */
[----:B------:R-:W-:Y:S02]  /*e6d0*/  LOP3.LUT R137, R137, 0xff, RZ, 0xc0, !PT ;  /* 0x000000ff89897812 */ /* 0x000fe400078ec0ff */
[----:B-1----:R-:W-:Y:S04]  /*e6e0*/  F2FP.BF16.F32.PACK_AB R0, R135, R131 ;  /* 0x000000838700723e */ /* 0x002fe800000010ff */
[C---:B--2---:R-:W-:Y:S02]  /*e6f0*/  PRMT R6, R0.reuse, 0x7610, R6 ;  /* 0x0000761000067816 */ /* 0x044fe40000000006 */
[----:B------:R-:W-:Y:S01]  /*e700*/  PRMT R2, R0, 0x7632, R2 ;  /* 0x0000763200027816 */ /* 0x000fe20000000002 */
[----:B------:R-:W-:Y:S01]  /*e710*/  FADD.FTZ R0, -R101, R105 ;  /* 0x0000006965007221 */ /* 0x000fe20000010100 */
[----:B----4-:R-:W-:Y:S01]  /*e720*/  LOP3.LUT R7, R196, 0xffff, RZ, 0xc0, !PT ;  /* 0x0000ffffc4077812 */ /* 0x010fe200078ec0ff */
[----:B------:R-:W-:Y:S01]  /*e730*/  @P6 HFMA2.BF16_V2 R121, -RZ.H0_H0, RZ.H0_H0, -R6.H0_H0 ;  /* 0x200000ffff796231 */ /* 0x000fe20000340906 */
[----:B------:R-:W-:Y:S01]  /*e740*/  PRMT R103, R6, 0x5410, R2 ;  /* 0x0000541006677816 */ /* 0x000fe20000000002 */
[----:B------:R-:W-:Y:S01]  /*e750*/  FMUL.FTZ R0, R0, UR4 ;  /* 0x0000000400007c20 */ /* 0x000fe20008410000 */
[----:B---3--:R-:W-:Y:S01]  /*e760*/  @P1 HFMA2.BF16_V2 R104, -RZ.H0_H0, RZ.H0_H0, -R2.H0_H0 ;  /* 0x200000ffff681231 */ /* 0x008fe20000340902 */
[----:B------:R-:W-:Y:S01]  /*e770*/  SHF.R.U32.HI R206, RZ, 0x8, R7 ;  /* 0x00000008ffce7819 */ /* 0x000fe20000011607 */
[----:B------:R1:W-:Y:S01]  /*e780*/  @P6 STL.S16 [R1+0x10c], R121 ;  /* 0x00010c7901006387 */ /* 0x0003e20000100600 */
[----:B------:R-:W-:Y:S02]  /*e790*/  PRMT R38, R121, 0x7610, R38 ;  /* 0x0000761079267816 */ /* 0x000fe40000000026 */
[----:B------:R-:W2:Y:S01]  /*e7a0*/  MUFU.EX2 R0, R0 ;  /* 0x0000000000007308 */ /* 0x000ea20000000800 */
[----:B------:R-:W-:Y:S01]  /*e7b0*/  @P1 STL.S16 [R1+0x108], R104 ;  /* 0x0001086801001387 */ /* 0x000fe20000100600 */
[----:B------:R-:W-:Y:S02]  /*e7c0*/  PRMT R23, R104, 0x7610, R23 ;  /* 0x0000761068177816 */ /* 0x000fe40000000017 */
[----:B------:R-:W-:Y:S02]  /*e7d0*/  @P6 PRMT R6, R38, 0x5410, RZ ;  /* 0x0000541026066816 */ /* 0x000fe400000000ff */
[----:B------:R-:W-:Y:S02]  /*e7e0*/  @P1 PRMT R2, R23, 0x5410, RZ ;  /* 0x0000541017021816 */ /* 0x000fe400000000ff */
[----:B------:R-:W-:Y:S01]  /*e7f0*/  ISETP.LE.U32.AND P6, PT, R137, UR18, PT ;  /* 0x0000001289007c0c */ /* 0x000fe2000bfc3070 */
[----:B------:R3:W-:Y:S04]  /*e800*/  STG.E.U16 desc[UR26][R34.64+-0x70], R6 ;  /* 0xffff900622007986 */ /* 0x0007e8000c10151a */
[----:B------:R4:W-:Y:S01]  /*e810*/  STG.E.U16 desc[UR26][R34.64+-0x6e], R2 ;  /* 0xffff920222007986 */ /* 0x0009e2000c10151a */
[----:B--2---:R-:W-:Y:S01]  /*e820*/  FMUL.FTZ R54, R0, R122 ;  /* 0x0000007a00367220 */ /* 0x004fe20000410000 */
[----:B------:R-:W-:Y:S01]  /*e830*/  FADD.FTZ R122, R136, R128 ;  /* 0x00000080887a7221 */ /* 0x000fe20000010000 */
[C---:B------:R-:W-:Y:S01]  /*e840*/  FMUL.FTZ R7, R0.reuse, R171 ;  /* 0x000000ab00077220 */ /* 0x040fe20000410000 */
[----:B------:R2:W5:Y:S01]  /*e850*/  LDL.S16 R136, [R1+0xf4] ;  /* 0x0000f40001887983 */ /* 0x0005620000100600 */
[C---:B------:R-:W-:Y:S01]  /*e860*/  FMUL.FTZ R18, R0.reuse, R158 ;  /* 0x0000009e00127220 */ /* 0x040fe20000410000 */
[C---:B------:R-:W-:Y:S01]  /*e870*/  FMUL.FTZ R19, R0.reuse, R159 ;  /* 0x0000009f00137220 */ /* 0x040fe20000410000 */
[C---:B------:R-:W-:Y:S01]  /*e880*/  FMUL.FTZ R23, R0.reuse, R155 ;  /* 0x0000009b00177220 */ /* 0x040fe20000410000 */
[C---:B------:R-:W-:Y:S01]  /*e890*/  FMUL.FTZ R38, R0.reuse, R138 ;  /* 0x0000008a00267220 */ /* 0x040fe20000410000 */
[----:B-1----:R-:W-:Y:S02]  /*e8a0*/  IMAD.MOV.U32 R121, RZ, RZ, R67 ;  /* 0x000000ffff797224 */ /* 0x002fe400078e0043 */
        /* <DEDUP_REMOVED lines=12> */
[----:B------:R-:W-:Y:S01]  /*e970*/  MUFU.EX2 R128, R208 ;  /* 0x000000d000807308 */ /* 0x000fe20000000800 */
[----:B---3--:R-:W-:Y:S01]  /*e980*/  FMUL.FTZ R6, R0, R170 ;  /* 0x000000aa00067220 */ /* 0x008fe20000410000 */
[----:B------:R-:W-:Y:S02]  /*e990*/  PRMT R159, R207, 0x7632, R159 ;  /* 0x00007632cf9f7816 */ /* 0x000fe4000000009f */
[----:B----4-:R-:W-:Y:S01]  /*e9a0*/  LOP3.LUT R2, R206, 0xffff, RZ, 0xc0, !PT ;  /* 0x0000ffffce027812 */ /* 0x010fe200078ec0ff */
[C---:B------:R-:W-:Y:S01]  /*e9b0*/  FMUL.FTZ R34, R0.reuse, R142 ;  /* 0x0000008e00227220 */ /* 0x040fe20000410000 */
[----:B------:R-:W-:Y:S04]  /*e9c0*/  FMUL.FTZ R35, R0, R143 ;  /* 0x0000008f00237220 */ /* 0x000fe80000410000 */
[----:B------:R-:W-:Y:S01]  /*e9d0*/  MUFU.EX2 R142, R233 ;  /* 0x000000e9008e7308 */ /* 0x000fe20000000800 */
[----:B------:R-:W-:Y:S01]  /*e9e0*/  ISETP.LE.U32.AND P1, PT, R2, UR18, PT ;  /* 0x0000001202007c0c */ /* 0x000fe2000bf23070 */
[----:B------:R-:W-:Y:S01]  /*e9f0*/  IMAD.U32 R2, RZ, RZ, UR14 ;  /* 0x0000000eff027e24 */ /* 0x000fe2000f8e00ff */
[----:B------:R-:W-:Y:S07]  /*ea00*/  LOP3.LUT R159, R159, 0xff, RZ, 0xc0, !PT ;  /* 0x000000ff9f9f7812 */ /* 0x000fee00078ec0ff */
[----:B------:R-:W1:Y:S01]  /*ea10*/  MUFU.EX2 R143, R203 ;  /* 0x000000cb008f7308 */ /* 0x000e620000000800 */
[----:B------:R-:W-:Y:S01]  /*ea20*/  LOP3.LUT R2, R161, UR35, R2, 0x96, !PT ;  /* 0x00000023a1027c12 */ /* 0x000fe2000f8e9602 */
[----:B------:R-:W-:Y:S02]  /*ea30*/  IMAD.MOV.U32 R161, RZ, RZ, R55 ;  /* 0x000000ffffa17224 */ /* 0x000fe400078e0037 */
[----:B------:R-:W-:Y:S02]  /*ea40*/  FMUL.FTZ R55, R0, R123 ;  /* 0x0000007b00377220 */ /* 0x000fe40000410000 */
[----:B------:R-:W-:Y:S04]  /*ea50*/  IMAD.WIDE.U32 R108, R2, -0x326172a9, RZ ;  /* 0xcd9e8d57026c7825 */ /* 0x000fe800078e00ff */
[----:B------:R-:W-:Y:S01]  /*ea60*/  FADD.FTZ R2, R236, R120 ;  /* 0x00000078ec027221 */ /* 0x000fe20000010000 */
[----:B------:R-:W-:Y:S01]  /*ea70*/  FADD.FTZ R120, R119, R118 ;  /* 0x0000007677787221 */ /* 0x000fe20000010000 */
[C---:B------:R-:W-:Y:S02]  /*ea80*/  LOP3.LUT R104, R109.reuse, R121, RZ, 0x3c, !PT ;  /* 0x000000796d687212 */ /* 0x040fe400078e3cff */
[----:B------:R-:W-:Y:S02]  /*ea90*/  LOP3.LUT R110, R108, R235, RZ, 0x3c, !PT ;  /* 0x000000eb6c6e7212 */ /* 0x000fe400078e3cff */
[----:B------:R-:W-:Y:S01]  /*eaa0*/  LOP3.LUT R111, R109, R145, RZ, 0x3c, !PT ;  /* 0x000000916d6f7212 */ /* 0x000fe200078e3cff */
[----:B------:R-:W-:Y:S02]  /*eab0*/  IMAD.MOV.U32 R145, RZ, RZ, R157 ;  /* 0x000000ffff917224 */ /* 0x000fe400078e009d */
[C---:B------:R-:W-:Y:S01]  /*eac0*/  FFMA.FTZ R105, R0.reuse, R22, R39 ;  /* 0x0000001600697223 */ /* 0x040fe20000010027 */
[C---:B------:R-:W-:Y:S01]  /*ead0*/  FMUL.FTZ R22, R0.reuse, R154 ;  /* 0x0000009a00167220 */ /* 0x040fe20000410000 */
[----:B------:R-:W-:Y:S01]  /*eae0*/  FMUL.FTZ R39, R0, R139 ;  /* 0x0000008b00277220 */ /* 0x000fe20000410000 */
[----:B------:R-:W-:Y:S01]  /*eaf0*/  LOP3.LUT R0, R108, R147, RZ, 0x3c, !PT ;  /* 0x000000936c007212 */ /* 0x000fe200078e3cff */
[----:B------:R-:W-:Y:S01]  /*eb00*/  FADD.FTZ R121, R231, R105 ;  /* 0x00000069e7797221 */ /* 0x000fe20000010000 */
[----:B------:R-:W-:Y:S04]  /*eb10*/  IMAD.WIDE.U32 R104, R104, -0x2daee0ad, RZ ;  /* 0xd2511f5368687825 */ /* 0x000fe800078e00ff */
[----:B------:R-:W-:Y:S01]  /*eb20*/  IMAD.WIDE.U32 R118, R0, -0x2daee0ad, RZ ;  /* 0xd2511f5300767825 */ /* 0x000fe200078e00ff */
[----:B------:R-:W-:Y:S03]  /*eb30*/  LOP3.LUT R0, R160, UR9, R105, 0x96, !PT ;  /* 0x00000009a0007c12 */ /* 0x000fe6000f8e9669 */
[----:B------:R-:W-:Y:S01]  /*eb40*/  IMAD.MOV.U32 R160, RZ, RZ, R140 ;  /* 0x000000ffffa07224 */ /* 0x000fe200078e008c */
[----:B------:R-:W-:Y:S01]  /*eb50*/  LOP3.LUT R108, R104, UR13, R119, 0x96, !PT ;  /* 0x0000000d686c7c12 */ /* 0x000fe2000f8e9677 */
[----:B------:R-:W-:Y:S04]  /*eb60*/  IMAD.WIDE.U32 R126, R0, -0x326172a9, RZ ;  /* 0xcd9e8d57007e7825 */ /* 0x000fe800078e00ff */
[----:B------:R-:W-:Y:S01]  /*eb70*/  FADD.FTZ R119, R130, R2 ;  /* 0x0000000282777221 */ /* 0x000fe20000010000 */
[----:B------:R-:W-:Y:S01]  /*eb80*/  IMAD.WIDE.U32 R108, R108, -0x326172a9, RZ ;  /* 0xcd9e8d576c6c7825 */ /* 0x000fe200078e00ff */
[----:B------:R-:W-:Y:S03]  /*eb90*/  LOP3.LUT R0, R232, UR15, R127, 0x96, !PT ;  /* 0x0000000fe8007c12 */ /* 0x000fe6000f8e967f */
[----:B------:R-:W-:Y:S01]  /*eba0*/  FADD.FTZ R119, R200, R119 ;  /* 0x00000077c8777221 */ /* 0x000fe20000010000 */
[----:B------:R-:W-:Y:S02]  /*ebb0*/  IMAD.MOV.U32 R140, RZ, RZ, R156 ;  /* 0x000000ffff8c7224 */ /* 0x000fe400078e009c */
[----:B------:R-:W-:Y:S01]  /*ebc0*/  IMAD.WIDE.U32 R156, R0, -0x2daee0ad, RZ ;  /* 0xd2511f53009c7825 */ /* 0x000fe200078e00ff */
[----:B------:R-:W-:Y:S03]  /*ebd0*/  LOP3.LUT R0, R126, UR17, R109, 0x96, !PT ;  /* 0x000000117e007c12 */ /* 0x000fe6000f8e966d */
[----:B------:R-:W-:Y:S01]  /*ebe0*/  FADD.FTZ R109, R131, R121 ;  /* 0x00000079836d7221 */ /* 0x000fe20000010000 */
[----:B------:R-:W-:Y:S01]  /*ebf0*/  IMAD.MOV.U32 R126, RZ, RZ, R132 ;  /* 0x000000ffff7e7224 */ /* 0x000fe200078e0084 */
[----:B------:R-:W-:Y:S01]  /*ec00*/  LOP3.LUT R104, R118, UR12, R157, 0x96, !PT ;  /* 0x0000000c76687c12 */ /* 0x000fe2000f8e969d */
[----:B------:R-:W-:Y:S01]  /*ec10*/  IMAD.WIDE.U32 R154, R0, -0x2daee0ad, RZ ;  /* 0xd2511f53009a7825 */ /* 0x000fe200078e00ff */
[----:B------:R-:W-:Y:S03]  /*ec20*/  MUFU.EX2 R118, R205 ;  /* 0x000000cd00767308 */ /* 0x000fe60000000800 */
[----:B------:R-:W-:Y:S01]  /*ec30*/  FADD.FTZ R123, R135, R109 ;  /* 0x0000006d877b7221 */ /* 0x000fe20000010000 */
[----:B------:R-:W-:Y:S01]  /*ec40*/  IMAD.WIDE.U32 R104, R104, -0x326172a9, RZ ;  /* 0xcd9e8d5768687825 */ /* 0x000fe200078e00ff */
[----:B------:R-:W-:Y:S03]  /*ec50*/  LOP3.LUT R156, R156, UR20, R155, 0x96, !PT ;  /* 0x000000149c9c7c12 */ /* 0x000fe6000f8e969b */
[----:B------:R-:W-:Y:S01]  /*ec60*/  IMAD.MOV.U32 R127, RZ, RZ, R133 ;  /* 0x000000ffff7f7224 */ /* 0x000fe200078e0085 */
[----:B------:R-:W-:Y:S01]  /*ec70*/  LOP3.LUT R222, R108, UR16, R105, 0x96, !PT ;  /* 0x000000106cde7c12 */ /* 0x000fe2000f8e9669 */
[----:B------:R-:W-:Y:S04]  /*ec80*/  IMAD.WIDE.U32 R156, R156, -0x326172a9, RZ ;  /* 0xcd9e8d579c9c7825 */ /* 0x000fe800078e00ff */
[----:B-1----:R-:W-:Y:S01]  /*ec90*/  FADD.FTZ R108, R143, R120 ;  /* 0x000000788f6c7221 */ /* 0x002fe20000010000 */
[----:B------:R-:W1:Y:S01]  /*eca0*/  MUFU.EX2 R105, R201 ;  /* 0x000000c900697308 */ /* 0x000e620000000800 */
[----:B------:R-:W-:Y:S01]  /*ecb0*/  PRMT R127, R163, 0x5410, R146 ;  /* 0x00005410a37f7816 */ /* 0x000fe20000000092 */
[----:B------:R-:W-:Y:S01]  /*ecc0*/  IMAD.WIDE.U32 R120, R111, -0x2daee0ad, RZ ;  /* 0xd2511f536f787825 */ /* 0x000fe200078e00ff */
[----:B------:R-:W-:Y:S02]  /*ecd0*/  LOP3.LUT R161, R104, UR11, R157, 0x96, !PT ;  /* 0x0000000b68a17c12 */ /* 0x000fe4000f8e969d */
[----:B------:R-:W-:Y:S01]  /*ece0*/  PRMT R104, R196, 0x7632, R104 ;  /* 0x00007632c4687816 */ /* 0x000fe20000000068 */
[----:B------:R-:W-:Y:S01]  /*ecf0*/  IMAD.WIDE.U32 R132, R110, -0x2daee0ad, RZ ;  /* 0xd2511f536e847825 */ /* 0x000fe200078e00ff */
[----:B------:R-:W-:Y:S02]  /*ed00*/  LOP3.LUT R0, R161, 0xffff, RZ, 0xc0, !PT ;  /* 0x0000ffffa1007812 */ /* 0x000fe400078ec0ff */
[----:B------:R-:W-:Y:S01]  /*ed10*/  LOP3.LUT R171, R104, 0xff, RZ, 0xc0, !PT ;  /* 0x000000ff68ab7812 */ /* 0x000fe200078ec0ff */
[----:B------:R-:W-:Y:S01]  /*ed20*/  IMAD.MOV.U32 R163, RZ, RZ, R145 ;  /* 0x000000ffffa37224 */ /* 0x000fe200078e0091 */
[----:B------:R-:W-:Y:S01]  /*ed30*/  SHF.R.U32.HI R199, RZ, 0x8, R0 ;  /* 0x00000008ffc77819 */ /* 0x000fe20000011600 */
[----:B------:R-:W-:Y:S01]  /*ed40*/  IMAD.MOV.U32 R204, RZ, RZ, R154 ;  /* 0x000000ffffcc7224 */ /* 0x000fe200078e009a */
[----:B------:R-:W3:Y:S01]  /*ed50*/  MUFU.EX2 R0, R172 ;  /* 0x000000ac00007308 */ /* 0x000ee20000000800 */
[----:B------:R-:W-:Y:S01]  /*ed60*/  ISETP.LE.U32.AND P4, PT, R171, UR18, PT ;  /* 0x00000012ab007c0c */ /* 0x000fe2000bf83070 */
[----:B-1----:R-:W-:Y:S01]  /*ed70*/  FADD.FTZ R108, R105, R108 ;  /* 0x0000006c696c7221 */ /* 0x002fe20000010000 */
[----:B------:R-:W-:Y:S01]  /*ed80*/  LOP3.LUT R2, R199, 0xffff, RZ, 0xc0, !PT ;  /* 0x0000ffffc7027812 */ /* 0x000fe200078ec0ff */
[----:B------:R-:W-:Y:S01]  /*ed90*/  IMAD.MOV.U32 R205, RZ, RZ, R155 ;  /* 0x000000ffffcd7224 */ /* 0x000fe200078e009b */
[----:B------:R-:W-:Y:S01]  /*eda0*/  LOP3.LUT R130, R120, UR13, R133, 0x96, !PT ;  /* 0x0000000d78827c12 */ /* 0x000fe2000f8e9685 */
[----:B------:R-:W-:Y:S01]  /*edb0*/  IMAD.MOV.U32 R232, RZ, RZ, R160 ;  /* 0x000000ffffe87224 */ /* 0x000fe200078e00a0 */
[----:B------:R-:W-:Y:S03]  /*edc0*/  ISETP.LE.U32.AND P2, PT, R2, UR18, PT ;  /* 0x0000001202007c0c */ /* 0x000fe6000bf43070 */
[----:B------:R-:W-:Y:S01]  /*edd0*/  MUFU.EX2 R133, R226 ;  /* 0x000000e200857308 */ /* 0x000fe20000000800 */
[----:B------:R-:W-:Y:S01]  /*ede0*/  LOP3.LUT R121, R126, UR9, R121, 0x96, !PT ;  /* 0x000000097e797c12 */ /* 0x000fe2000f8e9679 */
[----:B------:R-:W-:Y:S01]  /*edf0*/  UIADD3 UR9, UPT, UPT, UR23, -0x1, URZ ;  /* 0xffffffff17097890 */ /* 0x000fe2000fffe0ff */
[----:B------:R-:W-:Y:S07]  /*ee00*/  F2FP.BF16.F32.PACK_AB R143, R105, R143 ;  /* 0x0000008f698f723e */ /* 0x000fee00000010ff */
[----:B------:R-:W1:Y:S01]  /*ee10*/  MUFU.EX2 R2, R106 ;  /* 0x0000006a00027308 */ /* 0x000e620000000800 */
[----:B------:R-:W-:Y:S01]  /*ee20*/  FADD.FTZ R105, R134, R122 ;  /* 0x0000007a86697221 */ /* 0x000fe20000010000 */
[----:B------:R-:W-:Y:S01]  /*ee30*/  PRMT R122, R129, 0x5410, R162 ;  /* 0x00005410817a7816 */ /* 0x000fe200000000a2 */
[----:B------:R-:W-:Y:S07]  /*ee40*/  IMAD.WIDE.U32 R146, R121, -0x326172a9, RZ ;  /* 0xcd9e8d5779927825 */ /* 0x000fee00078e00ff */
[----:B------:R-:W4:Y:S01]  /*ee50*/  MUFU.EX2 R126, R209 ;  /* 0x000000d1007e7308 */ /* 0x000f220000000800 */
[----:B------:R-:W-:Y:S01]  /*ee60*/  UMOV UR23, UR9 ;  /* 0x0000000900177c82 */ /* 0x000fe20008000000 */
[C---:B------:R-:W-:Y:S01]  /*ee70*/  FADD.FTZ R105, R118.reuse, R105 ;  /* 0x0000006976697221 */ /* 0x040fe20000010000 */
[----:B------:R-:W-:Y:S01]  /*ee80*/  F2FP.BF16.F32.PACK_AB R134, R118, R134 ;  /* 0x000000867686723e */ /* 0x000fe200000010ff */
[----:B---3--:R-:W-:Y:S01]  /*ee90*/  FADD.FTZ R118, R0, R108 ;  /* 0x0000006c00767221 */ /* 0x008fe20000010000 */
[----:B------:R-:W-:Y:S01]  /*eea0*/  PRMT R104, R197, 0x5410, R202 ;  /* 0x00005410c5687816 */ /* 0x000fe200000000ca */
[----:B------:R-:W3:Y:S01]  /*eeb0*/  LDSM.16.MT88.4 R108, [R212+0x9000] ;  /* 0x00900000d46c783b */ /* 0x000ee20000004200 */
[----:B------:R-:W-:Y:S03]  /*eec0*/  PRMT R138, R134, 0x7632, R138 ;  /* 0x00007632868a7816 */ /* 0x000fe6000000008a */
[----:B------:R-:W-:Y:S01]  /*eed0*/  MUFU.EX2 R121, R174 ;  /* 0x000000ae00797308 */ /* 0x000fe20000000800 */
[----:B------:R-:W-:Y:S01]  /*eee0*/  PRMT R144, R143, 0x7632, R144 ;  /* 0x000076328f907816 */ /* 0x000fe20000000090 */
[----:B------:R-:W-:Y:S01]  /*eef0*/  IMAD.MOV.U32 R162, RZ, RZ, R140 ;  /* 0x000000ffffa27224 */ /* 0x000fe200078e008c */
[----:B-1----:R-:W-:Y:S01]  /*ef00*/  F2FP.BF16.F32.PACK_AB R120, R2, R0 ;  /* 0x000000000278723e */ /* 0x002fe200000010ff */
[----:B------:R-:W-:Y:S01]  /*ef10*/  FADD.FTZ R0, R128, R105 ;  /* 0x0000006980007221 */ /* 0x000fe20000010000 */
[----:B------:R-:W-:Y:S01]  /*ef20*/  PRMT R106, R124, 0x5410, R125 ;  /* 0x000054107c6a7816 */ /* 0x000fe2000000007d */
[----:B------:R-:W-:Y:S04]  /*ef30*/  FADD.FTZ R125, R2, R118 ;  /* 0x00000076027d7221 */ /* 0x000fe80000010000 */
[----:B------:R-:W-:Y:S01]  /*ef40*/  MUFU.EX2 R124, R227 ;  /* 0x000000e3007c7308 */ /* 0x000fe20000000800 */
[C---:B----4-:R-:W-:Y:S01]  /*ef50*/  F2FP.BF16.F32.PACK_AB R128, R126.reuse, R128 ;  /* 0x000000807e80723e */ /* 0x050fe200000010ff */
[----:B------:R-:W-:Y:S01]  /*ef60*/  FADD.FTZ R126, R126, R0 ;  /* 0x000000007e7e7221 */ /* 0x000fe20000010000 */
[--C-:B------:R-:W-:Y:S07]  /*ef70*/  HSET2.LE.AND R105, R106, R220.reuse, PT ;  /* 0x000000dc6a697233 */ /* 0x100fee0003803000 */
[----:B------:R-:W1:Y:S01]  /*ef80*/  MUFU.EX2 R2, R173 ;  /* 0x000000ad00027308 */ /* 0x000e620000000800 */
[----:B------:R-:W-:Y:S01]  /*ef90*/  HSET2.LE.AND R106, R122, R220, PT ;  /* 0x000000dc7a6a7233 */ /* 0x000fe20003803000 */
[----:B-----5:R-:W-:Y:S01]  /*efa0*/  @!P4 HFMA2.BF16_V2 R136, -RZ.H0_H0, RZ.H0_H0, -R120.H0_H0 ;  /* 0x200000ffff88c231 */ /* 0x020fe20000340978 */
[----:B------:R-:W-:Y:S01]  /*efb0*/  SHF.R.U32.HI R160, RZ, 0x18, R207 ;  /* 0x00000018ffa07819 */ /* 0x000fe200000116cf */
[----:B------:R-:W-:Y:S01]  /*efc0*/  IMAD.MOV.U32 R236, RZ, RZ, R162 ;  /* 0x000000ffffec7224 */ /* 0x000fe200078e00a2 */
[----:B------:R-:W-:Y:S05]  /*efd0*/  LOP3.LUT R105, R107, R105, RZ, 0xc0, !PT ;  /* 0x000000696b697212 */ /* 0x000fea00078ec0ff */
[----:B------:R-:W-:Y:S01]  /*efe0*/  MUFU.EX2 R140, R229 ;  /* 0x000000e5008c7308 */ /* 0x000fe20000000800 */
[----:B------:R4:W-:Y:S01]  /*eff0*/  @!P4 STL.S16 [R1+0xf4], R136 ;  /* 0x0000f4880100c387 */ /* 0x0009e20000100600 */
[----:B------:R-:W-:Y:S02]  /*f000*/  LOP3.LUT R106, R112, R106, RZ, 0xc0, !PT ;  /* 0x0000006a706a7212 */ /* 0x000fe400078ec0ff */
[----:B------:R-:W-:Y:S01]  /*f010*/  LOP3.LUT R0, R127, 0xff00ff, RZ, 0xc0, !PT ;  /* 0x00ff00ff7f007812 */ /* 0x000fe200078ec0ff */
[----:B------:R-:W5:Y:S01]  /*f020*/  LDL R131, [R1+0x15c] ;  /* 0x00015c0001837983 */ /* 0x000f620000100800 */
[--C-:B------:R-:W-:Y:S04]  /*f030*/  HSET2.LE.AND R112, R117, R220.reuse, PT ;  /* 0x000000dc75707233 */ /* 0x100fe80003803000 */
[----:B------:R-:W-:Y:S01]  /*f040*/  MUFU.EX2 R127, R234 ;  /* 0x000000ea007f7308 */ /* 0x000fe20000000800 */
[----:B------:R-:W-:Y:S01]  /*f050*/  PRMT R129, R136, 0x7610, R129 ;  /* 0x0000761088817816 */ /* 0x000fe20000000081 */
[----:B------:R2:W2:Y:S01]  /*f060*/  LDL.S16 R170, [R1+0xfc] ;  /* 0x0000fc0001aa7983 */ /* 0x0004a20000100600 */
[----:B------:R-:W-:Y:S07]  /*f070*/  LOP3.LUT R122, R242, 0xff, RZ, 0xc0, !PT ;  /* 0x000000fff27a7812 */ /* 0x000fee00078ec0ff */
[----:B------:R-:W-:Y:S01]  /*f080*/  MUFU.EX2 R117, R223 ;  /* 0x000000df00757308 */ /* 0x000fe20000000800 */
[----:B------:R-:W-:Y:S01]  /*f090*/  LOP3.LUT R112, R114, R112, RZ, 0xc0, !PT ;  /* 0x0000007072707212 */ /* 0x000fe200078ec0ff */
[----:B------:R2:W2:Y:S01]  /*f0a0*/  LDL.S16 R135, [R1+0x11c] ;  /* 0x00011c0001877983 */ /* 0x0004a20000100600 */
[--C-:B------:R-:W-:Y:S01]  /*f0b0*/  HSET2.LE.AND R104, R104, R220.reuse, PT ;  /* 0x000000dc68687233 */ /* 0x100fe20003803000 */
[----:B-1----:R-:W-:Y:S01]  /*f0c0*/  FADD.FTZ R126, R2, R126 ;  /* 0x0000007e027e7221 */ /* 0x002fe20000010000 */
[--C-:B------:R-:W-:Y:S01]  /*f0d0*/  HSET2.LE.AND R107, R0, R220.reuse, PT ;  /* 0x000000dc006b7233 */ /* 0x100fe20003803000 */
[----:B------:R1:W2:Y:S01]  /*f0e0*/  LDL.S16 R145, [R1+0x128] ;  /* 0x0001280001917983 */ /* 0x0002a20000100600 */
[----:B------:R-:W-:Y:S01]  /*f0f0*/  PRMT R114, R122, 0x5410, R228 ;  /* 0x000054107a727816 */ /* 0x000fe200000000e4 */
[----:B------:R-:W-:Y:S01]  /*f100*/  FADD.FTZ R0, R133, R119 ;  /* 0x0000007785007221 */ /* 0x000fe20000010000 */
[----:B------:R-:W-:Y:S01]  /*f110*/  LOP3.LUT R104, R113, R104, RZ, 0xc0, !PT ;  /* 0x0000006871687212 */ /* 0x000fe200078ec0ff */
[----:B------:R-:W-:Y:S01]  /*f120*/  FADD.FTZ R126, R121, R126 ;  /* 0x0000007e797e7221 */ /* 0x000fe20000010000 */
[--C-:B------:R-:W-:Y:S02]  /*f130*/  HSET2.LE.AND R113, R116, R220.reuse, PT ;  /* 0x000000dc74717233 */ /* 0x100fe40003803000 */
[----:B------:R-:W-:Y:S01]  /*f140*/  LOP3.LUT R107, R103, R107, RZ, 0xc0, !PT ;  /* 0x0000006b676b7212 */ /* 0x000fe200078ec0ff */
[----:B------:R-:W-:Y:S01]  /*f150*/  FADD.FTZ R103, R124, R0 ;  /* 0x000000007c677221 */ /* 0x000fe20000010000 */
[----:B----4-:R-:W4:Y:S01]  /*f160*/  MUFU.EX2 R136, R211 ;  /* 0x000000d300887308 */ /* 0x010f220000000800 */
[----:B------:R-:W-:Y:S02]  /*f170*/  LOP3.LUT R113, R115, R113, RZ, 0xc0, !PT ;  /* 0x0000007173717212 */ /* 0x000fe400078ec0ff */
[--C-:B------:R-:W-:Y:S01]  /*f180*/  HSET2.LE.AND R114, R114, R220.reuse, PT ;  /* 0x000000dc72727233 */ /* 0x100fe20003803000 */
[----:B------:R-:W-:Y:S01]  /*f190*/  FADD.FTZ R103, R142, R103 ;  /* 0x000000678e677221 */ /* 0x000fe20000010000 */
[----:B------:R-:W-:Y:S01]  /*f1a0*/  PRMT R0, R134, 0x5410, R138 ;  /* 0x0000541086007816 */ /* 0x000fe2000000008a */
[-C--:B---3--:R-:W-:Y:S05]  /*f1b0*/  HMMA.16816.F32.BF16 R4, R104, R108.reuse, R4 ;  /* 0x0000006c6804723c */ /* 0x088fea0000041804 */
[----:B------:R-:W-:Y:S02]  /*f1c0*/  PRMT R115, R248, 0x5410, R249 ;  /* 0x00005410f8737816 */ /* 0x000fe400000000f9 */
[----:B------:R-:W-:Y:S01]  /*f1d0*/  LOP3.LUT R114, R0, R114, RZ, 0xc0, !PT ;  /* 0x0000007200727212 */ /* 0x000fe200078ec0ff */
[----:B----4-:R-:W-:Y:S01]  /*f1e0*/  FADD.FTZ R0, R136, R123 ;  /* 0x0000007b88007221 */ /* 0x010fe20000010000 */
[----:B------:R-:W-:Y:S02]  /*f1f0*/  LOP3.LUT R115, R115, 0xff00ff, RZ, 0xc0, !PT ;  /* 0x00ff00ff73737812 */ /* 0x000fe400078ec0ff */
[----:B------:R-:W-:Y:S01]  /*f200*/  PRMT R167, R120, 0x7610, R167 ;  /* 0x0000761078a77816 */ /* 0x000fe200000000a7 */
[----:B------:R-:W-:Y:S01]  /*f210*/  FADD.FTZ R123, R117, R0 ;  /* 0x00000000757b7221 */ /* 0x000fe20000010000 */
[----:B------:R-:W-:Y:S02]  /*f220*/  PRMT R0, R143, 0x5410, R144 ;  /* 0x000054108f007816 */ /* 0x000fe40000000090 */
[----:B------:R-:W-:Y:S01]  /*f230*/  HSET2.LE.AND R115, R115, R220, PT ;  /* 0x000000dc73737233 */ /* 0x000fe20003803000 */
[----:B------:R-:W-:Y:S01]  /*f240*/  FADD.FTZ R123, R140, R123 ;  /* 0x0000007b8c7b7221 */ /* 0x000fe20000010000 */
[----:B------:R-:W-:Y:S02]  /*f250*/  @!P4 PRMT R167, R129, 0x5410, RZ ;  /* 0x0000541081a7c816 */ /* 0x000fe400000000ff */
[----:B------:R-:W-:Y:S01]  /*f260*/  ISETP.GT.U32.AND P4, PT, R149, UR18, PT ;  /* 0x0000001295007c0c */ /* 0x000fe2000bf84070 */
[----:B------:R-:W3:Y:S01]  /*f270*/  MUFU.EX2 R129, R230 ;  /* 0x000000e600817308 */ /* 0x000ee20000000800 */
[----:B------:R-:W-:Y:S02]  /*f280*/  LOP3.LUT R115, R0, R115, RZ, 0xc0, !PT ;  /* 0x0000007300737212 */ /* 0x000fe400078ec0ff */
[----:B------:R-:W-:Y:S02]  /*f290*/  LOP3.LUT R0, R210, UR15, R147, 0x96, !PT ;  /* 0x0000000fd2007c12 */ /* 0x000fe4000f8e9693 */
[----:B------:R-:W-:Y:S05]  /*f2a0*/  F2FP.BF16.F32.PACK_AB R136, R117, R136 ;  /* 0x000000887588723e */ /* 0x000fea00000010ff */
[----:B------:R-:W-:Y:S01]  /*f2b0*/  MUFU.EX2 R147, R177 ;  /* 0x000000b100937308 */ /* 0x000fe20000000800 */
[----:B------:R-:W-:Y:S01]  /*f2c0*/  F2FP.BF16.F32.PACK_AB R142, R127, R142 ;  /* 0x0000008e7f8e723e */ /* 0x000fe200000010ff */
[----:B------:R-:W-:Y:S01]  /*f2d0*/  IMAD.WIDE.U32 R154, R0, -0x2daee0ad, RZ ;  /* 0xd2511f53009a7825 */ /* 0x000fe200078e00ff */
[----:B------:R-:W-:Y:S01]  /*f2e0*/  F2FP.BF16.F32.PACK_AB R0, R121, R2 ;  /* 0x000000027900723e */ /* 0x000fe200000010ff */
[C---:B------:R-:W-:Y:S06]  /*f2f0*/  HMMA.16816.F32.BF16 R8, R112.reuse, R108, R8 ;  /* 0x0000006c7008723c */ /* 0x040fec0000041808 */
[----:B------:R-:W4:Y:S01]  /*f300*/  MUFU.EX2 R2, R175 ;  /* 0x000000af00027308 */ /* 0x000f220000000800 */
[C---:B---3--:R-:W-:Y:S01]  /*f310*/  F2FP.BF16.F32.PACK_AB R140, R129.reuse, R140 ;  /* 0x0000008c818c723e */ /* 0x048fe200000010ff */
[----:B------:R-:W-:Y:S01]  /*f320*/  FADD.FTZ R129, R129, R123 ;  /* 0x0000007b81817221 */ /* 0x000fe20000010000 */
[----:B------:R-:W-:Y:S01]  /*f330*/  FADD.FTZ R127, R127, R103 ;  /* 0x000000677f7f7221 */ /* 0x000fe20000010000 */
[C---:B------:R-:W-:Y:S06]  /*f340*/  PRMT R168, R0.reuse, 0x7610, R168 ;  /* 0x0000761000a87816 */ /* 0x040fec00000000a8 */
[----:B------:R-:W3:Y:S01]  /*f350*/  MUFU.EX2 R103, R176 ;  /* 0x000000b000677308 */ /* 0x000ee20000000800 */
[-C--:B------:R-:W-:Y:S03]  /*f360*/  HMMA.16816.F32.BF16 R12, R112, R110.reuse, R12 ;  /* 0x0000006e700c723c */ /* 0x080fe6000004180c */
[----:B------:R-:W-:Y:S06]  /*f370*/  PRMT R169, R0, 0x7632, R169 ;  /* 0x0000763200a97816 */ /* 0x000fec00000000a9 */
[----:B------:R-:W-:Y:S01]  /*f380*/  MUFU.EX2 R121, R241 ;  /* 0x000000f100797308 */ /* 0x000fe20000000800 */
[----:B------:R-:W-:Y:S01]  /*f390*/  F2FP.BF16.F32.PACK_AB R133, R124, R133 ;  /* 0x000000857c85723e */ /* 0x000fe200000010ff */
[----:B----4-:R-:W-:Y:S01]  /*f3a0*/  FADD.FTZ R125, R2, R125 ;  /* 0x0000007d027d7221 */ /* 0x010fe20000010000 */
[----:B------:R-:W-:Y:S01]  /*f3b0*/  LOP3.LUT R124, R132, UR12, R155, 0x96, !PT ;  /* 0x0000000c847c7c12 */ /* 0x000fe2000f8e969b */
[C---:B------:R-:W-:Y:S01]  /*f3c0*/  HMMA.16816.F32.BF16 R16, R104.reuse, R110, R16 ;  /* 0x0000006e6810723c */ /* 0x040fe20000041810 */
[----:B------:R-:W-:Y:S03]  /*f3d0*/  LDSM.16.MT88.4 R108, [R212+0xa000] ;  /* 0x00a00000d46c783b */ /* 0x000fe60000004200 */
[----:B------:R-:W-:Y:S02]  /*f3e0*/  PRMT R132, R133, 0x7632, R132 ;  /* 0x0000763285847816 */ /* 0x000fe40000000084 */
[----:B---3--:R-:W-:Y:S02]  /*f3f0*/  F2FP.BF16.F32.PACK_AB R2, R103, R2 ;  /* 0x000000026702723e */ /* 0x008fe400000010ff */
[----:B------:R-:W-:Y:S02]  /*f400*/  PRMT R139, R140, 0x7632, R139 ;  /* 0x000076328c8b7816 */ /* 0x000fe4000000008b */
[C---:B------:R-:W-:Y:S02]  /*f410*/  PRMT R166, R2.reuse, 0x7610, R166 ;  /* 0x0000761002a67816 */ /* 0x040fe400000000a6 */
[----:B------:R-:W-:Y:S01]  /*f420*/  PRMT R164, R2, 0x7632, R164 ;  /* 0x0000763202a47816 */ /* 0x000fe200000000a4 */
[----:B-----5:R-:W-:Y:S02]  /*f430*/  @P0 VIADD R180, R131, 0xffffffe0 ;  /* 0xffffffe083b40836 */ /* 0x020fe40000000000 */
[----:B------:R1:W3:Y:S01]  /*f440*/  LDL.S16 R131, [R1+0xf8] ;  /* 0x0000f80001837983 */ /* 0x0002e20000100600 */
[----:B--2---:R-:W-:Y:S03]  /*f450*/  @!P6 HFMA2.BF16_V2 R170, -RZ.H0_H0, RZ.H0_H0, -R0.H0_H0 ;  /* 0x200000ffffaae231 */ /* 0x004fe60000340900 */
[----:B------:R-:W2:Y:S02]  /*f460*/  LDSM.16.MT88.4 R116, [R180] ;  /* 0x00000000b474783b */ /* 0x000ea40000004200 */
[----:B------:R-:W-:Y:S04]  /*f470*/  PRMT R158, R170, 0x7610, R158 ;  /* 0x00007610aa9e7816 */ /* 0x000fe8000000009e */
[----:B------:R-:W-:Y:S02]  /*f480*/  @!P6 PRMT R168, R158, 0x5410, RZ ;  /* 0x000054109ea8e816 */ /* 0x000fe400000000ff */
[----:B------:R4:W-:Y:S01]  /*f490*/  @!P6 STL.S16 [R1+0xfc], R170 ;  /* 0x0000fcaa0100e387 */ /* 0x0009e20000100600 */
[----:B------:R-:W-:Y:S01]  /*f4a0*/  ISETP.GT.U32.AND P6, PT, R141, UR18, PT ;  /* 0x000000128d007c0c */ /* 0x000fe2000bfc4070 */
[----:B------:R-:W-:Y:S02]  /*f4b0*/  IMAD.MOV.U32 R158, RZ, RZ, R150 ;  /* 0x000000ffff9e7224 */ /* 0x000fe400078e0096 */
[----:B------:R-:W-:Y:S02]  /*f4c0*/  MUFU.EX2 R150, R245 ;  /* 0x000000f500967308 */ /* 0x000fe40000000800 */
[----:B------:R-:W-:Y:S08]  /*f4d0*/  IMAD.MOV.U32 R231, RZ, RZ, R158 ;  /* 0x000000ffffe77224 */ /* 0x000ff000078e009e */
[----:B------:R-:W-:Y:S02]  /*f4e0*/  @P6 HFMA2.BF16_V2 R135, -RZ.H0_H0, RZ.H0_H0, -R2.H0_H0 ;  /* 0x200000ffff876231 */ /* 0x000fe40000340902 */
[----:B----4-:R-:W-:Y:S02]  /*f4f0*/  IMAD.MOV.U32 R170, RZ, RZ, R151 ;  /* 0x000000ffffaa7224 */ /* 0x010fe400078e0097 */
[----:B------:R-:W-:Y:S02]  /*f500*/  MUFU.EX2 R151, R243 ;  /* 0x000000f300977308 */ /* 0x000fe40000000800 */
[----:B------:R-:W-:Y:S01]  /*f510*/  IMAD.MOV.U32 R235, RZ, RZ, R170 ;  /* 0x000000ffffeb7224 */ /* 0x000fe200078e00aa */
[----:B------:R-:W-:Y:S01]  /*f520*/  LOP3.LUT R170, R165, 0xff, RZ, 0xc0, !PT ;  /* 0x000000ffa5aa7812 */ /* 0x000fe200078ec0ff */
[-C--:B--2---:R-:W-:Y:S06]  /*f530*/  HMMA.16816.F32.BF16 R20, R104, R116.reuse, R20 ;  /* 0x000000746814723c */ /* 0x084fec0000041814 */
[----:B------:R-:W-:Y:S02]  /*f540*/  MUFU.EX2 R165, R232 ;  /* 0x000000e800a57308 */ /* 0x000fe40000000800 */
[C---:B------:R-:W-:Y:S04]  /*f550*/  HMMA.16816.F32.BF16 R24, R112.reuse, R116, R24 ;  /* 0x000000747018723c */ /* 0x040fe80000041818 */
[----:B------:R-:W-:Y:S04]  /*f560*/  PRMT R116, R135, 0x7610, R116 ;  /* 0x0000761087747816 */ /* 0x000fe80000000074 */
[-C--:B------:R-:W-:Y:S03]  /*f570*/  HMMA.16816.F32.BF16 R28, R112, R118.reuse, R28 ;  /* 0x00000076701c723c */ /* 0x080fe6000004181c */
[----:B------:R-:W-:Y:S05]  /*f580*/  @P6 PRMT R166, R116, 0x5410, RZ ;  /* 0x0000541074a66816 */ /* 0x000fea00000000ff */
[C---:B------:R-:W-:Y:S01]  /*f590*/  HMMA.16816.F32.BF16 R32, R104.reuse, R118, R32 ;  /* 0x000000766820723c */ /* 0x040fe20000041820 */
[----:B------:R-:W2:Y:S07]  /*f5a0*/  LDSM.16.MT88.4 R116, [R180+0x1000] ;  /* 0x00100000b474783b */ /* 0x000eae0000004200 */
[-C--:B------:R-:W-:Y:S08]  /*f5b0*/  HMMA.16816.F32.BF16 R36, R104, R108.reuse, R36 ;  /* 0x0000006c6824723c */ /* 0x080ff00000041824 */
[C---:B------:R-:W-:Y:S08]  /*f5c0*/  HMMA.16816.F32.BF16 R40, R112.reuse, R108, R40 ;  /* 0x0000006c7028723c */ /* 0x040ff00000041828 */
[-C--:B------:R-:W-:Y:S08]  /*f5d0*/  HMMA.16816.F32.BF16 R44, R112, R110.reuse, R44 ;  /* 0x0000006e702c723c */ /* 0x080ff0000004182c */
[C---:B------:R-:W-:Y:S08]  /*f5e0*/  HMMA.16816.F32.BF16 R48, R104.reuse, R110, R48 ;  /* 0x0000006e6830723c */ /* 0x040ff00000041830 */
[-C--:B--2---:R-:W-:Y:S08]  /*f5f0*/  HMMA.16816.F32.BF16 R52, R104, R116.reuse, R52 ;  /* 0x000000746834723c */ /* 0x084ff00000041834 */
[C---:B------:R-:W-:Y:S08]  /*f600*/  HMMA.16816.F32.BF16 R56, R112.reuse, R116, R56 ;  /* 0x000000747038723c */ /* 0x040ff00000041838 */
[-C--:B------:R-:W-:Y:S08]  /*f610*/  HMMA.16816.F32.BF16 R60, R112, R118.reuse, R60 ;  /* 0x00000076703c723c */ /* 0x080ff0000004183c */
[C---:B------:R-:W-:Y:S04]  /*f620*/  HMMA.16816.F32.BF16 R64, R104.reuse, R118, R64 ;  /* 0x000000766840723c */ /* 0x040fe80000041840 */
[----:B---3--:R-:W-:Y:S05]  /*f630*/  @P4 HFMA2.BF16_V2 R131, -RZ.H0_H0, RZ.H0_H0, -R0.H1_H1 ;  /* 0x200000ffff834231 */ /* 0x008fea0000360900 */
[----:B------:R2:W-:Y:S01]  /*f640*/  @P4 STL.S16 [R1+0xf8], R131 ;  /* 0x0000f88301004387 */ /* 0x0005e20000100600 */
[----:B------:R-:W-:Y:S04]  /*f650*/  PRMT R157, R131, 0x7610, R157 ;  /* 0x00007610839d7816 */ /* 0x000fe8000000009d */
[----:B------:R-:W-:Y:S02]  /*f660*/  @P4 PRMT R169, R157, 0x5410, RZ ;  /* 0x000054109da94816 */ /* 0x000fe400000000ff */
[----:B------:R-:W-:Y:S11]  /*f670*/  ISETP.LE.U32.AND P4, PT, R122, UR18, PT ;  /* 0x000000127a007c0c */ /* 0x000ff6000bf83070 */
[----:B------:R-:W-:Y:S02]  /*f680*/  @!UPT UIADD3 URZ, UPT, UPT, URZ, URZ, URZ ;  /* 0x000000fffffff290 */ /* 0x000fe4000fffe0ff */
[----:B------:R-:W-:Y:S02]  /*f690*/  @!P4 HFMA2.BF16_V2 R145, -RZ.H0_H0, RZ.H0_H0, -R134.H0_H0 ;  /* 0x200000ffff91c231 */ /* 0x000fe40000340986 */
[----:B--2---:R-:W-:Y:S05]  /*f6a0*/  IMAD.WIDE.U32 R130, R130, -0x326172a9, RZ ;  /* 0xcd9e8d5782827825 */ /* 0x004fea00078e00ff */
[----:B------:R-:W-:Y:S02]  /*f6b0*/  LOP3.LUT R123, R146, UR17, R131, 0x96, !PT ;  /* 0x00000011927b7c12 */ /* 0x000fe4000f8e9683 */
[----:B------:R1:W2:Y:S01]  /*f6c0*/  LDL.S16 R146, [R1+0x118] ;  /* 0x0001180001927983 */ /* 0x0002a20000100600 */
[----:B------:R-:W-:Y:S02]  /*f6d0*/  PRMT R131, R137, 0x5410, R149 ;  /* 0x0000541089837816 */ /* 0x000fe40000000095 */
[----:B------:R-:W-:Y:S01]  /*f6e0*/  MUFU.EX2 R149, R182 ;  /* 0x000000b600957308 */ /* 0x000fe20000000800 */
[----:B------:R3:W-:Y:S01]  /*f6f0*/  @P6 STL.S16 [R1+0x11c], R135 ;  /* 0x00011c8701006387 */ /* 0x0007e20000100600 */
[----:B------:R-:W-:Y:S01]  /*f700*/  ISETP.GT.U32.AND P6, PT, R148, UR18, PT ;  /* 0x0000001294007c0c */ /* 0x000fe2000bfc4070 */
[----:B------:R-:W-:Y:S01]  /*f710*/  IMAD.WIDE.U32 R200, R123, -0x2daee0ad, RZ ;  /* 0xd2511f537bc87825 */ /* 0x000fe200078e00ff */
[----:B------:R-:W-:Y:S01]  /*f720*/  PRMT R137, R128, 0x7632, R137 ;  /* 0x0000763280897816 */ /* 0x000fe20000000089 */
[----:B------:R4:W-:Y:S01]  /*f730*/  @!P4 STL.S16 [R1+0x128], R145 ;  /* 0x000128910100c387 */ /* 0x0009e20000100600 */
[----:B------:R-:W-:Y:S01]  /*f740*/  PRMT R148, R141, 0x5410, R148 ;  /* 0x000054108d947816 */ /* 0x000fe20000000094 */
[----:B------:R-:W-:Y:S01]  /*f750*/  IMAD.WIDE.U32 R122, R124, -0x326172a9, RZ ;  /* 0xcd9e8d577c7a7825 */ /* 0x000fe200078e00ff */
[----:B------:R-:W-:Y:S02]  /*f760*/  LOP3.LUT R154, R154, UR20, R201, 0x96, !PT ;  /* 0x000000149a9a7c12 */ /* 0x000fe4000f8e96c9 */
[----:B------:R-:W-:Y:S02]  /*f770*/  PRMT R124, R145, 0x7610, R124 ;  /* 0x00007610917c7816 */ /* 0x000fe4000000007c */
[----:B------:R-:W-:Y:S01]  /*f780*/  LOP3.LUT R176, R130, UR16, R123, 0x96, !PT ;  /* 0x0000001082b07c12 */ /* 0x000fe2000f8e967b */
[----:B------:R-:W-:Y:S01]  /*f790*/  IMAD.WIDE.U32 R154, R154, -0x326172a9, RZ ;  /* 0xcd9e8d579a9a7825 */ /* 0x000fe200078e00ff */
[----:B------:R-:W5:Y:S02]  /*f7a0*/  MUFU.EX2 R123, R238 ;  /* 0x000000ee007b7308 */ /* 0x000f640000000800 */
[----:B------:R-:W-:Y:S01]  /*f7b0*/  @!P4 PRMT R134, R124, 0x5410, RZ ;  /* 0x000054107c86c816 */ /* 0x000fe200000000ff */
[----:B------:R-:W-:Y:S07]  /*f7c0*/  FADD.FTZ R124, R103, R125 ;  /* 0x0000007d677c7221 */ /* 0x000fee0000010000 */
[----:B------:R-:W-:Y:S01]  /*f7d0*/  MUFU.EX2 R130, R239 ;  /* 0x000000ef00827308 */ /* 0x000fe20000000800 */
[----:B------:R-:W-:Y:S01]  /*f7e0*/  LOP3.LUT R157, R122, UR11, R155, 0x96, !PT ;  /* 0x0000000b7a9d7c12 */ /* 0x000fe2000f8e969b */
[----:B------:R-:W-:Y:S08]  /*f7f0*/  STG.E.U16 desc[UR26][R224.64+-0x70], R134 ;  /* 0xffff9086e0007986 */ /* 0x000ff0000c10151a */
[----:B------:R-:W-:Y:S01]  /*f800*/  MUFU.EX2 R122, R179 ;  /* 0x000000b3007a7308 */ /* 0x000fe20000000800 */
[----:B------:R-:W-:Y:S02]  /*f810*/  PRMT R141, R142, 0x7632, R141 ;  /* 0x000076328e8d7816 */ /* 0x000fe4000000008d */
[----:B------:R-:W-:Y:S07]  /*f820*/  ISETP.GT.U32.AND P4, PT, R228, UR18, PT ;  /* 0x00000012e4007c0c */ /* 0x000fee000bf84070 */
[----:B---3--:R-:W3:Y:S01]  /*f830*/  MUFU.EX2 R135, R240 ;  /* 0x000000f000877308 */ /* 0x008ee20000000800 */
[----:B-----5:R-:W-:Y:S09]  /*f840*/  FADD.FTZ R108, R123, R129 ;  /* 0x000000817b6c7221 */ /* 0x020ff20000010000 */
[----:B----4-:R-:W4:Y:S10]  /*f850*/  MUFU.EX2 R145, R181 ;  /* 0x000000b500917308 */ /* 0x010f340000000800 */
[----:B------:R-:W-:Y:S10]  /*f860*/  MUFU.EX2 R129, R244 ;  /* 0x000000f400817308 */ /* 0x000ff40000000800 */
[----:B------:R5:W-:Y:S01]  /*f870*/  MUFU.EX2 R155, R236 ;  /* 0x000000ec009b7308 */ /* 0x000be20000000800 */
[----:B---3--:R-:W-:Y:S01]  /*f880*/  FADD.FTZ R103, R135, R127 ;  /* 0x0000007f87677221 */ /* 0x008fe20000010000 */
[C---:B------:R-:W-:Y:S02]  /*f890*/  F2FP.BF16.F32.PACK_AB R172, R121.reuse, R135 ;  /* 0x0000008779ac723e */ /* 0x040fe400000010ff */
[----:B------:R-:W-:Y:S01]  /*f8a0*/  LOP3.LUT R127, R148, 0xff00ff, RZ, 0xc0, !PT ;  /* 0x00ff00ff947f7812 */ /* 0x000fe200078ec0ff */
[----:B------:R-:W-:Y:S01]  /*f8b0*/  FADD.FTZ R125, R121, R103 ;  /* 0x00000067797d7221 */ /* 0x000fe20000010000 */
[----:B------:R-:W-:Y:S04]  /*f8c0*/  F2FP.BF16.F32.PACK_AB R103, R130, R123 ;  /* 0x0000007b8267723e */ /* 0x000fe800000010ff */
[----:B------:R-:W3:Y:S01]  /*f8d0*/  MUFU.EX2 R121, R178 ;  /* 0x000000b200797308 */ /* 0x000ee20000000800 */
[----:B----4-:R-:W-:Y:S01]  /*f8e0*/  FADD.FTZ R123, R145, R126 ;  /* 0x0000007e917b7221 */ /* 0x010fe20000010000 */
[----:B------:R-:W-:Y:S01]  /*f8f0*/  F2FP.BF16.F32.PACK_AB R145, R122, R145 ;  /* 0x000000917a91723e */ /* 0x000fe200000010ff */
[----:B------:R-:W-:Y:S07]  /*f900*/  FADD.FTZ R130, R130, R108 ;  /* 0x0000006c82827221 */ /* 0x000fee0000010000 */
[----:B------:R-:W4:Y:S01]  /*f910*/  MUFU.EX2 R126, R246 ;  /* 0x000000f6007e7308 */ /* 0x000f220000000800 */
[----:B------:R-:W1:Y:S01]  /*f920*/  LDSM.16.MT88.4 R108, [R212+0xb000] ;  /* 0x00b00000d46c783b */ /* 0x000e620000004200 */
[----:B------:R-:W-:Y:S01]  /*f930*/  FADD.FTZ R123, R122, R123 ;  /* 0x0000007b7a7b7221 */ /* 0x000fe20000010000 */
[----:B------:R-:W-:Y:S01]  /*f940*/  FADD.FTZ R122, R147, R124 ;  /* 0x0000007c937a7221 */ /* 0x000fe20000010000 */
[--C-:B------:R-:W-:Y:S01]  /*f950*/  HSET2.LE.AND R127, R127, R220.reuse, PT ;  /* 0x000000dc7f7f7233 */ /* 0x100fe20003803000 */
[--C-:B------:R-:W-:Y:S01]  /*f960*/  FADD.FTZ R116, R151, R130.reuse ;  /* 0x0000008297747221 */ /* 0x100fe20000010000 */
[----:B------:R-:W-:Y:S01]  /*f970*/  PRMT R130, R120, 0x7632, R130 ;  /* 0x0000763278827816 */ /* 0x000fe20000000082 */
[----:B-----5:R-:W-:Y:S01]  /*f980*/  IMAD.MOV.U32 R236, RZ, RZ, R163 ;  /* 0x000000ffffec7224 */ /* 0x020fe200078e00a3 */
[----:B------:R-:W-:Y:S01]  /*f990*/  LOP3.LUT R163, R207, 0xff, RZ, 0xc0, !PT ;  /* 0x000000ffcfa37812 */ /* 0x000fe200078ec0ff */
[C---:B---3--:R-:W-:Y:S01]  /*f9a0*/  FADD.FTZ R122, R121.reuse, R122 ;  /* 0x0000007a797a7221 */ /* 0x048fe20000010000 */
[----:B------:R-:W-:Y:S01]  /*f9b0*/  F2FP.BF16.F32.PACK_AB R147, R121, R147 ;  /* 0x000000937993723e */ /* 0x000fe200000010ff */
[----:B------:R-:W-:Y:S01]  /*f9c0*/  FADD.FTZ R121, R129, R125 ;  /* 0x0000007d81797221 */ /* 0x000fe20000010000 */
[----:B------:R-:W-:Y:S01]  /*f9d0*/  FADD.FTZ R125, R150, R116 ;  /* 0x00000074967d7221 */ /* 0x000fe20000010000 */
[C---:B----4-:R-:W-:Y:S01]  /*f9e0*/  F2FP.BF16.F32.PACK_AB R129, R126.reuse, R129 ;  /* 0x000000817e81723e */ /* 0x050fe200000010ff */
[----:B------:R-:W3:Y:S01]  /*f9f0*/  LDSM.16.MT88.4 R116, [R180+0x2000] ;  /* 0x00200000b474783b */ /* 0x000ee20000004200 */
[----:B------:R-:W-:Y:S01]  /*fa00*/  FADD.FTZ R124, R126, R121 ;  /* 0x000000797e7c7221 */ /* 0x000fe20000010000 */
[--C-:B------:R-:W-:Y:S01]  /*fa10*/  HSET2.LE.AND R126, R131, R220.reuse, PT ;  /* 0x000000dc837e7233 */ /* 0x100fe20003803000 */
[----:B------:R-:W-:Y:S01]  /*fa20*/  MUFU.EX2 R121, R185 ;  /* 0x000000b900797308 */ /* 0x000fe20000000800 */
[----:B------:R-:W-:Y:S02]  /*fa30*/  LOP3.LUT R127, R2, R127, RZ, 0xc0, !PT ;  /* 0x0000007f027f7212 */ /* 0x000fe400078ec0ff */
[----:B------:R-:W-:Y:S02]  /*fa40*/  PRMT R148, R120, 0x5410, R130 ;  /* 0x0000541078947816 */ /* 0x000fe40000000082 */
[----:B------:R-:W-:Y:S05]  /*fa50*/  LOP3.LUT R126, R0, R126, RZ, 0xc0, !PT ;  /* 0x0000007e007e7212 */ /* 0x000fea00078ec0ff */
[----:B------:R-:W-:Y:S01]  /*fa60*/  MUFU.EX2 R120, R250 ;  /* 0x000000fa00787308 */ /* 0x000fe20000000800 */
[----:B------:R-:W-:Y:S02]  /*fa70*/  F2FP.BF16.F32.PACK_AB R131, R150, R151 ;  /* 0x000000979683723e */ /* 0x000fe400000010ff */
[----:B------:R-:W-:Y:S07]  /*fa80*/  PRMT R135, R136, 0x7632, R135 ;  /* 0x0000763288877816 */ /* 0x000fee0000000087 */
[----:B------:R-:W-:Y:S10]  /*fa90*/  MUFU.EX2 R0, R183 ;  /* 0x000000b700007308 */ /* 0x000ff40000000800 */
[----:B------:R-:W-:Y:S10]  /*faa0*/  MUFU.EX2 R151, R188 ;  /* 0x000000bc00977308 */ /* 0x000ff40000000800 */
[----:B------:R-:W-:Y:S01]  /*fab0*/  MUFU.EX2 R150, R186 ;  /* 0x000000ba00967308 */ /* 0x000fe20000000800 */
[-C--:B-1----:R-:W-:Y:S08]  /*fac0*/  HMMA.16816.F32.BF16 R68, R104, R108.reuse, R68 ;  /* 0x0000006c6844723c */ /* 0x082ff00000041844 */
[C---:B------:R-:W-:Y:S01]  /*fad0*/  HMMA.16816.F32.BF16 R72, R112.reuse, R108, R72 ;  /* 0x0000006c7048723c */ /* 0x040fe20000041848 */
[----:B------:R-:W1:Y:S03]  /*fae0*/  MUFU.EX2 R109, R252 ;  /* 0x000000fc006d7308 */ /* 0x000e660000000800 */
[----:B------:R-:W-:Y:S04]  /*faf0*/  PRMT R108, R133, 0x5410, R132 ;  /* 0x00005410856c7816 */ /* 0x000fe80000000084 */
[-C--:B------:R-:W-:Y:S03]  /*fb00*/  HMMA.16816.F32.BF16 R76, R112, R110.reuse, R76 ;  /* 0x0000006e704c723c */ /* 0x080fe6000004184c */
[----:B-1----:R-:W-:Y:S05]  /*fb10*/  F2FP.BF16.F32.PACK_AB R174, R109, R120 ;  /* 0x000000786dae723e */ /* 0x002fea00000010ff */
[C---:B------:R-:W-:Y:S01]  /*fb20*/  HMMA.16816.F32.BF16 R80, R104.reuse, R110, R80 ;  /* 0x0000006e6850723c */ /* 0x040fe20000041850 */
[----:B------:R-:W-:Y:S03]  /*fb30*/  MUFU.EX2 R111, R187 ;  /* 0x000000bb006f7308 */ /* 0x000fe60000000800 */
[----:B------:R-:W-:Y:S04]  /*fb40*/  PRMT R110, R170, 0x5410, R247 ;  /* 0x00005410aa6e7816 */ /* 0x000fe800000000f7 */
[-C--:B---3--:R-:W-:Y:S03]  /*fb50*/  HMMA.16816.F32.BF16 R84, R104, R116.reuse, R84 ;  /* 0x000000746854723c */ /* 0x088fe60000041854 */
[----:B------:R-:W-:Y:S05]  /*fb60*/  HSET2.LE.AND R110, R110, R220, PT ;  /* 0x000000dc6e6e7233 */ /* 0x000fea0003803000 */
[C---:B------:R-:W-:Y:S04]  /*fb70*/  HMMA.16816.F32.BF16 R88, R112.reuse, R116, R88 ;  /* 0x000000747058723c */ /* 0x040fe80000041858 */
[----:B------:R-:W-:Y:S04]  /*fb80*/  PRMT R117, R235, 0x5410, R231 ;  /* 0x00005410eb757816 */ /* 0x000fe800000000e7 */
[----:B------:R-:W-:Y:S01]  /*fb90*/  LOP3.LUT R117, R117, 0xff00ff, RZ, 0xc0, !PT ;  /* 0x00ff00ff75757812 */ /* 0x000fe200078ec0ff */
[-C--:B------:R-:W-:Y:S01]  /*fba0*/  HMMA.16816.F32.BF16 R92, R112, R118.reuse, R92 ;  /* 0x00000076705c723c */ /* 0x080fe2000004185c */
[----:B------:R-:W-:Y:S07]  /*fbb0*/  LDSM.16.MT88.4 R112, [R180+0x400] ;  /* 0x00040000b470783b */ /* 0x000fee0000004200 */
[----:B------:R-:W-:Y:S04]  /*fbc0*/  HMMA.16816.F32.BF16 R96, R104, R118, R96 ;  /* 0x000000766860723c */ /* 0x000fe80000041860 */
[----:B------:R-:W-:Y:S01]  /*fbd0*/  PRMT R104, R128, 0x5410, R137 ;  /* 0x0000541080687816 */ /* 0x000fe20000000089 */
[----:B--2---:R-:W-:Y:S05]  /*fbe0*/  @P6 HFMA2.BF16_V2 R146, -RZ.H0_H0, RZ.H0_H0, -R2.H1_H1 ;  /* 0x200000ffff926231 */ /* 0x004fea0000360902 */
[----:B------:R1:W-:Y:S01]  /*fbf0*/  @P6 STL.S16 [R1+0x118], R146 ;  /* 0x0001189201006387 */ /* 0x0003e20000100600 */
[----:B------:R-:W-:Y:S03]  /*fc00*/  PRMT R197, R146, 0x7610, R197 ;  /* 0x0000761092c57816 */ /* 0x000fe600000000c5 */
[----:B------:R3:W2:Y:S01]  /*fc10*/  LDL.S16 R183, [R1+0xe0] ;  /* 0x0000e00001b77983 */ /* 0x0006a20000100600 */
[----:B------:R-:W-:Y:S03]  /*fc20*/  @P6 PRMT R164, R197, 0x5410, RZ ;  /* 0x00005410c5a46816 */ /* 0x000fe600000000ff */
[----:B------:R3:W4:Y:S01]  /*fc30*/  LDL.S16 R182, [R1+0xdc] ;  /* 0x0000dc0001b67983 */ /* 0x0007220000100600 */
[----:B-1----:R-:W1:Y:S02]  /*fc40*/  MUFU.EX2 R146, R184 ;  /* 0x000000b800927308 */ /* 0x002e640000000800 */
[----:B-1----:R-:W-:Y:S01]  /*fc50*/  FADD.FTZ R2, R146, R123 ;  /* 0x0000007b92027221 */ /* 0x002fe20000010000 */
[C---:B------:R-:W-:Y:S07]  /*fc60*/  F2FP.BF16.F32.PACK_AB R146, R121.reuse, R146 ;  /* 0x000000927992723e */ /* 0x040fee00000010ff */
[----:B------:R-:W1:Y:S01]  /*fc70*/  MUFU.EX2 R123, R251 ;  /* 0x000000fb007b7308 */ /* 0x000e620000000800 */
[----:B------:R-:W-:Y:S01]  /*fc80*/  FADD.FTZ R162, R121, R2 ;  /* 0x0000000279a27221 */ /* 0x000fe20000010000 */
[----:B------:R-:W-:Y:S01]  /*fc90*/  FADD.FTZ R2, R149, R122 ;  /* 0x0000007a95027221 */ /* 0x000fe20000010000 */
[C---:B------:R-:W-:Y:S03]  /*fca0*/  F2FP.BF16.F32.PACK_AB R149, R0.reuse, R149 ;  /* 0x000000950095723e */ /* 0x040fe600000010ff */
[----:B------:R-:W-:Y:S01]  /*fcb0*/  FADD.FTZ R158, R0, R2 ;  /* 0x00000002009e7221 */ /* 0x000fe20000010000 */
[----:B------:R-:W-:Y:S05]  /*fcc0*/  PRMT R0, R163, 0x5410, R237 ;  /* 0x00005410a3007816 */ /* 0x000fea00000000ed */
[--C-:B------:R-:W-:Y:S01]  /*fcd0*/  HSET2.LE.AND R0, R0, R220.reuse, PT ;  /* 0x000000dc00007233 */ /* 0x100fe20003803000 */
[----:B-1----:R-:W-:Y:S02]  /*fce0*/  FADD.FTZ R2, R123, R124 ;  /* 0x0000007c7b027221 */ /* 0x002fe40000010000 */
[----:B------:R-:W1:Y:S02]  /*fcf0*/  MUFU.EX2 R124, R189 ;  /* 0x000000bd007c7308 */ /* 0x000e640000000800 */
[----:B------:R-:W-:Y:S02]  /*fd00*/  LOP3.LUT R108, R108, R0, RZ, 0xc0, !PT ;  /* 0x000000006c6c7212 */ /* 0x000fe400078ec0ff */
[C---:B------:R-:W-:Y:S01]  /*fd10*/  F2FP.BF16.F32.PACK_AB R0, R155.reuse, R123 ;  /* 0x0000007b9b00723e */ /* 0x040fe200000010ff */
[----:B------:R-:W-:Y:S01]  /*fd20*/  FADD.FTZ R155, R155, R2 ;  /* 0x000000029b9b7221 */ /* 0x000fe20000010000 */
[----:B------:R-:W-:Y:S02]  /*fd30*/  FADD.FTZ R2, R120, R125 ;  /* 0x0000007d78027221 */ /* 0x000fe40000010000 */
[----:B------:R-:W5:Y:S02]  /*fd40*/  LDSM.16.MT88.4 R120, [R212+0x9400] ;  /* 0x00940000d478783b */ /* 0x000f640000004200 */
[----:B------:R3:W3:Y:S01]  /*fd50*/  MUFU.EX2 R125, R236 ;  /* 0x000000ec007d7308 */ /* 0x0006e20000000800 */
[----:B------:R-:W-:Y:S01]  /*fd60*/  FADD.FTZ R173, R109, R2 ;  /* 0x000000026dad7221 */ /* 0x000fe20000010000 */
[----:B------:R-:W-:Y:S01]  /*fd70*/  PRMT R109, R159, 0x5410, R160 ;  /* 0x000054109f6d7816 */ /* 0x000fe200000000a0 */
[----:B------:R-:W-:Y:S01]  /*fd80*/  FADD.FTZ R116, R165, R155 ;  /* 0x0000009ba5747221 */ /* 0x000fe20000010000 */
[----:B------:R-:W-:Y:S02]  /*fd90*/  PRMT R2, R136, 0x5410, R135 ;  /* 0x0000541088027816 */ /* 0x000fe40000000087 */
[----:B------:R-:W-:Y:S02]  /*fda0*/  LOP3.LUT R155, R196, 0xff, RZ, 0xc0, !PT ;  /* 0x000000ffc49b7812 */ /* 0x000fe400078ec0ff */
[--C-:B------:R-:W-:Y:S05]  /*fdb0*/  HSET2.LE.AND R109, R109, R220.reuse, PT ;  /* 0x000000dc6d6d7233 */ /* 0x100fea0003803000 */
[----:B------:R-:W-:Y:S01]  /*fdc0*/  LOP3.LUT R109, R2, R109, RZ, 0xc0, !PT ;  /* 0x0000006d026d7212 */ /* 0x000fe200078ec0ff */
[--C-:B------:R-:W-:Y:S01]  /*fdd0*/  FADD.FTZ R2, R151, R162.reuse ;  /* 0x000000a297027221 */ /* 0x100fe20000010000 */
[C---:B-1----:R-:W-:Y:S01]  /*fde0*/  F2FP.BF16.F32.PACK_AB R151, R124.reuse, R151 ;  /* 0x000000977c97723e */ /* 0x042fe200000010ff */
[----:B---3--:R-:W1:Y:S01]  /*fdf0*/  LDC R236, c[0x0][0x448] ;  /* 0x00011200ffec7b82 */ /* 0x008e620000000800 */
[----:B------:R-:W-:Y:S01]  /*fe00*/  PRMT R162, R145, 0x7610, R162 ;  /* 0x0000761091a27816 */ /* 0x000fe200000000a2 */
[----:B------:R-:W-:Y:S01]  /*fe10*/  FADD.FTZ R175, R124, R2 ;  /* 0x000000027caf7221 */ /* 0x000fe20000010000 */
[----:B------:R-:W-:Y:S02]  /*fe20*/  PRMT R2, R142, 0x5410, R141 ;  /* 0x000054108e027816 */ /* 0x000fe4000000008d */
[----:B------:R-:W-:Y:S02]  /*fe30*/  PRMT R124, R155, 0x5410, R206 ;  /* 0x000054109b7c7816 */ /* 0x000fe400000000ce */
[----:B------:R-:W-:Y:S01]  /*fe40*/  LOP3.LUT R110, R2, R110, RZ, 0xc0, !PT ;  /* 0x0000006e026e7212 */ /* 0x000fe200078ec0ff */
[----:B------:R-:W-:Y:S01]  /*fe50*/  FADD.FTZ R2, R150, R158 ;  /* 0x0000009e96027221 */ /* 0x000fe20000010000 */
[C---:B------:R-:W-:Y:S02]  /*fe60*/  F2FP.BF16.F32.PACK_AB R150, R111.reuse, R150 ;  /* 0x000000966f96723e */ /* 0x040fe400000010ff */
[--C-:B------:R-:W-:Y:S01]  /*fe70*/  HSET2.LE.AND R124, R124, R220.reuse, PT ;  /* 0x000000dc7c7c7233 */ /* 0x100fe20003803000 */
[----:B------:R-:W-:Y:S01]  /*fe80*/  FADD.FTZ R186, R111, R2 ;  /* 0x000000026fba7221 */ /* 0x000fe20000010000 */
[C---:B------:R-:W-:Y:S01]  /*fe90*/  FADD.FTZ R111, R125.reuse, R116 ;  /* 0x000000747d6f7221 */ /* 0x040fe20000010000 */
[----:B------:R-:W-:Y:S02]  /*fea0*/  PRMT R116, R140, 0x5410, R139 ;  /* 0x000054108c747816 */ /* 0x000fe4000000008b */
[----:B------:R-:W-:Y:S02]  /*feb0*/  LOP3.LUT R124, R104, R124, RZ, 0xc0, !PT ;  /* 0x0000007c687c7212 */ /* 0x000fe400078ec0ff */
[----:B------:R3:W-:Y:S01]  /*fec0*/  STL [R1+0x12c], R111 ;  /* 0x00012c6f01007387 */ /* 0x0007e20000100800 */
[----:B------:R-:W-:Y:S02]  /*fed0*/  SHF.R.U32.HI R158, RZ, 0x18, R196 ;  /* 0x00000018ff9e7819 */ /* 0x000fe400000116c4 */
[----:B------:R-:W-:Y:S01]  /*fee0*/  F2FP.BF16.F32.PACK_AB R2, R125, R165 ;  /* 0x000000a57d02723e */ /* 0x000fe200000010ff */
[----:B------:R1:W4:Y:S01]  /*fef0*/  LDL.S16 R181, [R1+0xd0] ;  /* 0x0000d00001b57983 */ /* 0x0003220000100600 */
[----:B------:R-:W-:Y:S03]  /*ff00*/  PRMT R125, R171, 0x5410, R158 ;  /* 0x00005410ab7d7816 */ /* 0x000fe6000000009e */
[----:B------:R1:W4:Y:S02]  /*ff10*/  LDL.S16 R179, [R1+0xcc] ;  /* 0x0000cc0001b37983 */ /* 0x0003240000100600 */
[--C-:B------:R-:W-:Y:S02]  /*ff20*/  HSET2.LE.AND R125, R125, R220.reuse, PT ;  /* 0x000000dc7d7d7233 */ /* 0x100fe40003803000 */
[----:B------:R1:W4:Y:S03]  /*ff30*/  LDL.S16 R178, [R1+0xc8] ;  /* 0x0000c80001b27983 */ /* 0x0003260000100600 */
[----:B------:R-:W-:Y:S01]  /*ff40*/  LOP3.LUT R125, R148, R125, RZ, 0xc0, !PT ;  /* 0x0000007d947d7212 */ /* 0x000fe200078ec0ff */
[----:B------:R1:W4:Y:S01]  /*ff50*/  LDL.S16 R177, [R1+0xc0] ;  /* 0x0000c00001b17983 */ /* 0x0003220000100600 */
[----:B---3--:R-:W-:Y:S02]  /*ff60*/  HSET2.LE.AND R111, R117, R220, PT ;  /* 0x000000dc756f7233 */ /* 0x008fe40003803000 */
[----:B------:R-:W-:Y:S03]  /*ff70*/  LOP3.LUT R117, R157, 0xff, RZ, 0xc0, !PT ;  /* 0x000000ff9d757812 */ /* 0x000fe600078ec0ff */
[----:B------:R-:W-:Y:S02]  /*ff80*/  LOP3.LUT R111, R116, R111, RZ, 0xc0, !PT ;  /* 0x0000006f746f7212 */ /* 0x000fe400078ec0ff */
[----:B------:R-:W-:Y:S05]  /*ff90*/  ISETP.LE.U32.AND P6, PT, R117, UR18, PT ;  /* 0x0000001275007c0c */ /* 0x000fea000bfc3070 */
[-C--:B-----5:R-:W-:Y:S08]  /*ffa0*/  HMMA.16816.F32.BF16 R4, R108, R120.reuse, R4 ;  /* 0x000000786c04723c */ /* 0x0a0ff00000041804 */
[C---:B------:R-:W-:Y:S08]  /*ffb0*/  HMMA.16816.F32.BF16 R8, R124.reuse, R120, R8 ;  /* 0x000000787c08723c */ /* 0x040ff00000041808 */
[-C--:B------:R-:W-:Y:S08]  /*ffc0*/  HMMA.16816.F32.BF16 R12, R124, R122.reuse, R12 ;  /* 0x0000007a7c0c723c */ /* 0x080ff0000004180c */
[C---:B------:R-:W-:Y:S04]  /*ffd0*/  HMMA.16816.F32.BF16 R16, R108.reuse, R122, R16 ;  /* 0x0000007a6c10723c */ /* 0x040fe80000041810 */
[C---:B------:R-:W-:Y:S02]  /*ffe0*/  PRMT R122, R172.reuse, 0x7610, R122 ;  /* 0x00007610ac7a7816 */ /* 0x040fe4000000007a */
[----:B------:R-:W-:Y:S02]  /*fff0*/  PRMT R123, R172, 0x7632, R123 ;  /* 0x00007632ac7b7816 */ /* 0x000fe4000000007b */
[-C--:B------:R-:W-:Y:S08]  /*10000*/  HMMA.16816.F32.BF16 R20, R108, R112.reuse, R20 ;  /* 0x000000706c14723c */ /* 0x080ff00000041814 */
[C---:B------:R-:W-:Y:S08]  /*10010*/  HMMA.16816.F32.BF16 R24, R124.reuse, R112, R24 ;  /* 0x000000707c18723c */ /* 0x040ff00000041818 */
[-C--:B------:R-:W-:Y:S08]  /*10020*/  HMMA.16816.F32.BF16 R28, R124, R114.reuse, R28 ;  /* 0x000000727c1c723c */ /* 0x080ff0000004181c */
[C---:B------:R-:W-:Y:S04]  /*10030*/  HMMA.16816.F32.BF16 R32, R108.reuse, R114, R32 ;  /* 0x000000726c20723c */ /* 0x040fe80000041820 */
[----:B--2---:R-:W-:Y:S02]  /*10040*/  @P4 HFMA2.BF16_V2 R183, -RZ.H0_H0, RZ.H0_H0, -R138.H0_H0 ;  /* 0x200000ffffb74231 */ /* 0x004fe4000034098a */
[----:B----4-:R-:W-:Y:S03]  /*10050*/  @!P6 HFMA2.BF16_V2 R182, -RZ.H0_H0, RZ.H0_H0, -R145.H0_H0 ;  /* 0x200000ffffb6e231 */ /* 0x010fe60000340991 */
[----:B------:R-:W-:Y:S01]  /*10060*/  @P4 STL.S16 [R1+0xe0], R183 ;  /* 0x0000e0b701004387 */ /* 0x000fe20000100600 */
[----:B------:R-:W-:Y:S03]  /*10070*/  PRMT R104, R183, 0x7610, R104 ;  /* 0x00007610b7687816 */ /* 0x000fe60000000068 */
[----:B------:R3:W2:Y:S01]  /*10080*/  LDL.S16 R116, [R1+0xc4] ;  /* 0x0000c40001747983 */ /* 0x0006a20000100600 */
[----:B------:R-:W-:Y:S02]  /*10090*/  @P4 PRMT R138, R104, 0x5410, RZ ;  /* 0x00005410688a4816 */ /* 0x000fe400000000ff */
[----:B------:R-:W-:Y:S01]  /*100a0*/  PRMT R120, R182, 0x7610, R120 ;  /* 0x00007610b6787816 */ /* 0x000fe20000000078 */
[----:B------:R-:W4:Y:S01]  /*100b0*/  LDSM.16.MT88.4 R104, [R212+0xa400] ;  /* 0x00a40000d468783b */ /* 0x000f220000004200 */
[----:B------:R-:W-:Y:S02]  /*100c0*/  ISETP.GT.U32.AND P4, PT, R248, UR18, PT ;  /* 0x00000012f8007c0c */ /* 0x000fe4000bf84070 */
[----:B------:R-:W-:Y:S05]  /*100d0*/  @!P6 PRMT R162, R120, 0x5410, RZ ;  /* 0x0000541078a2e816 */ /* 0x000fea00000000ff */
[----:B------:R5:W-:Y:S04]  /*100e0*/  STG.E.U16 desc[UR26][R224.64+-0x6e], R138 ;  /* 0xffff928ae0007986 */ /* 0x000be8000c10151a */
[----:B------:R1:W-:Y:S01]  /*100f0*/  @!P6 STL.S16 [R1+0xdc], R182 ;  /* 0x0000dcb60100e387 */ /* 0x0003e20000100600 */
[----:B------:R-:W-:Y:S03]  /*10100*/  ISETP.GT.U32.AND P6, PT, R249, UR18, PT ;  /* 0x00000012f9007c0c */ /* 0x000fe6000bfc4070 */
[----:B------:R3:W3:Y:S04]  /*10110*/  LDL.S16 R120, [R1+0xb8] ;  /* 0x0000b80001787983 */ /* 0x0006e80000100600 */
[----:B-----5:R2:W5:Y:S01]  /*10120*/  LDL.S16 R138, [R1+0xbc] ;  /* 0x0000bc00018a7983 */ /* 0x0205620000100600 */
[----:B-1----:R-:W-:Y:S01]  /*10130*/  MUFU.EX2 R182, R191 ;  /* 0x000000bf00b67308 */ /* 0x002fe20000000800 */
[-C--:B----4-:R-:W-:Y:S08]  /*10140*/  HMMA.16816.F32.BF16 R36, R108, R104.reuse, R36 ;  /* 0x000000686c24723c */ /* 0x090ff00000041824 */
[C---:B------:R-:W-:Y:S08]  /*10150*/  HMMA.16816.F32.BF16 R40, R124.reuse, R104, R40 ;  /* 0x000000687c28723c */ /* 0x040ff00000041828 */
[-C--:B------:R-:W-:Y:S08]  /*10160*/  HMMA.16816.F32.BF16 R44, R124, R106.reuse, R44 ;  /* 0x0000006a7c2c723c */ /* 0x080ff0000004182c */
[C---:B------:R-:W-:Y:S04]  /*10170*/  HMMA.16816.F32.BF16 R48, R108.reuse, R106, R48 ;  /* 0x0000006a6c30723c */ /* 0x040fe80000041830 */
[----:B------:R-:W-:Y:S02]  /*10180*/  @P4 HFMA2.BF16_V2 R181, -RZ.H0_H0, RZ.H0_H0, -R143.H0_H0 ;  /* 0x200000ffffb54231 */ /* 0x000fe4000034098f */
[----:B------:R-:W-:Y:S03]  /*10190*/  @P6 HFMA2.BF16_V2 R179, -RZ.H0_H0, RZ.H0_H0, -R144.H0_H0 ;  /* 0x200000ffffb36231 */ /* 0x000fe60000340990 */
[----:B------:R1:W-:Y:S01]  /*101a0*/  @P4 STL.S16 [R1+0xd0], R181 ;  /* 0x0000d0b501004387 */ /* 0x0003e20000100600 */
[----:B------:R-:W-:Y:S03]  /*101b0*/  PRMT R118, R181, 0x7610, R118 ;  /* 0x00007610b5767816 */ /* 0x000fe60000000076 */
[----:B------:R-:W-:Y:S01]  /*101c0*/  @P6 STL.S16 [R1+0xcc], R179 ;  /* 0x0000ccb301006387 */ /* 0x000fe20000100600 */
[----:B------:R-:W-:Y:S02]  /*101d0*/  @P4 PRMT R143, R118, 0x5410, RZ ;  /* 0x00005410768f4816 */ /* 0x000fe400000000ff */
[----:B------:R-:W-:Y:S01]  /*101e0*/  ISETP.LE.U32.AND P4, PT, R163, UR18, PT ;  /* 0x00000012a3007c0c */ /* 0x000fe2000bf83070 */
[----:B------:R4:W4:Y:S01]  /*101f0*/  LDL.S16 R118, [R1+0xac] ;  /* 0x0000ac0001767983 */ /* 0x0009220000100600 */
[----:B------:R-:W-:Y:S01]  /*10200*/  PRMT R112, R179, 0x7610, R112 ;  /* 0x00007610b3707816 */ /* 0x000fe20000000070 */
[----:B------:R-:W-:Y:S02]  /*10210*/  @!P5 HFMA2.BF16_V2 R177, -RZ.H0_H0, RZ.H0_H0, -R132.H0_H0 ;  /* 0x200000ffffb1d231 */ /* 0x000fe40000340984 */
[----:B------:R1:W-:Y:S01]  /*10220*/  STG.E.U16 desc[UR26][R194.64+-0x70], R143 ;  /* 0xffff908fc2007986 */ /* 0x0003e2000c10151a */
[----:B------:R-:W-:Y:S02]  /*10230*/  @P6 PRMT R144, R112, 0x5410, RZ ;  /* 0x0000541070906816 */ /* 0x000fe400000000ff */
[----:B------:R-:W-:Y:S01]  /*10240*/  ISETP.LE.U32.AND P6, PT, R159, UR18, PT ;  /* 0x000000129f007c0c */ /* 0x000fe2000bfc3070 */
[----:B------:R-:W1:Y:S01]  /*10250*/  LDSM.16.MT88.4 R112, [R180+0x1400] ;  /* 0x00140000b470783b */ /* 0x000e620000004200 */
[----:B------:R-:W-:Y:S03]  /*10260*/  PRMT R159, R177, 0x7610, R159 ;  /* 0x00007610b19f7816 */ /* 0x000fe6000000009f */
[----:B------:R-:W-:Y:S01]  /*10270*/  @!P4 HFMA2.BF16_V2 R178, -RZ.H0_H0, RZ.H0_H0, -R133.H0_H0 ;  /* 0x200000ffffb2c231 */ /* 0x000fe20000340985 */
[----:B------:R-:W-:Y:S01]  /*10280*/  @!P5 PRMT R132, R159, 0x5410, RZ ;  /* 0x000054109f84d816 */ /* 0x000fe200000000ff */
[----:B------:R-:W-:Y:S02]  /*10290*/  IMAD.MOV.U32 R159, RZ, RZ, R156 ;  /* 0x000000ffff9f7224 */ /* 0x000fe400078e009c */
[----:B------:R-:W-:Y:S01]  /*102a0*/  STG.E.U16 desc[UR26][R194.64+-0x6e], R144 ;  /* 0xffff9290c2007986 */ /* 0x000fe2000c10151a */
[----:B------:R-:W-:Y:S01]  /*102b0*/  PRMT R171, R178, 0x7610, R171 ;  /* 0x00007610b2ab7816 */ /* 0x000fe200000000ab */
[----:B-1----:R-:W-:Y:S02]  /*102c0*/  MUFU.EX2 R181, R192 ;  /* 0x000000c000b57308 */ /* 0x002fe40000000800 */
[----:B------:R-:W-:Y:S01]  /*102d0*/  @!P4 STL.S16 [R1+0xc8], R178 ;  /* 0x0000c8b20100c387 */ /* 0x000fe20000100600 */
[----:B------:R-:W-:Y:S02]  /*102e0*/  @!P4 PRMT R133, R171, 0x5410, RZ ;  /* 0x00005410ab85c816 */ /* 0x000fe400000000ff */
[----:B------:R-:W-:Y:S01]  /*102f0*/  ISETP.LE.U32.AND P4, PT, R160, UR18, PT ;  /* 0x00000012a0007c0c */ /* 0x000fe2000bf83070 */
[----:B------:R-:W-:Y:S01]  /*10300*/  @!P5 STL.S16 [R1+0xc0], R177 ;  /* 0x0000c0b10100d387 */ /* 0x000fe20000100600 */
[----:B------:R-:W-:Y:S03]  /*10310*/  ISETP.LE.U32.AND P5, PT, R155, UR18, PT ;  /* 0x000000129b007c0c */ /* 0x000fe6000bfa3070 */
[----:B------:R-:W-:Y:S01]  /*10320*/  STG.E.U16 desc[UR26][R152.64+-0x60], R133 ;  /* 0xffffa08598007986 */ /* 0x000fe2000c10151a */
[----:B------:R-:W-:Y:S03]  /*10330*/  PRMT R143, R156, 0x7772, RZ ;  /* 0x000077729c8f7816 */ /* 0x000fe600000000ff */
[----:B------:R1:W-:Y:S01]  /*10340*/  STG.E.U16 desc[UR26][R152.64+-0x5e], R132 ;  /* 0xffffa28498007986 */ /* 0x0003e2000c10151a */
[-C--:B------:R-:W-:Y:S08]  /*10350*/  HMMA.16816.F32.BF16 R52, R108, R112.reuse, R52 ;  /* 0x000000706c34723c */ /* 0x080ff00000041834 */
[C---:B------:R-:W-:Y:S04]  /*10360*/  HMMA.16816.F32.BF16 R56, R124.reuse, R112, R56 ;  /* 0x000000707c38723c */ /* 0x040fe80000041838 */
[----:B------:R-:W-:Y:S02]  /*10370*/  LOP3.LUT R112, R161, 0xff, RZ, 0xc0, !PT ;  /* 0x000000ffa1707812 */ /* 0x000fe400078ec0ff */
[----:B-1----:R-:W-:Y:S02]  /*10380*/  PRMT R132, R129, 0x7632, R132 ;  /* 0x0000763281847816 */ /* 0x002fe40000000084 */
[-C--:B------:R-:W-:Y:S08]  /*10390*/  HMMA.16816.F32.BF16 R60, R124, R114.reuse, R60 ;  /* 0x000000727c3c723c */ /* 0x080ff0000004183c */
[C---:B------:R-:W-:Y:S04]  /*103a0*/  HMMA.16816.F32.BF16 R64, R108.reuse, R114, R64 ;  /* 0x000000726c40723c */ /* 0x040fe80000041840 */
[----:B--2---:R-:W-:Y:S05]  /*103b0*/  @!P6 HFMA2.BF16_V2 R116, -RZ.H0_H0, RZ.H0_H0, -R136.H0_H0 ;  /* 0x200000ffff74e231 */ /* 0x004fea0000340988 */
[----:B------:R1:W-:Y:S01]  /*103c0*/  @!P6 STL.S16 [R1+0xc4], R116 ;  /* 0x0000c4740100e387 */ /* 0x0003e20000100600 */
[----:B------:R-:W-:Y:S03]  /*103d0*/  PRMT R148, R116, 0x7610, R148 ;  /* 0x0000761074947816 */ /* 0x000fe60000000094 */
[----:B------:R2:W2:Y:S01]  /*103e0*/  LDL.S16 R178, [R1+0xb0] ;  /* 0x0000b00001b27983 */ /* 0x0004a20000100600 */
[----:B------:R-:W-:Y:S02]  /*103f0*/  @!P6 PRMT R136, R148, 0x5410, RZ ;  /* 0x000054109488e816 */ /* 0x000fe400000000ff */
[----:B------:R-:W-:Y:S01]  /*10400*/  ISETP.LE.U32.AND P6, PT, R158, UR18, PT ;  /* 0x000000129e007c0c */ /* 0x000fe2000bfc3070 */
[----:B------:R2:W2:Y:S01]  /*10410*/  LDL.S16 R160, [R1+0xb4] ;  /* 0x0000b40001a07983 */ /* 0x0004a20000100600 */
[----:B------:R-:W-:Y:S02]  /*10420*/  PRMT R148, R156, 0x7773, RZ ;  /* 0x000077739c947816 */ /* 0x000fe400000000ff */
[----:B------:R-:W-:Y:S01]  /*10430*/  PRMT R158, R154, 0x7772, RZ ;  /* 0x000077729a9e7816 */ /* 0x000fe200000000ff */
[----:B---3--:R-:W-:Y:S05]  /*10440*/  @!P5 HFMA2.BF16_V2 R120, -RZ.H0_H0, RZ.H0_H0, -R128.H0_H0 ;  /* 0x200000ffff78d231 */ /* 0x008fea0000340980 */
[----:B------:R-:W-:Y:S04]  /*10450*/  PRMT R105, R120, 0x7610, R105 ;  /* 0x0000761078697816 */ /* 0x000fe80000000069 */
[----:B------:R-:W-:Y:S02]  /*10460*/  @!P5 PRMT R128, R105, 0x5410, RZ ;  /* 0x000054106980d816 */ /* 0x000fe400000000ff */
[----:B-1----:R-:W-:Y:S04]  /*10470*/  LOP3.LUT R116, R157, 0xffff, RZ, 0xc0, !PT ;  /* 0x0000ffff9d747812 */ /* 0x002fe800078ec0ff */
[----:B------:R-:W-:Y:S01]  /*10480*/  SHF.R.U32.HI R116, RZ, 0x8, R116 ;  /* 0x00000008ff747819 */ /* 0x000fe20000011674 */
[----:B-----5:R-:W-:Y:S03]  /*10490*/  @!P4 HFMA2.BF16_V2 R138, -RZ.H0_H0, RZ.H0_H0, -R135.H0_H0 ;  /* 0x200000ffff8ac231 */ /* 0x020fe60000340987 */
[----:B------:R-:W-:Y:S02]  /*104a0*/  LOP3.LUT R104, R116, 0xffff, RZ, 0xc0, !PT ;  /* 0x0000ffff74687812 */ /* 0x000fe400078ec0ff */
[----:B------:R1:W-:Y:S01]  /*104b0*/  @!P4 STL.S16 [R1+0xbc], R138 ;  /* 0x0000bc8a0100c387 */ /* 0x0003e20000100600 */
[----:B------:R-:W-:Y:S03]  /*104c0*/  PRMT R119, R138, 0x7610, R119 ;  /* 0x000076108a777816 */ /* 0x000fe60000000077 */
[----:B------:R3:W-:Y:S01]  /*104d0*/  @!P5 STL.S16 [R1+0xb8], R120 ;  /* 0x0000b8780100d387 */ /* 0x0007e20000100600 */
[----:B------:R-:W-:Y:S02]  /*104e0*/  @!P4 PRMT R135, R119, 0x5410, RZ ;  /* 0x000054107787c816 */ /* 0x000fe400000000ff */
[----:B------:R-:W-:Y:S02]  /*104f0*/  ISETP.LE.U32.AND P4, PT, R170, UR18, PT ;  /* 0x00000012aa007c0c */ /* 0x000fe4000bf83070 */
[----:B------:R-:W-:Y:S02]  /*10500*/  ISETP.LE.U32.AND P5, PT, R104, UR18, PT ;  /* 0x0000001268007c0c */ /* 0x000fe4000bfa3070 */
[----:B------:R-:W5:Y:S01]  /*10510*/  LDSM.16.MT88.4 R104, [R212+0xb400] ;  /* 0x00b40000d468783b */ /* 0x000f620000004200 */
[----:B-1----:R-:W-:Y:S02]  /*10520*/  PRMT R138, R156, 0x7771, RZ ;  /* 0x000077719c8a7816 */ /* 0x002fe400000000ff */
[----:B------:R-:W-:Y:S05]  /*10530*/  PRMT R156, R154, 0x7773, RZ ;  /* 0x000077739a9c7816 */ /* 0x000fea00000000ff */
[----:B---3--:R3:W3:Y:S01]  /*10540*/  LDL.S16 R120, [R1+0xa8] ;  /* 0x0000a80001787983 */ /* 0x0086e20000100600 */
[-C--:B-----5:R-:W-:Y:S08]  /*10550*/  HMMA.16816.F32.BF16 R68, R108, R104.reuse, R68 ;  /* 0x000000686c44723c */ /* 0x0a0ff00000041844 */
[C---:B------:R-:W-:Y:S04]  /*10560*/  HMMA.16816.F32.BF16 R72, R124.reuse, R104, R72 ;  /* 0x000000687c48723c */ /* 0x040fe80000041848 */
[----:B----4-:R-:W-:Y:S01]  /*10570*/  @!P1 HFMA2.BF16_V2 R118, -RZ.H0_H0, RZ.H0_H0, -R137.H0_H0 ;  /* 0x200000ffff769231 */ /* 0x010fe20000340989 */
[----:B------:R-:W-:Y:S02]  /*10580*/  SHF.R.U32.HI R104, RZ, 0x18, R157 ;  /* 0x00000018ff687819 */ /* 0x000fe4000001169d */
[----:B------:R-:W-:Y:S01]  /*10590*/  PRMT R105, R122, 0x5410, R123 ;  /* 0x000054107a697816 */ /* 0x000fe2000000007b */
[-C--:B------:R-:W-:Y:S01]  /*105a0*/  HMMA.16816.F32.BF16 R76, R124, R106.reuse, R76 ;  /* 0x0000006a7c4c723c */ /* 0x080fe2000004184c */
[----:B------:R1:W-:Y:S02]  /*105b0*/  @!P1 STL.S16 [R1+0xac], R118 ;  /* 0x0000ac7601009387 */ /* 0x0003e40000100600 */
[----:B------:R-:W-:Y:S02]  /*105c0*/  PRMT R144, R118, 0x7610, R144 ;  /* 0x0000761076907816 */ /* 0x000fe40000000090 */
[----:B------:R4:W5:Y:S02]  /*105d0*/  LDL.S16 R177, [R1+0x9c] ;  /* 0x00009c0001b17983 */ /* 0x0009640000100600 */
[----:B------:R-:W-:Y:S01]  /*105e0*/  @!P1 PRMT R137, R144, 0x5410, RZ ;  /* 0x0000541090899816 */ /* 0x000fe200000000ff */
[C---:B------:R-:W-:Y:S01]  /*105f0*/  HMMA.16816.F32.BF16 R80, R108.reuse, R106, R80 ;  /* 0x0000006a6c50723c */ /* 0x040fe20000041850 */
[----:B------:R4:W4:Y:S03]  /*10600*/  LDL.S16 R171, [R1+0x90] ;  /* 0x0000900001ab7983 */ /* 0x0009260000100600 */
[----:B------:R-:W-:Y:S02]  /*10610*/  ISETP.GT.U32.AND P1, PT, R247, UR18, PT ;  /* 0x00000012f7007c0c */ /* 0x000fe4000bf24070 */
[----:B------:R-:W-:Y:S02]  /*10620*/  PRMT R144, R154, 0x7771, RZ ;  /* 0x000077719a907816 */ /* 0x000fe400000000ff */
[----:B------:R-:W-:Y:S04]  /*10630*/  PRMT R107, R143, 0x5410, R148 ;  /* 0x000054108f6b7816 */ /* 0x000fe80000000094 */
[----:B------:R-:W-:Y:S05]  /*10640*/  LOP3.LUT R107, R107, 0xff00ff, RZ, 0xc0, !PT ;  /* 0x00ff00ff6b6b7812 */ /* 0x000fea00078ec0ff */
[----:B------:R-:W-:Y:S01]  /*10650*/  HSET2.LE.AND R107, R107, R220, PT ;  /* 0x000000dc6b6b7233 */ /* 0x000fe20003803000 */
[C---:B-1----:R-:W-:Y:S05]  /*10660*/  IMAD.WIDE R118, R236.reuse, -0x70, R224 ;  /* 0xffffff90ec767825 */ /* 0x042fea00078e02e0 */
[----:B------:R-:W-:Y:S04]  /*10670*/  STG.E.U16 desc[UR26][R118.64+-0x5e], R135 ;  /* 0xffffa28776007986 */ /* 0x000fe8000c10151a */
[----:B------:R1:W-:Y:S02]  /*10680*/  STG.E.U16 desc[UR26][R118.64+-0x60], R136 ;  /* 0xffffa08876007986 */ /* 0x0003e4000c10151a */
[----:B-1----:R-:W-:Y:S05]  /*10690*/  IMAD.WIDE R118, R236, 0x70, R118 ;  /* 0x00000070ec767825 */ /* 0x002fea00078e0276 */
[----:B------:R1:W-:Y:S04]  /*106a0*/  STG.E.U16 desc[UR26][R118.64+-0x60], R128 ;  /* 0xffffa08076007986 */ /* 0x0003e8000c10151a */
[----:B------:R1:W-:Y:S04]  /*106b0*/  STG.E.U16 desc[UR26][R118.64+-0x5e], R137 ;  /* 0xffffa28976007986 */ /* 0x0003e8000c10151a */
[----:B------:R-:W-:Y:S01]  /*106c0*/  STG.E.U16 desc[UR26][R194.64+-0x60], R167 ;  /* 0xffffa0a7c2007986 */ /* 0x000fe2000c10151a */
[C---:B-1----:R-:W-:Y:S04]  /*106d0*/  PRMT R128, R103.reuse, 0x7632, R128 ;  /* 0x0000763267807816 */ /* 0x042fe80000000080 */
[----:B------:R-:W-:Y:S02]  /*106e0*/  PRMT R106, R103, 0x5410, R128 ;  /* 0x00005410676a7816 */ /* 0x000fe40000000080 */
[----:B------:R-:W-:Y:S01]  /*106f0*/  PRMT R137, R145, 0x7632, R137 ;  /* 0x0000763291897816 */ /* 0x000fe20000000089 */
[----:B--2---:R-:W-:Y:S02]  /*10700*/  @!P6 HFMA2.BF16_V2 R178, -RZ.H0_H0, RZ.H0_H0, -R130.H0_H0 ;  /* 0x200000ffffb2e231 */ /* 0x004fe40000340982 */
[----:B------:R-:W-:Y:S03]  /*10710*/  @!P4 HFMA2.BF16_V2 R160, -RZ.H0_H0, RZ.H0_H0, -R142.H0_H0 ;  /* 0x200000ffffa0c231 */ /* 0x000fe6000034098e */
[----:B------:R-:W-:Y:S01]  /*10720*/  @!P6 STL.S16 [R1+0xb0], R178 ;  /* 0x0000b0b20100e387 */ /* 0x000fe20000100600 */
[----:B------:R-:W-:Y:S03]  /*10730*/  PRMT R163, R178, 0x7610, R163 ;  /* 0x00007610b2a37816 */ /* 0x000fe600000000a3 */
[----:B------:R1:W-:Y:S01]  /*10740*/  @!P4 STL.S16 [R1+0xb4], R160 ;  /* 0x0000b4a00100c387 */ /* 0x0003e20000100600 */
[----:B------:R-:W-:Y:S02]  /*10750*/  @!P6 PRMT R130, R163, 0x5410, RZ ;  /* 0x00005410a382e816 */ /* 0x000fe400000000ff */
[----:B------:R-:W-:Y:S01]  /*10760*/  PRMT R134, R160, 0x7610, R134 ;  /* 0x00007610a0867816 */ /* 0x000fe20000000086 */
[----:B------:R2:W2:Y:S01]  /*10770*/  LDL.S16 R163, [R1+0x98] ;  /* 0x0000980001a37983 */ /* 0x0004a20000100600 */
[----:B------:R-:W-:Y:S02]  /*10780*/  ISETP.GT.U32.AND P6, PT, R235, UR18, PT ;  /* 0x00000012eb007c0c */ /* 0x000fe4000bfc4070 */
[----:B------:R-:W-:Y:S01]  /*10790*/  @!P4 PRMT R142, R134, 0x5410, RZ ;  /* 0x00005410868ec816 */ /* 0x000fe200000000ff */
[----:B------:R2:W2:Y:S01]  /*107a0*/  LDL.S16 R135, [R1+0x94] ;  /* 0x0000940001877983 */ /* 0x0004a20000100600 */
[----:B------:R-:W-:Y:S03]  /*107b0*/  ISETP.GT.U32.AND P4, PT, R231, UR18, PT ;  /* 0x00000012e7007c0c */ /* 0x000fe6000bf84070 */
[----:B------:R3:W-:Y:S04]  /*107c0*/  STG.E.U16 desc[UR26][R194.64+-0x5e], R130 ;  /* 0xffffa282c2007986 */ /* 0x0007e8000c10151a */
[----:B------:R-:W-:Y:S01]  /*107d0*/  STG.E.U16 desc[UR26][R152.64+-0x50], R142 ;  /* 0xffffb08e98007986 */ /* 0x000fe2000c10151a */
[----:B-1----:R-:W-:Y:S02]  /*107e0*/  IMAD.MOV.U32 R160, RZ, RZ, R154 ;  /* 0x000000ffffa07224 */ /* 0x002fe400078e009a */
[----:B------:R-:W-:Y:S05]  /*107f0*/  IMAD.WIDE.U32 R154, R222, -0x2daee0ad, RZ ;  /* 0xd2511f53de9a7825 */ /* 0x000fea00078e00ff */
[----:B------:R-:W-:Y:S02]  /*10800*/  LOP3.LUT R136, R204, UR19, R155, 0x96, !PT ;  /* 0x00000013cc887c12 */ /* 0x000fe4000f8e969b */
[----:B------:R-:W-:Y:S02]  /*10810*/  PRMT R155, R112, 0x5410, R199 ;  /* 0x00005410709b7816 */ /* 0x000fe400000000c7 */
[----:B------:R-:W-:Y:S02]  /*10820*/  PRMT R183, R154, 0x7773, RZ ;  /* 0x000077739ab77816 */ /* 0x000fe400000000ff */
[----:B---3--:R-:W-:Y:S01]  /*10830*/  PRMT R130, R131, 0x7632, R130 ;  /* 0x0000763283827816 */ /* 0x008fe20000000082 */
[----:B------:R-:W-:Y:S05]  /*10840*/  @P1 HFMA2.BF16_V2 R120, -RZ.H0_H0, RZ.H0_H0, -R141.H0_H0 ;  /* 0x200000ffff781231 */ /* 0x000fea000034098d */
[----:B------:R1:W-:Y:S01]  /*10850*/  @P1 STL.S16 [R1+0xa8], R120 ;  /* 0x0000a87801001387 */ /* 0x0003e20000100600 */
[----:B------:R-:W-:Y:S03]  /*10860*/  PRMT R113, R120, 0x7610, R113 ;  /* 0x0000761078717816 */ /* 0x000fe60000000071 */
[----:B------:R3:W3:Y:S01]  /*10870*/  LDL.S16 R134, [R1+0x8c] ;  /* 0x00008c0001867983 */ /* 0x0006e20000100600 */
[----:B------:R-:W-:Y:S02]  /*10880*/  @P1 PRMT R141, R113, 0x5410, RZ ;  /* 0x00005410718d1816 */ /* 0x000fe400000000ff */
[----:B------:R-:W-:Y:S02]  /*10890*/  ISETP.LE.U32.AND P1, PT, R112, UR18, PT ;  /* 0x0000001270007c0c */ /* 0x000fe4000bf23070 */
[----:B------:R-:W4:Y:S08]  /*108a0*/  LDSM.16.MT88.4 R112, [R180+0x2400] ;  /* 0x00240000b470783b */ /* 0x000f300000004200 */
[----:B------:R-:W-:Y:S01]  /*108b0*/  STG.E.U16 desc[UR26][R152.64+-0x4e], R141 ;  /* 0xffffb28d98007986 */ /* 0x000fe2000c10151a */
[----:B-1----:R-:W-:Y:S02]  /*108c0*/  PRMT R120, R117, 0x5410, R116 ;  /* 0x0000541075787816 */ /* 0x002fe40000000074 */
[----:B------:R-:W-:Y:S02]  /*108d0*/  PRMT R117, R161, 0x7632, R117 ;  /* 0x00007632a1757816 */ /* 0x000fe40000000075 */
[----:B------:R-:W-:Y:S02]  /*108e0*/  SHF.R.U32.HI R116, RZ, 0x18, R161 ;  /* 0x00000018ff747819 */ /* 0x000fe400000116a1 */
[----:B------:R-:W-:Y:S02]  /*108f0*/  LOP3.LUT R117, R117, 0xff, RZ, 0xc0, !PT ;  /* 0x000000ff75757812 */ /* 0x000fe400078ec0ff */
[----:B------:R-:W-:Y:S01]  /*10900*/  HSET2.LE.AND R120, R120, R220, PT ;  /* 0x000000dc78787233 */ /* 0x000fe20003803000 */
[----:B-----5:R-:W-:Y:S04]  /*10910*/  @P6 HFMA2.BF16_V2 R177, -RZ.H0_H0, RZ.H0_H0, -R140.H0_H0 ;  /* 0x200000ffffb16231 */ /* 0x020fe8000034098c */
[----:B------:R-:W-:Y:S01]  /*10920*/  LOP3.LUT R120, R145, R120, RZ, 0xc0, !PT ;  /* 0x0000007891787212 */ /* 0x000fe200078ec0ff */
[----:B----4-:R-:W-:Y:S01]  /*10930*/  @P4 HFMA2.BF16_V2 R171, -RZ.H0_H0, RZ.H0_H0, -R139.H0_H0 ;  /* 0x200000ffffab4231 */ /* 0x010fe2000034098b */
[----:B------:R-:W-:Y:S01]  /*10940*/  @P6 STL.S16 [R1+0x9c], R177 ;  /* 0x00009cb101006387 */ /* 0x000fe20000100600 */
[----:B------:R-:W-:Y:S03]  /*10950*/  PRMT R170, R177, 0x7610, R170 ;  /* 0x00007610b1aa7816 */ /* 0x000fe600000000aa */
[----:B------:R-:W-:Y:S01]  /*10960*/  @P4 STL.S16 [R1+0x90], R171 ;  /* 0x000090ab01004387 */ /* 0x000fe20000100600 */
[----:B------:R-:W-:Y:S01]  /*10970*/  PRMT R133, R171, 0x7610, R133 ;  /* 0x00007610ab857816 */ /* 0x000fe20000000085 */
[-C--:B------:R-:W-:Y:S03]  /*10980*/  HMMA.16816.F32.BF16 R84, R108, R112.reuse, R84 ;  /* 0x000000706c54723c */ /* 0x080fe60000041854 */
[----:B------:R-:W-:Y:S02]  /*10990*/  @P4 PRMT R139, R133, 0x5410, RZ ;  /* 0x00005410858b4816 */ /* 0x000fe400000000ff */
[C---:B------:R-:W-:Y:S02]  /*109a0*/  ISETP.LE.U32.AND P4, PT, R117.reuse, UR18, PT ;  /* 0x0000001275007c0c */ /* 0x040fe4000bf83070 */
[----:B------:R-:W-:Y:S01]  /*109b0*/  @P6 PRMT R140, R170, 0x5410, RZ ;  /* 0x00005410aa8c6816 */ /* 0x000fe200000000ff */
[C---:B------:R-:W-:Y:S04]  /*109c0*/  HMMA.16816.F32.BF16 R88, R124.reuse, R112, R88 ;  /* 0x000000707c58723c */ /* 0x040fe80000041858 */
[----:B------:R-:W-:Y:S02]  /*109d0*/  ISETP.LE.U32.AND P6, PT, R116, UR18, PT ;  /* 0x0000001274007c0c */ /* 0x000fe4000bfc3070 */
[--C-:B------:R-:W-:Y:S02]  /*109e0*/  PRMT R133, R117, 0x5410, R116.reuse ;  /* 0x0000541075857816 */ /* 0x100fe40000000074 */
[----:B------:R-:W-:Y:S01]  /*109f0*/  PRMT R116, R157, 0x7632, R116 ;  /* 0x000076329d747816 */ /* 0x000fe20000000074 */
[-C--:B------:R-:W-:Y:S03]  /*10a00*/  HMMA.16816.F32.BF16 R92, R124, R114.reuse, R92 ;  /* 0x000000727c5c723c */ /* 0x080fe6000004185c */
[----:B------:R-:W-:Y:S02]  /*10a10*/  LOP3.LUT R116, R116, 0xff, RZ, 0xc0, !PT ;  /* 0x000000ff74747812 */ /* 0x000fe400078ec0ff */
[----:B------:R-:W-:Y:S02]  /*10a20*/  PRMT R112, R129, 0x5410, R132 ;  /* 0x0000541081707816 */ /* 0x000fe40000000084 */
[----:B------:R-:W-:Y:S01]  /*10a30*/  LOP3.LUT R124, R160, 0xff, RZ, 0xc0, !PT ;  /* 0x000000ffa07c7812 */ /* 0x000fe200078ec0ff */
[----:B------:R-:W-:Y:S04]  /*10a40*/  HMMA.16816.F32.BF16 R96, R108, R114, R96 ;  /* 0x000000726c60723c */ /* 0x000fe80000041860 */
[----:B------:R-:W-:Y:S02]  /*10a50*/  PRMT R108, R158, 0x5410, R156 ;  /* 0x000054109e6c7816 */ /* 0x000fe4000000009c */
[----:B------:R-:W-:Y:S02]  /*10a60*/  PRMT R127, R146, 0x7610, R127 ;  /* 0x00007610927f7816 */ /* 0x000fe4000000007f */
[----:B------:R-:W-:Y:S01]  /*10a70*/  PRMT R126, R149, 0x7610, R126 ;  /* 0x00007610957e7816 */ /* 0x000fe2000000007e */
[----:B--2---:R-:W-:Y:S02]  /*10a80*/  @!P1 HFMA2.BF16_V2 R163, -RZ.H0_H0, RZ.H0_H0, -R122.H0_H0 ;  /* 0x200000ffffa39231 */ /* 0x004fe4000034097a */
[----:B------:R-:W-:Y:S03]  /*10a90*/  @!P2 HFMA2.BF16_V2 R135, -RZ.H0_H0, RZ.H0_H0, -R123.H0_H0 ;  /* 0x200000ffff87a231 */ /* 0x000fe6000034097b */
[----:B------:R-:W-:Y:S01]  /*10aa0*/  @!P1 STL.S16 [R1+0x98], R163 ;  /* 0x000098a301009387 */ /* 0x000fe20000100600 */
[----:B------:R-:W-:Y:S03]  /*10ab0*/  PRMT R121, R163, 0x7610, R121 ;  /* 0x00007610a3797816 */ /* 0x000fe60000000079 */
[----:B------:R-:W-:Y:S01]  /*10ac0*/  @!P2 STL.S16 [R1+0x94], R135 ;  /* 0x000094870100a387 */ /* 0x000fe20000100600 */
[----:B------:R-:W-:Y:S02]  /*10ad0*/  @!P1 PRMT R122, R121, 0x5410, RZ ;  /* 0x00005410797a9816 */ /* 0x000fe400000000ff */
[----:B------:R-:W-:Y:S01]  /*10ae0*/  ISETP.LE.U32.AND P1, PT, R104, UR18, PT ;  /* 0x0000001268007c0c */ /* 0x000fe2000bf23070 */
[----:B------:R4:W2:Y:S01]  /*10af0*/  LDL.S16 R161, [R1+0x88] ;  /* 0x0000880001a17983 */ /* 0x0008a20000100600 */
[C---:B------:R-:W-:Y:S02]  /*10b00*/  PRMT R121, R116.reuse, 0x5410, R104 ;  /* 0x0000541074797816 */ /* 0x040fe40000000068 */
[--C-:B------:R-:W-:Y:S02]  /*10b10*/  HSET2.LE.AND R104, R155, R220.reuse, PT ;  /* 0x000000dc9b687233 */ /* 0x100fe40003803000 */
[----:B------:R-:W-:Y:S02]  /*10b20*/  PRMT R117, R135, 0x7610, R117 ;  /* 0x0000761087757816 */ /* 0x000fe40000000075 */
[--C-:B------:R-:W-:Y:S02]  /*10b30*/  HSET2.LE.AND R121, R121, R220.reuse, PT ;  /* 0x000000dc79797233 */ /* 0x100fe40003803000 */
[----:B------:R-:W-:Y:S02]  /*10b40*/  LOP3.LUT R104, R105, R104, RZ, 0xc0, !PT ;  /* 0x0000006869687212 */ /* 0x000fe400078ec0ff */
[--C-:B------:R-:W-:Y:S02]  /*10b50*/  HSET2.LE.AND R105, R133, R220.reuse, PT ;  /* 0x000000dc85697233 */ /* 0x100fe40003803000 */
[----:B------:R-:W-:Y:S02]  /*10b60*/  LOP3.LUT R133, R159, 0xff, RZ, 0xc0, !PT ;  /* 0x000000ff9f857812 */ /* 0x000fe400078ec0ff */
[----:B------:R-:W-:Y:S02]  /*10b70*/  @!P2 PRMT R123, R117, 0x5410, RZ ;  /* 0x00005410757ba816 */ /* 0x000fe400000000ff */
[----:B------:R-:W-:Y:S01]  /*10b80*/  ISETP.LE.U32.AND P2, PT, R116, UR18, PT ;  /* 0x0000001274007c0c */ /* 0x000fe2000bf43070 */
[----:B------:R-:W-:Y:S01]  /*10b90*/  IMAD.WIDE R116, R236, -0x70, R118 ;  /* 0xffffff90ec747825 */ /* 0x000fe200078e0276 */
[----:B------:R-:W-:Y:S02]  /*10ba0*/  LOP3.LUT R105, R106, R105, RZ, 0xc0, !PT ;  /* 0x000000696a697212 */ /* 0x000fe400078ec0ff */
[----:B------:R-:W-:Y:S02]  /*10bb0*/  PRMT R106, R133, 0x5410, R138 ;  /* 0x00005410856a7816 */ /* 0x000fe4000000008a */
[----:B------:R-:W-:Y:S01]  /*10bc0*/  STG.E.U16 desc[UR26][R116.64+-0x50], R140 ;  /* 0xffffb08c74007986 */ /* 0x000fe2000c10151a */
[----:B------:R-:W-:Y:S02]  /*10bd0*/  LOP3.LUT R121, R147, R121, RZ, 0xc0, !PT ;  /* 0x0000007993797212 */ /* 0x000fe400078ec0ff */
[--C-:B------:R-:W-:Y:S01]  /*10be0*/  HSET2.LE.AND R106, R106, R220.reuse, PT ;  /* 0x000000dc6a6a7233 */ /* 0x100fe20003803000 */
[----:B------:R-:W-:Y:S04]  /*10bf0*/  STG.E.U16 desc[UR26][R116.64+-0x4e], R139 ;  /* 0xffffb28b74007986 */ /* 0x000fe8000c10151a */
[----:B------:R-:W-:Y:S02]  /*10c00*/  LOP3.LUT R106, R112, R106, RZ, 0xc0, !PT ;  /* 0x0000006a706a7212 */ /* 0x000fe400078ec0ff */
[----:B------:R-:W-:Y:S04]  /*10c10*/  PRMT R112, R131, 0x5410, R130 ;  /* 0x0000541083707816 */ /* 0x000fe80000000082 */
[----:B------:R-:W-:Y:S01]  /*10c20*/  LOP3.LUT R107, R112, R107, RZ, 0xc0, !PT ;  /* 0x0000006b706b7212 */ /* 0x000fe200078ec0ff */
[----:B---3--:R-:W-:Y:S05]  /*10c30*/  @!P5 HFMA2.BF16_V2 R134, -RZ.H0_H0, RZ.H0_H0, -R145.H1_H1 ;  /* 0x200000ffff86d231 */ /* 0x008fea0000360991 */
[----:B------:R1:W-:Y:S01]  /*10c40*/  @!P5 STL.S16 [R1+0x8c], R134 ;  /* 0x00008c860100d387 */ /* 0x0003e20000100600 */
[----:B------:R-:W-:Y:S03]  /*10c50*/  PRMT R165, R134, 0x7610, R165 ;  /* 0x0000761086a57816 */ /* 0x000fe600000000a5 */
[----:B------:R4:W3:Y:S01]  /*10c60*/  LDL.S16 R167, [R1+0x84] ;  /* 0x0000840001a77983 */ /* 0x0008e20000100600 */
[----:B------:R-:W-:Y:S02]  /*10c70*/  @!P5 PRMT R137, R165, 0x5410, RZ ;  /* 0x00005410a589d816 */ /* 0x000fe400000000ff */
[----:B------:R-:W-:Y:S01]  /*10c80*/  ISETP.LE.U32.AND P5, PT, R124, UR18, PT ;  /* 0x000000127c007c0c */ /* 0x000fe2000bfa3070 */
[C---:B-1----:R-:W-:Y:S02]  /*10c90*/  IMAD.WIDE R134, R236.reuse, 0x70, R116 ;  /* 0x00000070ec867825 */ /* 0x042fe400078e0274 */
[----:B------:R-:W1:Y:S02]  /*10ca0*/  LDSM.16.MT88.4 R116, [R212+0x9800] ;  /* 0x00980000d474783b */ /* 0x000e640000004200 */
[----:B------:R-:W-:Y:S06]  /*10cb0*/  IMAD.WIDE R112, R236, -0x70, R134 ;  /* 0xffffff90ec707825 */ /* 0x000fec00078e0286 */
[----:B------:R-:W-:Y:S04]  /*10cc0*/  STG.E.U16 desc[UR26][R134.64+-0x50], R168 ;  /* 0xffffb0a886007986 */ /* 0x000fe8000c10151a */
[----:B------:R-:W-:Y:S04]  /*10cd0*/  STG.E.U16 desc[UR26][R134.64+-0x4e], R169 ;  /* 0xffffb2a986007986 */ /* 0x000fe8000c10151a */
[----:B------:R-:W-:Y:S04]  /*10ce0*/  STG.E.U16 desc[UR26][R194.64+-0x50], R166 ;  /* 0xffffb0a6c2007986 */ /* 0x000fe8000c10151a */
[----:B------:R-:W-:Y:S04]  /*10cf0*/  STG.E.U16 desc[UR26][R194.64+-0x4e], R164 ;  /* 0xffffb2a4c2007986 */ /* 0x000fe8000c10151a */
[----:B------:R5:W-:Y:S04]  /*10d00*/  STG.E.U16 desc[UR26][R152.64+-0x40], R122 ;  /* 0xffffc07a98007986 */ /* 0x000be8000c10151a */
[----:B------:R4:W-:Y:S01]  /*10d10*/  STG.E.U16 desc[UR26][R152.64+-0x3e], R123 ;  /* 0xffffc27b98007986 */ /* 0x0009e2000c10151a */
[-C--:B-1----:R-:W-:Y:S05]  /*10d20*/  HMMA.16816.F32.BF16 R4, R104, R116.reuse, R4 ;  /* 0x000000746804723c */ /* 0x082fea0000041804 */
[----:B-----5:R-:W-:Y:S01]  /*10d30*/  PRMT R122, R124, 0x5410, R144 ;  /* 0x000054107c7a7816 */ /* 0x020fe20000000090 */
[----:B------:R-:W-:Y:S01]  /*10d40*/  IMAD.WIDE R124, R236, 0x70, R112 ;  /* 0x00000070ec7c7825 */ /* 0x000fe200078e0270 */
[----:B----4-:R-:W-:Y:S02]  /*10d50*/  LOP3.LUT R123, R108, 0xff00ff, RZ, 0xc0, !PT ;  /* 0x00ff00ff6c7b7812 */ /* 0x010fe400078ec0ff */
[----:B------:R-:W1:Y:S01]  /*10d60*/  LDSM.16.MT88.4 R108, [R180+0x800] ;  /* 0x00080000b46c783b */ /* 0x000e620000004200 */
[--C-:B------:R-:W-:Y:S02]  /*10d70*/  HSET2.LE.AND R122, R122, R220.reuse, PT ;  /* 0x000000dc7a7a7233 */ /* 0x100fe40003803000 */
[----:B------:R-:W-:Y:S03]  /*10d80*/  HSET2.LE.AND R123, R123, R220, PT ;  /* 0x000000dc7b7b7233 */ /* 0x000fe60003803000 */
[----:B------:R-:W-:Y:S02]  /*10d90*/  LOP3.LUT R122, R146, R122, RZ, 0xc0, !PT ;  /* 0x0000007a927a7212 */ /* 0x000fe400078ec0ff */
[----:B------:R-:W-:Y:S07]  /*10da0*/  LOP3.LUT R123, R149, R123, RZ, 0xc0, !PT ;  /* 0x0000007b957b7212 */ /* 0x000fee00078ec0ff */
[C---:B------:R-:W-:Y:S04]  /*10db0*/  HMMA.16816.F32.BF16 R8, R120.reuse, R116, R8 ;  /* 0x000000747808723c */ /* 0x040fe80000041808 */
[----:B------:R-:W-:Y:S04]  /*10dc0*/  IMAD.WIDE.U32 R116, R176, -0x2daee0ad, RZ ;  /* 0xd2511f53b0747825 */ /* 0x000fe800078e00ff */
[-C--:B------:R-:W-:Y:S08]  /*10dd0*/  HMMA.16816.F32.BF16 R12, R120, R118.reuse, R12 ;  /* 0x00000076780c723c */ /* 0x080ff0000004180c */
[C---:B------:R-:W-:Y:S04]  /*10de0*/  HMMA.16816.F32.BF16 R16, R104.reuse, R118, R16 ;  /* 0x000000766810723c */ /* 0x040fe80000041810 */
[----:B------:R-:W-:Y:S04]  /*10df0*/  LOP3.LUT R118, R200, UR19, R117, 0x96, !PT ;  /* 0x00000013c8767c12 */ /* 0x000fe8000f8e9675 */
[-C--:B-1----:R-:W-:Y:S08]  /*10e00*/  HMMA.16816.F32.BF16 R20, R104, R108.reuse, R20 ;  /* 0x0000006c6814723c */ /* 0x082ff00000041814 */
[C---:B------:R-:W-:Y:S08]  /*10e10*/  HMMA.16816.F32.BF16 R24, R120.reuse, R108, R24 ;  /* 0x0000006c7818723c */ /* 0x040ff00000041818 */
[-C--:B------:R-:W-:Y:S08]  /*10e20*/  HMMA.16816.F32.BF16 R28, R120, R110.reuse, R28 ;  /* 0x0000006e781c723c */ /* 0x080ff0000004181c */
[C---:B------:R-:W-:Y:S04]  /*10e30*/  HMMA.16816.F32.BF16 R32, R104.reuse, R110, R32 ;  /* 0x0000006e6820723c */ /* 0x040fe80000041820 */
[----:B--2---:R-:W-:Y:S05]  /*10e40*/  @!P4 HFMA2.BF16_V2 R161, -RZ.H0_H0, RZ.H0_H0, -R103.H0_H0 ;  /* 0x200000ffffa1c231 */ /* 0x004fea0000340967 */
[----:B------:R1:W-:Y:S01]  /*10e50*/  @!P4 STL.S16 [R1+0x88], R161 ;  /* 0x000088a10100c387 */ /* 0x0003e20000100600 */
[----:B------:R-:W-:Y:S03]  /*10e60*/  PRMT R157, R161, 0x7610, R157 ;  /* 0x00007610a19d7816 */ /* 0x000fe6000000009d */
[----:B------:R4:W2:Y:S01]  /*10e70*/  LDL.S16 R163, [R1+0x80] ;  /* 0x0000800001a37983 */ /* 0x0008a20000100600 */
[----:B------:R-:W-:Y:S02]  /*10e80*/  @!P4 PRMT R103, R157, 0x5410, RZ ;  /* 0x000054109d67c816 */ /* 0x000fe400000000ff */
[----:B------:R-:W-:Y:S01]  /*10e90*/  ISETP.GT.U32.AND P4, PT, R138, UR18, PT ;  /* 0x000000128a007c0c */ /* 0x000fe2000bf84070 */
[----:B------:R4:W5:Y:S04]  /*10ea0*/  LDL.S16 R159, [R1+0x7c] ;  /* 0x00007c00019f7983 */ /* 0x0009680000100600 */
[----:B------:R4:W4:Y:S04]  /*10eb0*/  LDL.S16 R157, [R1+0x74] ;  /* 0x00007400019d7983 */ /* 0x0009280000100600 */
[----:B------:R3:W-:Y:S04]  /*10ec0*/  STG.E.U16 desc[UR26][R112.64+-0x40], R103 ;  /* 0xffffc06770007986 */ /* 0x0007e8000c10151a */
[----:B-1----:R1:W4:Y:S01]  /*10ed0*/  LDL.S16 R161, [R1+0x78] ;  /* 0x0000780001a17983 */ /* 0x0023220000100600 */
[----:B---3--:R-:W-:Y:S04]  /*10ee0*/  LOP3.LUT R103, R136, 0xffff, RZ, 0xc0, !PT ;  /* 0x0000ffff88677812 */ /* 0x008fe800078ec0ff */
[--C-:B------:R-:W-:Y:S02]  /*10ef0*/  SHF.R.U32.HI R172, RZ, 0x8, R103.reuse ;  /* 0x00000008ffac7819 */ /* 0x100fe40000011667 */
[----:B------:R-:W-:Y:S01]  /*10f00*/  PRMT R103, R147, 0x7632, R103 ;  /* 0x0000763293677816 */ /* 0x000fe20000000067 */
[----:B------:R-:W-:Y:S05]  /*10f10*/  @!P6 HFMA2.BF16_V2 R167, -RZ.H0_H0, RZ.H0_H0, -R128.H0_H0 ;  /* 0x200000ffffa7e231 */ /* 0x000fea0000340980 */
[----:B------:R-:W-:Y:S01]  /*10f20*/  @!P6 STL.S16 [R1+0x84], R167 ;  /* 0x000084a70100e387 */ /* 0x000fe20000100600 */
[----:B------:R-:W-:Y:S03]  /*10f30*/  PRMT R115, R167, 0x7610, R115 ;  /* 0x00007610a7737816 */ /* 0x000fe60000000073 */
[----:B------:R1:W3:Y:S01]  /*10f40*/  LDL.S16 R135, [R1+0x70] ;  /* 0x0000700001877983 */ /* 0x0002e20000100600 */
[----:B------:R-:W-:Y:S02]  /*10f50*/  @!P6 PRMT R128, R115, 0x5410, RZ ;  /* 0x000054107380e816 */ /* 0x000fe400000000ff */
[----:B------:R-:W-:Y:S01]  /*10f60*/  ISETP.LE.U32.AND P6, PT, R133, UR18, PT ;  /* 0x0000001285007c0c */ /* 0x000fe2000bfc3070 */
[----:B------:R1:W3:Y:S04]  /*10f70*/  LDL.S16 R134, [R1+0x6c] ;  /* 0x00006c0001867983 */ /* 0x0002e80000100600 */
[----:B------:R1:W-:Y:S04]  /*10f80*/  STG.E.U16 desc[UR26][R112.64+-0x3e], R128 ;  /* 0xffffc28070007986 */ /* 0x0003e8000c10151a */
[----:B------:R-:W-:Y:S04]  /*10f90*/  STG.E.U16 desc[UR26][R124.64+-0x40], R162 ;  /* 0xffffc0a27c007986 */ /* 0x000fe8000c10151a */
[----:B------:R1:W-:Y:S02]  /*10fa0*/  STG.E.U16 desc[UR26][R124.64+-0x3e], R137 ;  /* 0xffffc2897c007986 */ /* 0x0003e4000c10151a */
[----:B-1----:R-:W-:Y:S01]  /*10fb0*/  LOP3.LUT R112, R172, 0xffff, RZ, 0xc0, !PT ;  /* 0x0000ffffac707812 */ /* 0x002fe200078ec0ff */
[----:B------:R-:W-:Y:S02]  /*10fc0*/  IMAD.MOV.U32 R137, RZ, RZ, R116 ;  /* 0x000000ffff897224 */ /* 0x000fe400078e0074 */
[--C-:B--2---:R-:W-:Y:S02]  /*10fd0*/  @!P2 HFMA2.BF16_V2 R163, -RZ.H0_H0, RZ.H0_H0, -R147.reuse.H0_H0 ;  /* 0x200000ffffa3a231 */ /* 0x104fe40000340993 */
[----:B-----5:R-:W-:Y:S03]  /*10fe0*/  @!P1 HFMA2.BF16_V2 R159, -RZ.H0_H0, RZ.H0_H0, -R147.H1_H1 ;  /* 0x200000ffff9f9231 */ /* 0x020fe60000360993 */
[----:B------:R-:W-:Y:S01]  /*10ff0*/  @!P2 STL.S16 [R1+0x80], R163 ;  /* 0x000080a30100a387 */ /* 0x000fe20000100600 */
[----:B------:R-:W-:Y:S01]  /*11000*/  PRMT R114, R163, 0x7610, R114 ;  /* 0x00007610a3727816 */ /* 0x000fe20000000072 */
[----:B----4-:R-:W-:Y:S02]  /*11010*/  @!P6 HFMA2.BF16_V2 R157, -RZ.H0_H0, RZ.H0_H0, -R129.H0_H0 ;  /* 0x200000ffff9de231 */ /* 0x010fe40000340981 */
[----:B------:R1:W-:Y:S01]  /*11020*/  @!P1 STL.S16 [R1+0x7c], R159 ;  /* 0x00007c9f01009387 */ /* 0x0003e20000100600 */
[----:B------:R-:W-:Y:S02]  /*11030*/  PRMT R113, R159, 0x7610, R113 ;  /* 0x000076109f717816 */ /* 0x000fe40000000071 */
[----:B------:R-:W-:Y:S02]  /*11040*/  @!P2 PRMT R147, R114, 0x5410, RZ ;  /* 0x000054107293a816 */ /* 0x000fe400000000ff */
[----:B------:R-:W-:Y:S02]  /*11050*/  PRMT R133, R157, 0x7610, R133 ;  /* 0x000076109d857816 */ /* 0x000fe40000000085 */
[----:B------:R-:W-:Y:S01]  /*11060*/  ISETP.GT.U32.AND P2, PT, R143, UR18, PT ;  /* 0x000000128f007c0c */ /* 0x000fe2000bf44070 */
[----:B------:R-:W-:Y:S01]  /*11070*/  STG.E.U16 desc[UR26][R194.64+-0x40], R147 ;  /* 0xffffc093c2007986 */ /* 0x000fe2000c10151a */
[----:B------:R-:W-:Y:S02]  /*11080*/  @!P6 PRMT R129, R133, 0x5410, RZ ;  /* 0x000054108581e816 */ /* 0x000fe400000000ff */
[----:B------:R-:W-:Y:S01]  /*11090*/  @!P1 PRMT R103, R113, 0x5410, RZ ;  /* 0x0000541071679816 */ /* 0x000fe200000000ff */
[----:B------:R-:W-:Y:S01]  /*110a0*/  @!P5 HFMA2.BF16_V2 R161, -RZ.H0_H0, RZ.H0_H0, -R146.H0_H0 ;  /* 0x200000ffffa1d231 */ /* 0x000fe20000340992 */
[----:B------:R-:W-:Y:S02]  /*110b0*/  ISETP.LE.U32.AND P1, PT, R112, UR18, PT ;  /* 0x0000001270007c0c */ /* 0x000fe4000bf23070 */
[----:B------:R-:W2:Y:S01]  /*110c0*/  LDSM.16.MT88.4 R112, [R212+0xa800] ;  /* 0x00a80000d470783b */ /* 0x000ea20000004200 */
[----:B------:R-:W-:Y:S02]  /*110d0*/  PRMT R133, R116, 0x7773, RZ ;  /* 0x0000777374857816 */ /* 0x000fe400000000ff */
[----:B------:R-:W-:Y:S04]  /*110e0*/  PRMT R145, R161, 0x7610, R145 ;  /* 0x00007610a1917816 */ /* 0x000fe80000000091 */
[----:B------:R-:W-:Y:S01]  /*110f0*/  @!P5 PRMT R127, R145, 0x5410, RZ ;  /* 0x00005410917fd816 */ /* 0x000fe200000000ff */
[----:B------:R4:W-:Y:S04]  /*11100*/  STG.E.U16 desc[UR26][R194.64+-0x3e], R103 ;  /* 0xffffc267c2007986 */ /* 0x0009e8000c10151a */
[----:B-1----:R1:W5:Y:S04]  /*11110*/  LDL.S16 R159, [R1+0x68] ;  /* 0x00006800019f7983 */ /* 0x0023680000100600 */
[----:B------:R-:W-:Y:S01]  /*11120*/  @!P5 STL.S16 [R1+0x78], R161 ;  /* 0x000078a10100d387 */ /* 0x000fe20000100600 */
[----:B------:R-:W-:Y:S03]  /*11130*/  ISETP.GT.U32.AND P5, PT, R148, UR18, PT ;  /* 0x0000001294007c0c */ /* 0x000fe6000bfa4070 */
[----:B------:R1:W-:Y:S01]  /*11140*/  @!P6 STL.S16 [R1+0x74], R157 ;  /* 0x0000749d0100e387 */ /* 0x0003e20000100600 */
[----:B------:R-:W-:Y:S03]  /*11150*/  ISETP.GT.U32.AND P6, PT, R144, UR18, PT ;  /* 0x0000001290007c0c */ /* 0x000fe6000bfc4070 */
[----:B------:R5:W5:Y:S04]  /*11160*/  LDL.S16 R145, [R1+0x40] ;  /* 0x0000400001917983 */ /* 0x000b680000100600 */
[----:B------:R5:W5:Y:S04]  /*11170*/  LDL.S16 R119, [R1+0x3c] ;  /* 0x00003c0001777983 */ /* 0x000b680000100600 */
[----:B------:R1:W-:Y:S01]  /*11180*/  STG.E.U16 desc[UR26][R152.64+-0x30], R129 ;  /* 0xffffd08198007986 */ /* 0x0003e2000c10151a */
[----:B---3--:R-:W-:Y:S01]  /*11190*/  @P4 HFMA2.BF16_V2 R135, -RZ.H0_H0, RZ.H0_H0, -R132.H0_H0 ;  /* 0x200000ffff874231 */ /* 0x008fe20000340984 */
[----:B----4-:R-:W-:Y:S01]  /*111a0*/  LOP3.LUT R103, R118, 0xffff, RZ, 0xc0, !PT ;  /* 0x0000ffff76677812 */ /* 0x010fe200078ec0ff */
[----:B------:R-:W-:Y:S03]  /*111b0*/  @P2 HFMA2.BF16_V2 R134, -RZ.H0_H0, RZ.H0_H0, -R131.H0_H0 ;  /* 0x200000ffff862231 */ /* 0x000fe60000340983 */
[----:B------:R-:W-:Y:S01]  /*111c0*/  PRMT R148, R135, 0x7610, R148 ;  /* 0x0000761087947816 */ /* 0x000fe20000000094 */
[-C--:B--2---:R-:W-:Y:S03]  /*111d0*/  HMMA.16816.F32.BF16 R36, R104, R112.reuse, R36 ;  /* 0x000000706824723c */ /* 0x084fe60000041824 */
[----:B------:R-:W-:Y:S01]  /*111e0*/  PRMT R144, R134, 0x7610, R144 ;  /* 0x0000761086907816 */ /* 0x000fe20000000090 */
[----:B-1----:R3:W2:Y:S01]  /*111f0*/  LDL.S16 R157, [R1+0x44] ;  /* 0x00004400019d7983 */ /* 0x0026a20000100600 */
[----:B------:R-:W-:Y:S02]  /*11200*/  @P4 PRMT R132, R148, 0x5410, RZ ;  /* 0x0000541094844816 */ /* 0x000fe400000000ff */
[----:B------:R-:W-:Y:S01]  /*11210*/  @P2 PRMT R131, R144, 0x5410, RZ ;  /* 0x0000541090832816 */ /* 0x000fe200000000ff */
[----:B------:R1:W-:Y:S01]  /*11220*/  @P4 STL.S16 [R1+0x70], R135 ;  /* 0x0000708701004387 */ /* 0x0003e20000100600 */
[----:B------:R-:W-:Y:S01]  /*11230*/  ISETP.GT.U32.AND P4, PT, R158, UR18, PT ;  /* 0x000000129e007c0c */ /* 0x000fe2000bf84070 */
[C---:B------:R-:W-:Y:S02]  /*11240*/  HMMA.16816.F32.BF16 R40, R120.reuse, R112, R40 ;  /* 0x000000707828723c */ /* 0x040fe40000041828 */
[----:B------:R4:W-:Y:S02]  /*11250*/  @P2 STL.S16 [R1+0x6c], R134 ;  /* 0x00006c8601002387 */ /* 0x0009e40000100600 */
[----:B------:R-:W-:Y:S02]  /*11260*/  ISETP.GT.U32.AND P2, PT, R156, UR18, PT ;  /* 0x000000129c007c0c */ /* 0x000fe4000bf44070 */
[----:B------:R-:W-:Y:S01]  /*11270*/  STG.E.U16 desc[UR26][R152.64+-0x2e], R132 ;  /* 0xffffd28498007986 */ /* 0x000fe2000c10151a */
[----:B------:R-:W-:Y:S01]  /*11280*/  SHF.R.U32.HI R176, RZ, 0x8, R103 ;  /* 0x00000008ffb07819 */ /* 0x000fe20000011667 */
[-C--:B------:R-:W-:Y:S03]  /*11290*/  HMMA.16816.F32.BF16 R44, R120, R114.reuse, R44 ;  /* 0x00000072782c723c */ /* 0x080fe6000004182c */
[----:B------:R-:W-:Y:S02]  /*112a0*/  LOP3.LUT R103, R176, 0xffff, RZ, 0xc0, !PT ;  /* 0x0000ffffb0677812 */ /* 0x000fe400078ec0ff */
[----:B------:R-:W-:Y:S03]  /*112b0*/  LOP3.LUT R129, R136, 0xff, RZ, 0xc0, !PT ;  /* 0x000000ff88817812 */ /* 0x000fe600078ec0ff */
[C---:B------:R-:W-:Y:S04]  /*112c0*/  HMMA.16816.F32.BF16 R48, R104.reuse, R114, R48 ;  /* 0x000000726830723c */ /* 0x040fe80000041830 */
[----:B------:R-:W-:Y:S02]  /*112d0*/  PRMT R172, R129, 0x5410, R172 ;  /* 0x0000541081ac7816 */ /* 0x000fe400000000ac */
[C---:B-1----:R-:W-:Y:S03]  /*112e0*/  PRMT R135, R116.reuse, 0x7771, RZ ;  /* 0x0000777174877816 */ /* 0x042fe600000000ff */
[--C-:B------:R-:W-:Y:S02]  /*112f0*/  HSET2.LE.AND R172, R172, R220.reuse, PT ;  /* 0x000000dcacac7233 */ /* 0x100fe40003803000 */
[----:B----4-:R-:W-:Y:S01]  /*11300*/  PRMT R134, R116, 0x7772, RZ ;  /* 0x0000777274867816 */ /* 0x010fe200000000ff */
[----:B------:R-:W-:Y:S01]  /*11310*/  IMAD.WIDE R116, R236, -0x70, R124 ;  /* 0xffffff90ec747825 */ /* 0x000fe200078e027c */
[----:B------:R-:W-:Y:S02]  /*11320*/  PRMT R124, R136, 0x7632, R124 ;  /* 0x00007632887c7816 */ /* 0x000fe4000000007c */
[----:B------:R-:W-:Y:S02]  /*11330*/  SHF.R.U32.HI R136, RZ, 0x18, R136 ;  /* 0x00000018ff887819 */ /* 0x000fe40000011688 */
[----:B------:R-:W-:Y:S01]  /*11340*/  STG.E.U16 desc[UR26][R116.64+-0x30], R131 ;  /* 0xffffd08374007986 */ /* 0x000fe2000c10151a */
[----:B------:R-:W-:Y:S04]  /*11350*/  PRMT R179, R134, 0x5410, R133 ;  /* 0x0000541086b37816 */ /* 0x000fe80000000085 */
[----:B------:R-:W-:Y:S05]  /*11360*/  LOP3.LUT R179, R179, 0xff00ff, RZ, 0xc0, !PT ;  /* 0x00ff00ffb3b37812 */ /* 0x000fea00078ec0ff */
[----:B------:R-:W-:Y:S01]  /*11370*/  HSET2.LE.AND R179, R179, R220, PT ;  /* 0x000000dcb3b37233 */ /* 0x000fe20003803000 */
[----:B-----5:R-:W-:Y:S05]  /*11380*/  @P5 HFMA2.BF16_V2 R159, -RZ.H0_H0, RZ.H0_H0, -R130.H0_H0 ;  /* 0x200000ffff9f5231 */ /* 0x020fea0000340982 */
[----:B------:R-:W-:Y:S01]  /*11390*/  @P5 STL.S16 [R1+0x68], R159 ;  /* 0x0000689f01005387 */ /* 0x000fe20000100600 */
[----:B------:R-:W-:Y:S04]  /*113a0*/  PRMT R108, R159, 0x7610, R108 ;  /* 0x000076109f6c7816 */ /* 0x000fe8000000006c */
[----:B------:R-:W-:Y:S02]  /*113b0*/  @P5 PRMT R130, R108, 0x5410, RZ ;  /* 0x000054106c825816 */ /* 0x000fe400000000ff */
[----:B------:R-:W1:Y:S01]  /*113c0*/  LDSM.16.MT88.4 R108, [R180+0x1800] ;  /* 0x00180000b46c783b */ /* 0x000e620000004200 */
[--C-:B------:R-:W-:Y:S01]  /*113d0*/  @P4 HFMA2.BF16_V2 R145, -RZ.H0_H0, RZ.H0_H0, -R149.reuse.H0_H0 ;  /* 0x200000ffff914231 */ /* 0x100fe20000340995 */
[----:B------:R-:W-:Y:S01]  /*113e0*/  ISETP.LE.U32.AND P5, PT, R103, UR18, PT ;  /* 0x0000001267007c0c */ /* 0x000fe2000bfa3070 */
[----:B------:R-:W-:Y:S01]  /*113f0*/  @P2 HFMA2.BF16_V2 R119, -RZ.H0_H0, RZ.H0_H0, -R149.H1_H1 ;  /* 0x200000ffff772231 */ /* 0x000fe20000360995 */
[----:B------:R4:W-:Y:S02]  /*11400*/  MUFU.EX2 R103, R218 ;  /* 0x000000da00677308 */ /* 0x0009e40000000800 */
[----:B------:R-:W-:Y:S02]  /*11410*/  PRMT R138, R145, 0x7610, R138 ;  /* 0x00007610918a7816 */ /* 0x000fe4000000008a */
[----:B------:R5:W-:Y:S01]  /*11420*/  STG.E.U16 desc[UR26][R116.64+-0x2e], R130 ;  /* 0xffffd28274007986 */ /* 0x000be2000c10151a */
[----:B------:R-:W-:Y:S02]  /*11430*/  PRMT R128, R119, 0x7610, R128 ;  /* 0x0000761077807816 */ /* 0x000fe40000000080 */
[----:B------:R-:W-:Y:S02]  /*11440*/  @P4 PRMT R126, R138, 0x5410, RZ ;  /* 0x000054108a7e4816 */ /* 0x000fe400000000ff */
[----:B------:R-:W-:Y:S02]  /*11450*/  PRMT R149, R149, 0x7632, R149 ;  /* 0x0000763295957816 */ /* 0x000fe40000000095 */
[----:B------:R-:W-:Y:S02]  /*11460*/  @P2 PRMT R149, R128, 0x5410, RZ ;  /* 0x0000541080952816 */ /* 0x000fe400000000ff */
[----:B------:R-:W-:Y:S01]  /*11470*/  LOP3.LUT R128, R118, 0xff, RZ, 0xc0, !PT ;  /* 0x000000ff76807812 */ /* 0x000fe200078ec0ff */
[----:B----4-:R-:W4:Y:S01]  /*11480*/  S2R R218, SR_TID.X ;  /* 0x0000000000da7919 */ /* 0x010f220000002100 */
[----:B--2---:R-:W-:Y:S01]  /*11490*/  @P6 HFMA2.BF16_V2 R157, -RZ.H0_H0, RZ.H0_H0, -R146.H1_H1 ;  /* 0x200000ffff9d6231 */ /* 0x004fe20000360992 */
[----:B------:R-:W-:Y:S02]  /*114a0*/  PRMT R146, R146, 0x7632, R146 ;  /* 0x0000763292927816 */ /* 0x000fe40000000092 */
[----:B------:R-:W-:Y:S02]  /*114b0*/  PRMT R176, R128, 0x5410, R176 ;  /* 0x0000541080b07816 */ /* 0x000fe400000000b0 */
[----:B------:R-:W-:Y:S01]  /*114c0*/  @P6 STL.S16 [R1+0x44], R157 ;  /* 0x0000449d01006387 */ /* 0x000fe20000100600 */
[----:B------:R-:W-:Y:S02]  /*114d0*/  PRMT R141, R157, 0x7610, R141 ;  /* 0x000076109d8d7816 */ /* 0x000fe4000000008d */
[--C-:B------:R-:W-:Y:S01]  /*114e0*/  HSET2.LE.AND R176, R176, R220.reuse, PT ;  /* 0x000000dcb0b07233 */ /* 0x100fe20003803000 */
[----:B------:R2:W-:Y:S01]  /*114f0*/  @P4 STL.S16 [R1+0x40], R145 ;  /* 0x0000409101004387 */ /* 0x0005e20000100600 */
[----:B------:R-:W-:Y:S02]  /*11500*/  @P6 PRMT R146, R141, 0x5410, RZ ;  /* 0x000054108d926816 */ /* 0x000fe400000000ff */
[----:B------:R-:W-:Y:S01]  /*11510*/  ISETP.LE.U32.AND P6, PT, R129, UR18, PT ;  /* 0x0000001281007c0c */ /* 0x000fe2000bfc3070 */
[----:B------:R3:W-:Y:S01]  /*11520*/  @P2 STL.S16 [R1+0x3c], R119 ;  /* 0x00003c7701002387 */ /* 0x0007e20000100600 */
[----:B-----5:R-:W-:Y:S01]  /*11530*/  LOP3.LUT R130, R124, 0xff, RZ, 0xc0, !PT ;  /* 0x000000ff7c827812 */ /* 0x020fe200078ec0ff */
[--C-:B------:R-:W-:Y:S01]  /*11540*/  IMAD.WIDE R124, R236, 0x70, R116.reuse ;  /* 0x00000070ec7c7825 */ /* 0x100fe200078e0274 */
[----:B------:R-:W-:Y:S01]  /*11550*/  PRMT R117, R174, 0x7610, R117 ;  /* 0x00007610ae757816 */ /* 0x000fe20000000075 */
[----:B------:R4:W5:Y:S01]  /*11560*/  LDL.S16 R156, [R1+0x54] ;  /* 0x00005400019c7983 */ /* 0x0009620000100600 */
[----:B------:R-:W-:Y:S01]  /*11570*/  ISETP.LE.U32.AND P4, PT, R130, UR18, PT ;  /* 0x0000001282007c0c */ /* 0x000fe2000bf83070 */
[-C--:B-1----:R-:W-:Y:S02]  /*11580*/  HMMA.16816.F32.BF16 R52, R104, R108.reuse, R52 ;  /* 0x0000006c6834723c */ /* 0x082fe40000041834 */
[----:B------:R1:W4:Y:S01]  /*11590*/  LDL.S16 R148, [R1+0x50] ;  /* 0x0000500001947983 */ /* 0x0003220000100600 */
[----:B------:R-:W-:Y:S02]  /*115a0*/  ISETP.LE.U32.AND P2, PT, R128, UR18, PT ;  /* 0x0000001280007c0c */ /* 0x000fe4000bf43070 */
[----:B------:R-:W-:Y:S01]  /*115b0*/  PRMT R116, R174, 0x7632, R116 ;  /* 0x00007632ae747816 */ /* 0x000fe20000000074 */
[----:B------:R1:W4:Y:S01]  /*115c0*/  LDL.S16 R144, [R1+0x4c] ;  /* 0x00004c0001907983 */ /* 0x0003220000100600 */
[C---:B------:R-:W-:Y:S01]  /*115d0*/  LOP3.LUT R176, R151.reuse, R176, RZ, 0xc0, !PT ;  /* 0x000000b097b07212 */ /* 0x040fe200078ec0ff */
[C---:B------:R-:W-:Y:S02]  /*115e0*/  HMMA.16816.F32.BF16 R56, R120.reuse, R108, R56 ;  /* 0x0000006c7838723c */ /* 0x040fe40000041838 */
[----:B------:R1:W4:Y:S02]  /*115f0*/  LDL.S16 R147, [R1+0x5c] ;  /* 0x00005c0001937983 */ /* 0x0003240000100600 */
[C---:B------:R-:W-:Y:S02]  /*11600*/  IMAD.WIDE R108, R236.reuse, -0x70, R124 ;  /* 0xffffff90ec6c7825 */ /* 0x040fe400078e027c */
[----:B------:R1:W-:Y:S02]  /*11610*/  STG.E.U16 desc[UR26][R124.64+-0x30], R127 ;  /* 0xffffd07f7c007986 */ /* 0x0003e4000c10151a */
[-C--:B------:R-:W-:Y:S02]  /*11620*/  HMMA.16816.F32.BF16 R60, R120, R110.reuse, R60 ;  /* 0x0000006e783c723c */ /* 0x080fe4000004183c */
[----:B--2---:R2:W2:Y:S01]  /*11630*/  LDL.S16 R145, [R1+0x58] ;  /* 0x0000580001917983 */ /* 0x0044a20000100600 */
[----:B---3--:R-:W3:Y:S01]  /*11640*/  MUFU.EX2 R119, R219 ;  /* 0x000000db00777308 */ /* 0x008ee20000000800 */
[----:B------:R-:W-:Y:S02]  /*11650*/  IMAD.WIDE R184, R236, 0x70, R108 ;  /* 0x00000070ecb87825 */ /* 0x000fe400078e026c */
[----:B------:R1:W-:Y:S02]  /*11660*/  STG.E.U16 desc[UR26][R124.64+-0x2e], R146 ;  /* 0xffffd2927c007986 */ /* 0x0003e4000c10151a */
[C---:B------:R-:W-:Y:S02]  /*11670*/  HMMA.16816.F32.BF16 R64, R104.reuse, R110, R64 ;  /* 0x0000006e6840723c */ /* 0x040fe40000041840 */
[----:B------:R1:W-:Y:S02]  /*11680*/  STG.E.U16 desc[UR26][R194.64+-0x30], R126 ;  /* 0xffffd07ec2007986 */ /* 0x0003e4000c10151a */
[----:B------:R-:W-:Y:S02]  /*11690*/  PRMT R110, R151, 0x7610, R110 ;  /* 0x00007610976e7816 */ /* 0x000fe4000000006e */
[----:B------:R-:W-:Y:S01]  /*116a0*/  STG.E.U16 desc[UR26][R194.64+-0x2e], R149 ;  /* 0xffffd295c2007986 */ /* 0x000fe2000c10151a */
[----:B---3--:R-:W-:Y:S01]  /*116b0*/  FADD.FTZ R112, R119, R173 ;  /* 0x000000ad77707221 */ /* 0x008fe20000010000 */
[C---:B------:R-:W-:Y:S01]  /*116c0*/  F2FP.BF16.F32.PACK_AB R131, R103.reuse, R119 ;  /* 0x000000776783723e */ /* 0x040fe200000010ff */
[----:B------:R-:W3:Y:S01]  /*116d0*/  S2R R219, SR_TID.X ;  /* 0x0000000000db7919 */ /* 0x000ee20000002100 */
[----:B------:R-:W-:Y:S01]  /*116e0*/  PRMT R173, R130, 0x5410, R136 ;  /* 0x0000541082ad7816 */ /* 0x000fe20000000088 */
[----:B------:R-:W-:Y:S01]  /*116f0*/  FADD.FTZ R138, R103, R112 ;  /* 0x00000070678a7221 */ /* 0x000fe20000010000 */
[----:B------:R-:W-:Y:S02]  /*11700*/  PRMT R103, R0, 0x7632, R103 ;  /* 0x0000763200677816 */ /* 0x000fe40000000067 */
[----:B-1----:R-:W-:Y:S02]  /*11710*/  SHF.R.U32.HI R127, RZ, 0x18, R118 ;  /* 0x00000018ff7f7819 */ /* 0x002fe40000011676 */
[----:B------:R1:W-:Y:S01]  /*11720*/  STL [R1+0x18], R138 ;  /* 0x0000188a01007387 */ /* 0x0003e20000100800 */
[--C-:B------:R-:W-:Y:S03]  /*11730*/  HSET2.LE.AND R173, R173, R220.reuse, PT ;  /* 0x000000dcadad7233 */ /* 0x100fe60003803000 */
[----:B------:R2:W2:Y:S01]  /*11740*/  LDL.S16 R141, [R1+0x38] ;  /* 0x00003800018d7983 */ /* 0x0004a20000100600 */
[----:B------:R-:W-:Y:S01]  /*11750*/  IMAD.MOV.U32 R124, RZ, RZ, R154 ;  /* 0x000000ffff7c7224 */ /* 0x000fe200078e009a */
[----:B------:R-:W-:Y:S02]  /*11760*/  PRMT R126, R118, 0x7632, R126 ;  /* 0x00007632767e7816 */ /* 0x000fe4000000007e */
[----:B------:R-:W-:Y:S02]  /*11770*/  PRMT R118, R0, 0x5410, R103 ;  /* 0x0000541000767816 */ /* 0x000fe40000000067 */
[----:B------:R-:W-:Y:S02]  /*11780*/  LOP3.LUT R126, R126, 0xff, RZ, 0xc0, !PT ;  /* 0x000000ff7e7e7812 */ /* 0x000fe400078ec0ff */
[----:B------:R-:W-:Y:S02]  /*11790*/  LOP3.LUT R124, R124, 0xff, RZ, 0xc0, !PT ;  /* 0x000000ff7c7c7812 */ /* 0x000fe400078ec0ff */
[----:B------:R-:W-:Y:S02]  /*117a0*/  PRMT R177, R126, 0x5410, R127 ;  /* 0x000054107eb17816 */ /* 0x000fe4000000007f */
[----:B------:R-:W-:Y:S03]  /*117b0*/  LOP3.LUT R172, R118, R172, RZ, 0xc0, !PT ;  /* 0x000000ac76ac7212 */ /* 0x000fe600078ec0ff */
[----:B------:R-:W-:Y:S01]  /*117c0*/  HSET2.LE.AND R177, R177, R220, PT ;  /* 0x000000dcb1b17233 */ /* 0x000fe20003803000 */
[----:B-1----:R1:W2:Y:S01]  /*117d0*/  LDL.S16 R138, [R1+0x34] ;  /* 0x00003400018a7983 */ /* 0x0022a20000100600 */
[----:B---3--:R-:W-:Y:S03]  /*117e0*/  IMAD.SHL.U32 R219, R219, 0x20, RZ ;  /* 0x00000020dbdb7824 */ /* 0x008fe600078e00ff */
[----:B------:R-:W-:Y:S01]  /*117f0*/  LOP3.LUT R177, R150, R177, RZ, 0xc0, !PT ;  /* 0x000000b196b17212 */ /* 0x000fe200078ec0ff */
[----:B-----5:R-:W-:Y:S02]  /*11800*/  @!P6 HFMA2.BF16_V2 R156, -RZ.H0_H0, RZ.H0_H0, -R0.H0_H0 ;  /* 0x200000ffff9ce231 */ /* 0x020fe40000340900 */
[----:B----4-:R-:W-:Y:S03]  /*11810*/  @!P1 HFMA2.BF16_V2 R148, -RZ.H0_H0, RZ.H0_H0, -R103.H0_H0 ;  /* 0x200000ffff949231 */ /* 0x010fe60000340967 */
[----:B------:R-:W-:Y:S01]  /*11820*/  @!P6 STL.S16 [R1+0x54], R156 ;  /* 0x0000549c0100e387 */ /* 0x000fe20000100600 */
[----:B------:R-:W-:Y:S01]  /*11830*/  PRMT R119, R156, 0x7610, R119 ;  /* 0x000076109c777816 */ /* 0x000fe20000000077 */
[----:B------:R-:W-:Y:S02]  /*11840*/  @!P4 HFMA2.BF16_V2 R144, -RZ.H0_H0, RZ.H0_H0, -R117.H0_H0 ;  /* 0x200000ffff90c231 */ /* 0x000fe40000340975 */
[----:B------:R-:W-:Y:S01]  /*11850*/  @!P1 STL.S16 [R1+0x50], R148 ;  /* 0x0000509401009387 */ /* 0x000fe20000100600 */
[----:B------:R-:W-:Y:S02]  /*11860*/  @!P6 PRMT R0, R119, 0x5410, RZ ;  /* 0x000054107700e816 */ /* 0x000fe400000000ff */
[----:B------:R-:W-:Y:S01]  /*11870*/  PRMT R119, R117, 0x5410, R116 ;  /* 0x0000541075777816 */ /* 0x000fe20000000074 */
[----:B------:R3:W-:Y:S01]  /*11880*/  @!P4 STL.S16 [R1+0x4c], R144 ;  /* 0x00004c900100c387 */ /* 0x0007e20000100600 */
[----:B------:R-:W-:Y:S01]  /*11890*/  PRMT R112, R144, 0x7610, R112 ;  /* 0x0000761090707816 */ /* 0x000fe20000000070 */
[--C-:B------:R-:W-:Y:S01]  /*118a0*/  @!P2 HFMA2.BF16_V2 R147, -RZ.H0_H0, RZ.H0_H0, -R151.reuse.H0_H0 ;  /* 0x200000ffff93a231 */ /* 0x100fe20000340997 */
[----:B------:R-:W-:Y:S01]  /*118b0*/  ISETP.LE.U32.AND P6, PT, R127, UR18, PT ;  /* 0x000000127f007c0c */ /* 0x000fe2000bfc3070 */
[----:B------:R4:W-:Y:S01]  /*118c0*/  STG.E.U16 desc[UR26][R152.64+-0x20], R0 ;  /* 0xffffe00098007986 */ /* 0x0009e2000c10151a */
[----:B------:R-:W-:Y:S02]  /*118d0*/  @!P4 PRMT R117, R112, 0x5410, RZ ;  /* 0x000054107075c816 */ /* 0x000fe400000000ff */
[----:B------:R-:W-:Y:S01]  /*118e0*/  ISETP.LE.U32.AND P4, PT, R126, UR18, PT ;  /* 0x000000127e007c0c */ /* 0x000fe2000bf83070 */
[----:B--2---:R-:W-:Y:S01]  /*118f0*/  @!P5 HFMA2.BF16_V2 R145, -RZ.H0_H0, RZ.H0_H0, -R151.H1_H1 ;  /* 0x200000ffff91d231 */ /* 0x004fe20000360997 */
[----:B------:R-:W-:Y:S01]  /*11900*/  PRMT R113, R148, 0x7610, R113 ;  /* 0x0000761094717816 */ /* 0x000fe20000000071 */
[----:B------:R-:W-:Y:S01]  /*11910*/  LDSM.16.MT88.4 R156, [R212+0x9c00] ;  /* 0x009c0000d49c783b */ /* 0x000fe20000004200 */
[----:B------:R-:W-:Y:S02]  /*11920*/  PRMT R142, R147, 0x7610, R142 ;  /* 0x00007610938e7816 */ /* 0x000fe4000000008e */
[----:B------:R-:W-:Y:S02]  /*11930*/  @!P1 PRMT R103, R113, 0x5410, RZ ;  /* 0x0000541071679816 */ /* 0x000fe400000000ff */
[----:B------:R-:W-:Y:S02]  /*11940*/  ISETP.LE.U32.AND P1, PT, R136, UR18, PT ;  /* 0x0000001288007c0c */ /* 0x000fe4000bf23070 */
[----:B------:R-:W-:Y:S01]  /*11950*/  PRMT R140, R145, 0x7610, R140 ;  /* 0x00007610918c7816 */ /* 0x000fe2000000008c */
[----:B------:R2:W-:Y:S01]  /*11960*/  STG.E.U16 desc[UR26][R152.64+-0x1e], R103 ;  /* 0xffffe26798007986 */ /* 0x0005e2000c10151a */
[----:B------:R-:W-:Y:S02]  /*11970*/  @!P2 PRMT R110, R142, 0x5410, RZ ;  /* 0x000054108e6ea816 */ /* 0x000fe400000000ff */
[----:B------:R-:W-:Y:S01]  /*11980*/  LOP3.LUT R173, R119, R173, RZ, 0xc0, !PT ;  /* 0x000000ad77ad7212 */ /* 0x000fe200078ec0ff */
[----:B------:R5:W-:Y:S04]  /*11990*/  STG.E.U16 desc[UR26][R108.64+-0x20], R117 ;  /* 0xffffe0756c007986 */ /* 0x000be8000c10151a */
[----:B---3--:R1:W3:Y:S04]  /*119a0*/  LDL.S16 R144, [R1+0x48] ;  /* 0x0000480001907983 */ /* 0x0082e80000100600 */
[----:B------:R-:W-:Y:S01]  /*119b0*/  @!P2 STL.S16 [R1+0x5c], R147 ;  /* 0x00005c930100a387 */ /* 0x000fe20000100600 */
[----:B----4-:R-:W-:Y:S03]  /*119c0*/  PRMT R0, R2, 0x7632, R0 ;  /* 0x0000763202007816 */ /* 0x010fe60000000000 */
[----:B------:R-:W-:Y:S01]  /*119d0*/  @!P5 STL.S16 [R1+0x58], R145 ;  /* 0x000058910100d387 */ /* 0x000fe20000100600 */
[--C-:B------:R-:W-:Y:S03]  /*119e0*/  @!P4 HFMA2.BF16_V2 R141, -RZ.H0_H0, RZ.H0_H0, -R150.reuse.H0_H0 ;  /* 0x200000ffff8dc231 */ /* 0x100fe60000340996 */
[----:B------:R-:W4:Y:S02]  /*119f0*/  LDSM.16.MT88.4 R112, [R212+0xb800] ;  /* 0x00b80000d470783b */ /* 0x000f240000004200 */
[----:B------:R-:W-:Y:S01]  /*11a00*/  PRMT R139, R141, 0x7610, R139 ;  /* 0x000076108d8b7816 */ /* 0x000fe2000000008b */
[----:B--2---:R-:W2:Y:S05]  /*11a10*/  MUFU.EX2 R103, R190 ;  /* 0x000000be00677308 */ /* 0x004eaa0000000800 */
[----:B------:R1:W-:Y:S01]  /*11a20*/  @!P4 STL.S16 [R1+0x38], R141 ;  /* 0x0000388d0100c387 */ /* 0x0003e20000100600 */
[----:B-----5:R-:W-:Y:S04]  /*11a30*/  PRMT R117, R154, 0x7771, RZ ;  /* 0x000077719a757816 */ /* 0x020fe800000000ff */
[----:B------:R-:W-:Y:S02]  /*11a40*/  ISETP.GT.U32.AND P2, PT, R117, UR18, PT ;  /* 0x0000001275007c0c */ /* 0x000fe4000bf44070 */
[----:B------:R-:W-:Y:S01]  /*11a50*/  PRMT R174, R124, 0x5410, R117 ;  /* 0x000054107cae7816 */ /* 0x000fe20000000075 */
[----:B------:R-:W-:Y:S04]  /*11a60*/  @!P6 HFMA2.BF16_V2 R138, -RZ.H0_H0, RZ.H0_H0, -R150.H1_H1 ;  /* 0x200000ffff8ae231 */ /* 0x000fe80000360996 */
[----:B------:R-:W-:Y:S01]  /*11a70*/  HSET2.LE.AND R174, R174, R220, PT ;  /* 0x000000dcaeae7233 */ /* 0x000fe20003803000 */
[----:B------:R5:W-:Y:S01]  /*11a80*/  @!P6 STL.S16 [R1+0x34], R138 ;  /* 0x0000348a0100e387 */ /* 0x000be20000100600 */
[----:B------:R-:W-:Y:S03]  /*11a90*/  PRMT R132, R138, 0x7610, R132 ;  /* 0x000076108a847816 */ /* 0x000fe60000000084 */
[----:B-1----:R1:W2:Y:S01]  /*11aa0*/  LDL.S16 R141, [R1+0x64] ;  /* 0x00006400018d7983 */ /* 0x0022a20000100600 */
[-C--:B----4-:R-:W-:Y:S08]  /*11ab0*/  HMMA.16816.F32.BF16 R68, R104, R112.reuse, R68 ;  /* 0x000000706844723c */ /* 0x090ff00000041844 */
[C---:B------:R-:W-:Y:S01]  /*11ac0*/  HMMA.16816.F32.BF16 R72, R120.reuse, R112, R72 ;  /* 0x000000707848723c */ /* 0x040fe20000041848 */
[----:B-----5:R1:W4:Y:S03]  /*11ad0*/  LDL.S16 R138, [R1+0x60] ;  /* 0x00006000018a7983 */ /* 0x0203260000100600 */
[----:B------:R-:W-:Y:S02]  /*11ae0*/  PRMT R112, R2, 0x5410, R0 ;  /* 0x0000541002707816 */ /* 0x000fe40000000000 */
[----:B------:R-:W-:Y:S02]  /*11af0*/  PRMT R113, R154, 0x7772, RZ ;  /* 0x000077729a717816 */ /* 0x000fe400000000ff */
[-C--:B------:R-:W-:Y:S03]  /*11b00*/  HMMA.16816.F32.BF16 R76, R120, R114.reuse, R76 ;  /* 0x00000072784c723c */ /* 0x080fe6000004184c */
[----:B------:R-:W-:Y:S05]  /*11b10*/  LOP3.LUT R174, R112, R174, RZ, 0xc0, !PT ;  /* 0x000000ae70ae7212 */ /* 0x000fea00078ec0ff */
[C---:B------:R-:W-:Y:S04]  /*11b20*/  HMMA.16816.F32.BF16 R80, R104.reuse, R114, R80 ;  /* 0x000000726850723c */ /* 0x040fe80000041850 */
[----:B------:R-:W-:Y:S01]  /*11b30*/  FADD.FTZ R114, R181, R186 ;  /* 0x000000bab5727221 */ /* 0x000fe20000010000 */
        /* <DEDUP_REMOVED lines=8> */
[C---:B--2---:R-:W-:Y:S02]  /*11bc0*/  F2FP.BF16.F32.PACK_AB R182, R103.reuse, R182 ;  /* 0x000000b667b6723e */ /* 0x044fe400000010ff */
[----:B------:R-:W-:Y:S01]  /*11bd0*/  PRMT R116, R150, 0x7610, R116 ;  /* 0x0000761096747816 */ /* 0x000fe20000000074 */
[----:B------:R-:W-:Y:S01]  /*11be0*/  FADD.FTZ R225, R103, R108 ;  /* 0x0000006c67e17221 */ /* 0x000fe20000010000 */
[----:B------:R-:W-:Y:S01]  /*11bf0*/  PRMT R103, R151, 0x7632, R103 ;  /* 0x0000763297677816 */ /* 0x000fe20000000067 */
[----:B------:R-:W-:Y:S01]  /*11c00*/  @!P1 HFMA2.BF16_V2 R141, -RZ.H0_H0, RZ.H0_H0, -R2.H0_H0 ;  /* 0x200000ffff8d9231 */ /* 0x000fe20000340902 */
[----:B------:R-:W-:Y:S01]  /*11c10*/  @!P5 PRMT R103, R140, 0x5410, RZ ;  /* 0x000054108c67d816 */ /* 0x000fe200000000ff */
[----:B------:R-:W2:Y:S01]  /*11c20*/  LDSM.16.MT88.4 R108, [R180+0x2800] ;  /* 0x00280000b46c783b */ /* 0x000ea20000004200 */
[----:B------:R-:W-:Y:S02]  /*11c30*/  @!P4 PRMT R116, R139, 0x5410, RZ ;  /* 0x000054108b74c816 */ /* 0x000fe400000000ff */
[----:B------:R-:W-:Y:S04]  /*11c40*/  PRMT R125, R141, 0x7610, R125 ;  /* 0x000076108d7d7816 */ /* 0x000fe8000000007d */
[----:B------:R-:W-:Y:S01]  /*11c50*/  @!P1 PRMT R2, R125, 0x5410, RZ ;  /* 0x000054107d029816 */ /* 0x000fe200000000ff */
[----:B------:R3:W-:Y:S01]  /*11c60*/  STG.E.U16 desc[UR26][R184.64+-0x1e], R103 ;  /* 0xffffe267b8007986 */ /* 0x0007e2000c10151a */
[----:B----4-:R-:W-:Y:S03]  /*11c70*/  @P2 HFMA2.BF16_V2 R138, -RZ.H0_H0, RZ.H0_H0, -R0.H0_H0 ;  /* 0x200000ffff8a2231 */ /* 0x010fe60000340900 */
[----:B------:R-:W-:Y:S01]  /*11c80*/  @!P1 STL.S16 [R1+0x64], R141 ;  /* 0x0000648d01009387 */ /* 0x000fe20000100600 */
[----:B------:R-:W-:Y:S03]  /*11c90*/  ISETP.GT.U32.AND P1, PT, R133, UR18, PT ;  /* 0x0000001285007c0c */ /* 0x000fe6000bf24070 */
[----:B------:R4:W-:Y:S04]  /*11ca0*/  STG.E.U16 desc[UR26][R194.64+-0x20], R116 ;  /* 0xffffe074c2007986 */ /* 0x0009e8000c10151a */
[----:B------:R-:W-:Y:S04]  /*11cb0*/  @P2 STL.S16 [R1+0x60], R138 ;  /* 0x0000608a01002387 */ /* 0x000fe80000100600 */
[----:B------:R-:W5:Y:S01]  /*11cc0*/  LDSM.16.MT88.4 R140, [R180+0xc00] ;  /* 0x000c0000b48c783b */ /* 0x000f620000004200 */
[----:B---3--:R-:W-:Y:S02]  /*11cd0*/  PRMT R103, R150, 0x7632, R103 ;  /* 0x0000763296677816 */ /* 0x008fe40000000067 */
[----:B------:R-:W-:Y:S02]  /*11ce0*/  @!P6 PRMT R103, R132, 0x5410, RZ ;  /* 0x000054108467e816 */ /* 0x000fe400000000ff */
[C---:B------:R-:W-:Y:S01]  /*11cf0*/  ISETP.GT.U32.AND P6, PT, R113.reuse, UR18, PT ;  /* 0x0000001271007c0c */ /* 0x040fe2000bfc4070 */
[-C--:B--2---:R-:W-:Y:S02]  /*11d00*/  HMMA.16816.F32.BF16 R84, R104, R108.reuse, R84 ;  /* 0x0000006c6854723c */ /* 0x084fe40000041854 */
[----:B------:R2:W-:Y:S01]  /*11d10*/  STG.E.U16 desc[UR26][R194.64+-0x1e], R103 ;  /* 0xffffe267c2007986 */ /* 0x0005e2000c10151a */
[----:B----4-:R-:W-:Y:S03]  /*11d20*/  PRMT R116, R138, 0x7610, R116 ;  /* 0x000076108a747816 */ /* 0x010fe60000000074 */
[----:B------:R3:W-:Y:S02]  /*11d30*/  STG.E.U16 desc[UR26][R152.64+-0x10], R2 ;  /* 0xfffff00298007986 */ /* 0x0007e4000c10151a */
[C---:B------:R-:W-:Y:S04]  /*11d40*/  HMMA.16816.F32.BF16 R88, R120.reuse, R108, R88 ;  /* 0x0000006c7858723c */ /* 0x040fe80000041858 */
[----:B------:R-:W-:Y:S02]  /*11d50*/  @P2 PRMT R0, R116, 0x5410, RZ ;  /* 0x0000541074002816 */ /* 0x000fe400000000ff */
[----:B------:R-:W-:Y:S02]  /*11d60*/  ISETP.GT.U32.AND P2, PT, R134, UR18, PT ;  /* 0x0000001286007c0c */ /* 0x000fe4000bf44070 */
[-C--:B------:R-:W-:Y:S01]  /*11d70*/  HMMA.16816.F32.BF16 R92, R120, R110.reuse, R92 ;  /* 0x0000006e785c723c */ /* 0x080fe2000004185c */
[----:B------:R4:W-:Y:S02]  /*11d80*/  STG.E.U16 desc[UR26][R152.64+-0xe], R0 ;  /* 0xfffff20098007986 */ /* 0x0009e4000c10151a */
[----:B------:R-:W-:Y:S04]  /*11d90*/  PRMT R108, R113, 0x5410, R183 ;  /* 0x00005410716c7816 */ /* 0x000fe800000000b7 */
[----:B------:R-:W-:Y:S01]  /*11da0*/  LOP3.LUT R108, R108, 0xff00ff, RZ, 0xc0, !PT ;  /* 0x00ff00ff6c6c7812 */ /* 0x000fe200078ec0ff */
[----:B------:R-:W-:Y:S01]  /*11db0*/  HMMA.16816.F32.BF16 R96, R104, R110, R96 ;  /* 0x0000006e6860723c */ /* 0x000fe20000041860 */
[----:B------:R-:W-:Y:S03]  /*11dc0*/  LDSM.16.MT88.4 R104, [R212+0xbc00] ;  /* 0x00bc0000d468783b */ /* 0x000fe60000004200 */
[--C-:B------:R-:W-:Y:S02]  /*11dd0*/  HSET2.LE.AND R175, R108, R220.reuse, PT ;  /* 0x000000dc6caf7233 */ /* 0x100fe40003803000 */
[----:B--2---:R-:W-:Y:S02]  /*11de0*/  IADD3 R103, P4, PT, R152, -0x80, RZ ;  /* 0xffffff8098677810 */ /* 0x004fe40007f9e0ff */
[----:B---3--:R-:W-:Y:S03]  /*11df0*/  PRMT R2, R131, 0x7632, R2 ;  /* 0x0000763283027816 */ /* 0x008fe60000000002 */
[----:B------:R2:W-:Y:S04]  /*11e00*/  STL [R1+0xc], R103 ;  /* 0x00000c6701007387 */ /* 0x0005e80000100800 */
[----:B------:R1:W3:Y:S04]  /*11e10*/  LDL.S16 R138, [R1+0x30] ;  /* 0x00003000018a7983 */ /* 0x0002e80000100600 */
[----:B------:R1:W3:Y:S01]  /*11e20*/  LDL.S16 R132, [R1+0x2c] ;  /* 0x00002c0001847983 */ /* 0x0002e20000100600 */
[----:B----4-:R-:W-:Y:S03]  /*11e30*/  LOP3.LUT R0, R137, 0xff, RZ, 0xc0, !PT ;  /* 0x000000ff89007812 */ /* 0x010fe600078ec0ff */
[----:B------:R1:W4:Y:S01]  /*11e40*/  LDL.S16 R125, [R1+0x28] ;  /* 0x00002800017d7983 */ /* 0x0003220000100600 */
[C---:B------:R-:W-:Y:S02]  /*11e50*/  ISETP.LE.U32.AND P5, PT, R0.reuse, UR18, PT ;  /* 0x0000001200007c0c */ /* 0x040fe4000bfa3070 */
[----:B------:R-:W-:Y:S02]  /*11e60*/  PRMT R178, R0, 0x5410, R135 ;  /* 0x0000541000b27816 */ /* 0x000fe40000000087 */
[----:B------:R-:W-:Y:S03]  /*11e70*/  PRMT R0, R131, 0x7610, R0 ;  /* 0x0000761083007816 */ /* 0x000fe60000000000 */
[----:B------:R-:W-:Y:S02]  /*11e80*/  HSET2.LE.AND R178, R178, R220, PT ;  /* 0x000000dcb2b27233 */ /* 0x000fe40003803000 */
[----:B------:R-:W-:Y:S02]  /*11e90*/  PRMT R108, R0, 0x5410, R2 ;  /* 0x00005410006c7816 */ /* 0x000fe40000000002 */
[----:B--2---:R-:W-:Y:S02]  /*11ea0*/  IADD3.X R103, PT, PT, R153, -0x1, RZ, P4, !PT ;  /* 0xffffffff99677810 */ /* 0x004fe400027fe4ff */
[----:B------:R-:W-:Y:S02]  /*11eb0*/  ISETP.GT.U32.AND P4, PT, R135, UR18, PT ;  /* 0x0000001287007c0c */ /* 0x000fe4000bf84070 */
[----:B------:R-:W-:Y:S01]  /*11ec0*/  LOP3.LUT R175, R108, R175, RZ, 0xc0, !PT ;  /* 0x000000af6caf7212 */ /* 0x000fe200078ec0ff */
[----:B------:R2:W-:Y:S01]  /*11ed0*/  STL [R1+0x8], R103 ;  /* 0x0000086701007387 */ /* 0x0005e20000100800 */
[----:B------:R-:W-:Y:S03]  /*11ee0*/  LOP3.LUT R178, R182, R178, RZ, 0xc0, !PT ;  /* 0x000000b2b6b27212 */ /* 0x000fe600078ec0ff */
[----:B------:R1:W4:Y:S02]  /*11ef0*/  LDL.S16 R116, [R1+0x24] ;  /* 0x0000240001747983 */ /* 0x0003240000100600 */
[-C--:B------:R-:W-:Y:S02]  /*11f00*/  HMMA.16816.F32.BF16 R168, R172, R156.reuse, R4 ;  /* 0x0000009caca8723c */ /* 0x080fe40000041804 */
[----:B------:R-:W-:Y:S08]  /*11f10*/  LDSM.16.MT88.4 R108, [R180+0x1c00] ;  /* 0x001c0000b46c783b */ /* 0x000ff00000004200 */
[----:B------:R-:W-:Y:S01]  /*11f20*/  LDSM.16.MT88.4 R4, [R180+0x2c00] ;  /* 0x002c0000b404783b */ /* 0x000fe20000004200 */
[----:B--2---:R-:W2:Y:S02]  /*11f30*/  MUFU.EX2 R103, R193 ;  /* 0x000000c100677308 */ /* 0x004ea40000000800 */
[C---:B--2---:R-:W-:Y:S01]  /*11f40*/  F2FP.BF16.F32.PACK_AB R181, R103.reuse, R181 ;  /* 0x000000b567b5723e */ /* 0x044fe200000010ff */
[----:B------:R-:W-:Y:S01]  /*11f50*/  FADD.FTZ R224, R103, R114 ;  /* 0x0000007267e07221 */ /* 0x000fe20000010000 */
[----:B------:R-:W-:Y:S02]  /*11f60*/  IMAD.MOV.U32 R103, RZ, RZ, R100 ;  /* 0x000000ffff677224 */ /* 0x000fe400078e0064 */
[----:B------:R-:W-:Y:S07]  /*11f70*/  LOP3.LUT R179, R181, R179, RZ, 0xc0, !PT ;  /* 0x000000b3b5b37212 */ /* 0x000fee00078ec0ff */
[C---:B------:R-:W-:Y:S08]  /*11f80*/  HMMA.16816.F32.BF16 R164, R176.reuse, R156, R8 ;  /* 0x0000009cb0a4723c */ /* 0x040ff00000041808 */
[-C--:B------:R-:W-:Y:S08]  /*11f90*/  HMMA.16816.F32.BF16 R160, R176, R158.reuse, R12 ;  /* 0x0000009eb0a0723c */ /* 0x080ff0000004180c */
[C---:B------:R-:W-:Y:S08]  /*11fa0*/  HMMA.16816.F32.BF16 R156, R172.reuse, R158, R16 ;  /* 0x0000009eac9c723c */ /* 0x040ff00000041810 */
[-C--:B-----5:R-:W-:Y:S08]  /*11fb0*/  HMMA.16816.F32.BF16 R152, R172, R140.reuse, R20 ;  /* 0x0000008cac98723c */ /* 0x0a0ff00000041814 */
[C---:B------:R-:W-:Y:S08]  /*11fc0*/  HMMA.16816.F32.BF16 R148, R176.reuse, R140, R24 ;  /* 0x0000008cb094723c */ /* 0x040ff00000041818 */
[-C--:B------:R-:W-:Y:S08]  /*11fd0*/  HMMA.16816.F32.BF16 R144, R176, R142.reuse, R28 ;  /* 0x0000008eb090723c */ /* 0x080ff0000004181c */
[C---:B------:R-:W-:Y:S04]  /*11fe0*/  HMMA.16816.F32.BF16 R140, R172.reuse, R142, R32 ;  /* 0x0000008eac8c723c */ /* 0x040fe80000041820 */
[--C-:B---3--:R-:W-:Y:S02]  /*11ff0*/  @!P5 HFMA2.BF16_V2 R138, -RZ.H0_H0, RZ.H0_H0, -R182.reuse.H0_H0 ;  /* 0x200000ffff8ad231 */ /* 0x108fe400003409b6 */
[----:B------:R-:W-:Y:S03]  /*12000*/  @P4 HFMA2.BF16_V2 R132, -RZ.H0_H0, RZ.H0_H0, -R182.H1_H1 ;  /* 0x200000ffff844231 */ /* 0x000fe600003609b6 */
[----:B------:R-:W-:Y:S01]  /*12010*/  @!P5 STL.S16 [R1+0x30], R138 ;  /* 0x0000308a0100d387 */ /* 0x000fe20000100600 */
[----:B------:R-:W-:Y:S01]  /*12020*/  PRMT R189, R138, 0x7610, R189 ;  /* 0x000076108abd7816 */ /* 0x000fe200000000bd */
[--C-:B----4-:R-:W-:Y:S02]  /*12030*/  @P2 HFMA2.BF16_V2 R125, -RZ.H0_H0, RZ.H0_H0, -R181.reuse.H0_H0 ;  /* 0x200000ffff7d2231 */ /* 0x110fe400003409b5 */
[----:B------:R-:W-:Y:S01]  /*12040*/  @P4 STL.S16 [R1+0x2c], R132 ;  /* 0x00002c8401004387 */ /* 0x000fe20000100600 */
[----:B------:R-:W-:Y:S03]  /*12050*/  PRMT R188, R132, 0x7610, R188 ;  /* 0x0000761084bc7816 */ /* 0x000fe600000000bc */
[----:B------:R-:W-:Y:S01]  /*12060*/  @P2 STL.S16 [R1+0x28], R125 ;  /* 0x0000287d01002387 */ /* 0x000fe20000100600 */
[----:B------:R-:W-:Y:S03]  /*12070*/  PRMT R187, R125, 0x7610, R187 ;  /* 0x000076107dbb7816 */ /* 0x000fe600000000bb */
[----:B------:R-:W2:Y:S01]  /*12080*/  LDSM.16.MT88.4 R124, [R212+0xac00] ;  /* 0x00ac0000d47c783b */ /* 0x000ea20000004200 */
[----:B------:R-:W-:Y:S07]  /*12090*/  @P1 HFMA2.BF16_V2 R116, -RZ.H0_H0, RZ.H0_H0, -R181.H1_H1 ;  /* 0x200000ffff741231 */ /* 0x000fee00003609b5 */
[----:B------:R3:W-:Y:S01]  /*120a0*/  @P1 STL.S16 [R1+0x24], R116 ;  /* 0x0000247401001387 */ /* 0x0007e20000100600 */
[----:B------:R-:W-:Y:S03]  /*120b0*/  PRMT R186, R116, 0x7610, R186 ;  /* 0x0000761074ba7816 */ /* 0x000fe600000000ba */
[----:B------:R1:W4:Y:S04]  /*120c0*/  LDL.S16 R191, [R1+0x20] ;  /* 0x0000200001bf7983 */ /* 0x0003280000100600 */
[----:B------:R1:W5:Y:S01]  /*120d0*/  LDL.S16 R190, [R1+0x1c] ;  /* 0x00001c0001be7983 */ /* 0x0003620000100600 */
[-C--:B--2---:R-:W-:Y:S08]  /*120e0*/  HMMA.16816.F32.BF16 R136, R172, R124.reuse, R36 ;  /* 0x0000007cac88723c */ /* 0x084ff00000041824 */
[C---:B------:R-:W-:Y:S08]  /*120f0*/  HMMA.16816.F32.BF16 R132, R176.reuse, R124, R40 ;  /* 0x0000007cb084723c */ /* 0x040ff00000041828 */
[-C--:B------:R-:W-:Y:S08]  /*12100*/  HMMA.16816.F32.BF16 R128, R176, R126.reuse, R44 ;  /* 0x0000007eb080723c */ /* 0x080ff0000004182c */
[C---:B------:R-:W-:Y:S08]  /*12110*/  HMMA.16816.F32.BF16 R124, R172.reuse, R126, R48 ;  /* 0x0000007eac7c723c */ /* 0x040ff00000041830 */
[-C--:B------:R-:W-:Y:S08]  /*12120*/  HMMA.16816.F32.BF16 R120, R172, R108.reuse, R52 ;  /* 0x0000006cac78723c */ /* 0x080ff00000041834 */
[C---:B---3--:R-:W-:Y:S08]  /*12130*/  HMMA.16816.F32.BF16 R116, R176.reuse, R108, R56 ;  /* 0x0000006cb074723c */ /* 0x048ff00000041838 */
        /* <DEDUP_REMOVED lines=9> */
[C---:B------:R-:W-:Y:S04]  /*121d0*/  HMMA.16816.F32.BF16 R88, R176.reuse, R4, R88 ;  /* 0x00000004b058723c */ /* 0x040fe80000041858 */
[----:B------:R-:W-:Y:S02]  /*121e0*/  PRMT R4, R182, 0x7632, R4 ;  /* 0x00007632b6047816 */ /* 0x000fe40000000004 */
[----:B------:R-:W-:Y:S02]  /*121f0*/  @!P5 PRMT R182, R189, 0x5410, RZ ;  /* 0x00005410bdb6d816 */ /* 0x000fe400000000ff */
[----:B------:R-:W-:Y:S01]  /*12200*/  @P4 PRMT R4, R188, 0x5410, RZ ;  /* 0x00005410bc044816 */ /* 0x000fe200000000ff */
[-C--:B------:R-:W-:Y:S08]  /*12210*/  HMMA.16816.F32.BF16 R92, R176, R6.reuse, R92 ;  /* 0x00000006b05c723c */ /* 0x080ff0000004185c */
[----:B------:R-:W-:Y:S04]  /*12220*/  HMMA.16816.F32.BF16 R96, R172, R6, R96 ;  /* 0x00000006ac60723c */ /* 0x000fe80000041860 */
[----:B----4-:R-:W-:Y:S05]  /*12230*/  @P6 HFMA2.BF16_V2 R191, -RZ.H0_H0, RZ.H0_H0, -R0.H0_H0 ;  /* 0x200000ffffbf6231 */ /* 0x010fea0000340900 */
[----:B------:R-:W-:Y:S01]  /*12240*/  @P6 STL.S16 [R1+0x20], R191 ;  /* 0x000020bf01006387 */ /* 0x000fe20000100600 */
[----:B------:R-:W-:Y:S04]  /*12250*/  PRMT R8, R191, 0x7610, R8 ;  /* 0x00007610bf087816 */ /* 0x000fe80000000008 */
[----:B------:R-:W-:Y:S01]  /*12260*/  @P6 PRMT R0, R8, 0x5410, RZ ;  /* 0x0000541008006816 */ /* 0x000fe200000000ff */
[----:B------:R-:W-:Y:S01]  /*12270*/  IMAD.WIDE R8, R236, -0x70, R184 ;  /* 0xffffff90ec087825 */ /* 0x000fe200078e02b8 */
[----:B------:R-:W-:Y:S04]  /*12280*/  ISETP.GT.U32.AND P6, PT, R183, UR18, PT ;  /* 0x00000012b7007c0c */ /* 0x000fe8000bfc4070 */
[----:B------:R2:W-:Y:S09]  /*12290*/  STG.E.U16 desc[UR26][R8.64+-0x10], R0 ;  /* 0xfffff00008007986 */ /* 0x0005f2000c10151a */
[----:B-----5:R-:W-:Y:S05]  /*122a0*/  @P6 HFMA2.BF16_V2 R190, -RZ.H0_H0, RZ.H0_H0, -R2.H0_H0 ;  /* 0x200000ffffbe6231 */ /* 0x020fea0000340902 */
[----:B------:R-:W-:Y:S01]  /*122b0*/  @P6 STL.S16 [R1+0x1c], R190 ;  /* 0x00001cbe01006387 */ /* 0x000fe20000100600 */
[----:B------:R-:W-:Y:S04]  /*122c0*/  PRMT R10, R190, 0x7610, R10 ;  /* 0x00007610be0a7816 */ /* 0x000fe8000000000a */
[----:B------:R-:W-:Y:S05]  /*122d0*/  @P6 PRMT R2, R10, 0x5410, RZ ;  /* 0x000054100a026816 */ /* 0x000fea00000000ff */
[----:B------:R3:W-:Y:S01]  /*122e0*/  STG.E.U16 desc[UR26][R8.64+-0xe], R2 ;  /* 0xfffff20208007986 */ /* 0x0007e2000c10151a */
[----:B--2---:R-:W-:Y:S02]  /*122f0*/  PRMT R0, R181, 0x7632, R0 ;  /* 0x00007632b5007816 */ /* 0x004fe40000000000 */
[----:B------:R-:W-:Y:S02]  /*12300*/  @P1 PRMT R0, R186, 0x5410, RZ ;  /* 0x00005410ba001816 */ /* 0x000fe400000000ff */
[----:B------:R-:W-:Y:S01]  /*12310*/  @P2 PRMT R181, R187, 0x5410, RZ ;  /* 0x00005410bbb52816 */ /* 0x000fe200000000ff */
[----:B---3--:R-:W-:Y:S05]  /*12320*/  IMAD.WIDE R8, R236, 0x70, R8 ;  /* 0x00000070ec087825 */ /* 0x008fea00078e0208 */
[----:B------:R-:W-:Y:S04]  /*12330*/  STG.E.U16 desc[UR26][R8.64+-0x10], R182 ;  /* 0xfffff0b608007986 */ /* 0x000fe8000c10151a */
[----:B------:R-:W-:Y:S04]  /*12340*/  STG.E.U16 desc[UR26][R8.64+-0xe], R4 ;  /* 0xfffff20408007986 */ /* 0x000fe8000c10151a */
[----:B------:R2:W-:Y:S04]  /*12350*/  STG.E.U16 desc[UR26][R194.64+-0xe], R0 ;  /* 0xfffff200c2007986 */ /* 0x0005e8000c10151a */
[----:B------:R1:W-:Y:S01]  /*12360*/  STG.E.U16 desc[UR26][R194.64+-0x10], R181 ;  /* 0xfffff0b5c2007986 */ /* 0x0003e2000c10151a */
[----:B--2---:R-:W-:Y:S01]  /*12370*/  IMAD.MOV.U32 R0, RZ, RZ, R102 ;  /* 0x000000ffff007224 */ /* 0x004fe200078e0066 */
[----:B------:R-:W-:Y:S06]  /*12380*/  BRA.U UP0, `(.L_x_826) ;  /* 0xffffff8d00387547 */ /* 0x000fec000b83ffff */
.L_x_825:
[----:B------:R-:W2:Y:S01]  /*12390*/  LDL.LU R2, [R1+0x18] ;  /* 0x0000180001027983 */ /* 0x000ea20000300800 */
[----:B------:R-:W3:Y:S03]  /*123a0*/  LDCU UR4, c[0x0][0x4fc] ;  /* 0x00009f80ff0477ac */ /* 0x000ee60008000800 */
[----:B------:R-:W4:Y:S01]  /*123b0*/  LDL.LU R7, [R1+0x12c] ;  /* 0x00012c0001077983 */ /* 0x000f220000300800 */
[----:B------:R-:W5:Y:S01]  /*123c0*/  S2UR UR12, SR_CgaCtaId ;  /* 0x00000000000c79c3 */ /* 0x000f620000008800 */
[----:B------:R-:W-:Y:S02]  /*123d0*/  UISETP.NE.AND UP3, UPT, UR7, -0x1, UPT ;  /* 0xffffffff0700788c */ /* 0x000fe4000bf65270 */
[----:B------:R-:W1:Y:S01]  /*123e0*/  SHFL.BFLY PT, R0, R224, 0x2, 0x1f ;  /* 0x0c401f00e0007f89 */ /* 0x000e6200000e0000 */
[----:B------:R-:W3:Y:S01]  /*123f0*/  LDCU.U8 UR6, c[0x0][0x549] ;  /* 0x0000a920ff0677ac */ /* 0x000ee20008000000 */
[----:B------:R-:W5:Y:S03]  /*12400*/  S2R R53, SR_TID.X ;  /* 0x0000000000357919 */ /* 0x000f660000002100 */
[----:B------:R-:W4:Y:S01]  /*12410*/  S2UR UR13, SR_CTAID.Y ;  /* 0x00000000000d79c3 */ /* 0x000f220000002600 */
[----:B------:R-:W5:Y:S01]  /*12420*/  LDCU UR9, c[0x0][0x434] ;  /* 0x00008680ff0977ac */ /* 0x000f620008000800 */
[----:B------:R-:W1:Y:S01]  /*12430*/  LDCU.U8 UR11, c[0x0][0x548] ;  /* 0x0000a900ff0b77ac */ /* 0x000e620008000000 */
[----:B------:R-:W-:Y:S01]  /*12440*/  UISETP.NE.AND UP2, UPT, UR7, -0x1, UPT ;  /* 0xffffffff0700788c */ /* 0x000fe2000bf45270 */
[----:B------:R-:W5:Y:S01]  /*12450*/  LDCU UR15, c[0x0][0x434] ;  /* 0x00008680ff0f77ac */ /* 0x000f620008000800 */
[----:B---3--:R-:W-:-:S03]  /*12460*/  UISETP.NE.AND UP1, UPT, UR6, URZ, UPT ;  /* 0x000000ff0600728c */ /* 0x008fc6000bf25270 */
[----:B------:R-:W3:Y:S01]  /*12470*/  S2UR UR6, SR_CTAID.X ;  /* 0x00000000000679c3 */ /* 0x000ee20000002500 */
[----:B-1----:R-:W-:Y:S01]  /*12480*/  FADD.FTZ R0, R0, R224 ;  /* 0x000000e000007221 */ /* 0x002fe20000010000 */
[----:B------:R-:W-:-:S04]  /*12490*/  UISETP.NE.AND UP0, UPT, UR11, URZ, !UP1 ;  /* 0x000000ff0b00728c */ /* 0x000fc8000cf05270 */
[----:B------:R-:W1:Y:S02]  /*124a0*/  SHFL.BFLY PT, R51, R0, 0x1, 0x1f ;  /* 0x0c201f0000337f89 */ /* 0x000e6400000e0000 */
[----:B------:R-:W3:Y:S01]  /*124b0*/  @UP1 LDCU UR8, c[0x0][0x430] ;  /* 0x00008600ff0817ac */ /* 0x000ee20008000800 */
[----:B-----5:R-:W-:Y:S01]  /*124c0*/  SHF.L.U32 R52, R53, 0x3, RZ ;  /* 0x0000000335347819 */ /* 0x020fe200000006ff */
[----:B---3--:R-:W-:Y:S01]  /*124d0*/  @UP1 UIMAD UR15, UR8, UR9, URZ ;  /* 0x00000009080f12a4 */ /* 0x008fe2000f8e02ff */
[----:B-1----:R-:W-:-:S04]  /*124e0*/  FADD.FTZ R51, R0, R51 ;  /* 0x0000003300337221 */ /* 0x002fc80000010000 */
[----:B------:R-:W1:Y:S01]  /*124f0*/  MUFU.RCP R43, R51 ;  /* 0x00000033002b7308 */ /* 0x000e620000001000 */
[----:B------:R-:W-:-:S04]  /*12500*/  FSETP.NE.FTZ.AND P0, PT, R51, RZ, PT ;  /* 0x000000ff3300720b */ /* 0x000fc80003f15000 */
[----:B-1----:R-:W-:-:S05]  /*12510*/  FSEL R43, R43, 1, P0 ;  /* 0x3f8000002b2b7808 */ /* 0x002fca0000000000 */
[----:B------:R-:W-:-:S04]  /*12520*/  FMUL.FTZ R43, R43, UR4 ;  /* 0x000000042b2b7c20 */ /* 0x000fc80008410000 */
        /* <DEDUP_REMOVED lines=12> */
[C---:B------:R-:W-:Y:S01]  /*125f0*/  FMUL.FTZ R130, R43.reuse, R130 ;  /* 0x000000822b827220 */ /* 0x040fe20000410000 */
[----:B------:R-:W-:Y:S01]  /*12600*/  FMUL.FTZ R28, R43, R131 ;  /* 0x000000832b1c7220 */ /* 0x000fe20000410000 */
[----:B------:R-:W-:Y:S01]  /*12610*/  F2FP.BF16.F32.PACK_AB R151, R151, R150 ;  /* 0x000000969797723e */ /* 0x000fe200000010ff */
[C---:B------:R-:W-:Y:S01]  /*12620*/  FMUL.FTZ R118, R43.reuse, R118 ;  /* 0x000000762b767220 */ /* 0x040fe20000410000 */
[----:B------:R-:W-:Y:S01]  /*12630*/  F2FP.BF16.F32.PACK_AB R36, R36, R146 ;  /* 0x000000922424723e */ /* 0x000fe200000010ff */
[C---:B------:R-:W-:Y:S01]  /*12640*/  FMUL.FTZ R24, R43.reuse, R119 ;  /* 0x000000772b187220 */ /* 0x040fe20000410000 */
[C---:B------:R-:W-:Y:S01]  /*12650*/  FMUL.FTZ R114, R43.reuse, R114 ;  /* 0x000000722b727220 */ /* 0x040fe20000410000 */
[C---:B------:R-:W-:Y:S01]  /*12660*/  FMUL.FTZ R20, R43.reuse, R115 ;  /* 0x000000732b147220 */ /* 0x040fe20000410000 */
        /* <DEDUP_REMOVED lines=10> */
[----:B------:R-:W-:Y:S01]  /*12710*/  F2FP.BF16.F32.PACK_AB R16, R16, R74 ;  /* 0x0000004a1010723e */ /* 0x000fe200000010ff */
[----:B------:R-:W-:Y:S01]  /*12720*/  FMUL.FTZ R94, R43, R94 ;  /* 0x0000005e2b5e7220 */ /* 0x000fe20000410000 */
[----:B------:R-:W-:-:S02]  /*12730*/  F2FP.BF16.F32.PACK_AB R12, R12, R78 ;  /* 0x0000004e0c0c723e */ /* 0x000fc400000010ff */
[----:B------:R-:W-:Y:S02]  /*12740*/  F2FP.BF16.F32.PACK_AB R8, R8, R90 ;  /* 0x0000005a0808723e */ /* 0x000fe400000010ff */
[----:B--2---:R-:W-:Y:S02]  /*12750*/  MOV R6, R2 ;  /* 0x0000000200067202 */ /* 0x004fe40000000f00 */
[----:B------:R-:W1:Y:S04]  /*12760*/  SHFL.BFLY PT, R2, R225, 0x2, 0x1f ;  /* 0x0c401f00e1027f89 */ /* 0x000e6800000e0000 */
[----:B------:R-:W2:Y:S04]  /*12770*/  SHFL.BFLY PT, R4, R6, 0x2, 0x1f ;  /* 0x0c401f0006047f89 */ /* 0x000ea800000e0000 */
        /* <DEDUP_REMOVED lines=8> */
[----:B--2---:R-:W-:Y:S01]  /*12800*/  FADD.FTZ R50, R4, R50 ;  /* 0x0000003204327221 */ /* 0x004fe20000010000 */
[----:B------:R-:W-:-:S03]  /*12810*/  SHF.L.U32 R4, R53, 0x1, RZ ;  /* 0x0000000135047819 */ /* 0x000fc600000006ff */
[----:B------:R-:W-:Y:S01]  /*12820*/  FSETP.NE.FTZ.AND P1, PT, R48, RZ, PT ;  /* 0x000000ff3000720b */ /* 0x000fe20003f35000 */
[----:B---3--:R-:W-:Y:S01]  /*12830*/  FADD.FTZ R49, R5, R49 ;  /* 0x0000003105317221 */ /* 0x008fe20000010000 */
[----:B------:R-:W-:Y:S01]  /*12840*/  LOP3.LUT R215, R215, 0x6, R4, 0xf8, !PT ;  /* 0x00000006d7d77812 */ /* 0x000fe200078ef804 */
[----:B------:R-:W-:Y:S01]  /*12850*/  MUFU.RCP R6, R50 ;  /* 0x0000003200067308 */ /* 0x000fe20000001000 */
[----:B------:R-:W-:Y:S02]  /*12860*/  LOP3.LUT R4, R52, 0xc0, RZ, 0xc0, !PT ;  /* 0x000000c034047812 */ /* 0x000fe400078ec0ff */
[----:B------:R-:W-:Y:S02]  /*12870*/  LOP3.LUT R215, R215, 0x20, R52, 0xf8, !PT ;  /* 0x00000020d7d77812 */ /* 0x000fe400078ef834 */
[----:B------:R-:W-:Y:S02]  /*12880*/  LOP3.LUT R4, R4, 0x18, R53, 0xf8, !PT ;  /* 0x0000001804047812 */ /* 0x000fe400078ef835 */
[----:B------:R-:W-:Y:S01]  /*12890*/  FSETP.NE.FTZ.AND P3, PT, R49, RZ, PT ;  /* 0x000000ff3100720b */ /* 0x000fe20003f75000 */
[----:B------:R-:W1:Y:S01]  /*128a0*/  MUFU.RCP R5, R49 ;  /* 0x0000003100057308 */ /* 0x000e620000001000 */
[----:B------:R-:W-:-:S02]  /*128b0*/  LOP3.LUT R215, R215, R4, RZ, 0xfc, !PT ;  /* 0x00000004d7d77212 */ /* 0x000fc400078efcff */
[----:B------:R-:W-:-:S05]  /*128c0*/  FSETP.NE.FTZ.AND P2, PT, R50, RZ, PT ;  /* 0x000000ff3200720b */ /* 0x000fca0003f55000 */
[----:B------:R-:W2:Y:S01]  /*128d0*/  MUFU.RCP R4, R48 ;  /* 0x0000003000047308 */ /* 0x000ea20000001000 */
[----:B-1----:R-:W-:Y:S02]  /*128e0*/  FSEL R2, R5, 1, P3 ;  /* 0x3f80000005027808 */ /* 0x002fe40001800000 */
[----:B------:R-:W-:-:S03]  /*128f0*/  FSEL R5, R6, 1, P2 ;  /* 0x3f80000006057808 */ /* 0x000fc60001000000 */
[----:B------:R-:W-:Y:S02]  /*12900*/  FMUL.FTZ R0, R2, UR4 ;  /* 0x0000000402007c20 */ /* 0x000fe40008410000 */
[----:B------:R-:W-:Y:S01]  /*12910*/  FMUL.FTZ R2, R5, UR4 ;  /* 0x0000000405027c20 */ /* 0x000fe20008410000 */
        /* <DEDUP_REMOVED lines=31> */
[----:B------:R-:W-:Y:S01]  /*12b10*/  UMOV UR4, 0x400 ;  /* 0x0000040000047882 */ /* 0x000fe20000000000 */
[----:B------:R-:W-:Y:S01]  /*12b20*/  F2FP.BF16.F32.PACK_AB R46, R46, R168 ;  /* 0x000000a82e2e723e */ /* 0x000fe200000010ff */
[----:B------:R-:W-:Y:S01]  /*12b30*/  ULEA UR12, UR12, UR4, 0x18 ;  /* 0x000000040c0c7291 */ /* 0x000fe2000f8ec0ff */
[C---:B------:R-:W-:Y:S01]  /*12b40*/  FMUL.FTZ R164, R0.reuse, R164 ;  /* 0x000000a400a47220 */ /* 0x040fe20000410000 */
[----:B------:R-:W1:Y:S01]  /*12b50*/  @!UP3 LDCU.64 UR4, c[0x0][0x400] ;  /* 0x00008000ff04b7ac */ /* 0x000e620008000a00 */
[C---:B------:R-:W-:Y:S01]  /*12b60*/  FMUL.FTZ R47, R0.reuse, R165 ;  /* 0x000000a5002f7220 */ /* 0x040fe20000410000 */
[C---:B------:R-:W-:Y:S01]  /*12b70*/  FMUL.FTZ R160, R0.reuse, R160 ;  /* 0x000000a000a07220 */ /* 0x040fe20000410000 */
        /* <DEDUP_REMOVED lines=48> */
[----:B-1----:R-:W-:Y:S01]  /*12e80*/  @!UP3 UIMAD.WIDE.U32 UR16, UR13, UR4, URZ ;  /* 0x000000040d10b2a5 */ /* 0x002fe2000f8e00ff */
[----:B------:R-:W-:Y:S01]  /*12e90*/  F2FP.BF16.F32.PACK_AB R44, R44, R160 ;  /* 0x000000a02c2c723e */ /* 0x000fe200000010ff */
[----:B------:R-:W-:Y:S01]  /*12ea0*/  STS [R4+0x200], R45 ;  /* 0x0002002d04007388 */ /* 0x000fe20000000800 */
[----:B------:R-:W-:Y:S01]  /*12eb0*/  F2FP.BF16.F32.PACK_AB R42, R42, R152 ;  /* 0x000000982a2a723e */ /* 0x000fe200000010ff */
[----:B------:R-:W-:Y:S01]  /*12ec0*/  @!UP3 UIMAD UR14, UR13, UR5, UR17 ;  /* 0x000000050d0eb2a4 */ /* 0x000fe2000f8e0211 */
[----:B------:R-:W-:Y:S01]  /*12ed0*/  F2FP.BF16.F32.PACK_AB R41, R41, R154 ;  /* 0x0000009a2929723e */ /* 0x000fe200000010ff */
[----:B------:R1:W-:Y:S01]  /*12ee0*/  STS [R5+0x10], R0 ;  /* 0x0000100005007388 */ /* 0x0003e20000000800 */
[----:B------:R-:W-:Y:S01]  /*12ef0*/  F2FP.BF16.F32.PACK_AB R39, R39, R140 ;  /* 0x0000008c2727723e */ /* 0x000fe200000010ff */
[----:B------:R-:W2:Y:S01]  /*12f00*/  @UP3 LDCU.64 UR4, c[0x0][0x408] ;  /* 0x00008100ff0437ac */ /* 0x000ea20008000a00 */
[----:B------:R-:W-:Y:S01]  /*12f10*/  F2FP.BF16.F32.PACK_AB R38, R38, R142 ;  /* 0x0000008e2626723e */ /* 0x000fe200000010ff */
[----:B------:R3:W-:Y:S01]  /*12f20*/  STS [R5+0x210], R2 ;  /* 0x0002100205007388 */ /* 0x0007e20000000800 */
[----:B------:R-:W-:Y:S01]  /*12f30*/  F2FP.BF16.F32.PACK_AB R40, R40, R148 ;  /* 0x000000942828723e */ /* 0x000fe200000010ff */
[----:B------:R-:W4:Y:S01]  /*12f40*/  @UP1 LDCU UR17, c[0x0][0x430] ;  /* 0x00008600ff1117ac */ /* 0x000f220008000800 */
        /* <DEDUP_REMOVED lines=12> */
[----:B--2---:R-:W-:Y:S01]  /*13010*/  @UP3 UIMAD.WIDE.U32 UR18, UR7, UR4, URZ ;  /* 0x00000004071232a5 */ /* 0x004fe2000f8e00ff */
[----:B------:R-:W-:Y:S01]  /*13020*/  F2FP.BF16.F32.PACK_AB R26, R26, R122 ;  /* 0x0000007a1a1a723e */ /* 0x000fe200000010ff */
[----:B------:R-:W2:Y:S01]  /*13030*/  S2UR UR4, SR_CTAID.Z ;  /* 0x00000000000479c3 */ /* 0x000ea20000002700 */
[----:B-1----:R-:W-:Y:S01]  /*13040*/  LOP3.LUT R0, R214, 0x40, RZ, 0xc0, !PT ;  /* 0x00000040d6007812 */ /* 0x002fe200078ec0ff */
[----:B------:R-:W-:Y:S01]  /*13050*/  @UP3 UIMAD UR14, UR7, UR5, UR19 ;  /* 0x00000005070e32a4 */ /* 0x000fe2000f8e0213 */
[----:B------:R-:W-:Y:S01]  /*13060*/  F2FP.BF16.F32.PACK_AB R23, R23, R108 ;  /* 0x0000006c1717723e */ /* 0x000fe200000010ff */
[----:B------:R-:W-:Y:S01]  /*13070*/  @!UP2 UIMAD UR7, UR13, UR9, URZ ;  /* 0x000000090d07a2a4 */ /* 0x000fe2000f8e02ff */
[-C--:B---3--:R-:W-:Y:S01]  /*13080*/  IADD3 R2, PT, PT, R4, -R0.reuse, RZ ;  /* 0x8000000004027210 */ /* 0x088fe20007ffe0ff */
[----:B------:R-:W-:Y:S01]  /*13090*/  @UP1 UMOV UR5, 0x1 ;  /* 0x0000000100051882 */ /* 0x000fe20000000000 */
[----:B------:R-:W-:Y:S01]  /*130a0*/  IADD3 R0, PT, PT, R5, -R0, RZ ;  /* 0x8000000005007210 */ /* 0x000fe20007ffe0ff */
[----:B------:R-:W-:Y:S01]  /*130b0*/  @UP3 UMOV UR16, UR18 ;  /* 0x0000001200103c82 */ /* 0x000fe20008000000 */
[----:B------:R-:W-:Y:S01]  /*130c0*/  F2FP.BF16.F32.PACK_AB R22, R22, R110 ;  /* 0x0000006e1616723e */ /* 0x000fe200000010ff */
[----:B------:R-:W-:Y:S01]  /*130d0*/  STS [R2+0x20], R42 ;  /* 0x0000202a02007388 */ /* 0x000fe20000000800 */
[----:B------:R-:W-:Y:S01]  /*130e0*/  F2FP.BF16.F32.PACK_AB R25, R25, R116 ;  /* 0x000000741919723e */ /* 0x000fe200000010ff */
[----:B------:R-:W-:Y:S01]  /*130f0*/  USHF.R.S32.HI UR8, URZ, 0x1f, UR7 ;  /* 0x0000001fff087899 */ /* 0x000fe20008011407 */
        /* <DEDUP_REMOVED lines=47> */
[----:B-1----:R-:W-:-:S03]  /*133f0*/  F2FP.BF16.F32.PACK_AB R4, R93, R92 ;  /* 0x0000005c5d04723e */ /* 0x002fc600000010ff */
[----:B------:R-:W-:Y:S04]  /*13400*/  STS [R2+0x5020], R9 ;  /* 0x0050200902007388 */ /* 0x000fe80000000800 */
[----:B------:R1:W-:Y:S01]  /*13410*/  STS [R2+0x5220], R8 ;  /* 0x0052200802007388 */ /* 0x0003e20000000800 */
[----:B---3--:R-:W-:Y:S01]  /*13420*/  LOP3.LUT R5, R52, 0xd8, RZ, 0xc0, !PT ;  /* 0x000000d834057812 */ /* 0x008fe200078ec0ff */
[----:B-----5:R-:W3:Y:S03]  /*13430*/  @P3 LDC R11, c[0x0][0x458] ;  /* 0x00011600ff0b3b82 */ /* 0x020ee60000000800 */
[----:B------:R-:W-:Y:S01]  /*13440*/  LOP3.LUT R5, R5, 0x18, R53, 0x78, !PT ;  /* 0x0000001805057812 */ /* 0x000fe200078e7835 */
[----:B----4-:R4:W2:Y:S03]  /*13450*/  @P3 MUFU.LG2 R10, R49 ;  /* 0x00000031000a3308 */ /* 0x0108a60000000c00 */
[----:B------:R-:W-:Y:S01]  /*13460*/  LOP3.LUT R5, R5, 0x1f20, R52, 0xf8, !PT ;  /* 0x00001f2005057812 */ /* 0x000fe200078ef834 */
[----:B-1----:R-:W-:-:S05]  /*13470*/  FMUL.FTZ R2, R43, R95 ;  /* 0x0000005f2b027220 */ /* 0x002fca0000410000 */
[----:B------:R-:W-:Y:S01]  /*13480*/  F2FP.BF16.F32.PACK_AB R2, R2, R94 ;  /* 0x0000005e0202723e */ /* 0x000fe200000010ff */
[----:B--2-4-:R-:W-:Y:S06]  /*13490*/  BRA.U UP1, `(.L_x_829) ;  /* 0x0000000101207547 */ /* 0x014fec000b800000 */
        /* <DEDUP_REMOVED lines=8> */
.L_x_829:
        /* <DEDUP_REMOVED lines=75> */
.L_x_831:
[----:B------:R-:W-:Y:S05]  /*139d0*/  BSYNC.RECONVERGENT B0 ;  /* 0x0000000000007941 */ /* 0x000fea0003800200 */
.L_x_830:
        /* <DEDUP_REMOVED lines=41> */
.L_x_833:
[----:B------:R-:W-:Y:S05]  /*13c70*/  BSYNC.RECONVERGENT B0 ;  /* 0x0000000000007941 */ /* 0x000fea0003800200 */
.L_x_832:
        /* <DEDUP_REMOVED lines=24> */
.L_x_835:
[----:B------:R-:W-:Y:S05]  /*13e00*/  BSYNC.RECONVERGENT B0 ;  /* 0x0000000000007941 */ /* 0x000fea0003800200 */
.L_x_834:
        /* <DEDUP_REMOVED lines=24> */
.L_x_837:
[----:B------:R-:W-:Y:S05]  /*13f90*/  BSYNC.RECONVERGENT B0 ;  /* 0x0000000000007941 */ /* 0x000fea0003800200 */
.L_x_836:
        /* <DEDUP_REMOVED lines=24> */
.L_x_838:
        /* <DEDUP_REMOVED lines=14> */
.L_x_1363:


//--------------------- .text._ZN5flash16flash_fwd_kernelI23Flash_fwd_kernel_traitsILi96ELi128ELi64ELi4ELb0ELb0EN7cutlass10bfloat16_tE19Flash_kernel_traitsILi96ELi128ELi64ELi4ES3_EELb0ELb0ELb0ELb1ELb0ELb0ELb1ELb0EEEvNS_16Flash_fwd_paramsE --------------------------
	.section	.text._ZN5flash16flash_fwd_kernelI23Flash_fwd_kernel_traitsILi96ELi128ELi64ELi4ELb0ELb0EN7cutlass10bfloat16_tE19Flash_kernel_traitsILi96ELi128ELi64ELi4ES3_EELb0ELb0ELb0ELb1ELb0ELb0ELb1ELb0EEEvNS_16Flash_fwd_paramsE,"ax",@progbits
	.align	128
        .global         _ZN5flash16flash_fwd_kernelI23Flash_fwd_kernel_traitsILi96ELi128ELi64ELi4ELb0ELb0EN7cutlass10bfloat16_tE19Flash_kernel_traitsILi96ELi128ELi64ELi4ES3_EELb0ELb0ELb0ELb1ELb0ELb0ELb1ELb0EEEvNS_16Flash_fwd_paramsE
        .type           _ZN5flash16flash_fwd_kernelI23Flash_fwd_kernel_traitsILi96ELi128ELi64ELi4ELb0ELb0EN7cutlass10bfloat16_tE19Flash_kernel_traitsILi96ELi128ELi64ELi4ES3_EELb0ELb0ELb0ELb1ELb0ELb0ELb1ELb0EEEvNS_16Flash_fwd_paramsE,@function
        .size           _ZN5flash16flash_fwd_kernelI23Flash_fwd_kernel_traitsILi96ELi128ELi64ELi4ELb0ELb0EN7cutlass10bfloat16_tE19Flash_kernel_traitsILi96ELi128ELi64ELi4ES3_EELb0ELb0ELb0ELb1ELb0ELb0ELb1ELb0EEEvNS_16Flash_fwd_paramsE,(.L_x_1364 - _ZN5flash16flash_fwd_kernelI23Flash_fwd_kernel_traitsILi96ELi128ELi64ELi4ELb0ELb0EN7cutlass10bfloat16_tE19Flash_kernel_traitsILi96ELi128ELi64ELi4ES3_EELb0ELb0ELb0ELb1ELb0ELb0ELb1ELb0EEEvNS_16Flash_fwd_paramsE)
        .other          _ZN5flash16flash_fwd_kernelI23Flash_fwd_kernel_traitsILi96ELi128ELi64ELi4ELb0ELb0EN7cutlass10bfloat16_tE19Flash_kernel_traitsILi96ELi128ELi64ELi4ES3_EELb0ELb0ELb0ELb1ELb0ELb0ELb1ELb0EEEvNS_16Flash_fwd_paramsE,@"STO_CUDA_ENTRY STV_DEFAULT"
_ZN5flash16flash_fwd_kernelI23Flash_fwd_kernel_traitsILi96ELi128ELi64ELi4ELb0ELb0EN7cutlass10bfloat16_tE19Flash_kernel_traitsILi96ELi128ELi64ELi4ES3_EELb0ELb0ELb0ELb1ELb0ELb0ELb1ELb0EEEvNS_16Flash_fwd_paramsE:
.text._ZN5flash16flash_fwd_kernelI23Flash_fwd_kernel_traitsILi96ELi128ELi64ELi4ELb0ELb0EN7cutlass10bfloat16_tE19Flash_kernel_traitsILi96ELi128ELi64ELi4ES3_EELb0ELb0ELb0ELb1ELb0ELb0ELb1ELb0EEEvNS_16Flash_fwd_paramsE:
        /* <DEDUP_REMOVED lines=22> */
[----:B------:R1:W3:Y:S02]  /*0160*/  @P0 LDG.E R8, desc[UR16][R2.64+0x4] ;  /* 0x0000041002080981 */ /* 0x0002e4000c1e1900 */
[----:B------:R-:W-:Y:S01]  /*0170*/  @P4 IADD3 R4, P3, PT, R11, UR6, RZ ;  /* 0x000000060b044c10 */ /* 0x000fe2000ff7e0ff */
[----:B------:R-:W-:-:S03]  /*0180*/  IMAD.MOV.U32 R10, RZ, RZ, RZ ;  /* 0x000000ffff0a7224 */ /* 0x000fc600078e00ff */
[----:B------:R-:W-:-:S05]  /*0190*/  @P4 IADD3.X R5, PT, PT, R9, UR7, RZ, P3, !PT ;  /* 0x0000000709054c10 */ /* 0x000fca0009ffe4ff */
[----:B------:R4:W3:Y:S01]  /*01a0*/  @P4 LDG.E R10, desc[UR16][R4.64] ;  /* 0x00000010040a4981 */ /* 0x0008e2000c1e1900 */
[----:B-1----:R-:W-:-:S04]  /*01b0*/  @P2 IADD3 R2, P1, PT, R11, UR4, RZ ;  /* 0x000000040b022c10 */ /* 0x002fc8000ff3e0ff */
[----:B------:R-:W-:-:S05]  /*01c0*/  @P2 IADD3.X R3, PT, PT, R9, UR5, RZ, P1, !PT ;  /* 0x0000000509032c10 */ /* 0x000fca0008ffe4ff */
[----:B------:R1:W3:Y:S01]  /*01d0*/  @P2 LDG.E R0, desc[UR16][R2.64] ;  /* 0x0000001002002981 */ /* 0x0002e2000c1e1900 */
[----:B------:R-:W1:Y:S01]  /*01e0*/  LDCU.U8 UR4, c[0x0][0x532] ;  /* 0x0000a640ff0477ac */ /* 0x000e620008000000 */
[----:B------:R-:W-:Y:S01]  /*01f0*/  ISETP.EQ.U32.AND P3, PT, R6, RZ, PT ;  /* 0x000000ff0600720c */ /* 0x000fe20003f62070 */
[----:B------:R-:W1:Y:S01]  /*0200*/  S2R R17, SR_CTAID.X ;  /* 0x0000000000117919 */ /* 0x000e620000002500 */
[----:B------:R-:W3:Y:S08]  /*0210*/  @!P0 LDC R211, c[0x0][0x434] ;  /* 0x00010d00ffd38b82 */ /* 0x000ef00000000800 */
[----:B----4-:R-:W4:Y:S01]  /*0220*/  @!P2 LDC.64 R4, c[0x0][0x488] ;  /* 0x00012200ff04ab82 */ /* 0x010f220000000a00 */
        /* <DEDUP_REMOVED lines=14> */
[----:B----4-:R-:W-:-:S04]  /*0310*/  @!P2 ISETP.NE.U32.AND P0, PT, R4, RZ, PT ;  /* 0x000000ff0400a20c */ /* 0x010fc80003f05070 */
        /* <DEDUP_REMOVED lines=9> */
.L_x_839:
        /* <DEDUP_REMOVED lines=29> */
.L_x_841:
        /* <DEDUP_REMOVED lines=40> */
.L_x_843:
[----:B------:R-:W-:Y:S05]  /*0800*/  BSYNC.RECONVERGENT B0 ;  /* 0x0000000000007941 */ /* 0x000fea0003800200 */
.L_x_842:
        /* <DEDUP_REMOVED lines=22> */
.L_x_845:
[----:B------:R-:W-:Y:S05]  /*0970*/  BSYNC.RECONVERGENT B0 ;  /* 0x0000000000007941 */ /* 0x000fea0003800200 */
.L_x_844:
        /* <DEDUP_REMOVED lines=24> */
.L_x_847:
[----:B------:R-:W-:Y:S05]  /*0b00*/  BSYNC.RECONVERGENT B0 ;  /* 0x0000000000007941 */ /* 0x000fea0003800200 */
.L_x_846:
        /* <DEDUP_REMOVED lines=32> */
.L_x_849:
[----:B------:R-:W-:Y:S05]  /*0d10*/  BSYNC.RECONVERGENT B0 ;  /* 0x0000000000007941 */ /* 0x000fea0003800200 */
.L_x_848:
        /* <DEDUP_REMOVED lines=15> */
.L_x_851:
[----:B------:R-:W-:Y:S05]  /*0e10*/  BSYNC.RECONVERGENT B0 ;  /* 0x0000000000007941 */ /* 0x000fea0003800200 */
.L_x_850:
        /* <DEDUP_REMOVED lines=10> */
.L_x_853:
[----:B------:R-:W-:Y:S05]  /*0ec0*/  BSYNC.RECONVERGENT B0 ;  /* 0x0000000000007941 */ /* 0x000fea0003800200 */
.L_x_852:
        /* <DEDUP_REMOVED lines=10> */
.L_x_855:
[----:B------:R-:W-:Y:S05]  /*0f70*/  BSYNC.RECONVERGENT B0 ;  /* 0x0000000000007941 */ /* 0x000fea0003800200 */
.L_x_854:
        /* <DEDUP_REMOVED lines=10> */
.L_x_840:
        /* <DEDUP_REMOVED lines=22> */
.L_x_856:
[----:B------:R-:W1:Y:S01]  /*1180*/  LDCU.64 UR8, c[0x0][0x3b8] ;  /* 0x00007700ff0877ac */ /* 0x000e620008000a00 */
[----:B------:R-:W-:-:S05]  /*1190*/  IADD3 R2, PT, PT, R10, R11, RZ ;  /* 0x0000000b0a027210 */ /* 0x000fca0007ffe0ff */
[C---:B-1----:R-:W-:Y:S02]  /*11a0*/  IMAD R0, R2.reuse, UR9, RZ ;  /* 0x0000000902007c24 */ /* 0x042fe4000f8e02ff */
[----:B------:R-:W-:-:S05]  /*11b0*/  IMAD.WIDE.U32 R2, R2, UR8, RZ ;  /* 0x0000000802027c25 */ /* 0x000fca000f8e00ff */
[----:B------:R-:W-:Y:S02]  /*11c0*/  IADD3 R7, PT, PT, R3, R0, RZ ;  /* 0x0000000003077210 */ /* 0x000fe40007ffe0ff */
[----:B------:R-:W-:-:S07]  /*11d0*/  MOV R5, R2 ;  /* 0x0000000200057202 */ /* 0x000fce0000000f00 */
.L_x_857:
        /* <DEDUP_REMOVED lines=39> */
.L_x_858:
[----:B------:R-:W1:Y:S01]  /*1450*/  LDC.64 R14, c[0x0][0x3c0] ;  /* 0x0000f000ff0e7b82 */ /* 0x000e620000000a00 */
[----:B------:R-:W-:-:S05]  /*1460*/  IADD3 R0, PT, PT, R10, R11, RZ ;  /* 0x0000000b0a007210 */ /* 0x000fca0007ffe0ff */
[C---:B-1----:R-:W-:Y:S02]  /*1470*/  IMAD R4, R0.reuse, R15, RZ ;  /* 0x0000000f00047224 */ /* 0x042fe400078e02ff */
[----:B------:R-:W-:-:S05]  /*1480*/  IMAD.WIDE.U32 R2, R0, R14, RZ ;  /* 0x0000000e00027225 */ /* 0x000fca00078e00ff */
[----:B------:R-:W-:-:S07]  /*1490*/  IADD3 R0, PT, PT, R3, R4, RZ ;  /* 0x0000000403007210 */ /* 0x000fce0007ffe0ff */
.L_x_859:
[----:B------:R-:W-:Y:S01]  /*14a0*/  IMAD.SHL.U32 R18, R230, 0x8, RZ ;  /* 0x00000008e6127824 */ /* 0x000fe200078e00ff */
[----:B------:R-:W1:Y:S01]  /*14b0*/  LDCU.128 UR4, c[0x0][0x3d0] ;  /* 0x00007a00ff0477ac */ /* 0x000e620008000c00 */
[----:B------:R-:W-:Y:S01]  /*14c0*/  SHF.R.U32.HI R63, RZ, 0x2, R230 ;  /* 0x00000002ff3f7819 */ /* 0x000fe200000116e6 */
[----:B------:R-:W2:Y:S01]  /*14d0*/  S2UR UR18, SR_CgaCtaId ;  /* 0x00000000001279c3 */ /* 0x000ea20000008800 */
[----:B------:R-:W-:Y:S01]  /*14e0*/  IMAD.IADD R21, R211, 0x1, -R101 ;  /* 0x00000001d3157824 */ /* 0x000fe200078e0a65 */
[C---:B------:R-:W-:Y:S01]  /*14f0*/  LOP3.LUT R154, R18.reuse, 0x18, RZ, 0xc0, !PT ;  /* 0x00000018129a7812 */ /* 0x040fe200078ec0ff */
[----:B------:R-:W3:Y:S01]  /*1500*/  LDCU.64 UR12, c[0x0][0x390] ;  /* 0x00007200ff0c77ac */ /* 0x000ee20008000a00 */
[----:B------:R3:W-:Y:S01]  /*1510*/  STL [R1+0x2c], R18 ;  /* 0x00002c1201007387 */ /* 0x0007e20000100800 */
[----:B------:R-:W-:Y:S01]  /*1520*/  LOP3.LUT R12, R18, 0xd8, RZ, 0xc0, !PT ;  /* 0x000000d8120c7812 */ /* 0x000fe200078ec0ff */
[----:B------:R-:W-:Y:S01]  /*1530*/  IMAD.SHL.U32 R225, R230, 0x4, RZ ;  /* 0x00000004e6e17824 */ /* 0x000fe200078e00ff */
[C---:B------:R-:W-:Y:S01]  /*1540*/  IADD3 R2, P0, PT, R154.reuse, R2, RZ ;  /* 0x000000029a027210 */ /* 0x040fe20007f1e0ff */
[----:B------:R-:W4:Y:S01]  /*1550*/  LDCU.64 UR14, c[0x0][0x388] ;  /* 0x00007100ff0e77ac */ /* 0x000f220008000a00 */
[C---:B------:R-:W-:Y:S01]  /*1560*/  IADD3 R4, P1, PT, R154.reuse, R5, RZ ;  /* 0x000000059a047210 */ /* 0x040fe20007f3e0ff */
[----:B------:R2:W-:Y:S01]  /*1570*/  STL [R1+0x8], R154 ;  /* 0x0000089a01007387 */ /* 0x0005e20000100800 */
[C---:B------:R-:W-:Y:S01]  /*1580*/  LOP3.LUT R152, R154.reuse, 0x40, RZ, 0xfc, !PT ;  /* 0x000000409a987812 */ /* 0x040fe200078efcff */
[----:B------:R-:W-:Y:S01]  /*1590*/  IMAD.X R3, RZ, RZ, R0, P0 ;  /* 0x000000ffff037224 */ /* 0x000fe200000e0600 */
[----:B------:R-:W-:Y:S01]  /*15a0*/  SHF.R.S32.HI R0, RZ, 0x1f, R6 ;  /* 0x0000001fff007819 */ /* 0x000fe20000011406 */
[----:B------:R-:W-:Y:S01]  /*15b0*/  IMAD.X R5, RZ, RZ, R7, P1 ;  /* 0x000000ffff057224 */ /* 0x000fe200008e0607 */
[C---:B------:R-:W-:Y:S01]  /*15c0*/  IADD3 R8, P0, PT, R154.reuse, R8, RZ ;  /* 0x000000089a087210 */ /* 0x040fe20007f1e0ff */
[C---:B------:R-:W-:Y:S01]  /*15d0*/  IMAD.WIDE.U32 R2, R63.reuse, R14, R2 ;  /* 0x0000000e3f027225 */ /* 0x040fe200078e0002 */
[----:B------:R-:W5:Y:S01]  /*15e0*/  LDCU.64 UR10, c[0x0][0x3c8] ;  /* 0x00007900ff0a77ac */ /* 0x000f620008000a00 */
[----:B------:R-:W-:Y:S01]  /*15f0*/  LOP3.LUT R153, R154, 0x20, RZ, 0xfc, !PT ;  /* 0x000000209a997812 */ /* 0x000fe200078efcff */
[----:B------:R-:W-:Y:S01]  /*1600*/  BSSY.RECONVERGENT B0, `(.L_x_860) ;  /* 0x0000048000007945 */ /* 0x000fe20003800200 */
[----:B------:R-:W-:Y:S01]  /*1610*/  IMAD.WIDE.U32 R4, R63, UR8, R4 ;  /* 0x000000083f047c25 */ /* 0x000fe2000f8e0004 */
[----:B------:R-:W-:-:S03]  /*1620*/  SHF.R.U32.HI R226, RZ, 0x1, R230 ;  /* 0x00000001ffe27819 */ /* 0x000fc600000116e6 */
[C---:B-1----:R-:W-:Y:S02]  /*1630*/  IMAD R7, R0.reuse, UR4, RZ ;  /* 0x0000000400077c24 */ /* 0x042fe4000f8e02ff */
[C---:B------:R-:W-:Y:S02]  /*1640*/  IMAD R3, R63.reuse, R15, R3 ;  /* 0x0000000f3f037224 */ /* 0x040fe400078e0203 */
[----:B------:R-:W-:Y:S02]  /*1650*/  IMAD R0, R0, UR6, RZ ;  /* 0x0000000600007c24 */ /* 0x000fe4000f8e02ff */
[----:B------:R-:W-:Y:S02]  /*1660*/  IMAD R5, R63, UR9, R5 ;  /* 0x000000093f057c24 */ /* 0x000fe4000f8e0205 */
[C---:B------:R-:W-:Y:S02]  /*1670*/  IMAD R10, R6.reuse, UR7, R0 ;  /* 0x00000007060a7c24 */ /* 0x040fe4000f8e0200 */
[----:B------:R-:W-:-:S04]  /*1680*/  IMAD.WIDE.U32 R2, R6, UR6, R2 ;  /* 0x0000000606027c25 */ /* 0x000fc8000f8e0002 */
[----:B------:R-:W-:Y:S01]  /*1690*/  IMAD R11, R6, UR5, R7 ;  /* 0x00000005060b7c24 */ /* 0x000fe2000f8e0207 */
[----:B------:R-:W-:Y:S01]  /*16a0*/  LOP3.LUT R7, R18, 0x1f20, RZ, 0xc0, !PT ;  /* 0x00001f2012077812 */ /* 0x000fe200078ec0ff */
[----:B------:R-:W-:Y:S01]  /*16b0*/  IMAD.WIDE.U32 R4, R6, UR4, R4 ;  /* 0x0000000406047c25 */ /* 0x000fe2000f8e0004 */
[----:B------:R-:W-:Y:S01]  /*16c0*/  LOP3.LUT R6, R12, 0x18, R230, 0x78, !PT ;  /* 0x000000180c067812 */ /* 0x000fe200078e78e6 */
[----:B------:R-:W-:Y:S02]  /*16d0*/  UMOV UR5, 0x400 ;  /* 0x0000040000057882 */ /* 0x000fe40000000000 */
[----:B------:R-:W-:Y:S01]  /*16e0*/  IMAD.X R9, RZ, RZ, R13, P0 ;  /* 0x000000ffff097224 */ /* 0x000fe200000e060d */
[----:B---3--:R-:W-:Y:S01]  /*16f0*/  LEA R18, P0, R2, UR12, 0x1 ;  /* 0x0000000c02127c11 */ /* 0x008fe2000f8008ff */
[----:B------:R-:W-:Y:S01]  /*1700*/  IMAD.IADD R3, R3, 0x1, R10 ;  /* 0x0000000103037824 */ /* 0x000fe200078e020a */
[----:B----4-:R-:W-:Y:S01]  /*1710*/  LEA R151, P1, R4, UR14, 0x1 ;  /* 0x0000000e04977c11 */ /* 0x010fe2000f8208ff */
[----:B------:R-:W-:Y:S01]  /*1720*/  IMAD.IADD R0, R5, 0x1, R11 ;  /* 0x0000000105007824 */ /* 0x000fe200078e020b */
[----:B--2---:R-:W-:Y:S01]  /*1730*/  ULEA UR5, UR18, UR5, 0x18 ;  /* 0x0000000512057291 */ /* 0x004fe2000f8ec0ff */
[----:B-----5:R-:W-:Y:S01]  /*1740*/  IMAD.WIDE.U32 R8, R16, UR10, R8 ;  /* 0x0000000a10087c25 */ /* 0x020fe2000f8e0008 */
[----:B------:R-:W-:Y:S01]  /*1750*/  LEA.HI.X R13, R2, UR13, R3, 0x1, P0 ;  /* 0x0000000d020d7c11 */ /* 0x000fe200080f0c03 */
[----:B------:R1:W-:Y:S01]  /*1760*/  STL [R1+0x4], R151 ;  /* 0x0000049701007387 */ /* 0x0003e20000100800 */
[----:B------:R-:W-:Y:S01]  /*1770*/  LEA.HI.X R103, R4, UR15, R0, 0x1, P1 ;  /* 0x0000000f04677c11 */ /* 0x000fe200088f0c00 */
[----:B------:R-:W-:Y:S01]  /*1780*/  IMAD.SHL.U32 R150, R230, 0x20, RZ ;  /* 0x00000020e6967824 */ /* 0x000fe200078e00ff */
[----:B------:R-:W-:Y:S01]  /*1790*/  LEA R20, P0, R17, R63, 0x7 ;  /* 0x0000003f11147211 */ /* 0x000fe200078038ff */
[----:B------:R1:W-:Y:S01]  /*17a0*/  STL [R1+0x34], R18 ;  /* 0x0000341201007387 */ /* 0x0003e20000100800 */
[----:B------:R-:W-:Y:S01]  /*17b0*/  ISETP.GE.AND P1, PT, R63, R21, PT ;  /* 0x000000153f00720c */ /* 0x000fe20003f26270 */
[----:B------:R-:W-:Y:S01]  /*17c0*/  IMAD R3, R16, UR11, R9 ;  /* 0x0000000b10037c24 */ /* 0x000fe2000f8e0209 */
[----:B------:R-:W-:Y:S01]  /*17d0*/  LEA.HI.X R19, R17, RZ, RZ, 0x7, P0 ;  /* 0x000000ff11137211 */ /* 0x000fe200000f3cff */
[----:B------:R1:W-:Y:S01]  /*17e0*/  STL [R1], R103 ;  /* 0x0000006701007387 */ /* 0x0003e20000100800 */
[----:B------:R-:W-:-:S02]  /*17f0*/  LOP3.LUT R6, R7, R6, RZ, 0xfc, !PT ;  /* 0x0000000607067212 */ /* 0x000fc400078efcff */
[----:B------:R-:W-:Y:S01]  /*1800*/  LOP3.LUT R0, R225, 0x18, RZ, 0xc0, !PT ;  /* 0x00000018e1007812 */ /* 0x000fe200078ec0ff */
[----:B------:R1:W-:Y:S01]  /*1810*/  STL [R1+0x30], R13 ;  /* 0x0000300d01007387 */ /* 0x0003e20000100800 */
[----:B------:R-:W-:Y:S02]  /*1820*/  LEA R232, R6, UR5, 0x1 ;  /* 0x0000000506e87c11 */ /* 0x000fe4000f8e08ff */
[----:B------:R-:W-:Y:S01]  /*1830*/  LOP3.LUT R10, R0, 0xc0, R150, 0xf8, !PT ;  /* 0x000000c0000a7812 */ /* 0x000fe200078ef896 */
        /* <DEDUP_REMOVED lines=35> */
.L_x_862:
[----:B------:R3:W-:Y:S02]  /*1a70*/  STS.128 [R232+0x4000], RZ ;  /* 0x004000ffe8007388 */ /* 0x0007e40000000c00 */
.L_x_861:
[----:B------:R-:W-:Y:S05]  /*1a80*/  BSYNC.RECONVERGENT B0 ;  /* 0x0000000000007941 */ /* 0x000fea0003800200 */
.L_x_860:
        /* <DEDUP_REMOVED lines=36> */
.L_x_865:
[----:B------:R2:W-:Y:S02]  /*1cd0*/  STS.128 [R232+0x4800], RZ ;  /* 0x004800ffe8007388 */ /* 0x0005e40000000c00 */
.L_x_864:
[----:B------:R-:W-:Y:S05]  /*1ce0*/  BSYNC.RECONVERGENT B0 ;  /* 0x0000000000007941 */ /* 0x000fea0003800200 */
.L_x_863:
        /* <DEDUP_REMOVED lines=36> */
.L_x_868:
[----:B------:R2:W-:Y:S02]  /*1f30*/  STS.128 [R232+0x5000], RZ ;  /* 0x005000ffe8007388 */ /* 0x0005e40000000c00 */
.L_x_867:
[----:B------:R-:W-:Y:S05]  /*1f40*/  BSYNC.RECONVERGENT B0 ;  /* 0x0000000000007941 */ /* 0x000fea0003800200 */
.L_x_866:
        /* <DEDUP_REMOVED lines=40> */
.L_x_871:
[----:B------:R4:W-:Y:S02]  /*21d0*/  STS.128 [R232+0x5800], RZ ;  /* 0x005800ffe8007388 */ /* 0x0009e40000000c00 */
.L_x_870:
[----:B------:R-:W-:Y:S05]  /*21e0*/  BSYNC.RECONVERGENT B0 ;  /* 0x0000000000007941 */ /* 0x000fea0003800200 */
.L_x_869:
        /* <DEDUP_REMOVED lines=32> */
.L_x_874:
[----:B------:R2:W-:Y:S02]  /*23f0*/  STS.128 [R232+0x8000], RZ ;  /* 0x008000ffe8007388 */ /* 0x0005e40000000c00 */
.L_x_873:
[----:B------:R-:W-:Y:S05]  /*2400*/  BSYNC.RECONVERGENT B0 ;  /* 0x0000000000007941 */ /* 0x000fea0003800200 */
.L_x_872:
        /* <DEDUP_REMOVED lines=29> */
.L_x_877:
[----:B------:R2:W-:Y:S02]  /*25e0*/  STS.128 [R232+0x8800], RZ ;  /* 0x008800ffe8007388 */ /* 0x0005e40000000c00 */
.L_x_876:
[----:B------:R-:W-:Y:S05]  /*25f0*/  BSYNC.RECONVERGENT B0 ;  /* 0x0000000000007941 */ /* 0x000fea0003800200 */
.L_x_875:
        /* <DEDUP_REMOVED lines=47> */
.L_x_880:
[----:B------:R2:W-:Y:S01]  /*28f0*/  STS.128 [R232+0xb000], RZ ;  /* 0x00b000ffe8007388 */ /* 0x0005e20000000c00 */
[----:B------:R-:W-:Y:S05]  /*2900*/  BRA `(.L_x_881) ;  /* 0x00000000000c7947 */ /* 0x000fea0003800000 */
.L_x_879:
[----:B------:R1:W-:Y:S04]  /*2910*/  STS.128 [R232+0x9000], RZ ;  /* 0x009000ffe8007388 */ /* 0x0003e80000000c00 */
[----:B------:R1:W-:Y:S04]  /*2920*/  STS.128 [R232+0xa000], RZ ;  /* 0x00a000ffe8007388 */ /* 0x0003e80000000c00 */
[----:B------:R1:W-:Y:S02]  /*2930*/  STS.128 [R232+0xb000], RZ ;  /* 0x00b000ffe8007388 */ /* 0x0003e40000000c00 */
.L_x_881:
[----:B------:R-:W-:Y:S05]  /*2940*/  BSYNC.RECONVERGENT B0 ;  /* 0x0000000000007941 */ /* 0x000fea0003800200 */
.L_x_878:
        /* <DEDUP_REMOVED lines=35> */
.L_x_884:
[----:B------:R2:W-:Y:S02]  /*2b80*/  STS.128 [R232+0xb800], RZ ;  /* 0x00b800ffe8007388 */ /* 0x0005e40000000c00 */
.L_x_883:
[----:B------:R-:W-:Y:S05]  /*2b90*/  BSYNC.RECONVERGENT B0 ;  /* 0x0000000000007941 */ /* 0x000fea0003800200 */
.L_x_882:
[----:B------:R-:W-:Y:S01]  /*2ba0*/  LOP3.LUT R0, R6, 0x100, RZ, 0xc0, !PT ;  /* 0x0000010006007812 */ /* 0x000fe200078ec0ff */
[----:B------:R-:W-:Y:S01]  /*2bb0*/  IMAD.MOV.U32 R148, RZ, RZ, 0x20 ;  /* 0x00000020ff947424 */ /* 0x000fe200078e00ff */
[----:B-12---:R-:W-:Y:S01]  /*2bc0*/  LOP3.LUT R2, R10, R8, RZ, 0x3c, !PT ;  /* 0x000000080a027212 */ /* 0x006fe200078e3cff */
        /* <DEDUP_REMOVED lines=12> */
[----:B------:R-:W2:Y:S01]  /*2c90*/  LDSM.16.M88.4 R16, [R2+0x6000] ;  /* 0x006000000210783b */ /* 0x000ea20000000200 */
[----:B------:R-:W-:-:S03]  /*2ca0*/  IMAD.IADD R0, R2, 0x1, R148 ;  /* 0x0000000102007824 */ /* 0x000fc600078e0294 */
[----:B------:R-:W5:Y:S04]  /*2cb0*/  LDSM.16.M88.4 R4, [R62+0x1000] ;  /* 0x001000003e04783b */ /* 0x000f680000000200 */
[----:B------:R-:W3:Y:S04]  /*2cc0*/  LDSM.16.M88.4 R28, [R2+0x6400] ;  /* 0x00640000021c783b */ /* 0x000ee80000000200 */
[----:B------:R-:W4:Y:S04]  /*2cd0*/  LDSM.16.M88.4 R24, [R2+0x6800] ;  /* 0x006800000218783b */ /* 0x000f280000000200 */
[----:B------:R-:W1:Y:S04]  /*2ce0*/  LDSM.16.M88.4 R20, [R2+0x6c00] ;  /* 0x006c00000214783b */ /* 0x000e680000000200 */
[----:B------:R-:W-:Y:S04]  /*2cf0*/  LDSM.16.M88.4 R12, [R3+0x1000] ;  /* 0x00100000030c783b */ /* 0x000fe80000000200 */
[----:B------:R-:W1:Y:S04]  /*2d00*/  LDSM.16.M88.4 R44, [R0+0x6000] ;  /* 0x00600000002c783b */ /* 0x000e680000000200 */
[----:B------:R-:W1:Y:S04]  /*2d10*/  LDSM.16.M88.4 R40, [R0+0x6400] ;  /* 0x006400000028783b */ /* 0x000e680000000200 */
[----:B------:R-:W1:Y:S04]  /*2d20*/  LDSM.16.M88.4 R48, [R0+0x6800] ;  /* 0x006800000030783b */ /* 0x000e680000000200 */
[----:B------:R-:W1:Y:S01]  /*2d30*/  LDSM.16.M88.4 R56, [R0+0x6c00] ;  /* 0x006c00000038783b */ /* 0x000e620000000200 */
[-C--:B--2---:R-:W-:Y:S08]  /*2d40*/  HMMA.16816.F32.BF16 R108, R8, R16.reuse, RZ ;  /* 0x00000010086c723c */ /* 0x084ff000000418ff */
[C---:B-----5:R-:W-:Y:S08]  /*2d50*/  HMMA.16816.F32.BF16 R68, R4.reuse, R16, RZ ;  /* 0x000000100444723c */ /* 0x060ff000000418ff */
[-C--:B------:R-:W-:Y:S08]  /*2d60*/  HMMA.16816.F32.BF16 R64, R4, R18.reuse, RZ ;  /* 0x000000120440723c */ /* 0x080ff000000418ff */
[----:B------:R-:W-:Y:S01]  /*2d70*/  HMMA.16816.F32.BF16 R104, R8, R18, RZ ;  /* 0x000000120868723c */ /* 0x000fe200000418ff */
[----:B------:R-:W2:Y:S07]  /*2d80*/  LDSM.16.M88.4 R16, [R3] ;  /* 0x000000000310783b */ /* 0x000eae0000000200 */
[C---:B---3--:R-:W-:Y:S08]  /*2d90*/  HMMA.16816.F32.BF16 R52, R4.reuse, R28, RZ ;  /* 0x0000001c0434723c */ /* 0x048ff000000418ff */
[C---:B----4-:R-:W-:Y:S08]  /*2da0*/  HMMA.16816.F32.BF16 R36, R4.reuse, R24, RZ ;  /* 0x000000180424723c */ /* 0x050ff000000418ff */
[C---:B-1----:R-:W-:Y:S08]  /*2db0*/  HMMA.16816.F32.BF16 R32, R4.reuse, R20, RZ ;  /* 0x000000140420723c */ /* 0x042ff000000418ff */
[C---:B------:R-:W-:Y:S08]  /*2dc0*/  HMMA.16816.F32.BF16 R88, R4.reuse, R30, RZ ;  /* 0x0000001e0458723c */ /* 0x040ff000000418ff */
[C---:B------:R-:W-:Y:S08]  /*2dd0*/  HMMA.16816.F32.BF16 R92, R4.reuse, R26, RZ ;  /* 0x0000001a045c723c */ /* 0x040ff000000418ff */
[----:B------:R-:W-:Y:S08]  /*2de0*/  HMMA.16816.F32.BF16 R84, R4, R22, RZ ;  /* 0x000000160454723c */ /* 0x000ff000000418ff */
[C---:B------:R-:W-:Y:S08]  /*2df0*/  HMMA.16816.F32.BF16 R4, R8.reuse, R20, RZ ;  /* 0x000000140804723c */ /* 0x040ff000000418ff */
[C---:B------:R-:W-:Y:S08]  /*2e00*/  HMMA.16816.F32.BF16 R80, R8.reuse, R28, RZ ;  /* 0x0000001c0850723c */ /* 0x040ff000000418ff */
[C---:B------:R-:W-:Y:S01]  /*2e10*/  HMMA.16816.F32.BF16 R76, R8.reuse, R30, RZ ;  /* 0x0000001e084c723c */ /* 0x040fe200000418ff */
[----:B------:R-:W-:Y:S07]  /*2e20*/  LDSM.16.M88.4 R28, [R2+0x7800] ;  /* 0x00780000021c783b */ /* 0x000fee0000000200 */
[C---:B------:R-:W-:Y:S08]  /*2e30*/  HMMA.16816.F32.BF16 R72, R8.reuse, R24, RZ ;  /* 0x000000180848723c */ /* 0x040ff000000418ff */
[C---:B------:R-:W-:Y:S01]  /*2e40*/  HMMA.16816.F32.BF16 R96, R8.reuse, R26, RZ ;  /* 0x0000001a0860723c */ /* 0x040fe200000418ff */
[----:B------:R-:W-:Y:S07]  /*2e50*/  LDSM.16.M88.4 R24, [R2+0x7c00] ;  /* 0x007c00000218783b */ /* 0x000fee0000000200 */
[----:B------:R-:W-:Y:S01]  /*2e60*/  HMMA.16816.F32.BF16 R20, R8, R22, RZ ;  /* 0x000000160814723c */ /* 0x000fe200000418ff */
[----:B------:R-:W1:Y:S07]  /*2e70*/  LDSM.16.M88.4 R8, [R62+0x3000] ;  /* 0x003000003e08783b */ /* 0x000e6e0000000200 */
[C---:B------:R-:W-:Y:S08]  /*2e80*/  HMMA.16816.F32.BF16 R132, R12.reuse, R44, R68 ;  /* 0x0000002c0c84723c */ /* 0x040ff00000041844 */
[C---:B------:R-:W-:Y:S08]  /*2e90*/  HMMA.16816.F32.BF16 R128, R12.reuse, R46, R64 ;  /* 0x0000002e0c80723c */ /* 0x040ff00000041840 */
[C---:B------:R-:W-:Y:S08]  /*2ea0*/  HMMA.16816.F32.BF16 R120, R12.reuse, R40, R52 ;  /* 0x000000280c78723c */ /* 0x040ff00000041834 */
[C---:B------:R-:W-:Y:S01]  /*2eb0*/  HMMA.16816.F32.BF16 R68, R12.reuse, R48, R36 ;  /* 0x000000300c44723c */ /* 0x040fe20000041824 */
[----:B------:R-:W3:Y:S07]  /*2ec0*/  LDSM.16.M88.4 R36, [R2+0x7000] ;  /* 0x007000000224783b */ /* 0x000eee0000000200 */
[C---:B------:R-:W-:Y:S01]  /*2ed0*/  HMMA.16816.F32.BF16 R116, R12.reuse, R56, R32 ;  /* 0x000000380c74723c */ /* 0x040fe20000041820 */
[----:B------:R-:W4:Y:S07]  /*2ee0*/  LDSM.16.M88.4 R32, [R2+0x7400] ;  /* 0x007400000220783b */ /* 0x000f2e0000000200 */
[C---:B------:R-:W-:Y:S08]  /*2ef0*/  HMMA.16816.F32.BF16 R64, R12.reuse, R42, R88 ;  /* 0x0000002a0c40723c */ /* 0x040ff00000041858 */
[C---:B------:R-:W-:Y:S08]  /*2f00*/  HMMA.16816.F32.BF16 R144, R12.reuse, R50, R92 ;  /* 0x000000320c90723c */ /* 0x040ff0000004185c */
[----:B------:R-:W-:Y:S01]  /*2f10*/  HMMA.16816.F32.BF16 R112, R12, R58, R84 ;  /* 0x0000003a0c70723c */ /* 0x000fe20000041854 */
[----:B------:R-:W5:Y:S07]  /*2f20*/  LDSM.16.M88.4 R12, [R62+0x2000] ;  /* 0x002000003e0c783b */ /* 0x000f6e0000000200 */
[C---:B--2---:R-:W-:Y:S08]  /*2f30*/  HMMA.16816.F32.BF16 R124, R16.reuse, R40, R80 ;  /* 0x00000028107c723c */ /* 0x044ff00000041850 */
[C---:B------:R-:W-:Y:S01]  /*2f40*/  HMMA.16816.F32.BF16 R140, R16.reuse, R56, R4 ;  /* 0x00000038108c723c */ /* 0x040fe20000041804 */
[----:B------:R-:W-:Y:S07]  /*2f50*/  LDSM.16.M88.4 R4, [R3+0x3000] ;  /* 0x003000000304783b */ /* 0x000fee0000000200 */
[C---:B------:R-:W-:Y:S01]  /*2f60*/  HMMA.16816.F32.BF16 R52, R16.reuse, R42, R76 ;  /* 0x0000002a1034723c */ /* 0x040fe2000004184c */
[----:B------:R-:W2:Y:S07]  /*2f70*/  LDSM.16.M88.4 R40, [R0+0x7800] ;  /* 0x007800000028783b */ /* 0x000eae0000000200 */
[C---:B------:R-:W-:Y:S08]  /*2f80*/  HMMA.16816.F32.BF16 R136, R16.reuse, R48, R72 ;  /* 0x000000301088723c */ /* 0x040ff00000041848 */
[C---:B------:R-:W-:Y:S01]  /*2f90*/  HMMA.16816.F32.BF16 R96, R16.reuse, R50, R96 ;  /* 0x000000321060723c */ /* 0x040fe20000041860 */
[----:B------:R-:W-:Y:S07]  /*2fa0*/  LDSM.16.M88.4 R48, [R0+0x7000] ;  /* 0x007000000030783b */ /* 0x000fee0000000200 */
[C---:B------:R-:W-:Y:S01]  /*2fb0*/  HMMA.16816.F32.BF16 R88, R16.reuse, R58, R20 ;  /* 0x0000003a1058723c */ /* 0x040fe20000041814 */
[----:B------:R-:W2:Y:S04]  /*2fc0*/  LDSM.16.M88.4 R20, [R3+0x2000] ;  /* 0x002000000314783b */ /* 0x000ea80000000200 */
[----:B------:R-:W2:Y:S03]  /*2fd0*/  LDSM.16.M88.4 R56, [R0+0x7c00] ;  /* 0x007c00000038783b */ /* 0x000ea60000000200 */
[C---:B------:R-:W-:Y:S08]  /*2fe0*/  HMMA.16816.F32.BF16 R108, R16.reuse, R44, R108 ;  /* 0x0000002c106c723c */ /* 0x040ff0000004186c */
[----:B------:R-:W-:Y:S01]  /*2ff0*/  HMMA.16816.F32.BF16 R92, R16, R46, R104 ;  /* 0x0000002e105c723c */ /* 0x000fe20000041868 */
[----:B------:R-:W2:Y:S07]  /*3000*/  LDSM.16.M88.4 R44, [R0+0x7400] ;  /* 0x00740000002c783b */ /* 0x000eae0000000200 */
[C---:B-1----:R-:W-:Y:S08]  /*3010*/  HMMA.16816.F32.BF16 R68, R8.reuse, R28, R68 ;  /* 0x0000001c0844723c */ /* 0x042ff00000041844 */
[C---:B---3--:R-:W-:Y:S08]  /*3020*/  HMMA.16816.F32.BF16 R84, R8.reuse, R36, R132 ;  /* 0x000000240854723c */ /* 0x048ff00000041884 */
[C---:B------:R-:W-:Y:S08]  /*3030*/  HMMA.16816.F32.BF16 R80, R8.reuse, R38, R128 ;  /* 0x000000260850723c */ /* 0x040ff00000041880 */
[----:B----4-:R-:W-:Y:S08]  /*3040*/  HMMA.16816.F32.BF16 R72, R8, R34, R64 ;  /* 0x000000220848723c */ /* 0x010ff00000041840 */
[C---:B-----5:R-:W-:Y:S08]  /*3050*/  HMMA.16816.F32.BF16 R108, R12.reuse, R36, R108 ;  /* 0x000000240c6c723c */ /* 0x060ff0000004186c */
[----:B------:R-:W-:Y:S08]  /*3060*/  HMMA.16816.F32.BF16 R92, R12, R38, R92 ;  /* 0x000000260c5c723c */ /* 0x000ff0000004185c */
        /* <DEDUP_REMOVED lines=12> */
[----:B------:R-:W-:Y:S03]  /*3130*/  LDSM.16.M88.4 R24, [R2+0x8c00] ;  /* 0x008c00000218783b */ /* 0x000fe60000000200 */
[----:B--2---:R-:W-:Y:S08]  /*3140*/  HMMA.16816.F32.BF16 R132, R4, R40, R68 ;  /* 0x000000280484723c */ /* 0x004ff00000041844 */
[C---:B------:R-:W-:Y:S08]  /*3150*/  HMMA.16816.F32.BF16 R68, R20.reuse, R48, R108 ;  /* 0x000000301444723c */ /* 0x040ff0000004186c */
[-C--:B------:R-:W-:Y:S08]  /*3160*/  HMMA.16816.F32.BF16 R108, R20, R50.reuse, R92 ;  /* 0x00000032146c723c */ /* 0x080ff0000004185c */
[C---:B------:R-:W-:Y:S08]  /*3170*/  HMMA.16816.F32.BF16 R144, R4.reuse, R50, R80 ;  /* 0x000000320490723c */ /* 0x040ff00000041850 */
[----:B------:R-:W-:Y:S01]  /*3180*/  HMMA.16816.F32.BF16 R124, R4, R56, R16 ;  /* 0x00000038047c723c */ /* 0x000fe20000041810 */
[----:B------:R-:W2:Y:S07]  /*3190*/  LDSM.16.M88.4 R16, [R62+0x5000] ;  /* 0x005000003e10783b */ /* 0x000eae0000000200 */
[C---:B------:R-:W-:Y:S01]  /*31a0*/  HMMA.16816.F32.BF16 R92, R20.reuse, R46, R32 ;  /* 0x0000002e145c723c */ /* 0x040fe20000041820 */
[----:B------:R-:W3:Y:S07]  /*31b0*/  LDSM.16.M88.4 R32, [R2+0x8400] ;  /* 0x008400000220783b */ /* 0x000eee0000000200 */
[----:B------:R-:W-:Y:S01]  /*31c0*/  HMMA.16816.F32.BF16 R80, R20, R42, R28 ;  /* 0x0000002a1450723c */ /* 0x000fe2000004181c */
[----:B------:R-:W4:Y:S07]  /*31d0*/  LDSM.16.M88.4 R28, [R2+0x8800] ;  /* 0x00880000021c783b */ /* 0x000f2e0000000200 */
[C---:B------:R-:W-:Y:S08]  /*31e0*/  HMMA.16816.F32.BF16 R140, R4.reuse, R44, R76 ;  /* 0x0000002c048c723c */ /* 0x040ff0000004184c */
[----:B------:R-:W-:Y:S08]  /*31f0*/  HMMA.16816.F32.BF16 R120, R4, R42, R64 ;  /* 0x0000002a0478723c */ /* 0x000ff00000041840 */
[C---:B------:R-:W-:Y:S01]  /*3200*/  HMMA.16816.F32.BF16 R96, R20.reuse, R44, R36 ;  /* 0x0000002c1460723c */ /* 0x040fe20000041824 */
[----:B------:R-:W-:Y:S07]  /*3210*/  LDSM.16.M88.4 R36, [R0+0x8400] ;  /* 0x008400000024783b */ /* 0x000fee0000000200 */
[C---:B------:R-:W-:Y:S01]  /*3220*/  HMMA.16816.F32.BF16 R88, R20.reuse, R40, R8 ;  /* 0x000000281458723c */ /* 0x040fe20000041808 */
[----:B------:R-:W-:Y:S04]  /*3230*/  LDSM.16.M88.4 R8, [R3+0x4000] ;  /* 0x004000000308783b */ /* 0x000fe80000000200 */
[----:B------:R-:W-:Y:S03]  /*3240*/  LDSM.16.M88.4 R40, [R0+0x8800] ;  /* 0x008800000028783b */ /* 0x000fe60000000200 */
[C---:B------:R-:W-:Y:S08]  /*3250*/  HMMA.16816.F32.BF16 R76, R20.reuse, R56, R116 ;  /* 0x00000038144c723c */ /* 0x040ff00000041874 */
[----:B------:R-:W-:Y:S01]  /*3260*/  HMMA.16816.F32.BF16 R64, R20, R58, R112 ;  /* 0x0000003a1440723c */ /* 0x000fe20000041870 */
[----:B------:R-:W5:Y:S07]  /*3270*/  LDSM.16.M88.4 R20, [R0+0x8000] ;  /* 0x008000000014783b */ /* 0x000f6e0000000200 */
[C---:B------:R-:W-:Y:S08]  /*3280*/  HMMA.16816.F32.BF16 R84, R4.reuse, R48, R84 ;  /* 0x000000300454723c */ /* 0x040ff00000041854 */
[C---:B------:R-:W-:Y:S01]  /*3290*/  HMMA.16816.F32.BF16 R136, R4.reuse, R46, R72 ;  /* 0x0000002e0488723c */ /* 0x040fe20000041848 */
[----:B------:R5:W-:Y:S07]  /*32a0*/  LDSM.16.M88.4 R44, [R0+0x8c00] ;  /* 0x008c0000002c783b */ /* 0x000bee0000000200 */
[----:B------:R-:W-:Y:S01]  /*32b0*/  HMMA.16816.F32.BF16 R128, R4, R58, R104 ;  /* 0x0000003a0480723c */ /* 0x000fe20000041868 */
[----:B------:R-:W5:Y:S01]  /*32c0*/  LDSM.16.M88.4 R4, [R3+0x5000] ;  /* 0x005000000304783b */ /* 0x000f620000000200 */
[----:B------:R-:W-:-:S06]  /*32d0*/  DEPBAR.LE SB0, 0x0 ;  /* 0x000080000000791a */ /* 0x000fcc0000000000 */
[C---:B-1----:R-:W-:Y:S08]  /*32e0*/  HMMA.16816.F32.BF16 R48, R12.reuse, R52, R68 ;  /* 0x000000340c30723c */ /* 0x042ff00000041844 */
[----:B------:R-:W-:Y:S08]  /*32f0*/  HMMA.16816.F32.BF16 R112, R12, R54, R108 ;  /* 0x000000360c70723c */ /* 0x000ff0000004186c */
[----:B--2---:R-:W-:Y:S08]  /*3300*/  HMMA.16816.F32.BF16 R56, R16, R52, R84 ;  /* 0x000000341038723c */ /* 0x004ff00000041854 */
[----:B---3--:R-:W-:Y:S08]  /*3310*/  HMMA.16816.F32.BF16 R108, R12, R32, R96 ;  /* 0x000000200c6c723c */ /* 0x008ff00000041860 */
[C---:B------:R-:W-:Y:S08]  /*3320*/  HMMA.16816.F32.BF16 R68, R16.reuse, R54, R144 ;  /* 0x000000361044723c */ /* 0x040ff00000041890 */
[C---:B------:R-:W-:Y:S08]  /*3330*/  HMMA.16816.F32.BF16 R72, R16.reuse, R32, R140 ;  /* 0x000000201048723c */ /* 0x040ff0000004188c */
[C---:B------:R-:W-:Y:S08]  /*3340*/  HMMA.16816.F32.BF16 R84, R16.reuse, R34, R136 ;  /* 0x000000221054723c */ /* 0x040ff00000041888 */
[C---:B----4-:R-:W-:Y:S08]  /*3350*/  HMMA.16816.F32.BF16 R104, R16.reuse, R28, R132 ;  /* 0x0000001c1068723c */ /* 0x050ff00000041884 */
[C---:B------:R-:W-:Y:S08]  /*3360*/  HMMA.16816.F32.BF16 R120, R16.reuse, R30, R120 ;  /* 0x0000001e1078723c */ /* 0x040ff00000041878 */
[C---:B------:R-:W-:Y:S08]  /*3370*/  HMMA.16816.F32.BF16 R124, R16.reuse, R24, R124 ;  /* 0x00000018107c723c */ /* 0x040ff0000004187c */
[----:B------:R-:W-:Y:S08]  /*3380*/  HMMA.16816.F32.BF16 R116, R16, R26, R128 ;  /* 0x0000001a1074723c */ /* 0x000ff00000041880 */
[C---:B------:R-:W-:Y:S08]  /*3390*/  HMMA.16816.F32.BF16 R96, R12.reuse, R34, R92 ;  /* 0x000000220c60723c */ /* 0x040ff0000004185c */
[C---:B------:R-:W-:Y:S08]  /*33a0*/  HMMA.16816.F32.BF16 R16, R12.reuse, R28, R88 ;  /* 0x0000001c0c10723c */ /* 0x040ff00000041858 */
[----:B------:R-:W-:Y:S08]  /*33b0*/  HMMA.16816.F32.BF16 R92, R12, R30, R80 ;  /* 0x0000001e0c5c723c */ /* 0x000ff00000041850 */
[----:B-----5:R-:W-:Y:S08]  /*33c0*/  HMMA.16816.F32.BF16 R28, R8, R20, R48 ;  /* 0x00000014081c723c */ /* 0x020ff00000041830 */
[C---:B------:R-:W-:Y:S08]  /*33d0*/  HMMA.16816.F32.BF16 R88, R12.reuse, R24, R76 ;  /* 0x000000180c58723c */ /* 0x040ff0000004184c */
[----:B------:R-:W-:Y:S03]  /*33e0*/  HMMA.16816.F32.BF16 R80, R12, R26, R64 ;  /* 0x0000001a0c50723c */ /* 0x000fe60000041840 */
[----:B------:R-:W-:Y:S01]  /*33f0*/  FMUL.FTZ R0, R28, UR6 ;  /* 0x000000061c007c20 */ /* 0x000fe20008410000 */
[----:B------:R-:W-:-:S04]  /*3400*/  FMUL.FTZ R2, R30, UR6 ;  /* 0x000000061e027c20 */ /* 0x000fc80008410000 */
[-C--:B------:R-:W-:Y:S08]  /*3410*/  HMMA.16816.F32.BF16 R52, R4, R36.reuse, R72 ;  /* 0x000000240434723c */ /* 0x080ff00000041848 */
[----:B------:R-:W-:Y:S01]  /*3420*/  HMMA.16816.F32.BF16 R12, R8, R36, R108 ;  /* 0x00000024080c723c */ /* 0x000fe2000004186c */
[----:B------:R1:W-:Y:S07]  /*3430*/  MUFU.TANH R36, R0 ;  /* 0x0000000000247308 */ /* 0x0003ee0000002400 */
[----:B------:R-:W-:Y:S03]  /*3440*/  HMMA.16816.F32.BF16 R76, R4, R20, R56 ;  /* 0x00000014044c723c */ /* 0x000fe60000041838 */
[----:B------:R-:W-:Y:S01]  /*3450*/  FMUL.FTZ R63, R52, UR6 ;  /* 0x00000006343f7c20 */ /* 0x000fe20008410000 */
[----:B------:R-:W-:-:S04]  /*3460*/  FMUL.FTZ R54, R54, UR6 ;  /* 0x0000000636367c20 */ /* 0x000fc80008410000 */
[----:B------:R-:W-:Y:S01]  /*3470*/  HMMA.16816.F32.BF16 R32, R4, R22, R68 ;  /* 0x000000160420723c */ /* 0x000fe20000041844 */
[----:B------:R-:W-:Y:S01]  /*3480*/  FMUL.FTZ R69, R55, UR6 ;  /* 0x0000000637457c20 */ /* 0x000fe20008410000 */
[----:B------:R-:W-:Y:S01]  /*3490*/  FMUL.FTZ R68, R53, UR6 ;  /* 0x0000000635447c20 */ /* 0x000fe20008410000 */
[----:B-1----:R-:W-:Y:S01]  /*34a0*/  FMUL.FTZ R0, R29, UR6 ;  /* 0x000000061d007c20 */ /* 0x002fe20008410000 */
[----:B------:R-:W-:-:S03]  /*34b0*/  FMUL.FTZ R62, R15, UR6 ;  /* 0x000000060f3e7c20 */ /* 0x000fc60008410000 */
[----:B------:R1:W-:Y:S01]  /*34c0*/  MUFU.TANH R37, R0 ;  /* 0x0000000000257308 */ /* 0x0003e20000002400 */
[----:B------:R-:W-:Y:S03]  /*34d0*/  HMMA.16816.F32.BF16 R20, R8, R22, R112 ;  /* 0x000000160814723c */ /* 0x000fe60000041870 */
[----:B------:R-:W-:Y:S01]  /*34e0*/  FMUL.FTZ R28, R76, UR6 ;  /* 0x000000064c1c7c20 */ /* 0x000fe20008410000 */
[----:B------:R-:W-:-:S03]  /*34f0*/  FMUL.FTZ R29, R79, UR6 ;  /* 0x000000064f1d7c20 */ /* 0x000fc60008410000 */
[----:B------:R2:W-:Y:S01]  /*3500*/  MUFU.TANH R30, R28 ;  /* 0x0000001c001e7308 */ /* 0x0005e20000002400 */
[----:B------:R-:W-:Y:S03]  /*3510*/  HMMA.16816.F32.BF16 R64, R4, R42, R120 ;  /* 0x0000002a0440723c */ /* 0x000fe60000041878 */
[----:B------:R-:W-:-:S05]  /*3520*/  FMUL.FTZ R32, R32, UR6 ;  /* 0x0000000620207c20 */ /* 0x000fca0008410000 */
[----:B------:R-:W-:Y:S01]  /*3530*/  HMMA.16816.F32.BF16 R24, R8, R42, R92 ;  /* 0x0000002a0818723c */ /* 0x000fe2000004185c */
[----:B-1----:R-:W-:Y:S01]  /*3540*/  LOP3.LUT R0, R226, 0x1f0, RZ, 0xc0, !PT ;  /* 0x000001f0e2007812 */ /* 0x002fe200078ec0ff */
[----:B------:R-:W-:Y:S01]  /*3550*/  FMUL.FTZ R42, R35, UR6 ;  /* 0x00000006232a7c20 */ /* 0x000fe20008410000 */
[----:B------:R-:W-:Y:S01]  /*3560*/  FMUL.FTZ R3, R20, UR6 ;  /* 0x0000000614037c20 */ /* 0x000fe20008410000 */
[----:B------:R-:W-:Y:S01]  /*3570*/  FMUL.FTZ R35, R14, UR6 ;  /* 0x000000060e237c20 */ /* 0x000fe20008410000 */
[----:B------:R-:W-:Y:S01]  /*3580*/  IADD3 R213, PT, PT, R213, R0, R101 ;  /* 0x00000000d5d57210 */ /* 0x000fe20007ffe065 */
[----:B------:R-:W-:Y:S01]  /*3590*/  FMUL.FTZ R0, R31, UR6 ;  /* 0x000000061f007c20 */ /* 0x000fe20008410000 */
[----:B------:R-:W-:Y:S01]  /*35a0*/  MUFU.TANH R14, R3 ;  /* 0x00000003000e7308 */ /* 0x000fe20000002400 */
[----:B------:R-:W-:Y:S01]  /*35b0*/  HMMA.16816.F32.BF16 R48, R4, R38, R84 ;  /* 0x000000260430723c */ /* 0x000fe20000041854 */
[----:B--2---:R-:W-:Y:S01]  /*35c0*/  IADD3 R28, PT, PT, R61, R213, -R211 ;  /* 0x000000d53d1c7210 */ /* 0x004fe20007ffe8d3 */
[----:B------:R-:W-:Y:S01]  /*35d0*/  FMUL.FTZ R31, R23, UR6 ;  /* 0x00000006171f7c20 */ /* 0x000fe20008410000 */
[----:B------:R-:W-:Y:S01]  /*35e0*/  FMUL.FTZ R92, R65, UR6 ;  /* 0x00000006415c7c20 */ /* 0x000fe20008410000 */
[----:B------:R-:W-:Y:S01]  /*35f0*/  FMUL.FTZ R94, R67, UR6 ;  /* 0x00000006435e7c20 */ /* 0x000fe20008410000 */
[----:B------:R-:W-:-:S02]  /*3600*/  FMUL.FTZ R93, R66, UR6 ;  /* 0x00000006425d7c20 */ /* 0x000fc40008410000 */
[----:B------:R1:W-:Y:S01]  /*3610*/  MUFU.TANH R43, R0 ;  /* 0x00000000002b7308 */ /* 0x0003e20000002400 */
[----:B------:R-:W-:Y:S03]  /*3620*/  HMMA.16816.F32.BF16 R56, R4, R40, R104 ;  /* 0x000000280438723c */ /* 0x000fe60000041868 */
[----:B------:R-:W-:Y:S01]  /*3630*/  FMUL.FTZ R65, R25, UR6 ;  /* 0x0000000619417c20 */ /* 0x000fe20008410000 */
[----:B------:R-:W-:-:S03]  /*3640*/  FMUL.FTZ R67, R26, UR6 ;  /* 0x000000061a437c20 */ /* 0x000fc60008410000 */
[----:B------:R-:W-:Y:S01]  /*3650*/  MUFU.TANH R31, R31 ;  /* 0x0000001f001f7308 */ /* 0x000fe20000002400 */
[C---:B------:R-:W-:Y:S03]  /*3660*/  HMMA.16816.F32.BF16 R124, R4.reuse, R44, R124 ;  /* 0x0000002c047c723c */ /* 0x040fe6000004187c */
[----:B------:R-:W-:Y:S01]  /*3670*/  FMUL.FTZ R72, R49, UR6 ;  /* 0x0000000631487c20 */ /* 0x000fe20008410000 */
[----:B------:R-:W-:Y:S01]  /*3680*/  FMUL.FTZ R74, R51, UR6 ;  /* 0x00000006334a7c20 */ /* 0x000fe20008410000 */
[----:B------:R-:W-:Y:S01]  /*3690*/  FMUL.FTZ R71, R50, UR6 ;  /* 0x0000000632477c20 */ /* 0x000fe20008410000 */
[----:B------:R-:W-:Y:S02]  /*36a0*/  FMUL.FTZ R70, R48, UR6 ;  /* 0x0000000630467c20 */ /* 0x000fe40008410000 */
[----:B------:R-:W-:Y:S01]  /*36b0*/  HMMA.16816.F32.BF16 R116, R4, R46, R116 ;  /* 0x0000002e0474723c */ /* 0x000fe20000041874 */
[----:B-1----:R-:W-:-:S02]  /*36c0*/  IMAD.SHL.U32 R0, R230, 0x2, RZ ;  /* 0x00000002e6007824 */ /* 0x002fc400078e00ff */
[----:B------:R-:W-:Y:S01]  /*36d0*/  FMUL.FTZ R56, R56, UR6 ;  /* 0x0000000638387c20 */ /* 0x000fe20008410000 */
[----:B------:R-:W-:-:S04]  /*36e0*/  FMUL.FTZ R76, R58, UR6 ;  /* 0x000000063a4c7c20 */ /* 0x000fc80008410000 */
[----:B------:R-:W-:Y:S01]  /*36f0*/  HMMA.16816.F32.BF16 R4, R8, R38, R96 ;  /* 0x000000260804723c */ /* 0x000fe20000041860 */
[----:B------:R1:W-:Y:S01]  /*3700*/  MUFU.TANH R38, R2 ;  /* 0x0000000200267308 */ /* 0x0003e20000002400 */
[----:B------:R-:W-:-:S06]  /*3710*/  FMUL.FTZ R39, R33, UR6 ;  /* 0x0000000621277c20 */ /* 0x000fcc0008410000 */
[----:B------:R-:W-:Y:S01]  /*3720*/  HMMA.16816.F32.BF16 R16, R8, R40, R16 ;  /* 0x000000280810723c */ /* 0x000fe20000041810 */
[----:B------:R-:W-:Y:S01]  /*3730*/  LOP3.LUT R40, R0, 0x6, RZ, 0xc0, !PT ;  /* 0x0000000600287812 */ /* 0x000fe200078ec0ff */
[----:B------:R-:W-:-:S06]  /*3740*/  FMUL.FTZ R41, R34, UR6 ;  /* 0x0000000622297c20 */ /* 0x000fcc0008410000 */
[----:B------:R-:W-:Y:S01]  /*3750*/  HMMA.16816.F32.BF16 R88, R8, R44, R88 ;  /* 0x0000002c0858723c */ /* 0x000fe20000041858 */
[----:B-1----:R-:W-:Y:S02]  /*3760*/  FMUL.FTZ R2, R22, UR6 ;  /* 0x0000000616027c20 */ /* 0x002fe40008410000 */
[----:B------:R-:W-:Y:S01]  /*3770*/  FMUL.FTZ R20, R4, UR6 ;  /* 0x0000000604147c20 */ /* 0x000fe20008410000 */
[----:B------:R-:W-:Y:S01]  /*3780*/  FMUL.FTZ R22, R5, UR6 ;  /* 0x0000000605167c20 */ /* 0x000fe20008410000 */
[----:B------:R-:W-:-:S03]  /*3790*/  FMUL.FTZ R55, R6, UR6 ;  /* 0x0000000606377c20 */ /* 0x000fc60008410000 */
[----:B------:R-:W-:Y:S01]  /*37a0*/  HMMA.16816.F32.BF16 R84, R8, R46, R80 ;  /* 0x0000002e0854723c */ /* 0x000fe20000041850 */
[----:B------:R-:W-:Y:S01]  /*37b0*/  FMUL.FTZ R10, R21, UR6 ;  /* 0x00000006150a7c20 */ /* 0x000fe20008410000 */
[----:B------:R-:W-:Y:S01]  /*37c0*/  FMUL.FTZ R21, R13, UR6 ;  /* 0x000000060d157c20 */ /* 0x000fe20008410000 */
[----:B------:R-:W-:Y:S01]  /*37d0*/  IMAD R13, R60, 0x40, R40 ;  /* 0x000000403c0d7824 */ /* 0x000fe200078e0228 */
[----:B------:R-:W1:Y:S01]  /*37e0*/  MUFU.TANH R2, R2 ;  /* 0x0000000200027308 */ /* 0x000e620000002400 */
[----:B------:R-:W-:Y:S01]  /*37f0*/  FMUL.FTZ R8, R77, UR6 ;  /* 0x000000064d087c20 */ /* 0x000fe20008410000 */
[----:B------:R-:W-:Y:S01]  /*3800*/  FMUL.FTZ R11, R78, UR6 ;  /* 0x000000064e0b7c20 */ /* 0x000fe20008410000 */
[----:B------:R-:W-:Y:S02]  /*3810*/  IMAD.IADD R0, R28, 0x1, -R13 ;  /* 0x000000011c007824 */ /* 0x000fe400078e0a0d */
[----:B------:R-:W-:Y:S01]  /*3820*/  FMUL.FTZ R9, R12, UR6 ;  /* 0x000000060c097c20 */ /* 0x000fe20008410000 */
[----:B------:R-:W-:-:S02]  /*3830*/  VIADD R12, R13, 0x8 ;  /* 0x000000080d0c7836 */ /* 0x000fc40000000000 */
[----:B------:R-:W-:Y:S01]  /*3840*/  FMUL.FTZ R60, R7, UR6 ;  /* 0x00000006073c7c20 */ /* 0x000fe20008410000 */
[C---:B------:R-:W-:Y:S01]  /*3850*/  VIADD R15, R13.reuse, 0x10 ;  /* 0x000000100d0f7836 */ /* 0x040fe20000000000 */
[----:B------:R-:W-:Y:S01]  /*3860*/  IABS R0, R0 ;  /* 0x0000000000007213 */ /* 0x000fe20000000000 */
[----:B------:R2:W-:Y:S01]  /*3870*/  MUFU.TANH R34, R8 ;  /* 0x0000000800227308 */ /* 0x0005e20000002400 */
[----:B------:R-:W-:Y:S01]  /*3880*/  FMUL.FTZ R23, R16, UR6 ;  /* 0x0000000610177c20 */ /* 0x000fe20008410000 */
[C---:B------:R-:W-:Y:S01]  /*3890*/  VIADD R16, R13.reuse, 0x11 ;  /* 0x000000110d107836 */ /* 0x040fe20000000000 */
[----:B------:R-:W-:Y:S01]  /*38a0*/  I2FP.F32.S32 R0, R0 ;  /* 0x0000000000007245 */ /* 0x000fe20000201400 */
[C---:B------:R-:W-:Y:S01]  /*38b0*/  VIADD R25, R13.reuse, 0x19 ;  /* 0x000000190d197836 */ /* 0x040fe20000000000 */
[C---:B------:R-:W-:Y:S01]  /*38c0*/  IADD3 R5, PT, PT, R28.reuse, -R15, RZ ;  /* 0x8000000f1c057210 */ /* 0x040fe20007ffe0ff */
[----:B------:R-:W-:Y:S01]  /*38d0*/  IMAD.IADD R6, R28, 0x1, -R16 ;  /* 0x000000011c067824 */ /* 0x000fe200078e0a10 */
[----:B------:R-:W-:Y:S01]  /*38e0*/  IADD3 R26, PT, PT, R13, 0x20, RZ ;  /* 0x000000200d1a7810 */ /* 0x000fe20007ffe0ff */
[----:B------:R3:W-:Y:S01]  /*38f0*/  MUFU.TANH R33, R11 ;  /* 0x0000000b00217308 */ /* 0x0007e20000002400 */
[CC--:B-1----:R-:W-:Y:S01]  /*3900*/  FFMA.FTZ R52, R0.reuse, -R100.reuse, R2 ;  /* 0x8000006400347223 */ /* 0x0c2fe20000010002 */
[----:B------:R-:W-:Y:S01]  /*3910*/  FFMA.FTZ R45, R0, -R100, R36 ;  /* 0x80000064002d7223 */ /* 0x000fe20000010024 */
[C---:B------:R-:W-:Y:S01]  /*3920*/  IMAD.IADD R0, R28.reuse, 0x1, -R12 ;  /* 0x000000011c007824 */ /* 0x040fe200078e0a0c */
[----:B------:R-:W-:Y:S01]  /*3930*/  IABS R5, R5 ;  /* 0x0000000500057213 */ /* 0x000fe20000000000 */
[----:B------:R-:W-:Y:S01]  /*3940*/  FMUL.FTZ R78, R17, UR6 ;  /* 0x00000006114e7c20 */ /* 0x000fe20008410000 */
[----:B------:R-:W-:Y:S01]  /*3950*/  IABS R6, R6 ;  /* 0x0000000600067213 */ /* 0x000fe20000000000 */
[----:B------:R-:W-:Y:S01]  /*3960*/  FMUL.FTZ R79, R19, UR6 ;  /* 0x00000006134f7c20 */ /* 0x000fe20008410000 */
[----:B------:R-:W1:Y:S01]  /*3970*/  MUFU.TANH R10, R10 ;  /* 0x0000000a000a7308 */ /* 0x000e620000002400 */
[----:B------:R-:W-:Y:S01]  /*3980*/  VIADD R19, R28, 0x40 ;  /* 0x000000401c137836 */ /* 0x000fe20000000000 */
[----:B--2---:R-:W-:Y:S01]  /*3990*/  IADD3 R8, PT, PT, R13, 0x1, RZ ;  /* 0x000000010d087810 */ /* 0x004fe20007ffe0ff */
[----:B------:R-:W-:Y:S01]  /*39a0*/  FMUL.FTZ R73, R18, UR6 ;  /* 0x0000000612497c20 */ /* 0x000fe20008410000 */
[----:B------:R-:W-:-:S02]  /*39b0*/  VIADD R18, R28, 0x48 ;  /* 0x000000481c127836 */ /* 0x000fc40000000000 */
[----:B------:R-:W-:Y:S01]  /*39c0*/  FMUL.FTZ R83, R64, UR6 ;  /* 0x0000000640537c20 */ /* 0x000fe20008410000 */
[----:B------:R-:W-:Y:S01]  /*39d0*/  FMUL.FTZ R64, R24, UR6 ;  /* 0x0000000618407c20 */ /* 0x000fe20008410000 */
[----:B------:R-:W-:Y:S01]  /*39e0*/  IMAD.IADD R2, R28, 0x1, -R8 ;  /* 0x000000011c027824 */ /* 0x000fe200078e0a08 */
[----:B------:R-:W2:Y:S01]  /*39f0*/  MUFU.TANH R9, R9 ;  /* 0x0000000900097308 */ /* 0x000ea20000002400 */
[-C--:B------:R-:W-:Y:S01]  /*3a00*/  ISETP.GE.AND P1, PT, R8, R61.reuse, PT ;  /* 0x0000003d0800720c */ /* 0x080fe20003f26270 */
[----:B---3--:R-:W-:Y:S02]  /*3a10*/  VIADD R11, R13, 0x9 ;  /* 0x000000090d0b7836 */ /* 0x008fe40000000000 */
[----:B------:R-:W-:Y:S01]  /*3a20*/  FMUL.FTZ R82, R27, UR6 ;  /* 0x000000061b527c20 */ /* 0x000fe20008410000 */
[----:B------:R-:W-:Y:S01]  /*3a30*/  IABS R3, R2 ;  /* 0x0000000200037213 */ /* 0x000fe20000000000 */
[----:B------:R-:W-:Y:S01]  /*3a40*/  FMUL.FTZ R80, R57, UR6 ;  /* 0x0000000639507c20 */ /* 0x000fe20008410000 */
[----:B------:R-:W-:Y:S01]  /*3a50*/  IMAD.IADD R4, R28, 0x1, -R11 ;  /* 0x000000011c047824 */ /* 0x000fe200078e0a0b */
[----:B------:R-:W-:Y:S01]  /*3a60*/  IABS R2, R0 ;  /* 0x0000000000027213 */ /* 0x000fe20000000000 */
[----:B------:R3:W4:Y:S01]  /*3a70*/  MUFU.TANH R7, R21 ;  /* 0x0000001500077308 */ /* 0x0007220000002400 */
[-C--:B------:R-:W-:Y:S01]  /*3a80*/  ISETP.GE.AND P6, PT, R11, R61.reuse, PT ;  /* 0x0000003d0b00720c */ /* 0x080fe20003fc6270 */
[----:B------:R-:W-:Y:S01]  /*3a90*/  FMUL.FTZ R81, R59, UR6 ;  /* 0x000000063b517c20 */ /* 0x000fe20008410000 */
[----:B------:R-:W-:Y:S01]  /*3aa0*/  IABS R0, R4 ;  /* 0x0000000400007213 */ /* 0x000fe20000000000 */
[----:B------:R-:W-:Y:S01]  /*3ab0*/  IMAD.MOV.U32 R4, RZ, RZ, R3 ;  /* 0x000000ffff047224 */ /* 0x000fe200078e0003 */
[-C--:B------:R-:W-:Y:S01]  /*3ac0*/  ISETP.GE.AND P5, PT, R15, R61.reuse, PT ;  /* 0x0000003d0f00720c */ /* 0x080fe20003fa6270 */
[----:B------:R-:W-:Y:S01]  /*3ad0*/  IMAD.MOV.U32 R3, RZ, RZ, R2 ;  /* 0x000000ffff037224 */ /* 0x000fe200078e0002 */
[----:B------:R-:W-:Y:S01]  /*3ae0*/  BAR.SYNC.DEFER_BLOCKING 0x0 ;  /* 0x0000000000007b1d */ /* 0x000fe20000010000 */
[----:B------:R-:W-:Y:S01]  /*3af0*/  IMAD.MOV.U32 R2, RZ, RZ, R0 ;  /* 0x000000ffff027224 */ /* 0x000fe200078e0000 */
[----:B------:R-:W-:Y:S01]  /*3b00*/  ISETP.GE.AND P0, PT, R12, R61, PT ;  /* 0x0000003d0c00720c */ /* 0x000fe20003f06270 */
[----:B------:R-:W-:Y:S01]  /*3b10*/  IMAD.MOV.U32 R0, RZ, RZ, R5 ;  /* 0x000000ffff007224 */ /* 0x000fe200078e0005 */
[----:B------:R-:W-:-:S02]  /*3b20*/  I2FP.F32.S32 R5, R4 ;  /* 0x0000000400057245 */ /* 0x000fc40000201400 */
[----:B------:R-:W-:Y:S01]  /*3b30*/  I2FP.F32.S32 R4, R3 ;  /* 0x0000000300047245 */ /* 0x000fe20000201400 */
[----:B------:R-:W5:Y:S01]  /*3b40*/  MUFU.TANH R17, R20 ;  /* 0x0000001400117308 */ /* 0x000f620000002400 */
[----:B------:R-:W-:Y:S01]  /*3b50*/  I2FP.F32.S32 R3, R2 ;  /* 0x0000000200037245 */ /* 0x000fe20000201400 */
[----:B------:R-:W-:Y:S01]  /*3b60*/  FFMA.FTZ R44, R5, -R100, R37 ;  /* 0x80000064052c7223 */ /* 0x000fe20000010025 */
[----:B------:R-:W-:Y:S01]  /*3b70*/  I2FP.F32.S32 R2, R0 ;  /* 0x0000000000027245 */ /* 0x000fe20000201400 */
[----:B------:R-:W-:Y:S01]  /*3b80*/  FFMA.FTZ R47, R4, -R100, R14 ;  /* 0x80000064042f7223 */ /* 0x000fe2000001000e */
[----:B------:R-:W-:Y:S01]  /*3b90*/  VIADD R14, R13, 0x18 ;  /* 0x000000180d0e7836 */ /* 0x000fe20000000000 */
[----:B------:R-:W-:Y:S01]  /*3ba0*/  I2FP.F32.S32 R0, R6 ;  /* 0x0000000600007245 */ /* 0x000fe20000201400 */
[----:B---3--:R-:W-:Y:S02]  /*3bb0*/  VIADD R21, R28, 0x8 ;  /* 0x000000081c157836 */ /* 0x008fe40000000000 */
[-C--:B-1----:R-:W-:Y:S01]  /*3bc0*/  FFMA.FTZ R49, R3, -R100.reuse, R10 ;  /* 0x8000006403317223 */ /* 0x082fe2000001000a */
[----:B--2---:R-:W-:Y:S01]  /*3bd0*/  FFMA.FTZ R51, R2, -R100, R9 ;  /* 0x8000006402337223 */ /* 0x004fe20000010009 */
[C---:B------:R-:W-:Y:S01]  /*3be0*/  IMAD.IADD R3, R28.reuse, 0x1, -R14 ;  /* 0x000000011c037824 */ /* 0x040fe200078e0a0e */
[----:B------:R-:W1:Y:S01]  /*3bf0*/  MUFU.TANH R9, R22 ;  /* 0x0000001600097308 */ /* 0x000e620000002400 */
[----:B------:R-:W-:-:S02]  /*3c00*/  IMAD.IADD R2, R28, 0x1, -R25 ;  /* 0x000000011c027824 */ /* 0x000fc400078e0a19 */
[----:B----4-:R-:W-:Y:S01]  /*3c10*/  FFMA.FTZ R53, R0, -R100, R7 ;  /* 0x8000006400357223 */ /* 0x010fe20000010007 */
[--C-:B------:R-:W-:Y:S01]  /*3c20*/  IMAD.IADD R6, R21, 0x1, -R13.reuse ;  /* 0x0000000115067824 */ /* 0x100fe200078e0a0d */
[----:B------:R-:W-:Y:S01]  /*3c30*/  IABS R5, R3 ;  /* 0x0000000300057213 */ /* 0x000fe20000000000 */
[----:B------:R-:W-:Y:S01]  /*3c40*/  IMAD.IADD R0, R28, 0x1, -R26 ;  /* 0x000000011c007824 */ /* 0x000fe200078e0a1a */
[----:B------:R-:W-:Y:S01]  /*3c50*/  IABS R4, R2 ;  /* 0x0000000200047213 */ /* 0x000fe20000000000 */
[C---:B------:R-:W-:Y:S01]  /*3c60*/  IMAD.IADD R7, R19.reuse, 0x1, -R13 ;  /* 0x0000000113077824 */ /* 0x040fe200078e0a0d */
[----:B------:R-:W-:Y:S01]  /*3c70*/  IABS R2, R6 ;  /* 0x0000000600027213 */ /* 0x000fe20000000000 */
[----:B------:R-:W2:Y:S01]  /*3c80*/  MUFU.TANH R10, R23 ;  /* 0x00000017000a7308 */ /* 0x000ea20000002400 */
[----:B------:R-:W-:Y:S02]  /*3c90*/  IABS R3, R0 ;  /* 0x0000000000037213 */ /* 0x000fe40000000000 */
[----:B------:R-:W-:Y:S01]  /*3ca0*/  MOV R0, R5 ;  /* 0x0000000500007202 */ /* 0x000fe20000000f00 */
[----:B------:R-:W-:Y:S01]  /*3cb0*/  IMAD.MOV.U32 R5, RZ, RZ, R2 ;  /* 0x000000ffff057224 */ /* 0x000fe200078e0002 */
[----:B------:R-:W-:Y:S01]  /*3cc0*/  IABS R7, R7 ;  /* 0x0000000700077213 */ /* 0x000fe20000000000 */
[----:B------:R-:W-:Y:S01]  /*3cd0*/  IMAD.MOV.U32 R6, RZ, RZ, R3 ;  /* 0x000000ffff067224 */ /* 0x000fe200078e0003 */
[----:B------:R-:W-:Y:S01]  /*3ce0*/  I2FP.F32.S32 R2, R0 ;  /* 0x0000000000027245 */ /* 0x000fe20000201400 */
[----:B------:R3:W4:Y:S01]  /*3cf0*/  MUFU.TANH R24, R29 ;  /* 0x0000001d00187308 */ /* 0x0007220000002400 */
[----:B------:R-:W-:Y:S01]  /*3d00*/  I2FP.F32.S32 R0, R4 ;  /* 0x0000000400007245 */ /* 0x000fe20000201400 */
[----:B------:R-:W-:Y:S01]  /*3d10*/  IMAD.MOV.U32 R3, RZ, RZ, R7 ;  /* 0x000000ffff037224 */ /* 0x000fe200078e0007 */
[----:B------:R-:W-:Y:S01]  /*3d20*/  I2FP.F32.S32 R4, R6 ;  /* 0x0000000600047245 */ /* 0x000fe20000201400 */
[-C--:B-----5:R-:W-:Y:S01]  /*3d30*/  FFMA.FTZ R46, R2, -R100.reuse, R17 ;  /* 0x80000064022e7223 */ /* 0x0a0fe20000010011 */
[----:B------:R-:W-:Y:S01]  /*3d40*/  I2FP.F32.S32 R2, R5 ;  /* 0x0000000500027245 */ /* 0x000fe20000201400 */
[-C--:B-1----:R-:W-:Y:S01]  /*3d50*/  FFMA.FTZ R50, R0, -R100.reuse, R9 ;  /* 0x8000006400327223 */ /* 0x082fe20000010009 */
[----:B------:R-:W-:Y:S01]  /*3d60*/  I2FP.F32.S32 R0, R3 ;  /* 0x0000000300007245 */ /* 0x000fe20000201400 */
[----:B------:R-:W-:Y:S01]  /*3d70*/  IMAD.IADD R3, R19, 0x1, -R8 ;  /* 0x0000000113037824 */ /* 0x000fe200078e0a08 */
[----:B------:R-:W1:Y:S01]  /*3d80*/  MUFU.TANH R20, R32 ;  /* 0x0000002000147308 */ /* 0x000e620000002400 */
[----:B------:R-:W-:Y:S01]  /*3d90*/  FFMA.FTZ R40, R2, -R100, R38 ;  /* 0x8000006402287223 */ /* 0x000fe20000010026 */
[----:B------:R-:W-:-:S02]  /*3da0*/  IMAD.IADD R2, R18, 0x1, -R13 ;  /* 0x0000000112027824 */ /* 0x000fc400078e0a0d */
[-C--:B------:R-:W-:Y:S01]  /*3db0*/  FFMA.FTZ R38, R0, -R100.reuse, R30 ;  /* 0x8000006400267223 */ /* 0x080fe2000001001e */
[----:B------:R-:W-:Y:S02]  /*3dc0*/  IMAD.IADD R0, R21, 0x1, -R8 ;  /* 0x0000000115007824 */ /* 0x000fe400078e0a08 */
[----:B--2---:R-:W-:Y:S01]  /*3dd0*/  FFMA.FTZ R48, R4, -R100, R10 ;  /* 0x8000006404307223 */ /* 0x004fe2000001000a */
[----:B------:R-:W-:Y:S01]  /*3de0*/  IADD3 R4, PT, PT, -R8, R18, RZ ;  /* 0x0000001208047210 */ /* 0x000fe20007ffe1ff */
[----:B------:R-:W-:Y:S01]  /*3df0*/  IMAD.IADD R5, R19, 0x1, -R12 ;  /* 0x0000000113057824 */ /* 0x000fe200078e0a0c */
[----:B------:R-:W-:Y:S01]  /*3e00*/  IABS R6, R2 ;  /* 0x0000000200067213 */ /* 0x000fe20000000000 */
[----:B------:R2:W-:Y:S01]  /*3e10*/  MUFU.TANH R8, R42 ;  /* 0x0000002a00087308 */ /* 0x0005e20000002400 */
[----:B------:R-:W-:Y:S02]  /*3e20*/  IABS R2, R0 ;  /* 0x0000000000027213 */ /* 0x000fe40000000000 */
[----:B------:R-:W-:-:S02]  /*3e30*/  IABS R0, R3 ;  /* 0x0000000300007213 */ /* 0x000fc40000000000 */
[----:B------:R-:W-:Y:S01]  /*3e40*/  IABS R4, R4 ;  /* 0x0000000400047213 */ /* 0x000fe20000000000 */
[----:B------:R-:W-:Y:S01]  /*3e50*/  IMAD.MOV.U32 R3, RZ, RZ, R2 ;  /* 0x000000ffff037224 */ /* 0x000fe200078e0002 */
[----:B------:R-:W-:Y:S01]  /*3e60*/  IABS R5, R5 ;  /* 0x0000000500057213 */ /* 0x000fe20000000000 */
[----:B------:R-:W-:Y:S01]  /*3e70*/  IMAD.MOV.U32 R2, RZ, RZ, R0 ;  /* 0x000000ffff027224 */ /* 0x000fe200078e0000 */
[----:B------:R-:W-:Y:S01]  /*3e80*/  I2FP.F32.S32 R6, R6 ;  /* 0x0000000600067245 */ /* 0x000fe20000201400 */
[----:B------:R-:W-:Y:S01]  /*3e90*/  IMAD.MOV.U32 R0, RZ, RZ, R4 ;  /* 0x000000ffff007224 */ /* 0x000fe200078e0004 */
[----:B------:R-:W-:Y:S01]  /*3ea0*/  I2FP.F32.S32 R4, R3 ;  /* 0x0000000300047245 */ /* 0x000fe20000201400 */
[----:B------:R-:W-:Y:S01]  /*3eb0*/  MUFU.TANH R7, R35 ;  /* 0x0000002300077308 */ /* 0x000fe20000002400 */
[----:B------:R-:W-:Y:S01]  /*3ec0*/  I2FP.F32.S32 R3, R2 ;  /* 0x0000000200037245 */ /* 0x000fe20000201400 */
[----:B------:R-:W-:Y:S01]  /*3ed0*/  FFMA.FTZ R27, R6, -R100, R33 ;  /* 0x80000064061b7223 */ /* 0x000fe20000010021 */
[----:B------:R-:W-:Y:S01]  /*3ee0*/  I2FP.F32.S32 R0, R0 ;  /* 0x0000000000007245 */ /* 0x000fe20000201400 */
[-C--:B------:R-:W-:Y:S01]  /*3ef0*/  FFMA.FTZ R30, R4, -R100.reuse, R43 ;  /* 0x80000064041e7223 */ /* 0x080fe2000001002b */
[----:B------:R-:W-:Y:S01]  /*3f00*/  I2FP.F32.S32 R2, R5 ;  /* 0x0000000500027245 */ /* 0x000fe20000201400 */
[-C--:B---3--:R-:W-:Y:S01]  /*3f10*/  FFMA.FTZ R29, R3, -R100.reuse, R34 ;  /* 0x80000064031d7223 */ /* 0x088fe20000010022 */
[----:B------:R-:W-:Y:S01]  /*3f20*/  IADD3 R3, PT, PT, -R11, R19, RZ ;  /* 0x000000130b037210 */ /* 0x000fe20007ffe1ff */
[----:B----4-:R-:W-:Y:S01]  /*3f30*/  FFMA.FTZ R17, R0, -R100, R24 ;  /* 0x8000006400117223 */ /* 0x010fe20000010018 */
[----:B------:R-:W-:-:S02]  /*3f40*/  IMAD.IADD R0, R18, 0x1, -R12 ;  /* 0x0000000112007824 */ /* 0x000fc400078e0a0c */
[----:B-1----:R-:W-:Y:S01]  /*3f50*/  FFMA.FTZ R43, R2, -R100, R20 ;  /* 0x80000064022b7223 */ /* 0x002fe20000010014 */
[--C-:B------:R-:W-:Y:S01]  /*3f60*/  IMAD.IADD R5, R18, 0x1, -R11.reuse ;  /* 0x0000000112057824 */ /* 0x100fe200078e0a0b */
[----:B------:R-:W-:Y:S01]  /*3f70*/  IABS R3, R3 ;  /* 0x0000000300037213 */ /* 0x000fe20000000000 */
[C---:B------:R-:W-:Y:S01]  /*3f80*/  IMAD.IADD R2, R21.reuse, 0x1, -R11 ;  /* 0x0000000115027824 */ /* 0x040fe200078e0a0b */
[----:B------:R-:W-:Y:S01]  /*3f90*/  IABS R0, R0 ;  /* 0x0000000000007213 */ /* 0x000fe20000000000 */
[----:B------:R-:W1:Y:S01]  /*3fa0*/  MUFU.TANH R9, R41 ;  /* 0x0000002900097308 */ /* 0x000e620000002400 */
[----:B------:R-:W-:Y:S01]  /*3fb0*/  IABS R5, R5 ;  /* 0x0000000500057213 */ /* 0x000fe20000000000 */
[----:B------:R-:W-:Y:S01]  /*3fc0*/  IMAD.IADD R6, R21, 0x1, -R15 ;  /* 0x0000000115067824 */ /* 0x000fe200078e0a0f */
[----:B------:R-:W-:Y:S01]  /*3fd0*/  IABS R2, R2 ;  /* 0x0000000200027213 */ /* 0x000fe20000000000 */
[----:B------:R-:W-:Y:S01]  /*3fe0*/  IMAD.MOV.U32 R4, RZ, RZ, R0 ;  /* 0x000000ffff047224 */ /* 0x000fe200078e0000 */
[----:B------:R-:W-:Y:S01]  /*3ff0*/  ISETP.GE.AND P3, PT, R14, R61, PT ;  /* 0x0000003d0e00720c */ /* 0x000fe20003f66270 */
[----:B------:R-:W-:Y:S01]  /*4000*/  IMAD.MOV.U32 R0, RZ, RZ, R3 ;  /* 0x000000ffff007224 */ /* 0x000fe200078e0003 */
[----:B------:R-:W-:Y:S01]  /*4010*/  IABS R6, R6 ;  /* 0x0000000600067213 */ /* 0x000fe20000000000 */
[----:B------:R3:W4:Y:S01]  /*4020*/  MUFU.TANH R22, R39 ;  /* 0x0000002700167308 */ /* 0x0007220000002400 */
[----:B------:R-:W-:Y:S01]  /*4030*/  IMAD.MOV.U32 R3, RZ, RZ, R5 ;  /* 0x000000ffff037224 */ /* 0x000fe200078e0005 */
[----:B------:R-:W-:-:S02]  /*4040*/  I2FP.F32.S32 R5, R4 ;  /* 0x0000000400057245 */ /* 0x000fc40000201400 */
[----:B------:R-:W-:Y:S02]  /*4050*/  I2FP.F32.S32 R4, R2 ;  /* 0x0000000200047245 */ /* 0x000fe40000201400 */
[----:B------:R-:W-:Y:S02]  /*4060*/  I2FP.F32.S32 R2, R0 ;  /* 0x0000000000027245 */ /* 0x000fe40000201400 */
[----:B------:R-:W-:Y:S01]  /*4070*/  I2FP.F32.S32 R0, R3 ;  /* 0x0000000300007245 */ /* 0x000fe20000201400 */
[----:B--2---:R-:W-:Y:S01]  /*4080*/  FFMA.FTZ R42, R4, -R100, R31 ;  /* 0x80000064042a7223 */ /* 0x004fe2000001001f */
[----:B------:R-:W-:Y:S01]  /*4090*/  I2FP.F32.S32 R3, R6 ;  /* 0x0000000600037245 */ /* 0x000fe20000201400 */
[-C--:B-1----:R-:W-:Y:S01]  /*40a0*/  FFMA.FTZ R33, R5, -R100.reuse, R9 ;  /* 0x8000006405217223 */ /* 0x082fe20000010009 */
[----:B------:R-:W-:Y:S02]  /*40b0*/  IMAD.IADD R4, R21, 0x1, -R16 ;  /* 0x0000000115047824 */ /* 0x000fe400078e0a10 */
[-C--:B------:R-:W-:Y:S01]  /*40c0*/  FFMA.FTZ R32, R0, -R100.reuse, R8 ;  /* 0x8000006400207223 */ /* 0x080fe20000010008 */
[C---:B------:R-:W-:Y:S01]  /*40d0*/  IMAD.IADD R0, R19.reuse, 0x1, -R15 ;  /* 0x0000000113007824 */ /* 0x040fe200078e0a0f */
[----:B------:R-:W1:Y:S01]  /*40e0*/  MUFU.TANH R8, R69 ;  /* 0x0000004500087308 */ /* 0x000e620000002400 */
[----:B------:R-:W-:Y:S01]  /*40f0*/  IMAD.IADD R5, R19, 0x1, -R16 ;  /* 0x0000000113057824 */ /* 0x000fe200078e0a10 */
[----:B------:R-:W-:Y:S01]  /*4100*/  ISETP.GE.AND P2, PT, R13, R61, PT ;  /* 0x0000003d0d00720c */ /* 0x000fe20003f46270 */
[----:B---3--:R-:W-:Y:S01]  /*4110*/  FFMA.FTZ R39, R3, -R100, R7 ;  /* 0x8000006403277223 */ /* 0x008fe20000010007 */
[----:B------:R-:W-:Y:S01]  /*4120*/  IADD3 R3, PT, PT, -R15, R18, RZ ;  /* 0x000000120f037210 */ /* 0x000fe20007ffe1ff */
[----:B----4-:R-:W-:Y:S01]  /*4130*/  FFMA.FTZ R41, R2, -R100, R22 ;  /* 0x8000006402297223 */ /* 0x010fe20000010016 */
[----:B------:R-:W-:Y:S01]  /*4140*/  IABS R2, R0 ;  /* 0x0000000000027213 */ /* 0x000fe20000000000 */
[----:B------:R-:W-:Y:S01]  /*4150*/  IMAD.IADD R7, R18, 0x1, -R16 ;  /* 0x0000000112077824 */ /* 0x000fe200078e0a10 */
[----:B------:R-:W2:Y:S01]  /*4160*/  MUFU.TANH R23, R62 ;  /* 0x0000003e00177308 */ /* 0x000ea20000002400 */
[----:B------:R-:W-:-:S02]  /*4170*/  IABS R0, R3 ;  /* 0x0000000300007213 */ /* 0x000fc40000000000 */
[----:B------:R-:W-:Y:S02]  /*4180*/  IABS R3, R4 ;  /* 0x0000000400037213 */ /* 0x000fe40000000000 */
[----:B------:R-:W-:Y:S01]  /*4190*/  IABS R4, R5 ;  /* 0x0000000500047213 */ /* 0x000fe20000000000 */
[----:B------:R-:W-:Y:S01]  /*41a0*/  IMAD.MOV.U32 R5, RZ, RZ, R2 ;  /* 0x000000ffff057224 */ /* 0x000fe200078e0002 */
[----:B------:R-:W-:Y:S01]  /*41b0*/  IABS R7, R7 ;  /* 0x0000000700077213 */ /* 0x000fe20000000000 */
[----:B------:R-:W3:Y:S01]  /*41c0*/  MUFU.TANH R20, R63 ;  /* 0x0000003f00147308 */ /* 0x000ee20000002400 */
[----:B------:R-:W-:Y:S01]  /*41d0*/  IMAD.MOV.U32 R2, RZ, RZ, R3 ;  /* 0x000000ffff027224 */ /* 0x000fe200078e0003 */
[----:B------:R-:W-:Y:S02]  /*41e0*/  FSEL R77, R40, -INF , !P2 ;  /* 0xff800000284d7808 */ /* 0x000fe40005000000 */
[----:B------:R-:W-:Y:S02]  /*41f0*/  I2FP.F32.S32 R6, R5 ;  /* 0x0000000500067245 */ /* 0x000fe40000201400 */
[----:B------:R-:W-:-:S02]  /*4200*/  I2FP.F32.S32 R5, R0 ;  /* 0x0000000000057245 */ /* 0x000fc40000201400 */
[----:B------:R-:W4:Y:S01]  /*4210*/  MUFU.TANH R11, R68 ;  /* 0x00000044000b7308 */ /* 0x000f220000002400 */
[----:B------:R-:W-:Y:S01]  /*4220*/  I2FP.F32.S32 R0, R7 ;  /* 0x0000000700007245 */ /* 0x000fe20000201400 */
[----:B------:R-:W-:Y:S01]  /*4230*/  IMAD.IADD R7, R18, 0x1, -R26 ;  /* 0x0000000112077824 */ /* 0x000fe200078e0a1a */
[----:B------:R-:W-:Y:S02]  /*4240*/  I2FP.F32.S32 R3, R2 ;  /* 0x0000000200037245 */ /* 0x000fe40000201400 */
[----:B------:R-:W-:Y:S01]  /*4250*/  I2FP.F32.S32 R2, R4 ;  /* 0x0000000400027245 */ /* 0x000fe20000201400 */
[-C--:B-1----:R-:W-:Y:S01]  /*4260*/  FFMA.FTZ R31, R0, -R100.reuse, R8 ;  /* 0x80000064001f7223 */ /* 0x082fe20000010008 */
[--C-:B------:R-:W-:Y:S01]  /*4270*/  IMAD.IADD R0, R21, 0x1, -R14.reuse ;  /* 0x0000000115007824 */ /* 0x100fe200078e0a0e */
[----:B------:R-:W1:Y:S01]  /*4280*/  MUFU.TANH R10, R54 ;  /* 0x00000036000a7308 */ /* 0x000e620000002400 */
[----:B--2---:R-:W-:Y:S01]  /*4290*/  FFMA.FTZ R36, R3, -R100, R23 ;  /* 0x8000006403247223 */ /* 0x004fe20000010017 */
[----:B------:R-:W-:Y:S01]  /*42a0*/  IADD3 R3, PT, PT, -R14, R19, RZ ;  /* 0x000000130e037210 */ /* 0x000fe20007ffe1ff */
[----:B------:R-:W-:-:S02]  /*42b0*/  IMAD.IADD R4, R18, 0x1, -R14 ;  /* 0x0000000112047824 */ /* 0x000fc400078e0a0e */
[----:B---3--:R-:W-:Y:S01]  /*42c0*/  FFMA.FTZ R37, R6, -R100, R20 ;  /* 0x8000006406257223 */ /* 0x008fe20000010014 */
[----:B------:R-:W-:Y:S01]  /*42d0*/  IABS R7, R7 ;  /* 0x0000000700077213 */ /* 0x000fe20000000000 */
[----:B------:R-:W-:Y:S01]  /*42e0*/  FMUL.FTZ R63, R86, UR6 ;  /* 0x00000006563f7c20 */ /* 0x000fe20008410000 */
[----:B------:R-:W-:Y:S01]  /*42f0*/  FSEL R58, R38, -INF , !P2 ;  /* 0xff800000263a7808 */ /* 0x000fe20005000000 */
[----:B------:R-:W2:Y:S01]  /*4300*/  MUFU.TANH R6, R71 ;  /* 0x0000004700067308 */ /* 0x000ea20000002400 */
[----:B------:R-:W-:Y:S01]  /*4310*/  IABS R4, R4 ;  /* 0x0000000400047213 */ /* 0x000fe20000000000 */
[----:B----4-:R-:W-:Y:S01]  /*4320*/  FFMA.FTZ R34, R2, -R100, R11 ;  /* 0x8000006402227223 */ /* 0x010fe2000001000b */
[----:B------:R-:W-:Y:S02]  /*4330*/  IABS R2, R0 ;  /* 0x0000000000027213 */ /* 0x000fe40000000000 */
[----:B------:R-:W-:Y:S02]  /*4340*/  IABS R0, R3 ;  /* 0x0000000300007213 */ /* 0x000fe40000000000 */
[----:B------:R-:W-:Y:S01]  /*4350*/  ISETP.GE.AND P4, PT, R16, R61, PT ;  /* 0x0000003d1000720c */ /* 0x000fe20003f86270 */
[----:B------:R-:W3:Y:S01]  /*4360*/  MUFU.TANH R15, R55 ;  /* 0x00000037000f7308 */ /* 0x000ee20000002400 */
[----:B------:R-:W-:-:S02]  /*4370*/  IMAD.MOV.U32 R3, RZ, RZ, R2 ;  /* 0x000000ffff037224 */ /* 0x000fc400078e0002 */
[----:B-1----:R-:W-:Y:S01]  /*4380*/  FFMA.FTZ R35, R5, -R100, R10 ;  /* 0x8000006405237223 */ /* 0x002fe2000001000a */
[----:B------:R-:W-:Y:S01]  /*4390*/  IMAD.MOV.U32 R2, RZ, RZ, R0 ;  /* 0x000000ffff027224 */ /* 0x000fe200078e0000 */
[----:B------:R-:W-:Y:S01]  /*43a0*/  FSEL R75, R30, -INF , !P1 ;  /* 0xff8000001e4b7808 */ /* 0x000fe20004800000 */
[----:B------:R-:W-:Y:S01]  /*43b0*/  IMAD.MOV.U32 R0, RZ, RZ, R4 ;  /* 0x000000ffff007224 */ /* 0x000fe200078e0004 */
[----:B------:R-:W-:Y:S01]  /*43c0*/  I2FP.F32.S32 R4, R3 ;  /* 0x0000000300047245 */ /* 0x000fe20000201400 */
[----:B------:R-:W-:Y:S01]  /*43d0*/  IMAD.IADD R5, R21, 0x1, -R25 ;  /* 0x0000000115057824 */ /* 0x000fe200078e0a19 */
[----:B------:R-:W1:Y:S01]  /*43e0*/  MUFU.TANH R9, R70 ;  /* 0x0000004600097308 */ /* 0x000e620000002400 */
[----:B------:R-:W-:Y:S02]  /*43f0*/  I2FP.F32.S32 R3, R2 ;  /* 0x0000000200037245 */ /* 0x000fe40000201400 */
[----:B------:R-:W-:Y:S02]  /*4400*/  I2FP.F32.S32 R0, R0 ;  /* 0x0000000000007245 */ /* 0x000fe40000201400 */
[----:B------:R-:W-:-:S02]  /*4410*/  IABS R5, R5 ;  /* 0x0000000500057213 */ /* 0x000fc40000000000 */
[----:B------:R-:W-:Y:S01]  /*4420*/  FSEL R57, R29, -INF , !P1 ;  /* 0xff8000001d397808 */ /* 0x000fe20004800000 */
[----:B------:R-:W4:Y:S01]  /*4430*/  MUFU.TANH R12, R60 ;  /* 0x0000003c000c7308 */ /* 0x000f220000002400 */
[----:B------:R-:W-:Y:S01]  /*4440*/  I2FP.F32.S32 R2, R5 ;  /* 0x0000000500027245 */ /* 0x000fe20000201400 */
[-C--:B--2---:R-:W-:Y:S01]  /*4450*/  FFMA.FTZ R22, R0, -R100.reuse, R6 ;  /* 0x8000006400167223 */ /* 0x084fe20000010006 */
[----:B------:R-:W-:Y:S02]  /*4460*/  IMAD.IADD R0, R19, 0x1, -R25 ;  /* 0x0000000113007824 */ /* 0x000fe400078e0a19 */
[-C--:B---3--:R-:W-:Y:S01]  /*4470*/  FFMA.FTZ R24, R4, -R100.reuse, R15 ;  /* 0x8000006404187223 */ /* 0x088fe2000001000f */
[--C-:B------:R-:W-:Y:S01]  /*4480*/  IMAD.IADD R4, R21, 0x1, -R26.reuse ;  /* 0x0000000115047824 */ /* 0x100fe200078e0a1a */
[----:B------:R-:W-:Y:S01]  /*4490*/  FSEL R59, R17, -INF , !P1 ;  /* 0xff800000113b7808 */ /* 0x000fe20004800000 */
[----:B------:R-:W-:Y:S01]  /*44a0*/  IMAD.IADD R5, R19, 0x1, -R26 ;  /* 0x0000000113057824 */ /* 0x000fe200078e0a1a */
[----:B------:R-:W2:Y:S01]  /*44b0*/  MUFU.TANH R14, R72 ;  /* 0x00000048000e7308 */ /* 0x000ea20000002400 */
[----:B------:R-:W-:Y:S01]  /*44c0*/  FSEL R158, R53, -INF , !P4 ;  /* 0xff800000359e7808 */ /* 0x000fe20006000000 */
[----:B-1----:R-:W-:Y:S01]  /*44d0*/  FFMA.FTZ R23, R3, -R100, R9 ;  /* 0x8000006403177223 */ /* 0x002fe20000010009 */
[----:B------:R-:W-:-:S02]  /*44e0*/  IADD3 R3, PT, PT, -R25, R18, RZ ;  /* 0x0000001219037210 */ /* 0x000fc40007ffe1ff */
[----:B------:R-:W-:Y:S02]  /*44f0*/  FSEL R157, R46, -INF , !P3 ;  /* 0xff8000002e9d7808 */ /* 0x000fe40005800000 */
[----:B------:R-:W-:Y:S01]  /*4500*/  FSEL R168, R51, -INF , !P5 ;  /* 0xff80000033a87808 */ /* 0x000fe20006800000 */
[----:B------:R1:W3:Y:S01]  /*4510*/  MUFU.TANH R11, R74 ;  /* 0x0000004a000b7308 */ /* 0x0002e20000002400 */
[----:B------:R-:W-:Y:S01]  /*4520*/  FSEL R68, R52, -INF , !P0 ;  /* 0xff80000034447808 */ /* 0x000fe20004000000 */
[----:B----4-:R-:W-:Y:S01]  /*4530*/  FFMA.FTZ R20, R2, -R100, R12 ;  /* 0x8000006402147223 */ /* 0x010fe2000001000c */
[----:B------:R-:W-:Y:S02]  /*4540*/  IABS R2, R0 ;  /* 0x0000000000027213 */ /* 0x000fe40000000000 */
[----:B------:R-:W-:Y:S02]  /*4550*/  IABS R0, R3 ;  /* 0x0000000300007213 */ /* 0x000fe40000000000 */
[----:B------:R-:W-:Y:S01]  /*4560*/  IABS R3, R4 ;  /* 0x0000000400037213 */ /* 0x000fe20000000000 */
[----:B------:R-:W4:Y:S01]  /*4570*/  MUFU.TANH R9, R56 ;  /* 0x0000003800097308 */ /* 0x000f220000002400 */
[----:B------:R-:W-:Y:S01]  /*4580*/  IABS R4, R5 ;  /* 0x0000000500047213 */ /* 0x000fe20000000000 */
[----:B------:R-:W-:Y:S01]  /*4590*/  IMAD.MOV.U32 R5, RZ, RZ, R2 ;  /* 0x000000ffff057224 */ /* 0x000fe200078e0002 */
[----:B------:R-:W-:Y:S01]  /*45a0*/  FSEL R60, R27, -INF , !P2 ;  /* 0xff8000001b3c7808 */ /* 0x000fe20005000000 */
[----:B------:R-:W-:Y:S01]  /*45b0*/  IMAD.MOV.U32 R2, RZ, RZ, R3 ;  /* 0x000000ffff027224 */ /* 0x000fe200078e0003 */
[----:B------:R-:W-:-:S02]  /*45c0*/  FSEL R66, R49, -INF , !P6 ;  /* 0xff80000031427808 */ /* 0x000fc40007000000 */
[----:B------:R-:W-:Y:S01]  /*45d0*/  I2FP.F32.S32 R6, R5 ;  /* 0x0000000500067245 */ /* 0x000fe20000201400 */
[----:B------:R5:W5:Y:S01]  /*45e0*/  MUFU.TANH R10, R73 ;  /* 0x00000049000a7308 */ /* 0x000b620000002400 */
[----:B------:R-:W-:Y:S02]  /*45f0*/  I2FP.F32.S32 R3, R2 ;  /* 0x0000000200037245 */ /* 0x000fe40000201400 */
[----:B------:R-:W-:Y:S01]  /*4600*/  I2FP.F32.S32 R5, R0 ;  /* 0x0000000000057245 */ /* 0x000fe20000201400 */
[----:B--2---:R-:W-:Y:S01]  /*4610*/  FFMA.FTZ R12, R6, -R100, R14 ;  /* 0x80000064060c7223 */ /* 0x004fe2000001000e */
[----:B------:R-:W-:Y:S01]  /*4620*/  I2FP.F32.S32 R2, R4 ;  /* 0x0000000400027245 */ /* 0x000fe20000201400 */
[----:B------:R-:W-:Y:S01]  /*4630*/  VIADD R4, R13, 0x30 ;  /* 0x000000300d047836 */ /* 0x000fe20000000000 */
[----:B------:R-:W-:Y:S01]  /*4640*/  I2FP.F32.S32 R0, R7 ;  /* 0x0000000700007245 */ /* 0x000fe20000201400 */
[----:B------:R-:W2:Y:S01]  /*4650*/  MUFU.TANH R8, R76 ;  /* 0x0000004c00087308 */ /* 0x000ea20000002400 */
[----:B-1----:R-:W-:Y:S01]  /*4660*/  FSEL R74, R45, -INF , !P2 ;  /* 0xff8000002d4a7808 */ /* 0x002fe20005000000 */
[-C--:B---3--:R-:W-:Y:S01]  /*4670*/  FFMA.FTZ R11, R5, -R100.reuse, R11 ;  /* 0x80000064050b7223 */ /* 0x088fe2000001000b */
[-C--:B----4-:R-:W-:Y:S01]  /*4680*/  FFMA.FTZ R9, R2, -R100.reuse, R9 ;  /* 0x8000006402097223 */ /* 0x090fe20000010009 */
[-C--:B------:R-:W-:Y:S01]  /*4690*/  ISETP.GE.AND P2, PT, R25, R61.reuse, PT ;  /* 0x0000003d1900720c */ /* 0x080fe20003f46270 */
[C---:B------:R-:W-:Y:S01]  /*46a0*/  VIADD R2, R13.reuse, 0x38 ;  /* 0x000000380d027836 */ /* 0x040fe20000000000 */
[C---:B------:R-:W-:Y:S01]  /*46b0*/  IADD3 R6, PT, PT, R13.reuse, 0x28, RZ ;  /* 0x000000280d067810 */ /* 0x040fe20007ffe0ff */
[----:B------:R-:W-:Y:S01]  /*46c0*/  VIADD R7, R13, 0x21 ;  /* 0x000000210d077836 */ /* 0x000fe20000000000 */
[----:B------:R-:W-:Y:S01]  /*46d0*/  FSEL R156, R50, -INF , !P2 ;  /* 0xff800000329c7808 */ /* 0x000fe20005000000 */
[----:B------:R-:W1:Y:S01]  /*46e0*/  MUFU.TANH R56, R78 ;  /* 0x0000004e00387308 */ /* 0x000e620000002400 */
[----:B-----5:R-:W-:Y:S01]  /*46f0*/  FSEL R73, R44, -INF , !P1 ;  /* 0xff8000002c497808 */ /* 0x020fe20004800000 */
[----:B------:R-:W-:Y:S01]  /*4700*/  FFMA.FTZ R10, R3, -R100, R10 ;  /* 0x80000064030a7223 */ /* 0x000fe2000001000a */
[----:B------:R-:W-:Y:S01]  /*4710*/  ISETP.GE.AND P1, PT, R26, R61, PT ;  /* 0x0000003d1a00720c */ /* 0x000fe20003f26270 */
[--C-:B------:R-:W-:Y:S01]  /*4720*/  IMAD.IADD R29, R28, 0x1, -R2.reuse ;  /* 0x000000011c1d7824 */ /* 0x100fe200078e0a02 */
[----:B------:R-:W-:Y:S01]  /*4730*/  FSEL R159, R20, -INF , !P2 ;  /* 0xff800000149f7808 */ /* 0x000fe20005000000 */
[--C-:B------:R-:W-:Y:S01]  /*4740*/  IMAD.IADD R53, R19, 0x1, -R2.reuse ;  /* 0x0000000113357824 */ /* 0x100fe200078e0a02 */
[----:B------:R-:W-:Y:S01]  /*4750*/  FSEL R138, R12, -INF , !P2 ;  /* 0xff8000000c8a7808 */ /* 0x000fe20005000000 */
[----:B------:R-:W-:-:S02]  /*4760*/  IMAD.IADD R50, R18, 0x1, -R2 ;  /* 0x0000000112327824 */ /* 0x000fc400078e0a02 */
[----:B--2---:R-:W-:Y:S01]  /*4770*/  FFMA.FTZ R8, R0, -R100, R8 ;  /* 0x8000006400087223 */ /* 0x004fe20000010008 */
[----:B------:R-:W-:Y:S01]  /*4780*/  VIADD R0, R13, 0x39 ;  /* 0x000000390d007836 */ /* 0x000fe20000000000 */
[----:B------:R-:W-:Y:S01]  /*4790*/  FSEL R139, R11, -INF , !P2 ;  /* 0xff8000000b8b7808 */ /* 0x000fe20005000000 */
[----:B------:R2:W3:Y:S01]  /*47a0*/  MUFU.TANH R40, R64 ;  /* 0x0000004000287308 */ /* 0x0004e20000002400 */
[----:B------:R-:W-:Y:S01]  /*47b0*/  IADD3 R46, PT, PT, -R2, R21, RZ ;  /* 0x00000015022e7210 */ /* 0x000fe20007ffe1ff */
[--C-:B------:R-:W-:Y:S01]  /*47c0*/  IMAD.IADD R27, R28, 0x1, -R0.reuse ;  /* 0x000000011c1b7824 */ /* 0x100fe200078e0a00 */
[-C--:B------:R-:W-:Y:S01]  /*47d0*/  ISETP.GE.AND P2, PT, R2, R61.reuse, PT ;  /* 0x0000003d0200720c */ /* 0x080fe20003f46270 */
[--C-:B------:R-:W-:Y:S01]  /*47e0*/  IMAD.IADD R51, R21, 0x1, -R0.reuse ;  /* 0x0000000115337824 */ /* 0x100fe200078e0a00 */
[----:B------:R-:W-:Y:S01]  /*47f0*/  FSEL R184, R48, -INF , !P1 ;  /* 0xff80000030b87808 */ /* 0x000fe20004800000 */
[--C-:B------:R-:W-:Y:S01]  /*4800*/  IMAD.IADD R54, R19, 0x1, -R0.reuse ;  /* 0x0000000113367824 */ /* 0x100fe200078e0a00 */
[----:B------:R-:W-:Y:S01]  /*4810*/  FSEL R210, R10, -INF , !P1 ;  /* 0xff8000000ad27808 */ /* 0x000fe20004800000 */
[----:B------:R-:W-:Y:S01]  /*4820*/  IMAD.IADD R48, R18, 0x1, -R0 ;  /* 0x0000000112307824 */ /* 0x000fe200078e0a00 */
[----:B------:R-:W-:Y:S01]  /*4830*/  FSEL R180, R9, -INF , !P1 ;  /* 0xff80000009b47808 */ /* 0x000fe20004800000 */
[----:B------:R-:W-:Y:S01]  /*4840*/  FMUL.FTZ R2, R88, UR6 ;  /* 0x0000000658027c20 */ /* 0x000fe20008410000 */
[----:B------:R-:W-:Y:S01]  /*4850*/  FSEL R181, R8, -INF , !P1 ;  /* 0xff80000008b57808 */ /* 0x000fe20004800000 */
[----:B------:R-:W-:Y:S01]  /*4860*/  VIADD R5, R13, 0x29 ;  /* 0x000000290d057836 */ /* 0x000fe20000000000 */
[-C--:B------:R-:W-:Y:S01]  /*4870*/  ISETP.GE.AND P1, PT, R0, R61.reuse, PT ;  /* 0x0000003d0000720c */ /* 0x080fe20003f26270 */
[----:B------:R-:W4:Y:S01]  /*4880*/  MUFU.TANH R38, R65 ;  /* 0x0000004100267308 */ /* 0x000f220000002400 */
[----:B------:R-:W-:Y:S01]  /*4890*/  FMUL.FTZ R0, R89, UR6 ;  /* 0x0000000659007c20 */ /* 0x000fe20008410000 */
[----:B------:R-:W-:Y:S01]  /*48a0*/  VIADD R3, R13, 0x31 ;  /* 0x000000310d037836 */ /* 0x000fe20000000000 */
[C---:B------:R-:W-:Y:S01]  /*48b0*/  IADD3 R14, PT, PT, R28.reuse, -R6, RZ ;  /* 0x800000061c0e7210 */ /* 0x040fe20007ffe0ff */
[C---:B------:R-:W-:Y:S01]  /*48c0*/  IMAD.IADD R13, R28.reuse, 0x1, -R7 ;  /* 0x000000011c0d7824 */ /* 0x040fe200078e0a07 */
[----:B------:R-:W-:Y:S01]  /*48d0*/  FSEL R52, R33, -INF , !P0 ;  /* 0xff80000021347808 */ /* 0x000fe20004000000 */
[----:B------:R-:W-:Y:S01]  /*48e0*/  IMAD.IADD R15, R28, 0x1, -R5 ;  /* 0x000000011c0f7824 */ /* 0x000fe200078e0a05 */
[----:B------:R-:W-:Y:S01]  /*48f0*/  FSEL R69, R42, -INF , !P6 ;  /* 0xff8000002a457808 */ /* 0x000fe20007000000 */
[----:B------:R-:W5:Y:S01]  /*4900*/  MUFU.TANH R10, R2 ;  /* 0x00000002000a7308 */ /* 0x000f620000002400 */
[----:B------:R-:W-:Y:S01]  /*4910*/  FSEL R49, R41, -INF , !P6 ;  /* 0xff80000029317808 */ /* 0x000fe20007000000 */
[--C-:B------:R-:W-:Y:S01]  /*4920*/  IMAD.IADD R30, R21, 0x1, -R6.reuse ;  /* 0x00000001151e7824 */ /* 0x100fe200078e0a06 */
[----:B------:R-:W-:Y:S01]  /*4930*/  FSEL R55, R32, -INF , !P6 ;  /* 0xff80000020377808 */ /* 0x000fe20007000000 */
[--C-:B------:R-:W-:Y:S01]  /*4940*/  IMAD.IADD R33, R19, 0x1, -R6.reuse ;  /* 0x0000000113217824 */ /* 0x100fe200078e0a06 */
[-C--:B------:R-:W-:Y:S01]  /*4950*/  ISETP.GE.AND P6, PT, R6, R61.reuse, PT ;  /* 0x0000003d0600720c */ /* 0x080fe20003fc6270 */
[----:B------:R-:W-:Y:S01]  /*4960*/  IMAD.IADD R32, R18, 0x1, -R6 ;  /* 0x0000000112207824 */ /* 0x000fe200078e0a06 */
[----:B------:R-:W-:Y:S01]  /*4970*/  FSEL R170, R36, -INF , !P4 ;  /* 0xff80000024aa7808 */ /* 0x000fe20006000000 */
[----:B------:R1:W5:Y:S01]  /*4980*/  MUFU.TANH R8, R0 ;  /* 0x0000000000087308 */ /* 0x0003620000002400 */
[----:B------:R-:W-:Y:S01]  /*4990*/  FSEL R136, R34, -INF , !P4 ;  /* 0xff80000022887808 */ /* 0x000fe20006000000 */
[C-C-:B------:R-:W-:Y:S01]  /*49a0*/  IMAD.IADD R16, R28.reuse, 0x1, -R4.reuse ;  /* 0x000000011c107824 */ /* 0x140fe200078e0a04 */
[----:B------:R-:W-:Y:S01]  /*49b0*/  FSEL R140, R31, -INF , !P4 ;  /* 0xff8000001f8c7808 */ /* 0x000fe20006000000 */
[--C-:B------:R-:W-:Y:S01]  /*49c0*/  IMAD.IADD R17, R28, 0x1, -R3.reuse ;  /* 0x000000011c117824 */ /* 0x100fe200078e0a03 */
        /* <DEDUP_REMOVED lines=9> */
[----:B------:R-:W-:-:S02]  /*4a60*/  IMAD.IADD R45, R19, 0x1, -R3 ;  /* 0x00000001132d7824 */ /* 0x000fc400078e0a03 */
[----:B------:R-:W-:Y:S01]  /*4a70*/  FMUL.FTZ R6, R84, UR6 ;  /* 0x0000000654067c20 */ /* 0x000fe20008410000 */
[----:B------:R-:W-:Y:S01]  /*4a80*/  IMAD.IADD R44, R18, 0x1, -R3 ;  /* 0x00000001122c7824 */ /* 0x000fe200078e0a03 */
[----:B--2---:R-:W-:Y:S01]  /*4a90*/  FSEL R64, R47, -INF , !P0 ;  /* 0xff8000002f407808 */ /* 0x004fe20004000000 */
[----:B------:R-:W-:Y:S01]  /*4aa0*/  FMUL.FTZ R4, R90, UR6 ;  /* 0x000000065a047c20 */ /* 0x000fe20008410000 */
[----:B-1----:R-:W-:Y:S01]  /*4ab0*/  IABS R0, R13 ;  /* 0x0000000d00007213 */ /* 0x002fe20000000000 */
[--C-:B------:R-:W-:Y:S01]  /*4ac0*/  IMAD.IADD R25, R21, 0x1, -R7.reuse ;  /* 0x0000000115197824 */ /* 0x100fe200078e0a07 */
[----:B------:R-:W-:Y:S01]  /*4ad0*/  IABS R3, R14 ;  /* 0x0000000e00037213 */ /* 0x000fe20000000000 */
[----:B------:R-:W-:Y:S01]  /*4ae0*/  IMAD.IADD R28, R18, 0x1, -R7 ;  /* 0x00000001121c7824 */ /* 0x000fe200078e0a07 */
[----:B------:R-:W-:Y:S01]  /*4af0*/  FSEL R47, R43, -INF , !P0 ;  /* 0xff8000002b2f7808 */ /* 0x000fe20004000000 */
[----:B------:R1:W-:Y:S01]  /*4b00*/  MUFU.TANH R13, R4 ;  /* 0x00000004000d7308 */ /* 0x0003e20000002400 */
[----:B------:R-:W-:Y:S01]  /*4b10*/  IABS R2, R15 ;  /* 0x0000000f00027213 */ /* 0x000fe20000000000 */
[----:B------:R-:W-:Y:S01]  /*4b20*/  FMUL.FTZ R9, R85, UR6 ;  /* 0x0000000655097c20 */ /* 0x000fe20008410000 */
[C---:B------:R-:W-:Y:S01]  /*4b30*/  ISETP.GE.AND P0, PT, R7.reuse, R61, PT ;  /* 0x0000003d0700720c */ /* 0x040fe20003f06270 */
[----:B------:R-:W-:Y:S01]  /*4b40*/  FMUL.FTZ R12, R124, UR6 ;  /* 0x000000067c0c7c20 */ /* 0x000fe20008410000 */
[----:B------:R-:W-:Y:S01]  /*4b50*/  IADD3 R26, PT, PT, -R7, R19, RZ ;  /* 0x00000013071a7210 */ /* 0x000fe20007ffe1ff */
[----:B------:R-:W-:Y:S01]  /*4b60*/  FMUL.FTZ R11, R91, UR6 ;  /* 0x000000065b0b7c20 */ /* 0x000fe20008410000 */
[----:B------:R-:W-:Y:S01]  /*4b70*/  FSEL R171, R39, -INF , !P5 ;  /* 0xff80000027ab7808 */ /* 0x000fe20006800000 */
[--C-:B------:R-:W-:Y:S01]  /*4b80*/  IMAD.IADD R39, R19, 0x1, -R5.reuse ;  /* 0x0000000113277824 */ /* 0x100fe200078e0a05 */
[----:B------:R-:W-:Y:S01]  /*4b90*/  FSEL R107, R37, -INF , !P5 ;  /* 0xff800000256b7808 */ /* 0x000fe20006800000 */
[----:B------:R2:W-:Y:S01]  /*4ba0*/  MUFU.TANH R7, R6 ;  /* 0x0000000600077308 */ /* 0x0005e20000002400 */
[----:B------:R-:W-:Y:S01]  /*4bb0*/  FSEL R142, R35, -INF , !P5 ;  /* 0xff800000238e7808 */ /* 0x000fe20006800000 */
[----:B------:R-:W-:Y:S01]  /*4bc0*/  IMAD.IADD R35, R21, 0x1, -R5 ;  /* 0x0000000115237824 */ /* 0x000fe200078e0a05 */
[----:B------:R-:W-:Y:S01]  /*4bd0*/  ISETP.GE.AND P5, PT, R5, R61, PT ;  /* 0x0000003d0500720c */ /* 0x000fe20003fa6270 */
[----:B------:R-:W-:Y:S01]  /*4be0*/  FMUL.FTZ R20, R127, UR6 ;  /* 0x000000067f147c20 */ /* 0x000fe20008410000 */
[----:B------:R-:W-:Y:S01]  /*4bf0*/  IADD3 R37, PT, PT, -R5, R18, RZ ;  /* 0x0000001205257210 */ /* 0x000fe20007ffe1ff */
[----:B------:R-:W-:Y:S01]  /*4c00*/  FMUL.FTZ R19, R126, UR6 ;  /* 0x000000067e137c20 */ /* 0x000fe20008410000 */
[----:B------:R-:W-:Y:S01]  /*4c10*/  I2FP.F32.S32 R0, R0 ;  /* 0x0000000000007245 */ /* 0x000fe20000201400 */
[----:B------:R-:W5:Y:S01]  /*4c20*/  MUFU.TANH R76, R79 ;  /* 0x0000004f004c7308 */ /* 0x000f620000002400 */
[----:B------:R-:W-:Y:S01]  /*4c30*/  IABS R5, R16 ;  /* 0x0000001000057213 */ /* 0x000fe20000000000 */
[----:B------:R-:W-:Y:S01]  /*4c40*/  FMUL.FTZ R18, R125, UR6 ;  /* 0x000000067d127c20 */ /* 0x000fe20008410000 */
[----:B-1----:R-:W-:Y:S01]  /*4c50*/  IABS R4, R17 ;  /* 0x0000001100047213 */ /* 0x002fe20000000000 */
[----:B------:R-:W-:Y:S01]  /*4c60*/  FFMA.FTZ R43, R0, -R100, R56 ;  /* 0x80000064002b7223 */ /* 0x000fe20000010038 */
[----:B------:R-:W-:-:S02]  /*4c70*/  FMUL.FTZ R78, R116, UR6 ;  /* 0x00000006744e7c20 */ /* 0x000fc40008410000 */
[----:B------:R-:W-:Y:S01]  /*4c80*/  I2FP.F32.S32 R0, R4 ;  /* 0x0000000400007245 */ /* 0x000fe20000201400 */
[----:B------:R-:W1:Y:S01]  /*4c90*/  MUFU.TANH R62, R80 ;  /* 0x00000050003e7308 */ /* 0x000e620000002400 */
[----:B------:R-:W-:Y:S02]  /*4ca0*/  IABS R4, R26 ;  /* 0x0000001a00047213 */ /* 0x000fe40000000000 */
[----:B--2---:R-:W-:Y:S02]  /*4cb0*/  I2FP.F32.S32 R6, R3 ;  /* 0x0000000300067245 */ /* 0x004fe40000201400 */
[----:B------:R-:W-:Y:S02]  /*4cc0*/  I2FP.F32.S32 R3, R2 ;  /* 0x0000000200037245 */ /* 0x000fe40000201400 */
[----:B------:R-:W-:Y:S01]  /*4cd0*/  I2FP.F32.S32 R2, R5 ;  /* 0x0000000500027245 */ /* 0x000fe20000201400 */
[-C--:B---3--:R-:W-:Y:S01]  /*4ce0*/  FFMA.FTZ R42, R6, -R100.reuse, R40 ;  /* 0x80000064062a7223 */ /* 0x088fe20000010028 */
[----:B------:R2:W-:Y:S01]  /*4cf0*/  MUFU.TANH R80, R81 ;  /* 0x0000005100507308 */ /* 0x0005e20000002400 */
[-C--:B----4-:R-:W-:Y:S01]  /*4d00*/  FFMA.FTZ R41, R3, -R100.reuse, R38 ;  /* 0x8000006403297223 */ /* 0x090fe20000010026 */
[----:B------:R-:W-:Y:S01]  /*4d10*/  IABS R3, R29 ;  /* 0x0000001d00037213 */ /* 0x000fe20000000000 */
[-C--:B-----5:R-:W-:Y:S01]  /*4d20*/  FFMA.FTZ R40, R2, -R100.reuse, R10 ;  /* 0x8000006402287223 */ /* 0x0a0fe2000001000a */
[----:B------:R-:W-:Y:S01]  /*4d30*/  FFMA.FTZ R38, R0, -R100, R8 ;  /* 0x8000006400267223 */ /* 0x000fe20000010008 */
[----:B------:R-:W-:-:S02]  /*4d40*/  IABS R2, R27 ;  /* 0x0000001b00027213 */ /* 0x000fc40000000000 */
[----:B------:R-:W-:Y:S01]  /*4d50*/  IABS R0, R25 ;  /* 0x0000001900007213 */ /* 0x000fe20000000000 */
[----:B------:R-:W3:Y:S01]  /*4d60*/  MUFU.TANH R6, R9 ;  /* 0x0000000900067308 */ /* 0x000ee20000002400 */
[----:B------:R-:W-:Y:S01]  /*4d70*/  IMAD.MOV.U32 R5, RZ, RZ, R3 ;  /* 0x000000ffff057224 */ /* 0x000fe200078e0003 */
[----:B------:R-:W-:Y:S02]  /*4d80*/  MOV R3, R4 ;  /* 0x0000000400037202 */ /* 0x000fe40000000f00 */
[----:B------:R-:W-:Y:S02]  /*4d90*/  I2FP.F32.S32 R4, R2 ;  /* 0x0000000200047245 */ /* 0x000fe40000201400 */
[----:B------:R-:W-:Y:S02]  /*4da0*/  I2FP.F32.S32 R2, R0 ;  /* 0x0000000000027245 */ /* 0x000fe40000201400 */
[----:B------:R4:W-:Y:S01]  /*4db0*/  MUFU.TANH R65, R83 ;  /* 0x0000005300417308 */ /* 0x0009e20000002400 */
[----:B------:R-:W-:Y:S01]  /*4dc0*/  I2FP.F32.S32 R5, R5 ;  /* 0x0000000500057245 */ /* 0x000fe20000201400 */
[----:B--2---:R-:W-:Y:S01]  /*4dd0*/  FMUL.FTZ R81, R117, UR6 ;  /* 0x0000000675517c20 */ /* 0x004fe20008410000 */
[----:B------:R-:W-:Y:S01]  /*4de0*/  I2FP.F32.S32 R0, R3 ;  /* 0x0000000300007245 */ /* 0x000fe20000201400 */
[----:B------:R-:W-:Y:S01]  /*4df0*/  FFMA.FTZ R26, R2, -R100, R76 ;  /* 0x80000064021a7223 */ /* 0x000fe2000001004c */
[----:B------:R-:W-:Y:S01]  /*4e00*/  IABS R3, R30 ;  /* 0x0000001e00037213 */ /* 0x000fe20000000000 */
[-C--:B------:R-:W-:Y:S01]  /*4e10*/  FFMA.FTZ R29, R5, -R100.reuse, R7 ;  /* 0x80000064051d7223 */ /* 0x080fe20000010007 */
[----:B------:R-:W-:Y:S01]  /*4e20*/  IABS R2, R33 ;  /* 0x0000002100027213 */ /* 0x000fe20000000000 */
[----:B------:R-:W-:Y:S01]  /*4e30*/  MUFU.TANH R24, R93 ;  /* 0x0000005d00187308 */ /* 0x000fe20000002400 */
[-C--:B-1----:R-:W-:Y:S01]  /*4e40*/  FFMA.FTZ R25, R0, -R100.reuse, R62 ;  /* 0x8000006400197223 */ /* 0x082fe2000001003e */
[----:B---3--:R-:W-:Y:S01]  /*4e50*/  FFMA.FTZ R27, R4, -R100, R6 ;  /* 0x80000064041b7223 */ /* 0x008fe20000010006 */
[----:B------:R-:W-:Y:S01]  /*4e60*/  IABS R0, R28 ;  /* 0x0000001c00007213 */ /* 0x000fe20000000000 */
[----:B------:R-:W-:Y:S01]  /*4e70*/  IMAD.MOV.U32 R4, RZ, RZ, R3 ;  /* 0x000000ffff047224 */ /* 0x000fe200078e0003 */
[----:B------:R-:W-:Y:S01]  /*4e80*/  IABS R5, R32 ;  /* 0x0000002000057213 */ /* 0x000fe20000000000 */
[----:B------:R-:W-:Y:S01]  /*4e90*/  IMAD.MOV.U32 R3, RZ, RZ, R2 ;  /* 0x000000ffff037224 */ /* 0x000fe200078e0002 */
[----:B------:R-:W-:Y:S01]  /*4ea0*/  IABS R6, R35 ;  /* 0x0000002300067213 */ /* 0x000fe20000000000 */
[----:B------:R1:W-:Y:S01]  /*4eb0*/  MUFU.TANH R71, R82 ;  /* 0x0000005200477308 */ /* 0x0003e20000002400 */
[----:B------:R-:W-:Y:S01]  /*4ec0*/  I2FP.F32.S32 R0, R0 ;  /* 0x0000000000007245 */ /* 0x000fe20000201400 */
[----:B------:R-:W-:Y:S01]  /*4ed0*/  IMAD.MOV.U32 R2, RZ, RZ, R5 ;  /* 0x000000ffff027224 */ /* 0x000fe200078e0005 */
[----:B------:R-:W-:Y:S01]  /*4ee0*/  I2FP.F32.S32 R3, R3 ;  /* 0x0000000300037245 */ /* 0x000fe20000201400 */
[----:B------:R-:W-:Y:S01]  /*4ef0*/  IMAD.MOV.U32 R5, RZ, RZ, R6 ;  /* 0x000000ffff057224 */ /* 0x000fe200078e0006 */
[----:B------:R-:W-:Y:S01]  /*4f00*/  I2FP.F32.S32 R4, R4 ;  /* 0x0000000400047245 */ /* 0x000fe20000201400 */
[----:B------:R-:W-:Y:S01]  /*4f10*/  FFMA.FTZ R22, R0, -R100, R80 ;  /* 0x8000006400167223 */ /* 0x000fe20000010050 */
[----:B------:R-:W-:Y:S01]  /*4f20*/  I2FP.F32.S32 R0, R2 ;  /* 0x0000000200007245 */ /* 0x000fe20000201400 */
[----:B------:R-:W2:Y:S01]  /*4f30*/  MUFU.TANH R72, R67 ;  /* 0x0000004300487308 */ /* 0x000ea20000002400 */
[----:B------:R-:W-:Y:S01]  /*4f40*/  I2FP.F32.S32 R2, R5 ;  /* 0x0000000500027245 */ /* 0x000fe20000201400 */
[----:B----4-:R-:W-:Y:S01]  /*4f50*/  FMUL.FTZ R83, R119, UR6 ;  /* 0x0000000677537c20 */ /* 0x010fe20008410000 */
[----:B------:R-:W-:-:S02]  /*4f60*/  IABS R5, R36 ;  /* 0x0000002400057213 */ /* 0x000fc40000000000 */
[----:B------:R-:W-:Y:S02]  /*4f70*/  FSEL R174, R43, -INF , !P0 ;  /* 0xff8000002bae7808 */ /* 0x000fe40004000000 */
[----:B------:R-:W-:Y:S01]  /*4f80*/  FSEL R192, R26, -INF , !P0 ;  /* 0xff8000001ac07808 */ /* 0x000fe20004000000 */
[----:B------:R-:W3:Y:S01]  /*4f90*/  MUFU.TANH R79, R92 ;  /* 0x0000005c004f7308 */ /* 0x000ee20000002400 */
[----:B------:R-:W-:Y:S01]  /*4fa0*/  FSEL R62, R25, -INF , !P0 ;  /* 0xff800000193e7808 */ /* 0x000fe20004000000 */
[----:B-1----:R-:W-:Y:S01]  /*4fb0*/  FMUL.FTZ R82, R118, UR6 ;  /* 0x0000000676527c20 */ /* 0x002fe20008410000 */
[----:B------:R-:W-:Y:S02]  /*4fc0*/  FSEL R101, R22, -INF , !P0 ;  /* 0xff80000016657808 */ /* 0x000fe40004000000 */
[----:B------:R-:W-:Y:S02]  /*4fd0*/  ISETP.GE.U32.AND P0, PT, R61, 0x41, PT ;  /* 0x000000413d00780c */ /* 0x000fe40003f06070 */
[----:B------:R-:W-:Y:S01]  /*4fe0*/  FSEL R172, R42, -INF , !P6 ;  /* 0xff8000002aac7808 */ /* 0x000fe20007000000 */
[----:B------:R-:W-:Y:S01]  /*4ff0*/  MUFU.TANH R12, R12 ;  /* 0x0000000c000c7308 */ /* 0x000fe20000002400 */
[----:B------:R-:W-:Y:S01]  /*5000*/  FSEL R173, R41, -INF , !P5 ;  /* 0xff80000029ad7808 */ /* 0x000fe20006800000 */
[----:B--2---:R-:W-:Y:S01]  /*5010*/  FFMA.FTZ R21, R4, -R100, R72 ;  /* 0x8000006404157223 */ /* 0x004fe20000010048 */
[----:B------:R-:W-:Y:S01]  /*5020*/  IABS R4, R31 ;  /* 0x0000001f00047213 */ /* 0x000fe20000000000 */
[----:B------:R-:W-:Y:S01]  /*5030*/  FMUL.FTZ R67, R87, UR6 ;  /* 0x0000000657437c20 */ /* 0x000fe20008410000 */
[----:B------:R-:W-:-:S02]  /*5040*/  FSEL R205, R40, -INF , !P4 ;  /* 0xff80000028cd7808 */ /* 0x000fc40006000000 */
[----:B------:R-:W-:Y:S01]  /*5050*/  I2FP.F32.S32 R4, R4 ;  /* 0x0000000400047245 */ /* 0x000fe20000201400 */
[----:B------:R1:W-:Y:S01]  /*5060*/  MUFU.TANH R8, R20 ;  /* 0x0000001400087308 */ /* 0x0003e20000002400 */
[----:B------:R-:W-:Y:S02]  /*5070*/  FSEL R193, R21, -INF , !P6 ;  /* 0xff80000015c17808 */ /* 0x000fe40007000000 */
[----:B------:R-:W-:Y:S01]  /*5080*/  FSEL R204, R38, -INF , !P3 ;  /* 0xff80000026cc7808 */ /* 0x000fe20005800000 */
[----:B------:R-:W-:Y:S01]  /*5090*/  FFMA.FTZ R13, R4, -R100, R13 ;  /* 0x80000064040d7223 */ /* 0x000fe2000001000d */
[----:B------:R-:W-:Y:S02]  /*50a0*/  IABS R4, R44 ;  /* 0x0000002c00047213 */ /* 0x000fe40000000000 */
[----:B------:R-:W-:Y:S01]  /*50b0*/  FSEL R202, R29, -INF , !P2 ;  /* 0xff8000001dca7808 */ /* 0x000fe20005000000 */
[----:B------:R-:W-:Y:S01]  /*50c0*/  MUFU.TANH R10, R11 ;  /* 0x0000000b000a7308 */ /* 0x000fe20000002400 */
[----:B------:R-:W-:-:S02]  /*50d0*/  FSEL R209, R13, -INF , !P4 ;  /* 0xff8000000dd17808 */ /* 0x000fc40006000000 */
[----:B------:R-:W-:-:S05]  /*50e0*/  FSEL R203, R27, -INF , !P1 ;  /* 0xff8000001bcb7808 */ /* 0x000fca0004800000 */
[----:B------:R2:W4:Y:S01]  /*50f0*/  MUFU.TANH R11, R19 ;  /* 0x00000013000b7308 */ /* 0x0005220000002400 */
[----:B-1----:R-:W-:Y:S01]  /*5100*/  FFMA.FTZ R20, R3, -R100, R65 ;  /* 0x8000006403147223 */ /* 0x002fe20000010041 */
[----:B------:R-:W-:-:S06]  /*5110*/  IABS R3, R34 ;  /* 0x0000002200037213 */ /* 0x000fcc0000000000 */
[----:B------:R-:W1:Y:S01]  /*5120*/  MUFU.TANH R70, R94 ;  /* 0x0000005e00467308 */ /* 0x000e620000002400 */
[----:B------:R-:W-:-:S07]  /*5130*/  IMAD.MOV.U32 R6, RZ, RZ, R3 ;  /* 0x000000ffff067224 */ /* 0x000fce00078e0003 */
[----:B------:R5:W1:Y:S01]  /*5140*/  MUFU.TANH R9, R18 ;  /* 0x0000001200097308 */ /* 0x000a620000002400 */
[----:B--2---:R-:W-:Y:S01]  /*5150*/  FFMA.FTZ R19, R0, -R100, R24 ;  /* 0x8000006400137223 */ /* 0x004fe20000010018 */
[----:B------:R-:W-:-:S04]  /*5160*/  IABS R0, R39 ;  /* 0x0000002700007213 */ /* 0x000fc80000000000 */
[----:B------:R-:W-:Y:S02]  /*5170*/  I2FP.F32.S32 R0, R0 ;  /* 0x0000000000007245 */ /* 0x000fe40000201400 */
[----:B------:R2:W2:Y:S01]  /*5180*/  MUFU.TANH R7, R63 ;  /* 0x0000003f00077308 */ /* 0x0004a20000002400 */
[----:B------:R-:W-:Y:S02]  /*5190*/  FSEL R102, R19, -INF , !P6 ;  /* 0xff80000013667808 */ /* 0x000fe40007000000 */
[----:B---3--:R-:W-:Y:S01]  /*51a0*/  FFMA.FTZ R15, R0, -R100, R79 ;  /* 0x80000064000f7223 */ /* 0x008fe2000001004f */
[----:B------:R-:W-:Y:S02]  /*51b0*/  I2FP.F32.S32 R0, R5 ;  /* 0x0000000500007245 */ /* 0x000fe40000201400 */
[----:B------:R-:W-:Y:S02]  /*51c0*/  IABS R5, R46 ;  /* 0x0000002e00057213 */ /* 0x000fe40000000000 */
[----:B------:R-:W3:Y:S01]  /*51d0*/  MUFU.TANH R28, R67 ;  /* 0x00000043001c7308 */ /* 0x000ee20000002400 */
[----:B------:R-:W-:Y:S01]  /*51e0*/  FSEL R15, R15, -INF , !P5 ;  /* 0xff8000000f0f7808 */ /* 0x000fe20006800000 */
[-C--:B-----5:R-:W-:Y:S01]  /*51f0*/  FFMA.FTZ R18, R2, -R100.reuse, R71 ;  /* 0x8000006402127223 */ /* 0x0a0fe20000010047 */
[----:B------:R-:W-:Y:S01]  /*5200*/  IABS R2, R37 ;  /* 0x0000002500027213 */ /* 0x000fe20000000000 */
[----:B----4-:R-:W-:Y:S01]  /*5210*/  FFMA.FTZ R11, R0, -R100, R11 ;  /* 0x80000064000b7223 */ /* 0x010fe2000001000b */
[----:B------:R-:W-:-:S02]  /*5220*/  IABS R0, R45 ;  /* 0x0000002d00007213 */ /* 0x000fc40000000000 */
[----:B------:R-:W-:Y:S01]  /*5230*/  I2FP.F32.S32 R3, R2 ;  /* 0x0000000200037245 */ /* 0x000fe20000201400 */
[----:B------:R-:W4:Y:S01]  /*5240*/  MUFU.TANH R24, R78 ;  /* 0x0000004e00187308 */ /* 0x000f220000002400 */
[----:B------:R-:W-:Y:S02]  /*5250*/  I2FP.F32.S32 R2, R6 ;  /* 0x0000000600027245 */ /* 0x000fe40000201400 */
[----:B------:R-:W-:Y:S01]  /*5260*/  IABS R6, R48 ;  /* 0x0000003000067213 */ /* 0x000fe20000000000 */
[-C--:B-1----:R-:W-:Y:S01]  /*5270*/  FFMA.FTZ R14, R3, -R100.reuse, R70 ;  /* 0x80000064030e7223 */ /* 0x082fe20000010046 */
[----:B--2---:R-:W-:Y:S01]  /*5280*/  FSEL R63, R20, -INF , !P6 ;  /* 0xff800000143f7808 */ /* 0x004fe20007000000 */
[----:B------:R-:W-:Y:S01]  /*5290*/  FFMA.FTZ R12, R2, -R100, R12 ;  /* 0x80000064020c7223 */ /* 0x000fe2000001000c */
[----:B------:R-:W-:Y:S01]  /*52a0*/  IABS R2, R23 ;  /* 0x0000001700027213 */ /* 0x000fe20000000000 */
[----:B------:R-:W-:Y:S01]  /*52b0*/  MUFU.TANH R17, R82 ;  /* 0x0000005200117308 */ /* 0x000fe20000002400 */
[----:B------:R-:W-:-:S02]  /*52c0*/  FSEL R175, R18, -INF , !P5 ;  /* 0xff80000012af7808 */ /* 0x000fc40006800000 */
[----:B------:R-:W-:Y:S01]  /*52d0*/  FSEL R14, R14, -INF , !P5 ;  /* 0xff8000000e0e7808 */ /* 0x000fe20006800000 */
[----:B------:R-:W-:Y:S01]  /*52e0*/  IMAD.MOV.U32 R3, RZ, RZ, R2 ;  /* 0x000000ffff037224 */ /* 0x000fe200078e0002 */
[----:B------:R-:W-:Y:S01]  /*52f0*/  MOV R2, R0 ;  /* 0x0000000000027202 */ /* 0x000fe20000000f00 */
[----:B------:R-:W-:Y:S01]  /*5300*/  IMAD.MOV.U32 R0, RZ, RZ, R4 ;  /* 0x000000ffff007224 */ /* 0x000fe200078e0004 */
[----:B------:R-:W-:Y:S01]  /*5310*/  FSEL R195, R12, -INF , !P4 ;  /* 0xff8000000cc37808 */ /* 0x000fe20006000000 */
[----:B------:R-:W1:Y:S01]  /*5320*/  MUFU.TANH R23, R81 ;  /* 0x0000005100177308 */ /* 0x000e620000002400 */
[----:B------:R-:W-:Y:S02]  /*5330*/  I2FP.F32.S32 R4, R3 ;  /* 0x0000000300047245 */ /* 0x000fe40000201400 */
[----:B------:R-:W-:Y:S02]  /*5340*/  I2FP.F32.S32 R3, R2 ;  /* 0x0000000200037245 */ /* 0x000fe40000201400 */
[----:B------:R-:W-:Y:S01]  /*5350*/  I2FP.F32.S32 R2, R5 ;  /* 0x0000000500027245 */ /* 0x000fe20000201400 */
[----:B------:R-:W-:Y:S01]  /*5360*/  FFMA.FTZ R10, R4, -R100, R10 ;  /* 0x80000064040a7223 */ /* 0x000fe2000001000a */
[----:B------:R-:W-:Y:S01]  /*5370*/  I2FP.F32.S32 R0, R0 ;  /* 0x0000000000007245 */ /* 0x000fe20000201400 */
[-C--:B------:R-:W-:Y:S01]  /*5380*/  FFMA.FTZ R9, R3, -R100.reuse, R9 ;  /* 0x8000006403097223 */ /* 0x080fe20000010009 */
[----:B------:R-:W2:Y:S01]  /*5390*/  MUFU.TANH R16, R83 ;  /* 0x0000005300107308 */ /* 0x000ea20000002400 */
        /* <DEDUP_REMOVED lines=14> */
[----:B------:R-:W-:Y:S02]  /*5480*/  I2FP.F32.S32 R2, R0 ;  /* 0x0000000000027245 */ /* 0x000fe40000201400 */
[----:B------:R-:W-:Y:S02]  /*5490*/  I2FP.F32.S32 R0, R3 ;  /* 0x0000000300007245 */ /* 0x000fe40000201400 */
[----:B------:R-:W-:Y:S01]  /*54a0*/  I2FP.F32.S32 R3, R6 ;  /* 0x0000000600037245 */ /* 0x000fe20000201400 */
[-C--:B---3--:R-:W-:Y:S01]  /*54b0*/  FFMA.FTZ R6, R5, -R100.reuse, R28 ;  /* 0x8000006405067223 */ /* 0x088fe2000001001c */
[-C--:B----4-:R-:W-:Y:S01]  /*54c0*/  FFMA.FTZ R5, R4, -R100.reuse, R24 ;  /* 0x8000006404057223 */ /* 0x090fe20000010018 */
[-C--:B-1----:R-:W-:Y:S01]  /*54d0*/  FFMA.FTZ R4, R2, -R100.reuse, R23 ;  /* 0x8000006402047223 */ /* 0x082fe20000010017 */
[-C--:B------:R-:W-:Y:S01]  /*54e0*/  FFMA.FTZ R2, R0, -R100.reuse, R17 ;  /* 0x8000006400027223 */ /* 0x080fe20000010011 */
[----:B--2---:R-:W-:Y:S01]  /*54f0*/  FFMA.FTZ R0, R3, -R100, R16 ;  /* 0x8000006403007223 */ /* 0x004fe20000010010 */
        /* <DEDUP_REMOVED lines=55> */
.L_x_887:
[----:B------:R3:W-:Y:S02]  /*5870*/  STS.128 [R232+0x8800], RZ ;  /* 0x008800ffe8007388 */ /* 0x0007e40000000c00 */
.L_x_888:
[----:B------:R-:W-:Y:S05]  /*5880*/  BSYNC.RECONVERGENT B0 ;  /* 0x0000000000007941 */ /* 0x000fea0003800200 */
.L_x_886:
[----:B------:R-:W0:Y:S02]  /*5890*/  LDGDEPBAR ;  /* 0x00000000000079af */ /* 0x000e240000000000 */
.L_x_885:
        /* <DEDUP_REMOVED lines=84> */
[----:B------:R-:W-:Y:S01]  /*5de0*/  LDSM.16.MT88.4 R52, [R224+0xa400] ;  /* 0x00a40000e034783b */ /* 0x000fe20000004200 */
[----:B-1----:R-:W-:Y:S02]  /*5df0*/  FMNMX.FTZ R104, R3, R9, !PT ;  /* 0x0000000903687209 */ /* 0x002fe40007810000 */
[----:B------:R-:W-:Y:S01]  /*5e00*/  FSEL R3, R8, RZ, P1 ;  /* 0x000000ff08037208 */ /* 0x000fe20000800000 */
[----:B------:R1:W3:Y:S01]  /*5e10*/  MUFU.EX2 R185, R6 ;  /* 0x0000000600b97308 */ /* 0x0002e20000000800 */
[C---:B------:R-:W-:Y:S01]  /*5e20*/  FSETP.NEU.FTZ.AND P1, PT, R104.reuse, -INF , PT ;  /* 0xff8000006800780b */ /* 0x040fe20003f3d000 */
[----:B------:R-:W-:-:S02]  /*5e30*/  FMUL.FTZ R8, R104, UR4 ;  /* 0x0000000468087c20 */ /* 0x000fc40008410000 */
        /* <DEDUP_REMOVED lines=38> */
[----:B------:R-:W-:-:S02]  /*60a0*/  FFMA.FTZ R6, R140, UR4, -R0 ;  /* 0x000000048c067c23 */ /* 0x000fc40008010800 */
[----:B------:R1:W-:Y:S03]  /*60b0*/  MUFU.EX2 R242, R4 ;  /* 0x0000000400f27308 */ /* 0x0003e60000000800 */
        /* <DEDUP_REMOVED lines=44> */
[C---:B------:R-:W-:Y:S01]  /*6380*/  HMMA.16816.F32.BF16 R120, R4.reuse, R48, R96 ;  /* 0x000000300478723c */ /* 0x040fe20000041860 */
[----:B----4-:R-:W-:Y:S01]  /*6390*/  FFMA.FTZ R10, R101, UR4, -R0 ;  /* 0x00000004650a7c23 */ /* 0x010fe20008010800 */
[----:B------:R2:W-:Y:S04]  /*63a0*/  MUFU.EX2 R235, R9 ;  /* 0x0000000900eb7308 */ /* 0x0005e80000000800 */
[----:B------:R4:W-:Y:S02]  /*63b0*/  MUFU.EX2 R216, R10 ;  /* 0x0000000a00d87308 */ /* 0x0009e40000000800 */
[----:B-----5:R-:W-:Y:S01]  /*63c0*/  HMMA.16816.F32.BF16 R96, R4, R24, R92 ;  /* 0x000000180460723c */ /* 0x020fe2000004185c */
[----:B-1----:R-:W-:-:S04]  /*63d0*/  FFMA.FTZ R8, R171, UR4, -R12 ;  /* 0x00000004ab087c23 */ /* 0x002fc8000801080c */
[----:B------:R1:W5:Y:S01]  /*63e0*/  MUFU.EX2 R222, R8 ;  /* 0x0000000800de7308 */ /* 0x0003620000000800 */
[--C-:B--2---:R-:W-:Y:S02]  /*63f0*/  FFMA.FTZ R9, R169, UR4, -R12.reuse ;  /* 0x00000004a9097c23 */ /* 0x104fe4000801080c */
[----:B------:R-:W-:Y:S02]  /*6400*/  HMMA.16816.F32.BF16 R140, R4, R36, R124 ;  /* 0x00000024048c723c */ /* 0x000fe4000004187c */
[----:B------:R2:W-:Y:S01]  /*6410*/  MUFU.EX2 R229, R9 ;  /* 0x0000000900e57308 */ /* 0x0005e20000000800 */
[----:B----4-:R-:W-:-:S05]  /*6420*/  FFMA.FTZ R10, R192, UR4, -R12 ;  /* 0x00000004c00a7c23 */ /* 0x010fca000801080c */
[----:B------:R-:W-:Y:S01]  /*6430*/  HMMA.16816.F32.BF16 R92, R4, R46, R84 ;  /* 0x0000002e045c723c */ /* 0x000fe20000041854 */
[----:B-1----:R-:W-:-:S04]  /*6440*/  FFMA.FTZ R8, R159, UR4, -R12 ;  /* 0x000000049f087c23 */ /* 0x002fc8000801080c */
[----:B------:R1:W4:Y:S03]  /*6450*/  MUFU.EX2 R228, R8 ;  /* 0x0000000800e47308 */ /* 0x0003260000000800 */
[----:B------:R-:W-:Y:S01]  /*6460*/  HMMA.16816.F32.BF16 R156, R4, R54, R88 ;  /* 0x00000036049c723c */ /* 0x000fe20000041858 */
[----:B--2---:R-:W-:Y:S01]  /*6470*/  FFMA.FTZ R9, R62, UR4, -R2 ;  /* 0x000000043e097c23 */ /* 0x004fe20008010802 */
[----:B------:R-:W-:-:S03]  /*6480*/  MOV R62, R183 ;  /* 0x000000b7003e7202 */ /* 0x000fc60000000f00 */
[----:B------:R2:W-:Y:S03]  /*6490*/  MUFU.EX2 R219, R9 ;  /* 0x0000000900db7308 */ /* 0x0005e60000000800 */
[----:B------:R-:W-:Y:S01]  /*64a0*/  HMMA.16816.F32.BF16 R124, R4, R44, R116 ;  /* 0x0000002c047c723c */ /* 0x000fe20000041874 */
[----:B-1----:R-:W-:-:S07]  /*64b0*/  FFMA.FTZ R8, R180, UR4, -R2 ;  /* 0x00000004b4087c23 */ /* 0x002fce0008010802 */
[----:B------:R-:W-:Y:S01]  /*64c0*/  HMMA.16816.F32.BF16 R112, R4, R18, R112 ;  /* 0x000000120470723c */ /* 0x000fe20000041870 */
[----:B------:R1:W4:Y:S01]  /*64d0*/  MUFU.EX2 R218, R8 ;  /* 0x0000000800da7308 */ /* 0x0003220000000800 */
[----:B--2---:R-:W-:-:S04]  /*64e0*/  FFMA.FTZ R9, R15, UR4, -R2 ;  /* 0x000000040f097c23 */ /* 0x004fc80008010802 */
[----:B------:R2:W-:Y:S02]  /*64f0*/  MUFU.EX2 R221, R9 ;  /* 0x0000000900dd7308 */ /* 0x0005e40000000800 */
[----:B------:R-:W-:Y:S01]  /*6500*/  HMMA.16816.F32.BF16 R108, R4, R38, R108 ;  /* 0x00000026046c723c */ /* 0x000fe2000004186c */
[----:B-1----:R-:W-:-:S07]  /*6510*/  FFMA.FTZ R8, R63, UR4, -R2 ;  /* 0x000000043f087c23 */ /* 0x002fce0008010802 */
[----:B------:R-:W-:Y:S01]  /*6520*/  HMMA.16816.F32.BF16 R88, R4, R50, R80 ;  /* 0x000000320458723c */ /* 0x000fe20000041850 */
[----:B------:R-:W-:Y:S01]  /*6530*/  MOV R63, R182 ;  /* 0x000000b6003f7202 */ /* 0x000fe20000000f00 */
[----:B------:R1:W-:Y:S01]  /*6540*/  MUFU.EX2 R220, R8 ;  /* 0x0000000800dc7308 */ /* 0x0003e20000000800 */
[----:B--2---:R-:W-:Y:S02]  /*6550*/  FFMA.FTZ R9, R102, UR4, -R0 ;  /* 0x0000000466097c23 */ /* 0x004fe40008010800 */
[----:B------:R-:W-:-:S03]  /*6560*/  MOV R192, R63 ;  /* 0x0000003f00c07202 */ /* 0x000fc60000000f00 */
[----:B------:R-:W-:Y:S01]  /*6570*/  HMMA.16816.F32.BF16 R84, R4, R26, R72 ;  /* 0x0000001a0454723c */ /* 0x000fe20000041848 */
[----:B---3--:R-:W-:Y:S01]  /*6580*/  F2FP.BF16.F32.PACK_AB R4, R236, R231 ;  /* 0x000000e7ec04723e */ /* 0x008fe200000010ff */
[----:B------:R2:W-:Y:S01]  /*6590*/  MUFU.EX2 R217, R9 ;  /* 0x0000000900d97308 */ /* 0x0005e20000000800 */
[----:B-----5:R-:W-:Y:S02]  /*65a0*/  F2FP.BF16.F32.PACK_AB R5, R223, R222 ;  /* 0x000000dedf05723e */ /* 0x020fe400000010ff */
[----:B------:R-:W-:Y:S02]  /*65b0*/  F2FP.BF16.F32.PACK_AB R6, R235, R234 ;  /* 0x000000eaeb06723e */ /* 0x000fe400000010ff */
[----:B----4-:R-:W-:Y:S01]  /*65c0*/  F2FP.BF16.F32.PACK_AB R7, R228, R229 ;  /* 0x000000e5e407723e */ /* 0x010fe200000010ff */
[----:B-1----:R-:W-:-:S04]  /*65d0*/  FFMA.FTZ R8, R181, UR4, -R0 ;  /* 0x00000004b5087c23 */ /* 0x002fc80008010800 */
[----:B------:R1:W3:Y:S02]  /*65e0*/  MUFU.EX2 R214, R8 ;  /* 0x0000000800d67308 */ /* 0x0002e40000000800 */
[----:B------:R-:W-:Y:S01]  /*65f0*/  HMMA.16816.F32.BF16 R72, R4, R52, R64 ;  /* 0x000000340448723c */ /* 0x000fe20000041840 */
[----:B--2---:R-:W-:-:S07]  /*6600*/  FFMA.FTZ R9, R174, UR4, -R3 ;  /* 0x00000004ae097c23 */ /* 0x004fce0008010803 */
[----:B------:R-:W-:Y:S01]  /*6610*/  HMMA.16816.F32.BF16 R80, R4, R16, R76 ;  /* 0x000000100450723c */ /* 0x000fe2000004184c */
[----:B-1----:R-:W-:-:S07]  /*6620*/  FFMA.FTZ R8, R14, UR4, -R0 ;  /* 0x000000040e087c23 */ /* 0x002fce0008010800 */
[C---:B------:R-:W-:Y:S01]  /*6630*/  HMMA.16816.F32.BF16 R64, R4.reuse, R18, R132 ;  /* 0x000000120440723c */ /* 0x040fe20000041884 */
[----:B------:R-:W1:Y:S01]  /*6640*/  LDSM.16.MT88.4 R16, [R13+0xa800] ;  /* 0x00a800000d10783b */ /* 0x000e620000004200 */
[----:B------:R2:W4:Y:S01]  /*6650*/  MUFU.EX2 R215, R8 ;  /* 0x0000000800d77308 */ /* 0x0005220000000800 */
[----:B------:R-:W-:Y:S02]  /*6660*/  MOV R135, R212 ;  /* 0x000000d400877202 */ /* 0x000fe40000000f00 */
[----:B------:R-:W-:Y:S01]  /*6670*/  MOV R134, R187 ;  /* 0x000000bb00867202 */ /* 0x000fe20000000f00 */
[----:B------:R5:W-:Y:S01]  /*6680*/  MUFU.EX2 R212, R9 ;  /* 0x0000000900d47308 */ /* 0x000be20000000800 */
[----:B------:R-:W-:Y:S01]  /*6690*/  MOV R133, R186 ;  /* 0x000000ba00857202 */ /* 0x000fe20000000f00 */
[----:B------:R-:W-:Y:S01]  /*66a0*/  HMMA.16816.F32.BF16 R76, R4, R36, R68 ;  /* 0x00000024044c723c */ /* 0x000fe20000041844 */
[----:B------:R-:W-:-:S07]  /*66b0*/  MOV R132, R185 ;  /* 0x000000b900847202 */ /* 0x000fce0000000f00 */
[----:B------:R-:W-:Y:S01]  /*66c0*/  HMMA.16816.F32.BF16 R68, R4, R44, R56 ;  /* 0x0000002c0444723c */ /* 0x000fe20000041838 */
[--C-:B--2---:R-:W-:Y:S01]  /*66d0*/  FFMA.FTZ R8, R184, UR4, -R3.reuse ;  /* 0x00000004b8087c23 */ /* 0x104fe20008010803 */
[----:B-----5:R-:W-:-:S03]  /*66e0*/  FFMA.FTZ R9, R173, UR4, -R3 ;  /* 0x00000004ad097c23 */ /* 0x020fc60008010803 */
[----:B------:R2:W5:Y:S03]  /*66f0*/  MUFU.EX2 R107, R8 ;  /* 0x00000008006b7308 */ /* 0x0005660000000800 */
[C---:B------:R-:W-:Y:S01]  /*6700*/  HMMA.16816.F32.BF16 R188, R4.reuse, R24, R20 ;  /* 0x0000001804bc723c */ /* 0x040fe20000041814 */
[----:B------:R-:W5:Y:S07]  /*6710*/  LDSM.16.MT88.4 R20, [R13+0x9800] ;  /* 0x009800000d14783b */ /* 0x000f6e0000004200 */
[----:B------:R-:W-:Y:S01]  /*6720*/  HMMA.16816.F32.BF16 R56, R4, R38, R160 ;  /* 0x000000260438723c */ /* 0x000fe200000418a0 */
[----:B------:R-:W5:Y:S01]  /*6730*/  LDSM.16.MT88.4 R36, [R13+0xb800] ;  /* 0x00b800000d24783b */ /* 0x000f620000004200 */
[----:B--2---:R-:W-:-:S03]  /*6740*/  FFMA.FTZ R8, R172, UR4, -R3 ;  /* 0x00000004ac087c23 */ /* 0x004fc60008010803 */
[----:B------:R-:W-:Y:S01]  /*6750*/  LDSM.16.MT88.4 R160, [R224+0xac00] ;  /* 0x00ac0000e0a0783b */ /* 0x000fe20000004200 */
[----:B------:R2:W-:Y:S02]  /*6760*/  MUFU.EX2 R102, R8 ;  /* 0x0000000800667308 */ /* 0x0005e40000000800 */
[C---:B------:R-:W-:Y:S01]  /*6770*/  HMMA.16816.F32.BF16 R176, R4.reuse, R48, R40 ;  /* 0x0000003004b0723c */ /* 0x040fe20000041828 */
[----:B------:R-:W5:Y:S07]  /*6780*/  LDSM.16.MT88.4 R40, [R224+0xb800] ;  /* 0x00b80000e028783b */ /* 0x000f6e0000004200 */
[----:B------:R-:W-:Y:S01]  /*6790*/  HMMA.16816.F32.BF16 R52, R4, R54, R164 ;  /* 0x000000360434723c */ /* 0x000fe200000418a4 */
[----:B--2---:R-:W-:-:S02]  /*67a0*/  FFMA.FTZ R8, R210, UR4, -R12 ;  /* 0x00000004d2087c23 */ /* 0x004fc4000801080c */
[----:B------:R2:W-:Y:S05]  /*67b0*/  MUFU.EX2 R210, R9 ;  /* 0x0000000900d27308 */ /* 0x0005ea0000000800 */
[C---:B------:R-:W-:Y:S01]  /*67c0*/  HMMA.16816.F32.BF16 R44, R4.reuse, R46, R152 ;  /* 0x0000002e042c723c */ /* 0x040fe20000041898 */
[----:B------:R3:W-:Y:S07]  /*67d0*/  MUFU.EX2 R101, R8 ;  /* 0x0000000800657308 */ /* 0x0007ee0000000800 */
[----:B------:R-:W-:Y:S01]  /*67e0*/  HMMA.16816.F32.BF16 R48, R4, R50, R148 ;  /* 0x000000320430723c */ /* 0x000fe20000041894 */
[----:B--2---:R-:W-:Y:S01]  /*67f0*/  FFMA.FTZ R9, R193, UR4, -R12 ;  /* 0x00000004c1097c23 */ /* 0x004fe2000801080c */
[----:B------:R-:W-:-:S06]  /*6800*/  MOV R193, R60 ;  /* 0x0000003c00c17202 */ /* 0x000fcc0000000f00 */
[----:B------:R-:W-:Y:S01]  /*6810*/  HMMA.16816.F32.BF16 R24, R4, R26, R136 ;  /* 0x0000001a0418723c */ /* 0x000fe20000041888 */
[----:B------:R-:W-:Y:S01]  /*6820*/  F2FP.BF16.F32.PACK_AB R4, R219, R218 ;  /* 0x000000dadb04723e */ /* 0x000fe200000010ff */
[----:B---3--:R-:W-:Y:S01]  /*6830*/  FFMA.FTZ R8, R175, UR4, -R12 ;  /* 0x00000004af087c23 */ /* 0x008fe2000801080c */
[----:B------:R-:W-:Y:S01]  /*6840*/  F2FP.BF16.F32.PACK_AB R5, R216, R214 ;  /* 0x000000d6d805723e */ /* 0x000fe200000010ff */
[----:B------:R-:W2:Y:S01]  /*6850*/  MUFU.EX2 R60, R10 ;  /* 0x0000000a003c7308 */ /* 0x000ea20000000800 */
[----:B------:R-:W-:Y:S02]  /*6860*/  F2FP.BF16.F32.PACK_AB R6, R221, R220 ;  /* 0x000000dcdd06723e */ /* 0x000fe400000010ff */
[----:B----4-:R-:W-:Y:S01]  /*6870*/  F2FP.BF16.F32.PACK_AB R7, R215, R217 ;  /* 0x000000d9d707723e */ /* 0x010fe200000010ff */
[----:B------:R3:W-:Y:S06]  /*6880*/  MUFU.EX2 R63, R9 ;  /* 0x00000009003f7308 */ /* 0x0007ec0000000800 */
[C---:B-1----:R-:W-:Y:S08]  /*6890*/  HMMA.16816.F32.BF16 R168, R4.reuse, R16, R124 ;  /* 0x0000001004a8723c */ /* 0x042ff0000004187c */
[----:B------:R-:W-:Y:S01]  /*68a0*/  HMMA.16816.F32.BF16 R124, R4, R34, R112 ;  /* 0x00000022047c723c */ /* 0x000fe20000041870 */
[----:B------:R-:W-:Y:S01]  /*68b0*/  MOV R115, R62 ;  /* 0x0000003e00737202 */ /* 0x000fe20000000f00 */
[----:B---3--:R-:W-:Y:S01]  /*68c0*/  FFMA.FTZ R9, R194, UR4, -R2 ;  /* 0x00000004c2097c23 */ /* 0x008fe20008010802 */
[----:B------:R1:W3:Y:S01]  /*68d0*/  MUFU.EX2 R62, R8 ;  /* 0x00000008003e7308 */ /* 0x0002e20000000800 */
[----:B------:R-:W-:-:S02]  /*68e0*/  MOV R114, R132 ;  /* 0x0000008400727202 */ /* 0x000fc40000000f00 */
[----:B------:R-:W-:Y:S02]  /*68f0*/  MOV R113, R133 ;  /* 0x0000008500717202 */ /* 0x000fe40000000f00 */
[----:B-----5:R-:W-:Y:S01]  /*6900*/  HMMA.16816.F32.BF16 R136, R4, R20, R140 ;  /* 0x000000140488723c */ /* 0x020fe2000004188c */
[----:B------:R-:W-:-:S07]  /*6910*/  MOV R112, R134 ;  /* 0x0000008600707202 */ /* 0x000fce0000000f00 */
[----:B------:R-:W-:Y:S01]  /*6920*/  HMMA.16816.F32.BF16 R184, R4, R36, R96 ;  /* 0x0000002404b8723c */ /* 0x000fe20000041860 */
[----:B-1----:R-:W-:-:S07]  /*6930*/  FFMA.FTZ R8, R195, UR4, -R2 ;  /* 0x00000004c3087c23 */ /* 0x002fce0008010802 */
[C---:B------:R-:W-:Y:S01]  /*6940*/  HMMA.16816.F32.BF16 R116, R4.reuse, R32, R144 ;  /* 0x000000200474723c */ /* 0x040fe20000041890 */
[----:B------:R-:W-:Y:S07]  /*6950*/  LDSM.16.MT88.4 R144, [R13+0x9c00] ;  /* 0x009c00000d90783b */ /* 0x000fee0000004200 */
[C---:B------:R-:W-:Y:S01]  /*6960*/  HMMA.16816.F32.BF16 R152, R4.reuse, R28, R128 ;  /* 0x0000001c0498723c */ /* 0x040fe20000041880 */
[----:B------:R-:W-:Y:S07]  /*6970*/  LDSM.16.MT88.4 R128, [R224+0x9c00] ;  /* 0x009c0000e080783b */ /* 0x000fee0000004200 */
[C---:B------:R-:W-:Y:S08]  /*6980*/  HMMA.16816.F32.BF16 R180, R4.reuse, R40, R120 ;  /* 0x0000002804b4723c */ /* 0x040ff00000041878 */
[----:B------:R-:W-:Y:S01]  /*6990*/  HMMA.16816.F32.BF16 R140, R4, R22, R108 ;  /* 0x00000016048c723c */ /* 0x000fe2000004186c */
[----:B------:R-:W-:-:S02]  /*69a0*/  MOV R111, R135 ;  /* 0x00000087006f7202 */ /* 0x000fc40000000f00 */
[----:B------:R-:W-:-:S05]  /*69b0*/  MOV R110, R11 ;  /* 0x0000000b006e7202 */ /* 0x000fca0000000f00 */
[C---:B------:R-:W-:Y:S08]  /*69c0*/  HMMA.16816.F32.BF16 R156, R4.reuse, R30, R156 ;  /* 0x0000001e049c723c */ /* 0x040ff0000004189c */
[C---:B------:R-:W-:Y:S08]  /*69d0*/  HMMA.16816.F32.BF16 R172, R4.reuse, R18, R92 ;  /* 0x0000001204ac723c */ /* 0x040ff0000004185c */
[C---:B------:R-:W-:Y:S08]  /*69e0*/  HMMA.16816.F32.BF16 R88, R4.reuse, R42, R88 ;  /* 0x0000002a0458723c */ /* 0x040ff00000041858 */
[----:B------:R-:W-:Y:S01]  /*69f0*/  HMMA.16816.F32.BF16 R96, R4, R38, R84 ;  /* 0x000000260460723c */ /* 0x000fe20000041854 */
[----:B------:R-:W-:-:S02]  /*6a00*/  F2FP.BF16.F32.PACK_AB R4, R212, R107 ;  /* 0x0000006bd404723e */ /* 0x000fc400000010ff */
[----:B--2---:R-:W-:Y:S02]  /*6a10*/  F2FP.BF16.F32.PACK_AB R5, R60, R101 ;  /* 0x000000653c05723e */ /* 0x004fe400000010ff */
[----:B------:R-:W-:Y:S02]  /*6a20*/  F2FP.BF16.F32.PACK_AB R6, R210, R102 ;  /* 0x00000066d206723e */ /* 0x000fe400000010ff */
[----:B---3--:R-:W-:-:S07]  /*6a30*/  F2FP.BF16.F32.PACK_AB R7, R62, R63 ;  /* 0x0000003f3e07723e */ /* 0x008fce00000010ff */
        /* <DEDUP_REMOVED lines=18> */
[----:B------:R1:W-:Y:S01]  /*6b60*/  MUFU.EX2 R18, R8 ;  /* 0x0000000800127308 */ /* 0x0003e20000000800 */
[----:B-----5:R-:W-:-:S05]  /*6b70*/  F2FP.BF16.F32.PACK_AB R94, R23, R22 ;  /* 0x00000016175e723e */ /* 0x020fca00000010ff */
[C---:B------:R-:W-:Y:S01]  /*6b80*/  HMMA.16816.F32.BF16 R68, R4.reuse, R40, R176 ;  /* 0x000000280444723c */ /* 0x040fe200000418b0 */
[----:B------:R-:W3:Y:S01]  /*6b90*/  LDSM.16.MT88.4 R176, [R13+0xac00] ;  /* 0x00ac00000db0783b */ /* 0x000ee20000004200 */
[----:B------:R4:W5:Y:S06]  /*6ba0*/  MUFU.EX2 R19, R2 ;  /* 0x0000000200137308 */ /* 0x00096c0000000800 */
[----:B------:R-:W-:Y:S01]  /*6bb0*/  HMMA.16816.F32.BF16 R48, R4, R42, R48 ;  /* 0x0000002a0430723c */ /* 0x000fe20000041830 */
[--C-:B-1----:R-:W-:Y:S01]  /*6bc0*/  FFMA.FTZ R8, R201, UR4, -R0.reuse ;  /* 0x00000004c9087c23 */ /* 0x102fe20008010800 */
[----:B------:R-:W-:-:S03]  /*6bd0*/  FFMA.FTZ R0, R198, UR4, -R0 ;  /* 0x00000004c6007c23 */ /* 0x000fc60008010800 */
[----:B------:R1:W-:Y:S03]  /*6be0*/  MUFU.EX2 R20, R8 ;  /* 0x0000000800147308 */ /* 0x0003e60000000800 */
[----:B------:R-:W-:Y:S01]  /*6bf0*/  HMMA.16816.F32.BF16 R84, R4, R36, R188 ;  /* 0x000000240454723c */ /* 0x000fe200000418bc */
[----:B----4-:R-:W-:Y:S01]  /*6c00*/  FFMA.FTZ R2, R205, UR4, -R3 ;  /* 0x00000004cd027c23 */ /* 0x010fe20008010803 */
[----:B------:R4:W2:Y:S01]  /*6c10*/  MUFU.EX2 R17, R0 ;  /* 0x0000000000117308 */ /* 0x0008a20000000800 */
[----:B-----5:R-:W-:-:S03]  /*6c20*/  F2FP.BF16.F32.PACK_AB R93, R19, R18 ;  /* 0x00000012135d723e */ /* 0x020fc600000010ff */
[----:B------:R5:W-:Y:S02]  /*6c30*/  MUFU.EX2 R14, R2 ;  /* 0x00000002000e7308 */ /* 0x000be40000000800 */
[----:B------:R-:W-:Y:S01]  /*6c40*/  HMMA.16816.F32.BF16 R24, R4, R38, R24 ;  /* 0x000000260418723c */ /* 0x000fe20000041818 */
[----:B------:R3:W3:Y:S01]  /*6c50*/  LDSM.16.MT88.4 R4, [R13+0xbc00] ;  /* 0x00bc00000d04783b */ /* 0x0006e20000004200 */
[----:B-1----:R-:W-:Y:S01]  /*6c60*/  FADD.FTZ R8, R112, R193 ;  /* 0x000000c170087221 */ /* 0x002fe20000010000 */
[--C-:B----4-:R-:W-:Y:S01]  /*6c70*/  FFMA.FTZ R0, R204, UR4, -R3.reuse ;  /* 0x00000004cc007c23 */ /* 0x110fe20008010803 */
[----:B--2---:R-:W-:Y:S02]  /*6c80*/  F2FP.BF16.F32.PACK_AB R95, R17, R20 ;  /* 0x00000014115f723e */ /* 0x004fe400000010ff */
[----:B------:R-:W-:Y:S01]  /*6c90*/  FADD.FTZ R8, R114, R8 ;  /* 0x0000000872087221 */ /* 0x000fe20000010000 */
[--C-:B-----5:R-:W-:Y:S01]  /*6ca0*/  FFMA.FTZ R2, R202, UR4, -R3.reuse ;  /* 0x00000004ca027c23 */ /* 0x120fe20008010803 */
[----:B------:R1:W2:Y:S01]  /*6cb0*/  MUFU.EX2 R16, R0 ;  /* 0x0000000000107308 */ /* 0x0002a20000000800 */
[----:B------:R-:W-:-:S02]  /*6cc0*/  FFMA.FTZ R3, R203, UR4, -R3 ;  /* 0x00000004cb037c23 */ /* 0x000fc40008010803 */
[C---:B------:R-:W-:Y:S02]  /*6cd0*/  HMMA.16816.F32.BF16 R76, R92.reuse, R82, R88 ;  /* 0x000000525c4c723c */ /* 0x040fe40000041858 */
[----:B------:R4:W-:Y:S04]  /*6ce0*/  MUFU.EX2 R15, R3 ;  /* 0x00000003000f7308 */ /* 0x0009e80000000800 */
[----:B---3--:R3:W-:Y:S02]  /*6cf0*/  MUFU.EX2 R13, R2 ;  /* 0x00000002000d7308 */ /* 0x0087e40000000800 */
[----:B------:R-:W-:Y:S01]  /*6d00*/  HMMA.16816.F32.BF16 R116, R92, R128, R116 ;  /* 0x000000805c74723c */ /* 0x000fe20000041874 */
[----:B-1----:R-:W-:-:S04]  /*6d10*/  FFMA.FTZ R0, R209, UR4, -R12 ;  /* 0x00000004d1007c23 */ /* 0x002fc8000801080c */
[----:B------:R1:W-:Y:S01]  /*6d20*/  MUFU.EX2 R11, R0 ;  /* 0x00000000000b7308 */ /* 0x0003e20000000800 */
[----:B----4-:R-:W-:Y:S02]  /*6d30*/  FADD.FTZ R3, R249, R247 ;  /* 0x000000f7f9037221 */ /* 0x010fe40000010000 */
[----:B------:R-:W-:Y:S02]  /*6d40*/  HMMA.16816.F32.BF16 R124, R92, R130, R124 ;  /* 0x000000825c7c723c */ /* 0x000fe4000004187c */
[----:B------:R-:W-:Y:S01]  /*6d50*/  FADD.FTZ R3, R251, R3 ;  /* 0x00000003fb037221 */ /* 0x000fe20000010000 */
[----:B---3--:R-:W-:-:S03]  /*6d60*/  FFMA.FTZ R2, R207, UR4, -R12 ;  /* 0x00000004cf027c23 */ /* 0x008fc6000801080c */
[----:B------:R-:W-:Y:S02]  /*6d70*/  FADD.FTZ R3, R252, R3 ;  /* 0x00000003fc037221 */ /* 0x000fe40000010000 */
[----:B------:R-:W-:Y:S01]  /*6d80*/  HMMA.16816.F32.BF16 R136, R92, R144, R136 ;  /* 0x000000905c88723c */ /* 0x000fe20000041888 */
[----:B------:R3:W4:Y:S01]  /*6d90*/  MUFU.EX2 R9, R2 ;  /* 0x0000000200097308 */ /* 0x0007220000000800 */
[----:B------:R-:W-:Y:S01]  /*6da0*/  FADD.FTZ R3, R231, R3 ;  /* 0x00000003e7037221 */ /* 0x000fe20000010000 */
[----:B-1----:R-:W-:-:S03]  /*6db0*/  FFMA.FTZ R0, R208, UR4, -R12 ;  /* 0x00000004d0007c23 */ /* 0x002fc6000801080c */
[----:B------:R-:W-:Y:S02]  /*6dc0*/  FADD.FTZ R3, R236, R3 ;  /* 0x00000003ec037221 */ /* 0x000fe40000010000 */
[----:B------:R-:W-:Y:S01]  /*6dd0*/  HMMA.16816.F32.BF16 R140, R92, R146, R140 ;  /* 0x000000925c8c723c */ /* 0x000fe2000004188c */
[----:B---3--:R-:W-:-:S07]  /*6de0*/  FFMA.FTZ R2, R206, UR4, -R12 ;  /* 0x00000004ce027c23 */ /* 0x008fce000801080c */
[C---:B------:R-:W-:Y:S01]  /*6df0*/  HMMA.16816.F32.BF16 R152, R92.reuse, R160, R152 ;  /* 0x000000a05c98723c */ /* 0x040fe20000041898 */
[----:B------:R1:W-:Y:S04]  /*6e00*/  MUFU.EX2 R12, R0 ;  /* 0x00000000000c7308 */ /* 0x0003e80000000800 */
[----:B------:R3:W5:Y:S03]  /*6e10*/  MUFU.EX2 R10, R2 ;  /* 0x00000002000a7308 */ /* 0x0007660000000800 */
[----:B------:R-:W-:Y:S01]  /*6e20*/  HMMA.16816.F32.BF16 R156, R92, R162, R156 ;  /* 0x000000a25c9c723c */ /* 0x000fe2000004189c */
[----:B-1----:R-:W-:-:S07]  /*6e30*/  FADD.FTZ R0, R111, R110 ;  /* 0x0000006e6f007221 */ /* 0x002fce0000010000 */
[----:B------:R-:W-:Y:S01]  /*6e40*/  HMMA.16816.F32.BF16 R168, R92, R176, R168 ;  /* 0x000000b05ca8723c */ /* 0x000fe200000418a8 */
[----:B---3--:R-:W-:Y:S01]  /*6e50*/  FADD.FTZ R2, R243, R241 ;  /* 0x000000f1f3027221 */ /* 0x008fe20000010000 */
[----:B------:R-:W-:-:S03]  /*6e60*/  FADD.FTZ R0, R113, R0 ;  /* 0x0000000071007221 */ /* 0x000fc60000010000 */
        /* <DEDUP_REMOVED lines=8> */
[----:B------:R-:W-:-:S06]  /*6ef0*/  FADD.FTZ R2, R223, R2 ;  /* 0x00000002df027221 */ /* 0x000fcc0000010000 */
[C---:B------:R-:W-:Y:S08]  /*6f00*/  HMMA.16816.F32.BF16 R88, R92.reuse, R4, R184 ;  /* 0x000000045c58723c */ /* 0x040ff000000418b8 */
[----:B------:R-:W-:Y:S01]  /*6f10*/  HMMA.16816.F32.BF16 R92, R92, R6, R96 ;  /* 0x000000065c5c723c */ /* 0x000fe20000041860 */
[----:B--2---:R-:W-:Y:S02]  /*6f20*/  F2FP.BF16.F32.PACK_AB R96, R16, R14 ;  /* 0x0000000e1060723e */ /* 0x004fe400000010ff */
[----:B----4-:R-:W-:-:S02]  /*6f30*/  F2FP.BF16.F32.PACK_AB R97, R9, R11 ;  /* 0x0000000b0961723e */ /* 0x010fc400000010ff */
        /* <DEDUP_REMOVED lines=64> */
[----:B------:R-:W-:Y:S01]  /*7340*/  IMAD.IADD R0, R213, 0x1, R61 ;  /* 0x00000001d5007824 */ /* 0x000fe200078e023d */
[----:B------:R-:W1:Y:S01]  /*7350*/  S2UR UR5, SR_CgaCtaId ;  /* 0x00000000000579c3 */ /* 0x000e620000008800 */
[----:B------:R-:W2:Y:S01]  /*7360*/  LDCU UR4, c[0x0][0x440] ;  /* 0x00008800ff0477ac */ /* 0x000ea20008000800 */
[----:B------:R-:W3:Y:S01]  /*7370*/  S2R R115, SR_TID.X ;  /* 0x0000000000737919 */ /* 0x000ee20000002100 */
[----:B------:R-:W-:Y:S01]  /*7380*/  IMAD.MOV.U32 R229, RZ, RZ, 0x20 ;  /* 0x00000020ffe57424 */ /* 0x000fe200078e00ff */
[----:B------:R-:W-:Y:S01]  /*7390*/  LEA.HI.SX32 R233, R233, 0xfffffffe, 0x1a ;  /* 0xfffffffee9e97811 */ /* 0x000fe200078fd2ff */
[----:B------:R-:W-:Y:S01]  /*73a0*/  IMAD.MOV.U32 R101, RZ, RZ, R106 ;  /* 0x000000ffff657224 */ /* 0x000fe200078e006a */
[----:B------:R-:W4:Y:S01]  /*73b0*/  S2R R230, SR_TID.X ;  /* 0x0000000000e67919 */ /* 0x000f220000002100 */
[----:B------:R-:W-:Y:S01]  /*73c0*/  MOV R102, R103 ;  /* 0x0000006700667202 */ /* 0x000fe20000000f00 */
[----:B------:R-:W-:Y:S01]  /*73d0*/  IMAD.MOV.U32 R108, RZ, RZ, R104 ;  /* 0x000000ffff6c7224 */ /* 0x000fe200078e0068 */
[----:B------:R-:W-:Y:S01]  /*73e0*/  MOV R107, R105 ;  /* 0x00000069006b7202 */ /* 0x000fe20000000f00 */
[----:B------:R-:W-:Y:S01]  /*73f0*/  UMOV UR8, 0x400 ;  /* 0x0000040000087882 */ /* 0x000fe20000000000 */
[----:B------:R-:W2:Y:S01]  /*7400*/  LDCU UR7, c[0x0][0x440] ;  /* 0x00008800ff0777ac */ /* 0x000ea20008000800 */
[----:B------:R-:W2:Y:S01]  /*7410*/  LDCU UR6, c[0x0][0x50c] ;  /* 0x0000a180ff0677ac */ /* 0x000ea20008000800 */
[----:B-1----:R-:W-:Y:S01]  /*7420*/  ULEA UR5, UR5, UR8, 0x18 ;  /* 0x0000000805057291 */ /* 0x002fe2000f8ec0ff */
[----:B---3--:R-:W-:-:S02]  /*7430*/  IMAD.SHL.U32 R115, R115, 0x2, RZ ;  /* 0x0000000273737824 */ /* 0x008fc400078e00ff */
[----:B----4-:R-:W-:-:S03]  /*7440*/  IMAD.SHL.U32 R231, R230, 0x20, RZ ;  /* 0x00000020e6e77824 */ /* 0x010fc600078e00ff */
[----:B------:R-:W-:Y:S02]  /*7450*/  LOP3.LUT R115, R115, 0x6, RZ, 0xc0, !PT ;  /* 0x0000000673737812 */ /* 0x000fe400078ec0ff */
[----:B------:R-:W-:-:S03]  /*7460*/  LOP3.LUT P0, RZ, R230, 0x4, RZ, 0xc0, !PT ;  /* 0x00000004e6ff7812 */ /* 0x000fc6000780c0ff */
[----:B------:R-:W-:Y:S01]  /*7470*/  IMAD.IADD R2, R115, 0x1, R211 ;  /* 0x0000000173027824 */ /* 0x000fe200078e02d3 */
[----:B------:R-:W-:-:S04]  /*7480*/  SEL R229, R229, 0xffffffe0, !P0 ;  /* 0xffffffe0e5e57807 */ /* 0x000fc80004000000 */
[----:B------:R1:W-:Y:S04]  /*7490*/  STL [R1+0x48], R2 ;  /* 0x0000480201007387 */ /* 0x0003e80000100800 */
[----:B------:R3:W-:Y:S01]  /*74a0*/  STL [R1+0x44], R0 ;  /* 0x0000440001007387 */ /* 0x0007e20000100800 */
[----:B-1----:R-:W1:Y:S01]  /*74b0*/  LDC.64 R2, c[0x0][0x3c0] ;  /* 0x0000f000ff027b82 */ /* 0x002e620000000a00 */
[----:B---3--:R-:W-:-:S04]  /*74c0*/  SHF.L.U32 R0, R230, 0x4, RZ ;  /* 0x00000004e6007819 */ /* 0x008fc800000006ff */
[----:B------:R-:W-:Y:S02]  /*74d0*/  LOP3.LUT R228, R0, 0x100, RZ, 0xc0, !PT ;  /* 0x0000010000e47812 */ /* 0x000fe400078ec0ff */
[----:B------:R-:W-:Y:S02]  /*74e0*/  IADD3 R0, PT, PT, R224, 0x9000, RZ ;  /* 0x00009000e0007810 */ /* 0x000fe40007ffe0ff */
[----:B------:R-:W-:Y:S01]  /*74f0*/  LOP3.LUT R228, R228, 0x20, R231, 0xf8, !PT ;  /* 0x00000020e4e47812 */ /* 0x000fe200078ef8e7 */
[----:B-1----:R1:W-:Y:S02]  /*7500*/  STL.64 [R1+0x10], R2 ;  /* 0x0000100201007387 */ /* 0x0023e40000100a00 */
[----:B-1----:R-:W-:-:S05]  /*7510*/  VIADD R2, R224, 0x9020 ;  /* 0x00009020e0027836 */ /* 0x002fca0000000000 */
[----:B------:R1:W-:Y:S04]  /*7520*/  STL [R1+0x40], R2 ;  /* 0x0000400201007387 */ /* 0x0003e80000100800 */
[----:B------:R1:W-:Y:S01]  /*7530*/  STL [R1+0x3c], R0 ;  /* 0x00003c0001007387 */ /* 0x0003e20000100800 */
[----:B--2---:R-:W-:Y:S01]  /*7540*/  ISETP.GE.AND P5, PT, R192, UR4, PT ;  /* 0x00000004c0007c0c */ /* 0x004fe2000bfa6270 */
[----:B------:R-:W2:Y:S01]  /*7550*/  LDCU UR4, c[0x0][0x45c] ;  /* 0x00008b80ff0477ac */ /* 0x000ea20008000800 */
[----:B-1----:R-:W-:Y:S11]  /*7560*/  BRA `(.L_x_890) ;  /* 0x0000000000d07947 */ /* 0x002ff60003800000 */
.L_x_892:
[----:B------:R-:W2:Y:S01]  /*7570*/  LDL R34, [R1+0x4] ;  /* 0x0000040001227983 */ /* 0x000ea20000100800 */
[----:B------:R-:W1:Y:S01]  /*7580*/  LDC.64 R6, c[0x0][0x3b8] ;  /* 0x0000ee00ff067b82 */ /* 0x000e620000000a00 */
[----:B------:R-:W-:Y:S02]  /*7590*/  VIADD R2, R233, 0xffffffff ;  /* 0xffffffffe9027836 */ /* 0x000fe40000000000 */
[----:B------:R-:W3:Y:S02]  /*75a0*/  LDL R31, [R1] ;  /* 0x00000000011f7983 */ /* 0x000ee40000100800 */
[C---:B-1----:R-:W-:Y:S04]  /*75b0*/  IMAD.WIDE.U32 R4, R2.reuse, R6, RZ ;  /* 0x0000000602047225 */ /* 0x042fe800078e00ff */
[----:B------:R-:W-:Y:S02]  /*75c0*/  IMAD R5, R2, R7, R5 ;  /* 0x0000000702057224 */ /* 0x000fe400078e0205 */
[C---:B------:R-:W-:Y:S03]  /*75d0*/  IMAD.SHL.U32 R2, R4.reuse, 0x40, RZ ;  /* 0x0000004004027824 */ /* 0x040fe600078e00ff */
[----:B------:R-:W-:Y:S02]  /*75e0*/  SHF.L.U64.HI R3, R4, 0x6, R5 ;  /* 0x0000000604037819 */ /* 0x000fe40000010205 */
[C---:B------:R-:W-:Y:S04]  /*75f0*/  LEA R5, P1, R6.reuse, R2, 0x5 ;  /* 0x0000000206057211 */ /* 0x040fe800078228ff */
[----:B------:R-:W-:Y:S02]  /*7600*/  LEA.HI.X R11, R6, R3, R7, 0x5, P1 ;  /* 0x00000003060b7211 */ /* 0x000fe400008f2c07 */
[CC--:B--2---:R-:W-:Y:S02]  /*7610*/  @!P5 LEA R12, P6, R2.reuse, R34.reuse, 0x1 ;  /* 0x00000022020cd211 */ /* 0x0c4fe400078c08ff */
[CC--:B------:R-:W-:Y:S02]  /*7620*/  @!P4 LEA R8, P2, R2.reuse, R34.reuse, 0x1 ;  /* 0x000000220208c211 */ /* 0x0c0fe400078408ff */
[CC--:B------:R-:W-:Y:S02]  /*7630*/  @!P3 LEA R6, P1, R2.reuse, R34.reuse, 0x1 ;  /* 0x000000220206b211 */ /* 0x0c0fe400078208ff */
[CCC-:B---3--:R-:W-:Y:S02]  /*7640*/  @!P5 LEA.HI.X R10, R2.reuse, R31.reuse, R3.reuse, 0x1, P6 ;  /* 0x0000001f020ad211 */ /* 0x1c8fe400030f0c03 */
[CCC-:B------:R-:W-:Y:S02]  /*7650*/  @!P4 LEA.HI.X R9, R2.reuse, R31.reuse, R3.reuse, 0x1, P2 ;  /* 0x0000001f0209c211 */ /* 0x1c0fe400010f0c03 */
[-C--:B------:R-:W-:Y:S01]  /*7660*/  @!P3 LEA.HI.X R7, R2, R31.reuse, R3, 0x1, P1 ;  /* 0x0000001f0207b211 */ /* 0x080fe200008f0c03 */
[----:B------:R-:W-:Y:S01]  /*7670*/  @!P5 IMAD.MOV.U32 R2, RZ, RZ, R12 ;  /* 0x000000ffff02d224 */ /* 0x000fe200078e000c */
[C---:B------:R-:W-:Y:S01]  /*7680*/  LEA R4, P6, R5.reuse, R34, 0x1 ;  /* 0x0000002205047211 */ /* 0x040fe200078c08ff */
[----:B------:R-:W-:Y:S03]  /*7690*/  @!P5 IMAD.MOV.U32 R3, RZ, RZ, R10 ;  /* 0x000000ffff03d224 */ /* 0x000fe600078e000a */
[----:B------:R-:W-:Y:S02]  /*76a0*/  LEA.HI.X R5, R5, R31, R11, 0x1, P6 ;  /* 0x0000001f05057211 */ /* 0x000fe400030f0c0b */
        /* <DEDUP_REMOVED lines=32> */
.L_x_890:
[----:B------:R-:W3:Y:S01]  /*78b0*/  LDL R9, [R1+0x10] ;  /* 0x0000100001097983 */ /* 0x000ee20000100800 */
[----:B------:R-:W-:Y:S04]  /*78c0*/  DEPBAR.LE SB0, 0x0 ;  /* 0x000080000000791a */ /* 0x000fe80000000000 */
[----:B------:R-:W4:Y:S01]  /*78d0*/  LDL R12, [R1+0x14] ;  /* 0x00001400010c7983 */ /* 0x000f220000100800 */
[----:B------:R-:W-:Y:S01]  /*78e0*/  IMAD.SHL.U32 R225, R230, 0x4, RZ ;  /* 0x00000004e6e17824 */ /* 0x000fe200078e00ff */
[----:B------:R-:W-:Y:S02]  /*78f0*/  SHF.R.U32.HI R226, RZ, 0x1, R230 ;  /* 0x00000001ffe27819 */ /* 0x000fe400000116e6 */
[----:B------:R-:W5:Y:S04]  /*7900*/  LDL R8, [R1+0x34] ;  /* 0x0000340001087983 */ /* 0x000f680000100800 */
[----:B------:R-:W2:Y:S04]  /*7910*/  LDL R10, [R1+0x30] ;  /* 0x00003000010a7983 */ /* 0x000ea80000100800 */
[----:B-1----:R-:W3:Y:S01]  /*7920*/  LDL R4, [R1+0x38] ;  /* 0x0000380001047983 */ /* 0x002ee20000100800 */
[----:B------:R-:W-:Y:S01]  /*7930*/  BAR.SYNC.DEFER_BLOCKING 0x0 ;  /* 0x0000000000007b1d */ /* 0x000fe20000010000 */
[----:B---3--:R-:W-:Y:S01]  /*7940*/  ISETP.GE.AND P3, PT, R4, UR7, PT ;  /* 0x0000000704007c0c */ /* 0x008fe2000bf66270 */
[C---:B------:R-:W-:Y:S04]  /*7950*/  IMAD.WIDE.U32 R2, R233.reuse, R9, RZ ;  /* 0x00000009e9027225 */ /* 0x040fe800078e00ff */
[----:B----4-:R-:W-:Y:S01]  /*7960*/  IMAD R0, R233, R12, R3 ;  /* 0x0000000ce9007224 */ /* 0x010fe200078e0203 */
[----:B-----5:R-:W-:Y:S01]  /*7970*/  LEA R6, P1, R2, R8, 0x7 ;  /* 0x0000000802067211 */ /* 0x020fe200078238ff */
[----:B------:R-:W-:Y:S01]  /*7980*/  IMAD.SHL.U32 R4, R230, 0x10, RZ ;  /* 0x00000010e6047824 */ /* 0x000fe200078e00ff */
[C---:B------:R-:W-:Y:S02]  /*7990*/  SHF.L.U32 R5, R2.reuse, 0x6, RZ ;  /* 0x0000000602057819 */ /* 0x040fe400000006ff */
[C-C-:B--2---:R-:W-:Y:S02]  /*79a0*/  LEA.HI.X R7, R2.reuse, R10, R0.reuse, 0x7, P1 ;  /* 0x0000000a02077211 */ /* 0x144fe400008f3c00 */
[----:B------:R-:W-:Y:S02]  /*79b0*/  SHF.L.U64.HI R3, R2, 0x6, R0 ;  /* 0x0000000602037819 */ /* 0x000fe40000010200 */
[----:B------:R-:W-:Y:S01]  /*79c0*/  SHF.L.U32 R0, R230, 0x3, RZ ;  /* 0x00000003e6007819 */ /* 0x000fe200000006ff */
[----:B------:R-:W-:Y:S01]  /*79d0*/  @!PT LDS RZ, [RZ] ;  /* 0x00000000fffff984 */ /* 0x000fe20000000800 */
[----:B------:R-:W-:Y:S01]  /*79e0*/  @!PT LDS RZ, [RZ] ;  /* 0x00000000fffff984 */ /* 0x000fe20000000800 */
[----:B------:R-:W-:Y:S01]  /*79f0*/  @!PT LDS RZ, [RZ] ;  /* 0x00000000fffff984 */ /* 0x000fe20000000800 */
[----:B------:R-:W-:Y:S01]  /*7a00*/  @!P5 LDGSTS.E.BYPASS.LTC128B.128 [R232+0x9000], desc[UR16][R6.64] ;  /* 0x0900000006e8dfae */ /* 0x000fe2000b981a10 */
[C---:B------:R-:W-:Y:S02]  /*7a10*/  LEA R5, P1, R9.reuse, R5, 0x5 ;  /* 0x0000000509057211 */ /* 0x040fe400078228ff */
[----:B------:R-:W-:Y:S02]  /*7a20*/  LOP3.LUT R11, R0, 0x18, RZ, 0xc0, !PT ;  /* 0x00000018000b7812 */ /* 0x000fe400078ec0ff */
[----:B------:R-:W-:Y:S02]  /*7a30*/  LEA.HI.X R9, R9, R3, R12, 0x5, P1 ;  /* 0x0000000309097211 */ /* 0x000fe400008f2c0c */
[C---:B------:R-:W-:Y:S01]  /*7a40*/  LOP3.LUT R13, R11.reuse, 0x20, RZ, 0xfc, !PT ;  /* 0x000000200b0d7812 */ /* 0x040fe200078efcff */
[----:B------:R-:W-:Y:S01]  /*7a50*/  @P5 STS.128 [R232+0x9000], RZ ;  /* 0x009000ffe8005388 */ /* 0x000fe20000000c00 */
[----:B------:R-:W-:Y:S02]  /*7a60*/  ISETP.GE.AND P5, PT, R11, UR7, PT ;  /* 0x000000070b007c0c */ /* 0x000fe4000bfa6270 */
[----:B------:R-:W-:Y:S02]  /*7a70*/  ISETP.GE.AND P4, PT, R13, UR7, PT ;  /* 0x000000070d007c0c */ /* 0x000fe4000bf86270 */
[C---:B------:R-:W-:Y:S02]  /*7a80*/  LEA R8, P1, R5.reuse, R8, 0x1 ;  /* 0x0000000805087211 */ /* 0x040fe400078208ff */
[----:B------:R-:W-:Y:S01]  /*7a90*/  LOP3.LUT R227, R4, 0x3e00, RZ, 0xc0, !PT ;  /* 0x00003e0004e37812 */ /* 0x000fe200078ec0ff */
[----:B------:R1:W-:Y:S01]  /*7aa0*/  STL [R1+0x2c], R0 ;  /* 0x00002c0001007387 */ /* 0x0003e20000100800 */
[----:B------:R-:W-:Y:S02]  /*7ab0*/  LEA.HI.X R9, R5, R10, R9, 0x1, P1 ;  /* 0x0000000a05097211 */ /* 0x000fe400008f0c09 */
[--C-:B------:R-:W-:Y:S01]  /*7ac0*/  LOP3.LUT R4, R227, 0x120, R231.reuse, 0xf8, !PT ;  /* 0x00000120e3047812 */ /* 0x100fe200078ef8e7 */
[----:B------:R-:W-:Y:S01]  /*7ad0*/  STL [R1+0x8], R11 ;  /* 0x0000080b01007387 */ /* 0x000fe20000100800 */
[----:B------:R-:W-:Y:S02]  /*7ae0*/  LOP3.LUT R2, R226, 0x8, RZ, 0xc0, !PT ;  /* 0x00000008e2027812 */ /* 0x000fe400078ec0ff */
[----:B------:R-:W-:Y:S01]  /*7af0*/  ISETP.NE.AND P1, PT, R233, RZ, PT ;  /* 0x000000ffe900720c */ /* 0x000fe20003f25270 */
        /* <DEDUP_REMOVED lines=8> */
[----:B------:R2:W-:Y:S01]  /*7b80*/  @!P3 LDGSTS.E.BYPASS.LTC128B.128 [R232+0xb000], desc[UR16][R6.64+0x80] ;  /* 0x0b00008006e8bfae */ /* 0x0005e2000b981a10 */
[----:B-1----:R-:W-:Y:S04]  /*7b90*/  LOP3.LUT R0, R225, 0x18, RZ, 0xc0, !PT ;  /* 0x00000018e1007812 */ /* 0x002fe800078ec0ff */
        /* <DEDUP_REMOVED lines=11> */
[C---:B------:R-:W-:Y:S03]  /*7c50*/  IADD3 R103, PT, PT, R229.reuse, R3, RZ ;  /* 0x00000003e5677210 */ /* 0x040fe60007ffe0ff */
[----:B------:R-:W-:Y:S02]  /*7c60*/  IMAD.IADD R2, R229, 0x1, R0 ;  /* 0x00000001e5027824 */ /* 0x000fe400078e0200 */
        /* <DEDUP_REMOVED lines=12> */
[----:B------:R-:W2:Y:S08]  /*7d30*/  LDSM.16.M88.4 R16, [R0+0x6000] ;  /* 0x006000000010783b */ /* 0x000eb00000000200 */
[----:B------:R-:W1:Y:S08]  /*7d40*/  LDSM.16.M88.4 R60, [R3+0x1000] ;  /* 0x00100000033c783b */ /* 0x000e700000000200 */
[----:B------:R3:W-:Y:S04]  /*7d50*/  STL [R1+0x28], R13 ;  /* 0x0000280d01007387 */ /* 0x0007e80000100800 */
[----:B------:R-:W4:Y:S08]  /*7d60*/  LDSM.16.M88.4 R32, [R0+0x6400] ;  /* 0x006400000020783b */ /* 0x000f300000000200 */
[----:B------:R-:W0:Y:S08]  /*7d70*/  LDGDEPBAR ;  /* 0x00000000000079af */ /* 0x000e300000000000 */
[----:B------:R-:W5:Y:S01]  /*7d80*/  LDSM.16.M88.4 R48, [R0+0x6800] ;  /* 0x006800000030783b */ /* 0x000f620000000200 */
[-C--:B--2---:R-:W-:Y:S07]  /*7d90*/  HMMA.16816.F32.BF16 R4, R64, R16.reuse, RZ ;  /* 0x000000104004723c */ /* 0x084fee00000418ff */
[----:B------:R-:W2:Y:S01]  /*7da0*/  LDSM.16.M88.4 R112, [R0+0x6c00] ;  /* 0x006c00000070783b */ /* 0x000ea20000000200 */
[C---:B-1----:R-:W-:Y:S07]  /*7db0*/  HMMA.16816.F32.BF16 R8, R60.reuse, R16, RZ ;  /* 0x000000103c08723c */ /* 0x042fee00000418ff */
[----:B------:R-:W-:Y:S01]  /*7dc0*/  LDSM.16.M88.4 R180, [R103] ;  /* 0x0000000067b4783b */ /* 0x000fe20000000200 */
[-C--:B---3--:R-:W-:Y:S07]  /*7dd0*/  HMMA.16816.F32.BF16 R12, R60, R18.reuse, RZ ;  /* 0x000000123c0c723c */ /* 0x088fee00000418ff */
[----:B------:R-:W1:Y:S01]  /*7de0*/  LDSM.16.M88.4 R184, [R2+0x6000] ;  /* 0x0060000002b8783b */ /* 0x000e620000000200 */
        /* <DEDUP_REMOVED lines=16> */
[C---:B------:R-:W-:Y:S07]  /*7ef0*/  HMMA.16816.F32.BF16 R48, R64.reuse, R50, RZ ;  /* 0x000000324030723c */ /* 0x040fee00000418ff */
[----:B------:R-:W5:Y:S04]  /*7f00*/  LDL R235, [R1+0x48] ;  /* 0x0000480001eb7983 */ /* 0x000f680000100800 */
[----:B------:R-:W5:Y:S01]  /*7f10*/  LDL R234, [R1+0x44] ;  /* 0x0000440001ea7983 */ /* 0x000f620000100800 */
[-C--:B--2---:R-:W-:Y:S03]  /*7f20*/  HMMA.16816.F32.BF16 R52, R64, R112.reuse, RZ ;  /* 0x000000704034723c */ /* 0x084fe600000418ff */
[----:B------:R-:W-:Y:S05]  /*7f30*/  LDSM.16.M88.4 R220, [R2+0x8000] ;  /* 0x0080000002dc783b */ /* 0x000fea0000000200 */
[C---:B------:R-:W-:Y:S08]  /*7f40*/  HMMA.16816.F32.BF16 R56, R60.reuse, R112, RZ ;  /* 0x000000703c38723c */ /* 0x040ff000000418ff */
[-C--:B------:R-:W-:Y:S08]  /*7f50*/  HMMA.16816.F32.BF16 R60, R60, R114.reuse, RZ ;  /* 0x000000723c3c723c */ /* 0x080ff000000418ff */
[----:B------:R-:W-:Y:S01]  /*7f60*/  HMMA.16816.F32.BF16 R64, R64, R114, RZ ;  /* 0x000000724040723c */ /* 0x000fe200000418ff */
[----:B------:R-:W-:Y:S07]  /*7f70*/  LDSM.16.M88.4 R112, [R3+0x2000] ;  /* 0x002000000370783b */ /* 0x000fee0000000200 */
[-C--:B-1----:R-:W-:Y:S08]  /*7f80*/  HMMA.16816.F32.BF16 R4, R180, R184.reuse, R4 ;  /* 0x000000b8b404723c */ /* 0x082ff00000041804 */
        /* <DEDUP_REMOVED lines=19> */
[----:B------:R-:W4:Y:S07]  /*80c0*/  LDSM.16.M88.4 R180, [R2+0x7400] ;  /* 0x0074000002b4783b */ /* 0x000f2e0000000200 */
        /* <DEDUP_REMOVED lines=35> */
[-C--:B------:R-:W-:Y:S08]  /*8300*/  HMMA.16816.F32.BF16 R44, R216, R186.reuse, R44 ;  /* 0x000000bad82c723c */ /* 0x080ff0000004182c */
[C---:B------:R-:W-:Y:S08]  /*8310*/  HMMA.16816.F32.BF16 R48, R188.reuse, R186, R48 ;  /* 0x000000babc30723c */ /* 0x040ff00000041830 */
[-C--:B--2---:R-:W-:Y:S08]  /*8320*/  HMMA.16816.F32.BF16 R52, R188, R112.reuse, R52 ;  /* 0x00000070bc34723c */ /* 0x084ff00000041834 */
[C---:B------:R-:W-:Y:S08]  /*8330*/  HMMA.16816.F32.BF16 R56, R216.reuse, R112, R56 ;  /* 0x00000070d838723c */ /* 0x040ff00000041838 */
[-C--:B------:R-:W-:Y:S08]  /*8340*/  HMMA.16816.F32.BF16 R60, R216, R114.reuse, R60 ;  /* 0x00000072d83c723c */ /* 0x080ff0000004183c */
[----:B------:R-:W-:Y:S01]  /*8350*/  HMMA.16816.F32.BF16 R64, R188, R114, R64 ;  /* 0x00000072bc40723c */ /* 0x000fe20000041840 */
[----:B------:R-:W1:Y:S07]  /*8360*/  LDSM.16.M88.4 R112, [R103+0x5000] ;  /* 0x005000006770783b */ /* 0x000e6e0000000200 */
        /* <DEDUP_REMOVED lines=34> */
[----:B------:R-:W-:Y:S01]  /*8590*/  MUFU.TANH R210, R6 ;  /* 0x0000000600d27308 */ /* 0x000fe20000002400 */
[----:B------:R-:W-:Y:S01]  /*85a0*/  FMUL.FTZ R19, R19, UR6 ;  /* 0x0000000613137c20 */ /* 0x000fe20008410000 */
[----:B------:R-:W-:Y:S01]  /*85b0*/  FMUL.FTZ R16, R16, UR6 ;  /* 0x0000000610107c20 */ /* 0x000fe20008410000 */
[----:B------:R-:W-:Y:S01]  /*85c0*/  FMUL.FTZ R18, R18, UR6 ;  /* 0x0000000612127c20 */ /* 0x000fe20008410000 */
[----:B------:R-:W-:Y:S06]  /*85d0*/  FMUL.FTZ R17, R17, UR6 ;  /* 0x0000000611117c20 */ /* 0x000fec0008410000 */
[----:B------:R1:W-:Y:S10]  /*85e0*/  MUFU.TANH R209, R7 ;  /* 0x0000000700d17308 */ /* 0x0003f40000002400 */
[----:B------:R5:W-:Y:S10]  /*85f0*/  MUFU.TANH R191, R12 ;  /* 0x0000000c00bf7308 */ /* 0x000bf40000002400 */
[----:B------:R-:W2:Y:S01]  /*8600*/  MUFU.TANH R3, R10 ;  /* 0x0000000a00037308 */ /* 0x000ea20000002400 */
[----:B-1----:R-:W1:Y:S09]  /*8610*/  LDSM.16.M88.4 R4, [R2+0x8400] ;  /* 0x008400000204783b */ /* 0x002e720000000200 */
[----:B------:R-:W3:Y:S01]  /*8620*/  MUFU.TANH R103, R11 ;  /* 0x0000000b00677308 */ /* 0x000ee20000002400 */
[----:B-----5:R-:W-:Y:S05]  /*8630*/  LEA R12, R233, R235, 0x6 ;  /* 0x000000ebe90c7211 */ /* 0x020fea00078e30ff */
[----:B------:R-:W-:Y:S04]  /*8640*/  IMAD.IADD R12, R234, 0x1, -R12 ;  /* 0x00000001ea0c7824 */ /* 0x000fe800078e0a0c */
[----:B------:R-:W-:Y:S01]  /*8650*/  MUFU.TANH R105, R8 ;  /* 0x0000000800697308 */ /* 0x000fe20000002400 */
[C---:B------:R-:W-:Y:S09]  /*8660*/  IADD3 R0, PT, PT, R12.reuse, 0x48, RZ ;  /* 0x000000480c007810 */ /* 0x040ff20007ffe0ff */
[----:B------:R4:W5:Y:S01]  /*8670*/  MUFU.TANH R104, R9 ;  /* 0x0000000900687308 */ /* 0x0009620000002400 */
[----:B------:R-:W-:Y:S04]  /*8680*/  IABS R0, R0 ;  /* 0x0000000000007213 */ /* 0x000fe80000000000 */
[----:B------:R-:W-:Y:S05]  /*8690*/  I2FP.F32.S32 R0, R0 ;  /* 0x0000000000007245 */ /* 0x000fea0000201400 */
[----:B------:R-:W-:Y:S10]  /*86a0*/  MUFU.TANH R197, R13 ;  /* 0x0000000d00c57308 */ /* 0x000ff40000002400 */
[----:B------:R-:W5:Y:S01]  /*86b0*/  MUFU.TANH R14, R14 ;  /* 0x0000000e000e7308 */ /* 0x000f620000002400 */
[----:B----4-:R-:W4:Y:S01]  /*86c0*/  LDSM.16.M88.4 R8, [R2+0x8800] ;  /* 0x008800000208783b */ /* 0x010f220000000200 */
[-C--:B-1----:R-:W-:Y:S08]  /*86d0*/  HMMA.16816.F32.BF16 R20, R212, R4.reuse, R20 ;  /* 0x00000004d414723c */ /* 0x082ff00000041814 */
[----:B------:R-:W1:Y:S01]  /*86e0*/  MUFU.TANH R15, R15 ;  /* 0x0000000f000f7308 */ /* 0x000e620000002400 */
[C---:B------:R-:W-:Y:S04]  /*86f0*/  HMMA.16816.F32.BF16 R24, R112.reuse, R4, R24 ;  /* 0x000000047018723c */ /* 0x040fe80000041818 */
[----:B------:R-:W-:Y:S05]  /*8700*/  IABS R5, R12 ;  /* 0x0000000c00057213 */ /* 0x000fea0000000000 */
[----:B------:R-:W-:Y:S01]  /*8710*/  MUFU.TANH R110, R17 ;  /* 0x00000011006e7308 */ /* 0x000fe20000002400 */
[----:B------:R-:W-:Y:S01]  /*8720*/  VIADD R4, R12, 0x3f ;  /* 0x0000003f0c047836 */ /* 0x000fe20000000000 */
[-C--:B------:R-:W-:Y:S03]  /*8730*/  HMMA.16816.F32.BF16 R28, R112, R6.reuse, R28 ;  /* 0x00000006701c723c */ /* 0x080fe6000004181c */
[----:B------:R-:W-:Y:S01]  /*8740*/  FMUL.FTZ R22, R22, UR6 ;  /* 0x0000000616167c20 */ /* 0x000fe20008410000 */
[----:B------:R-:W-:Y:S04]  /*8750*/  FMUL.FTZ R23, R23, UR6 ;  /* 0x0000000617177c20 */ /* 0x000fe80008410000 */
[----:B------:R-:W-:Y:S01]  /*8760*/  MUFU.TANH R18, R18 ;  /* 0x0000001200127308 */ /* 0x000fe20000002400 */
[----:B------:R-:W-:Y:S01]  /*8770*/  IABS R4, R4 ;  /* 0x0000000400047213 */ /* 0x000fe20000000000 */
[----:B------:R-:W-:Y:S01]  /*8780*/  FMUL.FTZ R20, R20, UR6 ;  /* 0x0000000614147c20 */ /* 0x000fe20008410000 */
[C---:B------:R-:W-:Y:S04]  /*8790*/  HMMA.16816.F32.BF16 R32, R212.reuse, R6, R32 ;  /* 0x00000006d420723c */ /* 0x040fe80000041820 */
[----:B------:R-:W-:Y:S03]  /*87a0*/  FMUL.FTZ R26, R26, UR6 ;  /* 0x000000061a1a7c20 */ /* 0x000fe60008410000 */
[----:B------:R-:W1:Y:S01]  /*87b0*/  MUFU.TANH R13, R22 ;  /* 0x00000016000d7308 */ /* 0x000e620000002400 */
[----:B------:R-:W-:Y:S01]  /*87c0*/  FMUL.FTZ R25, R25, UR6 ;  /* 0x0000000619197c20 */ /* 0x000fe20008410000 */
[----:B------:R-:W-:Y:S01]  /*87d0*/  FMUL.FTZ R21, R21, UR6 ;  /* 0x0000000615157c20 */ /* 0x000fe20008410000 */
[----:B------:R-:W-:Y:S01]  /*87e0*/  FMUL.FTZ R27, R27, UR6 ;  /* 0x000000061b1b7c20 */ /* 0x000fe20008410000 */
[----:B------:R-:W-:Y:S01]  /*87f0*/  FMUL.FTZ R24, R24, UR6 ;  /* 0x0000000618187c20 */ /* 0x000fe20008410000 */
[----:B------:R-:W-:Y:S01]  /*8800*/  FMUL.FTZ R28, R28, UR6 ;  /* 0x000000061c1c7c20 */ /* 0x000fe20008410000 */
[----:B------:R-:W-:Y:S04]  /*8810*/  FMUL.FTZ R30, R30, UR6 ;  /* 0x000000061e1e7c20 */ /* 0x000fe80008410000 */
[----:B------:R2:W-:Y:S01]  /*8820*/  MUFU.TANH R187, R27 ;  /* 0x0000001b00bb7308 */ /* 0x0005e20000002400 */
[----:B------:R-:W-:Y:S01]  /*8830*/  FMUL.FTZ R29, R29, UR6 ;  /* 0x000000061d1d7c20 */ /* 0x000fe20008410000 */
[-C--:B----4-:R-:W-:Y:S03]  /*8840*/  HMMA.16816.F32.BF16 R36, R212, R8.reuse, R36 ;  /* 0x00000008d424723c */ /* 0x090fe60000041824 */
[----:B------:R-:W-:Y:S01]  /*8850*/  FMUL.FTZ R31, R31, UR6 ;  /* 0x000000061f1f7c20 */ /* 0x000fe20008410000 */
[----:B------:R-:W-:Y:S01]  /*8860*/  FMUL.FTZ R34, R34, UR6 ;  /* 0x0000000622227c20 */ /* 0x000fe20008410000 */
[----:B------:R-:W-:Y:S03]  /*8870*/  FMUL.FTZ R32, R32, UR6 ;  /* 0x0000000620207c20 */ /* 0x000fe60008410000 */
[----:B------:R-:W-:Y:S01]  /*8880*/  MUFU.TANH R185, R20 ;  /* 0x0000001400b97308 */ /* 0x000fe20000002400 */
[----:B------:R-:W-:Y:S01]  /*8890*/  FMUL.FTZ R35, R35, UR6 ;  /* 0x0000000623237c20 */ /* 0x000fe20008410000 */
[C---:B------:R-:W-:Y:S04]  /*88a0*/  HMMA.16816.F32.BF16 R40, R112.reuse, R8, R40 ;  /* 0x000000087028723c */ /* 0x040fe80000041828 */
[----:B------:R-:W-:Y:S04]  /*88b0*/  FMUL.FTZ R33, R33, UR6 ;  /* 0x0000000621217c20 */ /* 0x000fe80008410000 */
[----:B------:R-:W-:Y:S01]  /*88c0*/  MUFU.TANH R193, R30 ;  /* 0x0000001e00c17308 */ /* 0x000fe20000002400 */
[----:B--2---:R-:W-:Y:S01]  /*88d0*/  FFMA.FTZ R27, R0, -R100, R3 ;  /* 0x80000064001b7223 */ /* 0x004fe20000010003 */
[C---:B------:R-:W-:Y:S01]  /*88e0*/  VIADD R0, R12.reuse, 0x47 ;  /* 0x000000470c007836 */ /* 0x040fe20000000000 */
[----:B------:R-:W-:Y:S01]  /*88f0*/  IADD3 R3, PT, PT, R12, 0x40, RZ ;  /* 0x000000400c037810 */ /* 0x000fe20007ffe0ff */
[----:B------:R-:W-:Y:S01]  /*8900*/  FMUL.FTZ R38, R38, UR6 ;  /* 0x0000000626267c20 */ /* 0x000fe20008410000 */
[-C--:B------:R-:W-:Y:S05]  /*8910*/  HMMA.16816.F32.BF16 R44, R112, R10.reuse, R44 ;  /* 0x0000000a702c723c */ /* 0x080fea000004182c */
[----:B------:R5:W-:Y:S01]  /*8920*/  MUFU.TANH R184, R21 ;  /* 0x0000001500b87308 */ /* 0x000be20000002400 */
[----:B------:R-:W-:Y:S01]  /*8930*/  IABS R0, R0 ;  /* 0x0000000000007213 */ /* 0x000fe20000000000 */
[----:B------:R-:W-:Y:S01]  /*8940*/  FMUL.FTZ R39, R39, UR6 ;  /* 0x0000000627277c20 */ /* 0x000fe20008410000 */
[----:B------:R-:W-:Y:S01]  /*8950*/  IABS R3, R3 ;  /* 0x0000000300037213 */ /* 0x000fe20000000000 */
[----:B------:R-:W-:Y:S01]  /*8960*/  FMUL.FTZ R37, R37, UR6 ;  /* 0x0000000625257c20 */ /* 0x000fe20008410000 */
[----:B------:R-:W-:Y:S01]  /*8970*/  I2FP.F32.S32 R0, R0 ;  /* 0x0000000000007245 */ /* 0x000fe20000201400 */
[C---:B------:R-:W-:Y:S04]  /*8980*/  HMMA.16816.F32.BF16 R48, R212.reuse, R10, R48 ;  /* 0x0000000ad430723c */ /* 0x040fe80000041830 */
[----:B------:R1:W-:Y:S01]  /*8990*/  MUFU.TANH R181, R29 ;  /* 0x0000001d00b57308 */ /* 0x0003e20000002400 */
[----:B---3--:R-:W-:Y:S01]  /*89a0*/  FFMA.FTZ R22, R0, -R100, R103 ;  /* 0x8000006400167223 */ /* 0x008fe20000010067 */
[----:B------:R-:W-:Y:S01]  /*89b0*/  I2FP.F32.S32 R0, R4 ;  /* 0x0000000400007245 */ /* 0x000fe20000201400 */
[----:B------:R-:W-:Y:S01]  /*89c0*/  FMUL.FTZ R40, R40, UR6 ;  /* 0x0000000628287c20 */ /* 0x000fe20008410000 */
[----:B------:R-:W-:Y:S01]  /*89d0*/  I2FP.F32.S32 R4, R5 ;  /* 0x0000000500047245 */ /* 0x000fe20000201400 */
[----:B------:R-:W-:Y:S01]  /*89e0*/  FMUL.FTZ R43, R43, UR6 ;  /* 0x000000062b2b7c20 */ /* 0x000fe20008410000 */
[----:B------:R-:W-:Y:S04]  /*89f0*/  IADD3 R5, PT, PT, R12, -0x9, RZ ;  /* 0xfffffff70c057810 */ /* 0x000fe80007ffe0ff */
[----:B------:R2:W-:Y:S01]  /*8a00*/  MUFU.TANH R17, R23 ;  /* 0x0000001700117308 */ /* 0x0005e20000002400 */
[----:B------:R-:W-:Y:S01]  /*8a10*/  I2FP.F32.S32 R3, R3 ;  /* 0x0000000300037245 */ /* 0x000fe20000201400 */
[-C--:B-----5:R-:W-:Y:S01]  /*8a20*/  FFMA.FTZ R21, R0, -R100.reuse, R104 ;  /* 0x8000006400157223 */ /* 0x0a0fe20000010068 */
[----:B------:R-:W-:Y:S01]  /*8a30*/  IABS R5, R5 ;  /* 0x0000000500057213 */ /* 0x000fe20000000000 */
[----:B------:R-:W-:Y:S01]  /*8a40*/  FMUL.FTZ R46, R46, UR6 ;  /* 0x000000062e2e7c20 */ /* 0x000fe20008410000 */
[----:B------:R-:W-:Y:S01]  /*8a50*/  FMUL.FTZ R42, R42, UR6 ;  /* 0x000000062a2a7c20 */ /* 0x000fe20008410000 */
[CC--:B------:R-:W-:Y:S01]  /*8a60*/  FFMA.FTZ R20, R3.reuse, -R100.reuse, R105 ;  /* 0x8000006403147223 */ /* 0x0c0fe20000010069 */
[-C--:B------:R-:W-:Y:S03]  /*8a70*/  FFMA.FTZ R30, R3, -R100.reuse, R14 ;  /* 0x80000064031e7223 */ /* 0x080fe6000001000e */
[----:B------:R3:W-:Y:S01]  /*8a80*/  MUFU.TANH R180, R28 ;  /* 0x0000001c00b47308 */ /* 0x0007e20000002400 */
[----:B------:R-:W-:Y:S02]  /*8a90*/  VIADD R3, R12, 0xfffffff8 ;  /* 0xfffffff80c037836 */ /* 0x000fe40000000000 */
[----:B-1----:R-:W-:Y:S01]  /*8aa0*/  FFMA.FTZ R29, R0, -R100, R15 ;  /* 0x80000064001d7223 */ /* 0x002fe2000001000f */
[----:B------:R-:W-:Y:S01]  /*8ab0*/  IADD3 R0, PT, PT, R12, -0x1, RZ ;  /* 0xffffffff0c007810 */ /* 0x000fe20007ffe0ff */
[----:B------:R-:W-:Y:S01]  /*8ac0*/  FMUL.FTZ R51, R51, UR6 ;  /* 0x0000000633337c20 */ /* 0x000fe20008410000 */
[----:B------:R-:W-:Y:S01]  /*8ad0*/  FMUL.FTZ R50, R50, UR6 ;  /* 0x0000000632327c20 */ /* 0x000fe20008410000 */
[----:B------:R-:W-:Y:S01]  /*8ae0*/  IABS R3, R3 ;  /* 0x0000000300037213 */ /* 0x000fe20000000000 */
[----:B------:R-:W-:Y:S02]  /*8af0*/  FMUL.FTZ R36, R36, UR6 ;  /* 0x0000000624247c20 */ /* 0x000fe40008410000 */
[----:B------:R-:W-:Y:S01]  /*8b00*/  MUFU.TANH R109, R16 ;  /* 0x00000010006d7308 */ /* 0x000fe20000002400 */
[----:B------:R-:W-:Y:S01]  /*8b10*/  IABS R0, R0 ;  /* 0x0000000000007213 */ /* 0x000fe20000000000 */
[----:B--2---:R-:W-:Y:S01]  /*8b20*/  FFMA.FTZ R23, R4, -R100, R111 ;  /* 0x8000006404177223 */ /* 0x004fe2000001006f */
[----:B------:R-:W-:Y:S01]  /*8b30*/  I2FP.F32.S32 R3, R3 ;  /* 0x0000000300037245 */ /* 0x000fe20000201400 */
[----:B------:R-:W-:Y:S01]  /*8b40*/  FMUL.FTZ R41, R41, UR6 ;  /* 0x0000000629297c20 */ /* 0x000fe20008410000 */
[----:B------:R-:W-:Y:S01]  /*8b50*/  I2FP.F32.S32 R0, R0 ;  /* 0x0000000000007245 */ /* 0x000fe20000201400 */
[----:B------:R-:W-:Y:S01]  /*8b60*/  FMUL.FTZ R47, R47, UR6 ;  /* 0x000000062f2f7c20 */ /* 0x000fe20008410000 */
[----:B------:R-:W-:Y:S03]  /*8b70*/  FMUL.FTZ R48, R48, UR6 ;  /* 0x0000000630307c20 */ /* 0x000fe60008410000 */
[----:B------:R1:W2:Y:S01]  /*8b80*/  MUFU.TANH R106, R19 ;  /* 0x00000013006a7308 */ /* 0x0002a20000002400 */
[-C--:B------:R-:W-:Y:S01]  /*8b90*/  FFMA.FTZ R195, R3, -R100.reuse, R13 ;  /* 0x8000006403c37223 */ /* 0x080fe2000001000d */
[----:B---3--:R-:W-:Y:S01]  /*8ba0*/  FFMA.FTZ R28, R4, -R100, R18 ;  /* 0x80000064041c7223 */ /* 0x008fe20000010012 */
[----:B------:R-:W-:Y:S02]  /*8bb0*/  VIADD R4, R12, 0x38 ;  /* 0x000000380c047836 */ /* 0x000fe40000000000 */
[----:B------:R-:W-:Y:S01]  /*8bc0*/  FMUL.FTZ R44, R44, UR6 ;  /* 0x000000062c2c7c20 */ /* 0x000fe20008410000 */
[----:B------:R-:W-:Y:S01]  /*8bd0*/  FMUL.FTZ R45, R45, UR6 ;  /* 0x000000062d2d7c20 */ /* 0x000fe20008410000 */
[----:B------:R-:W-:Y:S03]  /*8be0*/  FMUL.FTZ R49, R49, UR6 ;  /* 0x0000000631317c20 */ /* 0x000fe60008410000 */
[----:B------:R2:W3:Y:S01]  /*8bf0*/  MUFU.TANH R16, R26 ;  /* 0x0000001a00107308 */ /* 0x0004e20000002400 */
[----:B------:R-:W-:Y:S09]  /*8c00*/  IABS R4, R4 ;  /* 0x0000000400047213 */ /* 0x000ff20000000000 */
[----:B------:R4:W5:Y:S01]  /*8c10*/  MUFU.TANH R186, R25 ;  /* 0x0000001900ba7308 */ /* 0x0009620000002400 */
[CC--:B-1----:R-:W-:Y:S09]  /*8c20*/  FFMA.FTZ R19, R0.reuse, -R100.reuse, R192 ;  /* 0x8000006400137223 */ /* 0x0c2ff200000100c0 */
[----:B------:R1:W-:Y:S01]  /*8c30*/  MUFU.TANH R183, R24 ;  /* 0x0000001800b77308 */ /* 0x0003e20000002400 */
[-C--:B--2---:R-:W-:Y:S01]  /*8c40*/  FFMA.FTZ R26, R0, -R100.reuse, R106 ;  /* 0x80000064001a7223 */ /* 0x084fe2000001006a */
[----:B------:R-:W-:Y:S08]  /*8c50*/  I2FP.F32.S32 R0, R5 ;  /* 0x0000000500007245 */ /* 0x000ff00000201400 */
[----:B------:R-:W2:Y:S01]  /*8c60*/  MUFU.TANH R194, R31 ;  /* 0x0000001f00c27308 */ /* 0x000ea20000002400 */
[CC--:B------:R-:W-:Y:S01]  /*8c70*/  FFMA.FTZ R196, R0.reuse, -R100.reuse, R17 ;  /* 0x8000006400c47223 */ /* 0x0c0fe20000010011 */
[----:B----4-:R-:W-:Y:S01]  /*8c80*/  FFMA.FTZ R25, R3, -R100, R109 ;  /* 0x8000006403197223 */ /* 0x010fe2000001006d */
[----:B------:R-:W-:Y:S02]  /*8c90*/  I2FP.F32.S32 R3, R4 ;  /* 0x0000000400037245 */ /* 0x000fe40000201400 */
[----:B------:R4:W2:Y:S01]  /*8ca0*/  LDSM.16.M88.4 R4, [R2+0x8c00] ;  /* 0x008c00000204783b */ /* 0x0008a20000000200 */
[----:B------:R-:W-:Y:S04]  /*8cb0*/  DEPBAR.LE SB0, 0x0 ;  /* 0x000080000000791a */ /* 0x000fe80000000000 */
[----:B------:R-:W2:Y:S01]  /*8cc0*/  MUFU.TANH R189, R34 ;  /* 0x0000002200bd7308 */ /* 0x000ea20000002400 */
[-C--:B-1----:R-:W-:Y:S01]  /*8cd0*/  FFMA.FTZ R24, R0, -R100.reuse, R110 ;  /* 0x8000006400187223 */ /* 0x082fe2000001006e */
[C---:B------:R-:W-:Y:S08]  /*8ce0*/  IADD3 R0, PT, PT, R12.reuse, 0x37, RZ ;  /* 0x000000370c007810 */ /* 0x040ff00007ffe0ff */
[----:B------:R-:W1:Y:S01]  /*8cf0*/  MUFU.TANH R188, R32 ;  /* 0x0000002000bc7308 */ /* 0x000e620000002400 */
[----:B------:R-:W-:Y:S01]  /*8d00*/  BAR.SYNC.DEFER_BLOCKING 0x0 ;  /* 0x0000000000007b1d */ /* 0x000fe20000010000 */
[C---:B------:R-:W-:Y:S01]  /*8d10*/  FFMA.FTZ R18, R3.reuse, -R100, R191 ;  /* 0x8000006403127223 */ /* 0x040fe200000100bf */
[----:B------:R-:W-:Y:S01]  /*8d20*/  IABS R0, R0 ;  /* 0x0000000000007213 */ /* 0x000fe20000000000 */
[----:B---3--:R-:W-:Y:S01]  /*8d30*/  FFMA.FTZ R191, R3, -R100, R16 ;  /* 0x8000006403bf7223 */ /* 0x008fe20000010010 */
[C---:B------:R-:W-:Y:S02]  /*8d40*/  IADD3 R3, PT, PT, R12.reuse, 0x2f, RZ ;  /* 0x0000002f0c037810 */ /* 0x040fe40007ffe0ff */
[----:B------:R-:W-:Y:S03]  /*8d50*/  I2FP.F32.S32 R0, R0 ;  /* 0x0000000000007245 */ /* 0x000fe60000201400 */
[----:B------:R-:W3:Y:S01]  /*8d60*/  MUFU.TANH R38, R38 ;  /* 0x0000002600267308 */ /* 0x000ee20000002400 */
[----:B------:R-:W-:Y:S01]  /*8d70*/  IABS R3, R3 ;  /* 0x0000000300037213 */ /* 0x000fe20000000000 */
[----:B----4-:R-:W-:Y:S02]  /*8d80*/  VIADD R2, R12, 0x30 ;  /* 0x000000300c027836 */ /* 0x010fe40000000000 */
[CC--:B------:R-:W-:Y:S01]  /*8d90*/  FFMA.FTZ R17, R0.reuse, -R100.reuse, R197 ;  /* 0x8000006400117223 */ /* 0x0c0fe200000100c5 */
[----:B------:R-:W-:Y:S01]  /*8da0*/  FFMA.FTZ R187, R0, -R100, R187 ;  /* 0x8000006400bb7223 */ /* 0x000fe200000100bb */
[----:B------:R-:W-:Y:S01]  /*8db0*/  I2FP.F32.S32 R0, R3 ;  /* 0x0000000300007245 */ /* 0x000fe20000201400 */
[----:B------:R-:W-:Y:S03]  /*8dc0*/  VIADD R3, R12, 0xfffffff0 ;  /* 0xfffffff00c037836 */ /* 0x000fe60000000000 */
[----:B------:R-:W4:Y:S01]  /*8dd0*/  MUFU.TANH R190, R35 ;  /* 0x0000002300be7308 */ /* 0x000f220000002400 */
[----:B------:R-:W-:Y:S01]  /*8de0*/  IABS R2, R2 ;  /* 0x0000000200027213 */ /* 0x000fe20000000000 */
[CC--:B-----5:R-:W-:Y:S01]  /*8df0*/  FFMA.FTZ R186, R0.reuse, -R100.reuse, R186 ;  /* 0x8000006400ba7223 */ /* 0x0e0fe200000100ba */
[----:B--2---:R-:W-:Y:S01]  /*8e00*/  FFMA.FTZ R194, R0, -R100, R194 ;  /* 0x8000006400c27223 */ /* 0x004fe200000100c2 */
[----:B------:R-:W-:Y:S01]  /*8e10*/  IABS R0, R3 ;  /* 0x0000000300007213 */ /* 0x000fe20000000000 */
[----:B------:R-:W-:Y:S01]  /*8e20*/  VIADD R3, R12, 0xffffffe8 ;  /* 0xffffffe80c037836 */ /* 0x000fe20000000000 */
[----:B------:R-:W-:Y:S04]  /*8e30*/  I2FP.F32.S32 R2, R2 ;  /* 0x0000000200027245 */ /* 0x000fe80000201400 */
[----:B------:R-:W2:Y:S01]  /*8e40*/  MUFU.TANH R182, R33 ;  /* 0x0000002100b67308 */ /* 0x000ea20000002400 */
[----:B------:R-:W-:Y:S02]  /*8e50*/  I2FP.F32.S32 R0, R0 ;  /* 0x0000000000007245 */ /* 0x000fe40000201400 */
[----:B------:R-:W-:Y:S01]  /*8e60*/  IABS R3, R3 ;  /* 0x0000000300037213 */ /* 0x000fe20000000000 */
[CC--:B------:R-:W-:Y:S01]  /*8e70*/  FFMA.FTZ R183, R2.reuse, -R100.reuse, R183 ;  /* 0x8000006402b77223 */ /* 0x0c0fe200000100b7 */
[-C--:B------:R-:W-:Y:S01]  /*8e80*/  FFMA.FTZ R193, R2, -R100.reuse, R193 ;  /* 0x8000006402c17223 */ /* 0x080fe200000100c1 */
[CC--:B------:R-:W-:Y:S01]  /*8e90*/  FFMA.FTZ R185, R0.reuse, -R100.reuse, R185 ;  /* 0x8000006400b97223 */ /* 0x0c0fe200000100b9 */
[-C--:B------:R-:W-:Y:S03]  /*8ea0*/  FFMA.FTZ R189, R0, -R100.reuse, R189 ;  /* 0x8000006400bd7223 */ /* 0x080fe600000100bd */
[----:B------:R-:W5:Y:S01]  /*8eb0*/  MUFU.TANH R39, R39 ;  /* 0x0000002700277308 */ /* 0x000f620000002400 */
[----:B------:R-:W-:Y:S01]  /*8ec0*/  I2FP.F32.S32 R0, R3 ;  /* 0x0000000300007245 */ /* 0x000fe20000201400 */
[-C--:B------:R-:W-:Y:S05]  /*8ed0*/  HMMA.16816.F32.BF16 R52, R212, R4.reuse, R52 ;  /* 0x00000004d434723c */ /* 0x080fea0000041834 */
[----:B------:R-:W-:Y:S03]  /*8ee0*/  IADD3 R2, PT, PT, R12, -0x11, RZ ;  /* 0xffffffef0c027810 */ /* 0x000fe60007ffe0ff */
[----:B------:R-:W5:Y:S01]  /*8ef0*/  MUFU.TANH R40, R40 ;  /* 0x0000002800287308 */ /* 0x000f620000002400 */
[CC--:B-1----:R-:W-:Y:S01]  /*8f00*/  FFMA.FTZ R188, R0.reuse, -R100.reuse, R188 ;  /* 0x8000006400bc7223 */ /* 0x0c2fe200000100bc */
[----:B---3--:R-:W-:Y:S01]  /*8f10*/  FFMA.FTZ R219, R0, -R100, R38 ;  /* 0x8000006400db7223 */ /* 0x008fe20000010026 */
[----:B------:R-:W-:Y:S01]  /*8f20*/  IABS R2, R2 ;  /* 0x0000000200027213 */ /* 0x000fe20000000000 */
[C---:B------:R-:W-:Y:S06]  /*8f30*/  HMMA.16816.F32.BF16 R56, R112.reuse, R4, R56 ;  /* 0x000000047038723c */ /* 0x040fec0000041838 */
[----:B------:R-:W1:Y:S01]  /*8f40*/  MUFU.TANH R46, R46 ;  /* 0x0000002e002e7308 */ /* 0x000e620000002400 */
[C---:B------:R-:W-:Y:S02]  /*8f50*/  IADD3 R0, PT, PT, R12.reuse, -0x19, RZ ;  /* 0xffffffe70c007810 */ /* 0x040fe40007ffe0ff */
[----:B------:R-:W-:Y:S01]  /*8f60*/  I2FP.F32.S32 R2, R2 ;  /* 0x0000000200027245 */ /* 0x000fe20000201400 */
[-C--:B------:R-:W-:Y:S03]  /*8f70*/  HMMA.16816.F32.BF16 R60, R112, R6.reuse, R60 ;  /* 0x00000006703c723c */ /* 0x080fe6000004183c */
[----:B------:R-:W-:Y:S03]  /*8f80*/  IABS R0, R0 ;  /* 0x0000000000007213 */ /* 0x000fe60000000000 */
[----:B------:R-:W3:Y:S01]  /*8f90*/  MUFU.TANH R43, R43 ;  /* 0x0000002b002b7308 */ /* 0x000ee20000002400 */
[----:B------:R-:W-:Y:S01]  /*8fa0*/  IADD3 R4, PT, PT, R12, 0x20, RZ ;  /* 0x000000200c047810 */ /* 0x000fe20007ffe0ff */
[C---:B------:R-:W-:Y:S01]  /*8fb0*/  FFMA.FTZ R184, R2.reuse, -R100, R184 ;  /* 0x8000006402b87223 */ /* 0x040fe200000100b8 */
[----:B------:R-:W-:Y:S01]  /*8fc0*/  I2FP.F32.S32 R0, R0 ;  /* 0x0000000000007245 */ /* 0x000fe20000201400 */
[----:B----4-:R-:W-:Y:S01]  /*8fd0*/  FFMA.FTZ R190, R2, -R100, R190 ;  /* 0x8000006402be7223 */ /* 0x010fe200000100be */
[----:B------:R-:W-:Y:S01]  /*8fe0*/  VIADD R2, R12, 0x27 ;  /* 0x000000270c027836 */ /* 0x000fe20000000000 */
[----:B------:R-:W-:Y:S01]  /*8ff0*/  IABS R4, R4 ;  /* 0x0000000400047213 */ /* 0x000fe20000000000 */
[----:B------:R-:W-:Y:S03]  /*9000*/  FMUL.FTZ R54, R54, UR6 ;  /* 0x0000000636367c20 */ /* 0x000fe60008410000 */
[----:B------:R-:W-:Y:S01]  /*9010*/  MUFU.TANH R201, R37 ;  /* 0x0000002500c97308 */ /* 0x000fe20000002400 */
[CC--:B--2---:R-:W-:Y:S01]  /*9020*/  FFMA.FTZ R182, R0.reuse, -R100.reuse, R182 ;  /* 0x8000006400b67223 */ /* 0x0c4fe200000100b6 */
[----:B-----5:R-:W-:Y:S01]  /*9030*/  FFMA.FTZ R216, R0, -R100, R39 ;  /* 0x8000006400d87223 */ /* 0x020fe20000010027 */
[----:B------:R-:W-:Y:S01]  /*9040*/  I2FP.F32.S32 R0, R4 ;  /* 0x0000000400007245 */ /* 0x000fe20000201400 */
[----:B------:R-:W-:Y:S01]  /*9050*/  FMUL.FTZ R58, R58, UR6 ;  /* 0x000000063a3a7c20 */ /* 0x000fe20008410000 */
[----:B------:R-:W-:Y:S01]  /*9060*/  IABS R2, R2 ;  /* 0x0000000200027213 */ /* 0x000fe20000000000 */
[----:B------:R-:W-:Y:S01]  /*9070*/  FMUL.FTZ R59, R59, UR6 ;  /* 0x000000063b3b7c20 */ /* 0x000fe20008410000 */
[----:B------:R-:W-:Y:S03]  /*9080*/  IADD3 R3, PT, PT, R12, 0x28, RZ ;  /* 0x000000280c037810 */ /* 0x000fe60007ffe0ff */
[----:B------:R-:W2:Y:S01]  /*9090*/  MUFU.TANH R42, R42 ;  /* 0x0000002a002a7308 */ /* 0x000ea20000002400 */
[----:B------:R-:W-:Y:S01]  /*90a0*/  I2FP.F32.S32 R2, R2 ;  /* 0x0000000200027245 */ /* 0x000fe20000201400 */
[CC--:B------:R-:W-:Y:S01]  /*90b0*/  FFMA.FTZ R203, R0.reuse, -R100.reuse, R40 ;  /* 0x8000006400cb7223 */ /* 0x0c0fe20000010028 */
[-C--:B-1----:R-:W-:Y:S01]  /*90c0*/  FFMA.FTZ R217, R0, -R100.reuse, R46 ;  /* 0x8000006400d97223 */ /* 0x082fe2000001002e */
[----:B------:R-:W-:Y:S01]  /*90d0*/  IADD3 R0, PT, PT, R12, -0x21, RZ ;  /* 0xffffffdf0c007810 */ /* 0x000fe20007ffe0ff */
[----:B------:R-:W-:Y:S01]  /*90e0*/  FMUL.FTZ R55, R55, UR6 ;  /* 0x0000000637377c20 */ /* 0x000fe20008410000 */
[----:B------:R-:W-:Y:S01]  /*90f0*/  IABS R3, R3 ;  /* 0x0000000300037213 */ /* 0x000fe20000000000 */
[CC--:B------:R-:W-:Y:S03]  /*9100*/  FFMA.FTZ R181, R2.reuse, -R100.reuse, R181 ;  /* 0x8000006402b57223 */ /* 0x0c0fe600000100b5 */
[----:B------:R-:W1:Y:S01]  /*9110*/  MUFU.TANH R51, R51 ;  /* 0x0000003300337308 */ /* 0x000e620000002400 */
[----:B---3--:R-:W-:Y:S01]  /*9120*/  FFMA.FTZ R206, R2, -R100, R43 ;  /* 0x8000006402ce7223 */ /* 0x008fe2000001002b */
[----:B------:R-:W-:Y:S01]  /*9130*/  IABS R0, R0 ;  /* 0x0000000000007213 */ /* 0x000fe20000000000 */
[----:B------:R-:W-:Y:S01]  /*9140*/  VIADD R2, R12, 0xffffffe0 ;  /* 0xffffffe00c027836 */ /* 0x000fe20000000000 */
[----:B------:R-:W-:Y:S01]  /*9150*/  I2FP.F32.S32 R3, R3 ;  /* 0x0000000300037245 */ /* 0x000fe20000201400 */
[----:B------:R-:W-:Y:S01]  /*9160*/  FMUL.FTZ R56, R56, UR6 ;  /* 0x0000000638387c20 */ /* 0x000fe20008410000 */
[----:B------:R-:W-:Y:S01]  /*9170*/  I2FP.F32.S32 R0, R0 ;  /* 0x0000000000007245 */ /* 0x000fe20000201400 */
[----:B------:R-:W-:Y:S03]  /*9180*/  HMMA.16816.F32.BF16 R64, R212, R6, R64 ;  /* 0x00000006d440723c */ /* 0x000fe60000041840 */
[----:B------:R-:W3:Y:S01]  /*9190*/  MUFU.TANH R202, R36 ;  /* 0x0000002400ca7308 */ /* 0x000ee20000002400 */
[----:B------:R-:W-:Y:S01]  /*91a0*/  IABS R2, R2 ;  /* 0x0000000200027213 */ /* 0x000fe20000000000 */
[CC--:B------:R-:W-:Y:S01]  /*91b0*/  FFMA.FTZ R180, R3.reuse, -R100.reuse, R180 ;  /* 0x8000006403b47223 */ /* 0x0c0fe200000100b4 */
[-C--:B--2---:R-:W-:Y:S01]  /*91c0*/  FFMA.FTZ R207, R3, -R100.reuse, R42 ;  /* 0x8000006403cf7223 */ /* 0x084fe2000001002a */
[----:B------:R-:W-:Y:S01]  /*91d0*/  FFMA.FTZ R201, R0, -R100, R201 ;  /* 0x8000006400c97223 */ /* 0x000fe200000100c9 */
[----:B------:R-:W-:Y:S05]  /*91e0*/  IADD3 R3, PT, PT, R12, 0x1f, RZ ;  /* 0x0000001f0c037810 */ /* 0x000fea0007ffe0ff */
[----:B------:R-:W2:Y:S01]  /*91f0*/  MUFU.TANH R50, R50 ;  /* 0x0000003200327308 */ /* 0x000ea20000002400 */
[----:B------:R-:W-:Y:S01]  /*9200*/  I2FP.F32.S32 R2, R2 ;  /* 0x0000000200027245 */ /* 0x000fe20000201400 */
[----:B-1----:R-:W-:Y:S01]  /*9210*/  FFMA.FTZ R205, R0, -R100, R51 ;  /* 0x8000006400cd7223 */ /* 0x002fe20000010033 */
[----:B------:R-:W-:Y:S01]  /*9220*/  IADD3 R0, PT, PT, R12, -0x28, RZ ;  /* 0xffffffd80c007810 */ /* 0x000fe20007ffe0ff */
[----:B------:R-:W-:Y:S01]  /*9230*/  FMUL.FTZ R62, R62, UR6 ;  /* 0x000000063e3e7c20 */ /* 0x000fe20008410000 */
[----:B------:R-:W-:Y:S01]  /*9240*/  IABS R3, R3 ;  /* 0x0000000300037213 */ /* 0x000fe20000000000 */
[----:B------:R-:W-:Y:S01]  /*9250*/  FMUL.FTZ R60, R60, UR6 ;  /* 0x000000063c3c7c20 */ /* 0x000fe20008410000 */
[----:B------:R-:W-:Y:S03]  /*9260*/  IABS R0, R0 ;  /* 0x0000000000007213 */ /* 0x000fe60000000000 */
[----:B------:R-:W1:Y:S01]  /*9270*/  MUFU.TANH R41, R41 ;  /* 0x0000002900297308 */ /* 0x000e620000002400 */
[----:B------:R-:W-:Y:S01]  /*9280*/  IADD3 R4, PT, PT, R12, 0x17, RZ ;  /* 0x000000170c047810 */ /* 0x000fe20007ffe0ff */
[----:B---3--:R-:W-:Y:S01]  /*9290*/  FFMA.FTZ R202, R2, -R100, R202 ;  /* 0x8000006402ca7223 */ /* 0x008fe200000100ca */
[----:B------:R-:W-:Y:S01]  /*92a0*/  I2FP.F32.S32 R3, R3 ;  /* 0x0000000300037245 */ /* 0x000fe20000201400 */
[----:B------:R-:W-:Y:S01]  /*92b0*/  FMUL.FTZ R57, R57, UR6 ;  /* 0x0000000639397c20 */ /* 0x000fe20008410000 */
[----:B------:R-:W-:Y:S01]  /*92c0*/  I2FP.F32.S32 R0, R0 ;  /* 0x0000000000007245 */ /* 0x000fe20000201400 */
[----:B------:R-:W-:Y:S01]  /*92d0*/  FMUL.FTZ R52, R52, UR6 ;  /* 0x0000000634347c20 */ /* 0x000fe20008410000 */
[----:B------:R-:W-:Y:S03]  /*92e0*/  IABS R4, R4 ;  /* 0x0000000400047213 */ /* 0x000fe60000000000 */
[----:B------:R-:W3:Y:S01]  /*92f0*/  MUFU.TANH R47, R47 ;  /* 0x0000002f002f7308 */ /* 0x000ee20000002400 */
[----:B------:R-:W-:Y:S01]  /*9300*/  FMUL.FTZ R53, R53, UR6 ;  /* 0x0000000635357c20 */ /* 0x000fe20008410000 */
[----:B--2---:R-:W-:Y:S01]  /*9310*/  FFMA.FTZ R204, R2, -R100, R50 ;  /* 0x8000006402cc7223 */ /* 0x004fe20000010032 */
[----:B------:R-:W-:Y:S01]  /*9320*/  IADD3 R2, PT, PT, R12, 0x18, RZ ;  /* 0x000000180c027810 */ /* 0x000fe20007ffe0ff */
[----:B------:R-:W-:Y:S01]  /*9330*/  FMUL.FTZ R66, R66, UR6 ;  /* 0x0000000642427c20 */ /* 0x000fe20008410000 */
[----:B------:R-:W-:Y:S01]  /*9340*/  FMUL.FTZ R7, R67, UR6 ;  /* 0x0000000643077c20 */ /* 0x000fe20008410000 */
[----:B------:R-:W-:Y:S01]  /*9350*/  FMUL.FTZ R65, R65, UR6 ;  /* 0x0000000641417c20 */ /* 0x000fe20008410000 */
[----:B------:R-:W-:Y:S03]  /*9360*/  IABS R2, R2 ;  /* 0x0000000200027213 */ /* 0x000fe60000000000 */
[----:B------:R-:W2:Y:S01]  /*9370*/  MUFU.TANH R48, R48 ;  /* 0x0000003000307308 */ /* 0x000ea20000002400 */
[C---:B------:R-:W-:Y:S01]  /*9380*/  IADD3 R5, PT, PT, R12.reuse, 0x7, RZ ;  /* 0x000000070c057810 */ /* 0x040fe20007ffe0ff */
[----:B-1----:R-:W-:Y:S01]  /*9390*/  FFMA.FTZ R200, R3, -R100, R41 ;  /* 0x8000006403c87223 */ /* 0x002fe20000010029 */
[----:B------:R-:W-:Y:S01]  /*93a0*/  I2FP.F32.S32 R2, R2 ;  /* 0x0000000200027245 */ /* 0x000fe20000201400 */
[----:B------:R-:W-:Y:S01]  /*93b0*/  FMUL.FTZ R61, R61, UR6 ;  /* 0x000000063d3d7c20 */ /* 0x000fe20008410000 */
[----:B------:R-:W-:Y:S01]  /*93c0*/  IADD3 R6, PT, PT, R12, -0x31, RZ ;  /* 0xffffffcf0c067810 */ /* 0x000fe20007ffe0ff */
[----:B------:R-:W-:Y:S01]  /*93d0*/  FMUL.FTZ R64, R64, UR6 ;  /* 0x0000000640407c20 */ /* 0x000fe20008410000 */
[----:B------:R-:W-:Y:S03]  /*93e0*/  IABS R5, R5 ;  /* 0x0000000500057213 */ /* 0x000fe60000000000 */
[----:B------:R-:W1:Y:S01]  /*93f0*/  MUFU.TANH R54, R54 ;  /* 0x0000003600367308 */ /* 0x000e620000002400 */
[----:B------:R-:W-:Y:S01]  /*9400*/  IABS R6, R6 ;  /* 0x0000000600067213 */ /* 0x000fe20000000000 */
[-C--:B---3--:R-:W-:Y:S01]  /*9410*/  FFMA.FTZ R208, R3, -R100.reuse, R47 ;  /* 0x8000006403d07223 */ /* 0x088fe2000001002f */
[----:B------:R-:W-:Y:S01]  /*9420*/  VIADD R3, R12, 0xffffffd7 ;  /* 0xffffffd70c037836 */ /* 0x000fe20000000000 */
[----:B------:R-:W-:Y:S06]  /*9430*/  I2FP.F32.S32 R5, R5 ;  /* 0x0000000500057245 */ /* 0x000fec0000201400 */
[----:B------:R-:W3:Y:S01]  /*9440*/  MUFU.TANH R192, R44 ;  /* 0x0000002c00c07308 */ /* 0x000ee20000002400 */
[----:B------:R-:W-:Y:S01]  /*9450*/  IABS R3, R3 ;  /* 0x0000000300037213 */ /* 0x000fe20000000000 */
[CC--:B--2---:R-:W-:Y:S01]  /*9460*/  FFMA.FTZ R199, R0.reuse, -R100.reuse, R48 ;  /* 0x8000006400c77223 */ /* 0x0c4fe20000010030 */
[-C--:B------:R-:W-:Y:S02]  /*9470*/  FFMA.FTZ R16, R5, -R100.reuse, R209 ;  /* 0x8000006405107223 */ /* 0x080fe400000100d1 */
[----:B------:R-:W-:Y:S05]  /*9480*/  I2FP.F32.S32 R3, R3 ;  /* 0x0000000300037245 */ /* 0x000fea0000201400 */
[----:B------:R-:W2:Y:S01]  /*9490*/  MUFU.TANH R110, R58 ;  /* 0x0000003a006e7308 */ /* 0x000ea20000002400 */
[----:B-1----:R-:W-:Y:S01]  /*94a0*/  FFMA.FTZ R223, R0, -R100, R54 ;  /* 0x8000006400df7223 */ /* 0x002fe20000010036 */
[----:B------:R-:W-:Y:S01]  /*94b0*/  IMAD.MOV.U32 R0, RZ, RZ, R4 ;  /* 0x000000ffff007224 */ /* 0x000fe200078e0004 */
[----:B------:R-:W-:Y:S07]  /*94c0*/  IADD3 R4, PT, PT, R12, 0x8, RZ ;  /* 0x000000080c047810 */ /* 0x000fee0007ffe0ff */
[----:B------:R-:W1:Y:S01]  /*94d0*/  MUFU.TANH R45, R45 ;  /* 0x0000002d002d7308 */ /* 0x000e620000002400 */
[----:B------:R-:W-:Y:S01]  /*94e0*/  I2FP.F32.S32 R0, R0 ;  /* 0x0000000000007245 */ /* 0x000fe20000201400 */
[C---:B---3--:R-:W-:Y:S01]  /*94f0*/  FFMA.FTZ R192, R2.reuse, -R100, R192 ;  /* 0x8000006402c07223 */ /* 0x048fe200000100c0 */
[----:B------:R-:W-:Y:S04]  /*9500*/  IABS R4, R4 ;  /* 0x0000000400047213 */ /* 0x000fe80000000000 */
[----:B------:R-:W-:Y:S03]  /*9510*/  I2FP.F32.S32 R4, R4 ;  /* 0x0000000400047245 */ /* 0x000fe60000201400 */
[----:B------:R-:W3:Y:S01]  /*9520*/  MUFU.TANH R109, R59 ;  /* 0x0000003b006d7308 */ /* 0x000ee20000002400 */
[-C--:B--2---:R-:W-:Y:S01]  /*9530*/  FFMA.FTZ R110, R2, -R100.reuse, R110 ;  /* 0x80000064026e7223 */ /* 0x084fe2000001006e */
[-C--:B------:R-:W-:Y:S08]  /*9540*/  FFMA.FTZ R15, R4, -R100.reuse, R210 ;  /* 0x80000064040f7223 */ /* 0x080ff000000100d2 */
[----:B------:R-:W2:Y:S01]  /*9550*/  MUFU.TANH R49, R49 ;  /* 0x0000003100317308 */ /* 0x000ea20000002400 */
[CC--:B-1----:R-:W-:Y:S09]  /*9560*/  FFMA.FTZ R198, R0.reuse, -R100.reuse, R45 ;  /* 0x8000006400c67223 */ /* 0x0c2ff2000001002d */
[----:B------:R-:W1:Y:S01]  /*9570*/  MUFU.TANH R55, R55 ;  /* 0x0000003700377308 */ /* 0x000e620000002400 */
[----:B---3--:R-:W-:Y:S01]  /*9580*/  FFMA.FTZ R109, R0, -R100, R109 ;  /* 0x80000064006d7223 */ /* 0x008fe2000001006d */
[----:B------:R-:W-:Y:S08]  /*9590*/  VIADD R0, R12, 0x10 ;  /* 0x000000100c007836 */ /* 0x000ff00000000000 */
[----:B------:R-:W3:Y:S01]  /*95a0*/  MUFU.TANH R56, R56 ;  /* 0x0000003800387308 */ /* 0x000ee20000002400 */
[----:B------:R-:W-:Y:S01]  /*95b0*/  IABS R0, R0 ;  /* 0x0000000000007213 */ /* 0x000fe20000000000 */
[C---:B--2---:R-:W-:Y:S03]  /*95c0*/  FFMA.FTZ R197, R3.reuse, -R100, R49 ;  /* 0x8000006403c57223 */ /* 0x044fe60000010031 */
[----:B------:R-:W-:Y:S05]  /*95d0*/  I2FP.F32.S32 R0, R0 ;  /* 0x0000000000007245 */ /* 0x000fea0000201400 */
[----:B------:R-:W2:Y:S01]  /*95e0*/  MUFU.TANH R2, R62 ;  /* 0x0000003e00027308 */ /* 0x000ea20000002400 */
[-C--:B-1----:R-:W-:Y:S01]  /*95f0*/  FFMA.FTZ R222, R3, -R100.reuse, R55 ;  /* 0x8000006403de7223 */ /* 0x082fe20000010037 */
[----:B------:R-:W-:Y:S08]  /*9600*/  FMUL.FTZ R3, R63, UR6 ;  /* 0x000000063f037c20 */ /* 0x000ff00008410000 */
[----:B------:R-:W1:Y:S01]  /*9610*/  MUFU.TANH R60, R60 ;  /* 0x0000003c003c7308 */ /* 0x000e620000002400 */
[CC--:B---3--:R-:W-:Y:S09]  /*9620*/  FFMA.FTZ R212, R0.reuse, -R100.reuse, R56 ;  /* 0x8000006400d47223 */ /* 0x0c8ff20000010038 */
[----:B------:R-:W3:Y:S01]  /*9630*/  MUFU.TANH R57, R57 ;  /* 0x0000003900397308 */ /* 0x000ee20000002400 */
[----:B--2---:R-:W-:Y:S01]  /*9640*/  FFMA.FTZ R112, R0, -R100, R2 ;  /* 0x8000006400707223 */ /* 0x004fe20000010002 */
[C---:B------:R-:W-:Y:S02]  /*9650*/  IADD3 R0, PT, PT, R12.reuse, 0xf, RZ ;  /* 0x0000000f0c007810 */ /* 0x040fe40007ffe0ff */
[----:B------:R-:W-:Y:S02]  /*9660*/  IADD3 R2, PT, PT, R12, -0x30, RZ ;  /* 0xffffffd00c027810 */ /* 0x000fe40007ffe0ff */
[----:B------:R-:W-:Y:S04]  /*9670*/  IABS R0, R0 ;  /* 0x0000000000007213 */ /* 0x000fe80000000000 */
[----:B------:R-:W2:Y:S01]  /*9680*/  MUFU.TANH R3, R3 ;  /* 0x0000000300037308 */ /* 0x000ea20000002400 */
[----:B------:R-:W-:Y:S01]  /*9690*/  IABS R2, R2 ;  /* 0x0000000200027213 */ /* 0x000fe20000000000 */
[----:B-1----:R-:W-:Y:S01]  /*96a0*/  FFMA.FTZ R220, R4, -R100, R60 ;  /* 0x8000006404dc7223 */ /* 0x002fe2000001003c */
[----:B------:R-:W-:Y:S01]  /*96b0*/  I2FP.F32.S32 R0, R0 ;  /* 0x0000000000007245 */ /* 0x000fe20000201400 */
[----:B------:R-:W-:Y:S01]  /*96c0*/  VIADD R4, R12, 0xffffffc7 ;  /* 0xffffffc70c047836 */ /* 0x000fe20000000000 */
[----:B------:R-:W-:Y:S05]  /*96d0*/  I2FP.F32.S32 R2, R2 ;  /* 0x0000000200027245 */ /* 0x000fea0000201400 */
[----:B------:R-:W1:Y:S01]  /*96e0*/  MUFU.TANH R52, R52 ;  /* 0x0000003400347308 */ /* 0x000e620000002400 */
[----:B------:R-:W-:Y:S01]  /*96f0*/  IABS R4, R4 ;  /* 0x0000000400047213 */ /* 0x000fe20000000000 */
[C---:B---3--:R-:W-:Y:S03]  /*9700*/  FFMA.FTZ R210, R0.reuse, -R100, R57 ;  /* 0x8000006400d27223 */ /* 0x048fe60000010039 */
[----:B------:R-:W-:Y:S05]  /*9710*/  I2FP.F32.S32 R4, R4 ;  /* 0x0000000400047245 */ /* 0x000fea0000201400 */
[----:B------:R-:W3:Y:S01]  /*9720*/  MUFU.TANH R53, R53 ;  /* 0x0000003500357308 */ /* 0x000ee20000002400 */
[----:B--2---:R-:W-:Y:S01]  /*9730*/  FFMA.FTZ R111, R0, -R100, R3 ;  /* 0x80000064006f7223 */ /* 0x004fe20000010003 */
[----:B------:R-:W-:Y:S02]  /*9740*/  I2FP.F32.S32 R0, R6 ;  /* 0x0000000600007245 */ /* 0x000fe40000201400 */
[----:B------:R-:W-:Y:S06]  /*9750*/  FMNMX3.FTZ R3, R108, R15, R16, !PT ;  /* 0x0000000f6c037276 */ /* 0x000fec0007810010 */
[----:B------:R-:W2:Y:S01]  /*9760*/  MUFU.TANH R66, R66 ;  /* 0x0000004200427308 */ /* 0x000ea20000002400 */
[----:B------:R-:W-:Y:S01]  /*9770*/  FMNMX3.FTZ R3, R3, R28, R26, !PT ;  /* 0x0000001c03037276 */ /* 0x000fe2000781001a */
[-C--:B-1----:R-:W-:Y:S08]  /*9780*/  FFMA.FTZ R211, R2, -R100.reuse, R52 ;  /* 0x8000006402d37223 */ /* 0x082ff00000010034 */
[----:B------:R-:W1:Y:S01]  /*9790*/  MUFU.TANH R7, R7 ;  /* 0x0000000700077308 */ /* 0x000e620000002400 */
[-C--:B---3--:R-:W-:Y:S09]  /*97a0*/  FFMA.FTZ R209, R0, -R100.reuse, R53 ;  /* 0x8000006400d17223 */ /* 0x088ff20000010035 */
[----:B------:R-:W3:Y:S01]  /*97b0*/  MUFU.TANH R65, R65 ;  /* 0x0000004100417308 */ /* 0x000ee20000002400 */
[----:B--2---:R-:W-:Y:S01]  /*97c0*/  FFMA.FTZ R214, R2, -R100, R66 ;  /* 0x8000006402d67223 */ /* 0x004fe20000010042 */
[----:B------:R-:W-:Y:S04]  /*97d0*/  FMNMX3.FTZ R2, R101, R20, R21, !PT ;  /* 0x0000001465027276 */ /* 0x000fe80007810015 */
[----:B------:R-:W-:Y:S04]  /*97e0*/  FMNMX3.FTZ R2, R2, R18, R17, !PT ;  /* 0x0000001202027276 */ /* 0x000fe80007810011 */
[----:B------:R-:W2:Y:S01]  /*97f0*/  MUFU.TANH R61, R61 ;  /* 0x0000003d003d7308 */ /* 0x000ea20000002400 */
[----:B-1----:R-:W-:Y:S01]  /*9800*/  FFMA.FTZ R218, R0, -R100, R7 ;  /* 0x8000006400da7223 */ /* 0x002fe20000010007 */
[----:B------:R-:W-:Y:S02]  /*9810*/  FMNMX3.FTZ R0, R102, R27, R22, !PT ;  /* 0x0000001b66007276 */ /* 0x000fe40007810016 */
[----:B------:R-:W-:Y:S02]  /*9820*/  FMNMX3.FTZ R106, R2, R183, R186, !PT ;  /* 0x000000b7026a7276 */ /* 0x000fe400078100ba */
[----:B------:R-:W-:Y:S04]  /*9830*/  FMNMX3.FTZ R0, R0, R30, R29, !PT ;  /* 0x0000001e00007276 */ /* 0x000fe8000781001d */
[----:B------:R-:W1:Y:S01]  /*9840*/  MUFU.TANH R64, R64 ;  /* 0x0000004000407308 */ /* 0x000e620000002400 */
[----:B------:R-:W-:Y:S01]  /*9850*/  FMNMX3.FTZ R2, R3, R195, R196, !PT ;  /* 0x000000c303027276 */ /* 0x000fe200078100c4 */
[----:B---3--:R-:W-:Y:S01]  /*9860*/  FFMA.FTZ R215, R4, -R100, R65 ;  /* 0x8000006404d77223 */ /* 0x008fe20000010041 */
[----:B------:R-:W-:Y:S02]  /*9870*/  FMNMX3.FTZ R4, R107, R23, R19, !PT ;  /* 0x000000176b047276 */ /* 0x000fe40007810013 */
[----:B------:R-:W-:Y:S02]  /*9880*/  FMNMX3.FTZ R0, R0, R191, R187, !PT ;  /* 0x000000bf00007276 */ /* 0x000fe400078100bb */
[----:B------:R-:W-:Y:S02]  /*9890*/  FMNMX3.FTZ R4, R4, R25, R24, !PT ;  /* 0x0000001904047276 */ /* 0x000fe40007810018 */
[----:B------:R-:W-:Y:S01]  /*98a0*/  FMNMX3.FTZ R106, R106, R180, R181, !PT ;  /* 0x000000b46a6a7276 */ /* 0x000fe200078100b5 */
[----:B--2---:R-:W-:Y:S01]  /*98b0*/  FFMA.FTZ R221, R5, -R100, R61 ;  /* 0x8000006405dd7223 */ /* 0x004fe2000001003d */
[----:B------:R-:W-:Y:S02]  /*98c0*/  FMNMX3.FTZ R4, R4, R185, R184, !PT ;  /* 0x000000b904047276 */ /* 0x000fe400078100b8 */
[----:B------:R-:W-:Y:S02]  /*98d0*/  FMNMX3.FTZ R0, R0, R193, R194, !PT ;  /* 0x000000c100007276 */ /* 0x000fe400078100c2 */
[----:B------:R-:W-:Y:S02]  /*98e0*/  IADD3 R5, PT, PT, R12, -0x38, RZ ;  /* 0xffffffc80c057810 */ /* 0x000fe40007ffe0ff */
[----:B------:R-:W-:Y:S02]  /*98f0*/  FMNMX3.FTZ R3, R4, R188, R182, !PT ;  /* 0x000000bc04037276 */ /* 0x000fe400078100b6 */
[----:B------:R-:W-:Y:S02]  /*9900*/  FMNMX3.FTZ R2, R2, R189, R190, !PT ;  /* 0x000000bd02027276 */ /* 0x000fe400078100be */
[----:B------:R-:W-:Y:S02]  /*9910*/  FMNMX3.FTZ R106, R106, R203, R200, !PT ;  /* 0x000000cb6a6a7276 */ /* 0x000fe400078100c8 */
        /* <DEDUP_REMOVED lines=9> */
[----:B-1----:R-:W-:Y:S01]  /*99b0*/  FFMA.FTZ R213, R5, -R100, R64 ;  /* 0x8000006405d57223 */ /* 0x002fe20000010040 */
[----:B------:R-:W-:Y:S02]  /*99c0*/  FMNMX3.FTZ R106, R106, R212, R210, !PT ;  /* 0x000000d46a6a7276 */ /* 0x000fe400078100d2 */
[----:B------:R-:W-:Y:S02]  /*99d0*/  FMNMX3.FTZ R0, R0, R110, R109, !PT ;  /* 0x0000006e00007276 */ /* 0x000fe4000781006d */
[----:B------:R-:W-:Y:S02]  /*99e0*/  FMNMX3.FTZ R14, R3, R211, R209, !PT ;  /* 0x000000d3030e7276 */ /* 0x000fe400078100d1 */
[----:B------:R-:W-:Y:S02]  /*99f0*/  FMNMX3.FTZ R13, R2, R223, R222, !PT ;  /* 0x000000df020d7276 */ /* 0x000fe400078100de */
[----:B------:R-:W-:Y:S02]  /*9a00*/  FMNMX3.FTZ R106, R106, R220, R221, !PT ;  /* 0x000000dc6a6a7276 */ /* 0x000fe400078100dd */
[----:B------:R-:W-:Y:S01]  /*9a10*/  FMNMX3.FTZ R0, R0, R112, R111, !PT ;  /* 0x0000007000007276 */ /* 0x000fe2000781006f */
[----:B------:R-:W-:Y:S06]  /*9a20*/  @P1 BRA `(.L_x_892) ;  /* 0xffffffd800d01947 */ /* 0x000fec000383ffff */
.L_x_891:
[----:B-1----:R-:W-:Y:S01]  /*9a30*/  FMNMX3.FTZ R3, R13, R214, R218, !PT ;  /* 0x000000d60d037276 */ /* 0x002fe200078100da */
[----:B------:R-:W1:Y:S01]  /*9a40*/  SHFL.BFLY PT, R5, R106, 0x2, 0x1f ;  /* 0x0c401f006a057f89 */ /* 0x000e6200000e0000 */
[----:B------:R-:W-:Y:S07]  /*9a50*/  FMNMX3.FTZ R4, R14, R213, R215, !PT ;  /* 0x000000d50e047276 */ /* 0x000fee00078100d7 */
[----:B------:R-:W2:Y:S08]  /*9a60*/  SHFL.BFLY PT, R6, R3, 0x2, 0x1f ;  /* 0x0c401f0003067f89 */ /* 0x000eb000000e0000 */
[----:B------:R-:W3:Y:S08]  /*9a70*/  SHFL.BFLY PT, R2, R0, 0x2, 0x1f ;  /* 0x0c401f0000027f89 */ /* 0x000ef000000e0000 */
[----:B------:R-:W4:Y:S08]  /*9a80*/  SHFL.BFLY PT, R7, R4, 0x2, 0x1f ;  /* 0x0c401f0004077f89 */ /* 0x000f3000000e0000 */
[----:B------:R-:W5:Y:S04]  /*9a90*/  LDL R8, [R1+0x3c] ;  /* 0x00003c0001087983 */ /* 0x000f680000100800 */
[----:B------:R-:W-:Y:S01]  /*9aa0*/  LDSM.16.MT88.4 R52, [R224+0xa000] ;  /* 0x00a00000e034783b */ /* 0x000fe20000004200 */
[----:B-1----:R-:W-:Y:S02]  /*9ab0*/  FMNMX.FTZ R106, R106, R5, !PT ;  /* 0x000000056a6a7209 */ /* 0x002fe40007810000 */
[----:B--2---:R-:W-:Y:S05]  /*9ac0*/  FMNMX.FTZ R6, R3, R6, !PT ;  /* 0x0000000603067209 */ /* 0x004fea0007810000 */
[----:B------:R-:W1:Y:S01]  /*9ad0*/  SHFL.BFLY PT, R3, R106, 0x1, 0x1f ;  /* 0x0c201f006a037f89 */ /* 0x000e6200000e0000 */
[----:B---3--:R-:W-:Y:S07]  /*9ae0*/  FMNMX.FTZ R0, R0, R2, !PT ;  /* 0x0000000200007209 */ /* 0x008fee0007810000 */
[----:B------:R-:W2:Y:S01]  /*9af0*/  SHFL.BFLY PT, R104, R6, 0x1, 0x1f ;  /* 0x0c201f0006687f89 */ /* 0x000ea200000e0000 */
[----:B----4-:R-:W-:Y:S07]  /*9b00*/  FMNMX.FTZ R7, R4, R7, !PT ;  /* 0x0000000704077209 */ /* 0x010fee0007810000 */
[----:B------:R-:W3:Y:S08]  /*9b10*/  SHFL.BFLY PT, R2, R0, 0x1, 0x1f ;  /* 0x0c201f0000027f89 */ /* 0x000ef000000e0000 */
[----:B------:R-:W4:Y:S01]  /*9b20*/  SHFL.BFLY PT, R105, R7, 0x1, 0x1f ;  /* 0x0c201f0007697f89 */ /* 0x000f2200000e0000 */
[----:B-1----:R-:W-:Y:S02]  /*9b30*/  FMNMX.FTZ R106, R106, R3, !PT ;  /* 0x000000036a6a7209 */ /* 0x002fe40007810000 */
[----:B--2---:R-:W-:Y:S03]  /*9b40*/  FMNMX.FTZ R104, R6, R104, !PT ;  /* 0x0000006806687209 */ /* 0x004fe60007810000 */
[C---:B------:R-:W-:Y:S01]  /*9b50*/  FMUL.FTZ R113, R106.reuse, UR4 ;  /* 0x000000046a717c20 */ /* 0x040fe20008410000 */
[----:B------:R-:W-:Y:S02]  /*9b60*/  FSETP.NEU.FTZ.AND P2, PT, R106, -INF , PT ;  /* 0xff8000006a00780b */ /* 0x000fe40003f5d000 */
[----:B---3--:R-:W-:Y:S01]  /*9b70*/  FMNMX.FTZ R103, R0, R2, !PT ;  /* 0x0000000200677209 */ /* 0x008fe20007810000 */
[----:B------:R-:W-:Y:S01]  /*9b80*/  FADD.FTZ R2, -R106, R101 ;  /* 0x000000656a027221 */ /* 0x000fe20000010100 */
[----:B------:R-:W-:Y:S02]  /*9b90*/  FSEL R113, R113, RZ, P2 ;  /* 0x000000ff71717208 */ /* 0x000fe40001000000 */
[C---:B------:R-:W-:Y:S01]  /*9ba0*/  FSETP.NEU.FTZ.AND P1, PT, R103.reuse, -INF , PT ;  /* 0xff8000006700780b */ /* 0x040fe20003f3d000 */
[C---:B------:R-:W-:Y:S01]  /*9bb0*/  FADD.FTZ R0, -R103.reuse, R102 ;  /* 0x0000006667007221 */ /* 0x040fe20000010100 */
[----:B------:R-:W-:Y:S01]  /*9bc0*/  FMUL.FTZ R2, R2, UR4 ;  /* 0x0000000402027c20 */ /* 0x000fe20008410000 */
[----:B------:R-:W-:Y:S01]  /*9bd0*/  FMUL.FTZ R114, R103, UR4 ;  /* 0x0000000467727c20 */ /* 0x000fe20008410000 */
[----:B----4-:R-:W-:Y:S01]  /*9be0*/  FMNMX.FTZ R105, R7, R105, !PT ;  /* 0x0000006907697209 */ /* 0x010fe20007810000 */
[----:B------:R-:W-:Y:S01]  /*9bf0*/  FMUL.FTZ R0, R0, UR4 ;  /* 0x0000000400007c20 */ /* 0x000fe20008410000 */
[----:B------:R1:W2:Y:S01]  /*9c00*/  MUFU.EX2 R102, R2 ;  /* 0x0000000200667308 */ /* 0x0002a20000000800 */
[----:B------:R-:W-:Y:S01]  /*9c10*/  FFMA.FTZ R4, R20, UR4, -R113 ;  /* 0x0000000414047c23 */ /* 0x000fe20008010871 */
[----:B------:R-:W-:Y:S01]  /*9c20*/  FSEL R114, R114, RZ, P1 ;  /* 0x000000ff72727208 */ /* 0x000fe20000800000 */
[C---:B------:R-:W-:Y:S07]  /*9c30*/  FADD.FTZ R3, -R105.reuse, R107 ;  /* 0x0000006b69037221 */ /* 0x040fee0000010100 */
[----:B------:R3:W4:Y:S01]  /*9c40*/  MUFU.EX2 R101, R0 ;  /* 0x0000000000657308 */ /* 0x0007220000000800 */
[C---:B------:R-:W-:Y:S01]  /*9c50*/  FMUL.FTZ R107, R105.reuse, UR4 ;  /* 0x00000004696b7c20 */ /* 0x040fe20008410000 */
[----:B------:R-:W-:Y:S01]  /*9c60*/  FSETP.NEU.FTZ.AND P1, PT, R105, -INF , PT ;  /* 0xff8000006900780b */ /* 0x000fe20003f3d000 */
[----:B------:R-:W-:Y:S07]  /*9c70*/  FMUL.FTZ R3, R3, UR4 ;  /* 0x0000000403037c20 */ /* 0x000fee0008410000 */
[----:B------:R4:W-:Y:S01]  /*9c80*/  MUFU.EX2 R56, R4 ;  /* 0x0000000400387308 */ /* 0x0009e20000000800 */
[--C-:B------:R-:W-:Y:S01]  /*9c90*/  FFMA.FTZ R112, R112, UR4, -R114.reuse ;  /* 0x0000000470707c23 */ /* 0x100fe20008010872 */
[----:B------:R-:W-:Y:S01]  /*9ca0*/  FSEL R107, R107, RZ, P1 ;  /* 0x000000ff6b6b7208 */ /* 0x000fe20000800000 */
[----:B------:R-:W-:Y:S01]  /*9cb0*/  FFMA.FTZ R110, R110, UR4, -R114 ;  /* 0x000000046e6e7c23 */ /* 0x000fe20008010872 */
[C---:B------:R-:W-:Y:S06]  /*9cc0*/  FSETP.NEU.FTZ.AND P1, PT, R104.reuse, -INF , PT ;  /* 0xff8000006800780b */ /* 0x040fec0003f3d000 */
[----:B------:R-:W4:Y:S01]  /*9cd0*/  MUFU.EX2 R3, R3 ;  /* 0x0000000300037308 */ /* 0x000f220000000800 */
[C---:B-1----:R-:W-:Y:S01]  /*9ce0*/  FADD.FTZ R2, -R104.reuse, R108 ;  /* 0x0000006c68027221 */ /* 0x042fe20000010100 */
[----:B------:R-:W-:Y:S01]  /*9cf0*/  FMUL.FTZ R108, R104, UR4 ;  /* 0x00000004686c7c20 */ /* 0x000fe20008410000 */
[C---:B--2---:R-:W-:Y:S01]  /*9d00*/  FMUL.FTZ R9, R102.reuse, R117 ;  /* 0x0000007566097220 */ /* 0x044fe20000410000 */
[----:B------:R-:W-:Y:S01]  /*9d10*/  FMUL.FTZ R12, R102, R124 ;  /* 0x0000007c660c7220 */ /* 0x000fe20000410000 */
[----:B---3--:R-:W-:Y:S01]  /*9d20*/  FMUL.FTZ R0, R2, UR4 ;  /* 0x0000000402007c20 */ /* 0x008fe20008410000 */
[--C-:B------:R-:W-:Y:S01]  /*9d30*/  FFMA.FTZ R2, R21, UR4, -R113.reuse ;  /* 0x0000000415027c23 */ /* 0x100fe20008010871 */
[----:B------:R-:W-:Y:S01]  /*9d40*/  FSEL R108, R108, RZ, P1 ;  /* 0x000000ff6c6c7208 */ /* 0x000fe20000800000 */
[----:B----4-:R-:W-:Y:S01]  /*9d50*/  FMUL.FTZ R10, R101, R118 ;  /* 0x00000076650a7220 */ /* 0x010fe20000410000 */
[----:B------:R-:W-:Y:S01]  /*9d60*/  FFMA.FTZ R4, R27, UR4, -R114 ;  /* 0x000000041b047c23 */ /* 0x000fe20008010872 */
[----:B------:R1:W-:Y:S01]  /*9d70*/  MUFU.EX2 R49, R2 ;  /* 0x0000000200317308 */ /* 0x0003e20000000800 */
[C---:B------:R-:W-:Y:S01]  /*9d80*/  FMUL.FTZ R11, R101.reuse, R119 ;  /* 0x00000077650b7220 */ /* 0x040fe20000410000 */
[----:B------:R-:W-:Y:S01]  /*9d90*/  FFMA.FTZ R5, R26, UR4, -R108 ;  /* 0x000000041a057c23 */ /* 0x000fe2000801086c */
[----:B------:R-:W-:Y:S07]  /*9da0*/  FMUL.FTZ R13, R102, R125 ;  /* 0x0000007d660d7220 */ /* 0x000fee0000410000 */
[----:B------:R2:W-:Y:S01]  /*9db0*/  MUFU.EX2 R64, R4 ;  /* 0x0000000400407308 */ /* 0x0005e20000000800 */
[C---:B------:R-:W-:Y:S01]  /*9dc0*/  FMUL.FTZ R14, R101.reuse, R126 ;  /* 0x0000007e650e7220 */ /* 0x040fe20000410000 */
[C---:B------:R-:W-:Y:S01]  /*9dd0*/  FMUL.FTZ R26, R101.reuse, R138 ;  /* 0x0000008a651a7220 */ /* 0x040fe20000410000 */
[C---:B------:R-:W-:Y:S07]  /*9de0*/  FMUL.FTZ R27, R101.reuse, R139 ;  /* 0x0000008b651b7220 */ /* 0x040fee0000410000 */
[----:B------:R3:W-:Y:S01]  /*9df0*/  MUFU.EX2 R115, R5 ;  /* 0x0000000500737308 */ /* 0x0007e20000000800 */
[----:B------:R-:W-:Y:S01]  /*9e00*/  FMUL.FTZ R31, R101, R143 ;  /* 0x0000008f651f7220 */ /* 0x000fe20000410000 */
[C---:B------:R-:W-:Y:S01]  /*9e10*/  FMUL.FTZ R32, R3.reuse, R144 ;  /* 0x0000009003207220 */ /* 0x040fe20000410000 */
[----:B------:R-:W-:Y:S07]  /*9e20*/  FMUL.FTZ R33, R3, R145 ;  /* 0x0000009103217220 */ /* 0x000fee0000410000 */
[----:B------:R-:W4:Y:S01]  /*9e30*/  MUFU.EX2 R0, R0 ;  /* 0x0000000000007308 */ /* 0x000f220000000800 */
[C---:B------:R-:W-:Y:S01]  /*9e40*/  FMUL.FTZ R42, R101.reuse, R154 ;  /* 0x0000009a652a7220 */ /* 0x040fe20000410000 */
[--C-:B-1----:R-:W-:Y:S01]  /*9e50*/  FFMA.FTZ R2, R22, UR4, -R114.reuse ;  /* 0x0000000416027c23 */ /* 0x102fe20008010872 */
[C---:B------:R-:W-:Y:S01]  /*9e60*/  FMUL.FTZ R43, R101.reuse, R155 ;  /* 0x0000009b652b7220 */ /* 0x040fe20000410000 */
[C---:B------:R-:W-:Y:S01]  /*9e70*/  FMUL.FTZ R40, R102.reuse, R152 ;  /* 0x0000009866287220 */ /* 0x040fe20000410000 */
[----:B------:R-:W-:Y:S05]  /*9e80*/  FMUL.FTZ R41, R102, R153 ;  /* 0x0000009966297220 */ /* 0x000fea0000410000 */
[----:B------:R1:W1:Y:S01]  /*9e90*/  MUFU.EX2 R57, R2 ;  /* 0x0000000200397308 */ /* 0x0002620000000800 */
[--C-:B--2---:R-:W-:Y:S01]  /*9ea0*/  FFMA.FTZ R4, R18, UR4, -R113.reuse ;  /* 0x0000000412047c23 */ /* 0x104fe20008010871 */
[C---:B------:R-:W-:Y:S01]  /*9eb0*/  FMUL.FTZ R46, R101.reuse, R158 ;  /* 0x0000009e652e7220 */ /* 0x040fe20000410000 */
[----:B------:R-:W-:Y:S01]  /*9ec0*/  FMUL.FTZ R47, R101, R159 ;  /* 0x0000009f652f7220 */ /* 0x000fe20000410000 */
[----:B---3--:R-:W-:Y:S06]  /*9ed0*/  FFMA.FTZ R5, R29, UR4, -R114 ;  /* 0x000000041d057c23 */ /* 0x008fec0008010872 */
[----:B------:R2:W-:Y:S01]  /*9ee0*/  MUFU.EX2 R62, R4 ;  /* 0x00000004003e7308 */ /* 0x0005e20000000800 */
[C---:B------:R-:W-:Y:S01]  /*9ef0*/  FMUL.FTZ R29, R102.reuse, R141 ;  /* 0x0000008d661d7220 */ /* 0x040fe20000410000 */
[----:B------:R-:W-:Y:S01]  /*9f00*/  FMUL.FTZ R44, R102, R156 ;  /* 0x0000009c662c7220 */ /* 0x000fe20000410000 */
[C---:B----4-:R-:W-:Y:S07]  /*9f10*/  FMUL.FTZ R6, R0.reuse, R122 ;  /* 0x0000007a00067220 */ /* 0x050fee0000410000 */
[----:B------:R3:W4:Y:S01]  /*9f20*/  MUFU.EX2 R59, R5 ;  /* 0x00000005003b7308 */ /* 0x0007220000000800 */
[C---:B------:R-:W-:Y:S01]  /*9f30*/  FMUL.FTZ R7, R0.reuse, R123 ;  /* 0x0000007b00077220 */ /* 0x040fe20000410000 */
[C---:B------:R-:W-:Y:S01]  /*9f40*/  FMUL.FTZ R18, R0.reuse, R130 ;  /* 0x0000008200127220 */ /* 0x040fe20000410000 */
[C---:B------:R-:W-:Y:S01]  /*9f50*/  FMUL.FTZ R34, R0.reuse, R146 ;  /* 0x0000009200227220 */ /* 0x040fe20000410000 */
[----:B------:R-:W-:Y:S01]  /*9f60*/  FMUL.FTZ R35, R0, R147 ;  /* 0x0000009300237220 */ /* 0x000fe20000410000 */
[----:B-1----:R-:W-:Y:S01]  /*9f70*/  FFMA.FTZ R2, R17, UR4, -R113 ;  /* 0x0000000411027c23 */ /* 0x002fe20008010871 */
[----:B------:R-:W-:Y:S01]  /*9f80*/  F2FP.BF16.F32.PACK_AB R117, R57, R64 ;  /* 0x000000403975723e */ /* 0x000fe200000010ff */
[----:B------:R-:W-:Y:S01]  /*9f90*/  FMUL.FTZ R17, R3, R129 ;  /* 0x0000008103117220 */ /* 0x000fe20000410000 */
[C---:B------:R-:W-:Y:S02]  /*9fa0*/  FMUL.FTZ R45, R102.reuse, R157 ;  /* 0x0000009d662d7220 */ /* 0x040fe40000410000 */
[----:B------:R1:W1:Y:S01]  /*9fb0*/  MUFU.EX2 R58, R2 ;  /* 0x00000002003a7308 */ /* 0x0002620000000800 */
[--C-:B--2---:R-:W-:Y:S01]  /*9fc0*/  FFMA.FTZ R4, R23, UR4, -R107.reuse ;  /* 0x0000000417047c23 */ /* 0x104fe2000801086b */
[----:B------:R-:W-:Y:S01]  /*9fd0*/  MOV R153, R49 ;  /* 0x0000003100997202 */ /* 0x000fe20000000f00 */
[----:B------:R-:W2:Y:S01]  /*9fe0*/  LDSM.16.MT88.4 R20, [R224+0x9000] ;  /* 0x00900000e014783b */ /* 0x000ea20000004200 */
[C---:B------:R-:W-:Y:S06]  /*9ff0*/  FMUL.FTZ R48, R3.reuse, R160 ;  /* 0x000000a003307220 */ /* 0x040fec0000410000 */
[----:B------:R1:W1:Y:S01]  /*a000*/  MUFU.EX2 R63, R4 ;  /* 0x00000004003f7308 */ /* 0x0002620000000800 */
[C---:B---3--:R-:W-:Y:S01]  /*a010*/  FMUL.FTZ R5, R3.reuse, R121 ;  /* 0x0000007903057220 */ /* 0x048fe20000410000 */
[----:B----4-:R-:W-:Y:S01]  /*a020*/  MOV R158, R59 ;  /* 0x0000003b009e7202 */ /* 0x010fe20000000f00 */
[C---:B------:R-:W-:Y:S01]  /*a030*/  FMUL.FTZ R68, R3.reuse, R68 ;  /* 0x0000004403447220 */ /* 0x040fe20000410000 */
[----:B------:R-:W-:Y:S01]  /*a040*/  MOV R154, R57 ;  /* 0x00000039009a7202 */ /* 0x000fe20000000f00 */
[----:B------:R-:W-:Y:S01]  /*a050*/  FMUL.FTZ R57, R102, R169 ;  /* 0x000000a966397220 */ /* 0x000fe20000410000 */
[----:B------:R-:W-:Y:S01]  /*a060*/  MOV R144, R64 ;  /* 0x0000004000907202 */ /* 0x000fe20000000f00 */
[C---:B------:R-:W-:Y:S01]  /*a070*/  FMUL.FTZ R64, R3.reuse, R176 ;  /* 0x000000b003407220 */ /* 0x040fe20000410000 */
[----:B------:R-:W-:Y:S01]  /*a080*/  FMUL.FTZ R69, R3, R69 ;  /* 0x0000004503457220 */ /* 0x000fe20000410000 */
[--C-:B-1----:R-:W-:Y:S01]  /*a090*/  FFMA.FTZ R2, R19, UR4, -R107.reuse ;  /* 0x0000000413027c23 */ /* 0x102fe2000801086b */
[----:B------:R-:W-:Y:S01]  /*a0a0*/  F2FP.BF16.F32.PACK_AB R118, R58, R62 ;  /* 0x0000003e3a76723e */ /* 0x000fe200000010ff */
[C---:B------:R-:W-:Y:S01]  /*a0b0*/  FMUL.FTZ R19, R0.reuse, R131 ;  /* 0x0000008300137220 */ /* 0x040fe20000410000 */
[----:B------:R-:W-:Y:S01]  /*a0c0*/  MOV R157, R58 ;  /* 0x0000003a009d7202 */ /* 0x000fe20000000f00 */
[----:B------:R1:W3:Y:S01]  /*a0d0*/  MUFU.EX2 R61, R2 ;  /* 0x00000002003d7308 */ /* 0x0002e20000000800 */
[--C-:B------:R-:W-:Y:S01]  /*a0e0*/  FFMA.FTZ R4, R15, UR4, -R108.reuse ;  /* 0x000000040f047c23 */ /* 0x100fe2000801086c */
[C---:B------:R-:W-:Y:S01]  /*a0f0*/  FMUL.FTZ R15, R101.reuse, R127 ;  /* 0x0000007f650f7220 */ /* 0x040fe20000410000 */
[C---:B------:R-:W-:Y:S01]  /*a100*/  FMUL.FTZ R58, R101.reuse, R170 ;  /* 0x000000aa653a7220 */ /* 0x040fe20000410000 */
[----:B------:R-:W-:Y:S06]  /*a110*/  MOV R145, R63 ;  /* 0x0000003f00917202 */ /* 0x000fec0000000f00 */
[----:B------:R4:W-:Y:S01]  /*a120*/  MUFU.EX2 R51, R4 ;  /* 0x0000000400337308 */ /* 0x0009e20000000800 */
[C---:B------:R-:W-:Y:S01]  /*a130*/  FMUL.FTZ R70, R0.reuse, R70 ;  /* 0x0000004600467220 */ /* 0x040fe20000410000 */
[----:B------:R-:W-:Y:S01]  /*a140*/  FMUL.FTZ R71, R0, R71 ;  /* 0x0000004700477220 */ /* 0x000fe20000410000 */
[C---:B------:R-:W-:Y:S01]  /*a150*/  FMUL.FTZ R74, R101.reuse, R74 ;  /* 0x0000004a654a7220 */ /* 0x040fe20000410000 */
[----:B------:R-:W-:Y:S01]  /*a160*/  FMUL.FTZ R75, R101, R75 ;  /* 0x0000004b654b7220 */ /* 0x000fe20000410000 */
[C---:B------:R-:W-:Y:S01]  /*a170*/  FMUL.FTZ R72, R102.reuse, R72 ;  /* 0x0000004866487220 */ /* 0x040fe20000410000 */
[C---:B------:R-:W-:Y:S01]  /*a180*/  FMUL.FTZ R73, R102.reuse, R73 ;  /* 0x0000004966497220 */ /* 0x040fe20000410000 */
[----:B------:R-:W-:Y:S01]  /*a190*/  MOV R160, R115 ;  /* 0x0000007300a07202 */ /* 0x000fe20000000f00 */
[----:B------:R-:W-:Y:S01]  /*a1a0*/  FMUL.FTZ R76, R102, R76 ;  /* 0x0000004c664c7220 */ /* 0x000fe20000410000 */
[--C-:B-1----:R-:W-:Y:S01]  /*a1b0*/  FFMA.FTZ R2, R16, UR4, -R108.reuse ;  /* 0x0000000410027c23 */ /* 0x102fe2000801086c */
[----:B------:R-:W-:Y:S01]  /*a1c0*/  FMUL.FTZ R16, R3, R128 ;  /* 0x0000008003107220 */ /* 0x000fe20000410000 */
[----:B---3--:R-:W-:Y:S01]  /*a1d0*/  MOV R146, R61 ;  /* 0x0000003d00927202 */ /* 0x008fe20000000f00 */
[----:B------:R-:W-:Y:S01]  /*a1e0*/  LDSM.16.MT88.4 R128, [R224+0xb000] ;  /* 0x00b00000e080783b */ /* 0x000fe20000004200 */
[----:B------:R1:W3:Y:S01]  /*a1f0*/  MUFU.EX2 R60, R2 ;  /* 0x00000002003c7308 */ /* 0x0002e20000000800 */
[--C-:B----4-:R-:W-:Y:S01]  /*a200*/  FFMA.FTZ R4, R25, UR4, -R107.reuse ;  /* 0x0000000419047c23 */ /* 0x110fe2000801086b */
[C---:B------:R-:W-:Y:S01]  /*a210*/  FMUL.FTZ R25, R102.reuse, R137 ;  /* 0x0000008966197220 */ /* 0x040fe20000410000 */
[----:B------:R-:W-:Y:S01]  /*a220*/  FMUL.FTZ R77, R102, R77 ;  /* 0x0000004d664d7220 */ /* 0x000fe20000410000 */
[C---:B------:R-:W-:Y:S06]  /*a230*/  FMUL.FTZ R78, R101.reuse, R78 ;  /* 0x0000004e654e7220 */ /* 0x040fec0000410000 */
[----:B------:R4:W2:Y:S01]  /*a240*/  MUFU.EX2 R67, R4 ;  /* 0x0000000400437308 */ /* 0x0008a20000000800 */
[----:B------:R-:W-:Y:S01]  /*a250*/  FMUL.FTZ R79, R101, R79 ;  /* 0x0000004f654f7220 */ /* 0x000fe20000410000 */
[C---:B------:R-:W-:Y:S01]  /*a260*/  FMUL.FTZ R80, R3.reuse, R80 ;  /* 0x0000005003507220 */ /* 0x040fe20000410000 */
[C---:B------:R-:W-:Y:S01]  /*a270*/  FMUL.FTZ R81, R3.reuse, R81 ;  /* 0x0000005103517220 */ /* 0x040fe20000410000 */
[C---:B------:R-:W-:Y:S01]  /*a280*/  FMUL.FTZ R82, R0.reuse, R82 ;  /* 0x0000005200527220 */ /* 0x040fe20000410000 */
[C---:B------:R-:W-:Y:S01]  /*a290*/  FMUL.FTZ R83, R0.reuse, R83 ;  /* 0x0000005300537220 */ /* 0x040fe20000410000 */
[C---:B------:R-:W-:Y:S01]  /*a2a0*/  FMUL.FTZ R84, R3.reuse, R84 ;  /* 0x0000005403547220 */ /* 0x040fe20000410000 */
[----:B------:R-:W-:Y:S01]  /*a2b0*/  FMUL.FTZ R85, R3, R85 ;  /* 0x0000005503557220 */ /* 0x000fe20000410000 */
[----:B------:R-:W-:Y:S01]  /*a2c0*/  FMUL.FTZ R86, R0, R86 ;  /* 0x0000005600567220 */ /* 0x000fe20000410000 */
[----:B-1----:R-:W-:Y:S01]  /*a2d0*/  FFMA.FTZ R2, R24, UR4, -R107 ;  /* 0x0000000418027c23 */ /* 0x002fe2000801086b */
[----:B---3--:R-:W-:Y:S01]  /*a2e0*/  F2FP.BF16.F32.PACK_AB R121, R60, R51 ;  /* 0x000000333c79723e */ /* 0x008fe200000010ff */
[----:B------:R-:W-:Y:S01]  /*a2f0*/  FMUL.FTZ R24, R102, R136 ;  /* 0x0000008866187220 */ /* 0x000fe20000410000 */
[----:B------:R-:W-:Y:S01]  /*a300*/  MOV R147, R60 ;  /* 0x0000003c00937202 */ /* 0x000fe20000000f00 */
[----:B------:R1:W3:Y:S01]  /*a310*/  MUFU.EX2 R66, R2 ;  /* 0x0000000200427308 */ /* 0x0002e20000000800 */
[----:B----4-:R-:W-:Y:S01]  /*a320*/  FFMA.FTZ R4, R28, UR4, -R108 ;  /* 0x000000041c047c23 */ /* 0x010fe2000801086c */
[C---:B------:R-:W-:Y:S01]  /*a330*/  FMUL.FTZ R28, R102.reuse, R140 ;  /* 0x0000008c661c7220 */ /* 0x040fe20000410000 */
[----:B------:R-:W-:Y:S01]  /*a340*/  FMUL.FTZ R60, R102, R172 ;  /* 0x000000ac663c7220 */ /* 0x000fe20000410000 */
[----:B--2---:R-:W-:Y:S06]  /*a350*/  MOV R155, R67 ;  /* 0x00000043009b7202 */ /* 0x004fec0000000f00 */
[----:B------:R2:W4:Y:S01]  /*a360*/  MUFU.EX2 R50, R4 ;  /* 0x0000000400327308 */ /* 0x0005220000000800 */
        /* <DEDUP_REMOVED lines=8> */
[----:B-1----:R1:W5:Y:S01]  /*a3f0*/  LDL R2, [R1+0x40] ;  /* 0x0000400001027983 */ /* 0x0023620000100800 */
[----:B---3--:R-:W-:Y:S01]  /*a400*/  F2FP.BF16.F32.PACK_AB R122, R66, R67 ;  /* 0x00000043427a723e */ /* 0x008fe200000010ff */
[C---:B------:R-:W-:Y:S01]  /*a410*/  FMUL.FTZ R67, R0.reuse, R179 ;  /* 0x000000b300437220 */ /* 0x040fe20000410000 */
[----:B------:R-:W-:Y:S01]  /*a420*/  MOV R159, R66 ;  /* 0x00000042009f7202 */ /* 0x000fe20000000f00 */
[----:B------:R-:W-:Y:S01]  /*a430*/  FMUL.FTZ R66, R0, R178 ;  /* 0x000000b200427220 */ /* 0x000fe20000410000 */
[----:B--2---:R-:W-:Y:S01]  /*a440*/  FFMA.FTZ R4, R30, UR4, -R114 ;  /* 0x000000041e047c23 */ /* 0x004fe20008010872 */
[----:B----4-:R-:W-:Y:S01]  /*a450*/  F2FP.BF16.F32.PACK_AB R123, R115, R50 ;  /* 0x00000032737b723e */ /* 0x010fe200000010ff */
[C---:B------:R-:W-:Y:S01]  /*a460*/  FMUL.FTZ R30, R101.reuse, R142 ;  /* 0x0000008e651e7220 */ /* 0x040fe20000410000 */
[----:B------:R-:W-:Y:S01]  /*a470*/  MOV R156, R50 ;  /* 0x00000032009c7202 */ /* 0x000fe20000000f00 */
[----:B------:R2:W3:Y:S01]  /*a480*/  MUFU.EX2 R65, R4 ;  /* 0x0000000400417308 */ /* 0x0004e20000000800 */
[----:B------:R-:W-:Y:S01]  /*a490*/  FMUL.FTZ R50, R0, R162 ;  /* 0x000000a200327220 */ /* 0x000fe20000410000 */
[----:B------:R-:W-:Y:S01]  /*a4a0*/  FFMA.FTZ R115, R186, UR4, -R113 ;  /* 0x00000004ba737c23 */ /* 0x000fe20008010871 */
[----:B------:R-:W-:Y:S01]  /*a4b0*/  FMUL.FTZ R95, R101, R95 ;  /* 0x0000005f655f7220 */ /* 0x000fe20000410000 */
[C---:B------:R-:W-:Y:S01]  /*a4c0*/  FMUL.FTZ R96, R3.reuse, R96 ;  /* 0x0000006003607220 */ /* 0x040fe20000410000 */
[----:B------:R-:W-:Y:S05]  /*a4d0*/  FMUL.FTZ R97, R3, R97 ;  /* 0x0000006103617220 */ /* 0x000fea0000410000 */
[----:B------:R4:W-:Y:S01]  /*a4e0*/  MUFU.EX2 R162, R115 ;  /* 0x0000007300a27308 */ /* 0x0009e20000000800 */
[C---:B------:R-:W-:Y:S01]  /*a4f0*/  FMUL.FTZ R98, R0.reuse, R98 ;  /* 0x0000006200627220 */ /* 0x040fe20000410000 */
[----:B------:R-:W-:Y:S01]  /*a500*/  FMUL.FTZ R99, R0, R99 ;  /* 0x0000006300637220 */ /* 0x000fe20000410000 */
[----:B------:R-:W-:Y:S01]  /*a510*/  LDSM.16.MT88.4 R136, [R224+0xa400] ;  /* 0x00a40000e088783b */ /* 0x000fe20000004200 */
[----:B------:R-:W-:Y:S01]  /*a520*/  ISETP.GT.AND P1, PT, R233, RZ, PT ;  /* 0x000000ffe900720c */ /* 0x000fe20003f24270 */
[----:B--2---:R-:W-:Y:S01]  /*a530*/  FMUL.FTZ R4, R3, R120 ;  /* 0x0000007803047220 */ /* 0x004fe20000410000 */
[----:B------:R-:W-:Y:S01]  /*a540*/  F2FP.BF16.F32.PACK_AB R120, R61, R63 ;  /* 0x0000003f3d78723e */ /* 0x000fe200000010ff */
[----:B------:R-:W-:Y:S01]  /*a550*/  FMUL.FTZ R61, R102, R173 ;  /* 0x000000ad663d7220 */ /* 0x000fe20000410000 */
[----:B---3--:R-:W-:Y:S01]  /*a560*/  F2FP.BF16.F32.PACK_AB R119, R59, R65 ;  /* 0x000000413b77723e */ /* 0x008fe200000010ff */
[C---:B------:R-:W-:Y:S01]  /*a570*/  FMUL.FTZ R59, R101.reuse, R171 ;  /* 0x000000ab653b7220 */ /* 0x040fe20000410000 */
[----:B------:R-:W-:Y:S01]  /*a580*/  FMUL.FTZ R63, R101, R175 ;  /* 0x000000af653f7220 */ /* 0x000fe20000410000 */
[--C-:B----4-:R-:W-:Y:S02]  /*a590*/  FFMA.FTZ R115, R185, UR4, -R107.reuse ;  /* 0x00000004b9737c23 */ /* 0x110fe4000801086b */
[-C--:B------:R-:W-:Y:S02]  /*a5a0*/  HMMA.16816.F32.BF16 R4, R120, R20.reuse, R4 ;  /* 0x000000147804723c */ /* 0x080fe40000041804 */
[----:B------:R2:W-:Y:S03]  /*a5b0*/  MUFU.EX2 R249, R115 ;  /* 0x0000007300f97308 */ /* 0x0005e60000000800 */
[--C-:B--2---:R-:W-:Y:S07]  /*a5c0*/  FFMA.FTZ R115, R195, UR4, -R108.reuse ;  /* 0x00000004c3737c23 */ /* 0x104fee000801086c */
[----:B------:R2:W-:Y:S02]  /*a5d0*/  MUFU.EX2 R245, R115 ;  /* 0x0000007300f57308 */ /* 0x0005e40000000800 */
[--C-:B--2---:R-:W-:Y:S08]  /*a5e0*/  FFMA.FTZ R115, R182, UR4, -R107.reuse ;  /* 0x00000004b6737c23 */ /* 0x104ff0000801086b */
[----:B------:R2:W-:Y:S02]  /*a5f0*/  MUFU.EX2 R247, R115 ;  /* 0x0000007300f77308 */ /* 0x0005e40000000800 */
[----:B--2---:R-:W-:Y:S08]  /*a600*/  FFMA.FTZ R115, R190, UR4, -R108 ;  /* 0x00000004be737c23 */ /* 0x004ff0000801086c */
[----:B------:R2:W-:Y:S02]  /*a610*/  MUFU.EX2 R243, R115 ;  /* 0x0000007300f37308 */ /* 0x0005e40000000800 */
[--C-:B--2---:R-:W-:Y:S08]  /*a620*/  FFMA.FTZ R115, R194, UR4, -R114.reuse ;  /* 0x00000004c2737c23 */ /* 0x104ff00008010872 */
[----:B------:R2:W-:Y:S10]  /*a630*/  MUFU.EX2 R194, R110 ;  /* 0x0000006e00c27308 */ /* 0x0005f40000000800 */
[----:B------:R3:W-:Y:S01]  /*a640*/  MUFU.EX2 R241, R115 ;  /* 0x0000007300f17308 */ /* 0x0007e20000000800 */
[----:B--2---:R-:W-:Y:S01]  /*a650*/  FFMA.FTZ R110, R211, UR4, -R107 ;  /* 0x00000004d36e7c23 */ /* 0x004fe2000801086b */
[----:B------:R-:W-:Y:S01]  /*a660*/  MOV R211, R157 ;  /* 0x0000009d00d37202 */ /* 0x000fe20000000f00 */
[----:B---3--:R-:W-:Y:S07]  /*a670*/  FFMA.FTZ R115, R203, UR4, -R113 ;  /* 0x00000004cb737c23 */ /* 0x008fee0008010871 */
[----:B------:R2:W-:Y:S02]  /*a680*/  MUFU.EX2 R239, R115 ;  /* 0x0000007300ef7308 */ /* 0x0005e40000000800 */
[----:B--2---:R-:W-:Y:S08]  /*a690*/  FFMA.FTZ R115, R206, UR4, -R114 ;  /* 0x00000004ce737c23 */ /* 0x004ff00008010872 */
[----:B------:R2:W-:Y:S02]  /*a6a0*/  MUFU.EX2 R237, R115 ;  /* 0x0000007300ed7308 */ /* 0x0005e40000000800 */
[--C-:B--2---:R-:W-:Y:S08]  /*a6b0*/  FFMA.FTZ R115, R202, UR4, -R107.reuse ;  /* 0x00000004ca737c23 */ /* 0x104ff0000801086b */
[----:B------:R2:W-:Y:S02]  /*a6c0*/  MUFU.EX2 R234, R115 ;  /* 0x0000007300ea7308 */ /* 0x0005e40000000800 */
[----:B--2---:R-:W-:Y:S08]  /*a6d0*/  FFMA.FTZ R115, R216, UR4, -R108 ;  /* 0x00000004d8737c23 */ /* 0x004ff0000801086c */
[----:B------:R2:W-:Y:S02]  /*a6e0*/  MUFU.EX2 R206, R115 ;  /* 0x0000007300ce7308 */ /* 0x0005e40000000800 */
[----:B--2---:R-:W-:Y:S01]  /*a6f0*/  FFMA.FTZ R115, R197, UR4, -R107 ;  /* 0x00000004c5737c23 */ /* 0x004fe2000801086b */
[----:B-----5:R-:W-:Y:S01]  /*a700*/  @P0 IADD3 R2, PT, PT, R8, -0x20, RZ ;  /* 0xffffffe008020810 */ /* 0x020fe20007ffe0ff */
[----:B------:R-:W-:Y:S01]  /*a710*/  FMUL.FTZ R8, R102, R116 ;  /* 0x0000007466087220 */ /* 0x000fe20000410000 */
[----:B------:R-:W-:Y:S01]  /*a720*/  F2FP.BF16.F32.PACK_AB R116, R49, R56 ;  /* 0x000000383174723e */ /* 0x000fe200000010ff */
[C---:B------:R-:W-:Y:S02]  /*a730*/  FMUL.FTZ R49, R3.reuse, R161 ;  /* 0x000000a103317220 */ /* 0x040fe40000410000 */
[----:B------:R-:W2:Y:S04]  /*a740*/  LDSM.16.MT88.4 R36, [R2] ;  /* 0x000000000224783b */ /* 0x000ea80000004200 */
[C---:B------:R-:W-:Y:S04]  /*a750*/  HMMA.16816.F32.BF16 R8, R116.reuse, R20, R8 ;  /* 0x000000147408723c */ /* 0x040fe80000041808 */
[----:B------:R-:W3:Y:S01]  /*a760*/  LDSM.16.MT88.4 R124, [R2+0x1000] ;  /* 0x00100000027c783b */ /* 0x000ee20000004200 */
[C---:B------:R-:W-:Y:S01]  /*a770*/  FMUL.FTZ R20, R3.reuse, R132 ;  /* 0x0000008403147220 */ /* 0x040fe20000410000 */
[C---:B------:R-:W-:Y:S02]  /*a780*/  FMUL.FTZ R21, R3.reuse, R133 ;  /* 0x0000008503157220 */ /* 0x040fe40000410000 */
[-C--:B------:R-:W-:Y:S04]  /*a790*/  HMMA.16816.F32.BF16 R12, R116, R22.reuse, R12 ;  /* 0x00000016740c723c */ /* 0x080fe8000004180c */
[----:B------:R-:W-:Y:S04]  /*a7a0*/  LDSM.16.MT88.4 R140, [R2+0x1400] ;  /* 0x00140000028c783b */ /* 0x000fe80000004200 */
[C---:B------:R-:W-:Y:S04]  /*a7b0*/  HMMA.16816.F32.BF16 R16, R120.reuse, R22, R16 ;  /* 0x000000167810723c */ /* 0x040fe80000041810 */
[C---:B------:R-:W-:Y:S01]  /*a7c0*/  FMUL.FTZ R22, R0.reuse, R134 ;  /* 0x0000008600167220 */ /* 0x040fe20000410000 */
[C---:B------:R-:W-:Y:S02]  /*a7d0*/  FMUL.FTZ R23, R0.reuse, R135 ;  /* 0x0000008700177220 */ /* 0x040fe40000410000 */
[----:B------:R-:W-:Y:S05]  /*a7e0*/  LDSM.16.MT88.4 R132, [R2+0x400] ;  /* 0x000400000284783b */ /* 0x000fea0000004200 */
[-C--:B--2---:R-:W-:Y:S08]  /*a7f0*/  HMMA.16816.F32.BF16 R20, R120, R36.reuse, R20 ;  /* 0x000000247814723c */ /* 0x084ff00000041814 */
[C---:B------:R-:W-:Y:S04]  /*a800*/  HMMA.16816.F32.BF16 R24, R116.reuse, R36, R24 ;  /* 0x000000247418723c */ /* 0x040fe80000041818 */
[C---:B------:R-:W-:Y:S01]  /*a810*/  FMUL.FTZ R36, R3.reuse, R148 ;  /* 0x0000009403247220 */ /* 0x040fe20000410000 */
[----:B------:R-:W-:Y:S01]  /*a820*/  FMUL.FTZ R37, R3, R149 ;  /* 0x0000009503257220 */ /* 0x000fe20000410000 */
[----:B------:R-:W-:Y:S01]  /*a830*/  MOV R148, R51 ;  /* 0x0000003300947202 */ /* 0x000fe20000000f00 */
[----:B------:R-:W-:Y:S01]  /*a840*/  FMUL.FTZ R51, R0, R163 ;  /* 0x000000a300337220 */ /* 0x000fe20000410000 */
[-C--:B------:R-:W-:Y:S03]  /*a850*/  HMMA.16816.F32.BF16 R28, R116, R38.reuse, R28 ;  /* 0x00000026741c723c */ /* 0x080fe6000004181c */
[----:B------:R-:W-:Y:S01]  /*a860*/  MOV R149, R56 ;  /* 0x0000003800957202 */ /* 0x000fe20000000f00 */
[----:B------:R-:W-:Y:S04]  /*a870*/  FMUL.FTZ R56, R102, R168 ;  /* 0x000000a866387220 */ /* 0x000fe80000410000 */
[C---:B------:R-:W-:Y:S04]  /*a880*/  HMMA.16816.F32.BF16 R32, R120.reuse, R38, R32 ;  /* 0x000000267820723c */ /* 0x040fe80000041820 */
[C---:B------:R-:W-:Y:S01]  /*a890*/  FMUL.FTZ R38, R0.reuse, R150 ;  /* 0x0000009600267220 */ /* 0x040fe20000410000 */
[C---:B------:R-:W-:Y:S01]  /*a8a0*/  FMUL.FTZ R39, R0.reuse, R151 ;  /* 0x0000009700277220 */ /* 0x040fe20000410000 */
[----:B------:R-:W-:Y:S01]  /*a8b0*/  MOV R150, R62 ;  /* 0x0000003e00967202 */ /* 0x000fe20000000f00 */
[----:B------:R-:W-:Y:S01]  /*a8c0*/  FMUL.FTZ R62, R101, R174 ;  /* 0x000000ae653e7220 */ /* 0x000fe20000410000 */
[----:B------:R-:W-:Y:S01]  /*a8d0*/  MOV R151, R65 ;  /* 0x0000004100977202 */ /* 0x000fe20000000f00 */
[C---:B------:R-:W-:Y:S02]  /*a8e0*/  FMUL.FTZ R65, R3.reuse, R177 ;  /* 0x000000b103417220 */ /* 0x040fe40000410000 */
[----:B------:R-:W-:Y:S01]  /*a8f0*/  LDSM.16.MT88.4 R176, [R2+0x1c00] ;  /* 0x001c000002b0783b */ /* 0x000fe20000004200 */
[-C--:B------:R-:W-:Y:S08]  /*a900*/  HMMA.16816.F32.BF16 R36, R120, R52.reuse, R36 ;  /* 0x000000347824723c */ /* 0x080ff00000041824 */
[C---:B------:R-:W-:Y:S04]  /*a910*/  HMMA.16816.F32.BF16 R40, R116.reuse, R52, R40 ;  /* 0x000000347428723c */ /* 0x040fe80000041828 */
[C---:B------:R-:W-:Y:S01]  /*a920*/  FMUL.FTZ R52, R3.reuse, R164 ;  /* 0x000000a403347220 */ /* 0x040fe20000410000 */
[----:B------:R-:W-:Y:S03]  /*a930*/  FMUL.FTZ R53, R3, R165 ;  /* 0x000000a503357220 */ /* 0x000fe60000410000 */
[-C--:B------:R-:W-:Y:S08]  /*a940*/  HMMA.16816.F32.BF16 R44, R116, R54.reuse, R44 ;  /* 0x00000036742c723c */ /* 0x080ff0000004182c */
[C---:B------:R-:W-:Y:S04]  /*a950*/  HMMA.16816.F32.BF16 R48, R120.reuse, R54, R48 ;  /* 0x000000367830723c */ /* 0x040fe80000041830 */
[C---:B------:R-:W-:Y:S01]  /*a960*/  FMUL.FTZ R54, R0.reuse, R166 ;  /* 0x000000a600367220 */ /* 0x040fe20000410000 */
[----:B------:R-:W-:Y:S07]  /*a970*/  FMUL.FTZ R55, R0, R167 ;  /* 0x000000a700377220 */ /* 0x000fee0000410000 */
[-C--:B---3--:R-:W-:Y:S08]  /*a980*/  HMMA.16816.F32.BF16 R52, R120, R124.reuse, R52 ;  /* 0x0000007c7834723c */ /* 0x088ff00000041834 */
[C---:B------:R-:W-:Y:S08]  /*a990*/  HMMA.16816.F32.BF16 R56, R116.reuse, R124, R56 ;  /* 0x0000007c7438723c */ /* 0x040ff00000041838 */
[-C--:B------:R-:W-:Y:S08]  /*a9a0*/  HMMA.16816.F32.BF16 R60, R116, R126.reuse, R60 ;  /* 0x0000007e743c723c */ /* 0x080ff0000004183c */
[C---:B------:R-:W-:Y:S01]  /*a9b0*/  HMMA.16816.F32.BF16 R64, R120.reuse, R126, R64 ;  /* 0x0000007e7840723c */ /* 0x040fe20000041840 */
[----:B------:R-:W2:Y:S07]  /*a9c0*/  LDSM.16.MT88.4 R124, [R2+0x2000] ;  /* 0x00200000027c783b */ /* 0x000eae0000004200 */
[-C--:B------:R-:W-:Y:S08]  /*a9d0*/  HMMA.16816.F32.BF16 R68, R120, R128.reuse, R68 ;  /* 0x000000807844723c */ /* 0x080ff00000041844 */
[C---:B------:R-:W-:Y:S04]  /*a9e0*/  HMMA.16816.F32.BF16 R72, R116.reuse, R128, R72 ;  /* 0x000000807448723c */ /* 0x040fe80000041848 */
[--C-:B------:R-:W-:Y:S01]  /*a9f0*/  FFMA.FTZ R128, R183, UR4, -R113.reuse ;  /* 0x00000004b7807c23 */ /* 0x100fe20008010871 */
[--C-:B------:R-:W-:Y:S03]  /*aa00*/  FFMA.FTZ R129, R187, UR4, -R114.reuse ;  /* 0x00000004bb817c23 */ /* 0x100fe60008010872 */
[-C--:B------:R-:W-:Y:S01]  /*aa10*/  HMMA.16816.F32.BF16 R76, R116, R130.reuse, R76 ;  /* 0x00000082744c723c */ /* 0x080fe2000004184c */
[----:B------:R3:W4:Y:S10]  /*aa20*/  MUFU.EX2 R161, R128 ;  /* 0x0000008000a17308 */ /* 0x0007340000000800 */
[----:B------:R-:W-:Y:S01]  /*aa30*/  MUFU.EX2 R250, R129 ;  /* 0x0000008100fa7308 */ /* 0x000fe20000000800 */
[C---:B------:R-:W-:Y:S04]  /*aa40*/  HMMA.16816.F32.BF16 R80, R120.reuse, R130, R80 ;  /* 0x000000827850723c */ /* 0x040fe80000041850 */
[----:B------:R-:W-:Y:S01]  /*aa50*/  FFMA.FTZ R130, R180, UR4, -R113 ;  /* 0x00000004b4827c23 */ /* 0x000fe20008010871 */
[----:B---3--:R-:W-:Y:S04]  /*aa60*/  FFMA.FTZ R128, R191, UR4, -R114 ;  /* 0x00000004bf807c23 */ /* 0x008fe80008010872 */
[----:B------:R-:W-:Y:S01]  /*aa70*/  MUFU.EX2 R252, R130 ;  /* 0x0000008200fc7308 */ /* 0x000fe20000000800 */
[-C--:B--2---:R-:W-:Y:S09]  /*aa80*/  HMMA.16816.F32.BF16 R84, R120, R124.reuse, R84 ;  /* 0x0000007c7854723c */ /* 0x084ff20000041854 */
[----:B------:R2:W3:Y:S01]  /*aa90*/  MUFU.EX2 R251, R128 ;  /* 0x0000008000fb7308 */ /* 0x0004e20000000800 */
[C---:B------:R-:W-:Y:S04]  /*aaa0*/  HMMA.16816.F32.BF16 R88, R116.reuse, R124, R88 ;  /* 0x0000007c7458723c */ /* 0x040fe80000041858 */
[----:B------:R-:W-:Y:S01]  /*aab0*/  FFMA.FTZ R124, R196, UR4, -R108 ;  /* 0x00000004c47c7c23 */ /* 0x000fe2000801086c */
[----:B------:R-:W-:Y:S03]  /*aac0*/  FFMA.FTZ R125, R188, UR4, -R107 ;  /* 0x00000004bc7d7c23 */ /* 0x000fe6000801086b */
[-C--:B------:R-:W-:Y:S01]  /*aad0*/  HMMA.16816.F32.BF16 R92, R116, R126.reuse, R92 ;  /* 0x0000007e745c723c */ /* 0x080fe2000004185c */
[----:B------:R5:W1:Y:S02]  /*aae0*/  MUFU.EX2 R244, R124 ;  /* 0x0000007c00f47308 */ /* 0x000a640000000800 */
[----:B--2---:R-:W-:Y:S01]  /*aaf0*/  FFMA.FTZ R128, R181, UR4, -R113 ;  /* 0x00000004b5807c23 */ /* 0x004fe20008010871 */
[----:B------:R-:W-:Y:S07]  /*ab00*/  FFMA.FTZ R116, R193, UR4, -R114 ;  /* 0x00000004c1747c23 */ /* 0x000fee0008010872 */
[----:B------:R-:W2:Y:S01]  /*ab10*/  MUFU.EX2 R246, R125 ;  /* 0x0000007d00f67308 */ /* 0x000ea20000000800 */
[----:B------:R-:W-:Y:S01]  /*ab20*/  LDSM.16.MT88.4 R180, [R224+0xbc00] ;  /* 0x00bc0000e0b4783b */ /* 0x000fe20000004200 */
[----:B------:R-:W-:Y:S08]  /*ab30*/  HMMA.16816.F32.BF16 R96, R120, R126, R96 ;  /* 0x0000007e7860723c */ /* 0x000ff00000041860 */
[----:B------:R2:W2:Y:S01]  /*ab40*/  MUFU.EX2 R152, R128 ;  /* 0x0000008000987308 */ /* 0x0004a20000000800 */
[----:B----4-:R-:W-:Y:S09]  /*ab50*/  F2FP.BF16.F32.PACK_AB R120, R162, R161 ;  /* 0x000000a1a278723e */ /* 0x010ff200000010ff */
[----:B------:R-:W4:Y:S01]  /*ab60*/  MUFU.EX2 R240, R116 ;  /* 0x0000007400f07308 */ /* 0x000f220000000800 */
[----:B---3--:R-:W-:Y:S01]  /*ab70*/  F2FP.BF16.F32.PACK_AB R121, R250, R251 ;  /* 0x000000fbfa79723e */ /* 0x008fe200000010ff */
[--C-:B-----5:R-:W-:Y:S01]  /*ab80*/  FFMA.FTZ R124, R189, UR4, -R108.reuse ;  /* 0x00000004bd7c7c23 */ /* 0x120fe2000801086c */
[----:B-1----:R-:W-:Y:S07]  /*ab90*/  F2FP.BF16.F32.PACK_AB R117, R244, R245 ;  /* 0x000000f5f475723e */ /* 0x002fee00000010ff */
[----:B------:R-:W1:Y:S01]  /*aba0*/  MUFU.EX2 R242, R124 ;  /* 0x0000007c00f27308 */ /* 0x000e620000000800 */
[----:B--2---:R-:W-:Y:S01]  /*abb0*/  F2FP.BF16.F32.PACK_AB R118, R247, R246 ;  /* 0x000000f6f776723e */ /* 0x004fe200000010ff */
[--C-:B------:R-:W-:Y:S01]  /*abc0*/  FFMA.FTZ R128, R184, UR4, -R107.reuse ;  /* 0x00000004b8807c23 */ /* 0x100fe2000801086b */
[----:B------:R-:W-:Y:S07]  /*abd0*/  F2FP.BF16.F32.PACK_AB R122, R152, R252 ;  /* 0x000000fc987a723e */ /* 0x000fee00000010ff */
[----:B------:R-:W2:Y:S01]  /*abe0*/  MUFU.EX2 R248, R128 ;  /* 0x0000008000f87308 */ /* 0x000ea20000000800 */
[----:B----4-:R-:W-:Y:S02]  /*abf0*/  F2FP.BF16.F32.PACK_AB R123, R241, R240 ;  /* 0x000000f0f17b723e */ /* 0x010fe400000010ff */
[----:B-1----:R-:W-:Y:S01]  /*ac00*/  F2FP.BF16.F32.PACK_AB R119, R243, R242 ;  /* 0x000000f2f377723e */ /* 0x002fe200000010ff */
[----:B------:R-:W-:Y:S01]  /*ac10*/  LDSM.16.MT88.4 R124, [R224+0xb400] ;  /* 0x00b40000e07c783b */ /* 0x000fe20000004200 */
[----:B--2---:R-:W-:Y:S07]  /*ac20*/  F2FP.BF16.F32.PACK_AB R116, R248, R249 ;  /* 0x000000f9f874723e */ /* 0x004fee00000010ff */
[----:B------:R-:W1:Y:S02]  /*ac30*/  LDSM.16.MT88.4 R128, [R224+0x9400] ;  /* 0x00940000e080783b */ /* 0x000e640000004200 */
[-C--:B-1----:R-:W-:Y:S08]  /*ac40*/  HMMA.16816.F32.BF16 R4, R116, R128.reuse, R4 ;  /* 0x000000807404723c */ /* 0x082ff00000041804 */
[C---:B------:R-:W-:Y:S08]  /*ac50*/  HMMA.16816.F32.BF16 R8, R120.reuse, R128, R8 ;  /* 0x000000807808723c */ /* 0x040ff00000041808 */
[-C--:B------:R-:W-:Y:S08]  /*ac60*/  HMMA.16816.F32.BF16 R12, R120, R130.reuse, R12 ;  /* 0x00000082780c723c */ /* 0x080ff0000004180c */
[C---:B------:R-:W-:Y:S01]  /*ac70*/  HMMA.16816.F32.BF16 R16, R116.reuse, R130, R16 ;  /* 0x000000827410723c */ /* 0x040fe20000041810 */
[----:B------:R-:W1:Y:S07]  /*ac80*/  LDSM.16.MT88.4 R128, [R2+0x2400] ;  /* 0x002400000280783b */ /* 0x000e6e0000004200 */
[-C--:B------:R-:W-:Y:S08]  /*ac90*/  HMMA.16816.F32.BF16 R20, R116, R132.reuse, R20 ;  /* 0x000000847414723c */ /* 0x080ff00000041814 */
[C---:B------:R-:W-:Y:S04]  /*aca0*/  HMMA.16816.F32.BF16 R24, R120.reuse, R132, R24 ;  /* 0x000000847818723c */ /* 0x040fe80000041818 */
[----:B------:R-:W-:Y:S01]  /*acb0*/  FFMA.FTZ R133, R219, UR4, -R108 ;  /* 0x00000004db857c23 */ /* 0x000fe2000801086c */
[--C-:B------:R-:W-:Y:S03]  /*acc0*/  FFMA.FTZ R132, R201, UR4, -R107.reuse ;  /* 0x00000004c9847c23 */ /* 0x100fe6000801086b */
[-C--:B------:R-:W-:Y:S01]  /*acd0*/  HMMA.16816.F32.BF16 R28, R120, R134.reuse, R28 ;  /* 0x00000086781c723c */ /* 0x080fe2000004181c */
[----:B------:R-:W-:Y:S10]  /*ace0*/  MUFU.EX2 R203, R133 ;  /* 0x0000008500cb7308 */ /* 0x000ff40000000800 */
[----:B------:R2:W-:Y:S01]  /*acf0*/  MUFU.EX2 R219, R132 ;  /* 0x0000008400db7308 */ /* 0x0005e20000000800 */
[C---:B------:R-:W-:Y:S08]  /*ad00*/  HMMA.16816.F32.BF16 R32, R116.reuse, R134, R32 ;  /* 0x000000867420723c */ /* 0x040ff00000041820 */
[-C--:B------:R-:W-:Y:S03]  /*ad10*/  HMMA.16816.F32.BF16 R36, R116, R136.reuse, R36 ;  /* 0x000000887424723c */ /* 0x080fe60000041824 */
[----:B--2---:R-:W-:Y:S04]  /*ad20*/  FFMA.FTZ R132, R199, UR4, -R107 ;  /* 0x00000004c7847c23 */ /* 0x004fe8000801086b */
[----:B------:R2:W-:Y:S01]  /*ad30*/  MUFU.EX2 R216, R132 ;  /* 0x0000008400d87308 */ /* 0x0005e20000000800 */
[C---:B------:R-:W-:Y:S08]  /*ad40*/  HMMA.16816.F32.BF16 R40, R120.reuse, R136, R40 ;  /* 0x000000887828723c */ /* 0x040ff00000041828 */
[-C--:B------:R-:W-:Y:S01]  /*ad50*/  HMMA.16816.F32.BF16 R44, R120, R138.reuse, R44 ;  /* 0x0000008a782c723c */ /* 0x080fe2000004182c */
[----:B--2---:R-:W-:Y:S07]  /*ad60*/  LDSM.16.MT88.4 R132, [R2+0x800] ;  /* 0x000800000284783b */ /* 0x004fee0000004200 */
[C---:B------:R-:W-:Y:S01]  /*ad70*/  HMMA.16816.F32.BF16 R48, R116.reuse, R138, R48 ;  /* 0x0000008a7430723c */ /* 0x040fe20000041830 */
[----:B------:R-:W-:Y:S07]  /*ad80*/  LDSM.16.MT88.4 R136, [R224+0xa800] ;  /* 0x00a80000e088783b */ /* 0x000fee0000004200 */
[-C--:B------:R-:W-:Y:S08]  /*ad90*/  HMMA.16816.F32.BF16 R52, R116, R140.reuse, R52 ;  /* 0x0000008c7434723c */ /* 0x080ff00000041834 */
[C---:B------:R-:W-:Y:S08]  /*ada0*/  HMMA.16816.F32.BF16 R56, R120.reuse, R140, R56 ;  /* 0x0000008c7838723c */ /* 0x040ff00000041838 */
[-C--:B------:R-:W-:Y:S08]  /*adb0*/  HMMA.16816.F32.BF16 R60, R120, R142.reuse, R60 ;  /* 0x0000008e783c723c */ /* 0x080ff0000004183c */
[C---:B------:R-:W-:Y:S01]  /*adc0*/  HMMA.16816.F32.BF16 R64, R116.reuse, R142, R64 ;  /* 0x0000008e7440723c */ /* 0x040fe20000041840 */
[----:B------:R-:W-:Y:S07]  /*add0*/  LDSM.16.MT88.4 R140, [R2+0x1800] ;  /* 0x00180000028c783b */ /* 0x000fee0000004200 */
[-C--:B------:R-:W-:Y:S08]  /*ade0*/  HMMA.16816.F32.BF16 R68, R116, R124.reuse, R68 ;  /* 0x0000007c7444723c */ /* 0x080ff00000041844 */
[C---:B------:R-:W-:Y:S04]  /*adf0*/  HMMA.16816.F32.BF16 R72, R120.reuse, R124, R72 ;  /* 0x0000007c7848723c */ /* 0x040fe80000041848 */
[----:B------:R-:W-:Y:S01]  /*ae00*/  FFMA.FTZ R124, R207, UR4, -R114 ;  /* 0x00000004cf7c7c23 */ /* 0x000fe20008010872 */
[--C-:B------:R-:W-:Y:S01]  /*ae10*/  FFMA.FTZ R125, R200, UR4, -R113.reuse ;  /* 0x00000004c87d7c23 */ /* 0x100fe20008010871 */
[----:B------:R2:W-:Y:S02]  /*ae20*/  MUFU.EX2 R207, R115 ;  /* 0x0000007300cf7308 */ /* 0x0005e40000000800 */
[-C--:B------:R-:W-:Y:S08]  /*ae30*/  HMMA.16816.F32.BF16 R76, R120, R126.reuse, R76 ;  /* 0x0000007e784c723c */ /* 0x080ff0000004184c */
[----:B------:R3:W4:Y:S10]  /*ae40*/  MUFU.EX2 R235, R124 ;  /* 0x0000007c00eb7308 */ /* 0x0007340000000800 */
[----:B------:R-:W-:Y:S01]  /*ae50*/  MUFU.EX2 R238, R125 ;  /* 0x0000007d00ee7308 */ /* 0x000fe20000000800 */
[C---:B------:R-:W-:Y:S04]  /*ae60*/  HMMA.16816.F32.BF16 R80, R116.reuse, R126, R80 ;  /* 0x0000007e7450723c */ /* 0x040fe80000041850 */
[--C-:B--2---:R-:W-:Y:S01]  /*ae70*/  FFMA.FTZ R115, R205, UR4, -R108.reuse ;  /* 0x00000004cd737c23 */ /* 0x104fe2000801086c */
[----:B------:R-:W-:Y:S03]  /*ae80*/  MOV R205, R152 ;  /* 0x0000009800cd7202 */ /* 0x000fe60000000f00 */
[-C--:B-1----:R-:W-:Y:S03]  /*ae90*/  HMMA.16816.F32.BF16 R84, R116, R128.reuse, R84 ;  /* 0x000000807454723c */ /* 0x082fe60000041854 */
[--C-:B---3--:R-:W-:Y:S02]  /*aea0*/  FFMA.FTZ R124, R192, UR4, -R113.reuse ;  /* 0x00000004c07c7c23 */ /* 0x108fe40008010871 */
[----:B------:R1:W-:Y:S03]  /*aeb0*/  MUFU.EX2 R192, R110 ;  /* 0x0000006e00c07308 */ /* 0x0003e60000000800 */
[C---:B------:R-:W-:Y:S07]  /*aec0*/  HMMA.16816.F32.BF16 R88, R120.reuse, R128, R88 ;  /* 0x000000807858723c */ /* 0x040fee0000041858 */
[----:B------:R2:W-:Y:S01]  /*aed0*/  MUFU.EX2 R236, R124 ;  /* 0x0000007c00ec7308 */ /* 0x0005e20000000800 */
[----:B------:R-:W-:Y:S09]  /*aee0*/  FFMA.FTZ R128, R204, UR4, -R108 ;  /* 0x00000004cc807c23 */ /* 0x000ff2000801086c */
[----:B------:R3:W-:Y:S01]  /*aef0*/  MUFU.EX2 R204, R115 ;  /* 0x0000007300cc7308 */ /* 0x0007e20000000800 */
[-C--:B------:R-:W-:Y:S09]  /*af00*/  HMMA.16816.F32.BF16 R92, R120, R130.reuse, R92 ;  /* 0x00000082785c723c */ /* 0x080ff2000004185c */
[----:B------:R5:W5:Y:S01]  /*af10*/  MUFU.EX2 R202, R128 ;  /* 0x0000008000ca7308 */ /* 0x000b620000000800 */
[----:B------:R-:W-:Y:S01]  /*af20*/  FFMA.FTZ R120, R208, UR4, -R114 ;  /* 0x00000004d0787c23 */ /* 0x000fe20008010872 */
[----:B------:R-:W-:Y:S01]  /*af30*/  MOV R208, R161 ;  /* 0x000000a100d07202 */ /* 0x000fe20000000f00 */
[----:B-1----:R-:W-:Y:S01]  /*af40*/  FFMA.FTZ R110, R223, UR4, -R108 ;  /* 0x00000004df6e7c23 */ /* 0x002fe2000801086c */
[----:B----4-:R-:W-:Y:S01]  /*af50*/  F2FP.BF16.F32.PACK_AB R121, R237, R235 ;  /* 0x000000ebed79723e */ /* 0x010fe200000010ff */
[----:B--2---:R-:W1:Y:S01]  /*af60*/  LDSM.16.MT88.4 R124, [R224+0x9800] ;  /* 0x00980000e07c783b */ /* 0x004e620000004200 */
[----:B------:R-:W-:Y:S04]  /*af70*/  HMMA.16816.F32.BF16 R96, R116, R130, R96 ;  /* 0x000000827460723c */ /* 0x000fe80000041860 */
[----:B------:R2:W-:Y:S01]  /*af80*/  MUFU.EX2 R201, R120 ;  /* 0x0000007800c97308 */ /* 0x0005e20000000800 */
[--C-:B---3--:R-:W-:Y:S01]  /*af90*/  FFMA.FTZ R115, R217, UR4, -R114.reuse ;  /* 0x00000004d9737c23 */ /* 0x108fe20008010872 */
[----:B------:R-:W-:Y:S08]  /*afa0*/  F2FP.BF16.F32.PACK_AB R116, R219, R234 ;  /* 0x000000eadb74723e */ /* 0x000ff000000010ff */
[----:B------:R3:W-:Y:S01]  /*afb0*/  MUFU.EX2 R188, R110 ;  /* 0x0000006e00bc7308 */ /* 0x0007e20000000800 */
[----:B------:R-:W-:Y:S01]  /*afc0*/  F2FP.BF16.F32.PACK_AB R117, R206, R203 ;  /* 0x000000cbce75723e */ /* 0x000fe200000010ff */
[----:B-----5:R-:W-:Y:S01]  /*afd0*/  FFMA.FTZ R128, R198, UR4, -R113 ;  /* 0x00000004c6807c23 */ /* 0x020fe20008010871 */
[----:B------:R-:W-:Y:S07]  /*afe0*/  F2FP.BF16.F32.PACK_AB R118, R207, R216 ;  /* 0x000000d8cf76723e */ /* 0x000fee00000010ff */
[----:B------:R-:W4:Y:S01]  /*aff0*/  MUFU.EX2 R199, R115 ;  /* 0x0000007300c77308 */ /* 0x000f220000000800 */
[----:B------:R-:W-:Y:S02]  /*b000*/  F2FP.BF16.F32.PACK_AB R119, R204, R202 ;  /* 0x000000cacc77723e */ /* 0x000fe400000010ff */
[----:B------:R-:W-:Y:S07]  /*b010*/  MOV R217, R162 ;  /* 0x000000a200d97202 */ /* 0x000fee0000000f00 */
[----:B------:R5:W1:Y:S01]  /*b020*/  MUFU.EX2 R200, R128 ;  /* 0x0000008000c87308 */ /* 0x000a620000000800 */
[----:B--2---:R-:W-:Y:S02]  /*b030*/  F2FP.BF16.F32.PACK_AB R120, R238, R239 ;  /* 0x000000efee78723e */ /* 0x004fe400000010ff */
[----:B------:R-:W-:Y:S01]  /*b040*/  MOV R223, R155 ;  /* 0x0000009b00df7202 */ /* 0x000fe20000000f00 */
[----:B---3--:R-:W-:Y:S01]  /*b050*/  FFMA.FTZ R110, R213, UR4, -R107 ;  /* 0x00000004d56e7c23 */ /* 0x008fe2000801086b */
[----:B------:R-:W-:Y:S02]  /*b060*/  MOV R213, R150 ;  /* 0x0000009600d57202 */ /* 0x000fe40000000f00 */
[----:B------:R-:W-:Y:S03]  /*b070*/  MOV R150, R145 ;  /* 0x0000009100967202 */ /* 0x000fe60000000f00 */
[----:B------:R-:W-:Y:S01]  /*b080*/  MUFU.EX2 R189, R110 ;  /* 0x0000006e00bd7308 */ /* 0x000fe20000000800 */
[----:B----4-:R-:W-:Y:S01]  /*b090*/  F2FP.BF16.F32.PACK_AB R123, R201, R199 ;  /* 0x000000c7c97b723e */ /* 0x010fe200000010ff */
[--C-:B------:R-:W-:Y:S01]  /*b0a0*/  FFMA.FTZ R115, R210, UR4, -R113.reuse ;  /* 0x00000004d2737c23 */ /* 0x100fe20008010871 */
[----:B------:R-:W-:Y:S01]  /*b0b0*/  MOV R210, R159 ;  /* 0x0000009f00d27202 */ /* 0x000fe20000000f00 */
[----:B-----5:R-:W2:Y:S01]  /*b0c0*/  LDSM.16.MT88.4 R128, [R224+0xb800] ;  /* 0x00b80000e080783b */ /* 0x020ea20000004200 */
[----:B-1----:R-:W-:Y:S05]  /*b0d0*/  F2FP.BF16.F32.PACK_AB R122, R200, R236 ;  /* 0x000000ecc87a723e */ /* 0x002fea00000010ff */
[----:B------:R1:W-:Y:S01]  /*b0e0*/  MUFU.EX2 R198, R115 ;  /* 0x0000007300c67308 */ /* 0x0003e20000000800 */
[-C--:B------:R-:W-:Y:S03]  /*b0f0*/  HMMA.16816.F32.BF16 R4, R116, R124.reuse, R4 ;  /* 0x0000007c7404723c */ /* 0x080fe60000041804 */
[--C-:B-1----:R-:W-:Y:S01]  /*b100*/  FFMA.FTZ R115, R109, UR4, -R114.reuse ;  /* 0x000000046d737c23 */ /* 0x102fe20008010872 */
[----:B------:R-:W-:Y:S01]  /*b110*/  FFMA.FTZ R114, R111, UR4, -R114 ;  /* 0x000000046f727c23 */ /* 0x000fe20008010872 */
[----:B------:R-:W-:Y:S03]  /*b120*/  FFMA.FTZ R109, R220, UR4, -R113 ;  /* 0x00000004dc6d7c23 */ /* 0x000fe60008010871 */
[C---:B------:R-:W-:Y:S01]  /*b130*/  HMMA.16816.F32.BF16 R8, R120.reuse, R124, R8 ;  /* 0x0000007c7808723c */ /* 0x040fe20000041808 */
[----:B------:R-:W-:Y:S03]  /*b140*/  MUFU.EX2 R195, R115 ;  /* 0x0000007300c37308 */ /* 0x000fe60000000800 */
[----:B------:R-:W-:Y:S07]  /*b150*/  MOV R220, R158 ;  /* 0x0000009e00dc7202 */ /* 0x000fee0000000f00 */
[----:B------:R-:W-:Y:S01]  /*b160*/  MUFU.EX2 R184, R114 ;  /* 0x0000007200b87308 */ /* 0x000fe20000000800 */
[-C--:B------:R-:W-:Y:S09]  /*b170*/  HMMA.16816.F32.BF16 R12, R120, R126.reuse, R12 ;  /* 0x0000007e780c723c */ /* 0x080ff2000004180c */
[----:B------:R1:W-:Y:S01]  /*b180*/  MUFU.EX2 R196, R109 ;  /* 0x0000006d00c47308 */ /* 0x0003e20000000800 */
[C---:B------:R-:W-:Y:S01]  /*b190*/  HMMA.16816.F32.BF16 R16, R116.reuse, R126, R16 ;  /* 0x0000007e7410723c */ /* 0x040fe20000041810 */
[----:B------:R-:W3:Y:S03]  /*b1a0*/  LDSM.16.MT88.4 R124, [R2+0x2800] ;  /* 0x00280000027c783b */ /* 0x000ee60000004200 */
[--C-:B-1----:R-:W-:Y:S04]  /*b1b0*/  FFMA.FTZ R109, R209, UR4, -R107.reuse ;  /* 0x00000004d16d7c23 */ /* 0x102fe8000801086b */
[-C--:B------:R-:W-:Y:S03]  /*b1c0*/  HMMA.16816.F32.BF16 R20, R116, R132.reuse, R20 ;  /* 0x000000847414723c */ /* 0x080fe60000041814 */
[----:B------:R-:W-:Y:S01]  /*b1d0*/  FFMA.FTZ R107, R215, UR4, -R107 ;  /* 0x00000004d76b7c23 */ /* 0x000fe2000801086b */
[----:B------:R-:W-:Y:S01]  /*b1e0*/  MOV R215, R147 ;  /* 0x0000009300d77202 */ /* 0x000fe20000000f00 */
[----:B------:R1:W-:Y:S01]  /*b1f0*/  MUFU.EX2 R193, R109 ;  /* 0x0000006d00c17308 */ /* 0x0003e20000000800 */
[----:B------:R-:W-:Y:S02]  /*b200*/  MOV R209, R156 ;  /* 0x0000009c00d17202 */ /* 0x000fe40000000f00 */
[C---:B------:R-:W-:Y:S07]  /*b210*/  HMMA.16816.F32.BF16 R24, R120.reuse, R132, R24 ;  /* 0x000000847818723c */ /* 0x040fee0000041818 */
[----:B------:R-:W4:Y:S01]  /*b220*/  MUFU.EX2 R191, R107 ;  /* 0x0000006b00bf7308 */ /* 0x000f220000000800 */
[--C-:B------:R-:W-:Y:S01]  /*b230*/  FFMA.FTZ R132, R212, UR4, -R113.reuse ;  /* 0x00000004d4847c23 */ /* 0x100fe20008010871 */
[----:B------:R-:W-:Y:S01]  /*b240*/  MOV R212, R160 ;  /* 0x000000a000d47202 */ /* 0x000fe20000000f00 */
[----:B------:R-:W-:Y:S01]  /*b250*/  FFMA.FTZ R113, R221, UR4, -R113 ;  /* 0x00000004dd717c23 */ /* 0x000fe20008010871 */
[----:B------:R-:W-:Y:S01]  /*b260*/  LDSM.16.MT88.4 R160, [R224+0xac00] ;  /* 0x00ac0000e0a0783b */ /* 0x000fe20000004200 */
[-C--:B------:R-:W-:Y:S05]  /*b270*/  HMMA.16816.F32.BF16 R28, R120, R134.reuse, R28 ;  /* 0x00000086781c723c */ /* 0x080fea000004181c */
[----:B------:R-:W-:Y:S01]  /*b280*/  MUFU.EX2 R197, R132 ;  /* 0x0000008400c57308 */ /* 0x000fe20000000800 */
[--C-:B-1----:R-:W-:Y:S01]  /*b290*/  FFMA.FTZ R109, R222, UR4, -R108.reuse ;  /* 0x00000004de6d7c23 */ /* 0x102fe2000801086c */
[----:B------:R-:W-:Y:S08]  /*b2a0*/  MOV R222, R151 ;  /* 0x0000009700de7202 */ /* 0x000ff00000000f00 */
[----:B------:R1:W5:Y:S01]  /*b2b0*/  MUFU.EX2 R185, R113 ;  /* 0x0000007100b97308 */ /* 0x0003620000000800 */
[----:B------:R-:W-:Y:S01]  /*b2c0*/  MOV R151, R144 ;  /* 0x0000009000977202 */ /* 0x000fe20000000f00 */
[C---:B------:R-:W-:Y:S08]  /*b2d0*/  HMMA.16816.F32.BF16 R32, R116.reuse, R134, R32 ;  /* 0x000000867420723c */ /* 0x040ff00000041820 */
[----:B------:R2:W-:Y:S01]  /*b2e0*/  MUFU.EX2 R190, R109 ;  /* 0x0000006d00be7308 */ /* 0x0005e20000000800 */
[----:B----4-:R-:W-:Y:S09]  /*b2f0*/  F2FP.BF16.F32.PACK_AB R110, R191, R189 ;  /* 0x000000bdbf6e723e */ /* 0x010ff200000010ff */
[----:B------:R4:W3:Y:S01]  /*b300*/  MUFU.EX2 R107, R112 ;  /* 0x00000070006b7308 */ /* 0x0008e20000000800 */
[----:B------:R-:W-:Y:S01]  /*b310*/  MOV R221, R153 ;  /* 0x0000009900dd7202 */ /* 0x000fe20000000f00 */
[-C--:B------:R-:W-:Y:S03]  /*b320*/  HMMA.16816.F32.BF16 R36, R116, R136.reuse, R36 ;  /* 0x000000887424723c */ /* 0x080fe60000041824 */
[----:B-1----:R-:W-:Y:S02]  /*b330*/  F2FP.BF16.F32.PACK_AB R113, R195, R194 ;  /* 0x000000c2c371723e */ /* 0x002fe400000010ff */
[----:B-----5:R-:W-:Y:S01]  /*b340*/  F2FP.BF16.F32.PACK_AB R114, R185, R196 ;  /* 0x000000c4b972723e */ /* 0x020fe200000010ff */
[--C-:B--2---:R-:W-:Y:S02]  /*b350*/  FFMA.FTZ R109, R214, UR4, -R108.reuse ;  /* 0x00000004d66d7c23 */ /* 0x104fe4000801086c */
[C---:B------:R-:W-:Y:S02]  /*b360*/  HMMA.16816.F32.BF16 R40, R120.reuse, R136, R40 ;  /* 0x000000887828723c */ /* 0x040fe40000041828 */
[----:B------:R1:W-:Y:S02]  /*b370*/  MUFU.EX2 R187, R109 ;  /* 0x0000006d00bb7308 */ /* 0x0003e40000000800 */
[----:B------:R-:W-:Y:S01]  /*b380*/  MOV R214, R146 ;  /* 0x0000009200d67202 */ /* 0x000fe20000000f00 */
[----:B------:R-:W-:Y:S01]  /*b390*/  FFMA.FTZ R108, R218, UR4, -R108 ;  /* 0x00000004da6c7c23 */ /* 0x000fe2000801086c */
[----:B------:R-:W-:Y:S01]  /*b3a0*/  LDSM.16.MT88.4 R144, [R2+0xc00] ;  /* 0x000c00000290783b */ /* 0x000fe20000004200 */
[----:B----4-:R-:W-:Y:S01]  /*b3b0*/  F2FP.BF16.F32.PACK_AB R112, R198, R197 ;  /* 0x000000c5c670723e */ /* 0x010fe200000010ff */
[-C--:B------:R-:W-:Y:S04]  /*b3c0*/  HMMA.16816.F32.BF16 R44, R120, R138.reuse, R44 ;  /* 0x0000008a782c723c */ /* 0x080fe8000004182c */
[----:B------:R2:W4:Y:S01]  /*b3d0*/  MUFU.EX2 R186, R108 ;  /* 0x0000006c00ba7308 */ /* 0x0005220000000800 */
[----:B---3--:R-:W-:Y:S02]  /*b3e0*/  F2FP.BF16.F32.PACK_AB R115, R184, R107 ;  /* 0x0000006bb873723e */ /* 0x008fe400000010ff */
[----:B------:R-:W-:Y:S01]  /*b3f0*/  MOV R218, R154 ;  /* 0x0000009a00da7202 */ /* 0x000fe20000000f00 */
[C---:B------:R-:W-:Y:S04]  /*b400*/  HMMA.16816.F32.BF16 R48, R116.reuse, R138, R48 ;  /* 0x0000008a7430723c */ /* 0x040fe80000041830 */
[----:B-1----:R-:W-:Y:S02]  /*b410*/  F2FP.BF16.F32.PACK_AB R109, R190, R188 ;  /* 0x000000bcbe6d723e */ /* 0x002fe400000010ff */
[----:B--2---:R-:W-:Y:S02]  /*b420*/  F2FP.BF16.F32.PACK_AB R108, R193, R192 ;  /* 0x000000c0c16c723e */ /* 0x004fe400000010ff */
        /* <DEDUP_REMOVED lines=8> */
[C---:B------:R-:W-:Y:S01]  /*b4b0*/  HMMA.16816.F32.BF16 R80, R116.reuse, R130, R80 ;  /* 0x000000827450723c */ /* 0x040fe20000041850 */
[----:B------:R-:W1:Y:S07]  /*b4c0*/  LDSM.16.MT88.4 R128, [R224+0x9c00] ;  /* 0x009c0000e080783b */ /* 0x000e6e0000004200 */
[-C--:B------:R-:W-:Y:S08]  /*b4d0*/  HMMA.16816.F32.BF16 R84, R116, R124.reuse, R84 ;  /* 0x0000007c7454723c */ /* 0x080ff00000041854 */
[C---:B------:R-:W-:Y:S08]  /*b4e0*/  HMMA.16816.F32.BF16 R88, R120.reuse, R124, R88 ;  /* 0x0000007c7858723c */ /* 0x040ff00000041858 */
[-C--:B------:R-:W-:Y:S08]  /*b4f0*/  HMMA.16816.F32.BF16 R92, R120, R126.reuse, R92 ;  /* 0x0000007e785c723c */ /* 0x080ff0000004185c */
[----:B------:R-:W-:Y:S08]  /*b500*/  HMMA.16816.F32.BF16 R96, R116, R126, R96 ;  /* 0x0000007e7460723c */ /* 0x000ff00000041860 */
[-C--:B-1----:R-:W-:Y:S01]  /*b510*/  HMMA.16816.F32.BF16 R120, R108, R128.reuse, R4 ;  /* 0x000000806c78723c */ /* 0x082fe20000041804 */
[----:B------:R-:W2:Y:S04]  /*b520*/  LDL.LU R4, [R1+0x20] ;  /* 0x0000200001047983 */ /* 0x000ea80000300800 */
[----:B------:R-:W3:Y:S01]  /*b530*/  LDL.LU R7, [R1+0x18] ;  /* 0x0000180001077983 */ /* 0x000ee20000300800 */
[----:B------:R-:W-:Y:S02]  /*b540*/  MOV R5, R151 ;  /* 0x0000009700057202 */ /* 0x000fe40000000f00 */
[C---:B------:R-:W-:Y:S01]  /*b550*/  HMMA.16816.F32.BF16 R116, R112.reuse, R128, R8 ;  /* 0x000000807074723c */ /* 0x040fe20000041808 */
[----:B------:R-:W4:Y:S03]  /*b560*/  LDL.LU R9, [R1+0x1c] ;  /* 0x00001c0001097983 */ /* 0x000f260000300800 */
[----:B------:R-:W-:Y:S01]  /*b570*/  MOV R6, R150 ;  /* 0x0000009600067202 */ /* 0x000fe20000000f00 */
[----:B------:R-:W5:Y:S01]  /*b580*/  LDL.LU R11, [R1+0x24] ;  /* 0x00002400010b7983 */ /* 0x000f620000300800 */
[----:B------:R-:W-:Y:S02]  /*b590*/  MOV R10, R148 ;  /* 0x00000094000a7202 */ /* 0x000fe40000000f00 */
[-C--:B------:R-:W-:Y:S03]  /*b5a0*/  HMMA.16816.F32.BF16 R124, R112, R130.reuse, R12 ;  /* 0x00000082707c723c */ /* 0x080fe6000004180c */
        /* <DEDUP_REMOVED lines=19> */
[----:B---3--:R-:W-:Y:S02]  /*b6e0*/  FFMA.FTZ R3, R3, R7, R6 ;  /* 0x0000000703037223 */ /* 0x008fe40000010006 */
[----:B------:R5:W1:Y:S01]  /*b6f0*/  LDSM.16.MT88.4 R4, [R2+0x2c00] ;  /* 0x002c00000204783b */ /* 0x000a620000004200 */
[----:B----4-:R-:W-:Y:S01]  /*b700*/  FFMA.FTZ R102, R102, R9, R8 ;  /* 0x0000000966667223 */ /* 0x010fe20000010008 */
[----:B------:R-:W-:Y:S03]  /*b710*/  FADD.FTZ R3, R214, R3 ;  /* 0x00000003d6037221 */ /* 0x000fe60000010000 */
[----:B------:R-:W-:Y:S01]  /*b720*/  FADD.FTZ R102, R221, R102 ;  /* 0x00000066dd667221 */ /* 0x000fe20000010000 */
[----:B------:R-:W-:Y:S04]  /*b730*/  FADD.FTZ R3, R223, R3 ;  /* 0x00000003df037221 */ /* 0x000fe80000010000 */
[----:B------:R-:W-:Y:S04]  /*b740*/  FADD.FTZ R3, R210, R3 ;  /* 0x00000003d2037221 */ /* 0x000fe80000010000 */
[----:B------:R-:W-:Y:S04]  /*b750*/  FADD.FTZ R3, R249, R3 ;  /* 0x00000003f9037221 */ /* 0x000fe80000010000 */
[----:B------:R-:W-:Y:S01]  /*b760*/  FADD.FTZ R3, R248, R3 ;  /* 0x00000003f8037221 */ /* 0x000fe20000010000 */
[----:B-----5:R-:W-:Y:S03]  /*b770*/  FFMA.FTZ R2, R0, R11, R10 ;  /* 0x0000000b00027223 */ /* 0x020fe6000001000a */
[----:B------:R-:W-:Y:S01]  /*b780*/  FADD.FTZ R3, R246, R3 ;  /* 0x00000003f6037221 */ /* 0x000fe20000010000 */
[----:B------:R-:W-:Y:S01]  /*b790*/  FADD.FTZ R0, R218, R101 ;  /* 0x00000065da007221 */ /* 0x000fe20000010000 */
[----:B------:R-:W-:Y:S01]  /*b7a0*/  MOV R101, R106 ;  /* 0x0000006a00657202 */ /* 0x000fe20000000f00 */
        /* <DEDUP_REMOVED lines=13> */
[-C--:B-1----:R-:W-:Y:S03]  /*b880*/  HMMA.16816.F32.BF16 R84, R108, R4.reuse, R84 ;  /* 0x000000046c54723c */ /* 0x082fe60000041854 */
[----:B------:R-:W-:Y:S01]  /*b890*/  FADD.FTZ R9, R244, R2 ;  /* 0x00000002f4097221 */ /* 0x000fe20000010000 */
[----:B------:R-:W-:Y:S01]  /*b8a0*/  FADD.FTZ R8, R217, R8 ;  /* 0x00000008d9087221 */ /* 0x000fe20000010000 */
[----:B------:R-:W-:Y:S03]  /*b8b0*/  FADD.FTZ R0, R250, R0 ;  /* 0x00000000fa007221 */ /* 0x000fe60000010000 */
[C---:B------:R-:W-:Y:S04]  /*b8c0*/  HMMA.16816.F32.BF16 R88, R112.reuse, R4, R88 ;  /* 0x000000047058723c */ /* 0x040fe80000041858 */
[----:B------:R-:W-:Y:S01]  /*b8d0*/  FADD.FTZ R2, R252, R8 ;  /* 0x00000008fc027221 */ /* 0x000fe20000010000 */
[----:B------:R-:W-:Y:S01]  /*b8e0*/  FADD.FTZ R8, R242, R9 ;  /* 0x00000009f2087221 */ /* 0x000fe20000010000 */
[----:B------:R-:W-:Y:S02]  /*b8f0*/  FADD.FTZ R0, R240, R0 ;  /* 0x00000000f0007221 */ /* 0x000fe40000010000 */
        /* <DEDUP_REMOVED lines=36> */
[----:B------:R1:W-:Y:S02]  /*bb40*/  STL [R1+0x1c], R5 ;  /* 0x00001c0501007387 */ /* 0x0003e40000100800 */
[----:B------:R-:W-:Y:S02]  /*bb50*/  IADD3 R0, PT, PT, R233, -0x1, RZ ;  /* 0xffffffffe9007810 */ /* 0x000fe40007ffe0ff */
[----:B------:R1:W-:Y:S01]  /*bb60*/  STL [R1+0x20], R4 ;  /* 0x0000200401007387 */ /* 0x0003e20000100800 */
[----:B------:R-:W-:Y:S02]  /*bb70*/  MOV R108, R104 ;  /* 0x00000068006c7202 */ /* 0x000fe40000000f00 */
[----:B------:R-:W-:Y:S01]  /*bb80*/  MOV R233, R0 ;  /* 0x0000000000e97202 */ /* 0x000fe20000000f00 */
[----:B------:R1:W-:Y:S01]  /*bb90*/  STL [R1+0x18], R3 ;  /* 0x0000180301007387 */ /* 0x0003e20000100800 */
[----:B------:R-:W-:Y:S03]  /*bba0*/  MOV R107, R105 ;  /* 0x00000069006b7202 */ /* 0x000fe60000000f00 */
[----:B------:R1:W-:Y:S01]  /*bbb0*/  STL [R1+0x24], R2 ;  /* 0x0000240201007387 */ /* 0x0003e20000100800 */
[----:B------:R-:W-:Y:S05]  /*bbc0*/  @P1 BRA `(.L_x_890) ;  /* 0xffffffbc00381947 */ /* 0x000fea000383ffff */
.L_x_889:
[----:B-1----:R-:W2:Y:S04]  /*bbd0*/  LDL.LU R3, [R1+0x18] ;  /* 0x0000180001037983 */ /* 0x002ea80000300800 */
[----:B------:R-:W3:Y:S04]  /*bbe0*/  LDL.LU R8, [R1+0x24] ;  /* 0x0000240001087983 */ /* 0x000ee80000300800 */
[----:B------:R-:W4:Y:S04]  /*bbf0*/  LDL.LU R7, [R1+0x1c] ;  /* 0x00001c0001077983 */ /* 0x000f280000300800 */
[----:B------:R-:W5:Y:S04]  /*bc00*/  LDL.LU R5, [R1+0x20] ;  /* 0x0000200001057983 */ /* 0x000f680000300800 */
[----:B------:R-:W5:Y:S04]  /*bc10*/  LDL.LU R6, [R1+0x2c] ;  /* 0x00002c0001067983 */ /* 0x000f680000300800 */
[----:B------:R-:W5:Y:S04]  /*bc20*/  LDL R56, [R1+0x4c] ;  /* 0x00004c0001387983 */ /* 0x000f680000100800 */
[----:B------:R-:W5:Y:S01]  /*bc30*/  LDL R55, [R1+0x50] ;  /* 0x0000500001377983 */ /* 0x000f620000100800 */
[----:B------:R-:W1:Y:S01]  /*bc40*/  S2UR UR4, SR_CTAID.Z ;  /* 0x00000000000479c3 */ /* 0x000e620000002700 */
[----:B------:R-:W-:-:S02]  /*bc50*/  LOP3.LUT P5, RZ, R230, 0x3, RZ, 0xc0, !PT ;  /* 0x00000003e6ff7812 */ /* 0x000fc400078ac0ff */
[----:B--2---:R-:W2:Y:S04]  /*bc60*/  SHFL.BFLY PT, R2, R3, 0x2, 0x1f ;  /* 0x0c401f0003027f89 */ /* 0x004ea800000e0000 */
[----:B---3--:R-:W3:Y:S04]  /*bc70*/  SHFL.BFLY PT, R0, R8, 0x2, 0x1f ;  /* 0x0c401f0008007f89 */ /* 0x008ee800000e0000 */
[----:B----4-:R-:W4:Y:S01]  /*bc80*/  SHFL.BFLY PT, R4, R7, 0x2, 0x1f ;  /* 0x0c401f0007047f89 */ /* 0x010f2200000e0000 */
[----:B--2---:R-:W-:-:S03]  /*bc90*/  FADD.FTZ R2, R2, R3 ;  /* 0x0000000302027221 */ /* 0x004fc60000010000 */
[----:B-----5:R-:W2:Y:S01]  /*bca0*/  SHFL.BFLY PT, R3, R5, 0x2, 0x1f ;  /* 0x0c401f0005037f89 */ /* 0x020ea200000e0000 */
[----:B---3--:R-:W-:-:S03]  /*bcb0*/  FADD.FTZ R0, R0, R8 ;  /* 0x0000000800007221 */ /* 0x008fc60000010000 */
[----:B------:R-:W3:Y:S01]  /*bcc0*/  SHFL.BFLY PT, R51, R2, 0x1, 0x1f ;  /* 0x0c201f0002337f89 */ /* 0x000ee200000e0000 */
[----:B----4-:R-:W-:-:S03]  /*bcd0*/  FADD.FTZ R4, R4, R7 ;  /* 0x0000000704047221 */ /* 0x010fc60000010000 */
[----:B------:R-:W4:Y:S04]  /*bce0*/  SHFL.BFLY PT, R52, R0, 0x1, 0x1f ;  /* 0x0c201f0000347f89 */ /* 0x000f2800000e0000 */
[----:B------:R-:W5:Y:S01]  /*bcf0*/  SHFL.BFLY PT, R53, R4, 0x1, 0x1f ;  /* 0x0c201f0004357f89 */ /* 0x000f6200000e0000 */
[----:B--2---:R-:W-:Y:S01]  /*bd00*/  FADD.FTZ R3, R3, R5 ;  /* 0x0000000503037221 */ /* 0x004fe20000010000 */
[----:B---3--:R-:W-:-:S04]  /*bd10*/  FADD.FTZ R51, R2, R51 ;  /* 0x0000003302337221 */ /* 0x008fc80000010000 */
[----:B------:R-:W2:Y:S01]  /*bd20*/  SHFL.BFLY PT, R54, R3, 0x1, 0x1f ;  /* 0x0c201f0003367f89 */ /* 0x000ea200000e0000 */
[----:B------:R-:W3:Y:S01]  /*bd30*/  MUFU.RCP R2, R51 ;  /* 0x0000003300027308 */ /* 0x000ee20000001000 */
[----:B----4-:R-:W-:Y:S01]  /*bd40*/  FADD.FTZ R52, R0, R52 ;  /* 0x0000003400347221 */ /* 0x010fe20000010000 */
[----:B------:R-:W-:Y:S02]  /*bd50*/  SHF.L.U32 R0, R230, 0x1, RZ ;  /* 0x00000001e6007819 */ /* 0x000fe400000006ff */
[----:B------:R-:W-:Y:S02]  /*bd60*/  FSETP.NE.FTZ.AND P2, PT, R51, RZ, PT ;  /* 0x000000ff3300720b */ /* 0x000fe40003f55000 */
[----:B------:R-:W-:Y:S02]  /*bd70*/  LOP3.LUT R227, R227, 0x6, R0, 0xf8, !PT ;  /* 0x00000006e3e37812 */ /* 0x000fe400078ef800 */
[----:B------:R-:W-:Y:S01]  /*bd80*/  LOP3.LUT R0, R6, 0xc0, RZ, 0xc0, !PT ;  /* 0x000000c006007812 */ /* 0x000fe200078ec0ff */
[----:B------:R-:W4:Y:S01]  /*bd90*/  MUFU.RCP R5, R52 ;  /* 0x0000003400057308 */ /* 0x000f220000001000 */
[----:B------:R-:W-:-:S02]  /*bda0*/  LOP3.LUT R227, R227, 0x20, R6, 0xf8, !PT ;  /* 0x00000020e3e37812 */ /* 0x000fc400078ef806 */
[----:B------:R-:W-:Y:S01]  /*bdb0*/  LOP3.LUT R6, R0, 0x18, R230, 0xf8, !PT ;  /* 0x0000001800067812 */ /* 0x000fe200078ef8e6 */
[----:B-----5:R-:W-:Y:S01]  /*bdc0*/  FADD.FTZ R53, R4, R53 ;  /* 0x0000003504357221 */ /* 0x020fe20000010000 */
[----:B---3--:R-:W-:Y:S01]  /*bdd0*/  FSEL R0, R2, 1, P2 ;  /* 0x3f80000002007808 */ /* 0x008fe20001000000 */
[----:B--2---:R-:W-:Y:S01]  /*bde0*/  FADD.FTZ R54, R3, R54 ;  /* 0x0000003603367221 */ /* 0x004fe20000010000 */
[----:B------:R-:W-:-:S03]  /*bdf0*/  LOP3.LUT R4, R227, R6, RZ, 0xfc, !PT ;  /* 0x00000006e3047212 */ /* 0x000fc600078efcff */
        /* <DEDUP_REMOVED lines=28> */
[----:B----4-:R-:W-:Y:S02]  /*bfc0*/  FSEL R3, R5, 1, P0 ;  /* 0x3f80000005037808 */ /* 0x010fe40000000000 */
[----:B------:R-:W-:Y:S02]  /*bfd0*/  FSETP.NE.FTZ.AND P3, PT, R54, RZ, PT ;  /* 0x000000ff3600720b */ /* 0x000fe40003f75000 */
[----:B--2---:R-:W-:Y:S01]  /*bfe0*/  FSEL R2, R2, 1, P1 ;  /* 0x3f80000002027808 */ /* 0x004fe20000800000 */
        /* <DEDUP_REMOVED lines=85> */
[----:B------:R-:W-:Y:S01]  /*c540*/  F2FP.BF16.F32.PACK_AB R43, R43, R124 ;  /* 0x0000007c2b2b723e */ /* 0x000fe200000010ff */
[----:B--2---:R-:W2:Y:S01]  /*c550*/  LDC.U8 R5, c[0x0][0x549] ;  /* 0x00015240ff057b82 */ /* 0x004ea20000000000 */
[----:B------:R-:W-:Y:S02]  /*c560*/  LOP3.LUT R0, R225, 0x40, RZ, 0xc0, !PT ;  /* 0x00000040e1007812 */ /* 0x000fe400078ec0ff */
[----:B------:R-:W-:Y:S02]  /*c570*/  F2FP.BF16.F32.PACK_AB R42, R42, R126 ;  /* 0x0000007e2a2a723e */ /* 0x000fe400000010ff */
[----:B------:R-:W-:-:S02]  /*c580*/  F2FP.BF16.F32.PACK_AB R41, R41, R132 ;  /* 0x000000842929723e */ /* 0x000fc400000010ff */
[----:B------:R-:W-:Y:S02]  /*c590*/  F2FP.BF16.F32.PACK_AB R40, R40, R134 ;  /* 0x000000862828723e */ /* 0x000fe400000010ff */
[----:B------:R-:W-:Y:S01]  /*c5a0*/  IADD3 R2, PT, PT, R4, -R0, RZ ;  /* 0x8000000004027210 */ /* 0x000fe20007ffe0ff */
[----:B------:R3:W-:Y:S01]  /*c5b0*/  STS [R3+0x10], R6 ;  /* 0x0000100603007388 */ /* 0x0007e20000000800 */
[----:B------:R-:W-:Y:S02]  /*c5c0*/  F2FP.BF16.F32.PACK_AB R37, R37, R144 ;  /* 0x000000902525723e */ /* 0x000fe400000010ff */
[----:B------:R-:W-:Y:S02]  /*c5d0*/  F2FP.BF16.F32.PACK_AB R36, R36, R146 ;  /* 0x000000922424723e */ /* 0x000fe400000010ff */
[----:B------:R-:W-:Y:S01]  /*c5e0*/  IADD3 R0, PT, PT, R3, -R0, RZ ;  /* 0x8000000003007210 */ /* 0x000fe20007ffe0ff */
        /* <DEDUP_REMOVED lines=14> */
[----:B---3--:R-:W3:Y:S02]  /*c6d0*/  @P0 LDC R6, c[0x0][0x458] ;  /* 0x00011600ff060b82 */ /* 0x008ee40000000800 */
[----:B------:R-:W-:Y:S01]  /*c6e0*/  STS [R2+0x220], R40 ;  /* 0x0002202802007388 */ /* 0x000fe20000000800 */
[----:B------:R-:W-:Y:S02]  /*c6f0*/  F2FP.BF16.F32.PACK_AB R30, R30, R154 ;  /* 0x0000009a1e1e723e */ /* 0x000fe400000010ff */
[----:B--2---:R-:W-:Y:S01]  /*c700*/  ISETP.NE.AND P4, PT, R5, RZ, PT ;  /* 0x000000ff0500720c */ /* 0x004fe20003f85270 */
[----:B------:R-:W-:Y:S01]  /*c710*/  STS [R0+0x30], R37 ;  /* 0x0000302500007388 */ /* 0x000fe20000000800 */
[----:B------:R-:W-:Y:S01]  /*c720*/  F2FP.BF16.F32.PACK_AB R27, R27, R156 ;  /* 0x0000009c1b1b723e */ /* 0x000fe200000010ff */
[----:B------:R-:W2:Y:S01]  /*c730*/  @P0 MUFU.LG2 R5, R52 ;  /* 0x0000003400050308 */ /* 0x000ea20000000c00 */
[----:B------:R-:W-:Y:S01]  /*c740*/  F2FP.BF16.F32.PACK_AB R26, R26, R158 ;  /* 0x0000009e1a1a723e */ /* 0x000fe200000010ff */
[----:B------:R-:W-:Y:S01]  /*c750*/  STS [R0+0x230], R36 ;  /* 0x0002302400007388 */ /* 0x000fe20000000800 */
[----:B------:R-:W-:Y:S01]  /*c760*/  F2FP.BF16.F32.PACK_AB R25, R25, R164 ;  /* 0x000000a41919723e */ /* 0x000fe200000010ff */
[----:B----4-:R-:W4:Y:S01]  /*c770*/  @P2 LDC R7, c[0x0][0x458] ;  /* 0x00011600ff072b82 */ /* 0x010f220000000800 */
        /* <DEDUP_REMOVED lines=35> */
[----:B------:R5:W-:Y:S01]  /*c9b0*/  STS [R2+0x3220], R22 ;  /* 0x0032201602007388 */ /* 0x000be20000000800 */
[----:B------:R-:W-:Y:S02]  /*c9c0*/  F2FP.BF16.F32.PACK_AB R47, R47, R98 ;  /* 0x000000622f2f723e */ /* 0x000fe400000010ff */
[----:B------:R-:W-:Y:S01]  /*c9d0*/  ISETP.NE.AND P6, PT, R56, -0x1, PT ;  /* 0xffffffff3800780c */ /* 0x000fe20003fc5270 */
        /* <DEDUP_REMOVED lines=9> */
[----:B------:R2:W-:Y:S01]  /*ca70*/  STS [R3+0x4210], R12 ;  /* 0x0042100c03007388 */ /* 0x0005e20000000800 */
[----:B-----5:R-:W5:Y:S03]  /*ca80*/  LDC R22, c[0x0][0x434] ;  /* 0x00010d00ff167b82 */ /* 0x020f660000000800 */
[----:B------:R3:W-:Y:S04]  /*ca90*/  STS [R4+0x5000], R15 ;  /* 0x0050000f04007388 */ /* 0x0007e80000000800 */
[----:B------:R-:W-:Y:S04]  /*caa0*/  STS [R4+0x5200], R14 ;  /* 0x0052000e04007388 */ /* 0x000fe80000000800 */
[----:B------:R-:W-:Y:S01]  /*cab0*/  STS [R3+0x5010], R11 ;  /* 0x0050100b03007388 */ /* 0x000fe20000000800 */
[----:B------:R-:W5:Y:S03]  /*cac0*/  LDC R8, c[0x0][0x434] ;  /* 0x00010d00ff087b82 */ /* 0x000f660000000800 */
[----:B------:R4:W-:Y:S04]  /*cad0*/  STS [R3+0x5210], R10 ;  /* 0x0052100a03007388 */ /* 0x0009e80000000800 */
[----:B------:R4:W-:Y:S01]  /*cae0*/  STS [R2+0x4020], R9 ;  /* 0x0040200902007388 */ /* 0x0009e20000000800 */
[----:B-1----:R-:W5:Y:S03]  /*caf0*/  @P4 LDC R16, c[0x0][0x430] ;  /* 0x00010c00ff104b82 */ /* 0x002f660000000800 */
[----:B------:R-:W-:Y:S04]  /*cb00*/  STS [R2+0x4220], R44 ;  /* 0x0042202c02007388 */ /* 0x000fe80000000800 */
[----:B------:R-:W-:Y:S01]  /*cb10*/  STS [R0+0x4030], R48 ;  /* 0x0040303000007388 */ /* 0x000fe20000000800 */
[----:B------:R-:W-:Y:S01]  /*cb20*/  MOV R21, 0x7f800000 ;  /* 0x7f80000000157802 */ /* 0x000fe20000000f00 */
[----:B--2---:R-:W1:Y:S02]  /*cb30*/  @P6 LDC.64 R12, c[0x0][0x408] ;  /* 0x00010200ff0c6b82 */ /* 0x004e640000000a00 */
[----:B------:R-:W-:Y:S04]  /*cb40*/  STS [R0+0x4230], R47 ;  /* 0x0042302f00007388 */ /* 0x000fe80000000800 */
[----:B------:R-:W-:Y:S02]  /*cb50*/  STS [R2+0x5020], R50 ;  /* 0x0050203202007388 */ /* 0x000fe40000000800 */
[----:B---3--:R-:W2:Y:S02]  /*cb60*/  @P3 LDC R15, c[0x0][0x458] ;  /* 0x00011600ff0f3b82 */ /* 0x008ea40000000800 */
[----:B------:R-:W-:Y:S01]  /*cb70*/  STS [R2+0x5220], R49 ;  /* 0x0052203102007388 */ /* 0x000fe20000000800 */
[----:B----4-:R-:W3:Y:S03]  /*cb80*/  @P2 MUFU.LG2 R3, R51 ;  /* 0x0000003300032308 */ /* 0x010ee60000000c00 */
[----:B------:R-:W-:Y:S02]  /*cb90*/  STS [R0+0x5030], R46 ;  /* 0x0050302e00007388 */ /* 0x000fe40000000800 */
[----:B------:R-:W4:Y:S02]  /*cba0*/  @!P6 LDC.64 R10, c[0x0][0x400] ;  /* 0x00010000ff0aeb82 */ /* 0x000f240000000a00 */
[----:B------:R3:W-:Y:S01]  /*cbb0*/  STS [R0+0x5230], R45 ;  /* 0x0052302d00007388 */ /* 0x0007e20000000800 */
[----:B------:R-:W5:Y:S05]  /*cbc0*/  @P1 MUFU.LG2 R4, R53 ;  /* 0x0000003500041308 */ /* 0x000f6a0000000c00 */
[----:B------:R-:W1:Y:S08]  /*cbd0*/  @P1 LDC R9, c[0x0][0x458] ;  /* 0x00011600ff091b82 */ /* 0x000e700000000800 */
[----:B------:R-:W1:Y:S01]  /*cbe0*/  LDC.U8 R17, c[0x0][0x548] ;  /* 0x00015200ff117b82 */ /* 0x000e620000000000 */
[----:B---3--:R-:W-:-:S04]  /*cbf0*/  @P0 FMUL.FTZ R0, R5, 0.69314718246459960938 ;  /* 0x3f31721805000820 */ /* 0x008fc80000410000 */
[----:B------:R-:W-:-:S03]  /*cc00*/  @P0 FFMA.FTZ R21, R104, R6, R0 ;  /* 0x0000000668150223 */ /* 0x000fc60000010000 */
[----:B------:R-:W3:Y:S01]  /*cc10*/  @P4 LDC R6, c[0x0][0x430] ;  /* 0x00010c00ff064b82 */ /* 0x000ee20000000800 */
[----:B------:R1:W1:Y:S01]  /*cc20*/  @P3 MUFU.LG2 R14, R54 ;  /* 0x00000036000e3308 */ /* 0x0002620000000c00 */
[----:B------:R-:W-:Y:S01]  /*cc30*/  SHF.R.U32.HI R25, RZ, 0x2, R230 ;  /* 0x00000002ff197819 */ /* 0x000fe200000116e6 */
[----:B------:R-:W-:Y:S01]  /*cc40*/  @P2 FMUL.FTZ R2, R3, 0.69314718246459960938 ;  /* 0x3f31721803022820 */ /* 0x000fe20000410000 */
[----:B------:R-:W-:Y:S02]  /*cc50*/  MOV R24, 0x7f800000 ;  /* 0x7f80000000187802 */ /* 0x000fe40000000f00 */
[----:B------:R-:W-:Y:S01]  /*cc60*/  IADD3 R3, PT, PT, R25, 0x20, RZ ;  /* 0x0000002019037810 */ /* 0x000fe20007ffe0ff */
[----:B------:R-:W-:Y:S01]  /*cc70*/  @P2 FFMA.FTZ R24, R105, R7, R2 ;  /* 0x0000000769182223 */ /* 0x000fe20000010002 */
[----:B-----5:R-:W-:Y:S01]  /*cc80*/  @P4 IMAD R8, R16, R22, RZ ;  /* 0x0000001610084224 */ /* 0x020fe200078e02ff */
[----:B------:R-:W-:Y:S01]  /*cc90*/  MOV R20, 0x7f800000 ;  /* 0x7f80000000147802 */ /* 0x000fe20000000f00 */
[----:B------:R-:W-:Y:S01]  /*cca0*/  @P1 FMUL.FTZ R0, R4, 0.69314718246459960938 ;  /* 0x3f31721804001820 */ /* 0x000fe20000410000 */
[----:B------:R-:W-:-:S02]  /*ccb0*/  ISETP.GE.AND P2, PT, R3, R55, PT ;  /* 0x000000370300720c */ /* 0x000fc40003f46270 */
[----:B------:R-:W-:Y:S01]  /*ccc0*/  @P4 MOV R7, 0x1 ;  /* 0x0000000100074802 */ /* 0x000fe20000000f00 */
[----:B--2-4-:R-:W-:Y:S10]  /*ccd0*/  @P4 BRA `(.L_x_893) ;  /* 0x0000000000204947 */ /* 0x014ff40003800000 */
[----:B-1----:R-:W-:Y:S01]  /*cce0*/  ISETP.NE.AND P0, PT, R17, RZ, PT ;  /* 0x000000ff1100720c */ /* 0x002fe20003f05270 */
[----:B------:R-:W1:-:S12]  /*ccf0*/  LDC R2, c[0x0][0x3e0] ;  /* 0x0000f800ff027b82 */ /* 0x000e580000000800 */
[----:B------:R-:W1:Y:S01]  /*cd00*/  @P0 LDC R7, c[0x0][0x454] ;  /* 0x00011500ff070b82 */ /* 0x000e620000000800 */
[----:B---3--:R-:W-:Y:S02]  /*cd10*/  @P0 MOV R6, 0x1 ;  /* 0x0000000100060802 */ /* 0x008fe40000000f00 */
[----:B------:R-:W-:-:S05]  /*cd20*/  @!P0 MOV R6, 0x1 ;  /* 0x0000000100068802 */ /* 0x000fca0000000f00 */
[----:B------:R-:W2:Y:S01]  /*cd30*/  @P0 LDC R8, c[0x0][0x454] ;  /* 0x00011500ff080b82 */ /* 0x000ea20000000800 */
[-C--:B-1----:R-:W-:Y:S02]  /*cd40*/  @P0 IMAD R7, R7, R2.reuse, RZ ;  /* 0x0000000207070224 */ /* 0x082fe400078e02ff */
[----:B------:R-:W-:-:S07]  /*cd50*/  @!P0 IMAD R7, R22, R2, RZ ;  /* 0x0000000216078224 */ /* 0x000fce00078e02ff */
.L_x_893:
[----:B------:R-:W4:Y:S01]  /*cd60*/  LDL R2, [R1+0x8] ;  /* 0x0000080001027983 */ /* 0x000f220000100800 */
[----:B------:R-:W-:Y:S01]  /*cd70*/  ISETP.NE.AND P0, PT, R56, -0x1, PT ;  /* 0xffffffff3800780c */ /* 0x000fe20003f05270 */
[----:B------:R-:W5:Y:S08]  /*cd80*/  LDC.64 R18, c[0x0][0x410] ;  /* 0x00010400ff127b82 */ /* 0x000f700000000a00 */
[----:B------:R-:W-:Y:S01]  /*cd90*/  BAR.SYNC.DEFER_BLOCKING 0x0 ;  /* 0x0000000000007b1d */ /* 0x000fe20000010000 */
[----:B-1----:R-:W-:Y:S01]  /*cda0*/  ISETP.NE.AND P4, PT, R17, RZ, !P4 ;  /* 0x000000ff1100720c */ /* 0x002fe20006785270 */
[----:B------:R-:W-:Y:S01]  /*cdb0*/  @P1 FFMA.FTZ R20, R106, R9, R0 ;  /* 0x000000096a141223 */ /* 0x000fe20000010000 */
[----:B------:R-:W-:-:S02]  /*cdc0*/  IADD3 R0, PT, PT, R25, 0x40, RZ ;  /* 0x0000004019007810 */ /* 0x000fc40007ffe0ff */
[----:B------:R-:W-:Y:S01]  /*cdd0*/  MOV R16, 0x7f800000 ;  /* 0x7f80000000107802 */ /* 0x000fe20000000f00 */
[----:B------:R-:W-:Y:S01]  /*cde0*/  BSSY.RECONVERGENT B0, `(.L_x_894) ;  /* 0x000004a000007945 */ /* 0x000fe20003800200 */
[----:B------:R-:W-:Y:S01]  /*cdf0*/  ISETP.GE.AND P1, PT, R0, R55, PT ;  /* 0x000000370000720c */ /* 0x000fe20003f26270 */
[----:B------:R-:W1:Y:S01]  /*ce00*/  S2R R27, SR_CTAID.Y ;  /* 0x00000000001b7919 */ /* 0x000e620000002600 */
[----:B--2---:R-:W-:Y:S01]  /*ce10*/  IMAD R0, R8, UR4, RZ ;  /* 0x0000000408007c24 */ /* 0x004fe2000f8e02ff */
[----:B------:R-:W2:Y:S01]  /*ce20*/  S2R R23, SR_CTAID.X ;  /* 0x0000000000177919 */ /* 0x000ea20000002500 */
[----:B------:R1:W3:Y:S02]  /*ce30*/  LDS.128 R28, [R232+0x1800] ;  /* 0x00180000e81c7984 */ /* 0x0002e40000000c00 */
[----:B-1----:R-:W-:-:S04]  /*ce40*/  @!P6 IMAD.WIDE.U32 R4, R27, R10, RZ ;  /* 0x0000000a1b04e225 */ /* 0x002fc800078e00ff */
[----:B------:R-:W-:Y:S01]  /*ce50*/  @!P6 IMAD R9, R27, R11, R5 ;  /* 0x0000000b1b09e224 */ /* 0x000fe200078e0205 */
[----:B--2---:R-:W-:Y:S01]  /*ce60*/  SHF.L.U32 R23, R23, 0x7, RZ ;  /* 0x0000000717177819 */ /* 0x004fe200000006ff */
[----:B------:R-:W-:Y:S02]  /*ce70*/  @!P4 IMAD R0, R27, R7, R0 ;  /* 0x000000071b00c224 */ /* 0x000fe400078e0200 */
[----:B----4-:R-:W-:Y:S02]  /*ce80*/  IMAD.MOV.U32 R26, RZ, RZ, R2 ;  /* 0x000000ffff1a7224 */ /* 0x010fe400078e0002 */
[----:B------:R-:W-:-:S04]  /*ce90*/  @P6 IMAD.WIDE.U32 R2, R56, R12, RZ ;  /* 0x0000000c38026225 */ /* 0x000fc800078e00ff */
[----:B------:R-:W-:Y:S02]  /*cea0*/  @P6 IMAD.MOV.U32 R4, RZ, RZ, R2 ;  /* 0x000000ffff046224 */ /* 0x000fe400078e0002 */
[----:B------:R-:W-:Y:S01]  /*ceb0*/  @P3 FMUL.FTZ R2, R14, 0.69314718246459960938 ;  /* 0x3f3172180e023820 */ /* 0x000fe20000410000 */
[----:B------:R-:W-:Y:S02]  /*cec0*/  @P6 IMAD R9, R56, R13, R3 ;  /* 0x0000000d38096224 */ /* 0x000fe400078e0203 */
[----:B------:R-:W-:Y:S02]  /*ced0*/  @!P0 IMAD R56, R27, R22, RZ ;  /* 0x000000161b388224 */ /* 0x000fe400078e02ff */
[----:B------:R-:W-:Y:S01]  /*cee0*/  @P3 FFMA.FTZ R16, R103, R15, R2 ;  /* 0x0000000f67103223 */ /* 0x000fe20000010002 */
[----:B------:R-:W-:Y:S01]  /*cef0*/  VIADD R3, R25, 0x60 ;  /* 0x0000006019037836 */ /* 0x000fe20000000000 */
[----:B------:R-:W-:Y:S01]  /*cf00*/  IADD3 R2, P6, PT, R26, R4, RZ ;  /* 0x000000041a027210 */ /* 0x000fe20007fde0ff */
[----:B---3--:R-:W-:Y:S01]  /*cf10*/  IMAD R4, R23, R6, RZ ;  /* 0x0000000617047224 */ /* 0x008fe200078e02ff */
[----:B------:R-:W-:Y:S01]  /*cf20*/  SHF.R.S32.HI R5, RZ, 0x1f, R56 ;  /* 0x0000001fff057819 */ /* 0x000fe20000011438 */
[----:B------:R1:W-:Y:S01]  /*cf30*/  @!P0 STL [R1+0x4c], R56 ;  /* 0x00004c3801008387 */ /* 0x0003e20000100800 */
[----:B------:R-:W-:-:S02]  /*cf40*/  SEL R7, R56, RZ, P4 ;  /* 0x000000ff38077207 */ /* 0x000fc40002000000 */
[----:B------:R-:W-:Y:S01]  /*cf50*/  ISETP.GE.AND P0, PT, R3, R55, PT ;  /* 0x000000370300720c */ /* 0x000fe20003f06270 */
[----:B------:R-:W-:Y:S01]  /*cf60*/  IMAD.X R3, RZ, RZ, R9, P6 ;  /* 0x000000ffff037224 */ /* 0x000fe200030e0609 */
[----:B------:R-:W-:Y:S02]  /*cf70*/  SEL R8, R5, RZ, P4 ;  /* 0x000000ff05087207 */ /* 0x000fe40002000000 */
[----:B------:R-:W-:Y:S01]  /*cf80*/  IADD3 R5, P6, P4, R4, R7, R0 ;  /* 0x0000000704057210 */ /* 0x000fe20007cde000 */
[----:B-----5:R-:W-:Y:S01]  /*cf90*/  IMAD.WIDE.U32 R22, R18, UR4, R2 ;  /* 0x0000000412167c25 */ /* 0x020fe2000f8e0002 */
[----:B------:R-:W-:Y:S02]  /*cfa0*/  SHF.R.S32.HI R4, RZ, 0x1f, R4 ;  /* 0x0000001fff047819 */ /* 0x000fe40000011404 */
[----:B------:R-:W-:Y:S02]  /*cfb0*/  SHF.R.S32.HI R0, RZ, 0x1f, R0 ;  /* 0x0000001fff007819 */ /* 0x000fe40000011400 */
[----:B------:R-:W-:-:S02]  /*cfc0*/  ISETP.GE.AND P3, PT, R25, R55, PT ;  /* 0x000000371900720c */ /* 0x000fc40003f66270 */
[----:B------:R-:W-:Y:S01]  /*cfd0*/  IADD3.X R3, PT, PT, R4, R8, R0, P6, P4 ;  /* 0x0000000804037210 */ /* 0x000fe200037e8400 */
[----:B------:R-:W-:Y:S10]  /*cfe0*/  @P5 BRA `(.L_x_895) ;  /* 0x0000000000a45947 */ /* 0x000ff40003800000 */
        /* <DEDUP_REMOVED lines=23> */
[----:B------:R-:W2:Y:S02]  /*d160*/  @!P1 LDC.64 R2, c[0x0][0x420] ;  /* 0x00010800ff029b82 */ /* 0x000ea40000000a00 */
[----:B--2---:R-:W-:-:S04]  /*d170*/  @!P1 LEA R8, P4, R7, R2, 0x2 ;  /* 0x0000000207089211 */ /* 0x004fc800078810ff */
[----:B------:R-:W-:Y:S02]  /*d180*/  @!P1 LEA.HI.X R9, R7, R3, R9, 0x2, P4 ;  /* 0x0000000307099211 */ /* 0x000fe400020f1409 */
[----:B------:R-:W2:Y:S03]  /*d190*/  @!P0 LDC.64 R2, c[0x0][0x420] ;  /* 0x00010800ff028b82 */ /* 0x000ea60000000a00 */
[----:B------:R3:W-:Y:S01]  /*d1a0*/  @!P1 STG.E desc[UR16][R8.64], R24 ;  /* 0x0000001808009986 */ /* 0x0007e2000c101910 */
[----:B------:R-:W-:Y:S02]  /*d1b0*/  ISETP.NE.AND P1, PT, R17, RZ, PT ;  /* 0x000000ff1100720c */ /* 0x000fe40003f25270 */
        /* <DEDUP_REMOVED lines=9> */
[----:B--2---:R-:W-:-:S04]  /*d250*/  @!P5 LEA R2, P4, R11, R2, 0x2 ;  /* 0x000000020b02d211 */ /* 0x004fc800078810ff */
[----:B------:R-:W-:-:S05]  /*d260*/  @!P5 LEA.HI.X R3, R11, R3, R0, 0x2, P4 ;  /* 0x000000030b03d211 */ /* 0x000fca00020f1400 */
[----:B------:R3:W-:Y:S04]  /*d270*/  @!P5 STG.E desc[UR16][R2.64], R16 ;  /* 0x000000100200d986 */ /* 0x0007e8000c101910 */
.L_x_895:
[----:B------:R-:W-:Y:S05]  /*d280*/  BSYNC.RECONVERGENT B0 ;  /* 0x0000000000007941 */ /* 0x000fea0003800200 */
.L_x_894:
[----:B---3--:R-:W2:Y:S04]  /*d290*/  LDL R2, [R1+0x28] ;  /* 0x0000280001027983 */ /* 0x008ea80000100800 */
[----:B------:R-:W3:Y:S04]  /*d2a0*/  LDL R0, [R1+0x38] ;  /* 0x0000380001007983 */ /* 0x000ee80000100800 */
[----:B------:R4:W5:Y:S04]  /*d2b0*/  LDL R27, [R1+0x54] ;  /* 0x00005400011b7983 */ /* 0x0009680000100800 */
[----:B------:R4:W5:Y:S01]  /*d2c0*/  LDL R25, [R1+0x58] ;  /* 0x0000580001197983 */ /* 0x0009620000100800 */
[----:B------:R-:W-:Y:S01]  /*d2d0*/  IMAD R7, R19, UR4, R23 ;  /* 0x0000000413077c24 */ /* 0x000fe2000f8e0217 */
[----:B------:R-:W-:Y:S02]  /*d2e0*/  BSSY.RECONVERGENT B0, `(.L_x_896) ;  /* 0x0000017000007945 */ /* 0x000fe40003800200 */
[----:B------:R4:W1:Y:S04]  /*d2f0*/  LDS.128 R16, [R232] ;  /* 0x00000000e8107984 */ /* 0x0008680000000c00 */
[----:B------:R4:W1:Y:S04]  /*d300*/  LDS.128 R12, [R232+0x2000] ;  /* 0x00200000e80c7984 */ /* 0x0008680000000c00 */
[----:B------:R4:W1:Y:S01]  /*d310*/  LDS.128 R8, [R232+0x4000] ;  /* 0x00400000e8087984 */ /* 0x0008620000000c00 */
[----:B--2---:R-:W-:-:S02]  /*d320*/  MOV R24, R2 ;  /* 0x0000000200187202 */ /* 0x004fc40000000f00 */
[----:B---3--:R-:W-:Y:S01]  /*d330*/  MOV R21, R0 ;  /* 0x0000000000157202 */ /* 0x008fe20000000f00 */
[----:B-1--4-:R-:W-:Y:S06]  /*d340*/  @P3 BRA `(.L_x_897) ;  /* 0x0000000000403947 */ /* 0x012fec0003800000 */
[----:B------:R-:W1:Y:S01]  /*d350*/  LDCU.64 UR6, c[0x0][0x408] ;  /* 0x00008100ff0677ac */ /* 0x000e620008000a00 */
[----:B------:R-:W-:Y:S01]  /*d360*/  IMAD.MOV.U32 R6, RZ, RZ, R22 ;  /* 0x000000ffff067224 */ /* 0x000fe200078e0016 */
[----:B------:R-:W2:Y:S01]  /*d370*/  LDCU UR8, c[0x0][0x440] ;  /* 0x00008800ff0877ac */ /* 0x000ea20008000800 */
[----:B------:R-:W3:Y:S01]  /*d380*/  LDCU.64 UR4, c[0x0][0x3f0] ;  /* 0x00007e00ff0477ac */ /* 0x000ee20008000a00 */
[----:B-1---5:R-:W-:Y:S02]  /*d390*/  IMAD R0, R25, UR6, RZ ;  /* 0x0000000619007c24 */ /* 0x022fe4000f8e02ff */
        /* <DEDUP_REMOVED lines=9> */
[----:B------:R1:W-:Y:S04]  /*d430*/  @!P4 STG.E.128 desc[UR16][R2.64+0x40], R12 ;  /* 0x0000400c0200c986 */ /* 0x0003e8000c101d10 */
[----:B------:R1:W-:Y:S02]  /*d440*/  @!P3 STG.E.128 desc[UR16][R2.64+0x80], R8 ;  /* 0x000080080200b986 */ /* 0x0003e4000c101d10 */
.L_x_897:
[----:B------:R-:W-:Y:S05]  /*d450*/  BSYNC.RECONVERGENT B0 ;  /* 0x0000000000007941 */ /* 0x000fea0003800200 */
.L_x_896:
[----:B-1----:R1:W2:Y:S01]  /*d460*/  LDS.128 R16, [R232+0x800] ;  /* 0x00080000e8107984 */ /* 0x0022a20000000c00 */
[----:B------:R-:W-:Y:S03]  /*d470*/  BSSY.RECONVERGENT B0, `(.L_x_898) ;  /* 0x0000017000007945 */ /* 0x000fe60003800200 */
[----:B------:R1:W3:Y:S04]  /*d480*/  LDS.128 R12, [R232+0x2800] ;  /* 0x00280000e80c7984 */ /* 0x0002e80000000c00 */
[----:B------:R1:W4:Y:S01]  /*d490*/  LDS.128 R8, [R232+0x4800] ;  /* 0x00480000e8087984 */ /* 0x0003220000000c00 */
        /* <DEDUP_REMOVED lines=20> */
.L_x_899:
[----:B------:R-:W-:Y:S05]  /*d5e0*/  BSYNC.RECONVERGENT B0 ;  /* 0x0000000000007941 */ /* 0x000fea0003800200 */
.L_x_898:
        /* <DEDUP_REMOVED lines=24> */
.L_x_901:
[----:B------:R-:W-:Y:S05]  /*d770*/  BSYNC.RECONVERGENT B0 ;  /* 0x0000000000007941 */ /* 0x000fea0003800200 */
.L_x_900:
        /* <DEDUP_REMOVED lines=24> */
.L_x_902:
        /* <DEDUP_REMOVED lines=16> */
.L_x_1364:


//--------------------- .text._ZN5flash16flash_fwd_kernelI23Flash_fwd_kernel_traitsILi96ELi128ELi64ELi4ELb0ELb0EN7cutlass10bfloat16_tE19Flash_kernel_traitsILi96ELi128ELi64ELi4ES3_EELb1ELb0ELb1ELb0ELb0ELb1ELb0ELb0EEEvNS_16Flash_fwd_paramsE --------------------------
	.section	.text._ZN5flash16flash_fwd_kernelI23Flash_fwd_kernel_traitsILi96ELi128ELi64ELi4ELb0ELb0EN7cutlass10bfloat16_tE19Flash_kernel_traitsILi96ELi128ELi64ELi4ES3_EELb1ELb0ELb1ELb0ELb0ELb1ELb0ELb0EEEvNS_16Flash_fwd_paramsE,"ax",@progbits
	.align	128
        .global         _ZN5flash16flash_fwd_kernelI23Flash_fwd_kernel_traitsILi96ELi128ELi64ELi4ELb0ELb0EN7cutlass10bfloat16_tE19Flash_kernel_traitsILi96ELi128ELi64ELi4ES3_EELb1ELb0ELb1ELb0ELb0ELb1ELb0ELb0EEEvNS_16Flash_fwd_paramsE
        .type           _ZN5flash16flash_fwd_kernelI23Flash_fwd_kernel_traitsILi96ELi128ELi64ELi4ELb0ELb0EN7cutlass10bfloat16_tE19Flash_kernel_traitsILi96ELi128ELi64ELi4ES3_EELb1ELb0ELb1ELb0ELb0ELb1ELb0ELb0EEEvNS_16Flash_fwd_paramsE,@function
        .size           _ZN5flash16flash_fwd_kernelI23Flash_fwd_kernel_traitsILi96ELi128ELi64ELi4ELb0ELb0EN7cutlass10bfloat16_tE19Flash_kernel_traitsILi96ELi128ELi64ELi4ES3_EELb1ELb0ELb1ELb0ELb0ELb1ELb0ELb0EEEvNS_16Flash_fwd_paramsE,(.L_x_1365 - _ZN5flash16flash_fwd_kernelI23Flash_fwd_kernel_traitsILi96ELi128ELi64ELi4ELb0ELb0EN7cutlass10bfloat16_tE19Flash_kernel_traitsILi96ELi128ELi64ELi4ES3_EELb1ELb0ELb1ELb0ELb0ELb1ELb0ELb0EEEvNS_16Flash_fwd_paramsE)
        .other          _ZN5flash16flash_fwd_kernelI23Flash_fwd_kernel_traitsILi96ELi128ELi64ELi4ELb0ELb0EN7cutlass10bfloat16_tE19Flash_kernel_traitsILi96ELi128ELi64ELi4ES3_EELb1ELb0ELb1ELb0ELb0ELb1ELb0ELb0EEEvNS_16Flash_fwd_paramsE,@"STO_CUDA_ENTRY STV_DEFAULT"
_ZN5flash16flash_fwd_kernelI23Flash_fwd_kernel_traitsILi96ELi128ELi64ELi4ELb0ELb0EN7cutlass10bfloat16_tE19Flash_kernel_traitsILi96ELi128ELi64ELi4ES3_EELb1ELb0ELb1ELb0ELb0ELb1ELb0ELb0EEEvNS_16Flash_fwd_paramsE:
.text._ZN5flash16flash_fwd_kernelI23Flash_fwd_kernel_traitsILi96ELi128ELi64ELi4ELb0ELb0EN7cutlass10bfloat16_tE19Flash_kernel_traitsILi96ELi128ELi64ELi4ES3_EELb1ELb0ELb1ELb0ELb0ELb1ELb0ELb0EEEvNS_16Flash_fwd_paramsE:
[----:B------:R-:W1:Y:S01]  /*0000*/  LDC R1, c[0x0][0x37c] ;  /* 0x0000df00ff017b82 */ /* 0x000e620000000800 */
[----:B------:R-:W2:Y:S07]  /*0010*/  LDCU.U8 UR4, c[0x0][0x524] ;  /* 0x0000a480ff0477ac */ /* 0x000eae0008000000 */
[----:B------:R-:W3:Y:S01]  /*0020*/  LDC R160, c[0x0][0x518] ;  /* 0x00014600ffa07b82 */ /* 0x000ee20000000800 */
[----:B-1----:R-:W-:Y:S01]  /*0030*/  VIADD R1, R1, 0xffffff90 ;  /* 0xffffff9001017836 */ /* 0x002fe20000000000 */
[----:B------:R-:W1:Y:S01]  /*0040*/  LDCU.64 UR28, c[0x0][0x510] ;  /* 0x0000a200ff1c77ac */ /* 0x000e620008000a00 */
[----:B------:R-:W4:Y:S05]  /*0050*/  LDCU.64 UR24, c[0x0][0x358] ;  /* 0x00006b00ff1877ac */ /* 0x000f2a0008000a00 */
[----:B------:R-:W3:Y:S01]  /*0060*/  LDC R161, c[0x0][0x51c] ;  /* 0x00014700ffa17b82 */ /* 0x000ee20000000800 */
[----:B------:R-:W3:Y:S01]  /*0070*/  S2R R220, SR_TID.X ;  /* 0x0000000000dc7919 */ /* 0x000ee20000002100 */
[----:B------:R-:W3:Y:S01]  /*0080*/  LDCU.64 UR10, c[0x0][0x460] ;  /* 0x00008c00ff0a77ac */ /* 0x000ee20008000a00 */
[----:B------:R-:W3:Y:S01]  /*0090*/  LDCU.64 UR8, c[0x0][0x470] ;  /* 0x00008e00ff0877ac */ /* 0x000ee20008000a00 */
[----:B--2---:R-:W-:-:S04]  /*00a0*/  ISETP.NE.AND P1, PT, RZ, UR4, PT ;  /* 0x00000004ff007c0c */ /* 0x004fc8000bf25270 */
[----:B------:R-:W-:Y:S01]  /*00b0*/  S2UR UR23, SR_CTAID.X ;  /* 0x00000000001779c3 */ /* 0x000fe20000002500 */
[----:B------:R-:W2:Y:S01]  /*00c0*/  LDCU.64 UR14, c[0x0][0x460] ;  /* 0x00008c00ff0e77ac */ /* 0x000ea20008000a00 */
[----:B-1----:R-:W-:Y:S02]  /*00d0*/  IMAD.U32 R2, RZ, RZ, UR28 ;  /* 0x0000001cff027e24 */ /* 0x002fe4000f8e00ff */
[----:B------:R-:W-:-:S04]  /*00e0*/  IMAD.U32 R3, RZ, RZ, UR29 ;  /* 0x0000001dff037e24 */ /* 0x000fc8000f8e00ff */
[----:B------:R-:W-:Y:S08]  /*00f0*/  S2UR UR22, SR_CTAID.Y ;  /* 0x00000000001679c3 */ /* 0x000ff00000002600 */
[----:B------:R-:W1:Y:S01]  /*0100*/  S2UR UR21, SR_CTAID.Z ;  /* 0x00000000001579c3 */ /* 0x000e620000002700 */
[----:B----4-:R3:W4:Y:S01]  /*0110*/  @P1 LDG.E.64 R4, desc[UR24][R2.64] ;  /* 0x0000001802041981 */ /* 0x010722000c1e1b00 */
[----:B------:R-:W2:Y:S01]  /*0120*/  LDCU.U8 UR12, c[0x0][0x532] ;  /* 0x0000a640ff0c77ac */ /* 0x000ea20008000000 */
[----:B------:R-:W2:Y:S05]  /*0130*/  LDCU.64 UR6, c[0x0][0x468] ;  /* 0x00008d00ff0677ac */ /* 0x000eaa0008000a00 */
[----:B------:R-:W4:Y:S01]  /*0140*/  @P1 LDC R0, c[0x0][0x520] ;  /* 0x00014800ff001b82 */ /* 0x000f220000000800 */
[----:B---3--:R-:W-:-:S02]  /*0150*/  @P1 IMAD.MOV.U32 R2, RZ, RZ, R160 ;  /* 0x000000ffff021224 */ /* 0x008fc400078e00a0 */
[----:B------:R-:W-:-:S06]  /*0160*/  @P1 IMAD.MOV.U32 R3, RZ, RZ, R161 ;  /* 0x000000ffff031224 */ /* 0x000fcc00078e00a1 */
[----:B------:R-:W3:Y:S01]  /*0170*/  @P1 LDG.E.64 R2, desc[UR24][R2.64] ;  /* 0x0000001802021981 */ /* 0x000ee2000c1e1b00 */
[----:B-1----:R-:W-:Y:S01]  /*0180*/  ULOP3.LUT UR4, UR21, UR23, UR22, 0xfe, !UPT ;  /* 0x0000001715047292 */ /* 0x002fe2000f8efe16 */
[----:B------:R-:W-:Y:S01]  /*0190*/  ISETP.NE.U32.AND P4, PT, RZ, UR10, PT ;  /* 0x0000000aff007c0c */ /* 0x000fe2000bf85070 */
[----:B------:R-:W-:Y:S02]  /*01a0*/  UISETP.NE.U32.AND UP4, UPT, UR10, URZ, UPT ;  /* 0x000000ff0a00728c */ /* 0x000fe4000bf85070 */
[----:B------:R-:W-:Y:S01]  /*01b0*/  UISETP.NE.U32.AND UP3, UPT, UR8, URZ, UPT ;  /* 0x000000ff0800728c */ /* 0x000fe2000bf65070 */
[----:B------:R-:W-:Y:S01]  /*01c0*/  ISETP.NE.AND.EX P4, PT, RZ, UR11, PT, P4 ;  /* 0x0000000bff007c0c */ /* 0x000fe2000bf85340 */
[----:B------:R-:W-:Y:S01]  /*01d0*/  UISETP.NE.AND.EX UP4, UPT, UR11, URZ, UPT, UP4 ;  /* 0x000000ff0b00728c */ /* 0x000fe2000bf85340 */
[----:B------:R-:W-:Y:S01]  /*01e0*/  LOP3.LUT P3, RZ, R220, UR4, RZ, 0xfc, !PT ;  /* 0x00000004dcff7c12 */ /* 0x000fe2000f86fcff */
[----:B------:R-:W-:Y:S02]  /*01f0*/  UISETP.NE.AND.EX UP3, UPT, UR9, URZ, UPT, UP3 ;  /* 0x000000ff0900728c */ /* 0x000fe4000bf65330 */
[----:B------:R-:W-:Y:S01]  /*0200*/  USHF.L.U32 UR11, UR22, 0x2, URZ ;  /* 0x00000002160b7899 */ /* 0x000fe200080006ff */
[----:B------:R-:W1:Y:S01]  /*0210*/  LDCU.64 UR4, c[0x0][0x478] ;  /* 0x00008f00ff0477ac */ /* 0x000e620008000a00 */
[----:B------:R-:W-:Y:S01]  /*0220*/  PLOP3.LUT P2, PT, PT, PT, UP4, 0x80, 0x8 ;  /* 0x000000000008781c */ /* 0x000fe20003f4f048 */
[----:B--2---:R-:W-:-:S02]  /*0230*/  UIMAD.WIDE.U32 UR14, UR22, 0x4, UR14 ;  /* 0x00000004160e78a5 */ /* 0x004fc4000f8e000e */
[----:B------:R-:W-:-:S05]  /*0240*/  UISETP.NE.AND UP5, UPT, UR12, URZ, UPT ;  /* 0x000000ff0c00728c */ /* 0x000fca000bfa5270 */
[----:B------:R-:W2:Y:S01]  /*0250*/  @!P3 LDC.64 R6, c[0x0][0x528] ;  /* 0x00014a00ff06bb82 */ /* 0x000ea20000000a00 */
[----:B------:R-:W-:Y:S02]  /*0260*/  UISETP.EQ.U32.AND UP2, UPT, UR6, URZ, UPT ;  /* 0x000000ff0600728c */ /* 0x000fe4000bf42070 */
[----:B------:R-:W-:Y:S02]  /*0270*/  USHF.R.U32.HI UR10, URZ, 0x1e, UR22 ;  /* 0x0000001eff0a7899 */ /* 0x000fe40008011616 */
[----:B------:R-:W-:Y:S02]  /*0280*/  @UP3 UIADD3 UR12, UP1, UPT, UR11, UR8, URZ ;  /* 0x000000080b0c3290 */ /* 0x000fe4000ff3e0ff */
[----:B------:R-:W-:Y:S02]  /*0290*/  UISETP.EQ.OR.EX UP2, UPT, UR7, URZ, !UP5, UP2 ;  /* 0x000000ff0700728c */ /* 0x000fe4000ef42720 */
[----:B------:R-:W-:Y:S02]  /*02a0*/  @UP3 UIADD3.X UR13, UPT, UPT, UR10, UR9, URZ, UP1, !UPT ;  /* 0x000000090a0d3290 */ /* 0x000fe40008ffe4ff */
[----:B-1----:R-:W-:-:S02]  /*02b0*/  UISETP.NE.U32.AND UP0, UPT, UR4, URZ, UPT ;  /* 0x000000ff0400728c */ /* 0x002fc4000bf05070 */
[----:B------:R-:W-:Y:S02]  /*02c0*/  UIADD3 UR9, UP1, UPT, UR11, UR6, URZ ;  /* 0x000000060b097290 */ /* 0x000fe4000ff3e0ff */
[----:B------:R-:W-:Y:S02]  /*02d0*/  UISETP.NE.AND.EX UP0, UPT, UR5, URZ, UPT, UP0 ;  /* 0x000000ff0500728c */ /* 0x000fe4000bf05300 */
[----:B------:R-:W-:-:S09]  /*02e0*/  UIADD3.X UR8, UPT, UPT, UR10, UR7, URZ, UP1, !UPT ;  /* 0x000000070a087290 */ /* 0x000fd20008ffe4ff */
[----:B------:R-:W-:-:S04]  /*02f0*/  @UP0 UIADD3 UR4, UP1, UPT, UR11, UR4, URZ ;  /* 0x000000040b040290 */ /* 0x000fc8000ff3e0ff */
[----:B------:R-:W-:Y:S01]  /*0300*/  @UP0 UIADD3.X UR5, UPT, UPT, UR10, UR5, URZ, UP1, !UPT ;  /* 0x000000050a050290 */ /* 0x000fe20008ffe4ff */
[----:B----4-:R-:W-:Y:S02]  /*0310*/  @P1 R2UR UR28, R4 ;  /* 0x00000000041c12ca */ /* 0x010fe400000e0000 */
[----:B------:R-:W-:-:S11]  /*0320*/  @P1 R2UR UR29, R5 ;  /* 0x00000000051d12ca */ /* 0x000fd600000e0000 */
[----:B------:R-:W-:Y:S02]  /*0330*/  IMAD.U32 R4, RZ, RZ, UR28 ;  /* 0x0000001cff047e24 */ /* 0x000fe4000f8e00ff */
[----:B------:R-:W-:-:S05]  /*0340*/  IMAD.U32 R5, RZ, RZ, UR29 ;  /* 0x0000001dff057e24 */ /* 0x000fca000f8e00ff */
[----:B--2---:R1:W-:Y:S01]  /*0350*/  @!P3 STG.E.64 desc[UR24][R6.64], R4 ;  /* 0x000000040600b986 */ /* 0x0043e2000c101b18 */
[----:B---3--:R-:W-:Y:S01]  /*0360*/  @P1 IADD3 R160, P0, PT, R2, R0, RZ ;  /* 0x0000000002a01210 */ /* 0x008fe20007f1e0ff */
[----:B------:R-:W-:-:S04]  /*0370*/  IMAD.U32 R2, RZ, RZ, UR14 ;  /* 0x0000000eff027e24 */ /* 0x000fc8000f8e00ff */
[----:B------:R-:W-:Y:S01]  /*0380*/  @P1 IMAD.X R161, RZ, RZ, R3, P0 ;  /* 0x000000ffffa11224 */ /* 0x000fe200000e0603 */
[----:B------:R-:W-:Y:S02]  /*0390*/  PLOP3.LUT P1, PT, PT, PT, UP3, 0x80, 0x8 ;  /* 0x000000000008781c */ /* 0x000fe40003f2f038 */
[----:B------:R-:W-:Y:S01]  /*03a0*/  MOV R3, UR15 ;  /* 0x0000000f00037c02 */ /* 0x000fe20008000f00 */
[----:B-1----:R-:W-:Y:S02]  /*03b0*/  @!P3 IMAD.MOV.U32 R4, RZ, RZ, R160 ;  /* 0x000000ffff04b224 */ /* 0x002fe400078e00a0 */
[----:B------:R-:W-:-:S05]  /*03c0*/  @!P3 IMAD.MOV.U32 R5, RZ, RZ, R161 ;  /* 0x000000ffff05b224 */ /* 0x000fca00078e00a1 */
        /* <DEDUP_REMOVED lines=14> */
[----:B-1----:R-:W-:Y:S01]  /*04b0*/  MOV R2, UR9 ;  /* 0x0000000900027c02 */ /* 0x002fe20008000f00 */
[----:B------:R-:W-:-:S05]  /*04c0*/  IMAD.U32 R3, RZ, RZ, UR8 ;  /* 0x00000008ff037e24 */ /* 0x000fca000f8e00ff */
        /* <DEDUP_REMOVED lines=23> */
.L_x_903:
        /* <DEDUP_REMOVED lines=29> */
[----:B------:R-:W-:Y:S01]  /*0810*/  UISETP.NE.AND UP0, UPT, UR17, -0x1, UPT ;  /* 0xffffffff1100788c */ /* 0x000fe2000bf05270 */
[----:B------:R-:W2:Y:S10]  /*0820*/  LDCU.U8 UR10, c[0x0][0x548] ;  /* 0x0000a900ff0a77ac */ /* 0x000eb40008000000 */
        /* <DEDUP_REMOVED lines=8> */
[----:B------:R-:W-:-:S03]  /*08b0*/  @UP0 UIMAD UR9, UR17, UR7, UR15 ;  /* 0x00000007110902a4 */ /* 0x000fc6000f8e020f */
[----:B------:R-:W-:Y:S01]  /*08c0*/  @UP1 UMOV UR7, 0x1 ;  /* 0x0000000100071882 */ /* 0x000fe20000000000 */
[----:B----4-:R-:W-:Y:S01]  /*08d0*/  @UP1 UIMAD UR11, UR4, UR5, URZ ;  /* 0x00000005040b12a4 */ /* 0x010fe2000f8e02ff */
[----:B------:R-:W-:Y:S01]  /*08e0*/  @UP0 UMOV UR12, UR14 ;  /* 0x0000000e000c0c82 */ /* 0x000fe20008000000 */
[----:B--23--:R-:W-:Y:S10]  /*08f0*/  BRA.U UP1, `(.L_x_905) ;  /* 0x0000000101287547 */ /* 0x00cff4000b800000 */
[----:B------:R-:W-:Y:S01]  /*0900*/  UISETP.NE.AND UP0, UPT, UR10, URZ, UPT ;  /* 0x000000ff0a00728c */ /* 0x000fe2000bf05270 */
[----:B------:R-:W1:Y:S10]  /*0910*/  LDCU UR5, c[0x0][0x3e0] ;  /* 0x00007c00ff0577ac */ /* 0x000e740008000800 */
[----:B------:R-:W1:Y:S01]  /*0920*/  @UP0 LDCU UR7, c[0x0][0x454] ;  /* 0x00008a80ff0707ac */ /* 0x000e620008000800 */
[----:B------:R-:W2:Y:S01]  /*0930*/  @!UP0 LDCU UR4, c[0x0][0x434] ;  /* 0x00008680ff0487ac */ /* 0x000ea20008000800 */
[----:B------:R-:W3:Y:S01]  /*0940*/  @UP0 LDCU UR11, c[0x0][0x454] ;  /* 0x00008a80ff0b07ac */ /* 0x000ee20008000800 */
[----:B------:R-:W-:Y:S01]  /*0950*/  @UP0 UMOV UR8, 0x1 ;  /* 0x0000000100080882 */ /* 0x000fe20000000000 */
[----:B---3--:R-:W3:Y:S01]  /*0960*/  @!UP0 LDCU UR11, c[0x0][0x434] ;  /* 0x00008680ff0b87ac */ /* 0x008ee20008000800 */
[----:B------:R-:W-:Y:S01]  /*0970*/  @!UP0 UMOV UR8, 0x1 ;  /* 0x0000000100088882 */ /* 0x000fe20000000000 */
[----:B-1----:R-:W-:-:S02]  /*0980*/  @UP0 UIMAD UR7, UR7, UR5, URZ ;  /* 0x00000005070702a4 */ /* 0x002fc4000f8e02ff */
[----:B--2---:R-:W-:-:S12]  /*0990*/  @!UP0 UIMAD UR7, UR4, UR5, URZ ;  /* 0x00000005040782a4 */ /* 0x004fd8000f8e02ff */
.L_x_905:
[----:B------:R-:W1:Y:S01]  /*09a0*/  LDCU.64 UR4, c[0x0][0x410] ;  /* 0x00008200ff0477ac */ /* 0x000e620008000a00 */
[----:B------:R-:W2:Y:S01]  /*09b0*/  S2R R4, SR_CTAID.X ;  /* 0x0000000000047919 */ /* 0x000ea20000002500 */
[----:B------:R-:W-:Y:S01]  /*09c0*/  IMAD.SHL.U32 R2, R220, 0x8, RZ ;  /* 0x00000008dc027824 */ /* 0x000fe200078e00ff */
[----:B------:R-:W-:Y:S01]  /*09d0*/  SHF.R.U32.HI R10, RZ, 0x2, R220 ;  /* 0x00000002ff0a7819 */ /* 0x000fe200000116dc */
[----:B------:R-:W4:Y:S01]  /*09e0*/  LDCU UR6, c[0x0][0x434] ;  /* 0x00008680ff0677ac */ /* 0x000f220008000800 */
[----:B------:R-:W-:Y:S01]  /*09f0*/  MOV R11, RZ ;  /* 0x000000ff000b7202 */ /* 0x000fe20000000f00 */
[----:B------:R-:W-:Y:S01]  /*0a00*/  BSSY.RECONVERGENT B0, `(.L_x_906) ;  /* 0x000002f000007945 */ /* 0x000fe20003800200 */
[----:B------:R-:W-:Y:S01]  /*0a10*/  LOP3.LUT R2, R2, 0x18, RZ, 0xc0, !PT ;  /* 0x0000001802027812 */ /* 0x000fe200078ec0ff */
[----:B------:R-:W-:Y:S01]  /*0a20*/  UISETP.NE.AND UP1, UPT, UR10, URZ, !UP1 ;  /* 0x000000ff0a00728c */ /* 0x000fe2000cf25270 */
[----:B------:R-:W-:Y:S01]  /*0a30*/  VIADD R14, R10, 0x20 ;  /* 0x000000200a0e7836 */ /* 0x000fe20000000000 */
[----:B------:R-:W-:Y:S01]  /*0a40*/  UISETP.NE.AND UP0, UPT, UR17, -0x1, UPT ;  /* 0xffffffff1100788c */ /* 0x000fe2000bf05270 */
[----:B------:R-:W-:Y:S01]  /*0a50*/  IADD3 R2, P1, PT, R2, UR12, RZ ;  /* 0x0000000c02027c10 */ /* 0x000fe2000ff3e0ff */
[----:B---3--:R-:W-:Y:S01]  /*0a60*/  UIMAD UR11, UR21, UR11, URZ ;  /* 0x0000000b150b72a4 */ /* 0x008fe2000f8e02ff */
[C---:B------:R-:W-:Y:S01]  /*0a70*/  IADD3 R15, PT, PT, R10.reuse, 0x40, RZ ;  /* 0x000000400a0f7810 */ /* 0x040fe20007ffe0ff */
[----:B------:R-:W-:Y:S01]  /*0a80*/  VIADD R16, R10, 0x60 ;  /* 0x000000600a107836 */ /* 0x000fe20000000000 */
[----:B------:R-:W-:Y:S01]  /*0a90*/  LOP3.LUT P6, R220, R220, 0x3, RZ, 0xc0, !PT ;  /* 0x00000003dcdc7812 */ /* 0x000fe200078cc0ff */
[----:B------:R-:W-:-:S02]  /*0aa0*/  IMAD.X R3, RZ, RZ, UR9, P1 ;  /* 0x00000009ff037e24 */ /* 0x000fc400088e06ff */
[----:B-1----:R-:W-:Y:S01]  /*0ab0*/  IMAD.U32 R12, RZ, RZ, UR4 ;  /* 0x00000004ff0c7e24 */ /* 0x002fe2000f8e00ff */
[----:B------:R-:W-:Y:S01]  /*0ac0*/  UIMAD UR4, UR23, UR8, URZ ;  /* 0x00000008170472a4 */ /* 0x000fe2000f8e02ff */
[----:B------:R-:W-:Y:S01]  /*0ad0*/  IMAD.U32 R8, RZ, RZ, UR5 ;  /* 0x00000005ff087e24 */ /* 0x000fe2000f8e00ff */
[----:B------:R-:W-:Y:S01]  /*0ae0*/  UIADD3 UR23, UPT, UPT, -UR23, UR27, URZ ;  /* 0x0000001b17177290 */ /* 0x000fe2000fffe1ff */
[----:B------:R-:W-:Y:S01]  /*0af0*/  IMAD.WIDE.U32 R12, R12, UR21, R2 ;  /* 0x000000150c0c7c25 */ /* 0x000fe2000f8e0002 */
[----:B----4-:R-:W-:Y:S02]  /*0b00*/  UIMAD UR6, UR22, UR6, URZ ;  /* 0x00000006160672a4 */ /* 0x010fe4000f8e02ff */
        /* <DEDUP_REMOVED lines=9> */
[----:B------:R-:W-:Y:S01]  /*0ba0*/  ISETP.GE.AND P1, PT, R16, UR23, PT ;  /* 0x0000001710007c0c */ /* 0x000fe2000bf26270 */
[----:B------:R-:W-:Y:S01]  /*0bb0*/  USEL UR5, UR5, URZ, UP1 ;  /* 0x000000ff05057287 */ /* 0x000fe20008800000 */
[C---:B------:R-:W-:Y:S01]  /*0bc0*/  ISETP.NE.OR P5, PT, R220.reuse, RZ, P0 ;  /* 0x000000ffdc00720c */ /* 0x040fe200007a5670 */
[----:B------:R-:W-:Y:S01]  /*0bd0*/  USHF.R.S32.HI UR6, URZ, 0x1f, UR11 ;  /* 0x0000001fff067899 */ /* 0x000fe2000801140b */
[----:B------:R-:W-:Y:S01]  /*0be0*/  ISETP.NE.OR P4, PT, R220, RZ, P2 ;  /* 0x000000ffdc00720c */ /* 0x000fe20001785670 */
[----:B------:R-:W-:Y:S01]  /*0bf0*/  UIADD3 UR9, UP1, UP0, UR4, UR9, UR11 ;  /* 0x0000000904097290 */ /* 0x000fe2000f83e00b */
[----:B--2---:R-:W-:-:S03]  /*0c00*/  IMAD.WIDE.U32 R4, R4, 0x80, R10 ;  /* 0x0000008004047825 */ /* 0x004fc600078e000a */
[----:B------:R-:W-:Y:S01]  /*0c10*/  UIADD3.X UR10, UPT, UPT, UR10, UR5, UR6, UP1, UP0 ;  /* 0x000000050a0a7290 */ /* 0x000fe20008fe0406 */
[----:B------:R-:W-:Y:S11]  /*0c20*/  @P3 BRA `(.L_x_907) ;  /* 0x0000000000303947 */ /* 0x000ff60003800000 */
        /* <DEDUP_REMOVED lines=12> */
.L_x_907:
[----:B------:R-:W-:Y:S05]  /*0cf0*/  BSYNC.RECONVERGENT B0 ;  /* 0x0000000000007941 */ /* 0x000fea0003800200 */
.L_x_906:
[----:B------:R-:W-:Y:S01]  /*0d00*/  BSSY.RECONVERGENT B0, `(.L_x_908) ;  /* 0x0000013000007945 */ /* 0x000fe20003800200 */
[----:B------:R-:W-:Y:S02]  /*0d10*/  ISETP.NE.OR P3, PT, R220, RZ, P1 ;  /* 0x000000ffdc00720c */ /* 0x000fe40000f65670 */
[----:B------:R-:W-:Y:S01]  /*0d20*/  ISETP.GE.OR P6, PT, R10, UR23, P6 ;  /* 0x000000170a007c0c */ /* 0x000fe2000b7c6670 */
[----:B------:R-:W-:-:S12]  /*0d30*/  @P0 BRA `(.L_x_909) ;  /* 0x00000000003c0947 */ /* 0x000fd80003800000 */
        /* <DEDUP_REMOVED lines=15> */
.L_x_909:
[----:B------:R-:W-:Y:S05]  /*0e30*/  BSYNC.RECONVERGENT B0 ;  /* 0x0000000000007941 */ /* 0x000fea0003800200 */
.L_x_908:
        /* <DEDUP_REMOVED lines=17> */
.L_x_911:
[----:B------:R-:W-:Y:S05]  /*0f50*/  BSYNC.RECONVERGENT B0 ;  /* 0x0000000000007941 */ /* 0x000fea0003800200 */
.L_x_910:
[----:B------:R-:W-:Y:S04]  /*0f60*/  BSSY.RECONVERGENT B0, `(.L_x_912) ;  /* 0x0000011000007945 */ /* 0x000fe80003800200 */
        /* <DEDUP_REMOVED lines=16> */
.L_x_913:
[----:B------:R-:W-:Y:S05]  /*1070*/  BSYNC.RECONVERGENT B0 ;  /* 0x0000000000007941 */ /* 0x000fea0003800200 */
.L_x_912:
        /* <DEDUP_REMOVED lines=10> */
.L_x_915:
[----:B------:R-:W-:Y:S05]  /*1120*/  BSYNC.RECONVERGENT B0 ;  /* 0x0000000000007941 */ /* 0x000fea0003800200 */
.L_x_914:
        /* <DEDUP_REMOVED lines=10> */
.L_x_917:
[----:B------:R-:W-:Y:S05]  /*11d0*/  BSYNC.RECONVERGENT B0 ;  /* 0x0000000000007941 */ /* 0x000fea0003800200 */
.L_x_916:
        /* <DEDUP_REMOVED lines=10> */
.L_x_919:
[----:B------:R-:W-:Y:S05]  /*1280*/  BSYNC.RECONVERGENT B0 ;  /* 0x0000000000007941 */ /* 0x000fea0003800200 */
.L_x_918:
        /* <DEDUP_REMOVED lines=10> */
.L_x_904:
[----:B------:R-:W-:Y:S02]  /*1330*/  UISETP.NE.AND UP0, UPT, UR17, -0x1, UPT ;  /* 0xffffffff1100788c */ /* 0x000fe4000bf05270 */
[----:B------:R-:W-:-:S09]  /*1340*/  UISETP.NE.AND UP1, UPT, UR15, -0x1, UPT ;  /* 0xffffffff0f00788c */ /* 0x000fd2000bf25270 */
[----:B------:R-:W1:Y:S01]  /*1350*/  @!UP0 LDCU.64 UR6, c[0x0][0x398] ;  /* 0x00007300ff0687ac */ /* 0x000e620008000a00 */
[----:B------:R-:W2:Y:S01]  /*1360*/  @UP0 LDCU.64 UR4, c[0x0][0x3b0] ;  /* 0x00007600ff0407ac */ /* 0x000ea20008000a00 */
[----:B-1----:R-:W-:Y:S02]  /*1370*/  @!UP0 UIMAD.WIDE.U32 UR10, UR22, UR6, URZ ;  /* 0x00000006160a82a5 */ /* 0x002fe4000f8e00ff */
[----:B--2---:R-:W-:Y:S02]  /*1380*/  @UP0 UIMAD.WIDE.U32 UR8, UR17, UR4, URZ ;  /* 0x00000004110802a5 */ /* 0x004fe4000f8e00ff */
[----:B------:R-:W-:-:S03]  /*1390*/  @!UP0 UIMAD UR7, UR22, UR7, UR11 ;  /* 0x00000007160782a4 */ /* 0x000fc6000f8e020b */
[----:B------:R-:W-:Y:S01]  /*13a0*/  @!UP0 UMOV UR6, UR10 ;  /* 0x0000000a00068c82 */ /* 0x000fe20008000000 */
[----:B------:R-:W-:Y:S01]  /*13b0*/  @UP0 UIMAD UR7, UR17, UR5, UR9 ;  /* 0x00000005110702a4 */ /* 0x000fe2000f8e0209 */
[----:B------:R-:W-:Y:S01]  /*13c0*/  @UP0 UMOV UR6, UR8 ;  /* 0x0000000800060c82 */ /* 0x000fe20008000000 */
[----:B------:R-:W-:Y:S10]  /*13d0*/  BRA.U UP1, `(.L_x_920) ;  /* 0x0000000101307547 */ /* 0x000ff4000b800000 */
        /* <DEDUP_REMOVED lines=9> */
[----:B------:R-:W-:-:S03]  /*1470*/  UIMAD UR12, UR22, UR5, UR9 ;  /* 0x00000005160c72a4 */ /* 0x000fc6000f8e0209 */
[----:B------:R-:W-:Y:S01]  /*1480*/  UMOV UR14, UR8 ;  /* 0x00000008000e7c82 */ /* 0x000fe20008000000 */
[----:B------:R-:W-:Y:S05]  /*1490*/  BRA `(.L_x_921) ;  /* 0x0000000000187947 */ /* 0x000fea0003800000 */
.L_x_920:
[----:B------:R-:W1:Y:S01]  /*14a0*/  LDCU.64 UR10, c[0x0][0x3b8] ;  /* 0x00007700ff0a77ac */ /* 0x000e620008000a00 */
[----:B------:R-:W-:-:S04]  /*14b0*/  UIADD3 UR12, UPT, UPT, UR13, UR15, URZ ;  /* 0x0000000f0d0c7290 */ /* 0x000fc8000fffe0ff */
[----:B-1----:R-:W-:Y:S02]  /*14c0*/  UIMAD.WIDE.U32 UR4, UR12, UR10, URZ ;  /* 0x0000000a0c0472a5 */ /* 0x002fe4000f8e00ff */
[----:B------:R-:W-:-:S04]  /*14d0*/  UIMAD UR12, UR12, UR11, URZ ;  /* 0x0000000b0c0c72a4 */ /* 0x000fc8000f8e02ff */
[----:B------:R-:W-:Y:S01]  /*14e0*/  UIADD3 UR12, UPT, UPT, UR5, UR12, URZ ;  /* 0x0000000c050c7290 */ /* 0x000fe2000fffe0ff */
[----:B------:R-:W-:Y:S02]  /*14f0*/  UMOV UR14, UR4 ;  /* 0x00000004000e7c82 */ /* 0x000fe40008000000 */
.L_x_921:
        /* <DEDUP_REMOVED lines=19> */
[C---:B------:R-:W-:Y:S02]  /*1630*/  ISETP.NE.AND P1, PT, R5.reuse, RZ, PT ;  /* 0x000000ff0500720c */ /* 0x040fe40003f25270 */
[----:B------:R-:W-:Y:S02]  /*1640*/  ISETP.GE.U32.AND P2, PT, R2, R4, PT ;  /* 0x000000040200720c */ /* 0x000fe40003f46070 */
[----:B------:R-:W-:-:S04]  /*1650*/  LOP3.LUT R2, R5, UR21, RZ, 0x3c, !PT ;  /* 0x0000001505027c12 */ /* 0x000fc8000f8e3cff */
[----:B------:R-:W-:-:S07]  /*1660*/  ISETP.GE.AND P0, PT, R2, RZ, PT ;  /* 0x000000ff0200720c */ /* 0x000fce0003f06270 */
[----:B------:R-:W-:-:S05]  /*1670*/  @P2 IADD3 R0, PT, PT, R0, 0x1, RZ ;  /* 0x0000000100002810 */ /* 0x000fca0007ffe0ff */
[----:B------:R-:W-:-:S05]  /*1680*/  IMAD.MOV.U32 R10, RZ, RZ, R0 ;  /* 0x000000ffff0a7224 */ /* 0x000fca00078e0000 */
        /* <DEDUP_REMOVED lines=13> */
.L_x_922:
[----:B------:R-:W1:Y:S01]  /*1760*/  LDCU.64 UR8, c[0x0][0x3c0] ;  /* 0x00007800ff0877ac */ /* 0x000e620008000a00 */
[----:B------:R-:W-:-:S04]  /*1770*/  UIADD3 UR13, UPT, UPT, UR13, UR15, URZ ;  /* 0x0000000f0d0d7290 */ /* 0x000fc8000fffe0ff */
[----:B-1----:R-:W-:Y:S02]  /*1780*/  UIMAD.WIDE.U32 UR32, UR13, UR8, URZ ;  /* 0x000000080d2072a5 */ /* 0x002fe4000f8e00ff */
[----:B------:R-:W-:-:S04]  /*1790*/  UIMAD UR13, UR13, UR9, URZ ;  /* 0x000000090d0d72a4 */ /* 0x000fc8000f8e02ff */
[----:B------:R-:W-:-:S12]  /*17a0*/  UIADD3 UR13, UPT, UPT, UR33, UR13, URZ ;  /* 0x0000000d210d7290 */ /* 0x000fd8000fffe0ff */
.L_x_923:
[----:B------:R-:W1:Y:S01]  /*17b0*/  S2R R12, SR_CTAID.X ;  /* 0x00000000000c7919 */ /* 0x000e620000002500 */
[----:B------:R-:W2:Y:S01]  /*17c0*/  LDCU.64 UR4, c[0x0][0x3c8] ;  /* 0x00007900ff0477ac */ /* 0x000ea20008000a00 */
[----:B------:R-:W-:Y:S01]  /*17d0*/  IMAD.SHL.U32 R230, R220, 0x8, RZ ;  /* 0x00000008dce67824 */ /* 0x000fe200078e00ff */
[--C-:B------:R-:W-:Y:S01]  /*17e0*/  SHF.R.U32.HI R26, RZ, 0x2, R220.reuse ;  /* 0x00000002ff1a7819 */ /* 0x100fe200000116dc */
[----:B------:R-:W-:Y:S01]  /*17f0*/  IMAD.MOV.U32 R27, RZ, RZ, RZ ;  /* 0x000000ffff1b7224 */ /* 0x000fe200078e00ff */
[----:B------:R-:W-:Y:S01]  /*1800*/  UIADD3 UR30, UPT, UPT, -UR23, UR27, URZ ;  /* 0x0000001b171e7290 */ /* 0x000fe2000fffe1ff */
[----:B------:R-:W3:Y:S01]  /*1810*/  S2UR UR31, SR_CgaCtaId ;  /* 0x00000000001f79c3 */ /* 0x000ee20000008800 */
[----:B------:R-:W-:Y:S01]  /*1820*/  LOP3.LUT R7, R230, 0x18, RZ, 0xc0, !PT ;  /* 0x00000018e6077812 */ /* 0x000fe200078ec0ff */
[----:B------:R-:W-:Y:S01]  /*1830*/  VIADD R4, R26, 0x60 ;  /* 0x000000601a047836 */ /* 0x000fe20000000000 */
[----:B------:R-:W-:Y:S01]  /*1840*/  LOP3.LUT R8, R230, 0xd8, RZ, 0xc0, !PT ;  /* 0x000000d8e6087812 */ /* 0x000fe200078ec0ff */
[C---:B------:R-:W-:Y:S01]  /*1850*/  VIADD R5, R26.reuse, 0x40 ;  /* 0x000000401a057836 */ /* 0x040fe20000000000 */
[C---:B------:R-:W-:Y:S01]  /*1860*/  IADD3 R2, P0, PT, R7.reuse, UR6, RZ ;  /* 0x0000000607027c10 */ /* 0x040fe2000ff1e0ff */
[----:B------:R-:W-:Y:S01]  /*1870*/  USHF.L.U32 UR33, UR10, 0x5, URZ ;  /* 0x000000050a217899 */ /* 0x000fe200080006ff */
[----:B------:R-:W-:Y:S01]  /*1880*/  ISETP.GE.AND P6, PT, R26, UR30, PT ;  /* 0x0000001e1a007c0c */ /* 0x000fe2000bfc6270 */
[----:B------:R-:W-:Y:S01]  /*1890*/  IMAD.SHL.U32 R37, R220, 0x20, RZ ;  /* 0x00000020dc257824 */ /* 0x000fe200078e00ff */
[----:B------:R-:W-:Y:S01]  /*18a0*/  ISETP.GE.AND P3, PT, R4, UR30, PT ;  /* 0x0000001e04007c0c */ /* 0x000fe2000bf66270 */
[----:B------:R-:W-:Y:S01]  /*18b0*/  IMAD.X R3, RZ, RZ, UR7, P0 ;  /* 0x00000007ff037e24 */ /* 0x000fe200080e06ff */
[C---:B------:R-:W-:Y:S01]  /*18c0*/  IADD3 R6, P1, PT, R7.reuse, UR14, RZ ;  /* 0x0000000e07067c10 */ /* 0x040fe2000ff3e0ff */
[----:B------:R-:W4:Y:S01]  /*18d0*/  LDCU.64 UR14, c[0x0][0x390] ;  /* 0x00007200ff0e77ac */ /* 0x000f220008000a00 */
[----:B--2---:R-:W-:Y:S01]  /*18e0*/  IMAD.U32 R0, RZ, RZ, UR4 ;  /* 0x00000004ff007e24 */ /* 0x004fe2000f8e00ff */
[----:B------:R-:W-:Y:S01]  /*18f0*/  IADD3 R4, P0, PT, R7, UR32, RZ ;  /* 0x0000002007047c10 */ /* 0x000fe2000ff1e0ff */
[----:B------:R-:W-:Y:S01]  /*1900*/  IMAD.U32 R9, RZ, RZ, UR5 ;  /* 0x00000005ff097e24 */ /* 0x000fe2000f8e00ff */
[----:B------:R-:W2:Y:S01]  /*1910*/  LDCU.128 UR4, c[0x0][0x3d0] ;  /* 0x00007a00ff0477ac */ /* 0x000ea20008000c00 */
[----:B------:R-:W-:Y:S01]  /*1920*/  ISETP.GE.AND P4, PT, R5, UR30, PT ;  /* 0x0000001e05007c0c */ /* 0x000fe2000bf86270 */
[----:B------:R-:W-:Y:S01]  /*1930*/  IMAD.X R7, RZ, RZ, UR12, P1 ;  /* 0x0000000cff077e24 */ /* 0x000fe200088e06ff */
[----:B------:R-:W-:Y:S01]  /*1940*/  LOP3.LUT R8, R8, 0x18, R220, 0x78, !PT ;  /* 0x0000001808087812 */ /* 0x000fe200078e78dc */
[----:B------:R-:W5:Y:S01]  /*1950*/  @!P6 LDC.64 R14, c[0x0][0x3b0] ;  /* 0x0000ec00ff0eeb82 */ /* 0x000f620000000a00 */
[----:B------:R-:W-:Y:S01]  /*1960*/  IMAD.X R5, RZ, RZ, UR13, P0 ;  /* 0x0000000dff057e24 */ /* 0x000fe200080e06ff */
[----:B------:R-:W3:Y:S01]  /*1970*/  LDCU.64 UR12, c[0x0][0x388] ;  /* 0x00007100ff0c77ac */ /* 0x000ee20008000a00 */
[----:B------:R-:W-:Y:S01]  /*1980*/  IMAD.WIDE.U32 R2, R0, UR21, R2 ;  /* 0x0000001500027c25 */ /* 0x000fe2000f8e0002 */
[----:B------:R-:W-:-:S02]  /*1990*/  SHF.R.S32.HI R0, RZ, 0x1f, R10 ;  /* 0x0000001fff007819 */ /* 0x000fc4000001140a */
[----:B------:R-:W-:Y:S01]  /*19a0*/  LOP3.LUT R230, R8, 0x1f20, R230, 0xf8, !PT ;  /* 0x00001f2008e67812 */ /* 0x000fe200078ef8e6 */
[----:B-1----:R-:W-:Y:S01]  /*19b0*/  IMAD.WIDE.U32 R12, R12, 0x80, R26 ;  /* 0x000000800c0c7825 */ /* 0x002fe200078e001a */
[----:B------:R-:W1:Y:S01]  /*19c0*/  @!P6 LDC.64 R24, c[0x0][0x380] ;  /* 0x0000e000ff18eb82 */ /* 0x000e620000000a00 */
[----:B------:R-:W-:Y:S01]  /*19d0*/  USHF.L.U64.HI UR32, UR10, 0x5, UR11 ;  /* 0x000000050a207899 */ /* 0x000fe2000801020b */
[----:B------:R-:W-:Y:S01]  /*19e0*/  SHF.R.U32.HI R186, RZ, 0x1, R220 ;  /* 0x00000001ffba7819 */ /* 0x000fe200000116dc */
[C---:B------:R-:W-:Y:S01]  /*19f0*/  VIADD R27, R26.reuse, 0x20 ;  /* 0x000000201a1b7836 */ /* 0x040fe20000000000 */
[----:B------:R-:W-:Y:S01]  /*1a00*/  LOP3.LUT R162, R37, 0x120, RZ, 0xc0, !PT ;  /* 0x0000012025a27812 */ /* 0x000fe200078ec0ff */
[C---:B------:R-:W-:Y:S01]  /*1a10*/  IMAD.WIDE.U32 R6, R26.reuse, UR10, R6 ;  /* 0x0000000a1a067c25 */ /* 0x040fe2000f8e0006 */
[----:B------:R-:W-:Y:S02]  /*1a20*/  UIADD3 UR20, UPT, UPT, UR26, UR20, -UR27 ;  /* 0x000000141a147290 */ /* 0x000fe4000fffe81b */
[----:B------:R-:W-:Y:S01]  /*1a30*/  ISETP.GE.AND P5, PT, R27, UR30, PT ;  /* 0x0000001e1b007c0c */ /* 0x000fe2000bfa6270 */
[----:B------:R-:W-:-:S02]  /*1a40*/  IMAD R7, R26, UR11, R7 ;  /* 0x0000000b1a077c24 */ /* 0x000fc4000f8e0207 */
[----:B--2---:R-:W-:Y:S02]  /*1a50*/  IMAD R11, R0, UR4, RZ ;  /* 0x00000004000b7c24 */ /* 0x004fe4000f8e02ff */
[----:B------:R-:W-:Y:S02]  /*1a60*/  IMAD R3, R9, UR21, R3 ;  /* 0x0000001509037c24 */ /* 0x000fe4000f8e0203 */
[C---:B------:R-:W-:Y:S02]  /*1a70*/  IMAD R11, R10.reuse, UR5, R11 ;  /* 0x000000050a0b7c24 */ /* 0x040fe4000f8e020b */
[----:B------:R-:W-:Y:S01]  /*1a80*/  IMAD.WIDE.U32 R8, R10, UR4, R6 ;  /* 0x000000040a087c25 */ /* 0x000fe2000f8e0006 */
[----:B------:R-:W-:-:S03]  /*1a90*/  UIADD3 UR4, UPT, UPT, UR18, -0x1, URZ ;  /* 0xffffffff12047890 */ /* 0x000fc6000fffe0ff */
[----:B------:R-:W2:Y:S01]  /*1aa0*/  @!P5 LDC.64 R16, c[0x0][0x3b0] ;  /* 0x0000ec00ff10db82 */ /* 0x000ea20000000a00 */
[----:B------:R-:W-:Y:S01]  /*1ab0*/  IMAD.WIDE.U32 R4, R26, UR8, R4 ;  /* 0x000000081a047c25 */ /* 0x000fe2000f8e0004 */
[----:B---3--:R-:W-:-:S03]  /*1ac0*/  LEA R168, P0, R8, UR12, 0x1 ;  /* 0x0000000c08a87c11 */ /* 0x008fc6000f8008ff */
[----:B------:R-:W-:Y:S02]  /*1ad0*/  IMAD R0, R0, UR6, RZ ;  /* 0x0000000600007c24 */ /* 0x000fe4000f8e02ff */
[----:B------:R-:W-:Y:S01]  /*1ae0*/  IMAD.IADD R9, R9, 0x1, R11 ;  /* 0x0000000109097824 */ /* 0x000fe200078e020b */
[----:B------:R-:W3:Y:S01]  /*1af0*/  @!P5 LDC.64 R20, c[0x0][0x380] ;  /* 0x0000e000ff14db82 */ /* 0x000ee20000000a00 */
[----:B------:R-:W-:Y:S01]  /*1b00*/  IMAD R5, R26, UR9, R5 ;  /* 0x000000091a057c24 */ /* 0x000fe2000f8e0205 */
[----:B------:R-:W-:Y:S01]  /*1b10*/  STL [R1+0x64], R168 ;  /* 0x000064a801007387 */ /* 0x000fe20000100800 */
[----:B------:R-:W-:Y:S01]  /*1b20*/  IMAD R11, R10, UR7, R0 ;  /* 0x000000070a0b7c24 */ /* 0x000fe2000f8e0200 */
[----:B------:R-:W-:Y:S01]  /*1b30*/  LEA.HI.X R163, R8, UR13, R9, 0x1, P0 ;  /* 0x0000000d08a37c11 */ /* 0x000fe200080f0c09 */
[-C--:B-----5:R-:W-:Y:S01]  /*1b40*/  @!P6 IMAD R0, R13, R14.reuse, RZ ;  /* 0x0000000e0d00e224 */ /* 0x0a0fe200078e02ff */
[----:B------:R-:W-:Y:S01]  /*1b50*/  @!P5 IADD3 R8, P2, PT, R12, 0x20, RZ ;  /* 0x000000200c08d810 */ /* 0x000fe20007f5e0ff */
[----:B------:R-:W-:Y:S01]  /*1b60*/  IMAD.WIDE.U32 R6, R10, UR6, R4 ;  /* 0x000000060a067c25 */ /* 0x000fe2000f8e0004 */
[C---:B------:R-:W-:Y:S01]  /*1b70*/  @!P3 IADD3 R22, P0, PT, R12.reuse, 0x60, RZ ;  /* 0x000000600c16b810 */ /* 0x040fe20007f1e0ff */
[----:B------:R-:W-:Y:S01]  /*1b80*/  UMOV UR6, 0x400 ;  /* 0x0000040000067882 */ /* 0x000fe20000000000 */
[C---:B------:R-:W-:Y:S01]  /*1b90*/  @!P4 IADD3 R10, P1, PT, R12.reuse, 0x40, RZ ;  /* 0x000000400c0ac810 */ /* 0x040fe20007f3e0ff */
[C---:B------:R-:W-:Y:S01]  /*1ba0*/  @!P6 IMAD R0, R12.reuse, R15, R0 ;  /* 0x0000000f0c00e224 */ /* 0x040fe200078e0200 */
[----:B------:R-:W-:Y:S01]  /*1bb0*/  ULEA UR5, UR31, UR6, 0x18 ;  /* 0x000000061f057291 */ /* 0x000fe2000f8ec0ff */
[----:B------:R-:W-:Y:S01]  /*1bc0*/  @!P6 IMAD.WIDE.U32 R4, R12, R14, R2 ;  /* 0x0000000e0c04e225 */ /* 0x000fe200078e0002 */
[----:B------:R-:W-:Y:S01]  /*1bd0*/  UIMAD UR7, UR4, -0x40, UR26 ;  /* 0xffffffc0040778a4 */ /* 0x000fe2000f8e021a */
[----:B------:R-:W5:Y:S01]  /*1be0*/  @!P4 LDC.64 R14, c[0x0][0x3b0] ;  /* 0x0000ec00ff0ecb82 */ /* 0x000f620000000a00 */
[----:B------:R-:W-:Y:S01]  /*1bf0*/  USHF.L.U32 UR31, UR10, 0x6, URZ ;  /* 0x000000060a1f7899 */ /* 0x000fe200080006ff */
[----:B------:R-:W-:Y:S01]  /*1c00*/  @!P5 IMAD.X R9, RZ, RZ, R13, P2 ;  /* 0x000000ffff09d224 */ /* 0x000fe200010e060d */
[----:B------:R-:W-:Y:S01]  /*1c10*/  LEA R230, R230, UR5, 0x1 ;  /* 0x00000005e6e67c11 */ /* 0x000fe2000f8e08ff */
[--C-:B------:R-:W-:Y:S01]  /*1c20*/  @!P5 IMAD.MOV.U32 R19, RZ, RZ, R3.reuse ;  /* 0x000000ffff13d224 */ /* 0x100fe200078e0003 */
[----:B------:R-:W-:Y:S01]  /*1c30*/  UIMAD.WIDE.U32 UR34, UR31, UR4, URZ ;  /* 0x000000041f2272a5 */ /* 0x000fe2000f8e00ff */
[--C-:B------:R-:W-:Y:S01]  /*1c40*/  @!P4 IMAD.MOV.U32 R29, RZ, RZ, R3.reuse ;  /* 0x000000ffff1dc224 */ /* 0x100fe200078e0003 */
[----:B------:R-:W-:Y:S01]  /*1c50*/  STL [R1+0x60], R163 ;  /* 0x000060a301007387 */ /* 0x000fe20000100800 */
[----:B------:R-:W-:-:S02]  /*1c60*/  @!P3 IMAD.MOV.U32 R31, RZ, RZ, R3 ;  /* 0x000000ffff1fb224 */ /* 0x000fc400078e0003 */
[--C-:B------:R-:W-:Y:S02]  /*1c70*/  @!P5 IMAD.MOV.U32 R18, RZ, RZ, R2.reuse ;  /* 0x000000ffff12d224 */ /* 0x100fe400078e0002 */
[--C-:B------:R-:W-:Y:S02]  /*1c80*/  @!P4 IMAD.MOV.U32 R28, RZ, RZ, R2.reuse ;  /* 0x000000ffff1cc224 */ /* 0x100fe400078e0002 */
[----:B------:R-:W-:Y:S02]  /*1c90*/  @!P3 IMAD.MOV.U32 R30, RZ, RZ, R2 ;  /* 0x000000ffff1eb224 */ /* 0x000fe400078e0002 */
[----:B------:R-:W-:Y:S01]  /*1ca0*/  @!P3 IMAD.X R32, RZ, RZ, R13, P0 ;  /* 0x000000ffff20b224 */ /* 0x000fe200000e060d */
[----:B-1----:R-:W-:Y:S01]  /*1cb0*/  @!P6 LEA R2, P0, R4, R24, 0x1 ;  /* 0x000000180402e211 */ /* 0x002fe200078008ff */
[----:B------:R-:W-:Y:S02]  /*1cc0*/  @!P6 IMAD.IADD R3, R5, 0x1, R0 ;  /* 0x000000010503e824 */ /* 0x000fe400078e0200 */
[----:B--2---:R-:W-:-:S02]  /*1cd0*/  @!P5 IMAD R0, R9, R16, RZ ;  /* 0x000000100900d224 */ /* 0x004fc400078e02ff */
[----:B------:R-:W-:Y:S01]  /*1ce0*/  @!P4 IMAD.X R23, RZ, RZ, R13, P1 ;  /* 0x000000ffff17c224 */ /* 0x000fe200008e060d */
[----:B------:R-:W-:Y:S01]  /*1cf0*/  @!P6 LEA.HI.X R3, R4, R25, R3, 0x1, P0 ;  /* 0x000000190403e211 */ /* 0x000fe200000f0c03 */
[C---:B------:R-:W-:Y:S01]  /*1d00*/  @!P5 IMAD R0, R8.reuse, R17, R0 ;  /* 0x000000110800d224 */ /* 0x040fe200078e0200 */
[----:B------:R-:W1:Y:S01]  /*1d10*/  @!P3 LDC.64 R12, c[0x0][0x3b0] ;  /* 0x0000ec00ff0cbb82 */ /* 0x000e620000000a00 */
[----:B------:R-:W-:Y:S01]  /*1d20*/  @!P5 IMAD.WIDE.U32 R4, R8, R16, R18 ;  /* 0x000000100804d225 */ /* 0x000fe200078e0012 */
[----:B------:R-:W-:Y:S01]  /*1d30*/  ISETP.GE.AND P0, PT, R27, UR7, PT ;  /* 0x000000071b007c0c */ /* 0x000fe2000bf06270 */
[----:B------:R-:W-:Y:S01]  /*1d40*/  @!PT LDS RZ, [RZ] ;  /* 0x00000000fffff984 */ /* 0x000fe20000000800 */
[----:B------:R-:W-:Y:S01]  /*1d50*/  @!PT LDS RZ, [RZ] ;  /* 0x00000000fffff984 */ /* 0x000fe20000000800 */
[----:B------:R-:W-:Y:S01]  /*1d60*/  @!PT LDS RZ, [RZ] ;  /* 0x00000000fffff984 */ /* 0x000fe20000000800 */
[----:B------:R-:W-:Y:S01]  /*1d70*/  @!P6 LDGSTS.E.BYPASS.LTC128B.128 [R230], desc[UR24][R2.64] ;  /* 0x0000000002e6efae */ /* 0x000fe2000b981a18 */
[C---:B----4-:R-:W-:Y:S01]  /*1d80*/  LEA R35, P1, R6.reuse, UR14, 0x1 ;  /* 0x0000000e06237c11 */ /* 0x050fe2000f8208ff */
[----:B------:R-:W-:Y:S02]  /*1d90*/  IMAD.IADD R7, R7, 0x1, R11 ;  /* 0x0000000107077824 */ /* 0x000fe400078e020b */
[----:B------:R-:W-:Y:S01]  /*1da0*/  @!P6 LDGSTS.E.BYPASS.LTC128B.128 [R230+0x2000], desc[UR24][R2.64+0x40] ;  /* 0x0200004002e6efae */ /* 0x000fe2000b981a18 */
[----:B------:R-:W2:Y:S01]  /*1db0*/  @!P4 LDC.64 R8, c[0x0][0x380] ;  /* 0x0000e000ff08cb82 */ /* 0x000ea20000000a00 */
[----:B------:R-:W-:Y:S01]  /*1dc0*/  @!P5 IMAD.IADD R0, R5, 0x1, R0 ;  /* 0x000000010500d824 */ /* 0x000fe200078e0200 */
[----:B------:R-:W-:Y:S01]  /*1dd0*/  LEA.HI.X R33, R6, UR15, R7, 0x1, P1 ;  /* 0x0000000f06217c11 */ /* 0x000fe200088f0c07 */
[----:B------:R3:W-:Y:S01]  /*1de0*/  @!P6 LDGSTS.E.BYPASS.LTC128B.128 [R230+0x4000], desc[UR24][R2.64+0x80] ;  /* 0x0400008002e6efae */ /* 0x0007e2000b981a18 */
[----:B-----5:R-:W-:Y:S01]  /*1df0*/  @!P4 IMAD R5, R23, R14, RZ ;  /* 0x0000000e1705c224 */ /* 0x020fe200078e02ff */
[----:B------:R-:W-:Y:S01]  /*1e00*/  USHF.L.U64.HI UR15, UR10, 0x6, UR11 ;  /* 0x000000060a0f7899 */ /* 0x000fe2000801020b */
[C---:B------:R-:W-:Y:S01]  /*1e10*/  IMAD.SHL.U32 R187, R220.reuse, 0x4, RZ ;  /* 0x00000004dcbb7824 */ /* 0x040fe200078e00ff */
[----:B------:R-:W-:Y:S01]  /*1e20*/  VOTEU.ALL UP0, P0 ;  /* 0x0000000000ff7886 */ /* 0x000fe20000000000 */
[----:B------:R-:W4:Y:S01]  /*1e30*/  @!P3 LDC.64 R16, c[0x0][0x380] ;  /* 0x0000e000ff10bb82 */ /* 0x000f220000000a00 */
[----:B------:R-:W-:Y:S01]  /*1e40*/  UIMAD UR12, UR15, UR4, URZ ;  /* 0x000000040f0c72a4 */ /* 0x000fe2000f8e02ff */
[----:B------:R-:W-:Y:S01]  /*1e50*/  IMAD.SHL.U32 R36, R220, 0x10, RZ ;  /* 0x00000010dc247824 */ /* 0x000fe200078e00ff */
[----:B------:R-:W-:Y:S01]  /*1e60*/  STL [R1+0x6c], R35 ;  /* 0x00006c2301007387 */ /* 0x000fe20000100800 */
[----:B------:R-:W-:Y:S01]  /*1e70*/  @!UP0 UIADD3 UR14, UP1, UPT, UR33, UR34, URZ ;  /* 0x00000022210e8290 */ /* 0x000fe2000ff3e0ff */
[----:B------:R-:W-:Y:S01]  /*1e80*/  IMAD.U32 R11, RZ, RZ, UR35 ;  /* 0x00000023ff0b7e24 */ /* 0x000fe2000f8e00ff */
[----:B------:R-:W-:Y:S01]  /*1e90*/  UIADD3 UR12, UPT, UPT, UR35, UR12, URZ ;  /* 0x0000000c230c7290 */ /* 0x000fe2000fffe0ff */
[----:B------:R-:W-:Y:S01]  /*1ea0*/  STL [R1+0x68], R33 ;  /* 0x0000682101007387 */ /* 0x000fe20000100800 */
[----:B-1----:R-:W-:-:S02]  /*1eb0*/  @!P3 IMAD R6, R32, R12, RZ ;  /* 0x0000000c2006b224 */ /* 0x002fc400078e02ff */
[----:B------:R-:W-:Y:S01]  /*1ec0*/  @!UP0 UIADD3.X UR13, UPT, UPT, UR32, UR12, URZ, UP1, !UPT ;  /* 0x0000000c200d8290 */ /* 0x000fe20008ffe4ff */
[----:B------:R-:W-:Y:S01]  /*1ed0*/  IMAD.U32 R7, RZ, RZ, UR14 ;  /* 0x0000000eff077e24 */ /* 0x000fe2000f8e00ff */
[----:B------:R-:W-:Y:S01]  /*1ee0*/  STL [R1+0x8], R37 ;  /* 0x0000082501007387 */ /* 0x000fe20000100800 */
[----:B------:R-:W-:Y:S02]  /*1ef0*/  UISETP.GT.U32.AND UP0, UPT, UR4, UR16, UPT ;  /* 0x000000100400728c */ /* 0x000fe4000bf04070 */
[----:B------:R-:W-:Y:S01]  /*1f00*/  UIADD3 UR14, UPT, UPT, UR28, -0x61c88647, URZ ;  /* 0x9e3779b91c0e7890 */ /* 0x000fe2000fffe0ff */
[----:B---3--:R-:W-:-:S04]  /*1f10*/  @!P5 LEA R2, P1, R4, R20, 0x1 ;  /* 0x000000140402d211 */ /* 0x008fc800078208ff */
[----:B------:R-:W-:Y:S01]  /*1f20*/  @!P5 LEA.HI.X R3, R4, R21, R0, 0x1, P1 ;  /* 0x000000150403d211 */ /* 0x000fe200008f0c00 */
[----:B------:R-:W-:Y:S01]  /*1f30*/  @!P4 IMAD R0, R10, R15, R5 ;  /* 0x0000000f0a00c224 */ /* 0x000fe200078e0205 */
[----:B------:R-:W-:Y:S01]  /*1f40*/  ISETP.GE.AND P1, PT, R26, UR7, PT ;  /* 0x000000071a007c0c */ /* 0x000fe2000bf26270 */
[----:B------:R-:W-:Y:S02]  /*1f50*/  @!P4 IMAD.WIDE.U32 R4, R10, R14, R28 ;  /* 0x0000000e0a04c225 */ /* 0x000fe400078e001c */
[----:B------:R-:W-:Y:S02]  /*1f60*/  @!P5 LDGSTS.E.BYPASS.LTC128B.128 [R230+0x800], desc[UR24][R2.64] ;  /* 0x0080000002e6dfae */ /* 0x000fe4000b981a18 */
[----:B------:R-:W-:Y:S01]  /*1f70*/  @!P4 IMAD.IADD R0, R5, 0x1, R0 ;  /* 0x000000010500c824 */ /* 0x000fe200078e0200 */
[----:B--2---:R-:W-:Y:S01]  /*1f80*/  @!P4 LEA R8, P2, R4, R8, 0x1 ;  /* 0x000000080408c211 */ /* 0x004fe200078408ff */
[----:B------:R-:W-:Y:S01]  /*1f90*/  @!P5 LDGSTS.E.BYPASS.LTC128B.128 [R230+0x2800], desc[UR24][R2.64+0x40] ;  /* 0x0280004002e6dfae */ /* 0x000fe2000b981a18 */
[----:B------:R-:W-:-:S02]  /*1fa0*/  IMAD.U32 R10, RZ, RZ, UR34 ;  /* 0x00000022ff0a7e24 */ /* 0x000fc4000f8e00ff */
[----:B------:R-:W-:Y:S01]  /*1fb0*/  @!P4 LEA.HI.X R9, R4, R9, R0, 0x1, P2 ;  /* 0x000000090409c211 */ /* 0x000fe200010f0c00 */
[C---:B------:R-:W-:Y:S01]  /*1fc0*/  @!P3 IMAD R0, R22.reuse, R13, R6 ;  /* 0x0000000d1600b224 */ /* 0x040fe200078e0206 */
[----:B------:R1:W-:Y:S01]  /*1fd0*/  @!P5 LDGSTS.E.BYPASS.LTC128B.128 [R230+0x4800], desc[UR24][R2.64+0x80] ;  /* 0x0480008002e6dfae */ /* 0x0003e2000b981a18 */
[----:B------:R-:W-:Y:S01]  /*1fe0*/  @!P3 IMAD.WIDE.U32 R12, R22, R12, R30 ;  /* 0x0000000c160cb225 */ /* 0x000fe200078e001e */
[----:B------:R-:W-:Y:S02]  /*1ff0*/  @!P1 LEA R4, P5, R10, R168, 0x1 ;  /* 0x000000a80a049211 */ /* 0x000fe400078a08ff */
[----:B------:R-:W-:Y:S01]  /*2000*/  @!P4 LDGSTS.E.BYPASS.LTC128B.128 [R230+0x1000], desc[UR24][R8.64] ;  /* 0x0100000008e6cfae */ /* 0x000fe2000b981a18 */
[----:B------:R-:W-:Y:S01]  /*2010*/  @!P3 IMAD.IADD R0, R13, 0x1, R0 ;  /* 0x000000010d00b824 */ /* 0x000fe200078e0200 */
[----:B----4-:R-:W-:Y:S01]  /*2020*/  @!P3 LEA R6, P6, R12, R16, 0x1 ;  /* 0x000000100c06b211 */ /* 0x010fe200078c08ff */
[----:B------:R-:W-:Y:S01]  /*2030*/  IMAD.U32 R5, RZ, RZ, UR12 ;  /* 0x0000000cff057e24 */ /* 0x000fe2000f8e00ff */
[----:B------:R-:W-:Y:S01]  /*2040*/  @!P4 LDGSTS.E.BYPASS.LTC128B.128 [R230+0x3000], desc[UR24][R8.64+0x40] ;  /* 0x0300004008e6cfae */ /* 0x000fe2000b981a18 */
[----:B------:R-:W-:-:S03]  /*2050*/  USHF.L.U32 UR12, UR8, 0x6, URZ ;  /* 0x00000006080c7899 */ /* 0x000fc600080006ff */
[----:B------:R-:W-:Y:S01]  /*2060*/  @!P1 LEA.HI.X R5, R10, R163, R5, 0x1, P5 ;  /* 0x000000a30a059211 */ /* 0x000fe200028f0c05 */
[----:B------:R2:W-:Y:S01]  /*2070*/  @!P4 LDGSTS.E.BYPASS.LTC128B.128 [R230+0x5000], desc[UR24][R8.64+0x80] ;  /* 0x0500008008e6cfae */ /* 0x0005e2000b981a18 */
[----:B------:R-:W-:Y:S01]  /*2080*/  ISETP.GE.AND P5, PT, R27, UR7, PT ;  /* 0x000000071b007c0c */ /* 0x000fe2000bfa6270 */
[----:B------:R-:W-:-:S04]  /*2090*/  USHF.L.U64.HI UR7, UR8, 0x6, UR9 ;  /* 0x0000000608077899 */ /* 0x000fc80008010209 */
[----:B------:R-:W-:Y:S01]  /*20a0*/  UIMAD UR7, UR7, UR4, URZ ;  /* 0x00000004070772a4 */ /* 0x000fe2000f8e02ff */
[----:B-1----:R-:W-:Y:S01]  /*20b0*/  IMAD.U32 R3, RZ, RZ, UR13 ;  /* 0x0000000dff037e24 */ /* 0x002fe2000f8e00ff */
[----:B------:R-:W-:Y:S01]  /*20c0*/  @!P0 LEA R2, P2, R7, R168, 0x1 ;  /* 0x000000a807028211 */ /* 0x000fe200078408ff */
[----:B------:R-:W-:-:S03]  /*20d0*/  UIMAD.WIDE.U32 UR12, UR12, UR4, URZ ;  /* 0x000000040c0c72a5 */ /* 0x000fc6000f8e00ff */
[----:B------:R-:W-:Y:S01]  /*20e0*/  @!P0 LEA.HI.X R3, R7, R163, R3, 0x1, P2 ;  /* 0x000000a307038211 */ /* 0x000fe200010f0c03 */
[----:B------:R-:W-:Y:S01]  /*20f0*/  UIADD3 UR7, UPT, UPT, UR13, UR7, URZ ;  /* 0x000000070d077290 */ /* 0x000fe2000fffe0ff */
[----:B------:R-:W-:Y:S01]  /*2100*/  @!P3 LEA.HI.X R7, R12, R17, R0, 0x1, P6 ;  /* 0x000000110c07b211 */ /* 0x000fe200030f0c00 */
[----:B------:R-:W-:-:S04]  /*2110*/  IMAD.U32 R0, RZ, RZ, UR8 ;  /* 0x00000008ff007e24 */ /* 0x000fc8000f8e00ff */
[----:B------:R-:W-:Y:S01]  /*2120*/  @!P3 LDGSTS.E.BYPASS.LTC128B.128 [R230+0x1800], desc[UR24][R6.64] ;  /* 0x0180000006e6bfae */ /* 0x000fe2000b981a18 */
[----:B--2---:R-:W-:-:S03]  /*2130*/  LOP3.LUT R8, R37, 0xc0, RZ, 0xc0, !PT ;  /* 0x000000c025087812 */ /* 0x004fc600078ec0ff */
[----:B------:R-:W-:Y:S04]  /*2140*/  @!P3 LDGSTS.E.BYPASS.LTC128B.128 [R230+0x3800], desc[UR24][R6.64+0x40] ;  /* 0x0380004006e6bfae */ /* 0x000fe8000b981a18 */
[----:B------:R1:W-:Y:S04]  /*2150*/  @!P3 LDGSTS.E.BYPASS.LTC128B.128 [R230+0x5800], desc[UR24][R6.64+0x80] ;  /* 0x0580008006e6bfae */ /* 0x0003e8000b981a18 */
[----:B------:R-:W-:Y:S04]  /*2160*/  @!P1 LDGSTS.E.BYPASS.LTC128B.128 [R230+0x6000], desc[UR24][R4.64] ;  /* 0x0600000004e69fae */ /* 0x000fe8000b981a18 */
[----:B------:R-:W-:Y:S04]  /*2170*/  @!P1 LDGSTS.E.BYPASS.LTC128B.128 [R230+0x7000], desc[UR24][R4.64+0x40] ;  /* 0x0700004004e69fae */ /* 0x000fe8000b981a18 */
[----:B------:R2:W-:Y:S04]  /*2180*/  @!P1 LDGSTS.E.BYPASS.LTC128B.128 [R230+0x8000], desc[UR24][R4.64+0x80] ;  /* 0x0800008004e69fae */ /* 0x0005e8000b981a18 */
[----:B------:R-:W-:Y:S04]  /*2190*/  @!P0 LDGSTS.E.BYPASS.LTC128B.128 [R230+0x6800], desc[UR24][R2.64] ;  /* 0x0680000002e68fae */ /* 0x000fe8000b981a18 */
[----:B------:R-:W-:Y:S04]  /*21a0*/  @!P0 LDGSTS.E.BYPASS.LTC128B.128 [R230+0x7800], desc[UR24][R2.64+0x40] ;  /* 0x0780004002e68fae */ /* 0x000fe8000b981a18 */
[----:B------:R3:W-:Y:S01]  /*21b0*/  @!P0 LDGSTS.E.BYPASS.LTC128B.128 [R230+0x8800], desc[UR24][R2.64+0x80] ;  /* 0x0880008002e68fae */ /* 0x0007e2000b981a18 */
[----:B-1----:R-:W-:-:S03]  /*21c0*/  LOP3.LUT R7, R187, 0x18, RZ, 0xc0, !PT ;  /* 0x00000018bb077812 */ /* 0x002fc600078ec0ff */
[----:B------:R-:W0:Y:S01]  /*21d0*/  LDGDEPBAR ;  /* 0x00000000000079af */ /* 0x000e220000000000 */
[----:B------:R-:W-:Y:S01]  /*21e0*/  IMAD.U32 R6, RZ, RZ, UR7 ;  /* 0x00000007ff067e24 */ /* 0x000fe2000f8e00ff */
[----:B------:R-:W-:Y:S02]  /*21f0*/  LOP3.LUT R34, R8, R7, RZ, 0xfc, !PT ;  /* 0x0000000708227212 */ /* 0x000fe400078efcff */
[----:B------:R-:W-:Y:S02]  /*2200*/  LOP3.LUT R8, R220, 0x8, RZ, 0xc0, !PT ;  /* 0x00000008dc087812 */ /* 0x000fe400078ec0ff */
[----:B------:R-:W-:Y:S01]  /*2210*/  LOP3.LUT R27, R34, 0x8, R186, 0x78, !PT ;  /* 0x00000008221b7812 */ /* 0x000fe200078e78ba */
[----:B------:R-:W-:Y:S01]  /*2220*/  STL [R1+0xc], R34 ;  /* 0x00000c2201007387 */ /* 0x000fe20000100800 */
[----:B--2---:R-:W-:Y:S02]  /*2230*/  IMAD.U32 R5, RZ, RZ, UR9 ;  /* 0x00000009ff057e24 */ /* 0x004fe4000f8e00ff */
[----:B---3--:R-:W-:Y:S01]  /*2240*/  IMAD.U32 R3, RZ, RZ, UR13 ;  /* 0x0000000dff037e24 */ /* 0x008fe2000f8e00ff */
[----:B------:R-:W-:-:S04]  /*2250*/  DEPBAR.LE SB0, 0x0 ;  /* 0x000080000000791a */ /* 0x000fc80000000000 */
[----:B------:R-:W-:Y:S01]  /*2260*/  BAR.SYNC.DEFER_BLOCKING 0x0 ;  /* 0x0000000000007b1d */ /* 0x000fe20000010000 */
[----:B------:R-:W-:Y:S01]  /*2270*/  @!P5 LEA R3, P0, R0, UR12, 0x5 ;  /* 0x0000000c0003dc11 */ /* 0x000fe2000f8028ff */
[----:B------:R-:W-:-:S03]  /*2280*/  IMAD.U32 R2, RZ, RZ, UR12 ;  /* 0x0000000cff027e24 */ /* 0x000fc6000f8e00ff */
[----:B------:R-:W-:Y:S01]  /*2290*/  @!P5 LEA.HI.X R7, R0, UR7, R5, 0x5, P0 ;  /* 0x000000070007dc11 */ /* 0x000fe200080f2c05 */
[----:B------:R-:W1:Y:S01]  /*22a0*/  LDCU UR7, c[0x0][0x3e0] ;  /* 0x00007c00ff0777ac */ /* 0x000e620008000800 */
[----:B------:R-:W-:Y:S02]  /*22b0*/  LOP3.LUT R0, R37, 0x20, RZ, 0xc0, !PT ;  /* 0x0000002025007812 */ /* 0x000fe400078ec0ff */
[----:B------:R-:W-:Y:S02]  /*22c0*/  @!P1 LEA R4, P2, R2, R35, 0x1 ;  /* 0x0000002302049211 */ /* 0x000fe400078408ff */
[----:B------:R-:W-:Y:S02]  /*22d0*/  LOP3.LUT R9, R0, 0x100, R36, 0xf8, !PT ;  /* 0x0000010000097812 */ /* 0x000fe400078ef824 */
[----:B------:R-:W-:Y:S02]  /*22e0*/  LOP3.LUT R0, R34, R8, RZ, 0x3c, !PT ;  /* 0x0000000822007212 */ /* 0x000fe400078e3cff */
[----:B------:R-:W-:Y:S01]  /*22f0*/  @!P1 LEA.HI.X R5, R2, R33, R6, 0x1, P2 ;  /* 0x0000002102059211 */ /* 0x000fe200010f0c06 */
[----:B------:R-:W-:Y:S01]  /*2300*/  STL [R1+0x10], R9 ;  /* 0x0000100901007387 */ /* 0x000fe20000100800 */
[----:B------:R-:W-:-:S02]  /*2310*/  LOP3.LUT R6, R36, 0x3e00, RZ, 0xc0, !PT ;  /* 0x00003e0024067812 */ /* 0x000fc400078ec0ff */
[----:B------:R-:W-:Y:S01]  /*2320*/  @!P5 LEA R2, P0, R3, R35, 0x1 ;  /* 0x000000230302d211 */ /* 0x000fe200078008ff */
[----:B------:R2:W-:Y:S01]  /*2330*/  STL [R1], R0 ;  /* 0x0000000001007387 */ /* 0x0005e20000100800 */
[----:B------:R-:W-:Y:S02]  /*2340*/  IADD3 R6, PT, PT, R27, R162, R6 ;  /* 0x000000a21b067210 */ /* 0x000fe40007ffe006 */
[----:B------:R-:W-:Y:S01]  /*2350*/  @!P5 LEA.HI.X R3, R3, R33, R7, 0x1, P0 ;  /* 0x000000210303d211 */ /* 0x000fe200000f0c07 */
[----:B------:R-:W-:Y:S01]  /*2360*/  @!PT LDS RZ, [RZ] ;  /* 0x00000000fffff984 */ /* 0x000fe20000000800 */
[----:B------:R-:W-:Y:S01]  /*2370*/  @!PT LDS RZ, [RZ] ;  /* 0x00000000fffff984 */ /* 0x000fe20000000800 */
[----:B------:R-:W-:Y:S01]  /*2380*/  @!PT LDS RZ, [RZ] ;  /* 0x00000000fffff984 */ /* 0x000fe20000000800 */
[----:B------:R-:W-:Y:S01]  /*2390*/  @!P1 LDGSTS.E.BYPASS.LTC128B.128 [R230+0x9000], desc[UR24][R4.64] ;  /* 0x0900000004e69fae */ /* 0x000fe2000b981a18 */
[----:B------:R-:W-:Y:S01]  /*23a0*/  LEA R24, R6, UR5, 0x1 ;  /* 0x0000000506187c11 */ /* 0x000fe2000f8e08ff */
[----:B-1----:R-:W-:Y:S02]  /*23b0*/  UIMAD UR7, UR22, UR7, UR21 ;  /* 0x00000007160772a4 */ /* 0x002fe4000f8e0215 */
[----:B------:R-:W-:Y:S02]  /*23c0*/  @!P1 LDGSTS.E.BYPASS.LTC128B.128 [R230+0xa000], desc[UR24][R4.64+0x40] ;  /* 0x0a00004004e69fae */ /* 0x000fe4000b981a18 */
[----:B------:R-:W-:-:S02]  /*23d0*/  USHF.L.U32 UR7, UR7, 0x5, URZ ;  /* 0x0000000507077899 */ /* 0x000fc400080006ff */
[----:B------:R-:W-:Y:S04]  /*23e0*/  @!P1 LDGSTS.E.BYPASS.LTC128B.128 [R230+0xb000], desc[UR24][R4.64+0x80] ;  /* 0x0b00008004e69fae */ /* 0x000fe8000b981a18 */
[----:B------:R-:W-:Y:S04]  /*23f0*/  @P1 STS.128 [R230+0x9000], RZ ;  /* 0x009000ffe6001388 */ /* 0x000fe80000000c00 */
[----:B------:R-:W-:Y:S04]  /*2400*/  @P1 STS.128 [R230+0xa000], RZ ;  /* 0x00a000ffe6001388 */ /* 0x000fe80000000c00 */
[----:B------:R-:W-:Y:S01]  /*2410*/  @P1 STS.128 [R230+0xb000], RZ ;  /* 0x00b000ffe6001388 */ /* 0x000fe20000000c00 */
[----:B--2---:R-:W-:Y:S01]  /*2420*/  IMAD.IADD R0, R0, 0x1, R9 ;  /* 0x0000000100007824 */ /* 0x004fe200078e0209 */
[----:B------:R-:W-:-:S02]  /*2430*/  LOP3.LUT P1, RZ, R220, 0x4, RZ, 0xc0, !PT ;  /* 0x00000004dcff7812 */ /* 0x000fc4000782c0ff */
[----:B------:R-:W-:Y:S02]  /*2440*/  @P5 STS.128 [R230+0x9800], RZ ;  /* 0x009800ffe6005388 */ /* 0x000fe40000000c00 */
[----:B------:R-:W-:Y:S02]  /*2450*/  LEA R0, R0, UR5, 0x1 ;  /* 0x0000000500007c11 */ /* 0x000fe4000f8e08ff */
        /* <DEDUP_REMOVED lines=9> */
[----:B------:R-:W2:Y:S04]  /*24f0*/  LDSM.16.M88.4 R36, [R0+0x6000] ;  /* 0x006000000024783b */ /* 0x000ea80000000200 */
[----:B------:R-:W3:Y:S04]  /*2500*/  LDSM.16.M88.4 R8, [R24+0x1000] ;  /* 0x001000001808783b */ /* 0x000ee80000000200 */
[----:B------:R-:W4:Y:S04]  /*2510*/  LDSM.16.M88.4 R32, [R0+0x6400] ;  /* 0x006400000020783b */ /* 0x000f280000000200 */
[----:B------:R-:W5:Y:S04]  /*2520*/  LDSM.16.M88.4 R28, [R0+0x6800] ;  /* 0x00680000001c783b */ /* 0x000f680000000200 */
[----:B------:R-:W5:Y:S01]  /*2530*/  LDSM.16.M88.4 R16, [R0+0x6c00] ;  /* 0x006c00000010783b */ /* 0x000f620000000200 */
[----:B-1----:R-:W-:-:S03]  /*2540*/  IMAD.MOV.U32 R2, RZ, RZ, 0x20 ;  /* 0x00000020ff027424 */ /* 0x002fc600078e00ff */
[----:B------:R-:W0:Y:S02]  /*2550*/  LDGDEPBAR ;  /* 0x00000000000079af */ /* 0x000e240000000000 */
[----:B------:R-:W-:-:S05]  /*2560*/  SEL R7, R2, 0xffffffe0, !P1 ;  /* 0xffffffe002077807 */ /* 0x000fca0004800000 */
[--C-:B------:R-:W-:Y:S02]  /*2570*/  IMAD.IADD R2, R0, 0x1, R7.reuse ;  /* 0x0000000100027824 */ /* 0x100fe400078e0207 */
[----:B------:R-:W-:-:S03]  /*2580*/  IMAD.IADD R3, R24, 0x1, R7 ;  /* 0x0000000118037824 */ /* 0x000fc600078e0207 */
[----:B------:R-:W-:Y:S04]  /*2590*/  LDSM.16.M88.4 R52, [R2+0x6000] ;  /* 0x006000000234783b */ /* 0x000fe80000000200 */
[----:B------:R-:W1:Y:S01]  /*25a0*/  LDSM.16.M88.4 R4, [R3+0x1000] ;  /* 0x001000000304783b */ /* 0x000e620000000200 */
[-C--:B--2---:R-:W-:Y:S03]  /*25b0*/  HMMA.16816.F32.BF16 R84, R12, R36.reuse, RZ ;  /* 0x000000240c54723c */ /* 0x084fe600000418ff */
[----:B------:R-:W-:Y:S04]  /*25c0*/  LDSM.16.M88.4 R48, [R2+0x6400] ;  /* 0x006400000230783b */ /* 0x000fe80000000200 */
[----:B------:R-:W2:Y:S01]  /*25d0*/  LDSM.16.M88.4 R20, [R3] ;  /* 0x000000000314783b */ /* 0x000ea20000000200 */
[C---:B---3--:R-:W-:Y:S03]  /*25e0*/  HMMA.16816.F32.BF16 R80, R8.reuse, R36, RZ ;  /* 0x000000240850723c */ /* 0x048fe600000418ff */
[----:B------:R-:W-:Y:S04]  /*25f0*/  LDSM.16.M88.4 R56, [R2+0x6800] ;  /* 0x006800000238783b */ /* 0x000fe80000000200 */
[----:B------:R-:W3:Y:S01]  /*2600*/  LDSM.16.M88.4 R68, [R2+0x6c00] ;  /* 0x006c00000244783b */ /* 0x000ee20000000200 */
[-C--:B------:R-:W-:Y:S08]  /*2610*/  HMMA.16816.F32.BF16 R76, R8, R38.reuse, RZ ;  /* 0x00000026084c723c */ /* 0x080ff000000418ff */
[----:B------:R-:W-:Y:S08]  /*2620*/  HMMA.16816.F32.BF16 R96, R12, R38, RZ ;  /* 0x000000260c60723c */ /* 0x000ff000000418ff */
[C---:B----4-:R-:W-:Y:S08]  /*2630*/  HMMA.16816.F32.BF16 R72, R8.reuse, R32, RZ ;  /* 0x000000200848723c */ /* 0x050ff000000418ff */
[C---:B-----5:R-:W-:Y:S08]  /*2640*/  HMMA.16816.F32.BF16 R60, R8.reuse, R28, RZ ;  /* 0x0000001c083c723c */ /* 0x060ff000000418ff */
[C---:B------:R-:W-:Y:S08]  /*2650*/  HMMA.16816.F32.BF16 R40, R8.reuse, R16, RZ ;  /* 0x000000100828723c */ /* 0x040ff000000418ff */
[C---:B------:R-:W-:Y:S08]  /*2660*/  HMMA.16816.F32.BF16 R64, R8.reuse, R34, RZ ;  /* 0x000000220840723c */ /* 0x040ff000000418ff */
[C---:B------:R-:W-:Y:S08]  /*2670*/  HMMA.16816.F32.BF16 R44, R8.reuse, R30, RZ ;  /* 0x0000001e082c723c */ /* 0x040ff000000418ff */
[----:B------:R-:W-:Y:S08]  /*2680*/  HMMA.16816.F32.BF16 R36, R8, R18, RZ ;  /* 0x000000120824723c */ /* 0x000ff000000418ff */
[C---:B------:R-:W-:Y:S08]  /*2690*/  HMMA.16816.F32.BF16 R8, R12.reuse, R32, RZ ;  /* 0x000000200c08723c */ /* 0x040ff000000418ff */
[----:B------:R-:W-:Y:S01]  /*26a0*/  HMMA.16816.F32.BF16 R92, R12, R34, RZ ;  /* 0x000000220c5c723c */ /* 0x000fe200000418ff */
[----:B------:R-:W-:Y:S07]  /*26b0*/  LDSM.16.M88.4 R32, [R0+0x7c00] ;  /* 0x007c00000020783b */ /* 0x000fee0000000200 */
[----:B-1----:R-:W-:Y:S08]  /*26c0*/  HMMA.16816.F32.BF16 R100, R4, R52, R80 ;  /* 0x000000340464723c */ /* 0x002ff00000041850 */
[----:B--2---:R-:W-:Y:S01]  /*26d0*/  HMMA.16816.F32.BF16 R116, R20, R48, R8 ;  /* 0x000000301474723c */ /* 0x004fe20000041808 */
[----:B------:R-:W1:Y:S07]  /*26e0*/  LDSM.16.M88.4 R8, [R24+0x3000] ;  /* 0x003000001808783b */ /* 0x000e6e0000000200 */
[C---:B------:R-:W-:Y:S08]  /*26f0*/  HMMA.16816.F32.BF16 R88, R12.reuse, R28, RZ ;  /* 0x0000001c0c58723c */ /* 0x040ff000000418ff */
[----:B------:R-:W-:Y:S08]  /*2700*/  HMMA.16816.F32.BF16 R148, R12, R30, RZ ;  /* 0x0000001e0c94723c */ /* 0x000ff000000418ff */
[C---:B---3--:R-:W-:Y:S01]  /*2710*/  HMMA.16816.F32.BF16 R80, R4.reuse, R68, R40 ;  /* 0x000000440450723c */ /* 0x048fe20000041828 */
        /* <DEDUP_REMOVED lines=12> */
[C---:B------:R-:W-:Y:S08]  /*27e0*/  HMMA.16816.F32.BF16 R132, R4.reuse, R56, R60 ;  /* 0x000000380484723c */ /* 0x040ff0000004183c */
        /* <DEDUP_REMOVED lines=23> */
[C---:B------:R-:W-:Y:S01]  /*2960*/  HMMA.16816.F32.BF16 R60, R12.reuse, R42, R64 ;  /* 0x0000002a0c3c723c */ /* 0x040fe20000041840 */
[----:B------:R-:W-:Y:S07]  /*2970*/  LDSM.16.M88.4 R40, [R0+0x8000] ;  /* 0x008000000028783b */ /* 0x000fee0000000200 */
[C---:B------:R-:W-:Y:S08]  /*2980*/  HMMA.16816.F32.BF16 R64, R12.reuse, R36, R120 ;  /* 0x000000240c40723c */ /* 0x040ff00000041878 */
[C---:B------:R-:W-:Y:S08]  /*2990*/  HMMA.16816.F32.BF16 R120, R12.reuse, R32, R124 ;  /* 0x000000200c78723c */ /* 0x040ff0000004187c */
[----:B------:R-:W-:Y:S01]  /*29a0*/  HMMA.16816.F32.BF16 R128, R12, R34, R104 ;  /* 0x000000220c80723c */ /* 0x000fe20000041868 */
[----:B------:R-:W-:Y:S07]  /*29b0*/  LDSM.16.M88.4 R32, [R0+0x8800] ;  /* 0x008800000020783b */ /* 0x000fee0000000200 */
[----:B-----5:R-:W-:Y:S01]  /*29c0*/  HMMA.16816.F32.BF16 R116, R16, R48, R8 ;  /* 0x000000301074723c */ /* 0x020fe20000041808 */
[----:B------:R-:W1:Y:S07]  /*29d0*/  LDSM.16.M88.4 R8, [R24+0x5000] ;  /* 0x005000001808783b */ /* 0x000e6e0000000200 */
[----:B------:R-:W-:Y:S08]  /*29e0*/  HMMA.16816.F32.BF16 R132, R4, R74, R56 ;  /* 0x0000004a0484723c */ /* 0x000ff00000041838 */
[----:B------:R-:W-:Y:S01]  /*29f0*/  HMMA.16816.F32.BF16 R76, R12, R38, R76 ;  /* 0x000000260c4c723c */ /* 0x000fe2000004184c */
[----:B------:R-:W2:Y:S04]  /*2a00*/  LDSM.16.M88.4 R36, [R0+0x8400] ;  /* 0x008400000024783b */ /* 0x000ea80000000200 */
[----:B------:R-:W-:Y:S03]  /*2a10*/  LDSM.16.M88.4 R12, [R24+0x4000] ;  /* 0x00400000180c783b */ /* 0x000fe60000000200 */
[C---:B------:R-:W-:Y:S08]  /*2a20*/  HMMA.16816.F32.BF16 R156, R4.reuse, R28, R100 ;  /* 0x0000001c049c723c */ /* 0x040ff00000041864 */
[----:B------:R-:W-:Y:S08]  /*2a30*/  HMMA.16816.F32.BF16 R152, R4, R30, R96 ;  /* 0x0000001e0498723c */ /* 0x000ff00000041860 */
[C---:B------:R-:W-:Y:S01]  /*2a40*/  HMMA.16816.F32.BF16 R56, R16.reuse, R28, R20 ;  /* 0x0000001c1038723c */ /* 0x040fe20000041814 */
[----:B------:R-:W-:Y:S07]  /*2a50*/  LDSM.16.M88.4 R20, [R2+0x8000] ;  /* 0x008000000214783b */ /* 0x000fee0000000200 */
[----:B------:R-:W-:Y:S01]  /*2a60*/  HMMA.16816.F32.BF16 R124, R16, R30, R44 ;  /* 0x0000001e107c723c */ /* 0x000fe2000004182c */
[----:B------:R3:W4:Y:S04]  /*2a70*/  LDSM.16.M88.4 R28, [R0+0x8c00] ;  /* 0x008c0000001c783b */ /* 0x0007280000000200 */
[----:B------:R-:W-:Y:S03]  /*2a80*/  LDSM.16.M88.4 R44, [R2+0x8400] ;  /* 0x00840000022c783b */ /* 0x000fe60000000200 */
[C---:B------:R-:W-:Y:S08]  /*2a90*/  HMMA.16816.F32.BF16 R148, R4.reuse, R48, R92 ;  /* 0x000000300494723c */ /* 0x040ff0000004185c */
[C---:B------:R-:W-:Y:S08]  /*2aa0*/  HMMA.16816.F32.BF16 R144, R4.reuse, R50, R88 ;  /* 0x000000320490723c */ /* 0x040ff00000041858 */
[----:B------:R-:W-:Y:S01]  /*2ab0*/  HMMA.16816.F32.BF16 R140, R4, R52, R84 ;  /* 0x00000034048c723c */ /* 0x000fe20000041854 */
[----:B---3--:R-:W-:-:S07]  /*2ac0*/  LOP3.LUT R0, R26, 0x7, RZ, 0xc0, !PT ;  /* 0x000000071a007812 */ /* 0x008fce00078ec0ff */
[C---:B------:R-:W-:Y:S08]  /*2ad0*/  HMMA.16816.F32.BF16 R136, R4.reuse, R54, R80 ;  /* 0x000000360488723c */ /* 0x040ff00000041850 */
[----:B------:R-:W-:Y:S01]  /*2ae0*/  HMMA.16816.F32.BF16 R68, R4, R72, R68 ;  /* 0x000000480444723c */ /* 0x000fe20000041844 */
[----:B------:R-:W-:Y:S07]  /*2af0*/  LDSM.16.M88.4 R4, [R3+0x5000] ;  /* 0x005000000304783b */ /* 0x000fee0000000200 */
[C---:B------:R-:W-:Y:S01]  /*2b00*/  HMMA.16816.F32.BF16 R112, R16.reuse, R50, R60 ;  /* 0x000000321070723c */ /* 0x040fe2000004183c */
[----:B------:R-:W3:Y:S07]  /*2b10*/  LDSM.16.M88.4 R48, [R2+0x8800] ;  /* 0x008800000230783b */ /* 0x000eee0000000200 */
[C---:B------:R-:W-:Y:S01]  /*2b20*/  HMMA.16816.F32.BF16 R108, R16.reuse, R52, R64 ;  /* 0x00000034106c723c */ /* 0x040fe20000041840 */
[----:B------:R5:W-:Y:S07]  /*2b30*/  LDSM.16.M88.4 R64, [R2+0x8c00] ;  /* 0x008c00000240783b */ /* 0x000bee0000000200 */
[C---:B------:R-:W-:Y:S08]  /*2b40*/  HMMA.16816.F32.BF16 R100, R16.reuse, R54, R76 ;  /* 0x000000361064723c */ /* 0x040ff0000004184c */
[C---:B------:R-:W-:Y:S08]  /*2b50*/  HMMA.16816.F32.BF16 R104, R16.reuse, R72, R120 ;  /* 0x000000481068723c */ /* 0x040ff00000041878 */
[----:B------:R-:W-:Y:S01]  /*2b60*/  HMMA.16816.F32.BF16 R96, R16, R74, R128 ;  /* 0x0000004a1060723c */ /* 0x000fe20000041880 */
[----:B------:R2:W3:Y:S01]  /*2b70*/  LDSM.16.M88.4 R16, [R3+0x4000] ;  /* 0x004000000310783b */ /* 0x0004e20000000200 */
[----:B-----5:R-:W-:Y:S01]  /*2b80*/  LOP3.LUT R2, R186, 0x1f0, RZ, 0xc0, !PT ;  /* 0x000001f0ba027812 */ /* 0x020fe200078ec0ff */
[----:B------:R-:W-:-:S04]  /*2b90*/  DEPBAR.LE SB0, 0x0 ;  /* 0x000080000000791a */ /* 0x000fc80000000000 */
[----:B------:R-:W-:Y:S01]  /*2ba0*/  IADD3 R0, PT, PT, R0, UR23, R2 ;  /* 0x0000001700007c10 */ /* 0x000fe2000fffe002 */
[----:B-1----:R-:W-:Y:S01]  /*2bb0*/  HMMA.16816.F32.BF16 R72, R8, R34, R136 ;  /* 0x000000220848723c */ /* 0x002fe20000041888 */
[----:B------:R-:W-:-:S05]  /*2bc0*/  IMAD.SHL.U32 R2, R220, 0x2, RZ ;  /* 0x00000002dc027824 */ /* 0x000fca00078e00ff */
[----:B------:R-:W-:Y:S01]  /*2bd0*/  LOP3.LUT R25, R2, 0x6, RZ, 0xc0, !PT ;  /* 0x0000000602197812 */ /* 0x000fe200078ec0ff */
[----:B------:R-:W-:Y:S01]  /*2be0*/  IMAD.U32 R2, RZ, RZ, UR4 ;  /* 0x00000004ff027e24 */ /* 0x000fe2000f8e00ff */
[C---:B------:R-:W-:Y:S03]  /*2bf0*/  HMMA.16816.F32.BF16 R92, R8.reuse, R40, R156 ;  /* 0x00000028085c723c */ /* 0x040fe6000004189c */
[----:B------:R1:W-:Y:S01]  /*2c00*/  STL [R1+0x4c], R25 ;  /* 0x00004c1901007387 */ /* 0x0003e20000100800 */
[----:B--2---:R-:W2:Y:S04]  /*2c10*/  S2R R3, SR_CTAID.X ;  /* 0x0000000000037919 */ /* 0x004ea80000002500 */
[C---:B------:R-:W-:Y:S08]  /*2c20*/  HMMA.16816.F32.BF16 R88, R8.reuse, R42, R152 ;  /* 0x0000002a0858723c */ /* 0x040ff00000041898 */
[C---:B------:R-:W-:Y:S08]  /*2c30*/  HMMA.16816.F32.BF16 R84, R8.reuse, R36, R148 ;  /* 0x000000240854723c */ /* 0x040ff00000041894 */
[C---:B------:R-:W-:Y:S08]  /*2c40*/  HMMA.16816.F32.BF16 R80, R8.reuse, R38, R144 ;  /* 0x000000260850723c */ /* 0x040ff00000041890 */
[C---:B------:R-:W-:Y:S08]  /*2c50*/  HMMA.16816.F32.BF16 R76, R8.reuse, R32, R140 ;  /* 0x00000020084c723c */ /* 0x040ff0000004188c */
[C---:B----4-:R-:W-:Y:S08]  /*2c60*/  HMMA.16816.F32.BF16 R68, R8.reuse, R28, R68 ;  /* 0x0000001c0844723c */ /* 0x050ff00000041844 */
[----:B------:R-:W-:Y:S08]  /*2c70*/  HMMA.16816.F32.BF16 R60, R8, R30, R132 ;  /* 0x0000001e083c723c */ /* 0x000ff00000041884 */
[C---:B------:R-:W-:Y:S08]  /*2c80*/  HMMA.16816.F32.BF16 R56, R12.reuse, R40, R56 ;  /* 0x000000280c38723c */ /* 0x040ff00000041838 */
[C---:B------:R-:W-:Y:S08]  /*2c90*/  HMMA.16816.F32.BF16 R8, R12.reuse, R32, R108 ;  /* 0x000000200c08723c */ /* 0x040ff0000004186c */
[----:B------:R-:W-:Y:S01]  /*2ca0*/  HMMA.16816.F32.BF16 R32, R12, R34, R100 ;  /* 0x000000220c20723c */ /* 0x000fe20000041864 */
[----:B------:R-:W-:-:S07]  /*2cb0*/  LOP3.LUT R101, R27, R162, RZ, 0xfc, !PT ;  /* 0x000000a21b657212 */ /* 0x000fce00078efcff */
[C---:B------:R-:W-:Y:S08]  /*2cc0*/  HMMA.16816.F32.BF16 R40, R12.reuse, R42, R124 ;  /* 0x0000002a0c28723c */ /* 0x040ff0000004187c */
[C---:B------:R-:W-:Y:S08]  /*2cd0*/  HMMA.16816.F32.BF16 R52, R12.reuse, R36, R116 ;  /* 0x000000240c34723c */ /* 0x040ff00000041874 */
[----:B------:R-:W-:Y:S08]  /*2ce0*/  HMMA.16816.F32.BF16 R36, R12, R38, R112 ;  /* 0x000000260c24723c */ /* 0x000ff00000041870 */
[----:B---3--:R-:W-:Y:S01]  /*2cf0*/  HMMA.16816.F32.BF16 R108, R4, R50, R72 ;  /* 0x00000032046c723c */ /* 0x008fe20000041848 */
[----:B------:R-:W-:-:S05]  /*2d00*/  SHF.R.U32.HI R74, RZ, 0x5, R220 ;  /* 0x00000005ff4a7819 */ /* 0x000fca00000116dc */
[----:B--2---:R-:W-:Y:S02]  /*2d10*/  IMAD R74, R3, 0x8, R74 ;  /* 0x00000008034a7824 */ /* 0x004fe400078e024a */
[----:B------:R-:W-:Y:S01]  /*2d20*/  HMMA.16816.F32.BF16 R92, R4, R20, R92 ;  /* 0x00000014045c723c */ /* 0x000fe2000004185c */
[----:B------:R-:W-:Y:S01]  /*2d30*/  IMAD.U32 R3, RZ, RZ, UR19 ;  /* 0x00000013ff037e24 */ /* 0x000fe2000f8e00ff */
[----:B------:R-:W-:-:S04]  /*2d40*/  UIADD3 UR19, UPT, UPT, UR29, -0x4498517b, URZ ;  /* 0xbb67ae851d137890 */ /* 0x000fc8000fffe0ff */
[----:B------:R-:W-:Y:S02]  /*2d50*/  IADD3 R222, PT, PT, R0, UR26, -R3 ;  /* 0x0000001a00de7c10 */ /* 0x000fe4000fffe803 */
[----:B------:R-:W-:Y:S08]  /*2d60*/  HMMA.16816.F32.BF16 R112, R4, R48, R76 ;  /* 0x000000300470723c */ /* 0x000ff0000004184c */
[C---:B------:R-:W-:Y:S08]  /*2d70*/  HMMA.16816.F32.BF16 R76, R16.reuse, R20, R56 ;  /* 0x00000014104c723c */ /* 0x040ff00000041838 */
[----:B------:R-:W-:Y:S01]  /*2d80*/  HMMA.16816.F32.BF16 R56, R16, R50, R32 ;  /* 0x000000321038723c */ /* 0x000fe20000041820 */
[----:B------:R-:W-:-:S04]  /*2d90*/  LOP3.LUT R51, R220, 0x1f, RZ, 0xc0, !PT ;  /* 0x0000001fdc337812 */ /* 0x000fc800078ec0ff */
[----:B------:R-:W-:Y:S01]  /*2da0*/  IADD3 R51, P2, P0, R160, UR7, R51 ;  /* 0x00000007a0337c10 */ /* 0x000fe2000f85e033 */
[----:B------:R-:W-:Y:S02]  /*2db0*/  USHF.R.S32.HI UR7, URZ, 0x1f, UR7 ;  /* 0x0000001fff077899 */ /* 0x000fe40008011407 */
[-C--:B------:R-:W-:Y:S02]  /*2dc0*/  HMMA.16816.F32.BF16 R88, R4, R22.reuse, R88 ;  /* 0x000000160458723c */ /* 0x080fe40000041858 */
[----:B------:R-:W-:Y:S02]  /*2dd0*/  IMAD.WIDE.U32 R152, R51, -0x2daee0ad, RZ ;  /* 0xd2511f5333987825 */ /* 0x000fe400078e00ff */
[----:B------:R-:W-:Y:S01]  /*2de0*/  IADD3.X R100, PT, PT, R161, UR7, RZ, P2, P0 ;  /* 0x00000007a1647c10 */ /* 0x000fe200097e04ff */
[----:B------:R-:W-:Y:S02]  /*2df0*/  UIADD3 UR7, UPT, UPT, UR28, 0x3c6ef372, URZ ;  /* 0x3c6ef3721c077890 */ /* 0x000fe4000fffe0ff */
[----:B------:R2:W-:Y:S01]  /*2e00*/  STL.64 [R1+0x40], R152 ;  /* 0x0000409801007387 */ /* 0x0005e20000100a00 */
[----:B------:R-:W-:Y:S08]  /*2e10*/  HMMA.16816.F32.BF16 R20, R16, R22, R40 ;  /* 0x000000161014723c */ /* 0x000ff00000041828 */
[----:B------:R-:W-:Y:S08]  /*2e20*/  HMMA.16816.F32.BF16 R120, R12, R30, R96 ;  /* 0x0000001e0c78723c */ /* 0x000ff00000041860 */
[C---:B------:R-:W-:Y:S08]  /*2e30*/  HMMA.16816.F32.BF16 R84, R4.reuse, R44, R84 ;  /* 0x0000002c0454723c */ /* 0x040ff00000041854 */
[----:B------:R-:W-:Y:S08]  /*2e40*/  HMMA.16816.F32.BF16 R96, R4, R46, R80 ;  /* 0x0000002e0460723c */ /* 0x000ff00000041850 */
[C---:B------:R-:W-:Y:S08]  /*2e50*/  HMMA.16816.F32.BF16 R52, R16.reuse, R44, R52 ;  /* 0x0000002c1034723c */ /* 0x040ff00000041834 */
[----:B------:R-:W-:Y:S08]  /*2e60*/  HMMA.16816.F32.BF16 R36, R16, R46, R36 ;  /* 0x0000002e1024723c */ /* 0x000ff00000041824 */
[----:B------:R-:W-:Y:S01]  /*2e70*/  HMMA.16816.F32.BF16 R104, R12, R28, R104 ;  /* 0x0000001c0c68723c */ /* 0x000fe20000041868 */
[----:B------:R-:W-:-:S04]  /*2e80*/  IMAD R13, R2, 0x40, R25 ;  /* 0x00000040020d7824 */ /* 0x000fc800078e0219 */
[C---:B-1----:R-:W-:Y:S02]  /*2e90*/  VIADD R25, R13.reuse, 0x9 ;  /* 0x000000090d197836 */ /* 0x042fe40000000000 */
[C---:B------:R-:W-:Y:S01]  /*2ea0*/  VIADD R24, R13.reuse, 0x8 ;  /* 0x000000080d187836 */ /* 0x040fe20000000000 */
[----:B------:R-:W-:Y:S01]  /*2eb0*/  HMMA.16816.F32.BF16 R44, R16, R48, R8 ;  /* 0x00000030102c723c */ /* 0x000fe20000041808 */
[C---:B------:R-:W-:Y:S01]  /*2ec0*/  VIADD R9, R222.reuse, 0x40 ;  /* 0x00000040de097836 */ /* 0x040fe20000000000 */
[C---:B------:R-:W-:Y:S01]  /*2ed0*/  ISETP.GT.AND P5, PT, R222.reuse, R25, PT ;  /* 0x00000019de00720c */ /* 0x040fe20003fa4270 */
[----:B------:R-:W-:Y:S01]  /*2ee0*/  VIADD R12, R13, 0x1 ;  /* 0x000000010d0c7836 */ /* 0x000fe20000000000 */
[CC--:B------:R-:W-:Y:S01]  /*2ef0*/  ISETP.GT.AND P6, PT, R222.reuse, R24.reuse, PT ;  /* 0x00000018de00720c */ /* 0x0c0fe20003fc4270 */
[----:B------:R-:W-:Y:S01]  /*2f00*/  VIADD R8, R222, 0x48 ;  /* 0x00000048de087836 */ /* 0x000fe20000000000 */
[----:B------:R-:W-:Y:S01]  /*2f10*/  ISETP.GT.AND P0, PT, R9, R13, PT ;  /* 0x0000000d0900720c */ /* 0x000fe20003f04270 */
[C---:B------:R-:W-:Y:S01]  /*2f20*/  VIADD R11, R13.reuse, 0x10 ;  /* 0x000000100d0b7836 */ /* 0x040fe20000000000 */
[C---:B------:R-:W-:Y:S01]  /*2f30*/  HMMA.16816.F32.BF16 R116, R4.reuse, R64, R68 ;  /* 0x000000400474723c */ /* 0x040fe20000041844 */
[----:B------:R-:W-:Y:S01]  /*2f40*/  FSEL R28, R20, -INF , !P6 ;  /* 0xff800000141c7808 */ /* 0x000fe20007000000 */
[C---:B------:R-:W-:Y:S01]  /*2f50*/  VIADD R20, R13.reuse, 0x19 ;  /* 0x000000190d147836 */ /* 0x040fe20000000000 */
[----:B------:R-:W-:Y:S01]  /*2f60*/  FSEL R31, R92, -INF , !P0 ;  /* 0xff8000005c1f7808 */ /* 0x000fe20004000000 */
[----:B------:R-:W-:Y:S01]  /*2f70*/  VIADD R14, R13, 0x11 ;  /* 0x000000110d0e7836 */ /* 0x000fe20000000000 */
[----:B------:R-:W-:Y:S01]  /*2f80*/  ISETP.GT.AND P0, PT, R9, R24, PT ;  /* 0x000000180900720c */ /* 0x000fe20003f04270 */
[----:B------:R-:W-:Y:S01]  /*2f90*/  VIADD R3, R13, 0x29 ;  /* 0x000000290d037836 */ /* 0x000fe20000000000 */
[----:B------:R-:W-:Y:S01]  /*2fa0*/  FSEL R27, R21, -INF , !P5 ;  /* 0xff800000151b7808 */ /* 0x000fe20006800000 */
[----:B------:R-:W-:Y:S01]  /*2fb0*/  HMMA.16816.F32.BF16 R80, R4, R66, R60 ;  /* 0x000000420450723c */ /* 0x000fe2000004183c */
[----:B------:R-:W-:Y:S01]  /*2fc0*/  VIADD R7, R222, 0x8 ;  /* 0x00000008de077836 */ /* 0x000fe20000000000 */
[----:B------:R-:W-:Y:S01]  /*2fd0*/  FSEL R42, R88, -INF , !P0 ;  /* 0xff800000582a7808 */ /* 0x000fe20004000000 */
[----:B------:R-:W-:Y:S01]  /*2fe0*/  VIADD R15, R13, 0x18 ;  /* 0x000000180d0f7836 */ /* 0x000fe20000000000 */
[----:B------:R-:W-:Y:S01]  /*2ff0*/  ISETP.GT.AND P2, PT, R222, R12, PT ;  /* 0x0000000cde00720c */ /* 0x000fe20003f44270 */
[----:B------:R-:W-:Y:S01]  /*3000*/  IMAD.U32 R6, RZ, RZ, UR20 ;  /* 0x00000014ff067e24 */ /* 0x000fe2000f8e00ff */
[-C--:B------:R-:W-:Y:S01]  /*3010*/  ISETP.GT.AND P3, PT, R7, R25.reuse, PT ;  /* 0x000000190700720c */ /* 0x080fe20003f64270 */
[----:B------:R-:W-:Y:S01]  /*3020*/  VIADD R21, R13, 0x21 ;  /* 0x000000210d157836 */ /* 0x000fe20000000000 */
[----:B------:R-:W-:Y:S01]  /*3030*/  ISETP.GT.AND P4, PT, R7, R24, PT ;  /* 0x000000180700720c */ /* 0x000fe20003f84270 */
[C---:B------:R-:W-:Y:S01]  /*3040*/  HMMA.16816.F32.BF16 R60, R16.reuse, R64, R104 ;  /* 0x00000040103c723c */ /* 0x040fe20000041868 */
[----:B------:R-:W-:Y:S01]  /*3050*/  FSEL R50, R23, -INF , !P3 ;  /* 0xff80000017327808 */ /* 0x000fe20005800000 */
[----:B------:R-:W-:Y:S01]  /*3060*/  VIADD R23, R13, 0x20 ;  /* 0x000000200d177836 */ /* 0x000fe20000000000 */
[-C--:B------:R-:W-:Y:S01]  /*3070*/  ISETP.GT.AND P3, PT, R9, R12.reuse, PT ;  /* 0x0000000c0900720c */ /* 0x080fe20003f64270 */
[----:B------:R-:W-:Y:S01]  /*3080*/  VIADD R2, R13, 0x28 ;  /* 0x000000280d027836 */ /* 0x000fe20000000000 */
[-C--:B------:R-:W-:Y:S01]  /*3090*/  ISETP.GT.AND P0, PT, R7, R12.reuse, PT ;  /* 0x0000000c0700720c */ /* 0x080fe20003f04270 */
[C---:B------:R-:W-:Y:S01]  /*30a0*/  VIADD R5, R13.reuse, 0x31 ;  /* 0x000000310d057836 */ /* 0x040fe20000000000 */
[----:B------:R-:W-:Y:S01]  /*30b0*/  FSEL R49, R22, -INF , !P4 ;  /* 0xff80000016317808 */ /* 0x000fe20006000000 */
[----:B------:R-:W-:Y:S01]  /*30c0*/  HMMA.16816.F32.BF16 R64, R16, R66, R120 ;  /* 0x000000421040723c */ /* 0x000fe20000041878 */
[----:B------:R-:W-:Y:S01]  /*30d0*/  ISETP.GT.AND P4, PT, R8, R12, PT ;  /* 0x0000000c0800720c */ /* 0x000fe20003f84270 */
[----:B------:R-:W-:Y:S01]  /*30e0*/  VIADD R22, R13, 0x39 ;  /* 0x000000390d167836 */ /* 0x000fe20000000000 */
[----:B------:R-:W-:Y:S01]  /*30f0*/  FSEL R35, R93, -INF , !P3 ;  /* 0xff8000005d237808 */ /* 0x000fe20005800000 */
[----:B------:R-:W-:Y:S01]  /*3100*/  IMAD.U32 R10, RZ, RZ, UR26 ;  /* 0x0000001aff0a7e24 */ /* 0x000fe2000f8e00ff */
[----:B------:R-:W-:Y:S01]  /*3110*/  ISETP.GT.AND P3, PT, R9, R25, PT ;  /* 0x000000190900720c */ /* 0x000fe20003f64270 */
[----:B------:R-:W-:Y:S01]  /*3120*/  VIADD R4, R13, 0x38 ;  /* 0x000000380d047836 */ /* 0x000fe20000000000 */
[----:B------:R-:W-:Y:S01]  /*3130*/  FSEL R40, R79, -INF , !P0 ;  /* 0xff8000004f287808 */ /* 0x000fe20004000000 */
[----:B------:R-:W-:Y:S01]  /*3140*/  USHF.L.U32 UR20, UR4, 0x1, URZ ;  /* 0x0000000104147899 */ /* 0x000fe200080006ff */
[----:B------:R-:W-:Y:S01]  /*3150*/  BAR.SYNC.DEFER_BLOCKING 0x0 ;  /* 0x0000000000007b1d */ /* 0x000fe20000010000 */
        /* <DEDUP_REMOVED lines=8> */
[-C--:B------:R-:W-:Y:S02]  /*31e0*/  ISETP.GT.AND P4, PT, R7, R14.reuse, PT ;  /* 0x0000000e0700720c */ /* 0x080fe40003f84270 */
[----:B------:R-:W-:Y:S02]  /*31f0*/  FSEL R68, R54, -INF , !P3 ;  /* 0xff80000036447808 */ /* 0x000fe40005800000 */
[C---:B------:R-:W-:Y:S02]  /*3200*/  ISETP.GT.AND P3, PT, R9.reuse, R14, PT ;  /* 0x0000000e0900720c */ /* 0x040fe40003f64270 */
[----:B------:R-:W-:Y:S02]  /*3210*/  FSEL R70, R112, -INF , !P0 ;  /* 0xff80000070467808 */ /* 0x000fe40004000000 */
[----:B------:R-:W-:-:S02]  /*3220*/  ISETP.GT.AND P0, PT, R9, R3, PT ;  /* 0x000000030900720c */ /* 0x000fc40003f04270 */
[----:B------:R-:W-:Y:S02]  /*3230*/  FSEL R69, R55, -INF , !P4 ;  /* 0xff80000037457808 */ /* 0x000fe40006000000 */
[----:B------:R-:W-:Y:S02]  /*3240*/  ISETP.GT.AND P5, PT, R7, R13, PT ;  /* 0x0000000d0700720c */ /* 0x000fe40003fa4270 */
[----:B------:R-:W-:Y:S02]  /*3250*/  ISETP.GT.AND P4, PT, R9, R15, PT ;  /* 0x0000000f0900720c */ /* 0x000fe40003f84270 */
[----:B------:R-:W-:Y:S02]  /*3260*/  FSEL R55, R85, -INF , !P3 ;  /* 0xff80000055377808 */ /* 0x000fe40005800000 */
[----:B------:R-:W-:Y:S01]  /*3270*/  IADD3 R6, PT, PT, R0, 0x1, R6 ;  /* 0x0000000100067810 */ /* 0x000fe20007ffe006 */
        /* <DEDUP_REMOVED lines=11> */
[----:B------:R-:W-:Y:S02]  /*3330*/  ISETP.GT.AND P0, PT, R9, R0, PT ;  /* 0x000000000900720c */ /* 0x000fe40003f04270 */
[----:B------:R-:W-:Y:S02]  /*3340*/  FSEL R71, R38, -INF , !P5 ;  /* 0xff80000026477808 */ /* 0x000fe40006800000 */
[----:B------:R-:W-:-:S02]  /*3350*/  FSEL R103, R47, -INF , !P4 ;  /* 0xff8000002f677808 */ /* 0x000fc40006000000 */
[----:B------:R-:W-:Y:S02]  /*3360*/  ISETP.GT.AND P5, PT, R7, R3, PT ;  /* 0x000000030700720c */ /* 0x000fe40003fa4270 */
[----:B------:R-:W-:Y:S02]  /*3370*/  FSEL R47, R113, -INF , !P3 ;  /* 0xff800000712f7808 */ /* 0x000fe40005800000 */
[----:B------:R-:W-:Y:S02]  /*3380*/  ISETP.GT.AND P4, PT, R9, R2, PT ;  /* 0x000000020900720c */ /* 0x000fe40003f84270 */
[----:B------:R-:W-:Y:S02]  /*3390*/  ISETP.GT.AND P3, PT, R7, R0, PT ;  /* 0x000000000700720c */ /* 0x000fe40003f64270 */
[----:B------:R-:W-:Y:S02]  /*33a0*/  FSEL R17, R116, -INF , !P0 ;  /* 0xff80000074117808 */ /* 0x000fe40004000000 */
[----:B------:R-:W-:-:S02]  /*33b0*/  ISETP.GT.AND P0, PT, R8, R11, PT ;  /* 0x0000000b0800720c */ /* 0x000fc40003f04270 */
[----:B------:R-:W-:Y:S02]  /*33c0*/  FSEL R26, R77, -INF , !P2 ;  /* 0xff8000004d1a7808 */ /* 0x000fe40005000000 */
        /* <DEDUP_REMOVED lines=10> */
[----:B------:R-:W-:-:S02]  /*3470*/  VIADDMNMX R229, R6, 0x8, R10, PT ;  /* 0x0000000806e57846 */ /* 0x000fc4000380010a */
[C-C-:B------:R-:W-:Y:S02]  /*3480*/  VIADDMNMX R226, R6.reuse, 0x40, R10.reuse, PT ;  /* 0x0000004006e27846 */ /* 0x140fe4000380010a */
[C---:B------:R-:W-:Y:S02]  /*3490*/  VIADDMNMX R228, R6.reuse, 0x48, R10, PT ;  /* 0x0000004806e47846 */ /* 0x040fe4000380010a */
[----:B------:R-:W-:Y:S02]  /*34a0*/  VIMNMX R227, PT, PT, R6, UR26, PT ;  /* 0x0000001a06e37c48 */ /* 0x000fe4000bfe0100 */
[----:B------:R-:W-:Y:S02]  /*34b0*/  FSEL R63, R63, -INF , !P4 ;  /* 0xff8000003f3f7808 */ /* 0x000fe40006000000 */
[----:B------:R-:W-:Y:S02]  /*34c0*/  FSEL R6, R52, -INF , !P3 ;  /* 0xff80000034067808 */ /* 0x000fe40005800000 */
[----:B------:R-:W-:-:S02]  /*34d0*/  ISETP.GT.AND P4, PT, R9, R5, PT ;  /* 0x000000050900720c */ /* 0x000fc40003f84270 */
[----:B------:R-:W-:Y:S02]  /*34e0*/  FSEL R52, R81, -INF , !P0 ;  /* 0xff80000051347808 */ /* 0x000fe40004000000 */
[----:B------:R-:W-:Y:S02]  /*34f0*/  ISETP.GT.AND P0, PT, R8, R14, PT ;  /* 0x0000000e0800720c */ /* 0x000fe40003f04270 */
[----:B------:R-:W-:Y:S02]  /*3500*/  FSEL R77, R97, -INF , !P2 ;  /* 0xff800000614d7808 */ /* 0x000fe40005000000 */
[----:B------:R-:W-:Y:S02]  /*3510*/  ISETP.GT.AND P2, PT, R7, R2, PT ;  /* 0x000000020700720c */ /* 0x000fe40003f44270 */
        /* <DEDUP_REMOVED lines=10> */
[-C--:B------:R-:W-:Y:S02]  /*35c0*/  ISETP.GE.AND P0, PT, R24, R226.reuse, PT ;  /* 0x000000e21800720c */ /* 0x080fe40003f06270 */
[----:B------:R-:W-:Y:S02]  /*35d0*/  FSEL R58, R66, -INF , !P2 ;  /* 0xff800000423a7808 */ /* 0x000fe40005000000 */
[----:B------:R-:W-:Y:S02]  /*35e0*/  ISETP.GE.AND P2, PT, R12, R226, PT ;  /* 0x000000e20c00720c */ /* 0x000fe40003f46270 */
[----:B------:R-:W-:-:S02]  /*35f0*/  ISETP.GT.AND P6, PT, R7, R22, PT ;  /* 0x000000160700720c */ /* 0x000fc40003fc4270 */
[----:B------:R-:W-:Y:S02]  /*3600*/  FSEL R106, R28, -INF , !P4 ;  /* 0xff8000001c6a7808 */ /* 0x000fe40006000000 */
[----:B------:R-:W-:Y:S02]  /*3610*/  FSEL R7, R53, -INF , !P5 ;  /* 0xff80000035077808 */ /* 0x000fe40006800000 */
[----:B------:R-:W-:Y:S02]  /*3620*/  FSEL R28, R42, -INF , !P0 ;  /* 0xff8000002a1c7808 */ /* 0x000fe40004000000 */
[----:B------:R-:W-:Y:S02]  /*3630*/  ISETP.GE.AND P5, PT, R12, R227, PT ;  /* 0x000000e30c00720c */ /* 0x000fe40003fa6270 */
[----:B------:R-:W-:Y:S02]  /*3640*/  ISETP.GE.AND P0, PT, R25, R226, PT ;  /* 0x000000e21900720c */ /* 0x000fe40003f06270 */
[----:B------:R-:W-:-:S02]  /*3650*/  ISETP.GT.AND P3, PT, R9, R4, PT ;  /* 0x000000040900720c */ /* 0x000fc40003f64270 */
[----:B------:R-:W-:Y:S02]  /*3660*/  FSEL R38, R35, -INF , !P2 ;  /* 0xff80000023267808 */ /* 0x000fe40005000000 */
[----:B------:R-:W-:Y:S02]  /*3670*/  ISETP.GE.AND P2, PT, R24, R229, PT ;  /* 0x000000e51800720c */ /* 0x000fe40003f46270 */
[----:B------:R-:W-:Y:S02]  /*3680*/  FSEL R113, R67, -INF , !P6 ;  /* 0xff80000043717808 */ /* 0x000fe40007000000 */
[----:B------:R-:W-:Y:S02]  /*3690*/  FSEL R137, R26, -INF , !P5 ;  /* 0xff8000001a897808 */ /* 0x000fe40006800000 */
[----:B------:R-:W-:Y:S02]  /*36a0*/  FSEL R35, R48, -INF , !P0 ;  /* 0xff80000030237808 */ /* 0x000fe40004000000 */
[----:B------:R-:W-:-:S02]  /*36b0*/  FSEL R39, R80, -INF , !P3 ;  /* 0xff80000050277808 */ /* 0x000fc40005800000 */
[----:B------:R-:W-:Y:S02]  /*36c0*/  ISETP.GT.AND P6, PT, R222, R20, PT ;  /* 0x00000014de00720c */ /* 0x000fe40003fc4270 */
[C---:B------:R-:W-:Y:S02]  /*36d0*/  ISETP.GT.AND P5, PT, R8.reuse, R15, PT ;  /* 0x0000000f0800720c */ /* 0x040fe40003fa4270 */
[----:B------:R-:W-:Y:S02]  /*36e0*/  ISETP.GT.AND P0, PT, R8, R21, PT ;  /* 0x000000150800720c */ /* 0x000fe40003f04270 */
[----:B------:R-:W-:Y:S02]  /*36f0*/  ISETP.GE.AND P3, PT, R12, R228, PT ;  /* 0x000000e40c00720c */ /* 0x000fe40003f66270 */
[----:B------:R-:W-:Y:S02]  /*3700*/  FSEL R136, R49, -INF , !P2 ;  /* 0xff80000031887808 */ /* 0x000fe40005000000 */
[----:B------:R-:W-:-:S02]  /*3710*/  ISETP.GT.AND P2, PT, R8, R20, PT ;  /* 0x000000140800720c */ /* 0x000fc40003f44270 */
[----:B------:R-:W-:Y:S02]  /*3720*/  FSEL R26, R98, -INF , !P5 ;  /* 0xff800000621a7808 */ /* 0x000fe40006800000 */
[----:B------:R-:W-:Y:S02]  /*3730*/  FSEL R12, R37, -INF , !P6 ;  /* 0xff800000250c7808 */ /* 0x000fe40007000000 */
[----:B------:R-:W-:Y:S02]  /*3740*/  FSEL R18, R115, -INF , !P0 ;  /* 0xff80000073127808 */ /* 0x000fe40004000000 */
[----:B------:R-:W-:Y:S02]  /*3750*/  ISETP.GE.AND P5, PT, R24, R228, PT ;  /* 0x000000e41800720c */ /* 0x000fe40003fa6270 */
[----:B------:R-:W-:Y:S02]  /*3760*/  FSEL R37, R41, -INF , !P3 ;  /* 0xff80000029257808 */ /* 0x000fe40005800000 */
[----:B------:R-:W-:-:S02]  /*3770*/  ISETP.GE.AND P0, PT, R14, R227, PT ;  /* 0x000000e30e00720c */ /* 0x000fc40003f06270 */
[----:B------:R-:W-:Y:S02]  /*3780*/  ISETP.GE.AND P3, PT, R25, R227, PT ;  /* 0x000000e31900720c */ /* 0x000fe40003f66270 */
[----:B------:R-:W-:Y:S02]  /*3790*/  FSEL R24, R99, -INF , !P2 ;  /* 0xff80000063187808 */ /* 0x000fe40005000000 */
[----:B------:R-:W-:Y:S02]  /*37a0*/  ISETP.GT.AND P2, PT, R222, R23, PT ;  /* 0x00000017de00720c */ /* 0x000fe40003f44270 */
        /* <DEDUP_REMOVED lines=9> */
[----:B------:R-:W-:Y:S02]  /*3840*/  ISETP.GT.AND P5, PT, R8, R23, PT ;  /* 0x000000170800720c */ /* 0x000fe40003fa4270 */
[----:B------:R-:W-:Y:S02]  /*3850*/  FSEL R54, R54, -INF , !P2 ;  /* 0xff80000036367808 */ /* 0x000fe40005000000 */
[----:B------:R-:W-:Y:S02]  /*3860*/  ISETP.GT.AND P2, PT, R8, R3, PT ;  /* 0x000000030800720c */ /* 0x000fe40003f44270 */
[----:B------:R-:W-:Y:S02]  /*3870*/  FSEL R138, R50, -INF , !P4 ;  /* 0xff800000328a7808 */ /* 0x000fe40006000000 */
[----:B------:R-:W-:Y:S02]  /*3880*/  FSEL R77, R77, -INF , !P0 ;  /* 0xff8000004d4d7808 */ /* 0x000fe40004000000 */
[----:B------:R-:W-:-:S02]  /*3890*/  ISETP.GE.AND P4, PT, R11, R229, PT ;  /* 0x000000e50b00720c */ /* 0x000fc40003f86270 */
[----:B------:R-:W-:Y:S02]  /*38a0*/  FSEL R19, R114, -INF , !P5 ;  /* 0xff80000072137808 */ /* 0x000fe40006800000 */
[----:B------:R-:W-:Y:S02]  /*38b0*/  ISETP.GE.AND P0, PT, R23, R228, PT ;  /* 0x000000e41700720c */ /* 0x000fe40003f06270 */
[-C--:B------:R-:W-:Y:S02]  /*38c0*/  ISETP.GE.AND P3, PT, R11, R227.reuse, PT ;  /* 0x000000e30b00720c */ /* 0x080fe40003f66270 */
[----:B------:R-:W-:Y:S02]  /*38d0*/  FSEL R10, R111, -INF , !P2 ;  /* 0xff8000006f0a7808 */ /* 0x000fe40005000000 */
[----:B------:R-:W-:Y:S02]  /*38e0*/  ISETP.GE.AND P2, PT, R15, R227, PT ;  /* 0x000000e30f00720c */ /* 0x000fe40003f46270 */
[----:B------:R-:W-:-:S02]  /*38f0*/  FSEL R147, R68, -INF , !P4 ;  /* 0xff80000044937808 */ /* 0x000fc40006000000 */
[----:B------:R-:W-:Y:S02]  /*3900*/  FSEL R164, R19, -INF , !P0 ;  /* 0xff80000013a47808 */ /* 0x000fe40004000000 */
[----:B------:R-:W-:Y:S02]  /*3910*/  FSEL R145, R6, -INF , !P3 ;  /* 0xff80000006917808 */ /* 0x000fe40005800000 */
[-C--:B------:R-:W-:Y:S02]  /*3920*/  ISETP.GE.AND P4, PT, R14, R226.reuse, PT ;  /* 0x000000e20e00720c */ /* 0x080fe40003f86270 */
[----:B------:R-:W-:Y:S02]  /*3930*/  ISETP.GE.AND P0, PT, R2, R226, PT ;  /* 0x000000e20200720c */ /* 0x000fe40003f06270 */
[----:B------:R-:W-:Y:S02]  /*3940*/  ISETP.GE.AND P3, PT, R14, R229, PT ;  /* 0x000000e50e00720c */ /* 0x000fe40003f66270 */
[----:B------:R-:W-:-:S02]  /*3950*/  FSEL R142, R16, -INF , !P2 ;  /* 0xff800000108e7808 */ /* 0x000fc40005000000 */
[----:B------:R-:W-:Y:S02]  /*3960*/  ISETP.GE.AND P2, PT, R20, R229, PT ;  /* 0x000000e51400720c */ /* 0x000fe40003f46270 */
[----:B------:R-:W-:Y:S02]  /*3970*/  FSEL R55, R55, -INF , !P4 ;  /* 0xff80000037377808 */ /* 0x000fe40006000000 */
[----:B------:R-:W-:Y:S02]  /*3980*/  FSEL R148, R30, -INF , !P0 ;  /* 0xff8000001e947808 */ /* 0x000fe40004000000 */
[----:B------:R-:W-:Y:S02]  /*3990*/  FSEL R146, R69, -INF , !P3 ;  /* 0xff80000045927808 */ /* 0x000fe40005800000 */
[----:B------:R-:W-:Y:S02]  /*39a0*/  ISETP.GE.AND P4, PT, R15, R226, PT ;  /* 0x000000e20f00720c */ /* 0x000fe40003f86270 */
[----:B------:R-:W-:-:S02]  /*39b0*/  ISETP.GE.AND P0, PT, R3, R228, PT ;  /* 0x000000e40300720c */ /* 0x000fc40003f06270 */
[----:B------:R-:W-:Y:S02]  /*39c0*/  ISETP.GT.AND P3, PT, R8, R0, PT ;  /* 0x000000000800720c */ /* 0x000fe40003f64270 */
[----:B------:R-:W-:Y:S02]  /*39d0*/  FSEL R141, R73, -INF , !P2 ;  /* 0xff800000498d7808 */ /* 0x000fe40005000000 */
[----:B------:R-:W-:Y:S02]  /*39e0*/  ISETP.GE.AND P2, PT, R23, R226, PT ;  /* 0x000000e21700720c */ /* 0x000fe40003f46270 */
[----:B------:R-:W-:Y:S02]  /*39f0*/  ISETP.GE.AND P6, PT, R25, R228, PT ;  /* 0x000000e41900720c */ /* 0x000fe40003fc6270 */
[----:B------:R-:W-:Y:S02]  /*3a00*/  FSEL R72, R72, -INF , !P4 ;  /* 0xff80000048487808 */ /* 0x000fe40006000000 */
[----:B------:R-:W-:-:S02]  /*3a10*/  FSEL R166, R10, -INF , !P0 ;  /* 0xff8000000aa67808 */ /* 0x000fc40004000000 */
[----:B------:R-:W-:Y:S02]  /*3a20*/  FSEL R9, R118, -INF , !P3 ;  /* 0xff80000076097808 */ /* 0x000fe40005800000 */
[----:B------:R-:W-:Y:S02]  /*3a30*/  ISETP.GT.AND P4, PT, R8, R4, PT ;  /* 0x000000040800720c */ /* 0x000fe40003f84270 */
[----:B------:R-:W-:Y:S02]  /*3a40*/  ISETP.GE.AND P0, PT, R5, R226, PT ;  /* 0x000000e20500720c */ /* 0x000fe40003f06270 */
[----:B------:R-:W-:Y:S02]  /*3a50*/  ISETP.GE.AND P3, PT, R15, R228, PT ;  /* 0x000000e40f00720c */ /* 0x000fe40003f66270 */
[----:B------:R-:W-:Y:S02]  /*3a60*/  FSEL R150, R70, -INF , !P2 ;  /* 0xff80000046967808 */ /* 0x000fe40005000000 */
[----:B------:R-:W-:-:S02]  /*3a70*/  FSEL R34, R34, -INF , !P6 ;  /* 0xff80000022227808 */ /* 0x000fc40007000000 */
[----:B------:R-:W-:Y:S02]  /*3a80*/  ISETP.GE.AND P2, PT, R21, R228, PT ;  /* 0x000000e41500720c */ /* 0x000fe40003f46270 */
[----:B------:R-:W-:Y:S02]  /*3a90*/  ISETP.GT.AND P6, PT, R8, R2, PT ;  /* 0x000000020800720c */ /* 0x000fe40003fc4270 */
[----:B------:R-:W-:Y:S02]  /*3aa0*/  ISETP.GE.AND P5, PT, R11, R228, PT ;  /* 0x000000e40b00720c */ /* 0x000fe40003fa6270 */
[----:B------:R-:W-:Y:S02]  /*3ab0*/  FSEL R6, R82, -INF , !P4 ;  /* 0xff80000052067808 */ /* 0x000fe40006000000 */
[----:B------:R-:W-:Y:S02]  /*3ac0*/  FSEL R225, R46, -INF , !P0 ;  /* 0xff8000002ee17808 */ /* 0x000fe40004000000 */
[----:B------:R-:W-:-:S02]  /*3ad0*/  FSEL R62, R26, -INF , !P3 ;  /* 0xff8000001a3e7808 */ /* 0x000fc40005800000 */
[----:B------:R-:W-:Y:S02]  /*3ae0*/  ISETP.GT.AND P4, PT, R8, R22, PT ;  /* 0x000000160800720c */ /* 0x000fe40003f84270 */
[----:B------:R-:W-:Y:S02]  /*3af0*/  ISETP.GE.AND P0, PT, R4, R228, PT ;  /* 0x000000e40400720c */ /* 0x000fe40003f06270 */
[----:B------:R-:W-:Y:S02]  /*3b00*/  ISETP.GT.AND P3, PT, R8, R13, PT ;  /* 0x0000000d0800720c */ /* 0x000fe40003f64270 */
        /* <DEDUP_REMOVED lines=8> */
[----:B------:R-:W-:-:S02]  /*3b90*/  FSEL R8, R94, -INF , !P3 ;  /* 0xff8000005e087808 */ /* 0x000fc40005800000 */
[----:B------:R-:W-:Y:S02]  /*3ba0*/  ISETP.GE.AND P4, PT, R21, R226, PT ;  /* 0x000000e21500720c */ /* 0x000fe40003f86270 */
[-C--:B------:R-:W-:Y:S02]  /*3bb0*/  ISETP.GE.AND P0, PT, R13, R228.reuse, PT ;  /* 0x000000e40d00720c */ /* 0x080fe40003f06270 */
[----:B------:R-:W-:Y:S02]  /*3bc0*/  FSEL R149, R29, -INF , !P2 ;  /* 0xff8000001d957808 */ /* 0x000fe40005000000 */
[-C--:B------:R-:W-:Y:S02]  /*3bd0*/  ISETP.GE.AND P2, PT, R0, R228.reuse, PT ;  /* 0x000000e40000720c */ /* 0x080fe40003f46270 */
[----:B------:R-:W-:Y:S02]  /*3be0*/  FSEL R151, R47, -INF , !P4 ;  /* 0xff8000002f977808 */ /* 0x000fe40006000000 */
[----:B------:R-:W-:Y:S01]  /*3bf0*/  FSEL R25, R8, -INF , !P0 ;  /* 0xff80000008197808 */ /* 0x000fe20004000000 */
[----:B------:R-:W-:Y:S01]  /*3c00*/  VIADD R8, R74, 0x4 ;  /* 0x000000044a087836 */ /* 0x000fe20000000000 */
[----:B------:R-:W-:-:S02]  /*3c10*/  ISETP.GE.AND P4, PT, R2, R228, PT ;  /* 0x000000e40200720c */ /* 0x000fc40003f86270 */
[----:B------:R-:W-:Y:S01]  /*3c20*/  FSEL R233, R9, -INF , !P2 ;  /* 0xff80000009e97808 */ /* 0x000fe20005000000 */
[----:B------:R-:W-:Y:S01]  /*3c30*/  IMAD.WIDE.U32 R126, R8, -0x326172a9, RZ ;  /* 0xcd9e8d57087e7825 */ /* 0x000fe200078e00ff */
[-C--:B------:R-:W-:Y:S02]  /*3c40*/  ISETP.GE.AND P2, PT, R4, R226.reuse, PT ;  /* 0x000000e20400720c */ /* 0x080fe40003f46270 */
[----:B------:R-:W-:Y:S01]  /*3c50*/  FSEL R165, R11, -INF , !P4 ;  /* 0xff8000000ba57808 */ /* 0x000fe20006000000 */
[----:B------:R-:W-:Y:S01]  /*3c60*/  IMAD.U32 R9, RZ, RZ, UR20 ;  /* 0x00000014ff097e24 */ /* 0x000fe2000f8e00ff */
[----:B------:R-:W-:Y:S02]  /*3c70*/  FSEL R7, R119, -INF , !P5 ;  /* 0xff80000077077808 */ /* 0x000fe40006800000 */
[----:B------:R-:W-:Y:S02]  /*3c80*/  ISETP.GE.AND P4, PT, R0, R226, PT ;  /* 0x000000e20000720c */ /* 0x000fe40003f86270 */
[----:B------:R-:W-:-:S02]  /*3c90*/  ISETP.GE.AND P5, PT, R20, R228, PT ;  /* 0x000000e41400720c */ /* 0x000fc40003fa6270 */
[----:B------:R-:W-:Y:S02]  /*3ca0*/  FSEL R224, R39, -INF , !P2 ;  /* 0xff80000027e07808 */ /* 0x000fe40005000000 */
[----:B------:R-:W-:Y:S02]  /*3cb0*/  ISETP.GE.AND P2, PT, R13, R226, PT ;  /* 0x000000e20d00720c */ /* 0x000fe40003f46270 */
[----:B------:R-:W-:Y:S02]  /*3cc0*/  FSEL R231, R17, -INF , !P4 ;  /* 0xff80000011e77808 */ /* 0x000fe40006000000 */
[----:B------:R-:W-:Y:S02]  /*3cd0*/  LOP3.LUT R8, R100, UR28, R127, 0x96, !PT ;  /* 0x0000001c64087c12 */ /* 0x000fe4000f8e967f */
[----:B------:R-:W-:Y:S02]  /*3ce0*/  FSEL R53, R24, -INF , !P5 ;  /* 0xff80000018357808 */ /* 0x000fe40006800000 */
[----:B------:R-:W-:Y:S01]  /*3cf0*/  ISETP.GE.AND P4, PT, R5, R228, PT ;  /* 0x000000e40500720c */ /* 0x000fe20003f86270 */
[----:B------:R-:W-:Y:S01]  /*3d00*/  IMAD.WIDE.U32 R154, R8, -0x2daee0ad, RZ ;  /* 0xd2511f53089a7825 */ /* 0x000fe200078e00ff */
[----:B------:R-:W-:-:S02]  /*3d10*/  FSEL R24, R31, -INF , !P2 ;  /* 0xff8000001f187808 */ /* 0x000fc40005000000 */
[----:B------:R-:W-:Y:S02]  /*3d20*/  FSEL R234, R7, -INF , !P4 ;  /* 0xff80000007ea7808 */ /* 0x000fe40006000000 */
[----:B------:R-:W-:Y:S01]  /*3d30*/  FMNMX3.FTZ R7, R24, R38, R28, !PT ;  /* 0x0000002618077276 */ /* 0x000fe2000781001c */
[----:B------:R2:W-:Y:S01]  /*3d40*/  STL.64 [R1+0x58], R154 ;  /* 0x0000589a01007387 */ /* 0x0005e20000100a00 */
[----:B------:R-:W-:Y:S02]  /*3d50*/  FMNMX3.FTZ R6, R25, R37, R36, !PT ;  /* 0x0000002519067276 */ /* 0x000fe40007810024 */
[----:B------:R-:W-:Y:S02]  /*3d60*/  FSEL R66, R32, -INF , !P6 ;  /* 0xff80000020427808 */ /* 0x000fe40007000000 */
[----:B------:R-:W-:Y:S02]  /*3d70*/  FMNMX3.FTZ R7, R7, R35, R54, !PT ;  /* 0x0000002307077276 */ /* 0x000fe40007810036 */
[----:B------:R-:W-:-:S02]  /*3d80*/  FMNMX3.FTZ R6, R6, R34, R67, !PT ;  /* 0x0000002206067276 */ /* 0x000fc40007810043 */
[----:B------:R-:W-:Y:S02]  /*3d90*/  FMNMX3.FTZ R7, R7, R55, R72, !PT ;  /* 0x0000003707077276 */ /* 0x000fe40007810048 */
[----:B------:R-:W-:Y:S02]  /*3da0*/  FMNMX3.FTZ R6, R6, R66, R62, !PT ;  /* 0x0000004206067276 */ /* 0x000fe4000781003e */
[----:B------:R-:W-:Y:S02]  /*3db0*/  FMNMX3.FTZ R7, R7, R77, R150, !PT ;  /* 0x0000004d07077276 */ /* 0x000fe40007810096 */
[----:B------:R-:W-:Y:S02]  /*3dc0*/  FMNMX3.FTZ R6, R6, R53, R164, !PT ;  /* 0x0000003506067276 */ /* 0x000fe400078100a4 */
[----:B------:R-:W-:Y:S02]  /*3dd0*/  ISETP.GE.AND P0, PT, R22, R226, PT ;  /* 0x000000e21600720c */ /* 0x000fe40003f06270 */
[----:B------:R-:W-:-:S02]  /*3de0*/  FMNMX3.FTZ R7, R7, R151, R148, !PT ;  /* 0x0000009707077276 */ /* 0x000fc40007810094 */
[----:B------:R-:W-:Y:S02]  /*3df0*/  FMNMX3.FTZ R6, R6, R167, R165, !PT ;  /* 0x000000a706067276 */ /* 0x000fe400078100a5 */
[----:B------:R-:W-:Y:S02]  /*3e00*/  ISETP.GE.AND P6, PT, R20, R227, PT ;  /* 0x000000e31400720c */ /* 0x000fe40003fc6270 */
[----:B------:R-:W-:Y:S02]  /*3e10*/  FSEL R223, R52, -INF , !P0 ;  /* 0xff80000034df7808 */ /* 0x000fe40004000000 */
[----:B------:R-:W-:Y:S02]  /*3e20*/  ISETP.GE.AND P0, PT, R22, R228, PT ;  /* 0x000000e41600720c */ /* 0x000fe40003f06270 */
[----:B------:R-:W-:Y:S02]  /*3e30*/  FMNMX3.FTZ R7, R7, R149, R231, !PT ;  /* 0x0000009507077276 */ /* 0x000fe400078100e7 */
[----:B------:R-:W-:-:S02]  /*3e40*/  FMNMX3.FTZ R6, R6, R166, R233, !PT ;  /* 0x000000a606067276 */ /* 0x000fc400078100e9 */
[----:B------:R-:W-:Y:S02]  /*3e50*/  FSEL R140, R12, -INF , !P6 ;  /* 0xff8000000c8c7808 */ /* 0x000fe40007000000 */
[C---:B------:R-:W-:Y:S02]  /*3e60*/  ISETP.GE.AND P6, PT, R23.reuse, R227, PT ;  /* 0x000000e31700720c */ /* 0x040fe40003fc6270 */
[----:B------:R-:W-:Y:S02]  /*3e70*/  ISETP.GE.AND P3, PT, R23, R229, PT ;  /* 0x000000e51700720c */ /* 0x000fe40003f66270 */
[----:B------:R-:W-:Y:S02]  /*3e80*/  ISETP.GT.AND P5, PT, R222, R21, PT ;  /* 0x00000015de00720c */ /* 0x000fe40003fa4270 */
[C---:B------:R-:W-:Y:S02]  /*3e90*/  ISETP.GE.AND P4, PT, R21.reuse, R227, PT ;  /* 0x000000e31500720c */ /* 0x040fe40003f86270 */
[----:B------:R-:W-:-:S02]  /*3ea0*/  ISETP.GE.AND P2, PT, R21, R229, PT ;  /* 0x000000e51500720c */ /* 0x000fc40003f46270 */
[----:B------:R-:W-:Y:S02]  /*3eb0*/  LOP3.LUT R12, R9, UR29, R153, 0x96, !PT ;  /* 0x0000001d090c7c12 */ /* 0x000fe4000f8e9699 */
[----:B------:R-:W-:Y:S02]  /*3ec0*/  FSEL R232, R14, -INF , !P0 ;  /* 0xff8000000ee87808 */ /* 0x000fe40004000000 */
[----:B------:R-:W-:Y:S02]  /*3ed0*/  FMNMX3.FTZ R10, R7, R225, R224, !PT ;  /* 0x000000e1070a7276 */ /* 0x000fe400078100e0 */
[----:B------:R-:W-:Y:S01]  /*3ee0*/  FMNMX3.FTZ R11, R6, R234, R235, !PT ;  /* 0x000000ea060b7276 */ /* 0x000fe200078100eb */
[----:B--2---:R-:W-:Y:S06]  /*3ef0*/  BRA.U !UP0, `(.L_x_924) ;  /* 0x0000000108647547 */ /* 0x004fec000b800000 */
[----:B------:R-:W-:-:S04]  /*3f00*/  UIADD3 UR8, UPT, UPT, UR18, -0x2, URZ ;  /* 0xfffffffe12087890 */ /* 0x000fc8000fffe0ff */
[----:B------:R-:W-:Y:S02]  /*3f10*/  UIMAD.WIDE.U32 UR12, UR31, UR8, URZ ;  /* 0x000000081f0c72a5 */ /* 0x000fe4000f8e00ff */
[----:B------:R-:W-:Y:S02]  /*3f20*/  UIMAD UR8, UR15, UR8, URZ ;  /* 0x000000080f0872a4 */ /* 0x000fe4000f8e02ff */
[----:B------:R-:W-:Y:S02]  /*3f30*/  UIADD3 UR33, UP0, UPT, UR33, UR12, URZ ;  /* 0x0000000c21217290 */ /* 0x000fe4000ff1e0ff */
[----:B------:R-:W-:Y:S01]  /*3f40*/  UIADD3 UR8, UPT, UPT, UR13, UR8, URZ ;  /* 0x000000080d087290 */ /* 0x000fe2000fffe0ff */
[----:B------:R-:W-:Y:S02]  /*3f50*/  IMAD.U32 R6, RZ, RZ, UR12 ;  /* 0x0000000cff067e24 */ /* 0x000fe4000f8e00ff */
[----:B------:R-:W-:Y:S01]  /*3f60*/  IMAD.U32 R7, RZ, RZ, UR13 ;  /* 0x0000000dff077e24 */ /* 0x000fe2000f8e00ff */
[----:B------:R-:W-:Y:S01]  /*3f70*/  UIADD3.X UR32, UPT, UPT, UR32, UR8, URZ, UP0, !UPT ;  /* 0x0000000820207290 */ /* 0x000fe200087fe4ff */
[----:B------:R-:W-:Y:S01]  /*3f80*/  IMAD.U32 R14, RZ, RZ, UR33 ;  /* 0x00000021ff0e7e24 */ /* 0x000fe2000f8e00ff */
[----:B------:R-:W-:-:S02]  /*3f90*/  MOV R7, UR8 ;  /* 0x0000000800077c02 */ /* 0x000fc40008000f00 */
[----:B------:R-:W-:-:S04]  /*3fa0*/  LEA R8, P0, R6, R168, 0x1 ;  /* 0x000000a806087211 */ /* 0x000fc800078008ff */
[-C--:B------:R-:W-:Y:S02]  /*3fb0*/  LEA.HI.X R9, R6, R163.reuse, R7, 0x1, P0 ;  /* 0x000000a306097211 */ /* 0x080fe400000f0c07 */
[C---:B------:R-:W-:Y:S02]  /*3fc0*/  LEA R6, P0, R14.reuse, R168, 0x1 ;  /* 0x000000a80e067211 */ /* 0x040fe400078008ff */
[----:B------:R-:W-:Y:S01]  /*3fd0*/  MOV R7, UR32 ;  /* 0x0000002000077c02 */ /* 0x000fe20008000f00 */
        /* <DEDUP_REMOVED lines=10> */
[----:B------:R-:W0:Y:S02]  /*4080*/  LDGDEPBAR ;  /* 0x00000000000079af */ /* 0x000e240000000000 */
.L_x_924:
[----:B------:R-:W-:Y:S01]  /*4090*/  FMNMX.FTZ R10, R223, R10, !PT ;  /* 0x0000000adf0a7209 */ /* 0x000fe20007810000 */
[----:B------:R-:W-:Y:S01]  /*40a0*/  IMAD.WIDE.U32 R20, R12, -0x326172a9, RZ ;  /* 0xcd9e8d570c147825 */ /* 0x000fe200078e00ff */
[----:B------:R-:W-:Y:S01]  /*40b0*/  FMNMX.FTZ R11, R232, R11, !PT ;  /* 0x0000000be80b7209 */ /* 0x000fe20007810000 */
[----:B------:R-:W-:Y:S01]  /*40c0*/  UIADD3 UR26, UPT, UPT, UR29, 0x76cf5d0a, URZ ;  /* 0x76cf5d0a1d1a7890 */ /* 0x000fe2000fffe0ff */
[----:B------:R-:W-:Y:S01]  /*40d0*/  FSEL R175, R27, -INF , !P6 ;  /* 0xff8000001baf7808 */ /* 0x000fe20007000000 */
[----:B------:R-:W2:Y:S01]  /*40e0*/  SHFL.BFLY PT, R15, R10, 0x2, 0x1f ;  /* 0x0c401f000a0f7f89 */ /* 0x000ea200000e0000 */
[----:B------:R-:W-:Y:S01]  /*40f0*/  FSEL R185, R75, -INF , !P3 ;  /* 0xff8000004bb97808 */ /* 0x000fe20005800000 */
[----:B------:R-:W-:Y:S01]  /*4100*/  UIADD3 UR23, UPT, UPT, UR29, 0x32370b8f, URZ ;  /* 0x32370b8f1d177890 */ /* 0x000fe2000fffe0ff */
[----:B------:R-:W-:Y:S01]  /*4110*/  ISETP.GT.AND P0, PT, R222, R2, PT ;  /* 0x00000002de00720c */ /* 0x000fe20003f04270 */
[----:B------:R-:W3:Y:S01]  /*4120*/  SHFL.BFLY PT, R16, R11, 0x2, 0x1f ;  /* 0x0c401f000b107f89 */ /* 0x000ee200000e0000 */
[----:B-1----:R-:W-:Y:S01]  /*4130*/  LOP3.LUT R6, R152, UR19, R155, 0x96, !PT ;  /* 0x0000001398067c12 */ /* 0x002fe2000f8e969b */
[----:B------:R-:W-:Y:S01]  /*4140*/  UIADD3 UR13, UPT, UPT, UR28, -0x255992d5, URZ ;  /* 0xdaa66d2b1c0d7890 */ /* 0x000fe2000fffe0ff */
[C---:B------:R-:W-:Y:S01]  /*4150*/  ISETP.GE.AND P6, PT, R2.reuse, R227, PT ;  /* 0x000000e30200720c */ /* 0x040fe20003fc6270 */
[----:B------:R-:W-:Y:S01]  /*4160*/  UIADD3 UR22, UPT, UPT, UR29, -0x126145ec, URZ ;  /* 0xed9eba141d167890 */ /* 0x000fe2000fffe0ff */
[----:B------:R-:W-:Y:S01]  /*4170*/  ISETP.GE.AND P3, PT, R2, R229, PT ;  /* 0x000000e50200720c */ /* 0x000fe20003f66270 */
[----:B------:R-:W-:Y:S01]  /*4180*/  IMAD.WIDE.U32 R78, R6, -0x326172a9, RZ ;  /* 0xcd9e8d57064e7825 */ /* 0x000fe200078e00ff */
[----:B------:R-:W-:Y:S01]  /*4190*/  LOP3.LUT R2, R126, UR14, R21, 0x96, !PT ;  /* 0x0000000e7e027c12 */ /* 0x000fe2000f8e9615 */
[----:B------:R-:W-:Y:S01]  /*41a0*/  UIADD3 UR12, UPT, UPT, UR28, 0x78dde6e4, URZ ;  /* 0x78dde6e41c0c7890 */ /* 0x000fe2000fffe0ff */
[----:B------:R-:W-:Y:S01]  /*41b0*/  FSEL R12, R45, -INF , !P5 ;  /* 0xff8000002d0c7808 */ /* 0x000fe20006800000 */
[----:B------:R-:W1:Y:S01]  /*41c0*/  LDCU UR15, c[0x0][0x45c] ;  /* 0x00008b80ff0f77ac */ /* 0x000e620008000800 */
[----:B------:R-:W-:Y:S01]  /*41d0*/  LOP3.LUT R8, R20, UR7, R79, 0x96, !PT ;  /* 0x0000000714087c12 */ /* 0x000fe2000f8e964f */
[----:B------:R-:W-:Y:S01]  /*41e0*/  IMAD.WIDE.U32 R6, R2, -0x2daee0ad, RZ ;  /* 0xd2511f5302067825 */ /* 0x000fe200078e00ff */
[----:B------:R-:W-:Y:S01]  /*41f0*/  ISETP.GT.AND P5, PT, R222, R3, PT ;  /* 0x00000003de00720c */ /* 0x000fe20003fa4270 */
[----:B------:R-:W-:Y:S01]  /*4200*/  UIADD3 UR21, UPT, UPT, UR29, -0x56f99767, URZ ;  /* 0xa90668991d157890 */ /* 0x000fe2000fffe0ff */
[----:B------:R-:W-:Y:S01]  /*4210*/  FSEL R14, R56, -INF , !P0 ;  /* 0xff800000380e7808 */ /* 0x000fe20004000000 */
[----:B------:R-:W-:Y:S01]  /*4220*/  IMAD.WIDE.U32 R8, R8, -0x2daee0ad, RZ ;  /* 0xd2511f5308087825 */ /* 0x000fe200078e00ff */
[----:B------:R-:W-:Y:S01]  /*4230*/  LOP3.LUT R2, R154, UR26, R7, 0x96, !PT ;  /* 0x0000001a9a027c12 */ /* 0x000fe2000f8e9607 */
[----:B------:R-:W-:Y:S01]  /*4240*/  UIADD3 UR8, UPT, UPT, UR28, -0x4ab325aa, URZ ;  /* 0xb54cda561c087890 */ /* 0x000fe2000fffe0ff */
[----:B------:R-:W-:Y:S01]  /*4250*/  FSEL R184, R12, -INF , !P4 ;  /* 0xff8000000cb87808 */ /* 0x000fe20006000000 */
[----:B------:R-:W-:Y:S01]  /*4260*/  IMAD.WIDE.U32 R32, R74, -0x326172a9, RZ ;  /* 0xcd9e8d574a207825 */ /* 0x000fe200078e00ff */
[----:B------:R-:W-:Y:S01]  /*4270*/  LOP3.LUT R12, R6, UR23, R9, 0x96, !PT ;  /* 0x00000017060c7c12 */ /* 0x000fe2000f8e9609 */
[----:B------:R-:W-:Y:S01]  /*4280*/  UIADD3 UR9, UPT, UPT, UR28, 0x1715609d, URZ ;  /* 0x1715609d1c097890 */ /* 0x000fe2000fffe0ff */
[----:B--2---:R-:W-:Y:S01]  /*4290*/  FMNMX.FTZ R6, R10, R15, !PT ;  /* 0x0000000f0a067209 */ /* 0x004fe20007810000 */
[----:B------:R-:W-:Y:S01]  /*42a0*/  IMAD.WIDE.U32 R18, R2, -0x326172a9, RZ ;  /* 0xcd9e8d5702127825 */ /* 0x000fe200078e00ff */
[----:B------:R-:W-:Y:S01]  /*42b0*/  ISETP.GE.AND P4, PT, R3, R227, PT ;  /* 0x000000e30300720c */ /* 0x000fe20003f86270 */
[----:B------:R-:W-:Y:S01]  /*42c0*/  UIADD3 UR20, UPT, UPT, UR20, 0x1, URZ ;  /* 0x0000000114147890 */ /* 0x000fe2000fffe0ff */
[----:B------:R-:W-:Y:S01]  /*42d0*/  FSEL R9, R57, -INF , !P5 ;  /* 0xff80000039097808 */ /* 0x000fe20006800000 */
[----:B------:R-:W-:Y:S01]  /*42e0*/  UISETP.GT.U32.AND UP0, UPT, UR4, UR16, UPT ;  /* 0x000000100400728c */ /* 0x000fe2000bf04070 */
[----:B------:R-:W-:-:S02]  /*42f0*/  LOP3.LUT R2, R78, UR13, R19, 0x96, !PT ;  /* 0x0000000d4e027c12 */ /* 0x000fc4000f8e9613 */
[----:B---3--:R-:W-:Y:S01]  /*4300*/  FMNMX.FTZ R7, R11, R16, !PT ;  /* 0x000000100b077209 */ /* 0x008fe20007810000 */
[----:B------:R-:W-:Y:S01]  /*4310*/  IMAD.WIDE.U32 R16, R12, -0x326172a9, RZ ;  /* 0xcd9e8d570c107825 */ /* 0x000fe200078e00ff */
[----:B------:R-:W-:Y:S01]  /*4320*/  FSEL R249, R14, -INF , !P6 ;  /* 0xff8000000ef97808 */ /* 0x000fe20007000000 */
[----:B------:R-:W2:Y:S01]  /*4330*/  SHFL.BFLY PT, R11, R6, 0x1, 0x1f ;  /* 0x0c201f00060b7f89 */ /* 0x000ea200000e0000 */
[----:B------:R-:W-:Y:S01]  /*4340*/  ISETP.GT.AND P6, PT, R222, R0, PT ;  /* 0x00000000de00720c */ /* 0x000fe20003fc4270 */
[----:B------:R-:W3:Y:S01]  /*4350*/  LDC R12, c[0x0][0x4f8] ;  /* 0x00013e00ff0c7b82 */ /* 0x000ee20000000800 */
[----:B------:R-:W-:Y:S01]  /*4360*/  ISETP.GE.AND P0, PT, R3, R229, PT ;  /* 0x000000e50300720c */ /* 0x000fe20003f06270 */
[----:B------:R-:W-:Y:S01]  /*4370*/  IMAD.WIDE.U32 R2, R2, -0x2daee0ad, RZ ;  /* 0xd2511f5302027825 */ /* 0x000fe200078e00ff */
[----:B------:R-:W-:Y:S01]  /*4380*/  FSEL R248, R9, -INF , !P4 ;  /* 0xff80000009f87808 */ /* 0x000fe20006000000 */
[----:B------:R-:W4:Y:S01]  /*4390*/  SHFL.BFLY PT, R14, R7, 0x1, 0x1f ;  /* 0x0c201f00070e7f89 */ /* 0x000f2200000e0000 */
[----:B------:R-:W-:-:S02]  /*43a0*/  ISETP.GE.AND P4, PT, R0, R227, PT ;  /* 0x000000e30000720c */ /* 0x000fc40003f86270 */
[----:B------:R-:W-:Y:S02]  /*43b0*/  FSEL R9, R60, -INF , !P6 ;  /* 0xff8000003c097808 */ /* 0x000fe40007000000 */
[----:B------:R-:W-:Y:S02]  /*43c0*/  ISETP.GT.AND P5, PT, R222, R5, PT ;  /* 0x00000005de00720c */ /* 0x000fe40003fa4270 */
[----:B------:R-:W-:Y:S02]  /*43d0*/  LOP3.LUT R10, R8, UR22, R3, 0x96, !PT ;  /* 0x00000016080a7c12 */ /* 0x000fe4000f8e9603 */
[----:B------:R-:W-:Y:S02]  /*43e0*/  FSEL R237, R9, -INF , !P4 ;  /* 0xff80000009ed7808 */ /* 0x000fe40006000000 */
[----:B------:R-:W-:Y:S02]  /*43f0*/  FSEL R3, R61, -INF , !P5 ;  /* 0xff8000003d037808 */ /* 0x000fe40006800000 */
[----:B------:R-:W-:-:S02]  /*4400*/  ISETP.GE.AND P4, PT, R5, R227, PT ;  /* 0x000000e30500720c */ /* 0x000fc40003f86270 */
[----:B------:R-:W-:Y:S02]  /*4410*/  ISETP.GE.AND P6, PT, R0, R229, PT ;  /* 0x000000e50000720c */ /* 0x000fe40003fc6270 */
[----:B------:R-:W-:Y:S02]  /*4420*/  LOP3.LUT R0, R18, UR12, R17, 0x96, !PT ;  /* 0x0000000c12007c12 */ /* 0x000fe4000f8e9611 */
[----:B------:R-:W-:Y:S02]  /*4430*/  FSEL R239, R3, -INF , !P4 ;  /* 0xff80000003ef7808 */ /* 0x000fe40006000000 */
[----:B------:R-:W-:Y:S01]  /*4440*/  ISETP.GT.AND P4, PT, R222, R22, PT ;  /* 0x00000016de00720c */ /* 0x000fe20003f84270 */
[----:B------:R-:W-:Y:S01]  /*4450*/  IMAD.WIDE.U32 R30, R0, -0x2daee0ad, RZ ;  /* 0xd2511f53001e7825 */ /* 0x000fe200078e00ff */
[----:B------:R-:W-:Y:S02]  /*4460*/  ISETP.GT.AND P5, PT, R222, R4, PT ;  /* 0x00000004de00720c */ /* 0x000fe40003fa4270 */
[----:B------:R-:W-:-:S02]  /*4470*/  FSEL R0, R65, -INF , !P4 ;  /* 0xff80000041007808 */ /* 0x000fc40006000000 */
[----:B------:R-:W-:Y:S02]  /*4480*/  FSEL R8, R64, -INF , !P5 ;  /* 0xff80000040087808 */ /* 0x000fe40006800000 */
[----:B------:R-:W-:Y:S02]  /*4490*/  ISETP.GE.AND P4, PT, R4, R227, PT ;  /* 0x000000e30400720c */ /* 0x000fe40003f86270 */
[----:B------:R-:W-:Y:S02]  /*44a0*/  ISETP.GT.AND P5, PT, R222, R13, PT ;  /* 0x0000000dde00720c */ /* 0x000fe40003fa4270 */
[----:B------:R-:W-:Y:S02]  /*44b0*/  FSEL R236, R8, -INF , !P4 ;  /* 0xff80000008ec7808 */ /* 0x000fe40006000000 */
[----:B------:R-:W-:Y:S02]  /*44c0*/  ISETP.GE.AND P4, PT, R22, R227, PT ;  /* 0x000000e31600720c */ /* 0x000fe40003f86270 */
[----:B--2---:R-:W-:Y:S01]  /*44d0*/  FMNMX.FTZ R105, R6, R11, !PT ;  /* 0x0000000b06697209 */ /* 0x004fe20007810000 */
[----:B------:R-:W-:Y:S01]  /*44e0*/  IMAD.WIDE.U32 R10, R10, -0x326172a9, RZ ;  /* 0xcd9e8d570a0a7825 */ /* 0x000fe200078e00ff */
[----:B------:R-:W-:-:S02]  /*44f0*/  LOP3.LUT R3, R2, UR21, R31, 0x96, !PT ;  /* 0x0000001502037c12 */ /* 0x000fc4000f8e961f */
[----:B----4-:R-:W-:Y:S01]  /*4500*/  FMNMX.FTZ R102, R7, R14, !PT ;  /* 0x0000000e07667209 */ /* 0x010fe20007810000 */
[----:B-1----:R-:W-:Y:S01]  /*4510*/  FMUL.FTZ R6, R105, UR15 ;  /* 0x0000000f69067c20 */ /* 0x002fe20008410000 */
[----:B------:R-:W-:Y:S02]  /*4520*/  FSEL R238, R0, -INF , !P4 ;  /* 0xff80000000ee7808 */ /* 0x000fe40006000000 */
[----:B------:R-:W-:Y:S01]  /*4530*/  FSEL R2, R76, -INF , !P5 ;  /* 0xff8000004c027808 */ /* 0x000fe20006800000 */
[----:B------:R-:W-:Y:S01]  /*4540*/  FMUL.FTZ R0, R102, UR15 ;  /* 0x0000000f66007c20 */ /* 0x000fe20008410000 */
[----:B------:R-:W-:Y:S02]  /*4550*/  ISETP.GE.AND P4, PT, R13, R227, PT ;  /* 0x000000e30d00720c */ /* 0x000fe40003f86270 */
[----:B------:R-:W-:Y:S02]  /*4560*/  FSETP.NEU.FTZ.AND P5, PT, R105, -INF , PT ;  /* 0xff8000006900780b */ /* 0x000fe40003fbd000 */
[----:B------:R-:W-:Y:S01]  /*4570*/  FSEL R76, R2, -INF , !P4 ;  /* 0xff800000024c7808 */ /* 0x000fe20006000000 */
[----:B------:R-:W-:Y:S01]  /*4580*/  IMAD.WIDE.U32 R2, R3, -0x326172a9, RZ ;  /* 0xcd9e8d5703027825 */ /* 0x000fe200078e00ff */
[----:B------:R-:W-:-:S02]  /*4590*/  FSETP.NEU.FTZ.AND P4, PT, R102, -INF , PT ;  /* 0xff8000006600780b */ /* 0x000fc40003f9d000 */
[----:B------:R-:W-:Y:S02]  /*45a0*/  FSEL R19, R6, RZ, P5 ;  /* 0x000000ff06137208 */ /* 0x000fe40002800000 */
[----:B------:R-:W-:Y:S02]  /*45b0*/  ISETP.GE.AND P5, PT, R5, R229, PT ;  /* 0x000000e50500720c */ /* 0x000fe40003fa6270 */
[----:B------:R-:W-:Y:S02]  /*45c0*/  FSEL R23, R0, RZ, P4 ;  /* 0x000000ff00177208 */ /* 0x000fe40002000000 */
[----:B------:R-:W-:Y:S01]  /*45d0*/  LOP3.LUT R0, R10, UR8, R3, 0x96, !PT ;  /* 0x000000080a007c12 */ /* 0x000fe2000f8e9603 */
[----:B------:R-:W-:Y:S01]  /*45e0*/  IMAD.MOV.U32 R3, RZ, RZ, R2 ;  /* 0x000000ffff037224 */ /* 0x000fe200078e0002 */
[C---:B------:R-:W-:Y:S02]  /*45f0*/  PRMT R6, R2.reuse, 0x7773, RZ ;  /* 0x0000777302067816 */ /* 0x040fe400000000ff */
[----:B------:R-:W-:-:S02]  /*4600*/  PRMT R5, R2, 0x7772, RZ ;  /* 0x0000777202057816 */ /* 0x000fc400000000ff */
[----:B------:R-:W-:Y:S01]  /*4610*/  ISETP.GE.AND P4, PT, R4, R229, PT ;  /* 0x000000e50400720c */ /* 0x000fe20003f86270 */
[--C-:B------:R-:W-:Y:S01]  /*4620*/  FFMA.FTZ R4, R28, UR15, -R19.reuse ;  /* 0x0000000f1c047c23 */ /* 0x100fe20008010813 */
[----:B------:R-:W-:Y:S01]  /*4630*/  PRMT R10, R5, 0x5410, R6 ;  /* 0x00005410050a7816 */ /* 0x000fe20000000006 */
[--C-:B------:R-:W-:Y:S01]  /*4640*/  FFMA.FTZ R5, R35, UR15, -R19.reuse ;  /* 0x0000000f23057c23 */ /* 0x100fe20008010813 */
[----:B------:R-:W-:Y:S01]  /*4650*/  LEA R26, R101, UR5, 0x1 ;  /* 0x00000005651a7c11 */ /* 0x000fe2000f8e08ff */
[----:B------:R1:W-:Y:S01]  /*4660*/  MUFU.EX2 R244, R4 ;  /* 0x0000000400f47308 */ /* 0x0003e20000000800 */
[----:B------:R-:W-:Y:S02]  /*4670*/  PRMT R2, R2, 0x7771, RZ ;  /* 0x0000777102027816 */ /* 0x000fe400000000ff */
[----:B------:R-:W-:Y:S01]  /*4680*/  LOP3.LUT R3, R3, 0xff, RZ, 0xc0, !PT ;  /* 0x000000ff03037812 */ /* 0x000fe200078ec0ff */
[----:B------:R2:W4:Y:S01]  /*4690*/  MUFU.EX2 R189, R5 ;  /* 0x0000000500bd7308 */ /* 0x0005220000000800 */
[----:B------:R-:W-:Y:S01]  /*46a0*/  VIADD R7, R26, 0x9000 ;  /* 0x000090001a077836 */ /* 0x000fe20000000000 */
[----:B---3--:R-:W-:Y:S01]  /*46b0*/  LOP3.LUT R12, R12, 0xff, RZ, 0xc0, !PT ;  /* 0x000000ff0c0c7812 */ /* 0x008fe200078ec0ff */
[----:B------:R-:W-:Y:S01]  /*46c0*/  VIADD R27, R26, 0x9020 ;  /* 0x000090201a1b7836 */ /* 0x000fe20000000000 */
[----:B------:R-:W-:Y:S01]  /*46d0*/  PRMT R6, R3, 0x5410, R2 ;  /* 0x0000541003067816 */ /* 0x000fe20000000002 */
[----:B------:R-:W-:Y:S01]  /*46e0*/  @P1 VIADD R27, R7, 0xffffffe0 ;  /* 0xffffffe0071b1836 */ /* 0x000fe20000000000 */
[----:B------:R-:W-:Y:S01]  /*46f0*/  LOP3.LUT R2, R0, 0xffff, RZ, 0xc0, !PT ;  /* 0x0000ffff00027812 */ /* 0x000fe200078ec0ff */
[----:B------:R-:W-:Y:S01]  /*4700*/  IMAD R12, R12, 0x10000, R12 ;  /* 0x000100000c0c7824 */ /* 0x000fe200078e020c */
[----:B------:R-:W-:Y:S01]  /*4710*/  LOP3.LUT R9, R0, 0xff, RZ, 0xc0, !PT ;  /* 0x000000ff00097812 */ /* 0x000fe200078ec0ff */
[----:B------:R-:W3:Y:S01]  /*4720*/  LDSM.16.MT88.4 R92, [R26+0x9000] ;  /* 0x009000001a5c783b */ /* 0x000ee20000004200 */
[----:B-1----:R-:W-:Y:S01]  /*4730*/  FFMA.FTZ R4, R24, UR15, -R19 ;  /* 0x0000000f18047c23 */ /* 0x002fe20008010813 */
[----:B------:R-:W-:Y:S01]  /*4740*/  SHF.R.U32.HI R7, RZ, 0x8, R2 ;  /* 0x00000008ff077819 */ /* 0x000fe20000011602 */
[----:B------:R-:W-:Y:S01]  /*4750*/  FFMA.FTZ R2, R36, UR15, -R23 ;  /* 0x0000000f24027c23 */ /* 0x000fe20008010817 */
[----:B------:R-:W-:Y:S01]  /*4760*/  PRMT R3, R0, 0x7632, R3 ;  /* 0x0000763200037816 */ /* 0x000fe20000000003 */
[----:B------:R1:W-:Y:S01]  /*4770*/  MUFU.EX2 R157, R4 ;  /* 0x00000004009d7308 */ /* 0x0003e20000000800 */
[----:B--2---:R-:W-:Y:S01]  /*4780*/  FFMA.FTZ R5, R38, UR15, -R19 ;  /* 0x0000000f26057c23 */ /* 0x004fe20008010813 */
[----:B------:R-:W-:Y:S01]  /*4790*/  SHF.R.U32.HI R8, RZ, 0x18, R0 ;  /* 0x00000018ff087819 */ /* 0x000fe20000011600 */
[----:B------:R-:W2:Y:S01]  /*47a0*/  LDSM.16.MT88.4 R80, [R27] ;  /* 0x000000001b50783b */ /* 0x000ea20000004200 */
[----:B------:R4:W-:Y:S01]  /*47b0*/  MUFU.EX2 R242, R2 ;  /* 0x0000000200f27308 */ /* 0x0009e20000000800 */
[----:B------:R-:W-:-:S02]  /*47c0*/  HSET2.LE.AND R0, R6, R12, PT ;  /* 0x0000000c06007233 */ /* 0x000fc40003803000 */
[----:B------:R-:W-:Y:S01]  /*47d0*/  LOP3.LUT R3, R3, 0xff, RZ, 0xc0, !PT ;  /* 0x000000ff03037812 */ /* 0x000fe200078ec0ff */
[----:B------:R5:W3:Y:S01]  /*47e0*/  MUFU.EX2 R163, R5 ;  /* 0x0000000500a37308 */ /* 0x000ae20000000800 */
[----:B------:R-:W-:Y:S01]  /*47f0*/  PRMT R7, R9, 0x5410, R7 ;  /* 0x0000541009077816 */ /* 0x000fe20000000007 */
[----:B------:R-:W2:Y:S01]  /*4800*/  LDSM.16.MT88.4 R84, [R26+0xa000] ;  /* 0x00a000001a54783b */ /* 0x000ea20000004200 */
[----:B------:R-:W-:Y:S02]  /*4810*/  PRMT R8, R3, 0x5410, R8 ;  /* 0x0000541003087816 */ /* 0x000fe40000000008 */
[----:B------:R-:W-:Y:S01]  /*4820*/  FSEL R173, R112, -INF , !P3 ;  /* 0xff80000070ad7808 */ /* 0x000fe20005800000 */
[--C-:B-1----:R-:W-:Y:S01]  /*4830*/  FFMA.FTZ R4, R34, UR15, -R23.reuse ;  /* 0x0000000f22047c23 */ /* 0x102fe20008010817 */
[--C-:B------:R-:W-:Y:S01]  /*4840*/  HSET2.LE.AND R3, R7, R12.reuse, PT ;  /* 0x0000000c07037233 */ /* 0x100fe20003803000 */
[----:B------:R-:W1:Y:S01]  /*4850*/  LDSM.16.MT88.4 R88, [R27+0x1000] ;  /* 0x001000001b58783b */ /* 0x000e620000004200 */
[-C--:B------:R-:W-:Y:S01]  /*4860*/  ISETP.GE.AND P3, PT, R13, R229.reuse, PT ;  /* 0x000000e50d00720c */ /* 0x080fe20003f66270 */
[----:B------:R3:W3:Y:S01]  /*4870*/  MUFU.EX2 R188, R4 ;  /* 0x0000000400bc7308 */ /* 0x0006e20000000800 */
[----:B----4-:R-:W-:Y:S01]  /*4880*/  F2FP.BF16.F32.PACK_AB R2, R189, R244 ;  /* 0x000000f4bd02723e */ /* 0x010fe200000010ff */
[----:B------:R-:W4:Y:S01]  /*4890*/  LDSM.16.MT88.4 R96, [R26+0xb000] ;  /* 0x00b000001a60783b */ /* 0x000f220000004200 */
[----:B------:R-:W-:Y:S01]  /*48a0*/  FSEL R174, R103, -INF , !P2 ;  /* 0xff80000067ae7808 */ /* 0x000fe20005000000 */
[--C-:B-----5:R-:W-:Y:S01]  /*48b0*/  FFMA.FTZ R5, R37, UR15, -R23.reuse ;  /* 0x0000000f25057c23 */ /* 0x120fe20008010817 */
[----:B------:R-:W-:Y:S01]  /*48c0*/  LOP3.LUT R6, R2, R0, RZ, 0xc0, !PT ;  /* 0x0000000002067212 */ /* 0x000fe200078ec0ff */
[----:B------:R-:W-:Y:S01]  /*48d0*/  FFMA.FTZ R2, R25, UR15, -R23 ;  /* 0x0000000f19027c23 */ /* 0x000fe20008010817 */
[----:B------:R-:W-:Y:S01]  /*48e0*/  LOP3.LUT R0, R10, 0xff00ff, RZ, 0xc0, !PT ;  /* 0x00ff00ff0a007812 */ /* 0x000fe200078ec0ff */
[----:B------:R5:W-:Y:S01]  /*48f0*/  MUFU.EX2 R158, R5 ;  /* 0x00000005009e7308 */ /* 0x000be20000000800 */
[----:B------:R-:W-:Y:S01]  /*4900*/  ISETP.GE.AND P2, PT, R22, R229, PT ;  /* 0x000000e51600720c */ /* 0x000fe20003f46270 */
[----:B------:R-:W-:Y:S01]  /*4910*/  LDSM.16.MT88.4 R108, [R27+0x2000] ;  /* 0x002000001b6c783b */ /* 0x000fe20000004200 */
[----:B------:R-:W-:Y:S01]  /*4920*/  FSEL R22, R124, -INF , !P3 ;  /* 0xff8000007c167808 */ /* 0x000fe20005800000 */
[----:B------:R5:W2:Y:S01]  /*4930*/  MUFU.EX2 R156, R2 ;  /* 0x00000002009c7308 */ /* 0x000aa20000000800 */
[----:B------:R-:W-:Y:S01]  /*4940*/  HSET2.LE.AND R0, R0, R12, PT ;  /* 0x0000000c00007233 */ /* 0x000fe20003803000 */
[----:B------:R-:W-:Y:S01]  /*4950*/  LDSM.16.MT88.4 R120, [R26+0x9400] ;  /* 0x009400001a78783b */ /* 0x000fe20000004200 */
[----:B---3--:R-:W-:-:S02]  /*4960*/  FMNMX3.FTZ R4, R76, R137, R106, !PT ;  /* 0x000000894c047276 */ /* 0x008fc4000781006a */
[----:B------:R-:W-:Y:S01]  /*4970*/  FSEL R172, R104, -INF , !P0 ;  /* 0xff80000068ac7808 */ /* 0x000fe20004000000 */
[----:B------:R-:W-:Y:S01]  /*4980*/  LDSM.16.MT88.4 R116, [R27+0x400] ;  /* 0x000400001b74783b */ /* 0x000fe20000004200 */
[----:B------:R-:W-:Y:S02]  /*4990*/  FMNMX3.FTZ R4, R4, R107, R145, !PT ;  /* 0x0000006b04047276 */ /* 0x000fe40007810091 */
[----:B------:R-:W-:Y:S01]  /*49a0*/  FSEL R221, R59, -INF , !P6 ;  /* 0xff8000003bdd7808 */ /* 0x000fe20007000000 */
[----:B------:R-:W-:Y:S01]  /*49b0*/  LDSM.16.MT88.4 R124, [R27+0x1400] ;  /* 0x001400001b7c783b */ /* 0x000fe20000004200 */
[----:B-----5:R-:W-:Y:S02]  /*49c0*/  FMNMX3.FTZ R5, R4, R144, R142, !PT ;  /* 0x0000009004057276 */ /* 0x020fe4000781008e */
[----:B------:R-:W-:Y:S01]  /*49d0*/  F2FP.BF16.F32.PACK_AB R4, R163, R157 ;  /* 0x0000009da304723e */ /* 0x000fe200000010ff */
[----:B------:R-:W-:Y:S01]  /*49e0*/  LDSM.16.MT88.4 R132, [R26+0xb400] ;  /* 0x00b400001a84783b */ /* 0x000fe20000004200 */
[----:B------:R-:W-:-:S02]  /*49f0*/  F2FP.BF16.F32.PACK_AB R2, R188, R242 ;  /* 0x000000f2bc02723e */ /* 0x000fc400000010ff */
[----:B------:R-:W-:Y:S01]  /*4a00*/  LOP3.LUT R4, R4, R3, RZ, 0xc0, !PT ;  /* 0x0000000304047212 */ /* 0x000fe200078ec0ff */
[----:B------:R-:W-:Y:S01]  /*4a10*/  LDSM.16.MT88.4 R128, [R27+0x2400] ;  /* 0x002400001b80783b */ /* 0x000fe20000004200 */
[----:B------:R-:W-:Y:S02]  /*4a20*/  LOP3.LUT R7, R2, R0, RZ, 0xc0, !PT ;  /* 0x0000000002077212 */ /* 0x000fe400078ec0ff */
[----:B------:R-:W-:Y:S02]  /*4a30*/  FMNMX3.FTZ R0, R5, R140, R175, !PT ;  /* 0x0000008c05007276 */ /* 0x000fe400078100af */
[----:B------:R-:W-:Y:S02]  /*4a40*/  LOP3.LUT R5, R100, UR28, R33, 0x96, !PT ;  /* 0x0000001c64057c12 */ /* 0x000fe4000f8e9621 */
[----:B------:R-:W-:Y:S02]  /*4a50*/  FMNMX3.FTZ R3, R0, R184, R249, !PT ;  /* 0x000000b800037276 */ /* 0x000fe400078100f9 */
[----:B------:R-:W-:Y:S01]  /*4a60*/  HSET2.LE.AND R0, R8, R12, PT ;  /* 0x0000000c08007233 */ /* 0x000fe20003803000 */
[----:B------:R-:W-:Y:S01]  /*4a70*/  IMAD.WIDE.U32 R246, R5, -0x2daee0ad, RZ ;  /* 0xd2511f5305f67825 */ /* 0x000fe200078e00ff */
[----:B--2---:R-:W-:-:S02]  /*4a80*/  F2FP.BF16.F32.PACK_AB R2, R158, R156 ;  /* 0x0000009c9e02723e */ /* 0x004fc400000010ff */
[----:B------:R-:W-:Y:S02]  /*4a90*/  FMNMX3.FTZ R3, R3, R248, R237, !PT ;  /* 0x000000f803037276 */ /* 0x000fe400078100ed */
[----:B------:R-:W-:Y:S01]  /*4aa0*/  LOP3.LUT R5, R2, R0, RZ, 0xc0, !PT ;  /* 0x0000000002057212 */ /* 0x000fe200078ec0ff */
[----:B------:R-:W-:Y:S01]  /*4ab0*/  STL.64 [R1+0x50], R246 ;  /* 0x000050f601007387 */ /* 0x000fe20000100a00 */
[----:B------:R-:W-:Y:S02]  /*4ac0*/  FMNMX3.FTZ R0, R3, R239, R236, !PT ;  /* 0x000000ef03007276 */ /* 0x000fe400078100ec */
[----:B------:R-:W-:Y:S01]  /*4ad0*/  LOP3.LUT R3, R152, UR19, R247, 0x96, !PT ;  /* 0x0000001398037c12 */ /* 0x000fe2000f8e96f7 */
[----:B------:R-:W-:Y:S01]  /*4ae0*/  UIADD3 UR19, UPT, UPT, UR29, 0x646e171e, URZ ;  /* 0x646e171e1d137890 */ /* 0x000fe2000fffe0ff */
[----:B------:R-:W-:Y:S01]  /*4af0*/  LOP3.LUT R2, R16, UR9, R11, 0x96, !PT ;  /* 0x0000000910027c12 */ /* 0x000fe2000f8e960b */
[----:B------:R-:W-:Y:S01]  /*4b00*/  HMMA.16816.F32.BF16 R48, R4, R92, RZ ;  /* 0x0000005c0430723c */ /* 0x000fe200000418ff */
[----:B------:R-:W-:Y:S01]  /*4b10*/  FMNMX.FTZ R8, R238, R0, !PT ;  /* 0x00000000ee087209 */ /* 0x000fe20007810000 */
[----:B------:R-:W-:Y:S01]  /*4b20*/  IMAD.WIDE.U32 R240, R3, -0x326172a9, RZ ;  /* 0xcd9e8d5703f07825 */ /* 0x000fe200078e00ff */
[----:B------:R-:W-:-:S02]  /*4b30*/  FSEL R219, R63, -INF , !P5 ;  /* 0xff8000003fdb7808 */ /* 0x000fc40006800000 */
[----:B------:R-:W-:Y:S01]  /*4b40*/  FSEL R218, R58, -INF , !P4 ;  /* 0xff8000003ada7808 */ /* 0x000fe20006000000 */
[----:B------:R-:W-:Y:S01]  /*4b50*/  IMAD.WIDE.U32 R2, R2, -0x2daee0ad, RZ ;  /* 0xd2511f5302027825 */ /* 0x000fe200078e00ff */
[----:B------:R-:W2:Y:S01]  /*4b60*/  SHFL.BFLY PT, R18, R8, 0x2, 0x1f ;  /* 0x0c401f0008127f89 */ /* 0x000ea200000e0000 */
[----:B------:R-:W-:Y:S01]  /*4b70*/  FSEL R217, R113, -INF , !P2 ;  /* 0xff80000071d97808 */ /* 0x000fe20005000000 */
[C---:B------:R-:W-:Y:S01]  /*4b80*/  HMMA.16816.F32.BF16 R44, R4.reuse, R80, RZ ;  /* 0x00000050042c723c */ /* 0x040fe200000418ff */
[----:B------:R-:W-:Y:S01]  /*4b90*/  LOP3.LUT R21, R32, UR14, R21, 0x96, !PT ;  /* 0x0000000e20157c12 */ /* 0x000fe2000f8e9615 */
[----:B------:R-:W-:Y:S01]  /*4ba0*/  LDSM.16.MT88.4 R112, [R26+0xa400] ;  /* 0x00a400001a70783b */ /* 0x000fe20000004200 */
[----:B------:R-:W-:Y:S01]  /*4bb0*/  LOP3.LUT R0, R30, UR19, R3, 0x96, !PT ;  /* 0x000000131e007c12 */ /* 0x000fe2000f8e9603 */
[----:B------:R-:W-:Y:S01]  /*4bc0*/  IMAD.MOV.U32 R3, RZ, RZ, R2 ;  /* 0x000000ffff037224 */ /* 0x000fe200078e0002 */
[C---:B------:R-:W-:Y:S02]  /*4bd0*/  PRMT R17, R2.reuse, 0x7771, RZ ;  /* 0x0000777102117816 */ /* 0x040fe400000000ff */
[----:B------:R-:W-:Y:S01]  /*4be0*/  PRMT R16, R2, 0x7773, RZ ;  /* 0x0000777302107816 */ /* 0x000fe200000000ff */
[----:B------:R-:W-:Y:S01]  /*4bf0*/  HMMA.16816.F32.BF16 R40, R4, R84, RZ ;  /* 0x000000540428723c */ /* 0x000fe200000418ff */
[----:B------:R-:W-:-:S02]  /*4c00*/  LOP3.LUT R11, R3, 0xff, RZ, 0xc0, !PT ;  /* 0x000000ff030b7812 */ /* 0x000fc400078ec0ff */
[----:B------:R-:W-:Y:S02]  /*4c10*/  PRMT R10, R2, 0x7772, RZ ;  /* 0x00007772020a7816 */ /* 0x000fe400000000ff */
[C---:B------:R-:W-:Y:S02]  /*4c20*/  LOP3.LUT R2, R0.reuse, 0xffff, RZ, 0xc0, !PT ;  /* 0x0000ffff00027812 */ /* 0x040fe400078ec0ff */
[C---:B------:R-:W-:Y:S01]  /*4c30*/  PRMT R3, R0.reuse, 0x7632, R3 ;  /* 0x0000763200037816 */ /* 0x040fe20000000003 */
[----:B-1----:R-:W-:Y:S01]  /*4c40*/  HMMA.16816.F32.BF16 R32, R4, R88, RZ ;  /* 0x000000580420723c */ /* 0x002fe200000418ff */
[----:B------:R-:W-:Y:S02]  /*4c50*/  LOP3.LUT R15, R0, 0xff, RZ, 0xc0, !PT ;  /* 0x000000ff000f7812 */ /* 0x000fe400078ec0ff */
[----:B------:R-:W-:Y:S02]  /*4c60*/  SHF.R.U32.HI R14, RZ, 0x18, R0 ;  /* 0x00000018ff0e7819 */ /* 0x000fe40000011600 */
[----:B------:R-:W-:-:S02]  /*4c70*/  PRMT R0, R11, 0x5410, R17 ;  /* 0x000054100b007816 */ /* 0x000fc40000000011 */
[----:B------:R-:W-:Y:S01]  /*4c80*/  SHF.R.U32.HI R9, RZ, 0x8, R2 ;  /* 0x00000008ff097819 */ /* 0x000fe20000011602 */
[C---:B----4-:R-:W-:Y:S01]  /*4c90*/  HMMA.16816.F32.BF16 R28, R4.reuse, R96, RZ ;  /* 0x00000060041c723c */ /* 0x050fe200000418ff */
[----:B------:R-:W-:Y:S02]  /*4ca0*/  PRMT R2, R10, 0x5410, R16 ;  /* 0x000054100a027816 */ /* 0x000fe40000000010 */
[----:B------:R-:W-:Y:S01]  /*4cb0*/  HSET2.LE.AND R10, R0, R12, PT ;  /* 0x0000000c000a7233 */ /* 0x000fe20003803000 */
[----:B------:R-:W-:Y:S01]  /*4cc0*/  FFMA.FTZ R0, R54, UR15, -R19 ;  /* 0x0000000f36007c23 */ /* 0x000fe20008010813 */
[----:B------:R-:W-:Y:S02]  /*4cd0*/  LOP3.LUT R3, R3, 0xff, RZ, 0xc0, !PT ;  /* 0x000000ff03037812 */ /* 0x000fe400078ec0ff */
[----:B------:R-:W-:Y:S01]  /*4ce0*/  PRMT R17, R15, 0x5410, R9 ;  /* 0x000054100f117816 */ /* 0x000fe20000000009 */
[----:B------:R1:W-:Y:S01]  /*4cf0*/  MUFU.EX2 R160, R0 ;  /* 0x0000000000a07308 */ /* 0x0003e20000000800 */
[----:B------:R-:W-:Y:S01]  /*4d00*/  PRMT R16, R3, 0x5410, R14 ;  /* 0x0000541003107816 */ /* 0x000fe2000000000e */
[--C-:B------:R-:W-:Y:S01]  /*4d10*/  FFMA.FTZ R3, R72, UR15, -R19.reuse ;  /* 0x0000000f48037c23 */ /* 0x100fe20008010813 */
[----:B------:R-:W-:Y:S01]  /*4d20*/  LOP3.LUT R9, R2, 0xff00ff, RZ, 0xc0, !PT ;  /* 0x00ff00ff02097812 */ /* 0x000fe200078ec0ff */
[----:B------:R-:W-:Y:S01]  /*4d30*/  FFMA.FTZ R2, R55, UR15, -R19 ;  /* 0x0000000f37027c23 */ /* 0x000fe20008010813 */
[----:B--2---:R-:W-:Y:S01]  /*4d40*/  FMNMX.FTZ R18, R8, R18, !PT ;  /* 0x0000001208127209 */ /* 0x004fe20007810000 */
[----:B------:R2:W-:Y:S01]  /*4d50*/  MUFU.EX2 R159, R3 ;  /* 0x00000003009f7308 */ /* 0x0005e20000000800 */
[----:B------:R-:W-:Y:S01]  /*4d60*/  LOP3.LUT R20, R20, UR7, R241, 0x96, !PT ;  /* 0x0000000714147c12 */ /* 0x000fe2000f8e96f1 */
[----:B------:R-:W-:Y:S01]  /*4d70*/  FFMA.FTZ R8, R67, UR15, -R23 ;  /* 0x0000000f43087c23 */ /* 0x000fe20008010817 */
[----:B------:R-:W-:Y:S01]  /*4d80*/  HMMA.16816.F32.BF16 R36, R4, R108, RZ ;  /* 0x0000006c0424723c */ /* 0x000fe200000418ff */
[----:B------:R3:W-:Y:S01]  /*4d90*/  MUFU.EX2 R191, R2 ;  /* 0x0000000200bf7308 */ /* 0x0007e20000000800 */
[----:B-1----:R-:W-:-:S03]  /*4da0*/  FMNMX3.FTZ R0, R22, R139, R136, !PT ;  /* 0x0000008b16007276 */ /* 0x002fc60007810088 */
[----:B------:R-:W-:Y:S03]  /*4db0*/  MUFU.EX2 R161, R8 ;  /* 0x0000000800a17308 */ /* 0x000fe60000000800 */
[----:B------:R-:W-:Y:S01]  /*4dc0*/  HMMA.16816.F32.BF16 R56, R4, R94, RZ ;  /* 0x0000005e0438723c */ /* 0x000fe200000418ff */
[----:B------:R-:W-:Y:S01]  /*4dd0*/  FMNMX3.FTZ R0, R0, R138, R147, !PT ;  /* 0x0000008a00007276 */ /* 0x000fe20007810093 */
[----:B--2---:R-:W-:-:S03]  /*4de0*/  FFMA.FTZ R3, R62, UR15, -R23 ;  /* 0x0000000f3e037c23 */ /* 0x004fc60008010817 */
[----:B------:R-:W-:Y:S01]  /*4df0*/  FMNMX3.FTZ R0, R0, R146, R143, !PT ;  /* 0x0000009200007276 */ /* 0x000fe2000781008f */
[----:B---3--:R-:W-:Y:S01]  /*4e00*/  FFMA.FTZ R2, R77, UR15, -R19 ;  /* 0x0000000f4d027c23 */ /* 0x008fe20008010813 */
[----:B------:R1:W-:Y:S02]  /*4e10*/  MUFU.EX2 R162, R3 ;  /* 0x0000000300a27308 */ /* 0x0003e40000000800 */
[----:B------:R-:W-:Y:S01]  /*4e20*/  FMNMX3.FTZ R0, R0, R141, R185, !PT ;  /* 0x0000008d00007276 */ /* 0x000fe200078100b9 */
[----:B------:R-:W-:Y:S01]  /*4e30*/  HMMA.16816.F32.BF16 R60, R4, R82, RZ ;  /* 0x00000052043c723c */ /* 0x000fe200000418ff */
[----:B------:R2:W3:Y:S02]  /*4e40*/  MUFU.EX2 R243, R2 ;  /* 0x0000000200f37308 */ /* 0x0004e40000000800 */
[----:B------:R-:W-:-:S05]  /*4e50*/  FMNMX3.FTZ R0, R0, R174, R173, !PT ;  /* 0x000000ae00007276 */ /* 0x000fca00078100ad */
[C---:B------:R-:W-:Y:S01]  /*4e60*/  HMMA.16816.F32.BF16 R72, R4.reuse, R90, RZ ;  /* 0x0000005a0448723c */ /* 0x040fe200000418ff */
[----:B-1----:R-:W-:Y:S01]  /*4e70*/  FMNMX3.FTZ R3, R0, R172, R221, !PT ;  /* 0x000000ac00037276 */ /* 0x002fe200078100dd */
[--C-:B------:R-:W-:Y:S01]  /*4e80*/  FFMA.FTZ R0, R66, UR15, -R23.reuse ;  /* 0x0000000f42007c23 */ /* 0x100fe20008010817 */
[----:B--2---:R-:W-:Y:S02]  /*4e90*/  FFMA.FTZ R2, R53, UR15, -R23 ;  /* 0x0000000f35027c23 */ /* 0x004fe40008010817 */
[----:B------:R-:W-:Y:S01]  /*4ea0*/  FMNMX3.FTZ R3, R3, R219, R218, !PT ;  /* 0x000000db03037276 */ /* 0x000fe200078100da */
[----:B------:R3:W-:Y:S02]  /*4eb0*/  MUFU.EX2 R251, R0 ;  /* 0x0000000000fb7308 */ /* 0x0007e40000000800 */
[C---:B------:R-:W-:Y:S01]  /*4ec0*/  HMMA.16816.F32.BF16 R64, R4.reuse, R86, RZ ;  /* 0x000000560440723c */ /* 0x040fe200000418ff */
[----:B------:R-:W-:Y:S01]  /*4ed0*/  FMNMX.FTZ R14, R217, R3, !PT ;  /* 0x00000003d90e7209 */ /* 0x000fe20007810000 */
[----:B------:R1:W2:Y:S04]  /*4ee0*/  MUFU.EX2 R77, R2 ;  /* 0x00000002004d7308 */ /* 0x0002a80000000800 */
[----:B------:R-:W4:Y:S02]  /*4ef0*/  SHFL.BFLY PT, R15, R14, 0x2, 0x1f ;  /* 0x0c401f000e0f7f89 */ /* 0x000f2400000e0000 */
[----:B------:R-:W-:Y:S01]  /*4f00*/  HMMA.16816.F32.BF16 R68, R4, R98, RZ ;  /* 0x000000620444723c */ /* 0x000fe200000418ff */
[----:B---3--:R-:W-:-:S07]  /*4f10*/  F2FP.BF16.F32.PACK_AB R0, R243, R159 ;  /* 0x0000009ff300723e */ /* 0x008fce00000010ff */
[----:B------:R-:W-:Y:S01]  /*4f20*/  HMMA.16816.F32.BF16 R52, R4, R110, RZ ;  /* 0x0000006e0434723c */ /* 0x000fe200000418ff */
[--C-:B-1----:R-:W-:Y:S01]  /*4f30*/  HSET2.LE.AND R2, R9, R12.reuse, PT ;  /* 0x0000000c09027233 */ /* 0x102fe20003803000 */
[----:B------:R-:W1:Y:S01]  /*4f40*/  SHFL.BFLY PT, R5, R18, 0x1, 0x1f ;  /* 0x0c201f0012057f89 */ /* 0x000e6200000e0000 */
[----:B--2---:R-:W-:Y:S02]  /*4f50*/  F2FP.BF16.F32.PACK_AB R3, R77, R162 ;  /* 0x000000a24d03723e */ /* 0x004fe400000010ff */
[----:B------:R-:W-:Y:S02]  /*4f60*/  LOP3.LUT R10, R0, R10, RZ, 0xc0, !PT ;  /* 0x0000000a000a7212 */ /* 0x000fe400078ec0ff */
[----:B------:R-:W-:Y:S02]  /*4f70*/  LOP3.LUT R11, R3, R2, RZ, 0xc0, !PT ;  /* 0x00000002030b7212 */ /* 0x000fe400078ec0ff */
[--C-:B------:R-:W-:Y:S02]  /*4f80*/  HSET2.LE.AND R0, R17, R12.reuse, PT ;  /* 0x0000000c11007233 */ /* 0x100fe40003803000 */
[----:B------:R-:W-:Y:S01]  /*4f90*/  HSET2.LE.AND R3, R16, R12, PT ;  /* 0x0000000c10037233 */ /* 0x000fe20003803000 */
[----:B------:R-:W-:Y:S01]  /*4fa0*/  IMAD.WIDE.U32 R16, R21, -0x2daee0ad, RZ ;  /* 0xd2511f5315107825 */ /* 0x000fe200078e00ff */
[----:B------:R-:W-:-:S02]  /*4fb0*/  F2FP.BF16.F32.PACK_AB R2, R191, R160 ;  /* 0x000000a0bf02723e */ /* 0x000fc400000010ff */
[----:B----4-:R-:W-:Y:S01]  /*4fc0*/  FMNMX.FTZ R4, R14, R15, !PT ;  /* 0x0000000f0e047209 */ /* 0x010fe20007810000 */
[----:B------:R-:W-:Y:S01]  /*4fd0*/  IMAD.WIDE.U32 R20, R20, -0x2daee0ad, RZ ;  /* 0xd2511f5314147825 */ /* 0x000fe200078e00ff */
[----:B------:R-:W-:Y:S02]  /*4fe0*/  LOP3.LUT R8, R2, R0, RZ, 0xc0, !PT ;  /* 0x0000000002087212 */ /* 0x000fe400078ec0ff */
[----:B------:R-:W-:Y:S01]  /*4ff0*/  LOP3.LUT R2, R246, UR26, R17, 0x96, !PT ;  /* 0x0000001af6027c12 */ /* 0x000fe2000f8e9611 */
[----:B------:R-:W2:Y:S01]  /*5000*/  SHFL.BFLY PT, R14, R4, 0x1, 0x1f ;  /* 0x0c201f00040e7f89 */ /* 0x000ea200000e0000 */
[----:B------:R-:W-:Y:S02]  /*5010*/  LOP3.LUT R0, R16, UR23, R21, 0x96, !PT ;  /* 0x0000001710007c12 */ /* 0x000fe4000f8e9615 */
[----:B------:R-:W-:Y:S01]  /*5020*/  F2FP.BF16.F32.PACK_AB R9, R251, R161 ;  /* 0x000000a1fb09723e */ /* 0x000fe200000010ff */
[----:B------:R-:W-:Y:S01]  /*5030*/  IMAD.WIDE.U32 R6, R2, -0x326172a9, RZ ;  /* 0xcd9e8d5702067825 */ /* 0x000fe200078e00ff */
[----:B-1----:R-:W-:-:S03]  /*5040*/  FMNMX.FTZ R104, R18, R5, !PT ;  /* 0x0000000512687209 */ /* 0x002fc60007810000 */
[----:B------:R-:W-:Y:S01]  /*5050*/  IMAD.WIDE.U32 R24, R0, -0x326172a9, RZ ;  /* 0xcd9e8d5700187825 */ /* 0x000fe200078e00ff */
[----:B------:R-:W-:Y:S02]  /*5060*/  LOP3.LUT R2, R240, UR13, R7, 0x96, !PT ;  /* 0x0000000df0027c12 */ /* 0x000fe4000f8e9607 */
[----:B------:R-:W-:Y:S01]  /*5070*/  LOP3.LUT R9, R9, R3, RZ, 0xc0, !PT ;  /* 0x0000000309097212 */ /* 0x000fe200078ec0ff */
[----:B------:R-:W-:Y:S01]  /*5080*/  FMUL.FTZ R5, R104, UR15 ;  /* 0x0000000f68057c20 */ /* 0x000fe20008410000 */
[----:B------:R-:W-:Y:S01]  /*5090*/  LOP3.LUT R0, R6, UR12, R25, 0x96, !PT ;  /* 0x0000000c06007c12 */ /* 0x000fe2000f8e9619 */
[----:B------:R-:W-:Y:S01]  /*50a0*/  IMAD.WIDE.U32 R2, R2, -0x2daee0ad, RZ ;  /* 0xd2511f5302027825 */ /* 0x000fe200078e00ff */
[----:B------:R-:W-:-:S03]  /*50b0*/  FSETP.NEU.FTZ.AND P0, PT, R104, -INF , PT ;  /* 0xff8000006800780b */ /* 0x000fc60003f1d000 */
[----:B------:R-:W-:Y:S01]  /*50c0*/  IMAD.WIDE.U32 R100, R0, -0x2daee0ad, RZ ;  /* 0xd2511f5300647825 */ /* 0x000fe200078e00ff */
[----:B------:R-:W-:Y:S01]  /*50d0*/  LOP3.LUT R0, R20, UR22, R3, 0x96, !PT ;  /* 0x0000001614007c12 */ /* 0x000fe2000f8e9603 */
[----:B------:R-:W-:Y:S01]  /*50e0*/  HMMA.16816.F32.BF16 R212, R8, R120, R48 ;  /* 0x0000007808d4723c */ /* 0x000fe20000041830 */
[----:B------:R-:W-:Y:S01]  /*50f0*/  FSEL R16, R5, RZ, P0 ;  /* 0x000000ff05107208 */ /* 0x000fe20000000000 */
[----:B------:R-:W-:Y:S01]  /*5100*/  IMAD.MOV.U32 R48, RZ, RZ, R154 ;  /* 0x000000ffff307224 */ /* 0x000fe200078e009a */
[----:B------:R-:W-:Y:S01]  /*5110*/  LOP3.LUT R2, R2, UR21, R101, 0x96, !PT ;  /* 0x0000001502027c12 */ /* 0x000fe2000f8e9665 */
[----:B------:R-:W-:Y:S01]  /*5120*/  IMAD.WIDE.U32 R20, R0, -0x326172a9, RZ ;  /* 0xcd9e8d5700147825 */ /* 0x000fe200078e00ff */
[----:B--2---:R-:W-:-:S03]  /*5130*/  FMNMX.FTZ R103, R4, R14, !PT ;  /* 0x0000000e04677209 */ /* 0x004fc60007810000 */
[----:B------:R-:W-:Y:S01]  /*5140*/  FFMA.FTZ R4, R137, UR15, -R16 ;  /* 0x0000000f89047c23 */ /* 0x000fe20008010810 */
[----:B------:R-:W-:Y:S01]  /*5150*/  IMAD.WIDE.U32 R2, R2, -0x326172a9, RZ ;  /* 0xcd9e8d5702027825 */ /* 0x000fe200078e00ff */
[----:B------:R-:W-:Y:S02]  /*5160*/  FSETP.NEU.FTZ.AND P0, PT, R103, -INF , PT ;  /* 0xff8000006700780b */ /* 0x000fe40003f1d000 */
[----:B------:R1:W-:Y:S01]  /*5170*/  MUFU.EX2 R250, R4 ;  /* 0x0000000400fa7308 */ /* 0x0003e20000000800 */
[C---:B------:R-:W-:Y:S01]  /*5180*/  HMMA.16816.F32.BF16 R208, R8.reuse, R116, R44 ;  /* 0x0000007408d0723c */ /* 0x040fe2000004182c */
[----:B------:R-:W-:Y:S01]  /*5190*/  IMAD.MOV.U32 R49, RZ, RZ, R155 ;  /* 0x000000ffff317224 */ /* 0x000fe200078e009b */
[----:B------:R-:W-:Y:S01]  /*51a0*/  LOP3.LUT R0, R20, UR8, R3, 0x96, !PT ;  /* 0x0000000814007c12 */ /* 0x000fe2000f8e9603 */
[----:B------:R-:W-:Y:S01]  /*51b0*/  IMAD.MOV.U32 R3, RZ, RZ, R2 ;  /* 0x000000ffff037224 */ /* 0x000fe200078e0002 */
[C---:B------:R-:W-:Y:S01]  /*51c0*/  PRMT R17, R2.reuse, 0x7771, RZ ;  /* 0x0000777102117816 */ /* 0x040fe200000000ff */
[----:B------:R-:W-:Y:S01]  /*51d0*/  IMAD.MOV.U32 R46, RZ, RZ, R152 ;  /* 0x000000ffff2e7224 */ /* 0x000fe200078e0098 */
[C---:B------:R-:W-:Y:S01]  /*51e0*/  PRMT R7, R2.reuse, 0x7773, RZ ;  /* 0x0000777302077816 */ /* 0x040fe200000000ff */
[----:B------:R-:W-:Y:S01]  /*51f0*/  IMAD.MOV.U32 R47, RZ, RZ, R153 ;  /* 0x000000ffff2f7224 */ /* 0x000fe200078e0099 */
[----:B------:R-:W-:Y:S01]  /*5200*/  PRMT R6, R2, 0x7772, RZ ;  /* 0x0000777202067816 */ /* 0x000fe200000000ff */
[--C-:B------:R-:W-:Y:S01]  /*5210*/  FFMA.FTZ R2, R76, UR15, -R16.reuse ;  /* 0x0000000f4c027c23 */ /* 0x100fe20008010810 */
[----:B------:R-:W-:Y:S01]  /*5220*/  LOP3.LUT R5, R3, 0xff, RZ, 0xc0, !PT ;  /* 0x000000ff03057812 */ /* 0x000fe200078ec0ff */
[----:B------:R-:W-:Y:S01]  /*5230*/  FFMA.FTZ R3, R106, UR15, -R16 ;  /* 0x0000000f6a037c23 */ /* 0x000fe20008010810 */
[C---:B------:R-:W-:Y:S01]  /*5240*/  LOP3.LUT R18, R0.reuse, 0xff, RZ, 0xc0, !PT ;  /* 0x000000ff00127812 */ /* 0x040fe200078ec0ff */
[----:B------:R2:W-:Y:S01]  /*5250*/  MUFU.EX2 R216, R2 ;  /* 0x0000000200d87308 */ /* 0x0005e20000000800 */
[----:B------:R-:W-:Y:S01]  /*5260*/  PRMT R17, R5, 0x5410, R17 ;  /* 0x0000541005117816 */ /* 0x000fe20000000011 */
[----:B------:R-:W-:Y:S01]  /*5270*/  IMAD.MOV.U32 R50, RZ, RZ, R161 ;  /* 0x000000ffff327224 */ /* 0x000fe200078e00a1 */
[C---:B-1----:R-:W-:Y:S01]  /*5280*/  LOP3.LUT R4, R0.reuse, 0xffff, RZ, 0xc0, !PT ;  /* 0x0000ffff00047812 */ /* 0x042fe200078ec0ff */
[----:B------:R1:W3:Y:S01]  /*5290*/  MUFU.EX2 R168, R3 ;  /* 0x0000000300a87308 */ /* 0x0002e20000000800 */
[----:B------:R-:W-:Y:S01]  /*52a0*/  PRMT R5, R0, 0x7632, R5 ;  /* 0x0000763200057816 */ /* 0x000fe20000000005 */
[----:B------:R-:W-:Y:S01]  /*52b0*/  IMAD.MOV.U32 R51, RZ, RZ, R160 ;  /* 0x000000ffff337224 */ /* 0x000fe200078e00a0 */
[----:B------:R-:W-:Y:S01]  /*52c0*/  SHF.R.U32.HI R14, RZ, 0x18, R0 ;  /* 0x00000018ff0e7819 */ /* 0x000fe20000011600 */
[----:B------:R-:W-:Y:S01]  /*52d0*/  IMAD.MOV.U32 R106, RZ, RZ, R158 ;  /* 0x000000ffff6a7224 */ /* 0x000fe200078e009e */
[----:B------:R-:W-:Y:S01]  /*52e0*/  HMMA.16816.F32.BF16 R204, R8, R112, R40 ;  /* 0x0000007008cc723c */ /* 0x000fe20000041828 */
[----:B------:R-:W-:Y:S01]  /*52f0*/  IMAD.MOV.U32 R137, RZ, RZ, R156 ;  /* 0x000000ffff897224 */ /* 0x000fe200078e009c */
[----:B------:R-:W-:Y:S01]  /*5300*/  PRMT R6, R6, 0x5410, R7 ;  /* 0x0000541006067816 */ /* 0x000fe20000000007 */
[----:B------:R-:W-:-:S02]  /*5310*/  IMAD.MOV.U32 R20, RZ, RZ, R51 ;  /* 0x000000ffff147224 */ /* 0x000fc400078e0033 */
[----:B--2---:R-:W-:Y:S01]  /*5320*/  FMUL.FTZ R2, R103, UR15 ;  /* 0x0000000f67027c20 */ /* 0x004fe20008410000 */
[----:B------:R-:W-:Y:S02]  /*5330*/  LOP3.LUT R7, R6, 0xff00ff, RZ, 0xc0, !PT ;  /* 0x00ff00ff06077812 */ /* 0x000fe400078ec0ff */
[----:B------:R-:W-:Y:S02]  /*5340*/  HMMA.16816.F32.BF16 R200, R8, R124, R32 ;  /* 0x0000007c08c8723c */ /* 0x000fe40000041820 */
[----:B------:R-:W-:Y:S01]  /*5350*/  FSEL R15, R2, RZ, P0 ;  /* 0x000000ff020f7208 */ /* 0x000fe20000000000 */
[----:B------:R-:W-:Y:S01]  /*5360*/  FFMA.FTZ R2, R107, UR15, -R16 ;  /* 0x0000000f6b027c23 */ /* 0x000fe20008010810 */
[----:B------:R-:W-:-:S03]  /*5370*/  IMAD.MOV.U32 R107, RZ, RZ, R157 ;  /* 0x000000ffff6b7224 */ /* 0x000fc600078e009d */
[--C-:B------:R-:W-:Y:S01]  /*5380*/  FFMA.FTZ R0, R139, UR15, -R15.reuse ;  /* 0x0000000f8b007c23 */ /* 0x100fe2000801080f */
[----:B-1----:R-:W-:Y:S01]  /*5390*/  FFMA.FTZ R3, R22, UR15, -R15 ;  /* 0x0000000f16037c23 */ /* 0x002fe2000801080f */
[----:B------:R1:W2:Y:S01]  /*53a0*/  MUFU.EX2 R252, R2 ;  /* 0x0000000200fc7308 */ /* 0x0002a20000000800 */
[----:B------:R-:W-:Y:S01]  /*53b0*/  IMAD.MOV.U32 R139, RZ, RZ, R159 ;  /* 0x000000ffff8b7224 */ /* 0x000fe200078e009f */
[C---:B------:R-:W-:Y:S02]  /*53c0*/  HMMA.16816.F32.BF16 R176, R8.reuse, R132, R28 ;  /* 0x0000008408b0723c */ /* 0x040fe4000004181c */
[----:B------:R4:W5:Y:S04]  /*53d0*/  MUFU.EX2 R22, R0 ;  /* 0x0000000000167308 */ /* 0x0009680000000800 */
[----:B------:R3:W-:Y:S02]  /*53e0*/  MUFU.EX2 R101, R3 ;  /* 0x0000000300657308 */ /* 0x0007e40000000800 */
[----:B------:R-:W-:Y:S01]  /*53f0*/  HMMA.16816.F32.BF16 R196, R8, R128, R36 ;  /* 0x0000008008c4723c */ /* 0x000fe20000041824 */
[----:B-1----:R-:W-:Y:S01]  /*5400*/  FFMA.FTZ R2, R136, UR15, -R15 ;  /* 0x0000000f88027c23 */ /* 0x002fe2000801080f */
[----:B------:R-:W-:-:S06]  /*5410*/  IMAD.MOV.U32 R136, RZ, RZ, R162 ;  /* 0x000000ffff887224 */ /* 0x000fcc00078e00a2 */
[----:B------:R-:W-:Y:S01]  /*5420*/  HMMA.16816.F32.BF16 R192, R8, R122, R56 ;  /* 0x0000007a08c0723c */ /* 0x000fe20000041838 */
[----:B------:R2:W-:Y:S01]  /*5430*/  MUFU.EX2 R245, R2 ;  /* 0x0000000200f57308 */ /* 0x0005e20000000800 */
[----:B----4-:R-:W-:Y:S01]  /*5440*/  HSET2.LE.AND R0, R17, R12, PT ;  /* 0x0000000c11007233 */ /* 0x010fe20003803000 */
[----:B---3--:R-:W-:Y:S01]  /*5450*/  FFMA.FTZ R3, R138, UR15, -R15 ;  /* 0x0000000f8a037c23 */ /* 0x008fe2000801080f */
[----:B------:R-:W-:-:S03]  /*5460*/  IMAD.MOV.U32 R138, RZ, RZ, R168 ;  /* 0x000000ffff8a7224 */ /* 0x000fc600078e00a8 */
[----:B------:R1:W3:Y:S01]  /*5470*/  MUFU.EX2 R190, R3 ;  /* 0x0000000300be7308 */ /* 0x0002e20000000800 */
[----:B------:R-:W-:Y:S01]  /*5480*/  HMMA.16816.F32.BF16 R180, R8, R118, R60 ;  /* 0x0000007608b4723c */ /* 0x000fe2000004183c */
[----:B--2---:R-:W-:-:S07]  /*5490*/  F2FP.BF16.F32.PACK_AB R2, R252, R138 ;  /* 0x0000008afc02723e */ /* 0x004fce00000010ff */
[----:B------:R-:W-:Y:S01]  /*54a0*/  HMMA.16816.F32.BF16 R152, R8, R114, R64 ;  /* 0x000000720898723c */ /* 0x000fe20000041840 */
[----:B------:R-:W-:Y:S02]  /*54b0*/  LOP3.LUT R6, R2, R0, RZ, 0xc0, !PT ;  /* 0x0000000002067212 */ /* 0x000fe400078ec0ff */
[----:B------:R-:W-:Y:S02]  /*54c0*/  HSET2.LE.AND R0, R7, R12, PT ;  /* 0x0000000c07007233 */ /* 0x000fe40003803000 */
[----:B-1----:R-:W-:-:S03]  /*54d0*/  SHF.R.U32.HI R3, RZ, 0x8, R4 ;  /* 0x00000008ff037819 */ /* 0x002fc60000011604 */
[C---:B------:R-:W-:Y:S01]  /*54e0*/  HMMA.16816.F32.BF16 R168, R8.reuse, R126, R72 ;  /* 0x0000007e08a8723c */ /* 0x040fe20000041848 */
[----:B------:R-:W-:Y:S02]  /*54f0*/  LOP3.LUT R4, R5, 0xff, RZ, 0xc0, !PT ;  /* 0x000000ff05047812 */ /* 0x000fe400078ec0ff */
[----:B------:R-:W-:Y:S01]  /*5500*/  PRMT R3, R18, 0x5410, R3 ;  /* 0x0000541012037816 */ /* 0x000fe20000000003 */
[----:B-----5:R-:W-:Y:S01]  /*5510*/  IMAD.MOV.U32 R18, RZ, RZ, R22 ;  /* 0x000000ffff127224 */ /* 0x020fe200078e0016 */
[----:B------:R-:W-:Y:S01]  /*5520*/  PRMT R5, R4, 0x5410, R14 ;  /* 0x0000541004057816 */ /* 0x000fe2000000000e */
[----:B------:R-:W-:Y:S01]  /*5530*/  IMAD.MOV.U32 R22, RZ, RZ, R163 ;  /* 0x000000ffff167224 */ /* 0x000fe200078e00a3 */
[----:B---3--:R-:W-:Y:S01]  /*5540*/  F2FP.BF16.F32.PACK_AB R2, R190, R245 ;  /* 0x000000f5be02723e */ /* 0x008fe200000010ff */
[----:B------:R-:W-:Y:S01]  /*5550*/  HMMA.16816.F32.BF16 R160, R8, R134, R68 ;  /* 0x0000008608a0723c */ /* 0x000fe20000041844 */
[--C-:B------:R-:W-:Y:S02]  /*5560*/  HSET2.LE.AND R3, R3, R12.reuse, PT ;  /* 0x0000000c03037233 */ /* 0x100fe40003803000 */
[----:B------:R-:W-:-:S02]  /*5570*/  HSET2.LE.AND R5, R5, R12, PT ;  /* 0x0000000c05057233 */ /* 0x000fc40003803000 */
[----:B------:R-:W-:Y:S02]  /*5580*/  LOP3.LUT R7, R2, R0, RZ, 0xc0, !PT ;  /* 0x0000000002077212 */ /* 0x000fe400078ec0ff */
[----:B------:R-:W-:Y:S01]  /*5590*/  F2FP.BF16.F32.PACK_AB R4, R250, R216 ;  /* 0x000000d8fa04723e */ /* 0x000fe200000010ff */
[----:B------:R-:W-:Y:S01]  /*55a0*/  HMMA.16816.F32.BF16 R156, R8, R130, R52 ;  /* 0x00000082089c723c */ /* 0x000fe20000041834 */
[----:B------:R-:W1:Y:S01]  /*55b0*/  S2R R8, SR_CTAID.X ;  /* 0x0000000000087919 */ /* 0x000e620000002500 */
[----:B------:R-:W-:Y:S01]  /*55c0*/  F2FP.BF16.F32.PACK_AB R14, R18, R101 ;  /* 0x00000065120e723e */ /* 0x000fe200000010ff */
[----:B------:R-:W-:Y:S01]  /*55d0*/  IMAD.MOV.U32 R10, RZ, RZ, R46 ;  /* 0x000000ffff0a7224 */ /* 0x000fe200078e002e */
[----:B------:R-:W-:Y:S01]  /*55e0*/  SHF.R.U32.HI R0, RZ, 0x5, R220 ;  /* 0x00000005ff007819 */ /* 0x000fe200000116dc */
[----:B------:R-:W-:Y:S01]  /*55f0*/  IMAD.MOV.U32 R11, RZ, RZ, R47 ;  /* 0x000000ffff0b7224 */ /* 0x000fe200078e002f */
[----:B------:R-:W-:Y:S01]  /*5600*/  LOP3.LUT R2, R24, UR9, R21, 0x96, !PT ;  /* 0x0000000918027c12 */ /* 0x000fe2000f8e9615 */
[----:B------:R-:W-:Y:S01]  /*5610*/  IMAD.MOV.U32 R21, RZ, RZ, R50 ;  /* 0x000000ffff157224 */ /* 0x000fe200078e0032 */
[----:B------:R-:W-:-:S02]  /*5620*/  LOP3.LUT R4, R4, R3, RZ, 0xc0, !PT ;  /* 0x0000000304047212 */ /* 0x000fc400078ec0ff */
[----:B------:R-:W-:Y:S01]  /*5630*/  LOP3.LUT R5, R14, R5, RZ, 0xc0, !PT ;  /* 0x000000050e057212 */ /* 0x000fe200078ec0ff */
[----:B------:R-:W-:-:S04]  /*5640*/  IMAD.WIDE.U32 R2, R2, -0x2daee0ad, RZ ;  /* 0xd2511f5302027825 */ /* 0x000fc800078e00ff */
[----:B------:R-:W-:Y:S02]  /*5650*/  IMAD.MOV.U32 R14, RZ, RZ, R252 ;  /* 0x000000ffff0e7224 */ /* 0x000fe400078e00fc */
[----:B------:R-:W-:Y:S01]  /*5660*/  HMMA.16816.F32.BF16 R32, R4, R92, RZ ;  /* 0x0000005c0420723c */ /* 0x000fe200000418ff */
[----:B------:R-:W-:Y:S02]  /*5670*/  IMAD.MOV.U32 R92, RZ, RZ, R48 ;  /* 0x000000ffff5c7224 */ /* 0x000fe400078e0030 */
[----:B------:R-:W-:-:S05]  /*5680*/  IMAD.MOV.U32 R93, RZ, RZ, R49 ;  /* 0x000000ffff5d7224 */ /* 0x000fca00078e0031 */
[----:B------:R-:W-:Y:S01]  /*5690*/  HMMA.16816.F32.BF16 R52, R4, R94, RZ ;  /* 0x0000005e0434723c */ /* 0x000fe200000418ff */
[----:B-1----:R-:W-:-:S07]  /*56a0*/  IMAD R8, R8, 0x8, R0 ;  /* 0x0000000808087824 */ /* 0x002fce00078e0200 */
[C---:B------:R-:W-:Y:S01]  /*56b0*/  HMMA.16816.F32.BF16 R28, R4.reuse, R80, RZ ;  /* 0x00000050041c723c */ /* 0x040fe200000418ff */
[----:B------:R-:W-:Y:S01]  /*56c0*/  LOP3.LUT R0, R100, UR19, R3, 0x96, !PT ;  /* 0x0000001364007c12 */ /* 0x000fe2000f8e9603 */
[----:B------:R-:W-:Y:S01]  /*56d0*/  IMAD.MOV.U32 R80, RZ, RZ, R10 ;  /* 0x000000ffff507224 */ /* 0x000fe200078e000a */
[----:B------:R-:W-:Y:S01]  /*56e0*/  PRMT R3, R2, 0x7772, RZ ;  /* 0x0000777202037816 */ /* 0x000fe200000000ff */
[----:B------:R-:W-:Y:S02]  /*56f0*/  VIADD R8, R8, 0x4 ;  /* 0x0000000408087836 */ /* 0x000fe40000000000 */
[----:B------:R-:W-:Y:S02]  /*5700*/  IMAD.MOV.U32 R81, RZ, RZ, R11 ;  /* 0x000000ffff517224 */ /* 0x000fe400078e000b */
[----:B------:R-:W-:Y:S01]  /*5710*/  HMMA.16816.F32.BF16 R56, R4, R82, RZ ;  /* 0x000000520438723c */ /* 0x000fe200000418ff */
[----:B------:R-:W-:-:S04]  /*5720*/  IMAD.WIDE.U32 R8, R8, -0x326172a9, RZ ;  /* 0xcd9e8d5708087825 */ /* 0x000fc800078e00ff */
[----:B------:R-:W-:-:S03]  /*5730*/  IMAD.MOV.U32 R100, RZ, RZ, R245 ;  /* 0x000000ffff647224 */ /* 0x000fc600078e00f5 */
[C---:B------:R-:W-:Y:S08]  /*5740*/  HMMA.16816.F32.BF16 R40, R4.reuse, R84, RZ ;  /* 0x000000540428723c */ /* 0x040ff000000418ff */
[C---:B------:R-:W-:Y:S08]  /*5750*/  HMMA.16816.F32.BF16 R60, R4.reuse, R86, RZ ;  /* 0x00000056043c723c */ /* 0x040ff000000418ff */
[----:B------:R-:W-:Y:S01]  /*5760*/  HMMA.16816.F32.BF16 R36, R4, R88, RZ ;  /* 0x000000580424723c */ /* 0x000fe200000418ff */
[----:B------:R-:W-:-:S02]  /*5770*/  IMAD.MOV.U32 R88, RZ, RZ, R8 ;  /* 0x000000ffff587224 */ /* 0x000fc400078e0008 */
[----:B------:R-:W-:-:S05]  /*5780*/  IMAD.MOV.U32 R89, RZ, RZ, R9 ;  /* 0x000000ffff597224 */ /* 0x000fca00078e0009 */
[C---:B------:R-:W-:Y:S08]  /*5790*/  HMMA.16816.F32.BF16 R64, R4.reuse, R90, RZ ;  /* 0x0000005a0440723c */ /* 0x040ff000000418ff */
[C---:B------:R-:W-:Y:S08]  /*57a0*/  HMMA.16816.F32.BF16 R44, R4.reuse, R96, RZ ;  /* 0x00000060042c723c */ /* 0x040ff000000418ff */
[C---:B------:R-:W-:Y:S08]  /*57b0*/  HMMA.16816.F32.BF16 R68, R4.reuse, R98, RZ ;  /* 0x000000620444723c */ /* 0x040ff000000418ff */
[C---:B------:R-:W-:Y:S08]  /*57c0*/  HMMA.16816.F32.BF16 R48, R4.reuse, R108, RZ ;  /* 0x0000006c0430723c */ /* 0x040ff000000418ff */
[----:B------:R-:W-:Y:S01]  /*57d0*/  HMMA.16816.F32.BF16 R72, R4, R110, RZ ;  /* 0x0000006e0448723c */ /* 0x000fe200000418ff */
[C---:B------:R-:W-:Y:S01]  /*57e0*/  PRMT R4, R2.reuse, 0x7773, RZ ;  /* 0x0000777302047816 */ /* 0x040fe200000000ff */
[----:B------:R-:W-:Y:S01]  /*57f0*/  IMAD.MOV.U32 R5, RZ, RZ, R2 ;  /* 0x000000ffff057224 */ /* 0x000fe200078e0002 */
[----:B------:R-:W-:Y:S01]  /*5800*/  PRMT R7, R2, 0x7771, RZ ;  /* 0x0000777102077816 */ /* 0x000fe200000000ff */
[----:B------:R-:W-:Y:S01]  /*5810*/  IMAD.MOV.U32 R110, RZ, RZ, R92 ;  /* 0x000000ffff6e7224 */ /* 0x000fe200078e005c */
[--C-:B------:R-:W-:Y:S01]  /*5820*/  PRMT R8, R3, 0x5410, R4.reuse ;  /* 0x0000541003087816 */ /* 0x100fe20000000004 */
[----:B------:R-:W-:Y:S01]  /*5830*/  IMAD.MOV.U32 R111, RZ, RZ, R93 ;  /* 0x000000ffff6f7224 */ /* 0x000fe200078e005d */
[----:B------:R-:W-:-:S02]  /*5840*/  PRMT R4, R0, 0x7632, R4 ;  /* 0x0000763200047816 */ /* 0x000fc40000000004 */
[----:B------:R-:W-:Y:S02]  /*5850*/  LOP3.LUT R5, R5, 0xff, RZ, 0xc0, !PT ;  /* 0x000000ff05057812 */ /* 0x000fe400078ec0ff */
[C---:B------:R-:W-:Y:S02]  /*5860*/  LOP3.LUT R2, R0.reuse, 0xffff, RZ, 0xc0, !PT ;  /* 0x0000ffff00027812 */ /* 0x040fe400078ec0ff */
[----:B------:R-:W-:Y:S02]  /*5870*/  LOP3.LUT R6, R0, 0xff, RZ, 0xc0, !PT ;  /* 0x000000ff00067812 */ /* 0x000fe400078ec0ff */
[----:B------:R-:W-:Y:S02]  /*5880*/  SHF.R.U32.HI R3, RZ, 0x18, R0 ;  /* 0x00000018ff037819 */ /* 0x000fe40000011600 */
[----:B------:R-:W-:Y:S01]  /*5890*/  LOP3.LUT R0, R4, 0xff, RZ, 0xc0, !PT ;  /* 0x000000ff04007812 */ /* 0x000fe200078ec0ff */
[----:B------:R-:W-:Y:S01]  /*58a0*/  FFMA.FTZ R4, R146, UR15, -R15 ;  /* 0x0000000f92047c23 */ /* 0x000fe2000801080f */
[----:B------:R-:W-:-:S02]  /*58b0*/  PRMT R5, R5, 0x5410, R7 ;  /* 0x0000541005057816 */ /* 0x000fc40000000007 */
[----:B------:R-:W-:Y:S01]  /*58c0*/  PRMT R7, R0, 0x5410, R3 ;  /* 0x0000541000077816 */ /* 0x000fe20000000003 */
[----:B------:R-:W-:Y:S01]  /*58d0*/  FFMA.FTZ R0, R145, UR15, -R16 ;  /* 0x0000000f91007c23 */ /* 0x000fe20008010810 */
[----:B------:R-:W-:Y:S01]  /*58e0*/  SHF.R.U32.HI R2, RZ, 0x8, R2 ;  /* 0x00000008ff027819 */ /* 0x000fe20000011602 */
[----:B------:R-:W-:Y:S01]  /*58f0*/  FFMA.FTZ R3, R144, UR15, -R16 ;  /* 0x0000000f90037c23 */ /* 0x000fe20008010810 */
[----:B------:R-:W-:Y:S02]  /*5900*/  MUFU.EX2 R76, R4 ;  /* 0x00000004004c7308 */ /* 0x000fe40000000800 */
[----:B------:R-:W-:Y:S01]  /*5910*/  PRMT R6, R6, 0x5410, R2 ;  /* 0x0000541006067816 */ /* 0x000fe20000000002 */
[----:B------:R-:W-:Y:S01]  /*5920*/  FFMA.FTZ R2, R142, UR15, -R16 ;  /* 0x0000000f8e027c23 */ /* 0x000fe20008010810 */
[----:B------:R1:W-:Y:S01]  /*5930*/  MUFU.EX2 R109, R0 ;  /* 0x00000000006d7308 */ /* 0x0003e20000000800 */
[----:B------:R-:W-:-:S03]  /*5940*/  IMAD.MOV.U32 R142, RZ, RZ, R244 ;  /* 0x000000ffff8e7224 */ /* 0x000fc600078e00f4 */
[----:B------:R2:W-:Y:S04]  /*5950*/  MUFU.EX2 R84, R2 ;  /* 0x0000000200547308 */ /* 0x0005e80000000800 */
[----:B------:R3:W-:Y:S01]  /*5960*/  MUFU.EX2 R17, R3 ;  /* 0x0000000300117308 */ /* 0x0007e20000000800 */
[----:B-1----:R-:W-:Y:S01]  /*5970*/  FFMA.FTZ R0, R140, UR15, -R16 ;  /* 0x0000000f8c007c23 */ /* 0x002fe20008010810 */
[----:B------:R-:W-:-:S03]  /*5980*/  IMAD.MOV.U32 R140, RZ, RZ, R242 ;  /* 0x000000ffff8c7224 */ /* 0x000fc600078e00f2 */
[----:B------:R1:W4:Y:S01]  /*5990*/  MUFU.EX2 R86, R0 ;  /* 0x0000000000567308 */ /* 0x0003220000000800 */
[----:B--2---:R-:W-:Y:S01]  /*59a0*/  FFMA.FTZ R2, R143, UR15, -R15 ;  /* 0x0000000f8f027c23 */ /* 0x004fe2000801080f */
[----:B------:R-:W-:Y:S01]  /*59b0*/  IMAD.MOV.U32 R143, RZ, RZ, R14 ;  /* 0x000000ffff8f7224 */ /* 0x000fe200078e000e */
[----:B---3--:R-:W-:Y:S02]  /*59c0*/  LOP3.LUT R3, R8, 0xff00ff, RZ, 0xc0, !PT ;  /* 0x00ff00ff08037812 */ /* 0x008fe400078ec0ff */
[----:B------:R2:W-:Y:S01]  /*59d0*/  MUFU.EX2 R85, R2 ;  /* 0x0000000200557308 */ /* 0x0005e20000000800 */
[----:B------:R-:W-:Y:S02]  /*59e0*/  IMAD.MOV.U32 R14, RZ, RZ, R191 ;  /* 0x000000ffff0e7224 */ /* 0x000fe400078e00bf */
[----:B-1----:R-:W-:Y:S01]  /*59f0*/  FFMA.FTZ R0, R141, UR15, -R15 ;  /* 0x0000000f8d007c23 */ /* 0x002fe2000801080f */
[----:B------:R-:W-:-:S03]  /*5a00*/  IMAD.MOV.U32 R141, RZ, RZ, R190 ;  /* 0x000000ffff8d7224 */ /* 0x000fc600078e00be */
        /* <DEDUP_REMOVED lines=15> */
[----:B------:R-:W-:-:S05]  /*5b00*/  IMAD.U32 R0, RZ, RZ, UR20 ;  /* 0x00000014ff007e24 */ /* 0x000fca000f8e00ff */
[----:B------:R-:W-:Y:S01]  /*5b10*/  LOP3.LUT R0, R0, UR29, R81, 0x96, !PT ;  /* 0x0000001d00007c12 */ /* 0x000fe2000f8e9651 */
[----:B------:R-:W-:Y:S01]  /*5b20*/  HMMA.16816.F32.BF16 R144, R8, R112, R40 ;  /* 0x000000700890723c */ /* 0x000fe20000041828 */
[----:B------:R-:W-:Y:S01]  /*5b30*/  IMAD.MOV.U32 R113, RZ, RZ, R189 ;  /* 0x000000ffff717224 */ /* 0x000fe200078e00bd */
[----:B------:R-:W-:Y:S01]  /*5b40*/  LDSM.16.MT88.4 R40, [R27+0x1800] ;  /* 0x001800001b28783b */ /* 0x000fe20000004200 */
[----:B------:R-:W-:Y:S02]  /*5b50*/  IMAD.MOV.U32 R112, RZ, RZ, R188 ;  /* 0x000000ffff707224 */ /* 0x000fe400078e00bc */
[----:B------:R-:W-:-:S03]  /*5b60*/  IMAD.WIDE.U32 R24, R0, -0x326172a9, RZ ;  /* 0xcd9e8d5700187825 */ /* 0x000fc600078e00ff */
[C---:B------:R-:W-:Y:S01]  /*5b70*/  HMMA.16816.F32.BF16 R188, R8.reuse, R128, R48 ;  /* 0x0000008008bc723c */ /* 0x040fe20000041830 */
[----:B------:R-:W-:Y:S01]  /*5b80*/  IMAD.MOV.U32 R50, RZ, RZ, R20 ;  /* 0x000000ffff327224 */ /* 0x000fe200078e0014 */
[----:B------:R-:W-:Y:S01]  /*5b90*/  LOP3.LUT R2, R88, UR14, R25, 0x96, !PT ;  /* 0x0000000e58027c12 */ /* 0x000fe2000f8e9619 */
[----:B------:R-:W-:Y:S01]  /*5ba0*/  IMAD.MOV.U32 R129, RZ, RZ, R21 ;  /* 0x000000ffff817224 */ /* 0x000fe200078e0015 */
[----:B------:R-:W-:Y:S01]  /*5bb0*/  LOP3.LUT R0, R24, UR7, R79, 0x96, !PT ;  /* 0x0000000718007c12 */ /* 0x000fe2000f8e964f */
[----:B------:R-:W-:Y:S02]  /*5bc0*/  IMAD.MOV.U32 R128, RZ, RZ, R17 ;  /* 0x000000ffff807224 */ /* 0x000fe400078e0011 */
[----:B------:R-:W-:Y:S01]  /*5bd0*/  IMAD.WIDE.U32 R2, R2, -0x2daee0ad, RZ ;  /* 0xd2511f5302027825 */ /* 0x000fe200078e00ff */
[----:B------:R-:W-:Y:S01]  /*5be0*/  HMMA.16816.F32.BF16 R80, R8, R124, R36 ;  /* 0x0000007c0850723c */ /* 0x000fe20000041824 */
[----:B------:R-:W1:Y:S02]  /*5bf0*/  LDSM.16.MT88.4 R36, [R26+0x9800] ;  /* 0x009800001a24783b */ /* 0x000e640000004200 */
[----:B------:R-:W-:Y:S01]  /*5c00*/  IMAD.WIDE.U32 R4, R0, -0x2daee0ad, RZ ;  /* 0xd2511f5300047825 */ /* 0x000fe200078e00ff */
[----:B------:R-:W-:-:S03]  /*5c10*/  LOP3.LUT R0, R110, UR26, R3, 0x96, !PT ;  /* 0x0000001a6e007c12 */ /* 0x000fc6000f8e9603 */
[----:B------:R-:W-:Y:S01]  /*5c20*/  IMAD.MOV.U32 R17, RZ, RZ, R139 ;  /* 0x000000ffff117224 */ /* 0x000fe200078e008b */
[----:B------:R-:W-:Y:S01]  /*5c30*/  LOP3.LUT R2, R2, UR23, R5, 0x96, !PT ;  /* 0x0000001702027c12 */ /* 0x000fe2000f8e9605 */
[----:B------:R-:W-:Y:S01]  /*5c40*/  IMAD.WIDE.U32 R6, R0, -0x326172a9, RZ ;  /* 0xcd9e8d5700067825 */ /* 0x000fe200078e00ff */
[----:B------:R-:W-:Y:S03]  /*5c50*/  HMMA.16816.F32.BF16 R60, R8, R114, R60 ;  /* 0x00000072083c723c */ /* 0x000fe6000004183c */
[----:B------:R-:W-:Y:S01]  /*5c60*/  FFMA.FTZ R5, R149, UR15, -R19 ;  /* 0x0000000f95057c23 */ /* 0x000fe20008010813 */
[----:B------:R-:W-:Y:S01]  /*5c70*/  IMAD.WIDE.U32 R48, R2, -0x326172a9, RZ ;  /* 0xcd9e8d5702307825 */ /* 0x000fe200078e00ff */
[----:B------:R-:W-:-:S03]  /*5c80*/  LOP3.LUT R2, R78, UR13, R7, 0x96, !PT ;  /* 0x0000000d4e027c12 */ /* 0x000fc6000f8e9607 */
[----:B------:R-:W-:Y:S01]  /*5c90*/  IMAD.MOV.U32 R114, RZ, RZ, R251 ;  /* 0x000000ffff727224 */ /* 0x000fe200078e00fb */
[----:B------:R-:W-:Y:S01]  /*5ca0*/  LOP3.LUT R0, R6, UR12, R49, 0x96, !PT ;  /* 0x0000000c06007c12 */ /* 0x000fe2000f8e9631 */
[----:B------:R-:W-:Y:S01]  /*5cb0*/  IMAD.WIDE.U32 R2, R2, -0x2daee0ad, RZ ;  /* 0xd2511f5302027825 */ /* 0x000fe200078e00ff */
[----:B------:R-:W-:Y:S03]  /*5cc0*/  HMMA.16816.F32.BF16 R64, R8, R126, R64 ;  /* 0x0000007e0840723c */ /* 0x000fe60000041840 */
[----:B------:R-:W-:Y:S01]  /*5cd0*/  IMAD.WIDE.U32 R124, R0, -0x2daee0ad, RZ ;  /* 0xd2511f53007c7825 */ /* 0x000fe200078e00ff */
[----:B------:R-:W-:-:S03]  /*5ce0*/  LOP3.LUT R0, R4, UR22, R3, 0x96, !PT ;  /* 0x0000001604007c12 */ /* 0x000fc6000f8e9603 */
[----:B------:R-:W-:Y:S01]  /*5cf0*/  IMAD.MOV.U32 R115, RZ, RZ, R14 ;  /* 0x000000ffff737224 */ /* 0x000fe200078e000e */
[----:B------:R-:W-:Y:S01]  /*5d00*/  LOP3.LUT R2, R2, UR21, R125, 0x96, !PT ;  /* 0x0000001502027c12 */ /* 0x000fe2000f8e967d */
[----:B------:R-:W-:Y:S01]  /*5d10*/  IMAD.WIDE.U32 R20, R0, -0x326172a9, RZ ;  /* 0xcd9e8d5700147825 */ /* 0x000fe200078e00ff */
[----:B------:R-:W-:Y:S01]  /*5d20*/  HMMA.16816.F32.BF16 R96, R8, R120, R32 ;  /* 0x000000780860723c */ /* 0x000fe20000041820 */
[----:B------:R-:W2:Y:S02]  /*5d30*/  LDSM.16.MT88.4 R32, [R27+0x800] ;  /* 0x000800001b20783b */ /* 0x000ea40000004200 */
[----:B------:R-:W-:-:S04]  /*5d40*/  IMAD.WIDE.U32 R2, R2, -0x326172a9, RZ ;  /* 0xcd9e8d5702027825 */ /* 0x000fc800078e00ff */
[----:B------:R-:W-:Y:S01]  /*5d50*/  IMAD.MOV.U32 R4, RZ, RZ, R2 ;  /* 0x000000ffff047224 */ /* 0x000fe200078e0002 */
[----:B------:R-:W-:Y:S01]  /*5d60*/  LOP3.LUT R0, R20, UR8, R3, 0x96, !PT ;  /* 0x0000000814007c12 */ /* 0x000fe2000f8e9603 */
[----:B------:R-:W-:Y:S01]  /*5d70*/  FFMA.FTZ R3, R148, UR15, -R19 ;  /* 0x0000000f94037c23 */ /* 0x000fe20008010813 */
[----:B------:R-:W-:Y:S01]  /*5d80*/  IMAD.MOV.U32 R127, RZ, RZ, R84 ;  /* 0x000000ffff7f7224 */ /* 0x000fe200078e0054 */
[C---:B------:R-:W-:Y:S01]  /*5d90*/  PRMT R14, R2.reuse, 0x7771, RZ ;  /* 0x00007771020e7816 */ /* 0x040fe200000000ff */
[----:B------:R-:W-:Y:S01]  /*5da0*/  IMAD.MOV.U32 R84, RZ, RZ, R250 ;  /* 0x000000ffff547224 */ /* 0x000fe200078e00fa */
[----:B------:R3:W-:Y:S01]  /*5db0*/  MUFU.EX2 R251, R3 ;  /* 0x0000000300fb7308 */ /* 0x0007e20000000800 */
[----:B------:R-:W-:Y:S01]  /*5dc0*/  PRMT R7, R2, 0x7773, RZ ;  /* 0x0000777302077816 */ /* 0x000fe200000000ff */
[----:B------:R-:W-:Y:S01]  /*5dd0*/  IMAD.MOV.U32 R108, RZ, RZ, R17 ;  /* 0x000000ffff6c7224 */ /* 0x000fe200078e0011 */
[----:B------:R-:W-:Y:S01]  /*5de0*/  LOP3.LUT R4, R4, 0xff, RZ, 0xc0, !PT ;  /* 0x000000ff04047812 */ /* 0x000fe200078ec0ff */
[----:B------:R4:W5:Y:S01]  /*5df0*/  MUFU.EX2 R250, R5 ;  /* 0x0000000500fa7308 */ /* 0x0009620000000800 */
[----:B------:R-:W-:Y:S01]  /*5e00*/  LOP3.LUT R6, R0, 0xff, RZ, 0xc0, !PT ;  /* 0x000000ff00067812 */ /* 0x000fe200078ec0ff */
[----:B------:R-:W-:Y:S01]  /*5e10*/  IMAD.MOV.U32 R139, RZ, RZ, R136 ;  /* 0x000000ffff8b7224 */ /* 0x000fe200078e0088 */
[----:B------:R-:W-:Y:S01]  /*5e20*/  HMMA.16816.F32.BF16 R92, R8, R116, R28 ;  /* 0x00000074085c723c */ /* 0x000fe2000004181c */
[----:B------:R-:W-:Y:S01]  /*5e30*/  IMAD.MOV.U32 R136, RZ, RZ, R77 ;  /* 0x000000ffff887224 */ /* 0x000fe200078e004d */
[----:B------:R-:W2:Y:S01]  /*5e40*/  LDSM.16.MT88.4 R28, [R26+0xa800] ;  /* 0x00a800001a1c783b */ /* 0x000ea20000004200 */
[----:B------:R-:W-:-:S02]  /*5e50*/  IMAD.MOV.U32 R51, RZ, RZ, R109 ;  /* 0x000000ffff337224 */ /* 0x000fc400078e006d */
[----:B------:R-:W-:Y:S01]  /*5e60*/  IMAD.MOV.U32 R126, RZ, RZ, R85 ;  /* 0x000000ffff7e7224 */ /* 0x000fe200078e0055 */
[----:B---3--:R-:W-:Y:S01]  /*5e70*/  PRMT R3, R2, 0x7772, RZ ;  /* 0x0000777202037816 */ /* 0x008fe200000000ff */
[----:B------:R-:W-:Y:S01]  /*5e80*/  IMAD.MOV.U32 R109, RZ, RZ, R139 ;  /* 0x000000ffff6d7224 */ /* 0x000fe200078e008b */
[C---:B------:R-:W-:Y:S01]  /*5e90*/  LOP3.LUT R2, R0.reuse, 0xffff, RZ, 0xc0, !PT ;  /* 0x0000ffff00027812 */ /* 0x040fe200078ec0ff */
[----:B------:R-:W-:Y:S01]  /*5ea0*/  IMAD.MOV.U32 R139, RZ, RZ, R136 ;  /* 0x000000ffff8b7224 */ /* 0x000fe200078e0088 */
[----:B------:R-:W-:Y:S01]  /*5eb0*/  PRMT R17, R3, 0x5410, R7 ;  /* 0x0000541003117816 */ /* 0x000fe20000000007 */
[----:B------:R-:W-:Y:S01]  /*5ec0*/  FFMA.FTZ R7, R151, UR15, -R19 ;  /* 0x0000000f97077c23 */ /* 0x000fe20008010813 */
[----:B----4-:R-:W-:Y:S01]  /*5ed0*/  SHF.R.U32.HI R5, RZ, 0x8, R2 ;  /* 0x00000008ff057819 */ /* 0x010fe20000011602 */
[----:B------:R-:W-:Y:S01]  /*5ee0*/  IMAD.MOV.U32 R85, RZ, RZ, R137 ;  /* 0x000000ffff557224 */ /* 0x000fe200078e0089 */
[----:B------:R-:W-:Y:S01]  /*5ef0*/  PRMT R3, R0, 0x7632, R3 ;  /* 0x0000763200037816 */ /* 0x000fe20000000003 */
[----:B------:R-:W-:Y:S01]  /*5f00*/  IMAD.MOV.U32 R136, RZ, RZ, R246 ;  /* 0x000000ffff887224 */ /* 0x000fe200078e00f6 */
[----:B------:R-:W-:Y:S01]  /*5f10*/  PRMT R2, R4, 0x5410, R14 ;  /* 0x0000541004027816 */ /* 0x000fe2000000000e */
[----:B------:R-:W-:Y:S01]  /*5f20*/  FFMA.FTZ R4, R150, UR15, -R19 ;  /* 0x0000000f96047c23 */ /* 0x000fe20008010813 */
[----:B------:R-:W-:Y:S01]  /*5f30*/  PRMT R14, R6, 0x5410, R5 ;  /* 0x00005410060e7816 */ /* 0x000fe20000000005 */
[----:B------:R-:W-:Y:S01]  /*5f40*/  IMAD.MOV.U32 R137, RZ, RZ, R247 ;  /* 0x000000ffff897224 */ /* 0x000fe200078e00f7 */
[----:B------:R-:W-:Y:S01]  /*5f50*/  SHF.R.U32.HI R5, RZ, 0x18, R0 ;  /* 0x00000018ff057819 */ /* 0x000fe20000011600 */
[----:B------:R-:W-:Y:S01]  /*5f60*/  MUFU.EX2 R246, R4 ;  /* 0x0000000400f67308 */ /* 0x000fe20000000800 */
[----:B------:R-:W-:Y:S01]  /*5f70*/  LOP3.LUT R3, R3, 0xff, RZ, 0xc0, !PT ;  /* 0x000000ff03037812 */ /* 0x000fe200078ec0ff */
[----:B------:R-:W-:Y:S01]  /*5f80*/  IMAD.MOV.U32 R49, RZ, RZ, R76 ;  /* 0x000000ffff317224 */ /* 0x000fe200078e004c */
[----:B------:R-:W-:Y:S01]  /*5f90*/  HSET2.LE.AND R0, R2, R12, PT ;  /* 0x0000000c02007233 */ /* 0x000fe20003803000 */
[----:B------:R-:W-:Y:S01]  /*5fa0*/  MUFU.EX2 R247, R7 ;  /* 0x0000000700f77308 */ /* 0x000fe20000000800 */
[----:B------:R-:W-:Y:S01]  /*5fb0*/  PRMT R5, R3, 0x5410, R5 ;  /* 0x0000541003057816 */ /* 0x000fe20000000005 */
[--C-:B------:R-:W-:Y:S01]  /*5fc0*/  FFMA.FTZ R3, R164, UR15, -R23.reuse ;  /* 0x0000000fa4037c23 */ /* 0x100fe20008010817 */
[----:B-----5:R-:W-:Y:S01]  /*5fd0*/  F2FP.BF16.F32.PACK_AB R2, R250, R251 ;  /* 0x000000fbfa02723e */ /* 0x020fe200000010ff */
[----:B------:R-:W-:Y:S01]  /*5fe0*/  HMMA.16816.F32.BF16 R88, R8, R132, R44 ;  /* 0x000000840858723c */ /* 0x000fe2000004182c */
[----:B------:R-:W3:Y:S01]  /*5ff0*/  LDSM.16.MT88.4 R44, [R26+0xb800] ;  /* 0x00b800001a2c783b */ /* 0x000ee20000004200 */
[----:B------:R4:W-:Y:S01]  /*6000*/  MUFU.EX2 R242, R3 ;  /* 0x0000000300f27308 */ /* 0x0009e20000000800 */
[----:B------:R-:W-:Y:S01]  /*6010*/  LOP3.LUT R6, R2, R0, RZ, 0xc0, !PT ;  /* 0x0000000002067212 */ /* 0x000fe200078ec0ff */
[----:B------:R-:W-:Y:S01]  /*6020*/  FFMA.FTZ R0, R165, UR15, -R23 ;  /* 0x0000000fa5007c23 */ /* 0x000fe20008010817 */
[----:B------:R-:W-:-:S03]  /*6030*/  LOP3.LUT R2, R17, 0xff00ff, RZ, 0xc0, !PT ;  /* 0x00ff00ff11027812 */ /* 0x000fc600078ec0ff */
[----:B------:R5:W-:Y:S01]  /*6040*/  MUFU.EX2 R244, R0 ;  /* 0x0000000000f47308 */ /* 0x000be20000000800 */
[----:B------:R-:W-:Y:S01]  /*6050*/  HMMA.16816.F32.BF16 R76, R8, R122, R52 ;  /* 0x0000007a084c723c */ /* 0x000fe20000041834 */
[----:B------:R-:W3:Y:S01]  /*6060*/  LDSM.16.MT88.4 R52, [R27+0x2800] ;  /* 0x002800001b34783b */ /* 0x000ee20000004200 */
[----:B----4-:R-:W-:-:S06]  /*6070*/  FFMA.FTZ R3, R166, UR15, -R23 ;  /* 0x0000000fa6037c23 */ /* 0x010fcc0008010817 */
[----:B------:R-:W-:Y:S01]  /*6080*/  HMMA.16816.F32.BF16 R56, R8, R118, R56 ;  /* 0x000000760838723c */ /* 0x000fe20000041838 */
[----:B------:R4:W1:Y:S01]  /*6090*/  MUFU.EX2 R245, R3 ;  /* 0x0000000300f57308 */ /* 0x0008620000000800 */
[----:B-----5:R-:W-:-:S06]  /*60a0*/  FFMA.FTZ R0, R167, UR15, -R23 ;  /* 0x0000000fa7007c23 */ /* 0x020fcc0008010817 */
[C---:B------:R-:W-:Y:S08]  /*60b0*/  HMMA.16816.F32.BF16 R68, R8.reuse, R134, R68 ;  /* 0x000000860844723c */ /* 0x040ff00000041844 */
[----:B------:R-:W-:Y:S01]  /*60c0*/  HMMA.16816.F32.BF16 R72, R8, R130, R72 ;  /* 0x000000820848723c */ /* 0x000fe20000041848 */
[----:B------:R-:W-:Y:S02]  /*60d0*/  IMAD.MOV.U32 R9, RZ, RZ, R243 ;  /* 0x000000ffff097224 */ /* 0x000fe400078e00f3 */
[----:B------:R5:W2:Y:S01]  /*60e0*/  MUFU.EX2 R243, R0 ;  /* 0x0000000000f37308 */ /* 0x000aa20000000800 */
[----:B------:R-:W-:-:S02]  /*60f0*/  IMAD.MOV.U32 R10, RZ, RZ, R87 ;  /* 0x000000ffff0a7224 */ /* 0x000fc400078e0057 */
[----:B------:R-:W-:Y:S02]  /*6100*/  IMAD.MOV.U32 R11, RZ, RZ, R86 ;  /* 0x000000ffff0b7224 */ /* 0x000fe400078e0056 */
[----:B------:R-:W-:Y:S02]  /*6110*/  IMAD.MOV.U32 R87, RZ, RZ, R84 ;  /* 0x000000ffff577224 */ /* 0x000fe400078e0054 */
[----:B------:R-:W-:Y:S02]  /*6120*/  IMAD.MOV.U32 R86, RZ, RZ, R139 ;  /* 0x000000ffff567224 */ /* 0x000fe400078e008b */
[----:B------:R-:W-:Y:S02]  /*6130*/  IMAD.MOV.U32 R84, RZ, RZ, R138 ;  /* 0x000000ffff547224 */ /* 0x000fe400078e008a */
[----:B----4-:R-:W-:Y:S02]  /*6140*/  IMAD.MOV.U32 R3, RZ, RZ, R137 ;  /* 0x000000ffff037224 */ /* 0x010fe400078e0089 */
[----:B------:R-:W-:Y:S01]  /*6150*/  IMAD.MOV.U32 R131, RZ, RZ, R108 ;  /* 0x000000ffff837224 */ /* 0x000fe200078e006c */
[----:B-----5:R-:W-:Y:S01]  /*6160*/  HSET2.LE.AND R0, R2, R12, PT ;  /* 0x0000000c02007233 */ /* 0x020fe20003803000 */
[----:B------:R-:W-:Y:S01]  /*6170*/  IMAD.MOV.U32 R130, RZ, RZ, R109 ;  /* 0x000000ffff827224 */ /* 0x000fe200078e006d */
[----:B-1----:R-:W-:-:S04]  /*6180*/  F2FP.BF16.F32.PACK_AB R2, R245, R244 ;  /* 0x000000f4f502723e */ /* 0x002fc800000010ff */
[----:B------:R-:W-:Y:S02]  /*6190*/  LOP3.LUT R7, R2, R0, RZ, 0xc0, !PT ;  /* 0x0000000002077212 */ /* 0x000fe400078ec0ff */
[----:B------:R-:W-:Y:S01]  /*61a0*/  HSET2.LE.AND R0, R14, R12, PT ;  /* 0x0000000c0e007233 */ /* 0x000fe20003803000 */
[----:B------:R-:W-:Y:S01]  /*61b0*/  FFMA.FTZ R14, R223, UR15, -R19 ;  /* 0x0000000fdf0e7c23 */ /* 0x000fe20008010813 */
[----:B------:R-:W-:-:S04]  /*61c0*/  F2FP.BF16.F32.PACK_AB R2, R247, R246 ;  /* 0x000000f6f702723e */ /* 0x000fc800000010ff */
[----:B------:R-:W-:Y:S02]  /*61d0*/  LOP3.LUT R4, R2, R0, RZ, 0xc0, !PT ;  /* 0x0000000002047212 */ /* 0x000fe400078ec0ff */
[----:B------:R-:W-:Y:S02]  /*61e0*/  HSET2.LE.AND R0, R5, R12, PT ;  /* 0x0000000c05007233 */ /* 0x000fe40003803000 */
[----:B--2---:R-:W-:-:S04]  /*61f0*/  F2FP.BF16.F32.PACK_AB R2, R243, R242 ;  /* 0x000000f2f302723e */ /* 0x004fc800000010ff */
[----:B------:R-:W-:Y:S01]  /*6200*/  LOP3.LUT R5, R2, R0, RZ, 0xc0, !PT ;  /* 0x0000000002057212 */ /* 0x000fe200078ec0ff */
[----:B------:R-:W-:Y:S01]  /*6210*/  IMAD.MOV.U32 R2, RZ, RZ, R136 ;  /* 0x000000ffff027224 */ /* 0x000fe200078e0088 */
[----:B------:R-:W-:-:S05]  /*6220*/  SHF.R.U32.HI R0, RZ, 0x5, R220 ;  /* 0x00000005ff007819 */ /* 0x000fca00000116dc */
[----:B------:R-:W-:Y:S01]  /*6230*/  HMMA.16816.F32.BF16 R116, R4, R36, R212 ;  /* 0x000000240474723c */ /* 0x000fe200000418d4 */
[----:B------:R-:W1:Y:S01]  /*6240*/  S2R R214, SR_CTAID.X ;  /* 0x0000000000d67919 */ /* 0x000e620000002500 */
[----:B------:R-:W-:Y:S02]  /*6250*/  IMAD.MOV.U32 R212, RZ, RZ, R11 ;  /* 0x000000ffffd47224 */ /* 0x000fe400078e000b */
[----:B------:R-:W-:-:S04]  /*6260*/  IMAD.MOV.U32 R213, RZ, RZ, R10 ;  /* 0x000000ffffd57224 */ /* 0x000fc800078e000a */
[C---:B------:R-:W-:Y:S08]  /*6270*/  HMMA.16816.F32.BF16 R136, R4.reuse, R34, R180 ;  /* 0x000000220488723c */ /* 0x040ff000000418b4 */
        /* <DEDUP_REMOVED lines=11> */
[----:B-1----:R-:W-:-:S02]  /*6330*/  IMAD R214, R214, 0x8, R0 ;  /* 0x00000008d6d67824 */ /* 0x002fc400078e0200 */
[----:B------:R-:W-:Y:S02]  /*6340*/  IMAD.MOV.U32 R202, RZ, RZ, R50 ;  /* 0x000000ffffca7224 */ /* 0x000fe400078e0032 */
[----:B------:R-:W-:-:S03]  /*6350*/  IMAD.WIDE.U32 R214, R214, -0x326172a9, RZ ;  /* 0xcd9e8d57d6d67825 */ /* 0x000fc600078e00ff */
[C---:B---3--:R-:W-:Y:S01]  /*6360*/  HMMA.16816.F32.BF16 R176, R4.reuse, R44, R176 ;  /* 0x0000002c04b0723c */ /* 0x048fe200000418b0 */
[----:B------:R-:W-:Y:S01]  /*6370*/  IMAD.MOV.U32 R215, RZ, RZ, R3 ;  /* 0x000000ffffd77224 */ /* 0x000fe200078e0003 */
[----:B------:R-:W-:Y:S01]  /*6380*/  LOP3.LUT R0, R214, UR14, R25, 0x96, !PT ;  /* 0x0000000ed6007c12 */ /* 0x000fe2000f8e9619 */
[----:B------:R-:W-:Y:S02]  /*6390*/  IMAD.MOV.U32 R214, RZ, RZ, R2 ;  /* 0x000000ffffd67224 */ /* 0x000fe400078e0002 */
[----:B------:R-:W-:Y:S02]  /*63a0*/  IMAD.MOV.U32 R201, RZ, RZ, R51 ;  /* 0x000000ffffc97224 */ /* 0x000fe400078e0033 */
[----:B------:R-:W-:Y:S01]  /*63b0*/  IMAD.WIDE.U32 R2, R0, -0x2daee0ad, RZ ;  /* 0xd2511f5300027825 */ /* 0x000fe200078e00ff */
[----:B------:R-:W-:Y:S03]  /*63c0*/  HMMA.16816.F32.BF16 R196, R4, R52, R196 ;  /* 0x0000003404c4723c */ /* 0x000fe600000418c4 */
[----:B------:R-:W-:Y:S01]  /*63d0*/  IMAD.MOV.U32 R203, RZ, RZ, R129 ;  /* 0x000000ffffcb7224 */ /* 0x000fe200078e0081 */
[----:B------:R-:W-:Y:S01]  /*63e0*/  LOP3.LUT R3, R214, UR26, R3, 0x96, !PT ;  /* 0x0000001ad6037c12 */ /* 0x000fe2000f8e9603 */
[----:B------:R-:W-:-:S02]  /*63f0*/  IMAD.MOV.U32 R214, RZ, RZ, R9 ;  /* 0x000000ffffd67224 */ /* 0x000fc400078e0009 */
        /* <DEDUP_REMOVED lines=11> */
[C---:B------:R-:W-:Y:S08]  /*64b0*/  HMMA.16816.F32.BF16 R168, R4.reuse, R42, R168 ;  /* 0x0000002a04a8723c */ /* 0x040ff000000418a8 */
[C---:B------:R-:W-:Y:S08]  /*64c0*/  HMMA.16816.F32.BF16 R108, R4.reuse, R46, R160 ;  /* 0x0000002e046c723c */ /* 0x040ff000000418a0 */
[----:B------:R-:W-:Y:S01]  /*64d0*/  HMMA.16816.F32.BF16 R180, R4, R54, R156 ;  /* 0x0000003604b4723c */ /* 0x000fe2000004189c */
[----:B------:R-:W-:Y:S01]  /*64e0*/  LOP3.LUT R4, R24, UR7, R241, 0x96, !PT ;  /* 0x0000000718047c12 */ /* 0x000fe2000f8e96f1 */
[----:B------:R-:W-:Y:S01]  /*64f0*/  IMAD.WIDE.U32 R6, R3, -0x326172a9, RZ ;  /* 0xcd9e8d5703067825 */ /* 0x000fe200078e00ff */
[----:B------:R-:W-:Y:S03]  /*6500*/  LDSM.16.MT88.4 R156, [R26+0xac00] ;  /* 0x00ac00001a9c783b */ /* 0x000fe60000004200 */
[----:B------:R-:W-:-:S04]  /*6510*/  IMAD.WIDE.U32 R4, R4, -0x2daee0ad, RZ ;  /* 0xd2511f5304047825 */ /* 0x000fc800078e00ff */
[----:B------:R-:W-:Y:S01]  /*6520*/  IMAD.MOV.U32 R241, RZ, RZ, R142 ;  /* 0x000000fffff17224 */ /* 0x000fe200078e008e */
[----:B------:R-:W-:Y:S01]  /*6530*/  LOP3.LUT R0, R2, UR23, R5, 0x96, !PT ;  /* 0x0000001702007c12 */ /* 0x000fe2000f8e9605 */
[----:B------:R-:W-:Y:S01]  /*6540*/  IMAD.MOV.U32 R142, RZ, RZ, R87 ;  /* 0x000000ffff8e7224 */ /* 0x000fe200078e0057 */
[----:B------:R-:W-:Y:S01]  /*6550*/  LOP3.LUT R2, R240, UR13, R7, 0x96, !PT ;  /* 0x0000000df0027c12 */ /* 0x000fe2000f8e9607 */
[----:B------:R-:W-:Y:S02]  /*6560*/  IMAD.MOV.U32 R240, RZ, RZ, R100 ;  /* 0x000000fffff07224 */ /* 0x000fe400078e0064 */
[----:B------:R-:W-:-:S04]  /*6570*/  IMAD.WIDE.U32 R50, R0, -0x326172a9, RZ ;  /* 0xcd9e8d5700327825 */ /* 0x000fc800078e00ff */
[----:B------:R-:W-:Y:S01]  /*6580*/  IMAD.MOV.U32 R100, RZ, RZ, R106 ;  /* 0x000000ffff647224 */ /* 0x000fe200078e006a */
[----:B------:R-:W-:Y:S01]  /*6590*/  LOP3.LUT R0, R6, UR12, R51, 0x96, !PT ;  /* 0x0000000c06007c12 */ /* 0x000fe2000f8e9633 */
[----:B------:R-:W-:-:S04]  /*65a0*/  IMAD.WIDE.U32 R2, R2, -0x2daee0ad, RZ ;  /* 0xd2511f5302027825 */ /* 0x000fc800078e00ff */
[----:B------:R-:W-:Y:S01]  /*65b0*/  IMAD.WIDE.U32 R106, R0, -0x2daee0ad, RZ ;  /* 0xd2511f53006a7825 */ /* 0x000fe200078e00ff */
[----:B------:R-:W-:-:S04]  /*65c0*/  LOP3.LUT R0, R4, UR22, R3, 0x96, !PT ;  /* 0x0000001604007c12 */ /* 0x000fc8000f8e9603 */
[----:B------:R-:W-:Y:S01]  /*65d0*/  LOP3.LUT R2, R2, UR21, R107, 0x96, !PT ;  /* 0x0000001502027c12 */ /* 0x000fe2000f8e966b */
[----:B------:R-:W-:-:S04]  /*65e0*/  IMAD.WIDE.U32 R24, R0, -0x326172a9, RZ ;  /* 0xcd9e8d5700187825 */ /* 0x000fc800078e00ff */
[----:B------:R-:W-:-:S04]  /*65f0*/  IMAD.WIDE.U32 R2, R2, -0x326172a9, RZ ;  /* 0xcd9e8d5702027825 */ /* 0x000fc800078e00ff */
[----:B------:R-:W-:Y:S01]  /*6600*/  IMAD.MOV.U32 R6, RZ, RZ, R2 ;  /* 0x000000ffff067224 */ /* 0x000fe200078e0002 */
[C---:B------:R-:W-:Y:S02]  /*6610*/  PRMT R5, R2.reuse, 0x7773, RZ ;  /* 0x0000777302057816 */ /* 0x040fe400000000ff */
[----:B------:R-:W-:Y:S02]  /*6620*/  PRMT R4, R2, 0x7772, RZ ;  /* 0x0000777202047816 */ /* 0x000fe400000000ff */
[----:B------:R-:W-:Y:S02]  /*6630*/  LOP3.LUT R0, R24, UR8, R3, 0x96, !PT ;  /* 0x0000000818007c12 */ /* 0x000fe4000f8e9603 */
[----:B------:R-:W-:Y:S02]  /*6640*/  PRMT R8, R4, 0x5410, R5 ;  /* 0x0000541004087816 */ /* 0x000fe40000000005 */
[----:B------:R-:W-:Y:S02]  /*6650*/  PRMT R4, R0, 0x7632, R4 ;  /* 0x0000763200047816 */ /* 0x000fe40000000004 */
[----:B------:R-:W-:-:S02]  /*6660*/  PRMT R7, R2, 0x7771, RZ ;  /* 0x0000777102077816 */ /* 0x000fc400000000ff */
[C---:B------:R-:W-:Y:S02]  /*6670*/  LOP3.LUT R2, R0.reuse, 0xffff, RZ, 0xc0, !PT ;  /* 0x0000ffff00027812 */ /* 0x040fe400078ec0ff */
[----:B------:R-:W-:Y:S02]  /*6680*/  LOP3.LUT R5, R0, 0xff, RZ, 0xc0, !PT ;  /* 0x000000ff00057812 */ /* 0x000fe400078ec0ff */
[----:B------:R-:W-:Y:S02]  /*6690*/  SHF.R.U32.HI R3, RZ, 0x18, R0 ;  /* 0x00000018ff037819 */ /* 0x000fe40000011600 */
[----:B------:R-:W-:Y:S01]  /*66a0*/  LOP3.LUT R0, R4, 0xff, RZ, 0xc0, !PT ;  /* 0x000000ff04007812 */ /* 0x000fe200078ec0ff */
[----:B------:R-:W-:Y:S01]  /*66b0*/  FFMA.FTZ R4, R174, UR15, -R15 ;  /* 0x0000000fae047c23 */ /* 0x000fe2000801080f */
[----:B------:R-:W-:Y:S02]  /*66c0*/  SHF.R.U32.HI R2, RZ, 0x8, R2 ;  /* 0x00000008ff027819 */ /* 0x000fe40000011602 */
[----:B------:R-:W-:Y:S01]  /*66d0*/  PRMT R9, R0, 0x5410, R3 ;  /* 0x0000541000097816 */ /* 0x000fe20000000003 */
[----:B------:R-:W-:Y:S01]  /*66e0*/  FFMA.FTZ R0, R175, UR15, -R16 ;  /* 0x0000000faf007c23 */ /* 0x000fe20008010810 */
[----:B------:R-:W-:Y:S01]  /*66f0*/  PRMT R5, R5, 0x5410, R2 ;  /* 0x0000541005057816 */ /* 0x000fe20000000002 */
[----:B------:R-:W-:Y:S01]  /*6700*/  FFMA.FTZ R2, R249, UR15, -R16 ;  /* 0x0000000ff9027c23 */ /* 0x000fe20008010810 */
[----:B------:R-:W-:Y:S01]  /*6710*/  IMAD.MOV.U32 R249, RZ, RZ, R84 ;  /* 0x000000fffff97224 */ /* 0x000fe200078e0054 */
[----:B------:R-:W-:Y:S01]  /*6720*/  LOP3.LUT R6, R6, 0xff, RZ, 0xc0, !PT ;  /* 0x000000ff06067812 */ /* 0x000fe200078ec0ff */
[----:B------:R1:W-:Y:S01]  /*6730*/  MUFU.EX2 R84, R0 ;  /* 0x0000000000547308 */ /* 0x0003e20000000800 */
[----:B------:R-:W-:Y:S01]  /*6740*/  FFMA.FTZ R3, R184, UR15, -R16 ;  /* 0x0000000fb8037c23 */ /* 0x000fe20008010810 */
[----:B------:R-:W-:Y:S01]  /*6750*/  IMAD.MOV.U32 R184, RZ, RZ, R100 ;  /* 0x000000ffffb87224 */ /* 0x000fe200078e0064 */
[----:B------:R-:W-:Y:S01]  /*6760*/  PRMT R6, R6, 0x5410, R7 ;  /* 0x0000541006067816 */ /* 0x000fe20000000007 */
[----:B------:R2:W-:Y:S04]  /*6770*/  MUFU.EX2 R86, R2 ;  /* 0x0000000200567308 */ /* 0x0005e80000000800 */
[----:B------:R3:W-:Y:S04]  /*6780*/  MUFU.EX2 R51, R3 ;  /* 0x0000000300337308 */ /* 0x0007e80000000800 */
[----:B------:R-:W-:Y:S01]  /*6790*/  MUFU.EX2 R49, R4 ;  /* 0x0000000400317308 */ /* 0x000fe20000000800 */
[----:B-1----:R-:W-:Y:S01]  /*67a0*/  FFMA.FTZ R0, R248, UR15, -R16 ;  /* 0x0000000ff8007c23 */ /* 0x002fe20008010810 */
[----:B------:R-:W-:-:S03]  /*67b0*/  IMAD.MOV.U32 R248, RZ, RZ, R85 ;  /* 0x000000fffff87224 */ /* 0x000fc600078e0055 */
[----:B------:R1:W4:Y:S01]  /*67c0*/  MUFU.EX2 R87, R0 ;  /* 0x0000000000577308 */ /* 0x0003220000000800 */
[----:B--2---:R-:W-:Y:S01]  /*67d0*/  FFMA.FTZ R2, R173, UR15, -R15 ;  /* 0x0000000fad027c23 */ /* 0x004fe2000801080f */
[----:B---3--:R-:W-:-:S03]  /*67e0*/  LOP3.LUT R3, R8, 0xff00ff, RZ, 0xc0, !PT ;  /* 0x00ff00ff08037812 */ /* 0x008fc600078ec0ff */
[----:B------:R2:W-:Y:S01]  /*67f0*/  MUFU.EX2 R85, R2 ;  /* 0x0000000200557308 */ /* 0x0005e20000000800 */
[----:B------:R-:W-:Y:S01]  /*6800*/  FFMA.FTZ R8, R231, UR15, -R19 ;  /* 0x0000000fe7087c23 */ /* 0x000fe20008010813 */
[----:B------:R-:W-:Y:S02]  /*6810*/  IMAD.MOV.U32 R231, RZ, RZ, R141 ;  /* 0x000000ffffe77224 */ /* 0x000fe400078e008d */
[--C-:B-1----:R-:W-:Y:S02]  /*6820*/  FFMA.FTZ R0, R172, UR15, -R15.reuse ;  /* 0x0000000fac007c23 */ /* 0x102fe4000801080f */
[----:B------:R-:W-:Y:S02]  /*6830*/  LDSM.16.MT88.4 R172, [R27+0x1c00] ;  /* 0x001c00001bac783b */ /* 0x000fe40000004200 */
[----:B------:R1:W3:Y:S01]  /*6840*/  MUFU.EX2 R100, R0 ;  /* 0x0000000000647308 */ /* 0x0002e20000000800 */
[----:B--2---:R-:W-:Y:S01]  /*6850*/  FFMA.FTZ R2, R185, UR15, -R15 ;  /* 0x0000000fb9027c23 */ /* 0x004fe2000801080f */
[----:B------:R-:W-:-:S02]  /*6860*/  IMAD.MOV.U32 R185, RZ, RZ, R143 ;  /* 0x000000ffffb97224 */ /* 0x000fc400078e008f */
[----:B------:R-:W-:Y:S01]  /*6870*/  IMAD.MOV.U32 R143, RZ, RZ, R18 ;  /* 0x000000ffff8f7224 */ /* 0x000fe200078e0012 */
        /* <DEDUP_REMOVED lines=10> */
[----:B------:R-:W-:Y:S01]  /*6920*/  HSET2.LE.AND R0, R9, R12, PT ;  /* 0x0000000c09007233 */ /* 0x000fe20003803000 */
[----:B------:R-:W-:Y:S01]  /*6930*/  FFMA.FTZ R9, R224, UR15, -R19 ;  /* 0x0000000fe0097c23 */ /* 0x000fe20008010813 */
[----:B--2---:R-:W-:Y:S01]  /*6940*/  F2FP.BF16.F32.PACK_AB R2, R49, R22 ;  /* 0x000000163102723e */ /* 0x004fe200000010ff */
[----:B------:R-:W-:Y:S02]  /*6950*/  IMAD.MOV.U32 R224, RZ, RZ, R142 ;  /* 0x000000ffffe07224 */ /* 0x000fe400078e008e */
[----:B------:R-:W-:Y:S01]  /*6960*/  MUFU.EX2 R107, R9 ;  /* 0x00000009006b7308 */ /* 0x000fe20000000800 */
[----:B------:R-:W-:Y:S02]  /*6970*/  LOP3.LUT R5, R2, R0, RZ, 0xc0, !PT ;  /* 0x0000000002057212 */ /* 0x000fe400078ec0ff */
[----:B------:R-:W-:-:S02]  /*6980*/  LOP3.LUT R2, R48, UR9, R21, 0x96, !PT ;  /* 0x0000000930027c12 */ /* 0x000fc4000f8e9615 */
[----:B------:R1:W-:Y:S03]  /*6990*/  MUFU.EX2 R48, R8 ;  /* 0x0000000800307308 */ /* 0x0003e60000000800 */
[----:B------:R-:W-:Y:S01]  /*69a0*/  IMAD.WIDE.U32 R2, R2, -0x2daee0ad, RZ ;  /* 0xd2511f5302027825 */ /* 0x000fe200078e00ff */
[C---:B------:R-:W-:Y:S01]  /*69b0*/  HMMA.16816.F32.BF16 R64, R4.reuse, R42, R64 ;  /* 0x0000002a0440723c */ /* 0x040fe20000041840 */
[----:B------:R-:W-:Y:S02]  /*69c0*/  MUFU.EX2 R42, R14 ;  /* 0x0000000e002a7308 */ /* 0x000fe40000000800 */
[----:B------:R-:W-:Y:S01]  /*69d0*/  IMAD.MOV.U32 R18, RZ, RZ, R2 ;  /* 0x000000ffff127224 */ /* 0x000fe200078e0002 */
[----:B------:R-:W-:Y:S01]  /*69e0*/  LOP3.LUT R0, R124, UR19, R3, 0x96, !PT ;  /* 0x000000137c007c12 */ /* 0x000fe2000f8e9603 */
[----:B------:R-:W-:Y:S01]  /*69f0*/  FFMA.FTZ R3, R225, UR15, -R19 ;  /* 0x0000000fe1037c23 */ /* 0x000fe20008010813 */
[C---:B------:R-:W-:Y:S01]  /*6a00*/  PRMT R20, R2.reuse, 0x7771, RZ ;  /* 0x0000777102147816 */ /* 0x040fe200000000ff */
[----:B------:R-:W-:Y:S01]  /*6a10*/  IMAD.MOV.U32 R225, RZ, RZ, R143 ;  /* 0x000000ffffe17224 */ /* 0x000fe200078e008f */
[C---:B------:R-:W-:Y:S01]  /*6a20*/  PRMT R17, R2.reuse, 0x7773, RZ ;  /* 0x0000777302117816 */ /* 0x040fe200000000ff */
[----:B------:R2:W-:Y:S01]  /*6a30*/  MUFU.EX2 R43, R3 ;  /* 0x00000003002b7308 */ /* 0x0005e20000000800 */
[----:B------:R-:W-:Y:S01]  /*6a40*/  PRMT R11, R2, 0x7772, RZ ;  /* 0x00007772020b7816 */ /* 0x000fe200000000ff */
[----:B-1----:R-:W-:Y:S01]  /*6a50*/  FFMA.FTZ R8, R233, UR15, -R23 ;  /* 0x0000000fe9087c23 */ /* 0x002fe20008010817 */
[C---:B------:R-:W-:Y:S01]  /*6a60*/  LOP3.LUT R2, R0.reuse, 0xffff, RZ, 0xc0, !PT ;  /* 0x0000ffff00027812 */ /* 0x040fe200078ec0ff */
[----:B------:R-:W-:Y:S01]  /*6a70*/  HMMA.16816.F32.BF16 R160, R4, R40, R80 ;  /* 0x0000002804a0723c */ /* 0x000fe20000041850 */
[----:B------:R-:W-:Y:S01]  /*6a80*/  LOP3.LUT R10, R0, 0xff, RZ, 0xc0, !PT ;  /* 0x000000ff000a7812 */ /* 0x000fe200078ec0ff */
[----:B------:R1:W-:Y:S01]  /*6a90*/  MUFU.EX2 R40, R8 ;  /* 0x0000000800287308 */ /* 0x0003e20000000800 */
[----:B------:R-:W-:Y:S01]  /*6aa0*/  SHF.R.U32.HI R9, RZ, 0x18, R0 ;  /* 0x00000018ff097819 */ /* 0x000fe20000011600 */
[----:B------:R-:W3:Y:S01]  /*6ab0*/  LDSM.16.MT88.4 R124, [R26+0x9c00] ;  /* 0x009c00001a7c783b */ /* 0x000ee20000004200 */
[----:B------:R-:W-:-:S03]  /*6ac0*/  PRMT R11, R11, 0x5410, R17 ;  /* 0x000054100b0b7816 */ /* 0x000fc60000000011 */
[C---:B------:R-:W-:Y:S01]  /*6ad0*/  HMMA.16816.F32.BF16 R128, R4.reuse, R32, R92 ;  /* 0x000000200480723c */ /* 0x040fe2000004185c */
[----:B------:R-:W4:Y:S01]  /*6ae0*/  LDSM.16.MT88.4 R140, [R27+0xc00] ;  /* 0x000c00001b8c783b */ /* 0x000f220000004200 */
[----:B--2---:R-:W-:Y:S02]  /*6af0*/  PRMT R3, R0, 0x7632, R3 ;  /* 0x0000763200037816 */ /* 0x004fe40000000003 */
[----:B------:R-:W-:Y:S01]  /*6b00*/  SHF.R.U32.HI R0, RZ, 0x8, R2 ;  /* 0x00000008ff007819 */ /* 0x000fe20000011602 */
[--C-:B------:R-:W-:Y:S01]  /*6b10*/  FFMA.FTZ R2, R234, UR15, -R23.reuse ;  /* 0x0000000fea027c23 */ /* 0x100fe20008010817 */
[----:B------:R-:W-:Y:S01]  /*6b20*/  LOP3.LUT R3, R3, 0xff, RZ, 0xc0, !PT ;  /* 0x000000ff03037812 */ /* 0x000fe200078ec0ff */
[----:B------:R-:W2:Y:S01]  /*6b30*/  LDSM.16.MT88.4 R80, [R26+0xbc00] ;  /* 0x00bc00001a50783b */ /* 0x000ea20000004200 */
[----:B-1----:R-:W-:Y:S01]  /*6b40*/  FFMA.FTZ R8, R235, UR15, -R23 ;  /* 0x0000000feb087c23 */ /* 0x002fe20008010817 */
[----:B------:R1:W5:Y:S01]  /*6b50*/  MUFU.EX2 R41, R2 ;  /* 0x0000000200297308 */ /* 0x0003620000000800 */
[----:B------:R-:W-:Y:S01]  /*6b60*/  PRMT R0, R10, 0x5410, R0 ;  /* 0x000054100a007816 */ /* 0x000fe20000000000 */
[----:B------:R-:W-:Y:S01]  /*6b70*/  HMMA.16816.F32.BF16 R56, R4, R34, R56 ;  /* 0x000000220438723c */ /* 0x000fe20000041838 */
[----:B------:R-:W-:Y:S01]  /*6b80*/  PRMT R3, R3, 0x5410, R9 ;  /* 0x0000541003037816 */ /* 0x000fe20000000009 */
[----:B------:R5:W-:Y:S01]  /*6b90*/  MUFU.EX2 R21, R8 ;  /* 0x0000000800157308 */ /* 0x000be20000000800 */
[----:B------:R-:W-:-:S02]  /*6ba0*/  LOP3.LUT R9, R18, 0xff, RZ, 0xc0, !PT ;  /* 0x000000ff12097812 */ /* 0x000fc400078ec0ff */
[--C-:B------:R-:W-:Y:S02]  /*6bb0*/  HSET2.LE.AND R0, R0, R12.reuse, PT ;  /* 0x0000000c00007233 */ /* 0x100fe40003803000 */
[----:B------:R-:W-:Y:S01]  /*6bc0*/  HSET2.LE.AND R3, R3, R12, PT ;  /* 0x0000000c03037233 */ /* 0x000fe20003803000 */
[----:B------:R-:W-:Y:S01]  /*6bd0*/  HMMA.16816.F32.BF16 R144, R4, R28, R144 ;  /* 0x0000001c0490723c */ /* 0x000fe20000041890 */
[----:B------:R-:W-:Y:S01]  /*6be0*/  PRMT R9, R9, 0x5410, R20 ;  /* 0x0000541009097816 */ /* 0x000fe20000000014 */
[----:B-1----:R-:W-:-:S04]  /*6bf0*/  FFMA.FTZ R2, R232, UR15, -R23 ;  /* 0x0000000fe8027c23 */ /* 0x002fc80008010817 */
[----:B------:R1:W3:Y:S01]  /*6c00*/  MUFU.EX2 R23, R2 ;  /* 0x0000000200177308 */ /* 0x0002e20000000800 */
[----:B-----5:R-:W-:Y:S01]  /*6c10*/  F2FP.BF16.F32.PACK_AB R8, R41, R40 ;  /* 0x000000282908723e */ /* 0x020fe200000010ff */
[----:B------:R-:W-:Y:S03]  /*6c20*/  HMMA.16816.F32.BF16 R60, R4, R30, R60 ;  /* 0x0000001e043c723c */ /* 0x000fe6000004183c */
[----:B------:R-:W-:Y:S02]  /*6c30*/  LOP3.LUT R93, R8, R3, RZ, 0xc0, !PT ;  /* 0x00000003085d7212 */ /* 0x000fe400078ec0ff */
[----:B------:R-:W-:-:S03]  /*6c40*/  LOP3.LUT R3, R11, 0xff00ff, RZ, 0xc0, !PT ;  /* 0x00ff00ff0b037812 */ /* 0x000fc600078ec0ff */
[C---:B------:R-:W-:Y:S02]  /*6c50*/  HMMA.16816.F32.BF16 R112, R4.reuse, R36, R96 ;  /* 0x000000240470723c */ /* 0x040fe40000041860 */
[--C-:B------:R-:W-:Y:S02]  /*6c60*/  HSET2.LE.AND R3, R3, R12.reuse, PT ;  /* 0x0000000c03037233 */ /* 0x100fe40003803000 */
[----:B-1----:R-:W-:Y:S02]  /*6c70*/  F2FP.BF16.F32.PACK_AB R2, R43, R48 ;  /* 0x000000302b02723e */ /* 0x002fe400000010ff */
[----:B---3--:R-:W-:Y:S02]  /*6c80*/  F2FP.BF16.F32.PACK_AB R8, R23, R21 ;  /* 0x000000151708723e */ /* 0x008fe400000010ff */
[----:B------:R-:W-:Y:S01]  /*6c90*/  LOP3.LUT R92, R2, R0, RZ, 0xc0, !PT ;  /* 0x00000000025c7212 */ /* 0x000fe200078ec0ff */
[----:B------:R-:W-:Y:S01]  /*6ca0*/  HMMA.16816.F32.BF16 R28, R4, R44, R88 ;  /* 0x0000002c041c723c */ /* 0x000fe20000041858 */
[----:B------:R-:W-:-:S02]  /*6cb0*/  HSET2.LE.AND R0, R9, R12, PT ;  /* 0x0000000c09007233 */ /* 0x000fc40003803000 */
[----:B------:R-:W-:Y:S02]  /*6cc0*/  F2FP.BF16.F32.PACK_AB R2, R42, R107 ;  /* 0x0000006b2a02723e */ /* 0x000fe400000010ff */
[----:B------:R-:W-:Y:S01]  /*6cd0*/  LOP3.LUT R95, R8, R3, RZ, 0xc0, !PT ;  /* 0x00000003085f7212 */ /* 0x000fe200078ec0ff */
[----:B------:R-:W-:Y:S01]  /*6ce0*/  FFMA.FTZ R8, R219, UR15, -R15 ;  /* 0x0000000fdb087c23 */ /* 0x000fe2000801080f */
[----:B------:R-:W-:Y:S01]  /*6cf0*/  LOP3.LUT R94, R2, R0, RZ, 0xc0, !PT ;  /* 0x00000000025e7212 */ /* 0x000fe200078ec0ff */
[----:B------:R-:W-:Y:S01]  /*6d00*/  HMMA.16816.F32.BF16 R32, R4, R52, R188 ;  /* 0x000000340420723c */ /* 0x000fe200000418bc */
[----:B------:R-:W-:Y:S02]  /*6d10*/  LOP3.LUT R2, R50, UR9, R25, 0x96, !PT ;  /* 0x0000000932027c12 */ /* 0x000fe4000f8e9619 */
[----:B------:R-:W1:Y:S01]  /*6d20*/  LDSM.16.MT88.4 R24, [R27+0x2c00] ;  /* 0x002c00001b18783b */ /* 0x000e620000004200 */
[----:B------:R-:W-:Y:S02]  /*6d30*/  MUFU.EX2 R8, R8 ;  /* 0x0000000800087308 */ /* 0x000fe40000000800 */
[----:B------:R-:W-:-:S02]  /*6d40*/  IMAD.WIDE.U32 R2, R2, -0x2daee0ad, RZ ;  /* 0xd2511f5302027825 */ /* 0x000fc400078e00ff */
[C---:B------:R-:W-:Y:S03]  /*6d50*/  HMMA.16816.F32.BF16 R36, R4.reuse, R38, R76 ;  /* 0x000000260424723c */ /* 0x040fe6000004184c */
[----:B------:R-:W-:Y:S01]  /*6d60*/  LOP3.LUT R0, R106, UR19, R3, 0x96, !PT ;  /* 0x000000136a007c12 */ /* 0x000fe2000f8e9603 */
[--C-:B------:R-:W-:Y:S01]  /*6d70*/  FFMA.FTZ R3, R239, UR15, -R16.reuse ;  /* 0x0000000fef037c23 */ /* 0x100fe20008010810 */
[----:B------:R-:W-:Y:S02]  /*6d80*/  PRMT R10, R2, 0x7771, RZ ;  /* 0x00007771020a7816 */ /* 0x000fe400000000ff */
[----:B------:R-:W-:Y:S01]  /*6d90*/  LOP3.LUT R9, R0, 0xff, RZ, 0xc0, !PT ;  /* 0x000000ff00097812 */ /* 0x000fe200078ec0ff */
[C---:B------:R-:W-:Y:S01]  /*6da0*/  HMMA.16816.F32.BF16 R44, R4.reuse, R46, R68 ;  /* 0x0000002e042c723c */ /* 0x040fe20000041844 */
[----:B------:R3:W-:Y:S07]  /*6db0*/  MUFU.EX2 R18, R3 ;  /* 0x0000000300127308 */ /* 0x0007ee0000000800 */
[----:B------:R-:W-:Y:S01]  /*6dc0*/  HMMA.16816.F32.BF16 R52, R4, R54, R72 ;  /* 0x000000360434723c */ /* 0x000fe20000041848 */
[----:B------:R-:W-:Y:S01]  /*6dd0*/  FFMA.FTZ R4, R237, UR15, -R16 ;  /* 0x0000000fed047c23 */ /* 0x000fe20008010810 */
[----:B------:R-:W-:Y:S01]  /*6de0*/  IMAD.MOV.U32 R7, RZ, RZ, R2 ;  /* 0x000000ffff077224 */ /* 0x000fe200078e0002 */
[----:B------:R-:W-:Y:S01]  /*6df0*/  PRMT R5, R2, 0x7773, RZ ;  /* 0x0000777302057816 */ /* 0x000fe200000000ff */
[----:B------:R-:W-:Y:S01]  /*6e00*/  FFMA.FTZ R6, R236, UR15, -R16 ;  /* 0x0000000fec067c23 */ /* 0x000fe20008010810 */
[----:B------:R5:W2:Y:S01]  /*6e10*/  MUFU.EX2 R14, R4 ;  /* 0x00000004000e7308 */ /* 0x000aa20000000800 */
[----:B---3--:R-:W-:Y:S01]  /*6e20*/  FFMA.FTZ R3, R221, UR15, -R15 ;  /* 0x0000000fdd037c23 */ /* 0x008fe2000801080f */
[----:B------:R-:W-:-:S02]  /*6e30*/  LOP3.LUT R7, R7, 0xff, RZ, 0xc0, !PT ;  /* 0x000000ff07077812 */ /* 0x000fc400078ec0ff */
[----:B------:R3:W-:Y:S01]  /*6e40*/  MUFU.EX2 R17, R6 ;  /* 0x0000000600117308 */ /* 0x0007e20000000800 */
[C---:B------:R-:W-:Y:S03]  /*6e50*/  HMMA.16816.F32.BF16 R116, R92.reuse, R124, R116 ;  /* 0x0000007c5c74723c */ /* 0x040fe60000041874 */
[----:B------:R1:W-:Y:S05]  /*6e60*/  MUFU.EX2 R11, R3 ;  /* 0x00000003000b7308 */ /* 0x0003ea0000000800 */
[----:B------:R-:W-:Y:S01]  /*6e70*/  HMMA.16816.F32.BF16 R120, R92, R126, R120 ;  /* 0x0000007e5c78723c */ /* 0x000fe20000041878 */
[----:B-----5:R-:W-:Y:S01]  /*6e80*/  PRMT R4, R2, 0x7772, RZ ;  /* 0x0000777202047816 */ /* 0x020fe200000000ff */
[----:B------:R-:W-:-:S03]  /*6e90*/  FFMA.FTZ R2, R238, UR15, -R16 ;  /* 0x0000000fee027c23 */ /* 0x000fc60008010810 */
[----:B------:R-:W-:Y:S01]  /*6ea0*/  PRMT R5, R4, 0x5410, R5 ;  /* 0x0000541004057816 */ /* 0x000fe20000000005 */
[----:B------:R5:W2:Y:S01]  /*6eb0*/  MUFU.EX2 R19, R2 ;  /* 0x0000000200137308 */ /* 0x000aa20000000800 */
[----:B------:R-:W-:Y:S01]  /*6ec0*/  FFMA.FTZ R4, R217, UR15, -R15 ;  /* 0x0000000fd9047c23 */ /* 0x000fe2000801080f */
[----:B---3--:R-:W-:Y:S01]  /*6ed0*/  SHF.R.U32.HI R6, RZ, 0x18, R0 ;  /* 0x00000018ff067819 */ /* 0x008fe20000011600 */
[----:B----4-:R-:W-:Y:S01]  /*6ee0*/  HMMA.16816.F32.BF16 R132, R92, R140, R132 ;  /* 0x0000008c5c84723c */ /* 0x010fe20000041884 */
[----:B-1----:R-:W-:Y:S01]  /*6ef0*/  LOP3.LUT R3, R0, 0xffff, RZ, 0xc0, !PT ;  /* 0x0000ffff00037812 */ /* 0x002fe200078ec0ff */
[----:B------:R1:W-:Y:S03]  /*6f00*/  MUFU.EX2 R16, R4 ;  /* 0x0000000400107308 */ /* 0x0003e60000000800 */
[----:B------:R-:W-:-:S03]  /*6f10*/  SHF.R.U32.HI R3, RZ, 0x8, R3 ;  /* 0x00000008ff037819 */ /* 0x000fc60000011603 */
[----:B------:R-:W-:Y:S01]  /*6f20*/  HMMA.16816.F32.BF16 R136, R92, R142, R136 ;  /* 0x0000008e5c88723c */ /* 0x000fe20000041888 */
[----:B------:R-:W-:Y:S01]  /*6f30*/  PRMT R3, R9, 0x5410, R3 ;  /* 0x0000541009037816 */ /* 0x000fe20000000003 */
[----:B-----5:R-:W-:-:S04]  /*6f40*/  FFMA.FTZ R2, R218, UR15, -R15 ;  /* 0x0000000fda027c23 */ /* 0x020fc8000801080f */
[----:B------:R3:W4:Y:S01]  /*6f50*/  MUFU.EX2 R15, R2 ;  /* 0x00000002000f7308 */ /* 0x0007220000000800 */
[----:B-1----:R-:W-:Y:S01]  /*6f60*/  LOP3.LUT R4, R5, 0xff00ff, RZ, 0xc0, !PT ;  /* 0x00ff00ff05047812 */ /* 0x002fe200078ec0ff */
[----:B------:R-:W-:Y:S01]  /*6f70*/  HMMA.16816.F32.BF16 R148, R92, R156, R148 ;  /* 0x0000009c5c94723c */ /* 0x000fe20000041894 */
[----:B--2---:R-:W-:-:S03]  /*6f80*/  F2FP.BF16.F32.PACK_AB R5, R18, R14 ;  /* 0x0000000e1205723e */ /* 0x004fc600000010ff */
[----:B------:R-:W-:-:S04]  /*6f90*/  HSET2.LE.AND R4, R4, R12, PT ;  /* 0x0000000c04047233 */ /* 0x000fc80003803000 */
[----:B------:R-:W-:Y:S01]  /*6fa0*/  HMMA.16816.F32.BF16 R152, R92, R158, R152 ;  /* 0x0000009e5c98723c */ /* 0x000fe20000041898 */
[----:B---3--:R-:W-:Y:S02]  /*6fb0*/  PRMT R2, R0, 0x7632, R2 ;  /* 0x0000763200027816 */ /* 0x008fe40000000002 */
[----:B------:R-:W-:Y:S02]  /*6fc0*/  PRMT R0, R7, 0x5410, R10 ;  /* 0x0000541007007816 */ /* 0x000fe4000000000a */
[----:B------:R-:W-:-:S03]  /*6fd0*/  LOP3.LUT R2, R2, 0xff, RZ, 0xc0, !PT ;  /* 0x000000ff02027812 */ /* 0x000fc600078ec0ff */
[C---:B------:R-:W-:Y:S01]  /*6fe0*/  HMMA.16816.F32.BF16 R164, R92.reuse, R172, R164 ;  /* 0x000000ac5ca4723c */ /* 0x040fe200000418a4 */
[--C-:B------:R-:W-:Y:S02]  /*6ff0*/  HSET2.LE.AND R0, R0, R12.reuse, PT ;  /* 0x0000000c00007233 */ /* 0x100fe40003803000 */
[----:B------:R-:W-:Y:S02]  /*7000*/  PRMT R2, R2, 0x5410, R6 ;  /* 0x0000541002027816 */ /* 0x000fe40000000006 */
[--C-:B------:R-:W-:Y:S02]  /*7010*/  HSET2.LE.AND R6, R3, R12.reuse, PT ;  /* 0x0000000c03067233 */ /* 0x100fe40003803000 */
[----:B------:R-:W-:Y:S01]  /*7020*/  F2FP.BF16.F32.PACK_AB R3, R19, R17 ;  /* 0x000000111303723e */ /* 0x000fe200000010ff */
[----:B------:R-:W-:Y:S01]  /*7030*/  HMMA.16816.F32.BF16 R168, R92, R174, R168 ;  /* 0x000000ae5ca8723c */ /* 0x000fe200000418a8 */
[----:B------:R-:W-:Y:S02]  /*7040*/  HSET2.LE.AND R7, R2, R12, PT ;  /* 0x0000000c02077233 */ /* 0x000fe40003803000 */
[----:B----4-:R-:W-:-:S02]  /*7050*/  F2FP.BF16.F32.PACK_AB R2, R16, R15 ;  /* 0x0000000f1002723e */ /* 0x010fc400000010ff */
[----:B------:R-:W-:Y:S02]  /*7060*/  LOP3.LUT R98, R3, R0, RZ, 0xc0, !PT ;  /* 0x0000000003627212 */ /* 0x000fe400078ec0ff */
[----:B------:R-:W-:Y:S01]  /*7070*/  F2FP.BF16.F32.PACK_AB R0, R8, R11 ;  /* 0x0000000b0800723e */ /* 0x000fe200000010ff */
[C---:B------:R-:W-:Y:S01]  /*7080*/  HMMA.16816.F32.BF16 R72, R92.reuse, R80, R176 ;  /* 0x000000505c48723c */ /* 0x040fe200000418b0 */
        /* <DEDUP_REMOVED lines=84> */
[----:B------:R-:W2:Y:S01]  /*75d0*/  LDL R215, [R1+0x6c] ;  /* 0x00006c0001d77983 */ /* 0x000ea20000100800 */
[----:B------:R-:W1:Y:S03]  /*75e0*/  LDC.64 R4, c[0x0][0x3c0] ;  /* 0x0000f000ff047b82 */ /* 0x000e660000000a00 */
[----:B------:R-:W3:Y:S01]  /*75f0*/  LDL R212, [R1+0x68] ;  /* 0x0000680001d47983 */ /* 0x000ee20000100800 */
[----:B------:R-:W-:Y:S01]  /*7600*/  UIADD3 UR4, UPT, UPT, UR18, -0x2, URZ ;  /* 0xfffffffe12047890 */ /* 0x000fe2000fffe0ff */
[----:B------:R-:W-:-:S04]  /*7610*/  DEPBAR.LE SB0, 0x0 ;  /* 0x000080000000791a */ /* 0x000fc80000000000 */
[----:B------:R-:W4:Y:S04]  /*7620*/  LDL.LU R213, [R1] ;  /* 0x0000000001d57983 */ /* 0x000f280000300800 */
[----:B------:R-:W5:Y:S04]  /*7630*/  LDL R106, [R1+0x8] ;  /* 0x00000800016a7983 */ /* 0x000f680000100800 */
[----:B------:R-:W4:Y:S04]  /*7640*/  LDL R214, [R1+0x10] ;  /* 0x0000100001d67983 */ /* 0x000f280000100800 */
[----:B------:R-:W4:Y:S01]  /*7650*/  LDL R223, [R1+0xc] ;  /* 0x00000c0001df7983 */ /* 0x000f220000100800 */
[----:B------:R-:W1:Y:S02]  /*7660*/  S2UR UR5, SR_CgaCtaId ;  /* 0x00000000000579c3 */ /* 0x000e640000008800 */
[----:B-1----:R-:W-:-:S04]  /*7670*/  IMAD.WIDE.U32 R2, R4, UR4, RZ ;  /* 0x0000000404027c25 */ /* 0x002fc8000f8e00ff */
[----:B------:R-:W-:Y:S02]  /*7680*/  IMAD.SHL.U32 R7, R2, 0x40, RZ ;  /* 0x0000004002077824 */ /* 0x000fe400078e00ff */
[----:B------:R-:W-:Y:S02]  /*7690*/  IMAD R0, R5, UR4, R3 ;  /* 0x0000000405007c24 */ /* 0x000fe4000f8e0203 */
[----:B------:R-:W-:Y:S01]  /*76a0*/  IMAD.SHL.U32 R10, R220, 0x8, RZ ;  /* 0x00000008dc0a7824 */ /* 0x000fe200078e00ff */
[----:B------:R-:W-:Y:S02]  /*76b0*/  LEA R3, P0, R4, R7, 0x5 ;  /* 0x0000000704037211 */ /* 0x000fe400078028ff */
[----:B------:R-:W-:Y:S02]  /*76c0*/  SHF.L.U64.HI R8, R2, 0x6, R0 ;  /* 0x0000000602087819 */ /* 0x000fe40000010200 */
[----:B------:R-:W-:Y:S02]  /*76d0*/  LOP3.LUT R9, R10, 0xd8, RZ, 0xc0, !PT ;  /* 0x000000d80a097812 */ /* 0x000fe400078ec0ff */
[----:B------:R-:W-:-:S02]  /*76e0*/  LEA.HI.X R5, R4, R8, R5, 0x5, P0 ;  /* 0x0000000804057211 */ /* 0x000fc400000f2c05 */
[--C-:B------:R-:W-:Y:S02]  /*76f0*/  LOP3.LUT R9, R9, 0x18, R220.reuse, 0x78, !PT ;  /* 0x0000001809097812 */ /* 0x100fe400078e78dc */
[----:B------:R-:W-:Y:S01]  /*7700*/  SHF.R.U32.HI R186, RZ, 0x1, R220 ;  /* 0x00000001ffba7819 */ /* 0x000fe200000116dc */
[----:B------:R-:W-:Y:S01]  /*7710*/  ULEA UR5, UR5, UR6, 0x18 ;  /* 0x0000000605057291 */ /* 0x000fe2000f8ec0ff */
[----:B------:R-:W-:Y:S02]  /*7720*/  LOP3.LUT R9, R9, 0x1f20, R10, 0xf8, !PT ;  /* 0x00001f2009097812 */ /* 0x000fe400078ef80a */
[----:B------:R-:W-:-:S03]  /*7730*/  LOP3.LUT R184, R186, 0x8, RZ, 0xc0, !PT ;  /* 0x00000008bab87812 */ /* 0x000fc600078ec0ff */
[----:B------:R-:W-:Y:S01]  /*7740*/  LEA R230, R9, UR5, 0x1 ;  /* 0x0000000509e67c11 */ /* 0x000fe2000f8e08ff */
[----:B------:R-:W-:Y:S01]  /*7750*/  BAR.SYNC.DEFER_BLOCKING 0x0 ;  /* 0x0000000000007b1d */ /* 0x000fe20000010000 */
[-C--:B--2---:R-:W-:Y:S02]  /*7760*/  LEA R6, P2, R2, R215.reuse, 0x7 ;  /* 0x000000d702067211 */ /* 0x084fe400078438ff */
[C---:B------:R-:W-:Y:S01]  /*7770*/  LEA R4, P0, R3.reuse, R215, 0x1 ;  /* 0x000000d703047211 */ /* 0x040fe200078008ff */
[----:B------:R-:W-:Y:S01]  /*7780*/  IMAD.SHL.U32 R215, R220, 0x10, RZ ;  /* 0x00000010dcd77824 */ /* 0x000fe200078e00ff */
[-C--:B---3--:R-:W-:Y:S02]  /*7790*/  LEA.HI.X R7, R2, R212.reuse, R0, 0x7, P2 ;  /* 0x000000d402077211 */ /* 0x088fe400010f3c00 */
[----:B------:R-:W-:-:S03]  /*77a0*/  LEA.HI.X R5, R3, R212, R5, 0x1, P0 ;  /* 0x000000d403057211 */ /* 0x000fc600000f0c05 */
[----:B------:R-:W-:Y:S01]  /*77b0*/  @!PT LDS RZ, [RZ] ;  /* 0x00000000fffff984 */ /* 0x000fe20000000800 */
[----:B------:R-:W-:Y:S01]  /*77c0*/  @!PT LDS RZ, [RZ] ;  /* 0x00000000fffff984 */ /* 0x000fe20000000800 */
[----:B------:R-:W-:Y:S01]  /*77d0*/  @!PT LDS RZ, [RZ] ;  /* 0x00000000fffff984 */ /* 0x000fe20000000800 */
[----:B------:R-:W-:Y:S04]  /*77e0*/  LDGSTS.E.BYPASS.LTC128B.128 [R230+0x9000], desc[UR24][R6.64] ;  /* 0x0900000006e67fae */ /* 0x000fe8000b981a18 */
[----:B------:R-:W-:Y:S01]  /*77f0*/  LDGSTS.E.BYPASS.LTC128B.128 [R230+0xa000], desc[UR24][R6.64+0x40] ;  /* 0x0a00004006e67fae */ /* 0x000fe2000b981a18 */
[----:B-----5:R-:W-:-:S03]  /*7800*/  LOP3.LUT R0, R106, 0x120, RZ, 0xc0, !PT ;  /* 0x000001206a007812 */ /* 0x020fc600078ec0ff */
[----:B------:R-:W-:Y:S01]  /*7810*/  LDGSTS.E.BYPASS.LTC128B.128 [R230+0xb000], desc[UR24][R6.64+0x80] ;  /* 0x0b00008006e67fae */ /* 0x000fe2000b981a18 */
[----:B------:R-:W-:Y:S02]  /*7820*/  LOP3.LUT R0, R0, 0x3e00, R215, 0xf8, !PT ;  /* 0x00003e0000007812 */ /* 0x000fe400078ef8d7 */
[----:B----4-:R-:W-:Y:S01]  /*7830*/  LOP3.LUT R12, R214, R213, RZ, 0xfc, !PT ;  /* 0x000000d5d60c7212 */ /* 0x010fe200078efcff */
[----:B------:R-:W-:Y:S01]  /*7840*/  LDGSTS.E.BYPASS.LTC128B.128 [R230+0x9800], desc[UR24][R4.64] ;  /* 0x0980000004e67fae */ /* 0x000fe2000b981a18 */
[----:B------:R-:W-:Y:S02]  /*7850*/  LOP3.LUT R0, R0, R223, R184, 0xf6, !PT ;  /* 0x000000df00007212 */ /* 0x000fe400078ef6b8 */
[----:B------:R-:W-:Y:S01]  /*7860*/  LEA R12, R12, UR5, 0x1 ;  /* 0x000000050c0c7c11 */ /* 0x000fe2000f8e08ff */
[----:B------:R-:W-:Y:S01]  /*7870*/  LDGSTS.E.BYPASS.LTC128B.128 [R230+0xa800], desc[UR24][R4.64+0x40] ;  /* 0x0a80004004e67fae */ /* 0x000fe2000b981a18 */
[----:B------:R-:W-:-:S03]  /*7880*/  LEA R2, R0, UR5, 0x1 ;  /* 0x0000000500027c11 */ /* 0x000fc6000f8e08ff */
[----:B------:R1:W-:Y:S04]  /*7890*/  LDGSTS.E.BYPASS.LTC128B.128 [R230+0xb800], desc[UR24][R4.64+0x80] ;  /* 0x0b80008004e67fae */ /* 0x0003e8000b981a18 */
[----:B------:R-:W-:Y:S04]  /*78a0*/  LDSM.16.M88.4 R28, [R12+0x6000] ;  /* 0x006000000c1c783b */ /* 0x000fe80000000200 */
[----:B------:R-:W2:Y:S04]  /*78b0*/  LDSM.16.M88.4 R8, [R2+0x1000] ;  /* 0x001000000208783b */ /* 0x000ea80000000200 */
[----:B------:R-:W3:Y:S04]  /*78c0*/  LDSM.16.M88.4 R24, [R12+0x6400] ;  /* 0x006400000c18783b */ /* 0x000ee80000000200 */
[----:B------:R-:W4:Y:S04]  /*78d0*/  LDSM.16.M88.4 R16, [R12+0x6800] ;  /* 0x006800000c10783b */ /* 0x000f280000000200 */
[----:B------:R-:W5:Y:S01]  /*78e0*/  LDSM.16.M88.4 R32, [R12+0x6c00] ;  /* 0x006c00000c20783b */ /* 0x000f620000000200 */
[----:B------:R-:W-:-:S03]  /*78f0*/  IMAD.MOV.U32 R215, RZ, RZ, 0x20 ;  /* 0x00000020ffd77424 */ /* 0x000fc600078e00ff */
[----:B------:R-:W-:Y:S02]  /*7900*/  LDSM.16.M88.4 R20, [R2] ;  /* 0x000000000214783b */ /* 0x000fe40000000200 */
[----:B------:R-:W-:Y:S01]  /*7910*/  SEL R215, R215, 0xffffffe0, !P1 ;  /* 0xffffffe0d7d77807 */ /* 0x000fe20004800000 */
[----:B------:R-:W-:Y:S01]  /*7920*/  VIADD R15, R13, 0xffffffc1 ;  /* 0xffffffc10d0f7836 */ /* 0x000fe20000000000 */
[----:B------:R-:W0:Y:S03]  /*7930*/  LDGDEPBAR ;  /* 0x00000000000079af */ /* 0x000e260000000000 */
[C---:B------:R-:W-:Y:S02]  /*7940*/  IMAD.IADD R0, R215.reuse, 0x1, R12 ;  /* 0x00000001d7007824 */ /* 0x040fe400078e020c */
[----:B------:R-:W-:-:S03]  /*7950*/  IMAD.IADD R3, R215, 0x1, R2 ;  /* 0x00000001d7037824 */ /* 0x000fc600078e0202 */
[----:B------:R-:W-:Y:S04]  /*7960*/  LDSM.16.M88.4 R48, [R0+0x6000] ;  /* 0x006000000030783b */ /* 0x000fe80000000200 */
[----:B-1----:R-:W1:Y:S04]  /*7970*/  LDSM.16.M88.4 R4, [R3+0x1000] ;  /* 0x001000000304783b */ /* 0x002e680000000200 */
[----:B------:R-:W1:Y:S04]  /*7980*/  LDSM.16.M88.4 R44, [R0+0x6400] ;  /* 0x00640000002c783b */ /* 0x000e680000000200 */
[----:B------:R-:W1:Y:S04]  /*7990*/  LDSM.16.M88.4 R40, [R0+0x6800] ;  /* 0x006800000028783b */ /* 0x000e680000000200 */
[----:B------:R-:W1:Y:S01]  /*79a0*/  LDSM.16.M88.4 R36, [R0+0x6c00] ;  /* 0x006c00000024783b */ /* 0x000e620000000200 */
[C---:B--2---:R-:W-:Y:S08]  /*79b0*/  HMMA.16816.F32.BF16 R180, R8.reuse, R28, RZ ;  /* 0x0000001c08b4723c */ /* 0x044ff000000418ff */
[C---:B---3--:R-:W-:Y:S08]  /*79c0*/  HMMA.16816.F32.BF16 R108, R8.reuse, R24, RZ ;  /* 0x00000018086c723c */ /* 0x048ff000000418ff */
[C---:B----4-:R-:W-:Y:S08]  /*79d0*/  HMMA.16816.F32.BF16 R60, R8.reuse, R16, RZ ;  /* 0x00000010083c723c */ /* 0x050ff000000418ff */
[C---:B-----5:R-:W-:Y:S08]  /*79e0*/  HMMA.16816.F32.BF16 R52, R8.reuse, R32, RZ ;  /* 0x000000200834723c */ /* 0x060ff000000418ff */
[C---:B------:R-:W-:Y:S08]  /*79f0*/  HMMA.16816.F32.BF16 R176, R8.reuse, R30, RZ ;  /* 0x0000001e08b0723c */ /* 0x040ff000000418ff */
[C---:B------:R-:W-:Y:S08]  /*7a00*/  HMMA.16816.F32.BF16 R64, R8.reuse, R26, RZ ;  /* 0x0000001a0840723c */ /* 0x040ff000000418ff */
[C---:B------:R-:W-:Y:S08]  /*7a10*/  HMMA.16816.F32.BF16 R56, R8.reuse, R18, RZ ;  /* 0x000000120838723c */ /* 0x040ff000000418ff */
[----:B------:R-:W-:Y:S08]  /*7a20*/  HMMA.16816.F32.BF16 R8, R8, R34, RZ ;  /* 0x000000220808723c */ /* 0x000ff000000418ff */
[C---:B-1----:R-:W-:Y:S08]  /*7a30*/  HMMA.16816.F32.BF16 R200, R4.reuse, R48, R180 ;  /* 0x0000003004c8723c */ /* 0x042ff000000418b4 */
[C---:B------:R-:W-:Y:S08]  /*7a40*/  HMMA.16816.F32.BF16 R188, R4.reuse, R44, R108 ;  /* 0x0000002c04bc723c */ /* 0x040ff0000004186c */
        /* <DEDUP_REMOVED lines=8> */
[----:B------:R-:W1:Y:S07]  /*7ad0*/  LDSM.16.M88.4 R4, [R3] ;  /* 0x000000000304783b */ /* 0x000e6e0000000200 */
[C---:B------:R-:W-:Y:S08]  /*7ae0*/  HMMA.16816.F32.BF16 R180, R20.reuse, R28, RZ ;  /* 0x0000001c14b4723c */ /* 0x040ff000000418ff */
[C---:B------:R-:W-:Y:S08]  /*7af0*/  HMMA.16816.F32.BF16 R176, R20.reuse, R30, RZ ;  /* 0x0000001e14b0723c */ /* 0x040ff000000418ff */
[C---:B------:R-:W-:Y:S08]  /*7b00*/  HMMA.16816.F32.BF16 R64, R20.reuse, R26, RZ ;  /* 0x0000001a1440723c */ /* 0x040ff000000418ff */
[C---:B------:R-:W-:Y:S08]  /*7b10*/  HMMA.16816.F32.BF16 R8, R20.reuse, R32, RZ ;  /* 0x000000201408723c */ /* 0x040ff000000418ff */
[C---:B------:R-:W-:Y:S01]  /*7b20*/  HMMA.16816.F32.BF16 R108, R20.reuse, R24, RZ ;  /* 0x00000018146c723c */ /* 0x040fe200000418ff */
[----:B------:R-:W-:Y:S07]  /*7b30*/  LDSM.16.M88.4 R24, [R12+0x7800] ;  /* 0x007800000c18783b */ /* 0x000fee0000000200 */
[C---:B------:R-:W-:Y:S08]  /*7b40*/  HMMA.16816.F32.BF16 R60, R20.reuse, R16, RZ ;  /* 0x00000010143c723c */ /* 0x040ff000000418ff */
[C---:B------:R-:W-:Y:S01]  /*7b50*/  HMMA.16816.F32.BF16 R28, R20.reuse, R18, RZ ;  /* 0x00000012141c723c */ /* 0x040fe200000418ff */
[----:B------:R-:W2:Y:S07]  /*7b60*/  LDSM.16.M88.4 R16, [R2+0x3000] ;  /* 0x003000000210783b */ /* 0x000eae0000000200 */
[----:B------:R-:W-:Y:S01]  /*7b70*/  HMMA.16816.F32.BF16 R32, R20, R34, RZ ;  /* 0x000000221420723c */ /* 0x000fe200000418ff */
[----:B------:R-:W3:Y:S07]  /*7b80*/  LDSM.16.M88.4 R20, [R12+0x7c00] ;  /* 0x007c00000c14783b */ /* 0x000eee0000000200 */
[C---:B-1----:R-:W-:Y:S08]  /*7b90*/  HMMA.16816.F32.BF16 R216, R4.reuse, R48, R180 ;  /* 0x0000003004d8723c */ /* 0x042ff000000418b4 */
[C---:B------:R-:W-:Y:S08]  /*7ba0*/  HMMA.16816.F32.BF16 R192, R4.reuse, R50, R176 ;  /* 0x0000003204c0723c */ /* 0x040ff000000418b0 */
[C---:B------:R-:W-:Y:S08]  /*7bb0*/  HMMA.16816.F32.BF16 R180, R4.reuse, R46, R64 ;  /* 0x0000002e04b4723c */ /* 0x040ff00000041840 */
[C---:B------:R-:W-:Y:S08]  /*7bc0*/  HMMA.16816.F32.BF16 R212, R4.reuse, R44, R108 ;  /* 0x0000002c04d4723c */ /* 0x040ff0000004186c */
[C---:B------:R-:W-:Y:S08]  /*7bd0*/  HMMA.16816.F32.BF16 R204, R4.reuse, R40, R60 ;  /* 0x0000002804cc723c */ /* 0x040ff0000004183c */
[C---:B------:R-:W-:Y:S01]  /*7be0*/  HMMA.16816.F32.BF16 R196, R4.reuse, R36, R8 ;  /* 0x0000002404c4723c */ /* 0x040fe20000041808 */
[----:B------:R-:W-:Y:S07]  /*7bf0*/  LDSM.16.M88.4 R8, [R3+0x3000] ;  /* 0x003000000308783b */ /* 0x000fee0000000200 */
[C---:B------:R-:W-:Y:S01]  /*7c00*/  HMMA.16816.F32.BF16 R176, R4.reuse, R42, R28 ;  /* 0x0000002a04b0723c */ /* 0x040fe2000004181c */
[----:B------:R-:W-:Y:S04]  /*7c10*/  LDSM.16.M88.4 R28, [R0+0x7c00] ;  /* 0x007c0000001c783b */ /* 0x000fe80000000200 */
[----:B------:R-:W-:Y:S03]  /*7c20*/  LDSM.16.M88.4 R40, [R0+0x7000] ;  /* 0x007000000028783b */ /* 0x000fe60000000200 */
[----:B------:R-:W-:Y:S01]  /*7c30*/  HMMA.16816.F32.BF16 R64, R4, R38, R32 ;  /* 0x000000260440723c */ /* 0x000fe20000041820 */
[----:B------:R-:W1:Y:S04]  /*7c40*/  LDSM.16.M88.4 R4, [R2+0x2000] ;  /* 0x002000000204783b */ /* 0x000e680000000200 */
[----:B------:R-:W4:Y:S03]  /*7c50*/  LDSM.16.M88.4 R36, [R0+0x7400] ;  /* 0x007400000024783b */ /* 0x000f260000000200 */
[C---:B--2---:R-:W-:Y:S01]  /*7c60*/  HMMA.16816.F32.BF16 R44, R16.reuse, R52, R188 ;  /* 0x00000034102c723c */ /* 0x044fe200000418bc */
[----:B------:R-:W2:Y:S07]  /*7c70*/  LDSM.16.M88.4 R32, [R0+0x7800] ;  /* 0x007800000020783b */ /* 0x000eae0000000200 */
[C---:B------:R-:W-:Y:S08]  /*7c80*/  HMMA.16816.F32.BF16 R60, R16.reuse, R56, R200 ;  /* 0x00000038103c723c */ /* 0x040ff000000418c8 */
[C---:B------:R-:W-:Y:S08]  /*7c90*/  HMMA.16816.F32.BF16 R188, R16.reuse, R24, R208 ;  /* 0x0000001810bc723c */ /* 0x040ff000000418d0 */
[C---:B---3--:R-:W-:Y:S08]  /*7ca0*/  HMMA.16816.F32.BF16 R208, R16.reuse, R20, R232 ;  /* 0x0000001410d0723c */ /* 0x048ff000000418e8 */
        /* <DEDUP_REMOVED lines=12> */
[C---:B------:R-:W-:Y:S08]  /*7d70*/  HMMA.16816.F32.BF16 R212, R4.reuse, R26, R176 ;  /* 0x0000001a04d4723c */ /* 0x040ff000000418b0 */
[----:B------:R-:W-:Y:S01]  /*7d80*/  HMMA.16816.F32.BF16 R196, R4, R22, R64 ;  /* 0x0000001604c4723c */ /* 0x000fe20000041840 */
[----:B------:R-:W1:Y:S07]  /*7d90*/  LDSM.16.M88.4 R4, [R3+0x2000] ;  /* 0x002000000304783b */ /* 0x000e6e0000000200 */
[C---:B------:R-:W-:Y:S01]  /*7da0*/  HMMA.16816.F32.BF16 R176, R8.reuse, R30, R16 ;  /* 0x0000001e08b0723c */ /* 0x040fe20000041810 */
[----:B------:R-:W3:Y:S07]  /*7db0*/  LDSM.16.M88.4 R16, [R2+0x5000] ;  /* 0x005000000210783b */ /* 0x000eee0000000200 */
[C---:B------:R-:W-:Y:S01]  /*7dc0*/  HMMA.16816.F32.BF16 R180, R8.reuse, R42, R48 ;  /* 0x0000002a08b4723c */ /* 0x040fe20000041830 */
[----:B------:R-:W5:Y:S07]  /*7dd0*/  LDSM.16.M88.4 R48, [R12+0x8800] ;  /* 0x008800000c30783b */ /* 0x000f6e0000000200 */
[C---:B----4-:R-:W-:Y:S01]  /*7de0*/  HMMA.16816.F32.BF16 R20, R8.reuse, R36, R44 ;  /* 0x000000240814723c */ /* 0x050fe2000004182c */
[----:B------:R-:W4:Y:S07]  /*7df0*/  LDSM.16.M88.4 R44, [R12+0x8c00] ;  /* 0x008c00000c2c783b */ /* 0x000f2e0000000200 */
[C---:B------:R-:W-:Y:S08]  /*7e00*/  HMMA.16816.F32.BF16 R192, R8.reuse, R40, R60 ;  /* 0x0000002808c0723c */ /* 0x040ff0000004183c */
[C---:B------:R-:W-:Y:S08]  /*7e10*/  HMMA.16816.F32.BF16 R108, R8.reuse, R38, R108 ;  /* 0x00000026086c723c */ /* 0x040ff0000004186c */
[C---:B--2---:R-:W-:Y:S08]  /*7e20*/  HMMA.16816.F32.BF16 R64, R8.reuse, R32, R188 ;  /* 0x000000200840723c */ /* 0x044ff000000418bc */
[C---:B------:R-:W-:Y:S08]  /*7e30*/  HMMA.16816.F32.BF16 R60, R8.reuse, R34, R200 ;  /* 0x00000022083c723c */ /* 0x040ff000000418c8 */
[----:B------:R-:W-:Y:S01]  /*7e40*/  HMMA.16816.F32.BF16 R24, R8, R28, R208 ;  /* 0x0000001c0818723c */ /* 0x000fe200000418d0 */
[----:B------:R-:W2:Y:S07]  /*7e50*/  LDSM.16.M88.4 R8, [R2+0x4000] ;  /* 0x004000000208783b */ /* 0x000eae0000000200 */
[C---:B-1----:R-:W-:Y:S08]  /*7e60*/  HMMA.16816.F32.BF16 R236, R4.reuse, R36, R236 ;  /* 0x0000002404ec723c */ /* 0x042ff000000418ec */
        /* <DEDUP_REMOVED lines=9> */
[----:B------:R-:W1:Y:S03]  /*7f00*/  LDSM.16.M88.4 R28, [R0+0x8000] ;  /* 0x00800000001c783b */ /* 0x000e660000000200 */
[C---:B---3--:R-:W-:Y:S08]  /*7f10*/  HMMA.16816.F32.BF16 R200, R16.reuse, R56, R192 ;  /* 0x0000003810c8723c */ /* 0x048ff000000418c0 */
[C---:B------:R-:W-:Y:S08]  /*7f20*/  HMMA.16816.F32.BF16 R40, R16.reuse, R58, R180 ;  /* 0x0000003a1028723c */ /* 0x040ff000000418b4 */
[C---:B------:R-:W-:Y:S01]  /*7f30*/  HMMA.16816.F32.BF16 R196, R16.reuse, R52, R20 ;  /* 0x0000003410c4723c */ /* 0x040fe20000041814 */
[----:B------:R-:W-:Y:S07]  /*7f40*/  LDSM.16.M88.4 R20, [R0+0x8800] ;  /* 0x008800000014783b */ /* 0x000fee0000000200 */
[C---:B------:R-:W-:Y:S08]  /*7f50*/  HMMA.16816.F32.BF16 R108, R16.reuse, R54, R108 ;  /* 0x00000036106c723c */ /* 0x040ff0000004186c */
[C---:B-----5:R-:W-:Y:S08]  /*7f60*/  HMMA.16816.F32.BF16 R180, R16.reuse, R48, R64 ;  /* 0x0000003010b4723c */ /* 0x060ff00000041840 */
[C---:B------:R-:W-:Y:S08]  /*7f70*/  HMMA.16816.F32.BF16 R192, R16.reuse, R50, R60 ;  /* 0x0000003210c0723c */ /* 0x040ff0000004183c */
[C---:B----4-:R-:W-:Y:S01]  /*7f80*/  HMMA.16816.F32.BF16 R188, R16.reuse, R44, R24 ;  /* 0x0000002c10bc723c */ /* 0x050fe20000041818 */
[----:B------:R-:W-:Y:S07]  /*7f90*/  LDSM.16.M88.4 R24, [R3+0x4000] ;  /* 0x004000000318783b */ /* 0x000fee0000000200 */
[----:B------:R-:W-:Y:S01]  /*7fa0*/  HMMA.16816.F32.BF16 R176, R16, R46, R176 ;  /* 0x0000002e10b0723c */ /* 0x000fe200000418b0 */
[----:B------:R-:W3:Y:S01]  /*7fb0*/  LDSM.16.M88.4 R16, [R0+0x8400] ;  /* 0x008400000010783b */ /* 0x000ee20000000200 */
[----:B------:R-:W-:Y:S01]  /*7fc0*/  VIADD R14, R13, 0xffffffc8 ;  /* 0xffffffc80d0e7836 */ /* 0x000fe20000000000 */
[----:B------:R-:W-:-:S05]  /*7fd0*/  DEPBAR.LE SB0, 0x0 ;  /* 0x000080000000791a */ /* 0x000fca0000000000 */
[C---:B--2---:R-:W-:Y:S08]  /*7fe0*/  HMMA.16816.F32.BF16 R64, R8.reuse, R56, R244 ;  /* 0x000000380840723c */ /* 0x044ff000000418f4 */
        /* <DEDUP_REMOVED lines=15> */
[----:B------:R-:W-:-:S02]  /*80e0*/  VIADD R4, R222, 0x48 ;  /* 0x00000048de047836 */ /* 0x000fc40000000000 */
[----:B------:R-:W-:-:S03]  /*80f0*/  VIADD R5, R222, 0x40 ;  /* 0x00000040de057836 */ /* 0x000fc60000000000 */
[CC--:B------:R-:W-:Y:S02]  /*8100*/  ISETP.GT.AND P0, PT, R4.reuse, R15.reuse, PT ;  /* 0x0000000f0400720c */ /* 0x0c0fe40003f04270 */
[C---:B------:R-:W-:Y:S01]  /*8110*/  HMMA.16816.F32.BF16 R212, R24.reuse, R16, R56 ;  /* 0x0000001018d4723c */ /* 0x040fe20000041838 */
[----:B------:R-:W-:Y:S01]  /*8120*/  VIADD R16, R13, 0xffffffc0 ;  /* 0xffffffc00d107836 */ /* 0x000fe20000000000 */
[----:B------:R-:W-:Y:S01]  /*8130*/  FSEL R12, R11, -INF , !P0 ;  /* 0xff8000000b0c7808 */ /* 0x000fe20004000000 */
[----:B------:R-:W-:Y:S01]  /*8140*/  VIADD R11, R13, 0xffffffc9 ;  /* 0xffffffc90d0b7836 */ /* 0x000fe20000000000 */
[C---:B------:R-:W-:Y:S02]  /*8150*/  ISETP.GT.AND P3, PT, R5.reuse, R15, PT ;  /* 0x0000000f0500720c */ /* 0x040fe40003f64270 */
[-C--:B------:R-:W-:Y:S02]  /*8160*/  ISETP.GT.AND P4, PT, R5, R16.reuse, PT ;  /* 0x000000100500720c */ /* 0x080fe40003f84270 */
[----:B------:R-:W-:Y:S01]  /*8170*/  ISETP.GT.AND P2, PT, R4, R16, PT ;  /* 0x000000100400720c */ /* 0x000fe20003f44270 */
[----:B------:R-:W-:Y:S01]  /*8180*/  HMMA.16816.F32.BF16 R216, R24, R30, R60 ;  /* 0x0000001e18d8723c */ /* 0x000fe2000004183c */
[----:B------:R-:W-:-:S02]  /*8190*/  FSEL R6, R8, -INF , !P4 ;  /* 0xff80000008067808 */ /* 0x000fc40006000000 */
[----:B------:R-:W-:Y:S01]  /*81a0*/  FSEL R7, R10, -INF , !P2 ;  /* 0xff8000000a077808 */ /* 0x000fe20005000000 */
[----:B------:R-:W-:Y:S01]  /*81b0*/  VIADD R10, R13, 0xffffffd0 ;  /* 0xffffffd00d0a7836 */ /* 0x000fe20000000000 */
[----:B------:R-:W-:Y:S01]  /*81c0*/  FSEL R31, R9, -INF , !P3 ;  /* 0xff800000091f7808 */ /* 0x000fe20005800000 */
[----:B------:R-:W-:Y:S01]  /*81d0*/  VIADD R9, R13, 0xffffffd1 ;  /* 0xffffffd10d097836 */ /* 0x000fe20000000000 */
[----:B------:R-:W-:Y:S02]  /*81e0*/  ISETP.GT.AND P4, PT, R5, R14, PT ;  /* 0x0000000e0500720c */ /* 0x000fe40003f84270 */
[----:B------:R-:W-:Y:S01]  /*81f0*/  ISETP.GT.AND P0, PT, R4, R11, PT ;  /* 0x0000000b0400720c */ /* 0x000fe20003f04270 */
[----:B------:R-:W-:Y:S01]  /*8200*/  HMMA.16816.F32.BF16 R236, R24, R22, R48 ;  /* 0x0000001618ec723c */ /* 0x000fe20000041830 */
[----:B------:R-:W-:Y:S01]  /*8210*/  FSEL R22, R40, -INF , !P4 ;  /* 0xff80000028167808 */ /* 0x000fe20006000000 */
[----:B------:R-:W-:Y:S01]  /*8220*/  VIADD R3, R13, 0xffffffd9 ;  /* 0xffffffd90d037836 */ /* 0x000fe20000000000 */
[----:B------:R-:W-:-:S05]  /*8230*/  ISETP.GT.AND P4, PT, R5, R10, PT ;  /* 0x0000000a0500720c */ /* 0x000fca0003f84270 */
[----:B------:R-:W-:Y:S01]  /*8240*/  HMMA.16816.F32.BF16 R232, R24, R28, R64 ;  /* 0x0000001c18e8723c */ /* 0x000fe20000041840 */
[----:B------:R-:W-:Y:S02]  /*8250*/  FSEL R29, R43, -INF , !P0 ;  /* 0xff8000002b1d7808 */ /* 0x000fe40004000000 */
[----:B------:R-:W-:Y:S02]  /*8260*/  ISETP.GT.AND P0, PT, R4, R9, PT ;  /* 0x000000090400720c */ /* 0x000fe40003f04270 */
[----:B------:R-:W-:Y:S01]  /*8270*/  FSEL R51, R44, -INF , !P4 ;  /* 0xff8000002c337808 */ /* 0x000fe20006000000 */
[----:B------:R-:W-:Y:S01]  /*8280*/  VIADD R0, R13, 0xffffffe1 ;  /* 0xffffffe10d007836 */ /* 0x000fe20000000000 */
[C---:B------:R-:W-:Y:S02]  /*8290*/  ISETP.GT.AND P2, PT, R4.reuse, R14, PT ;  /* 0x0000000e0400720c */ /* 0x040fe40003f44270 */
[----:B------:R-:W-:Y:S02]  /*82a0*/  FSEL R44, R47, -INF , !P0 ;  /* 0xff8000002f2c7808 */ /* 0x000fe40004000000 */
[----:B------:R-:W-:-:S02]  /*82b0*/  ISETP.GT.AND P0, PT, R4, R3, PT ;  /* 0x000000030400720c */ /* 0x000fc40003f04270 */
[----:B------:R-:W-:Y:S01]  /*82c0*/  ISETP.GT.AND P3, PT, R5, R11, PT ;  /* 0x0000000b0500720c */ /* 0x000fe20003f64270 */
[C---:B------:R-:W-:Y:S01]  /*82d0*/  HMMA.16816.F32.BF16 R196, R24.reuse, R20, R36 ;  /* 0x0000001418c4723c */ /* 0x040fe20000041824 */
[----:B------:R-:W-:Y:S01]  /*82e0*/  FSEL R28, R42, -INF , !P2 ;  /* 0xff8000002a1c7808 */ /* 0x000fe20005000000 */
[----:B------:R-:W-:Y:S01]  /*82f0*/  VIADD R8, R13, 0xffffffd8 ;  /* 0xffffffd80d087836 */ /* 0x000fe20000000000 */
[----:B------:R-:W-:Y:S01]  /*8300*/  FSEL R42, R111, -INF , !P0 ;  /* 0xff8000006f2a7808 */ /* 0x000fe20004000000 */
[----:B------:R-:W-:Y:S01]  /*8310*/  VIADD R20, R13, 0xfffffff1 ;  /* 0xfffffff10d147836 */ /* 0x000fe20000000000 */
[C---:B------:R-:W-:Y:S02]  /*8320*/  ISETP.GT.AND P0, PT, R4.reuse, R0, PT ;  /* 0x000000000400720c */ /* 0x040fe40003f04270 */
[----:B------:R-:W-:Y:S01]  /*8330*/  FSEL R37, R41, -INF , !P3 ;  /* 0xff80000029257808 */ /* 0x000fe20005800000 */
[----:B------:R-:W-:Y:S01]  /*8340*/  HMMA.16816.F32.BF16 R200, R24, R18, R52 ;  /* 0x0000001218c8723c */ /* 0x000fe20000041834 */
[----:B------:R-:W-:Y:S01]  /*8350*/  ISETP.GT.AND P3, PT, R5, R9, PT ;  /* 0x000000090500720c */ /* 0x000fe20003f64270 */
[C---:B------:R-:W-:Y:S01]  /*8360*/  VIADD R2, R13.reuse, 0xffffffe0 ;  /* 0xffffffe00d027836 */ /* 0x040fe20000000000 */
[----:B------:R-:W-:Y:S01]  /*8370*/  ISETP.GT.AND P2, PT, R4, R10, PT ;  /* 0x0000000a0400720c */ /* 0x000fe20003f44270 */
[----:B------:R-:W-:Y:S01]  /*8380*/  VIADD R18, R13, 0xffffffe8 ;  /* 0xffffffe80d127836 */ /* 0x000fe20000000000 */
[----:B------:R-:W-:Y:S01]  /*8390*/  FSEL R40, R183, -INF , !P0 ;  /* 0xff800000b7287808 */ /* 0x000fe20004000000 */
[----:B------:R-:W-:Y:S01]  /*83a0*/  VIADD R17, R13, 0xffffffe9 ;  /* 0xffffffe90d117836 */ /* 0x000fe20000000000 */
[----:B------:R-:W-:Y:S01]  /*83b0*/  ISETP.GT.AND P4, PT, R5, R8, PT ;  /* 0x000000080500720c */ /* 0x000fe20003f84270 */
[C---:B------:R-:W-:Y:S01]  /*83c0*/  VIADD R21, R13.reuse, 0xfffffff0 ;  /* 0xfffffff00d157836 */ /* 0x040fe20000000000 */
[----:B------:R-:W-:Y:S01]  /*83d0*/  BAR.SYNC.DEFER_BLOCKING 0x0 ;  /* 0x0000000000007b1d */ /* 0x000fe20000010000 */
[----:B------:R-:W-:Y:S01]  /*83e0*/  VIADD R19, R13, 0xfffffff8 ;  /* 0xfffffff80d137836 */ /* 0x000fe20000000000 */
[----:B------:R-:W-:Y:S01]  /*83f0*/  ISETP.GT.AND P0, PT, R5, R20, PT ;  /* 0x000000140500720c */ /* 0x000fe20003f04270 */
[----:B------:R-:W-:Y:S01]  /*8400*/  VIADD R13, R13, 0xfffffff9 ;  /* 0xfffffff90d0d7836 */ /* 0x000fe20000000000 */
[----:B------:R-:W-:-:S02]  /*8410*/  FSEL R50, R45, -INF , !P3 ;  /* 0xff8000002d327808 */ /* 0x000fc40005800000 */
[----:B------:R-:W-:Y:S02]  /*8420*/  ISETP.GT.AND P3, PT, R5, R3, PT ;  /* 0x000000030500720c */ /* 0x000fe40003f64270 */
[----:B------:R-:W-:Y:S02]  /*8430*/  FSEL R45, R46, -INF , !P2 ;  /* 0xff8000002e2d7808 */ /* 0x000fe40005000000 */
[----:B------:R-:W-:Y:S02]  /*8440*/  ISETP.GT.AND P2, PT, R4, R8, PT ;  /* 0x000000080400720c */ /* 0x000fe40003f44270 */
[----:B------:R-:W-:Y:S02]  /*8450*/  FSEL R49, R108, -INF , !P4 ;  /* 0xff8000006c317808 */ /* 0x000fe40006000000 */
[----:B------:R-:W-:Y:S02]  /*8460*/  FSEL R55, R189, -INF , !P0 ;  /* 0xff800000bd377808 */ /* 0x000fe40004000000 */
[----:B------:R-:W-:-:S02]  /*8470*/  ISETP.GT.AND P4, PT, R5, R2, PT ;  /* 0x000000020500720c */ /* 0x000fc40003f84270 */
[----:B------:R-:W-:Y:S02]  /*8480*/  ISETP.GT.AND P0, PT, R4, R13, PT ;  /* 0x0000000d0400720c */ /* 0x000fe40003f04270 */
[----:B------:R-:W-:Y:S01]  /*8490*/  FSEL R48, R109, -INF , !P3 ;  /* 0xff8000006d307808 */ /* 0x000fe20005800000 */
[C---:B------:R-:W-:Y:S01]  /*84a0*/  HMMA.16816.F32.BF16 R208, R24.reuse, R32, R208 ;  /* 0x0000002018d0723c */ /* 0x040fe200000418d0 */
[----:B------:R-:W-:Y:S02]  /*84b0*/  ISETP.GT.AND P3, PT, R5, R0, PT ;  /* 0x000000000500720c */ /* 0x000fe40003f64270 */
[----:B------:R-:W-:Y:S02]  /*84c0*/  FSEL R43, R110, -INF , !P2 ;  /* 0xff8000006e2b7808 */ /* 0x000fe40005000000 */
[----:B------:R-:W-:Y:S02]  /*84d0*/  ISETP.GT.AND P2, PT, R4, R2, PT ;  /* 0x000000020400720c */ /* 0x000fe40003f44270 */
[----:B------:R-:W-:Y:S01]  /*84e0*/  FSEL R47, R180, -INF , !P4 ;  /* 0xff800000b42f7808 */ /* 0x000fe20006000000 */
[----:B------:R-:W-:Y:S01]  /*84f0*/  HMMA.16816.F32.BF16 R204, R24, R34, R204 ;  /* 0x0000002218cc723c */ /* 0x000fe200000418cc */
[----:B------:R-:W-:-:S02]  /*8500*/  FSEL R25, R179, -INF , !P0 ;  /* 0xff800000b3197808 */ /* 0x000fc40004000000 */
[----:B------:R-:W-:Y:S02]  /*8510*/  ISETP.GT.AND P4, PT, R5, R18, PT ;  /* 0x000000120500720c */ /* 0x000fe40003f84270 */
[----:B------:R-:W-:Y:S02]  /*8520*/  ISETP.GE.AND P0, PT, R16, R228, PT ;  /* 0x000000e41000720c */ /* 0x000fe40003f06270 */
[----:B------:R-:W-:Y:S02]  /*8530*/  FSEL R46, R181, -INF , !P3 ;  /* 0xff800000b52e7808 */ /* 0x000fe40005800000 */
[C---:B------:R-:W-:Y:S02]  /*8540*/  ISETP.GT.AND P3, PT, R5.reuse, R17, PT ;  /* 0x000000110500720c */ /* 0x040fe40003f64270 */
[----:B------:R-:W-:Y:S02]  /*8550*/  FSEL R41, R182, -INF , !P2 ;  /* 0xff800000b6297808 */ /* 0x000fe40005000000 */
[----:B------:R-:W-:-:S02]  /*8560*/  ISETP.GT.AND P2, PT, R5, R21, PT ;  /* 0x000000150500720c */ /* 0x000fc40003f44270 */
[----:B------:R-:W-:Y:S02]  /*8570*/  FSEL R39, R192, -INF , !P4 ;  /* 0xff800000c0277808 */ /* 0x000fe40006000000 */
[----:B------:R-:W-:Y:S02]  /*8580*/  FSEL R30, R7, -INF , !P0 ;  /* 0xff800000071e7808 */ /* 0x000fe40004000000 */
[C---:B------:R-:W-:Y:S02]  /*8590*/  ISETP.GT.AND P4, PT, R4.reuse, R18, PT ;  /* 0x000000120400720c */ /* 0x040fe40003f84270 */
[----:B------:R-:W-:Y:S02]  /*85a0*/  ISETP.GE.AND P0, PT, R11, R226, PT ;  /* 0x000000e20b00720c */ /* 0x000fe40003f06270 */
[----:B------:R-:W-:Y:S02]  /*85b0*/  FSEL R38, R193, -INF , !P3 ;  /* 0xff800000c1267808 */ /* 0x000fe40005800000 */
[----:B------:R-:W-:-:S02]  /*85c0*/  ISETP.GT.AND P3, PT, R4, R17, PT ;  /* 0x000000110400720c */ /* 0x000fc40003f64270 */
[C---:B------:R-:W-:Y:S02]  /*85d0*/  ISETP.GT.AND P6, PT, R5.reuse, R19, PT ;  /* 0x000000130500720c */ /* 0x040fe40003fc4270 */
[----:B------:R-:W-:Y:S02]  /*85e0*/  ISETP.GT.AND P5, PT, R5, R13, PT ;  /* 0x0000000d0500720c */ /* 0x000fe40003fa4270 */
[----:B------:R-:W-:Y:S02]  /*85f0*/  FSEL R54, R188, -INF , !P2 ;  /* 0xff800000bc367808 */ /* 0x000fe40005000000 */
[----:B------:R-:W-:Y:S02]  /*8600*/  FSEL R5, R194, -INF , !P4 ;  /* 0xff800000c2057808 */ /* 0x000fe40006000000 */
[----:B------:R-:W-:Y:S02]  /*8610*/  ISETP.GT.AND P2, PT, R4, R19, PT ;  /* 0x000000130400720c */ /* 0x000fe40003f44270 */
[----:B------:R-:W-:-:S02]  /*8620*/  FSEL R35, R37, -INF , !P0 ;  /* 0xff80000025237808 */ /* 0x000fc40004000000 */
[C---:B------:R-:W-:Y:S02]  /*8630*/  ISETP.GT.AND P4, PT, R4.reuse, R21, PT ;  /* 0x000000150400720c */ /* 0x040fe40003f84270 */
[----:B------:R-:W-:Y:S02]  /*8640*/  ISETP.GE.AND P0, PT, R9, R228, PT ;  /* 0x000000e40900720c */ /* 0x000fe40003f06270 */
[----:B------:R-:W-:Y:S02]  /*8650*/  FSEL R23, R195, -INF , !P3 ;  /* 0xff800000c3177808 */ /* 0x000fe40005800000 */
[----:B------:R-:W-:Y:S02]  /*8660*/  ISETP.GT.AND P3, PT, R4, R20, PT ;  /* 0x000000140400720c */ /* 0x000fe40003f64270 */
[----:B------:R-:W-:Y:S02]  /*8670*/  FSEL R52, R178, -INF , !P2 ;  /* 0xff800000b2347808 */ /* 0x000fe40005000000 */
[----:B------:R-:W-:-:S02]  /*8680*/  FSEL R24, R190, -INF , !P4 ;  /* 0xff800000be187808 */ /* 0x000fc40006000000 */
[----:B------:R-:W-:Y:S02]  /*8690*/  FSEL R178, R44, -INF , !P0 ;  /* 0xff8000002cb27808 */ /* 0x000fe40004000000 */
[-C--:B------:R-:W-:Y:S02]  /*86a0*/  ISETP.GE.AND P4, PT, R16, R226.reuse, PT ;  /* 0x000000e21000720c */ /* 0x080fe40003f86270 */
[-C--:B------:R-:W-:Y:S02]  /*86b0*/  ISETP.GE.AND P0, PT, R2, R226.reuse, PT ;  /* 0x000000e20200720c */ /* 0x080fe40003f06270 */
[----:B------:R-:W-:Y:S02]  /*86c0*/  FSEL R26, R191, -INF , !P3 ;  /* 0xff800000bf1a7808 */ /* 0x000fe40005800000 */
[----:B------:R-:W-:Y:S02]  /*86d0*/  FSEL R27, R177, -INF , !P5 ;  /* 0xff800000b11b7808 */ /* 0x000fe40006800000 */
[----:B------:R-:W-:-:S02]  /*86e0*/  ISETP.GE.AND P3, PT, R15, R226, PT ;  /* 0x000000e20f00720c */ /* 0x000fc40003f66270 */
[----:B------:R-:W-:Y:S02]  /*86f0*/  ISETP.GE.AND P5, PT, R15, R228, PT ;  /* 0x000000e40f00720c */ /* 0x000fe40003fa6270 */
[----:B------:R-:W-:Y:S02]  /*8700*/  ISETP.GE.AND P2, PT, R14, R226, PT ;  /* 0x000000e20e00720c */ /* 0x000fe40003f46270 */
[----:B------:R-:W-:Y:S02]  /*8710*/  FSEL R32, R6, -INF , !P4 ;  /* 0xff80000006207808 */ /* 0x000fe40006000000 */
[----:B------:R-:W-:Y:S02]  /*8720*/  FSEL R224, R47, -INF , !P0 ;  /* 0xff8000002fe07808 */ /* 0x000fe40004000000 */
[-C--:B------:R-:W-:Y:S02]  /*8730*/  ISETP.GE.AND P4, PT, R14, R228.reuse, PT ;  /* 0x000000e40e00720c */ /* 0x080fe40003f86270 */
[----:B------:R-:W-:-:S02]  /*8740*/  ISETP.GE.AND P0, PT, R18, R228, PT ;  /* 0x000000e41200720c */ /* 0x000fc40003f06270 */
        /* <DEDUP_REMOVED lines=8> */
[----:B------:R-:W-:Y:S02]  /*87d0*/  ISETP.GE.AND P4, PT, R9, R226, PT ;  /* 0x000000e20900720c */ /* 0x000fe40003f86270 */
[----:B------:R-:W-:Y:S02]  /*87e0*/  FMNMX3.FTZ R5, R105, R32, R31, !PT ;  /* 0x0000002069057276 */ /* 0x000fe4000781001f */
[----:B------:R-:W-:Y:S02]  /*87f0*/  FSEL R37, R29, -INF , !P3 ;  /* 0xff8000001d257808 */ /* 0x000fe40005800000 */
[----:B------:R-:W-:-:S02]  /*8800*/  ISETP.GE.AND P3, PT, R8, R226, PT ;  /* 0x000000e20800720c */ /* 0x000fc40003f66270 */
[----:B------:R-:W-:Y:S02]  /*8810*/  FSEL R110, R51, -INF , !P5 ;  /* 0xff800000336e7808 */ /* 0x000fe40006800000 */
[----:B------:R-:W-:Y:S02]  /*8820*/  ISETP.GE.AND P5, PT, R8, R228, PT ;  /* 0x000000e40800720c */ /* 0x000fe40003fa6270 */
[----:B------:R-:W-:Y:S02]  /*8830*/  FSEL R111, R45, -INF , !P2 ;  /* 0xff8000002d6f7808 */ /* 0x000fe40005000000 */
[----:B------:R-:W-:Y:S02]  /*8840*/  ISETP.GE.AND P2, PT, R3, R226, PT ;  /* 0x000000e20300720c */ /* 0x000fe40003f46270 */
[----:B------:R-:W-:Y:S02]  /*8850*/  FSEL R109, R50, -INF , !P4 ;  /* 0xff800000326d7808 */ /* 0x000fe40006000000 */
[----:B------:R-:W-:-:S02]  /*8860*/  FMNMX3.FTZ R4, R102, R30, R33, !PT ;  /* 0x0000001e66047276 */ /* 0x000fc40007810021 */
[----:B------:R-:W-:Y:S02]  /*8870*/  FMNMX3.FTZ R5, R5, R34, R35, !PT ;  /* 0x0000002205057276 */ /* 0x000fe40007810023 */
[-C--:B------:R-:W-:Y:S02]  /*8880*/  ISETP.GE.AND P4, PT, R3, R228.reuse, PT ;  /* 0x000000e40300720c */ /* 0x080fe40003f86270 */
[----:B------:R-:W-:Y:S02]  /*8890*/  FSEL R53, R176, -INF , !P6 ;  /* 0xff800000b0357808 */ /* 0x000fe40007000000 */
[----:B------:R-:W-:Y:S02]  /*88a0*/  FSEL R107, R49, -INF , !P3 ;  /* 0xff800000316b7808 */ /* 0x000fe40005800000 */
[----:B------:R-:W-:Y:S02]  /*88b0*/  ISETP.GE.AND P3, PT, R2, R228, PT ;  /* 0x000000e40200720c */ /* 0x000fe40003f66270 */
[----:B------:R-:W-:-:S02]  /*88c0*/  FSEL R176, R43, -INF , !P5 ;  /* 0xff8000002bb07808 */ /* 0x000fc40006800000 */
[----:B------:R-:W-:Y:S02]  /*88d0*/  ISETP.GE.AND P5, PT, R0, R226, PT ;  /* 0x000000e20000720c */ /* 0x000fe40003fa6270 */
[----:B------:R-:W-:Y:S02]  /*88e0*/  FSEL R108, R48, -INF , !P2 ;  /* 0xff800000306c7808 */ /* 0x000fe40005000000 */
[----:B------:R-:W-:Y:S02]  /*88f0*/  FMNMX3.FTZ R4, R4, R36, R37, !PT ;  /* 0x0000002404047276 */ /* 0x000fe40007810025 */
[----:B------:R-:W-:Y:S02]  /*8900*/  FMNMX3.FTZ R5, R5, R110, R109, !PT ;  /* 0x0000006e05057276 */ /* 0x000fe4000781006d */
[----:B------:R-:W-:Y:S02]  /*8910*/  FSEL R177, R42, -INF , !P4 ;  /* 0xff8000002ab17808 */ /* 0x000fe40006000000 */
[----:B------:R-:W-:-:S02]  /*8920*/  ISETP.GE.AND P4, PT, R18, R226, PT ;  /* 0x000000e21200720c */ /* 0x000fc40003f86270 */
[----:B------:R-:W-:Y:S02]  /*8930*/  ISETP.GE.AND P2, PT, R0, R228, PT ;  /* 0x000000e40000720c */ /* 0x000fe40003f46270 */
[----:B------:R-:W-:Y:S01]  /*8940*/  FSEL R245, R41, -INF , !P3 ;  /* 0xff80000029f57808 */ /* 0x000fe20005800000 */
[----:B------:R-:W-:Y:S01]  /*8950*/  UIADD3 UR14, UPT, UPT, UR18, -0x2, URZ ;  /* 0xfffffffe120e7890 */ /* 0x000fe2000fffe0ff */
[----:B------:R-:W-:Y:S02]  /*8960*/  ISETP.GE.AND P3, PT, R17, R226, PT ;  /* 0x000000e21100720c */ /* 0x000fe40003f66270 */
[----:B------:R-:W-:Y:S02]  /*8970*/  FSEL R225, R46, -INF , !P5 ;  /* 0xff8000002ee17808 */ /* 0x000fe40006800000 */
[----:B------:R-:W-:Y:S02]  /*8980*/  FMNMX3.FTZ R4, R4, R111, R178, !PT ;  /* 0x0000006f04047276 */ /* 0x000fe400078100b2 */
[----:B------:R-:W-:-:S02]  /*8990*/  FMNMX3.FTZ R5, R5, R107, R108, !PT ;  /* 0x0000006b05057276 */ /* 0x000fc4000781006c */
[----:B------:R-:W-:Y:S02]  /*89a0*/  FSEL R231, R39, -INF , !P4 ;  /* 0xff80000027e77808 */ /* 0x000fe40006000000 */
[-C--:B------:R-:W-:Y:S02]  /*89b0*/  ISETP.GE.AND P5, PT, R17, R228.reuse, PT ;  /* 0x000000e41100720c */ /* 0x080fe40003fa6270 */
[----:B------:R-:W-:Y:S02]  /*89c0*/  FSEL R246, R40, -INF , !P2 ;  /* 0xff80000028f67808 */ /* 0x000fe40005000000 */
[C---:B------:R-:W-:Y:S01]  /*89d0*/  ISETP.GE.AND P4, PT, R21.reuse, R228, PT ;  /* 0x000000e41500720c */ /* 0x040fe20003f86270 */
[----:B------:R-:W-:Y:S01]  /*89e0*/  UISETP.GT.U32.AND UP1, UPT, UR14, UR16, UPT ;  /* 0x000000100e00728c */ /* 0x000fe2000bf24070 */
[-C--:B------:R-:W-:Y:S02]  /*89f0*/  ISETP.GE.AND P2, PT, R21, R226.reuse, PT ;  /* 0x000000e21500720c */ /* 0x080fe40003f46270 */
[----:B------:R-:W-:-:S02]  /*8a00*/  ISETP.GE.AND P0, PT, R20, R226, PT ;  /* 0x000000e21400720c */ /* 0x000fc40003f06270 */
[----:B------:R-:W-:Y:S02]  /*8a10*/  FSEL R244, R38, -INF , !P3 ;  /* 0xff80000026f47808 */ /* 0x000fe40005800000 */
[----:B------:R-:W-:Y:S02]  /*8a20*/  FMNMX3.FTZ R4, R4, R176, R177, !PT ;  /* 0x000000b004047276 */ /* 0x000fe400078100b1 */
[----:B------:R-:W-:Y:S02]  /*8a30*/  FMNMX3.FTZ R5, R5, R224, R225, !PT ;  /* 0x000000e005057276 */ /* 0x000fe400078100e1 */
[----:B------:R-:W-:Y:S02]  /*8a40*/  FSEL R248, R23, -INF , !P5 ;  /* 0xff80000017f87808 */ /* 0x000fe40006800000 */
[----:B------:R-:W-:Y:S02]  /*8a50*/  FSEL R243, R24, -INF , !P4 ;  /* 0xff80000018f37808 */ /* 0x000fe40006000000 */
[----:B------:R-:W-:-:S02]  /*8a60*/  ISETP.GE.AND P3, PT, R20, R228, PT ;  /* 0x000000e41400720c */ /* 0x000fc40003f66270 */
[-C--:B------:R-:W-:Y:S02]  /*8a70*/  ISETP.GE.AND P5, PT, R19, R226.reuse, PT ;  /* 0x000000e21300720c */ /* 0x080fe40003fa6270 */
[----:B------:R-:W-:Y:S02]  /*8a80*/  FSEL R251, R54, -INF , !P2 ;  /* 0xff80000036fb7808 */ /* 0x000fe40005000000 */
[----:B------:R-:W-:Y:S02]  /*8a90*/  ISETP.GE.AND P4, PT, R13, R226, PT ;  /* 0x000000e20d00720c */ /* 0x000fe40003f86270 */
[----:B------:R-:W-:Y:S02]  /*8aa0*/  FSEL R250, R55, -INF , !P0 ;  /* 0xff80000037fa7808 */ /* 0x000fe40004000000 */
[----:B------:R-:W-:Y:S02]  /*8ab0*/  FMNMX3.FTZ R4, R4, R245, R246, !PT ;  /* 0x000000f504047276 */ /* 0x000fe400078100f6 */
[----:B------:R-:W-:-:S02]  /*8ac0*/  FMNMX3.FTZ R5, R5, R231, R244, !PT ;  /* 0x000000e705057276 */ /* 0x000fc400078100f4 */
[-C--:B------:R-:W-:Y:S02]  /*8ad0*/  ISETP.GE.AND P2, PT, R19, R228.reuse, PT ;  /* 0x000000e41300720c */ /* 0x080fe40003f46270 */
[----:B------:R-:W-:Y:S02]  /*8ae0*/  ISETP.GE.AND P0, PT, R13, R228, PT ;  /* 0x000000e40d00720c */ /* 0x000fe40003f06270 */
[----:B------:R-:W-:Y:S02]  /*8af0*/  FSEL R185, R26, -INF , !P3 ;  /* 0xff8000001ab97808 */ /* 0x000fe40005800000 */
[----:B------:R-:W-:Y:S02]  /*8b00*/  FSEL R249, R53, -INF , !P5 ;  /* 0xff80000035f97808 */ /* 0x000fe40006800000 */
[----:B------:R-:W-:Y:S02]  /*8b10*/  FSEL R252, R27, -INF , !P4 ;  /* 0xff8000001bfc7808 */ /* 0x000fe40006000000 */
[----:B------:R-:W-:-:S02]  /*8b20*/  FMNMX3.FTZ R4, R4, R247, R248, !PT ;  /* 0x000000f704047276 */ /* 0x000fc400078100f8 */
[----:B------:R-:W-:Y:S02]  /*8b30*/  FMNMX3.FTZ R5, R5, R251, R250, !PT ;  /* 0x000000fb05057276 */ /* 0x000fe400078100fa */
[----:B------:R-:W-:Y:S02]  /*8b40*/  FSEL R241, R52, -INF , !P2 ;  /* 0xff80000034f17808 */ /* 0x000fe40005000000 */
[----:B------:R-:W-:Y:S02]  /*8b50*/  FSEL R242, R25, -INF , !P0 ;  /* 0xff80000019f27808 */ /* 0x000fe40004000000 */
[----:B------:R-:W-:Y:S02]  /*8b60*/  FMNMX3.FTZ R22, R4, R243, R185, !PT ;  /* 0x000000f304167276 */ /* 0x000fe400078100b9 */
[----:B------:R-:W-:Y:S01]  /*8b70*/  FMNMX3.FTZ R12, R5, R249, R252, !PT ;  /* 0x000000f9050c7276 */ /* 0x000fe200078100fc */
[----:B------:R-:W-:Y:S06]  /*8b80*/  BRA.U !UP1, `(.L_x_926) ;  /* 0x0000000109747547 */ /* 0x000fec000b800000 */
[----:B------:R-:W2:Y:S04]  /*8b90*/  LDL R67, [R1+0x64] ;  /* 0x0000640001437983 */ /* 0x000ea80000100800 */
[----:B------:R-:W3:Y:S01]  /*8ba0*/  LDL R240, [R1+0x60] ;  /* 0x0000600001f07983 */ /* 0x000ee20000100800 */
[----:B------:R-:W-:-:S04]  /*8bb0*/  UIADD3 UR4, UPT, UPT, UR18, -0x3, URZ ;  /* 0xfffffffd12047890 */ /* 0x000fc8000fffe0ff */
[----:B------:R-:W-:-:S04]  /*8bc0*/  UIMAD.WIDE.U32 UR20, UR4, UR10, URZ ;  /* 0x0000000a041472a5 */ /* 0x000fc8000f8e00ff */
[----:B------:R-:W-:Y:S02]  /*8bd0*/  USHF.L.U32 UR6, UR20, 0x6, URZ ;  /* 0x0000000614067899 */ /* 0x000fe400080006ff */
[----:B------:R-:W-:Y:S01]  /*8be0*/  UIMAD UR4, UR4, UR11, UR21 ;  /* 0x0000000b040472a4 */ /* 0x000fe2000f8e0215 */
[----:B------:R-:W-:Y:S01]  /*8bf0*/  IMAD.U32 R6, RZ, RZ, UR20 ;  /* 0x00000014ff067e24 */ /* 0x000fe2000f8e00ff */
[----:B------:R-:W-:Y:S01]  /*8c00*/  ULEA UR6, UP0, UR10, UR6, 0x5 ;  /* 0x000000060a067291 */ /* 0x000fe2000f8028ff */
[----:B------:R-:W-:Y:S01]  /*8c10*/  IMAD.U32 R7, RZ, RZ, UR20 ;  /* 0x00000014ff077e24 */ /* 0x000fe2000f8e00ff */
[----:B------:R-:W-:Y:S02]  /*8c20*/  USHF.L.U64.HI UR5, UR20, 0x6, UR4 ;  /* 0x0000000614057899 */ /* 0x000fe40008010204 */
[----:B------:R-:W-:Y:S02]  /*8c30*/  MOV R5, UR4 ;  /* 0x0000000400057c02 */ /* 0x000fe40008000f00 */
[----:B------:R-:W-:Y:S01]  /*8c40*/  ULEA.HI.X UR5, UR10, UR5, UR11, 0x5, UP0 ;  /* 0x000000050a057291 */ /* 0x000fe200080f2c0b */
[----:B------:R-:W-:-:S02]  /*8c50*/  IMAD.U32 R4, RZ, RZ, UR6 ;  /* 0x00000006ff047e24 */ /* 0x000fc4000f8e00ff */
[----:B------:R-:W-:-:S03]  /*8c60*/  IMAD.U32 R24, RZ, RZ, UR6 ;  /* 0x00000006ff187e24 */ /* 0x000fc6000f8e00ff */
[----:B------:R-:W-:Y:S02]  /*8c70*/  MOV R23, UR5 ;  /* 0x0000000500177c02 */ /* 0x000fe40008000f00 */
[-C--:B--2---:R-:W-:Y:S02]  /*8c80*/  LEA R6, P2, R6, R67.reuse, 0x7 ;  /* 0x0000004306067211 */ /* 0x084fe400078438ff */
[----:B------:R-:W-:Y:S02]  /*8c90*/  LEA R4, P0, R4, R67, 0x1 ;  /* 0x0000004304047211 */ /* 0x000fe400078008ff */
[-C--:B---3--:R-:W-:Y:S02]  /*8ca0*/  LEA.HI.X R7, R7, R240.reuse, R5, 0x7, P2 ;  /* 0x000000f007077211 */ /* 0x088fe400010f3c05 */
        /* <DEDUP_REMOVED lines=11> */
.L_x_926:
[----:B------:R-:W2:Y:S01]  /*8d60*/  LDL.LU R23, [R1+0x34] ;  /* 0x0000340001177983 */ /* 0x000ea20000300800 */
[----:B------:R-:W3:Y:S01]  /*8d70*/  S2R R28, SR_CTAID.X ;  /* 0x00000000001c7919 */ /* 0x000ee20000002500 */
[----:B-1----:R-:W-:Y:S02]  /*8d80*/  FMNMX3.FTZ R4, R22, R241, R242, !PT ;  /* 0x000000f116047276 */ /* 0x002fe400078100f2 */
[----:B------:R-:W-:Y:S01]  /*8d90*/  SHF.R.U32.HI R38, RZ, 0x5, R220 ;  /* 0x00000005ff267819 */ /* 0x000fe200000116dc */
[----:B------:R-:W4:Y:S01]  /*8da0*/  LDL.64 R182, [R1+0x40] ;  /* 0x0000400001b67983 */ /* 0x000f220000100a00 */
[----:B------:R-:W-:Y:S01]  /*8db0*/  USHF.L.U32 UR23, UR14, 0x1, URZ ;  /* 0x000000010e177899 */ /* 0x000fe200080006ff */
[----:B------:R-:W-:Y:S02]  /*8dc0*/  IMAD.U32 R5, RZ, RZ, UR29 ;  /* 0x0000001dff057e24 */ /* 0x000fe4000f8e00ff */
[----:B------:R-:W-:Y:S01]  /*8dd0*/  SHFL.BFLY PT, R7, R12, 0x2, 0x1f ;  /* 0x0c401f000c077f89 */ /* 0x000fe200000e0000 */
[----:B------:R-:W-:-:S02]  /*8de0*/  UIADD3 UR6, UPT, UPT, UR29, -0x4498517b, URZ ;  /* 0xbb67ae851d067890 */ /* 0x000fc4000fffe0ff */
[----:B------:R-:W-:Y:S01]  /*8df0*/  UIADD3 UR7, UPT, UPT, UR28, -0x61c88647, URZ ;  /* 0x9e3779b91c077890 */ /* 0x000fe2000fffe0ff */
[----:B------:R-:W5:Y:S01]  /*8e00*/  LDL.64 R54, [R1+0x58] ;  /* 0x0000580001367983 */ /* 0x000f620000100a00 */
[----:B------:R-:W-:Y:S02]  /*8e10*/  UIADD3 UR4, UPT, UPT, UR28, 0x3c6ef372, URZ ;  /* 0x3c6ef3721c047890 */ /* 0x000fe4000fffe0ff */
[----:B------:R-:W-:Y:S01]  /*8e20*/  UIADD3 UR21, UPT, UPT, UR29, 0x76cf5d0a, URZ ;  /* 0x76cf5d0a1d157890 */ /* 0x000fe2000fffe0ff */
[----:B------:R-:W2:Y:S01]  /*8e30*/  LDL.64 R26, [R1+0x50] ;  /* 0x00005000011a7983 */ /* 0x000ea20000100a00 */
[----:B------:R-:W-:Y:S02]  /*8e40*/  UIADD3 UR20, UPT, UPT, UR29, 0x32370b8f, URZ ;  /* 0x32370b8f1d147890 */ /* 0x000fe4000fffe0ff */
[----:B------:R-:W-:Y:S01]  /*8e50*/  UIADD3 UR19, UPT, UPT, UR29, -0x126145ec, URZ ;  /* 0xed9eba141d137890 */ /* 0x000fe2000fffe0ff */
[----:B------:R-:W1:Y:S01]  /*8e60*/  SHFL.BFLY PT, R22, R4, 0x2, 0x1f ;  /* 0x0c401f0004167f89 */ /* 0x000e6200000e0000 */
[----:B------:R-:W2:Y:S01]  /*8e70*/  LDCU UR22, c[0x0][0x45c] ;  /* 0x00008b80ff1677ac */ /* 0x000ea20008000800 */
[----:B------:R-:W-:Y:S01]  /*8e80*/  IMAD.MOV.U32 R42, RZ, RZ, R221 ;  /* 0x000000ffff2a7224 */ /* 0x000fe200078e00dd */
[----:B------:R-:W-:Y:S01]  /*8e90*/  UIADD3 UR15, UPT, UPT, UR29, -0x56f99767, URZ ;  /* 0xa90668991d0f7890 */ /* 0x000fe2000fffe0ff */
[----:B------:R-:W-:Y:S01]  /*8ea0*/  IMAD.MOV.U32 R52, RZ, RZ, R101 ;  /* 0x000000ffff347224 */ /* 0x000fe200078e0065 */
[----:B------:R-:W1:Y:S01]  /*8eb0*/  S2UR UR5, SR_CgaCtaId ;  /* 0x00000000000579c3 */ /* 0x000e620000008800 */
[----:B---3--:R-:W-:-:S02]  /*8ec0*/  IMAD R28, R28, 0x8, R38 ;  /* 0x000000081c1c7824 */ /* 0x008fc400078e0226 */
[----:B------:R-:W-:-:S05]  /*8ed0*/  IMAD.MOV.U32 R56, RZ, RZ, R223 ;  /* 0x000000ffff387224 */ /* 0x000fca00078e00df */
[----:B------:R-:W3:Y:S01]  /*8ee0*/  LDC R41, c[0x0][0x4f8] ;  /* 0x00013e00ff297b82 */ /* 0x000ee20000000800 */
[----:B------:R-:W-:-:S04]  /*8ef0*/  VIADD R28, R28, 0x4 ;  /* 0x000000041c1c7836 */ /* 0x000fc80000000000 */
[----:B------:R-:W-:Y:S01]  /*8f00*/  IMAD.WIDE.U32 R28, R28, -0x326172a9, RZ ;  /* 0xcd9e8d571c1c7825 */ /* 0x000fe200078e00ff */
[----:B-1----:R-:W-:Y:S02]  /*8f10*/  FMNMX.FTZ R38, R4, R22, !PT ;  /* 0x0000001604267209 */ /* 0x002fe40007810000 */
[----:B------:R-:W-:-:S03]  /*8f20*/  FMNMX.FTZ R12, R12, R7, !PT ;  /* 0x000000070c0c7209 */ /* 0x000fc60007810000 */
[----:B------:R-:W1:Y:S01]  /*8f30*/  SHFL.BFLY PT, R22, R38, 0x1, 0x1f ;  /* 0x0c201f0026167f89 */ /* 0x000e6200000e0000 */
[----:B------:R-:W-:Y:S01]  /*8f40*/  MOV R53, R106 ;  /* 0x0000006a00357202 */ /* 0x000fe20000000f00 */
[----:B------:R-:W-:Y:S01]  /*8f50*/  IMAD.MOV.U32 R43, RZ, RZ, R100 ;  /* 0x000000ffff2b7224 */ /* 0x000fe200078e0064 */
[----:B------:R-:W-:Y:S01]  /*8f60*/  UMOV UR26, 0x400 ;  /* 0x00000400001a7882 */ /* 0x000fe20000000000 */
[----:B-1----:R-:W-:Y:S01]  /*8f70*/  FMNMX.FTZ R223, R38, R22, !PT ;  /* 0x0000001626df7209 */ /* 0x002fe20007810000 */
[----:B------:R-:W-:Y:S01]  /*8f80*/  ULEA UR5, UR5, UR26, 0x18 ;  /* 0x0000001a05057291 */ /* 0x000fe2000f8ec0ff */
[----:B------:R-:W-:Y:S02]  /*8f90*/  IMAD.MOV.U32 R188, RZ, RZ, R43 ;  /* 0x000000ffffbc7224 */ /* 0x000fe400078e002b */
[----:B------:R-:W-:Y:S01]  /*8fa0*/  IMAD.MOV.U32 R189, RZ, RZ, R42 ;  /* 0x000000ffffbd7224 */ /* 0x000fe200078e002a */
[----:B----4-:R-:W-:-:S05]  /*8fb0*/  LOP3.LUT R5, R5, UR23, R183, 0x96, !PT ;  /* 0x0000001705057c12 */ /* 0x010fca000f8e96b7 */
[----:B------:R-:W-:Y:S01]  /*8fc0*/  IMAD.WIDE.U32 R24, R5, -0x326172a9, RZ ;  /* 0xcd9e8d5705187825 */ /* 0x000fe200078e00ff */
[----:B-----5:R-:W-:-:S04]  /*8fd0*/  LOP3.LUT R6, R182, UR6, R55, 0x96, !PT ;  /* 0x00000006b6067c12 */ /* 0x020fc8000f8e9637 */
[----:B------:R-:W-:Y:S01]  /*8fe0*/  LOP3.LUT R5, R28, UR7, R25, 0x96, !PT ;  /* 0x000000071c057c12 */ /* 0x000fe2000f8e9619 */
[----:B------:R-:W-:-:S04]  /*8ff0*/  IMAD.WIDE.U32 R58, R6, -0x326172a9, RZ ;  /* 0xcd9e8d57063a7825 */ /* 0x000fc800078e00ff */
[----:B------:R-:W-:Y:S01]  /*9000*/  IMAD.WIDE.U32 R4, R5, -0x2daee0ad, RZ ;  /* 0xd2511f5305047825 */ /* 0x000fe200078e00ff */
[----:B------:R-:W-:-:S04]  /*9010*/  LOP3.LUT R6, R24, UR4, R59, 0x96, !PT ;  /* 0x0000000418067c12 */ /* 0x000fc8000f8e963b */
[----:B------:R-:W-:Y:S01]  /*9020*/  LOP3.LUT R5, R54, UR21, R5, 0x96, !PT ;  /* 0x0000001536057c12 */ /* 0x000fe2000f8e9605 */
[----:B------:R-:W-:-:S04]  /*9030*/  IMAD.WIDE.U32 R6, R6, -0x2daee0ad, RZ ;  /* 0xd2511f5306067825 */ /* 0x000fc800078e00ff */
[----:B--2---:R-:W-:Y:S01]  /*9040*/  IMAD.MOV.U32 R48, RZ, RZ, R26 ;  /* 0x000000ffff307224 */ /* 0x004fe200078e001a */
[----:B------:R-:W-:Y:S01]  /*9050*/  LOP3.LUT R4, R4, UR20, R7, 0x96, !PT ;  /* 0x0000001404047c12 */ /* 0x000fe2000f8e9607 */
[----:B------:R-:W-:Y:S02]  /*9060*/  IMAD.MOV.U32 R49, RZ, RZ, R27 ;  /* 0x000000ffff317224 */ /* 0x000fe400078e001b */
[----:B------:R-:W-:Y:S02]  /*9070*/  IMAD.MOV.U32 R44, RZ, RZ, R23 ;  /* 0x000000ffff2c7224 */ /* 0x000fe400078e0017 */
[----:B------:R-:W-:Y:S01]  /*9080*/  IMAD.WIDE.U32 R26, R5, -0x326172a9, RZ ;  /* 0xcd9e8d57051a7825 */ /* 0x000fe200078e00ff */
[----:B------:R-:W1:Y:S03]  /*9090*/  SHFL.BFLY PT, R23, R12, 0x1, 0x1f ;  /* 0x0c201f000c177f89 */ /* 0x000e6600000e0000 */
[----:B------:R-:W-:Y:S01]  /*90a0*/  IMAD.WIDE.U32 R28, R4, -0x326172a9, RZ ;  /* 0xcd9e8d57041c7825 */ /* 0x000fe200078e00ff */
[----:B------:R-:W-:-:S04]  /*90b0*/  LOP3.LUT R4, R58, UR13, R27, 0x96, !PT ;  /* 0x0000000d3a047c12 */ /* 0x000fc8000f8e961b */
[----:B------:R-:W-:Y:S01]  /*90c0*/  LOP3.LUT R7, R26, UR12, R29, 0x96, !PT ;  /* 0x0000000c1a077c12 */ /* 0x000fe2000f8e961d */
[----:B------:R-:W-:-:S04]  /*90d0*/  IMAD.WIDE.U32 R4, R4, -0x2daee0ad, RZ ;  /* 0xd2511f5304047825 */ /* 0x000fc800078e00ff */
[----:B------:R-:W-:Y:S01]  /*90e0*/  IMAD.WIDE.U32 R50, R7, -0x2daee0ad, RZ ;  /* 0xd2511f5307327825 */ /* 0x000fe200078e00ff */
[----:B------:R-:W-:-:S03]  /*90f0*/  LOP3.LUT R7, R6, UR19, R5, 0x96, !PT ;  /* 0x0000001306077c12 */ /* 0x000fc6000f8e9605 */
[----:B------:R-:W-:-:S05]  /*9100*/  VIADD R6, R222, 0x8 ;  /* 0x00000008de067836 */ /* 0x000fca0000000000 */
[----:B------:R-:W-:Y:S02]  /*9110*/  ISETP.GT.AND P2, PT, R6, R14, PT ;  /* 0x0000000e0600720c */ /* 0x000fe40003f44270 */
[----:B-1----:R-:W-:Y:S02]  /*9120*/  FMNMX.FTZ R221, R12, R23, !PT ;  /* 0x000000170cdd7209 */ /* 0x002fe40007810000 */
[----:B------:R-:W-:Y:S02]  /*9130*/  FSEL R47, R218, -INF , !P2 ;  /* 0xff800000da2f7808 */ /* 0x000fe40005000000 */
[C---:B------:R-:W-:Y:S02]  /*9140*/  ISETP.GT.AND P2, PT, R6.reuse, R2, PT ;  /* 0x000000020600720c */ /* 0x040fe40003f44270 */
[----:B------:R-:W-:Y:S02]  /*9150*/  ISETP.GT.AND P0, PT, R6, R11, PT ;  /* 0x0000000b0600720c */ /* 0x000fe40003f04270 */
[----:B------:R-:W-:Y:S01]  /*9160*/  LOP3.LUT R5, R4, UR15, R51, 0x96, !PT ;  /* 0x0000000f04057c12 */ /* 0x000fe2000f8e9633 */
[----:B------:R-:W-:Y:S01]  /*9170*/  FMUL.FTZ R4, R221, UR22 ;  /* 0x00000016dd047c20 */ /* 0x000fe20008410000 */
[----:B------:R-:W-:-:S02]  /*9180*/  FSEL R101, R198, -INF , !P2 ;  /* 0xff800000c6657808 */ /* 0x000fc40005000000 */
[----:B------:R-:W-:Y:S02]  /*9190*/  FSETP.NEU.FTZ.AND P2, PT, R221, -INF , PT ;  /* 0xff800000dd00780b */ /* 0x000fe40003f5d000 */
[----:B------:R-:W-:Y:S02]  /*91a0*/  FSEL R64, R219, -INF , !P0 ;  /* 0xff800000db407808 */ /* 0x000fe40004000000 */
[C---:B------:R-:W-:Y:S02]  /*91b0*/  ISETP.GT.AND P4, PT, R6.reuse, R16, PT ;  /* 0x000000100600720c */ /* 0x040fe40003f84270 */
[C---:B------:R-:W-:Y:S02]  /*91c0*/  ISETP.GT.AND P3, PT, R6.reuse, R15, PT ;  /* 0x0000000f0600720c */ /* 0x040fe40003f64270 */
[----:B------:R-:W-:Y:S01]  /*91d0*/  ISETP.GT.AND P0, PT, R6, R0, PT ;  /* 0x000000000600720c */ /* 0x000fe20003f04270 */
[----:B------:R-:W-:Y:S01]  /*91e0*/  IMAD.WIDE.U32 R26, R7, -0x326172a9, RZ ;  /* 0xcd9e8d57071a7825 */ /* 0x000fe200078e00ff */
[----:B------:R-:W-:-:S03]  /*91f0*/  FSEL R22, R4, RZ, P2 ;  /* 0x000000ff04167208 */ /* 0x000fc60001000000 */
[----:B------:R-:W-:Y:S01]  /*9200*/  FMUL.FTZ R12, R223, UR22 ;  /* 0x00000016df0c7c20 */ /* 0x000fe20008410000 */
[----:B------:R-:W-:Y:S01]  /*9210*/  FSEL R45, R234, -INF , !P4 ;  /* 0xff800000ea2d7808 */ /* 0x000fe20006000000 */
[----:B------:R-:W-:Y:S01]  /*9220*/  IMAD.WIDE.U32 R4, R5, -0x326172a9, RZ ;  /* 0xcd9e8d5705047825 */ /* 0x000fe200078e00ff */
[----:B------:R-:W-:Y:S02]  /*9230*/  FSEL R46, R235, -INF , !P3 ;  /* 0xff800000eb2e7808 */ /* 0x000fe40005800000 */
[----:B------:R-:W-:Y:S02]  /*9240*/  FSEL R106, R199, -INF , !P0 ;  /* 0xff800000c76a7808 */ /* 0x000fe40004000000 */
[C---:B------:R-:W-:Y:S02]  /*9250*/  ISETP.GT.AND P6, PT, R6.reuse, R10, PT ;  /* 0x0000000a0600720c */ /* 0x040fe40003fc4270 */
[C---:B------:R-:W-:Y:S02]  /*9260*/  ISETP.GT.AND P5, PT, R6.reuse, R9, PT ;  /* 0x000000090600720c */ /* 0x040fe40003fa4270 */
[----:B------:R-:W-:-:S02]  /*9270*/  ISETP.GT.AND P4, PT, R6, R8, PT ;  /* 0x000000080600720c */ /* 0x000fc40003f84270 */
[----:B------:R-:W-:Y:S02]  /*9280*/  ISETP.GT.AND P3, PT, R6, R3, PT ;  /* 0x000000030600720c */ /* 0x000fe40003f64270 */
[----:B------:R-:W-:Y:S02]  /*9290*/  FSETP.NEU.FTZ.AND P0, PT, R223, -INF , PT ;  /* 0xff800000df00780b */ /* 0x000fe40003f1d000 */
[----:B------:R-:W-:Y:S02]  /*92a0*/  LOP3.LUT R5, R26, UR8, R5, 0x96, !PT ;  /* 0x000000081a057c12 */ /* 0x000fe4000f8e9605 */
[----:B------:R-:W-:Y:S02]  /*92b0*/  FSEL R66, R214, -INF , !P6 ;  /* 0xff800000d6427808 */ /* 0x000fe40007000000 */
[----:B------:R-:W-:Y:S02]  /*92c0*/  FSEL R67, R215, -INF , !P5 ;  /* 0xff800000d7437808 */ /* 0x000fe40006800000 */
[----:B------:R-:W-:-:S02]  /*92d0*/  FSEL R65, R202, -INF , !P4 ;  /* 0xff800000ca417808 */ /* 0x000fc40006000000 */
[----:B------:R-:W-:Y:S02]  /*92e0*/  FSEL R100, R203, -INF , !P3 ;  /* 0xff800000cb647808 */ /* 0x000fe40005800000 */
[----:B------:R-:W-:Y:S02]  /*92f0*/  FSEL R39, R221, RZ, P2 ;  /* 0x000000ffdd277208 */ /* 0x000fe40001000000 */
[----:B------:R-:W-:Y:S02]  /*9300*/  FSEL R40, R223, RZ, P0 ;  /* 0x000000ffdf287208 */ /* 0x000fe40000000000 */
[----:B------:R-:W-:Y:S02]  /*9310*/  FSEL R23, R12, RZ, P0 ;  /* 0x000000ff0c177208 */ /* 0x000fe40000000000 */
[C---:B------:R-:W-:Y:S02]  /*9320*/  ISETP.GT.AND P6, PT, R6.reuse, R18, PT ;  /* 0x000000120600720c */ /* 0x040fe40003fc4270 */
[----:B------:R-:W-:-:S02]  /*9330*/  ISETP.GT.AND P5, PT, R6, R17, PT ;  /* 0x000000110600720c */ /* 0x000fc40003fa4270 */
[C---:B------:R-:W-:Y:S02]  /*9340*/  ISETP.GT.AND P4, PT, R6.reuse, R21, PT ;  /* 0x000000150600720c */ /* 0x040fe40003f84270 */
[C---:B------:R-:W-:Y:S02]  /*9350*/  ISETP.GT.AND P3, PT, R6.reuse, R20, PT ;  /* 0x000000140600720c */ /* 0x040fe40003f64270 */
[C---:B------:R-:W-:Y:S02]  /*9360*/  ISETP.GT.AND P2, PT, R6.reuse, R19, PT ;  /* 0x000000130600720c */ /* 0x040fe40003f44270 */
[----:B------:R-:W-:Y:S01]  /*9370*/  ISETP.GT.AND P0, PT, R6, R13, PT ;  /* 0x0000000d0600720c */ /* 0x000fe20003f04270 */
[----:B------:R-:W-:Y:S01]  /*9380*/  IMAD.MOV.U32 R6, RZ, RZ, R4 ;  /* 0x000000ffff067224 */ /* 0x000fe200078e0004 */
[----:B------:R-:W-:Y:S02]  /*9390*/  LOP3.LUT R179, R28, UR9, R27, 0x96, !PT ;  /* 0x000000091cb37c12 */ /* 0x000fe4000f8e961b */
[----:B------:R-:W-:-:S02]  /*93a0*/  PRMT R27, R4, 0x7771, RZ ;  /* 0x00007771041b7816 */ /* 0x000fc400000000ff */
[C---:B------:R-:W-:Y:S02]  /*93b0*/  PRMT R26, R4.reuse, 0x7773, RZ ;  /* 0x00007773041a7816 */ /* 0x040fe400000000ff */
[----:B------:R-:W-:Y:S02]  /*93c0*/  PRMT R12, R4, 0x7772, RZ ;  /* 0x00007772040c7816 */ /* 0x000fe400000000ff */
[C---:B------:R-:W-:Y:S02]  /*93d0*/  LOP3.LUT R4, R5.reuse, 0xffff, RZ, 0xc0, !PT ;  /* 0x0000ffff05047812 */ /* 0x040fe400078ec0ff */
[----:B------:R-:W-:Y:S02]  /*93e0*/  LOP3.LUT R29, R56, R184, RZ, 0x3c, !PT ;  /* 0x000000b8381d7212 */ /* 0x000fe400078e3cff */
[----:B------:R-:W-:Y:S02]  /*93f0*/  LOP3.LUT R6, R6, 0xff, RZ, 0xc0, !PT ;  /* 0x000000ff06067812 */ /* 0x000fe400078ec0ff */
[----:B------:R-:W-:-:S02]  /*9400*/  LOP3.LUT R7, R5, 0xff, RZ, 0xc0, !PT ;  /* 0x000000ff05077812 */ /* 0x000fc400078ec0ff */
[----:B------:R-:W-:Y:S02]  /*9410*/  SHF.R.U32.HI R4, RZ, 0x8, R4 ;  /* 0x00000008ff047819 */ /* 0x000fe40000011604 */
[----:B------:R-:W-:Y:S02]  /*9420*/  LOP3.LUT R53, R29, 0x120, R53, 0xf8, !PT ;  /* 0x000001201d357812 */ /* 0x000fe400078ef835 */
[----:B------:R-:W-:Y:S01]  /*9430*/  PRMT R29, R6, 0x5410, R27 ;  /* 0x00005410061d7816 */ /* 0x000fe2000000001b */
[----:B------:R-:W-:Y:S01]  /*9440*/  FFMA.FTZ R6, R32, UR22, -R22 ;  /* 0x0000001620067c23 */ /* 0x000fe20008010816 */
[----:B------:R-:W-:Y:S01]  /*9450*/  PRMT R28, R7, 0x5410, R4 ;  /* 0x00005410071c7816 */ /* 0x000fe20000000004 */
[----:B------:R-:W-:Y:S01]  /*9460*/  FFMA.FTZ R4, R31, UR22, -R22 ;  /* 0x000000161f047c23 */ /* 0x000fe20008010816 */
[----:B------:R-:W-:Y:S01]  /*9470*/  PRMT R38, R12, 0x5410, R26 ;  /* 0x000054100c267816 */ /* 0x000fe2000000001a */
[----:B------:R1:W-:Y:S01]  /*9480*/  MUFU.EX2 R215, R6 ;  /* 0x0000000600d77308 */ /* 0x0003e20000000800 */
[----:B------:R-:W-:-:S02]  /*9490*/  PRMT R12, R5, 0x7632, R12 ;  /* 0x00007632050c7816 */ /* 0x000fc4000000000c */
[----:B------:R-:W-:Y:S01]  /*94a0*/  LEA R198, R53, UR5, 0x1 ;  /* 0x0000000535c67c11 */ /* 0x000fe2000f8e08ff */
[----:B------:R2:W4:Y:S01]  /*94b0*/  MUFU.EX2 R214, R4 ;  /* 0x0000000400d67308 */ /* 0x0005220000000800 */
[----:B---3--:R-:W-:Y:S02]  /*94c0*/  LOP3.LUT R27, R41, 0xff, RZ, 0xc0, !PT ;  /* 0x000000ff291b7812 */ /* 0x008fe400078ec0ff */
[----:B------:R-:W-:Y:S01]  /*94d0*/  SHF.R.U32.HI R7, RZ, 0x18, R5 ;  /* 0x00000018ff077819 */ /* 0x000fe20000011605 */
[----:B------:R-:W-:Y:S01]  /*94e0*/  IMAD.MOV.U32 R180, RZ, RZ, R44 ;  /* 0x000000ffffb47224 */ /* 0x000fe200078e002c */
[----:B------:R-:W-:Y:S01]  /*94f0*/  LOP3.LUT R5, R12, 0xff, RZ, 0xc0, !PT ;  /* 0x000000ff0c057812 */ /* 0x000fe200078ec0ff */
[----:B------:R-:W-:Y:S01]  /*9500*/  IMAD R12, R27, 0x10000, R27 ;  /* 0x000100001b0c7824 */ /* 0x000fe200078e021b */
[----:B------:R-:W-:Y:S01]  /*9510*/  IADD3 R26, PT, PT, R198, 0x9000, RZ ;  /* 0x00009000c61a7810 */ /* 0x000fe20007ffe0ff */
[----:B------:R-:W-:Y:S01]  /*9520*/  STL [R1+0x4], R53 ;  /* 0x0000043501007387 */ /* 0x000fe20000100800 */
[----:B-1----:R-:W-:Y:S01]  /*9530*/  FFMA.FTZ R6, R30, UR22, -R23 ;  /* 0x000000161e067c23 */ /* 0x002fe20008010817 */
[----:B------:R-:W-:-:S02]  /*9540*/  IMAD.MOV.U32 R234, RZ, RZ, R54 ;  /* 0x000000ffffea7224 */ /* 0x000fc400078e0036 */
[----:B------:R-:W-:Y:S01]  /*9550*/  LDSM.16.MT88.4 R60, [R198+0x9000] ;  /* 0x00900000c63c783b */ /* 0x000fe20000004200 */
[----:B--2---:R-:W-:Y:S01]  /*9560*/  FFMA.FTZ R4, R33, UR22, -R23 ;  /* 0x0000001621047c23 */ /* 0x004fe20008010817 */
[----:B------:R1:W-:Y:S01]  /*9570*/  MUFU.EX2 R32, R6 ;  /* 0x0000000600207308 */ /* 0x0003e20000000800 */
[----:B------:R-:W-:Y:S01]  /*9580*/  PRMT R27, R5, 0x5410, R7 ;  /* 0x00005410051b7816 */ /* 0x000fe20000000007 */
[----:B------:R-:W-:Y:S02]  /*9590*/  FFMA.FTZ R5, R35, UR22, -R22 ;  /* 0x0000001623057c23 */ /* 0x000fe40008010816 */
[----:B------:R2:W3:Y:S01]  /*95a0*/  MUFU.EX2 R184, R4 ;  /* 0x0000000400b87308 */ /* 0x0004e20000000800 */
[----:B------:R-:W-:Y:S02]  /*95b0*/  VIADD R44, R198, 0x9020 ;  /* 0x00009020c62c7836 */ /* 0x000fe40000000000 */
[----:B------:R-:W-:Y:S02]  /*95c0*/  @P1 VIADD R44, R26, 0xffffffe0 ;  /* 0xffffffe01a2c1836 */ /* 0x000fe40000000000 */
[----:B------:R-:W-:-:S02]  /*95d0*/  FADD.FTZ R26, R105, -R39 ;  /* 0x80000027691a7221 */ /* 0x000fc40000010000 */
[----:B------:R4:W-:Y:S01]  /*95e0*/  MUFU.EX2 R105, R5 ;  /* 0x0000000500697308 */ /* 0x0009e20000000800 */
[----:B-1----:R-:W-:Y:S01]  /*95f0*/  FFMA.FTZ R6, R34, UR22, -R22 ;  /* 0x0000001622067c23 */ /* 0x002fe20008010816 */
[----:B------:R-:W-:-:S03]  /*9600*/  FFMA.FTZ R7, R36, UR22, -R23 ;  /* 0x0000001624077c23 */ /* 0x000fc60008010817 */
[----:B------:R1:W5:Y:S01]  /*9610*/  MUFU.EX2 R199, R6 ;  /* 0x0000000600c77308 */ /* 0x0003620000000800 */
[--C-:B--2---:R-:W-:Y:S02]  /*9620*/  HSET2.LE.AND R4, R28, R12.reuse, PT ;  /* 0x0000000c1c047233 */ /* 0x104fe40003803000 */
[----:B----4-:R-:W-:Y:S01]  /*9630*/  F2FP.BF16.F32.PACK_AB R5, R214, R215 ;  /* 0x000000d7d605723e */ /* 0x010fe200000010ff */
[----:B------:R2:W-:Y:S03]  /*9640*/  MUFU.EX2 R35, R7 ;  /* 0x0000000700237308 */ /* 0x0005e60000000800 */
[----:B------:R-:W-:Y:S01]  /*9650*/  LOP3.LUT R4, R5, R4, RZ, 0xc0, !PT ;  /* 0x0000000405047212 */ /* 0x000fe200078ec0ff */
[----:B-1----:R-:W-:Y:S01]  /*9660*/  FFMA.FTZ R6, R37, UR22, -R23 ;  /* 0x0000001625067c23 */ /* 0x002fe20008010817 */
[----:B------:R-:W-:-:S03]  /*9670*/  HSET2.LE.AND R5, R27, R12, PT ;  /* 0x0000000c1b057233 */ /* 0x000fc60003803000 */
[----:B------:R3:W1:Y:S01]  /*9680*/  MUFU.EX2 R30, R6 ;  /* 0x00000006001e7308 */ /* 0x0006620000000800 */
[----:B--2---:R-:W-:Y:S01]  /*9690*/  FMUL.FTZ R7, R26, UR22 ;  /* 0x000000161a077c20 */ /* 0x004fe20008410000 */
[----:B------:R-:W-:Y:S01]  /*96a0*/  LOP3.LUT R26, R38, 0xff00ff, RZ, 0xc0, !PT ;  /* 0x00ff00ff261a7812 */ /* 0x000fe200078ec0ff */
[----:B------:R-:W-:Y:S01]  /*96b0*/  FADD.FTZ R28, R102, -R40 ;  /* 0x80000028661c7221 */ /* 0x000fe20000010000 */
[----:B------:R-:W-:Y:S01]  /*96c0*/  FSEL R34, R239, -INF , !P5 ;  /* 0xff800000ef227808 */ /* 0x000fe20006800000 */
[----:B------:R5:W2:Y:S01]  /*96d0*/  MUFU.EX2 R57, R7 ;  /* 0x0000000700397308 */ /* 0x000aa20000000800 */
[----:B------:R-:W4:Y:S01]  /*96e0*/  LDSM.16.MT88.4 R36, [R44+0x1000] ;  /* 0x001000002c24783b */ /* 0x000f220000004200 */
[----:B---3--:R-:W-:Y:S02]  /*96f0*/  F2FP.BF16.F32.PACK_AB R6, R184, R32 ;  /* 0x00000020b806723e */ /* 0x008fe400000010ff */
[----:B------:R-:W-:Y:S01]  /*9700*/  FSEL R33, R238, -INF , !P6 ;  /* 0xff800000ee217808 */ /* 0x000fe20007000000 */
[----:B------:R-:W-:Y:S01]  /*9710*/  IMAD.MOV.U32 R235, RZ, RZ, R55 ;  /* 0x000000ffffeb7224 */ /* 0x000fe200078e0037 */
[----:B------:R-:W-:Y:S01]  /*9720*/  LOP3.LUT R5, R6, R5, RZ, 0xc0, !PT ;  /* 0x0000000506057212 */ /* 0x000fe200078ec0ff */
[----:B------:R-:W-:Y:S01]  /*9730*/  IMAD.MOV.U32 R102, RZ, RZ, R52 ;  /* 0x000000ffff667224 */ /* 0x000fe200078e0034 */
[--C-:B------:R-:W-:Y:S01]  /*9740*/  HSET2.LE.AND R6, R29, R12.reuse, PT ;  /* 0x0000000c1d067233 */ /* 0x100fe20003803000 */
[----:B------:R-:W-:Y:S01]  /*9750*/  IMAD.MOV.U32 R202, RZ, RZ, R50 ;  /* 0x000000ffffca7224 */ /* 0x000fe200078e0032 */
[----:B-----5:R-:W-:Y:S01]  /*9760*/  F2FP.BF16.F32.PACK_AB R7, R105, R199 ;  /* 0x000000c76907723e */ /* 0x020fe200000010ff */
[----:B------:R-:W-:Y:S01]  /*9770*/  IMAD.MOV.U32 R239, RZ, RZ, R32 ;  /* 0x000000ffffef7224 */ /* 0x000fe200078e0020 */
[----:B------:R-:W-:Y:S01]  /*9780*/  FSEL R32, R210, -INF , !P4 ;  /* 0xff800000d2207808 */ /* 0x000fe20006000000 */
[----:B------:R-:W-:Y:S01]  /*9790*/  FMUL.FTZ R27, R28, UR22 ;  /* 0x000000161c1b7c20 */ /* 0x000fe20008410000 */
[----:B------:R-:W-:Y:S01]  /*97a0*/  LOP3.LUT R6, R7, R6, RZ, 0xc0, !PT ;  /* 0x0000000607067212 */ /* 0x000fe200078ec0ff */
[----:B------:R-:W-:Y:S01]  /*97b0*/  IMAD.MOV.U32 R203, RZ, RZ, R51 ;  /* 0x000000ffffcb7224 */ /* 0x000fe200078e0033 */
[----:B------:R-:W-:Y:S01]  /*97c0*/  HSET2.LE.AND R7, R26, R12, PT ;  /* 0x0000000c1a077233 */ /* 0x000fe20003803000 */
[----:B------:R-:W-:Y:S01]  /*97d0*/  IMAD.MOV.U32 R181, RZ, RZ, R49 ;  /* 0x000000ffffb57224 */ /* 0x000fe200078e0031 */
[----:B------:R-:W-:Y:S01]  /*97e0*/  ISETP.GT.AND P6, PT, R222, R16, PT ;  /* 0x00000010de00720c */ /* 0x000fe20003fc4270 */
[----:B------:R-:W-:Y:S01]  /*97f0*/  LDSM.16.MT88.4 R40, [R198+0xa000] ;  /* 0x00a00000c628783b */ /* 0x000fe20000004200 */
[----:B------:R-:W-:-:S02]  /*9800*/  ISETP.GE.AND P5, PT, R16, R227, PT ;  /* 0x000000e31000720c */ /* 0x000fc40003fa6270 */
[----:B------:R-:W-:Y:S01]  /*9810*/  ISETP.GE.AND P4, PT, R16, R229, PT ;  /* 0x000000e51000720c */ /* 0x000fe20003f86270 */
[----:B-1----:R-:W-:Y:S01]  /*9820*/  IMAD.MOV.U32 R16, RZ, RZ, R30 ;  /* 0x000000ffff107224 */ /* 0x002fe200078e001e */
[----:B------:R-:W-:Y:S01]  /*9830*/  F2FP.BF16.F32.PACK_AB R26, R30, R35 ;  /* 0x000000231e1a723e */ /* 0x000fe200000010ff */
[----:B------:R-:W-:Y:S01]  /*9840*/  IMAD.MOV.U32 R238, RZ, RZ, R180 ;  /* 0x000000ffffee7224 */ /* 0x000fe200078e00b4 */
[----:B------:R-:W1:Y:S01]  /*9850*/  LDSM.16.MT88.4 R28, [R44+0x2000] ;  /* 0x002000002c1c783b */ /* 0x000e620000004200 */
[----:B------:R-:W-:-:S03]  /*9860*/  IMAD.MOV.U32 R180, RZ, RZ, R48 ;  /* 0x000000ffffb47224 */ /* 0x000fc600078e0030 */
[----:B------:R-:W3:Y:S04]  /*9870*/  LDSM.16.MT88.4 R52, [R44] ;  /* 0x000000002c34783b */ /* 0x000ee80000004200 */
[----:B------:R-:W5:Y:S01]  /*9880*/  LDSM.16.MT88.4 R48, [R198+0xb000] ;  /* 0x00b00000c630783b */ /* 0x000f620000004200 */
[----:B------:R-:W4:Y:S01]  /*9890*/  MUFU.EX2 R56, R27 ;  /* 0x0000001b00387308 */ /* 0x000f220000000800 */
[----:B------:R-:W-:Y:S01]  /*98a0*/  LOP3.LUT R7, R26, R7, RZ, 0xc0, !PT ;  /* 0x000000071a077212 */ /* 0x000fe200078ec0ff */
[-C--:B--2---:R-:W-:Y:S01]  /*98b0*/  FMUL.FTZ R168, R168, R57.reuse ;  /* 0x00000039a8a87220 */ /* 0x084fe20000410000 */
[-C--:B------:R-:W-:Y:S01]  /*98c0*/  FMUL.FTZ R169, R169, R57.reuse ;  /* 0x00000039a9a97220 */ /* 0x080fe20000410000 */
[-C--:B------:R-:W-:Y:S01]  /*98d0*/  FMUL.FTZ R164, R164, R57.reuse ;  /* 0x00000039a4a47220 */ /* 0x080fe20000410000 */
[-C--:B------:R-:W-:Y:S01]  /*98e0*/  FMUL.FTZ R165, R165, R57.reuse ;  /* 0x00000039a5a57220 */ /* 0x080fe20000410000 */
[-C--:B------:R-:W-:Y:S01]  /*98f0*/  FMUL.FTZ R88, R88, R57.reuse ;  /* 0x0000003958587220 */ /* 0x080fe20000410000 */
[-C--:B------:R-:W-:Y:S01]  /*9900*/  FMUL.FTZ R89, R89, R57.reuse ;  /* 0x0000003959597220 */ /* 0x080fe20000410000 */
[-C--:B----4-:R-:W-:Y:S01]  /*9910*/  FMUL.FTZ R170, R170, R56.reuse ;  /* 0x00000038aaaa7220 */ /* 0x090fe20000410000 */
        /* <DEDUP_REMOVED lines=42> */
[----:B------:R-:W-:-:S02]  /*9bc0*/  IMAD.MOV.U32 R171, RZ, RZ, R181 ;  /* 0x000000ffffab7224 */ /* 0x000fc400078e00b5 */
[----:B------:R-:W-:Y:S01]  /*9bd0*/  IMAD.MOV.U32 R170, RZ, RZ, R180 ;  /* 0x000000ffffaa7224 */ /* 0x000fe200078e00b4 */
[----:B------:R-:W-:Y:S01]  /*9be0*/  MOV R210, R243 ;  /* 0x000000f300d27202 */ /* 0x000fe20000000f00 */
[----:B------:R-:W-:Y:S01]  /*9bf0*/  IMAD.MOV.U32 R218, RZ, RZ, R241 ;  /* 0x000000ffffda7224 */ /* 0x000fe200078e00f1 */
[----:B------:R-:W-:Y:S01]  /*9c00*/  MOV R27, R183 ;  /* 0x000000b7001b7202 */ /* 0x000fe20000000f00 */
[----:B------:R-:W-:Y:S02]  /*9c10*/  IMAD.MOV.U32 R219, RZ, RZ, R242 ;  /* 0x000000ffffdb7224 */ /* 0x000fe400078e00f2 */
[----:B------:R-:W-:Y:S01]  /*9c20*/  IMAD.MOV.U32 R26, RZ, RZ, R182 ;  /* 0x000000ffff1a7224 */ /* 0x000fe200078e00b6 */
[----:B------:R-:W-:Y:S01]  /*9c30*/  HMMA.16816.F32.BF16 R240, R4, R36, R164 ;  /* 0x0000002404f0723c */ /* 0x000fe200000418a4 */
[----:B------:R-:W-:Y:S02]  /*9c40*/  IMAD.MOV.U32 R167, RZ, RZ, R189 ;  /* 0x000000ffffa77224 */ /* 0x000fe400078e00bd */
[----:B------:R-:W-:-:S05]  /*9c50*/  IMAD.MOV.U32 R164, RZ, RZ, R188 ;  /* 0x000000ffffa47224 */ /* 0x000fca00078e00bc */
[----:B-1----:R-:W-:Y:S01]  /*9c60*/  HMMA.16816.F32.BF16 R180, R4, R28, R88 ;  /* 0x0000001c04b4723c */ /* 0x002fe20000041858 */
[----:B------:R-:W-:Y:S01]  /*9c70*/  IMAD.MOV.U32 R88, RZ, RZ, R170 ;  /* 0x000000ffff587224 */ /* 0x000fe200078e00aa */
[----:B------:R-:W-:-:S06]  /*9c80*/  MOV R89, R171 ;  /* 0x000000ab00597202 */ /* 0x000fcc0000000f00 */
[C---:B------:R-:W-:Y:S08]  /*9c90*/  HMMA.16816.F32.BF16 R116, R4.reuse, R60, R116 ;  /* 0x0000003c0474723c */ /* 0x040ff00000041874 */
[C---:B------:R-:W-:Y:S08]  /*9ca0*/  HMMA.16816.F32.BF16 R120, R4.reuse, R62, R120 ;  /* 0x0000003e0478723c */ /* 0x040ff00000041878 */
[C---:B---3--:R-:W-:Y:S08]  /*9cb0*/  HMMA.16816.F32.BF16 R132, R4.reuse, R52, R132 ;  /* 0x000000340484723c */ /* 0x048ff00000041884 */
[C---:B------:R-:W-:Y:S08]  /*9cc0*/  HMMA.16816.F32.BF16 R136, R4.reuse, R54, R136 ;  /* 0x000000360488723c */ /* 0x040ff00000041888 */
[C---:B------:R-:W-:Y:S08]  /*9cd0*/  HMMA.16816.F32.BF16 R148, R4.reuse, R40, R148 ;  /* 0x000000280494723c */ /* 0x040ff00000041894 */
[C---:B------:R-:W-:Y:S08]  /*9ce0*/  HMMA.16816.F32.BF16 R152, R4.reuse, R42, R152 ;  /* 0x0000002a0498723c */ /* 0x040ff00000041898 */
[C---:B-----5:R-:W-:Y:S08]  /*9cf0*/  HMMA.16816.F32.BF16 R188, R4.reuse, R48, R72 ;  /* 0x0000003004bc723c */ /* 0x060ff00000041848 */
[C---:B------:R-:W-:Y:S08]  /*9d00*/  HMMA.16816.F32.BF16 R76, R4.reuse, R50, R76 ;  /* 0x00000032044c723c */ /* 0x040ff0000004184c */
[----:B------:R-:W-:Y:S01]  /*9d10*/  HMMA.16816.F32.BF16 R168, R4, R30, R92 ;  /* 0x0000001e04a8723c */ /* 0x000fe2000004185c */
[----:B------:R-:W-:-:S02]  /*9d20*/  FSEL R5, R211, -INF , !P3 ;  /* 0xff800000d3057808 */ /* 0x000fc40005800000 */
[----:B------:R-:W-:Y:S02]  /*9d30*/  FSEL R4, R232, -INF , !P6 ;  /* 0xff800000e8047808 */ /* 0x000fe40007000000 */
[----:B------:R-:W-:Y:S02]  /*9d40*/  ISETP.GT.AND P3, PT, R222, R15, PT ;  /* 0x0000000fde00720c */ /* 0x000fe40003f64270 */
[----:B------:R-:W-:Y:S02]  /*9d50*/  FSEL R6, R206, -INF , !P2 ;  /* 0xff800000ce067808 */ /* 0x000fe40005000000 */
[----:B------:R-:W-:Y:S02]  /*9d60*/  FSEL R73, R4, -INF , !P5 ;  /* 0xff80000004497808 */ /* 0x000fe40006800000 */
[----:B------:R-:W-:Y:S02]  /*9d70*/  ISETP.GE.AND P2, PT, R15, R227, PT ;  /* 0x000000e30f00720c */ /* 0x000fe40003f46270 */
[----:B------:R-:W-:-:S02]  /*9d80*/  FSEL R4, R233, -INF , !P3 ;  /* 0xff800000e9047808 */ /* 0x000fc40005800000 */
[----:B------:R-:W-:Y:S02]  /*9d90*/  ISETP.GT.AND P6, PT, R222, R14, PT ;  /* 0x0000000ede00720c */ /* 0x000fe40003fc4270 */
[----:B------:R-:W-:Y:S02]  /*9da0*/  FSEL R72, R4, -INF , !P2 ;  /* 0xff80000004487808 */ /* 0x000fe40005000000 */
[----:B------:R-:W-:Y:S02]  /*9db0*/  ISETP.GE.AND P5, PT, R14, R227, PT ;  /* 0x000000e30e00720c */ /* 0x000fe40003fa6270 */
[----:B------:R-:W-:Y:S01]  /*9dc0*/  FSEL R4, R216, -INF , !P6 ;  /* 0xff800000d8047808 */ /* 0x000fe20007000000 */
[----:B------:R-:W-:Y:S01]  /*9dd0*/  IMAD.MOV.U32 R95, RZ, RZ, R27 ;  /* 0x000000ffff5f7224 */ /* 0x000fe200078e001b */
[----:B------:R-:W-:Y:S02]  /*9de0*/  ISETP.GT.AND P3, PT, R222, R11, PT ;  /* 0x0000000bde00720c */ /* 0x000fe40003f64270 */
[----:B------:R-:W-:-:S02]  /*9df0*/  FSEL R27, R45, -INF , !P4 ;  /* 0xff8000002d1b7808 */ /* 0x000fc40006000000 */
[----:B------:R-:W-:Y:S02]  /*9e00*/  FSEL R7, R207, -INF , !P0 ;  /* 0xff800000cf077808 */ /* 0x000fe40004000000 */
[----:B------:R-:W-:Y:S02]  /*9e10*/  FSEL R45, R4, -INF , !P5 ;  /* 0xff800000042d7808 */ /* 0x000fe40006800000 */
[----:B------:R-:W-:Y:S02]  /*9e20*/  ISETP.GE.AND P0, PT, R15, R229, PT ;  /* 0x000000e50f00720c */ /* 0x000fe40003f06270 */
[----:B------:R-:W-:Y:S02]  /*9e30*/  ISETP.GE.AND P2, PT, R11, R227, PT ;  /* 0x000000e30b00720c */ /* 0x000fe40003f46270 */
[----:B------:R-:W-:Y:S01]  /*9e40*/  FSEL R4, R217, -INF , !P3 ;  /* 0xff800000d9047808 */ /* 0x000fe20005800000 */
[----:B------:R-:W-:Y:S01]  /*9e50*/  IMAD.MOV.U32 R91, RZ, RZ, R167 ;  /* 0x000000ffff5b7224 */ /* 0x000fe200078e00a7 */
[----:B------:R-:W-:Y:S01]  /*9e60*/  ISETP.GT.AND P6, PT, R222, R10, PT ;  /* 0x0000000ade00720c */ /* 0x000fe20003fc4270 */
[----:B------:R-:W-:Y:S01]  /*9e70*/  IMAD.MOV.U32 R167, RZ, RZ, R35 ;  /* 0x000000ffffa77224 */ /* 0x000fe200078e0023 */
[----:B------:R-:W-:Y:S01]  /*9e80*/  FSEL R35, R4, -INF , !P2 ;  /* 0xff80000004237808 */ /* 0x000fe20005000000 */
[----:B------:R-:W-:Y:S01]  /*9e90*/  IMAD.MOV.U32 R94, RZ, RZ, R26 ;  /* 0x000000ffff5e7224 */ /* 0x000fe200078e001a */
[----:B------:R-:W-:-:S02]  /*9ea0*/  FSEL R26, R46, -INF , !P0 ;  /* 0xff8000002e1a7808 */ /* 0x000fc40004000000 */
[----:B------:R-:W-:Y:S02]  /*9eb0*/  ISETP.GE.AND P0, PT, R11, R229, PT ;  /* 0x000000e50b00720c */ /* 0x000fe40003f06270 */
[----:B------:R-:W-:Y:S02]  /*9ec0*/  ISETP.GE.AND P5, PT, R10, R227, PT ;  /* 0x000000e30a00720c */ /* 0x000fe40003fa6270 */
[----:B------:R-:W-:Y:S02]  /*9ed0*/  FSEL R4, R212, -INF , !P6 ;  /* 0xff800000d4047808 */ /* 0x000fe40007000000 */
[----:B------:R-:W-:Y:S02]  /*9ee0*/  ISETP.GE.AND P4, PT, R14, R229, PT ;  /* 0x000000e50e00720c */ /* 0x000fe40003f86270 */
[----:B------:R-:W-:Y:S01]  /*9ef0*/  ISETP.GT.AND P3, PT, R222, R9, PT ;  /* 0x00000009de00720c */ /* 0x000fe20003f64270 */
[----:B------:R-:W-:Y:S01]  /*9f00*/  IMAD.MOV.U32 R74, RZ, RZ, R16 ;  /* 0x000000ffff4a7224 */ /* 0x000fe200078e0010 */
[----:B------:R-:W-:-:S02]  /*9f10*/  FSEL R15, R64, -INF , !P0 ;  /* 0xff800000400f7808 */ /* 0x000fc40004000000 */
[----:B------:R-:W-:Y:S02]  /*9f20*/  FSEL R207, R4, -INF , !P5 ;  /* 0xff80000004cf7808 */ /* 0x000fe40006800000 */
[----:B------:R-:W-:Y:S02]  /*9f30*/  FSEL R16, R47, -INF , !P4 ;  /* 0xff8000002f107808 */ /* 0x000fe40006000000 */
[C---:B------:R-:W-:Y:S02]  /*9f40*/  ISETP.GE.AND P2, PT, R9.reuse, R227, PT ;  /* 0x000000e30900720c */ /* 0x040fe40003f46270 */
[-C--:B------:R-:W-:Y:S02]  /*9f50*/  ISETP.GE.AND P0, PT, R9, R229.reuse, PT ;  /* 0x000000e50900720c */ /* 0x080fe40003f06270 */
[----:B------:R-:W-:Y:S02]  /*9f60*/  FSEL R4, R213, -INF , !P3 ;  /* 0xff800000d5047808 */ /* 0x000fe40005800000 */
[----:B------:R-:W-:Y:S01]  /*9f70*/  ISETP.GE.AND P4, PT, R10, R229, PT ;  /* 0x000000e50a00720c */ /* 0x000fe20003f86270 */
[----:B------:R-:W-:Y:S01]  /*9f80*/  IMAD.MOV.U32 R75, RZ, RZ, R210 ;  /* 0x000000ffff4b7224 */ /* 0x000fe200078e00d2 */
[----:B------:R-:W-:-:S02]  /*9f90*/  ISETP.GT.AND P6, PT, R222, R8, PT ;  /* 0x00000008de00720c */ /* 0x000fc40003fc4270 */
[----:B------:R-:W-:Y:S02]  /*9fa0*/  FSEL R210, R4, -INF , !P2 ;  /* 0xff80000004d27808 */ /* 0x000fe40005000000 */
[----:B------:R-:W-:Y:S02]  /*9fb0*/  FSEL R67, R67, -INF , !P0 ;  /* 0xff80000043437808 */ /* 0x000fe40004000000 */
[----:B------:R-:W-:Y:S02]  /*9fc0*/  FSEL R66, R66, -INF , !P4 ;  /* 0xff80000042427808 */ /* 0x000fe40006000000 */
[----:B------:R-:W-:Y:S02]  /*9fd0*/  ISETP.GT.AND P3, PT, R222, R3, PT ;  /* 0x00000003de00720c */ /* 0x000fe40003f64270 */
[C---:B------:R-:W-:Y:S02]  /*9fe0*/  ISETP.GE.AND P2, PT, R3.reuse, R227, PT ;  /* 0x000000e30300720c */ /* 0x040fe40003f46270 */
[----:B------:R-:W-:-:S02]  /*9ff0*/  ISETP.GE.AND P0, PT, R3, R229, PT ;  /* 0x000000e50300720c */ /* 0x000fc40003f06270 */
[C---:B------:R-:W-:Y:S02]  /*a000*/  ISETP.GE.AND P5, PT, R8.reuse, R227, PT ;  /* 0x000000e30800720c */ /* 0x040fe40003fa6270 */
[----:B------:R-:W-:Y:S02]  /*a010*/  ISETP.GE.AND P4, PT, R8, R229, PT ;  /* 0x000000e50800720c */ /* 0x000fe40003f86270 */
[----:B------:R-:W-:Y:S02]  /*a020*/  FSEL R3, R200, -INF , !P6 ;  /* 0xff800000c8037808 */ /* 0x000fe40007000000 */
[----:B------:R-:W-:Y:S02]  /*a030*/  FSEL R65, R65, -INF , !P4 ;  /* 0xff80000041417808 */ /* 0x000fe40006000000 */
[----:B------:R-:W-:Y:S02]  /*a040*/  FSEL R206, R3, -INF , !P5 ;  /* 0xff80000003ce7808 */ /* 0x000fe40006800000 */
[----:B------:R-:W-:-:S02]  /*a050*/  ISETP.GT.AND P6, PT, R222, R2, PT ;  /* 0x00000002de00720c */ /* 0x000fc40003fc4270 */
[C---:B------:R-:W-:Y:S02]  /*a060*/  ISETP.GE.AND P5, PT, R2.reuse, R227, PT ;  /* 0x000000e30200720c */ /* 0x040fe40003fa6270 */
[----:B------:R-:W-:Y:S02]  /*a070*/  ISETP.GE.AND P4, PT, R2, R229, PT ;  /* 0x000000e50200720c */ /* 0x000fe40003f86270 */
[----:B------:R-:W-:Y:S01]  /*a080*/  FSEL R2, R201, -INF , !P3 ;  /* 0xff800000c9027808 */ /* 0x000fe20005800000 */
[----:B------:R-:W-:Y:S01]  /*a090*/  IMAD.MOV.U32 R166, RZ, RZ, R105 ;  /* 0x000000ffffa67224 */ /* 0x000fe200078e0069 */
[----:B------:R-:W-:Y:S02]  /*a0a0*/  FSEL R64, R100, -INF , !P0 ;  /* 0xff80000064407808 */ /* 0x000fe40004000000 */
[----:B------:R-:W-:Y:S02]  /*a0b0*/  FSEL R105, R2, -INF , !P2 ;  /* 0xff80000002697808 */ /* 0x000fe40005000000 */
[----:B------:R-:W-:-:S02]  /*a0c0*/  ISETP.GT.AND P3, PT, R222, R0, PT ;  /* 0x00000000de00720c */ /* 0x000fc40003f64270 */
        /* <DEDUP_REMOVED lines=9> */
[----:B------:R-:W-:Y:S01]  /*a160*/  FSEL R165, R101, -INF , !P4 ;  /* 0xff80000065a57808 */ /* 0x000fe20006000000 */
[----:B------:R-:W-:Y:S01]  /*a170*/  IMAD.MOV.U32 R101, RZ, RZ, R95 ;  /* 0x000000ffff657224 */ /* 0x000fe200078e005f */
[----:B------:R-:W-:Y:S01]  /*a180*/  ISETP.GT.AND P3, PT, R222, R17, PT ;  /* 0x00000011de00720c */ /* 0x000fe20003f64270 */
[----:B------:R-:W-:Y:S01]  /*a190*/  IMAD.MOV.U32 R95, RZ, RZ, R215 ;  /* 0x000000ffff5f7224 */ /* 0x000fe200078e00d7 */
[----:B------:R-:W-:-:S02]  /*a1a0*/  FSEL R215, R0, -INF , !P5 ;  /* 0xff80000000d77808 */ /* 0x000fc40006800000 */
[----:B------:R-:W-:Y:S02]  /*a1b0*/  ISETP.GE.AND P2, PT, R17, R227, PT ;  /* 0x000000e31100720c */ /* 0x000fe40003f46270 */
[----:B------:R-:W-:Y:S01]  /*a1c0*/  FSEL R0, R237, -INF , !P3 ;  /* 0xff800000ed007808 */ /* 0x000fe20005800000 */
[----:B------:R-:W-:Y:S01]  /*a1d0*/  IMAD.MOV.U32 R90, RZ, RZ, R102 ;  /* 0x000000ffff5a7224 */ /* 0x000fe200078e0066 */
[----:B------:R-:W-:Y:S01]  /*a1e0*/  ISETP.GT.AND P6, PT, R222, R21, PT ;  /* 0x00000015de00720c */ /* 0x000fe20003fc4270 */
[----:B------:R-:W-:Y:S01]  /*a1f0*/  IMAD.MOV.U32 R102, RZ, RZ, R214 ;  /* 0x000000ffff667224 */ /* 0x000fe200078e00d6 */
[----:B------:R-:W1:Y:S01]  /*a200*/  S2R R10, SR_CTAID.X ;  /* 0x00000000000a7919 */ /* 0x000e620000002500 */
[----:B------:R-:W-:Y:S02]  /*a210*/  FSEL R214, R0, -INF , !P2 ;  /* 0xff80000000d67808 */ /* 0x000fe40005000000 */
[----:B------:R-:W-:Y:S02]  /*a220*/  ISETP.GE.AND P5, PT, R21, R227, PT ;  /* 0x000000e31500720c */ /* 0x000fe40003fa6270 */
[----:B------:R-:W-:-:S02]  /*a230*/  FSEL R0, R208, -INF , !P6 ;  /* 0xff800000d0007808 */ /* 0x000fc40007000000 */
[----:B------:R-:W-:Y:S02]  /*a240*/  ISETP.GT.AND P3, PT, R222, R20, PT ;  /* 0x00000014de00720c */ /* 0x000fe40003f64270 */
[----:B------:R-:W-:Y:S02]  /*a250*/  FSEL R236, R0, -INF , !P5 ;  /* 0xff80000000ec7808 */ /* 0x000fe40006800000 */
[----:B------:R-:W-:Y:S02]  /*a260*/  ISETP.GE.AND P2, PT, R20, R227, PT ;  /* 0x000000e31400720c */ /* 0x000fe40003f46270 */
[----:B------:R-:W-:Y:S02]  /*a270*/  FSEL R0, R209, -INF , !P3 ;  /* 0xff800000d1007808 */ /* 0x000fe40005800000 */
[----:B------:R-:W-:Y:S02]  /*a280*/  FMNMX3.FTZ R2, R104, R73, R72, !PT ;  /* 0x0000004968027276 */ /* 0x000fe40007810048 */
[----:B------:R-:W-:-:S02]  /*a290*/  FSEL R237, R0, -INF , !P2 ;  /* 0xff80000000ed7808 */ /* 0x000fc40005000000 */
[----:B------:R-:W-:Y:S02]  /*a2a0*/  FMNMX3.FTZ R0, R103, R27, R26, !PT ;  /* 0x0000001b67007276 */ /* 0x000fe4000781001a */
[----:B------:R-:W-:Y:S02]  /*a2b0*/  FMNMX3.FTZ R2, R2, R45, R35, !PT ;  /* 0x0000002d02027276 */ /* 0x000fe40007810023 */
[----:B------:R-:W-:Y:S02]  /*a2c0*/  FMNMX3.FTZ R0, R0, R16, R15, !PT ;  /* 0x0000001000007276 */ /* 0x000fe4000781000f */
[----:B------:R-:W-:Y:S02]  /*a2d0*/  FMNMX3.FTZ R2, R2, R207, R210, !PT ;  /* 0x000000cf02027276 */ /* 0x000fe400078100d2 */
[----:B------:R-:W-:Y:S02]  /*a2e0*/  ISETP.GT.AND P3, PT, R222, R13, PT ;  /* 0x0000000dde00720c */ /* 0x000fe40003f64270 */
[----:B------:R-:W-:Y:S01]  /*a2f0*/  FMNMX3.FTZ R0, R0, R66, R67, !PT ;  /* 0x0000004200007276 */ /* 0x000fe20007810043 */
[----:B------:R-:W-:Y:S01]  /*a300*/  IMAD.MOV.U32 R46, RZ, RZ, R164 ;  /* 0x000000ffff2e7224 */ /* 0x000fe200078e00a4 */
[----:B------:R-:W-:-:S02]  /*a310*/  FMNMX3.FTZ R2, R2, R206, R105, !PT ;  /* 0x000000ce02027276 */ /* 0x000fc40007810069 */
[-C--:B------:R-:W-:Y:S02]  /*a320*/  ISETP.GE.AND P4, PT, R18, R229.reuse, PT ;  /* 0x000000e51200720c */ /* 0x080fe40003f86270 */
[----:B------:R-:W-:Y:S01]  /*a330*/  FSEL R164, R106, -INF , !P0 ;  /* 0xff8000006aa47808 */ /* 0x000fe20004000000 */
[----:B------:R-:W-:Y:S01]  /*a340*/  IMAD.MOV.U32 R14, RZ, RZ, R91 ;  /* 0x000000ffff0e7224 */ /* 0x000fe200078e005b */
[----:B------:R-:W-:Y:S02]  /*a350*/  ISETP.GE.AND P0, PT, R17, R229, PT ;  /* 0x000000e51100720c */ /* 0x000fe40003f06270 */
[----:B------:R-:W-:Y:S02]  /*a360*/  ISETP.GE.AND P2, PT, R13, R227, PT ;  /* 0x000000e30d00720c */ /* 0x000fe40003f46270 */
[----:B------:R-:W-:Y:S02]  /*a370*/  FSEL R3, R205, -INF , !P3 ;  /* 0xff800000cd037808 */ /* 0x000fe40005800000 */
[----:B------:R-:W-:Y:S01]  /*a380*/  FMNMX3.FTZ R0, R0, R65, R64, !PT ;  /* 0x0000004100007276 */ /* 0x000fe20007810040 */
[----:B------:R-:W-:Y:S01]  /*a390*/  IMAD.MOV.U32 R91, RZ, RZ, R238 ;  /* 0x000000ffff5b7224 */ /* 0x000fe200078e00ee */
[----:B------:R-:W-:-:S02]  /*a3a0*/  ISETP.GT.AND P6, PT, R222, R19, PT ;  /* 0x00000013de00720c */ /* 0x000fc40003fc4270 */
[----:B------:R-:W-:Y:S01]  /*a3b0*/  FMNMX3.FTZ R2, R2, R216, R217, !PT ;  /* 0x000000d802027276 */ /* 0x000fe200078100d9 */
[----:B------:R-:W-:Y:S01]  /*a3c0*/  IMAD.MOV.U32 R238, RZ, RZ, R234 ;  /* 0x000000ffffee7224 */ /* 0x000fe200078e00ea */
[----:B------:R-:W-:Y:S01]  /*a3d0*/  FSEL R212, R33, -INF , !P4 ;  /* 0xff80000021d47808 */ /* 0x000fe20006000000 */
[----:B------:R-:W-:Y:S01]  /*a3e0*/  IMAD.MOV.U32 R100, RZ, RZ, R94 ;  /* 0x000000ffff647224 */ /* 0x000fe200078e005e */
[----:B------:R-:W-:Y:S01]  /*a3f0*/  ISETP.GE.AND P4, PT, R21, R229, PT ;  /* 0x000000e51500720c */ /* 0x000fe20003f86270 */
[----:B------:R-:W-:Y:S01]  /*a400*/  IMAD.MOV.U32 R93, RZ, RZ, R89 ;  /* 0x000000ffff5d7224 */ /* 0x000fe200078e0059 */
[----:B------:R-:W-:Y:S02]  /*a410*/  FSEL R211, R34, -INF , !P0 ;  /* 0xff80000022d37808 */ /* 0x000fe40004000000 */
[----:B------:R-:W-:Y:S02]  /*a420*/  FMNMX3.FTZ R0, R0, R165, R164, !PT ;  /* 0x000000a500007276 */ /* 0x000fe400078100a4 */
[----:B------:R-:W-:-:S02]  /*a430*/  FSEL R234, R3, -INF , !P2 ;  /* 0xff80000003ea7808 */ /* 0x000fc40005000000 */
[----:B------:R-:W-:Y:S02]  /*a440*/  SHF.R.U32.HI R47, RZ, 0x5, R220 ;  /* 0x00000005ff2f7819 */ /* 0x000fe400000116dc */
[----:B------:R-:W-:Y:S02]  /*a450*/  ISETP.GE.AND P5, PT, R19, R227, PT ;  /* 0x000000e31300720c */ /* 0x000fe40003fa6270 */
[----:B------:R-:W-:Y:S02]  /*a460*/  FSEL R4, R204, -INF , !P6 ;  /* 0xff800000cc047808 */ /* 0x000fe40007000000 */
[----:B------:R-:W-:Y:S02]  /*a470*/  FMNMX3.FTZ R3, R2, R215, R214, !PT ;  /* 0x000000d702037276 */ /* 0x000fe400078100d6 */
[----:B------:R-:W-:Y:S01]  /*a480*/  MOV R94, R239 ;  /* 0x000000ef005e7202 */ /* 0x000fe20000000f00 */
[----:B------:R-:W-:Y:S01]  /*a490*/  IMAD.MOV.U32 R239, RZ, RZ, R235 ;  /* 0x000000ffffef7224 */ /* 0x000fe200078e00eb */
[----:B------:R-:W-:-:S02]  /*a4a0*/  FSEL R233, R32, -INF , !P4 ;  /* 0xff80000020e97808 */ /* 0x000fc40006000000 */
[----:B------:R-:W-:Y:S02]  /*a4b0*/  ISETP.GE.AND P4, PT, R19, R229, PT ;  /* 0x000000e51300720c */ /* 0x000fe40003f86270 */
[----:B------:R-:W-:Y:S02]  /*a4c0*/  FMNMX3.FTZ R2, R0, R212, R211, !PT ;  /* 0x000000d400027276 */ /* 0x000fe400078100d3 */
[----:B-1----:R-:W-:Y:S02]  /*a4d0*/  LEA R10, R10, R47, 0x3 ;  /* 0x0000002f0a0a7211 */ /* 0x002fe400078e18ff */
[----:B------:R-:W-:Y:S02]  /*a4e0*/  ISETP.GE.AND P0, PT, R20, R229, PT ;  /* 0x000000e51400720c */ /* 0x000fe40003f06270 */
[----:B------:R-:W-:Y:S02]  /*a4f0*/  FSEL R235, R4, -INF , !P5 ;  /* 0xff80000004eb7808 */ /* 0x000fe40006800000 */
[----:B------:R-:W-:-:S02]  /*a500*/  LOP3.LUT R0, R100, UR6, R93, 0x96, !PT ;  /* 0x0000000664007c12 */ /* 0x000fc4000f8e965d */
[----:B------:R-:W-:Y:S01]  /*a510*/  FMNMX3.FTZ R3, R3, R236, R237, !PT ;  /* 0x000000ec03037276 */ /* 0x000fe200078100ed */
[----:B------:R-:W-:Y:S01]  /*a520*/  IMAD.MOV.U32 R89, RZ, RZ, R219 ;  /* 0x000000ffff597224 */ /* 0x000fe200078e00db */
[----:B------:R-:W-:Y:S01]  /*a530*/  FSEL R219, R6, -INF , !P4 ;  /* 0xff80000006db7808 */ /* 0x000fe20006000000 */
[----:B------:R-:W-:Y:S01]  /*a540*/  IMAD.WIDE.U32 R10, R10, -0x326172a9, RZ ;  /* 0xcd9e8d570a0a7825 */ /* 0x000fe200078e00ff */
[----:B------:R-:W-:Y:S02]  /*a550*/  ISETP.GE.AND P6, PT, R13, R229, PT ;  /* 0x000000e50d00720c */ /* 0x000fe40003fc6270 */
[----:B------:R-:W-:Y:S01]  /*a560*/  FSEL R232, R5, -INF , !P0 ;  /* 0xff80000005e87808 */ /* 0x000fe20004000000 */
[----:B------:R-:W-:Y:S01]  /*a570*/  IMAD.WIDE.U32 R208, R0, -0x326172a9, RZ ;  /* 0xcd9e8d5700d07825 */ /* 0x000fe200078e00ff */
[----:B------:R-:W-:-:S03]  /*a580*/  FMNMX3.FTZ R6, R3, R235, R234, !PT ;  /* 0x000000eb03067276 */ /* 0x000fc600078100ea */
[----:B------:R-:W-:Y:S01]  /*a590*/  IMAD.MOV.U32 R92, RZ, RZ, R88 ;  /* 0x000000ffff5c7224 */ /* 0x000fe200078e0058 */
[----:B------:R-:W-:Y:S01]  /*a5a0*/  FMNMX3.FTZ R4, R2, R233, R232, !PT ;  /* 0x000000e902047276 */ /* 0x000fe200078100e8 */
[----:B------:R-:W-:Y:S01]  /*a5b0*/  IMAD.MOV.U32 R88, RZ, RZ, R218 ;  /* 0x000000ffff587224 */ /* 0x000fe200078e00da */
[----:B------:R-:W-:Y:S01]  /*a5c0*/  FSEL R218, R7, -INF , !P6 ;  /* 0xff80000007da7808 */ /* 0x000fe20007000000 */
[----:B------:R-:W1:Y:S01]  /*a5d0*/  SHFL.BFLY PT, R8, R6, 0x2, 0x1f ;  /* 0x0c401f0006087f89 */ /* 0x000e6200000e0000 */
[----:B------:R-:W-:Y:S02]  /*a5e0*/  LOP3.LUT R3, R10, UR7, R25, 0x96, !PT ;  /* 0x000000070a037c12 */ /* 0x000fe4000f8e9619 */
[----:B------:R-:W-:Y:S02]  /*a5f0*/  LOP3.LUT R2, R24, UR4, R209, 0x96, !PT ;  /* 0x0000000418027c12 */ /* 0x000fe4000f8e96d1 */
[----:B------:R-:W-:Y:S01]  /*a600*/  FMNMX3.FTZ R0, R4, R219, R218, !PT ;  /* 0x000000db04007276 */ /* 0x000fe200078100da */
[----:B------:R-:W-:-:S04]  /*a610*/  IMAD.WIDE.U32 R4, R3, -0x2daee0ad, RZ ;  /* 0xd2511f5303047825 */ /* 0x000fc800078e00ff */
[----:B------:R-:W-:Y:S01]  /*a620*/  IMAD.WIDE.U32 R2, R2, -0x2daee0ad, RZ ;  /* 0xd2511f5302027825 */ /* 0x000fe200078e00ff */
[----:B------:R-:W2:Y:S01]  /*a630*/  SHFL.BFLY PT, R7, R0, 0x2, 0x1f ;  /* 0x0c401f0000077f89 */ /* 0x000ea200000e0000 */
[----:B------:R-:W-:-:S03]  /*a640*/  LOP3.LUT R5, R92, UR21, R5, 0x96, !PT ;  /* 0x000000155c057c12 */ /* 0x000fc6000f8e9605 */
[----:B------:R-:W-:Y:S01]  /*a650*/  LOP3.LUT R3, R4, UR20, R3, 0x96, !PT ;  /* 0x0000001404037c12 */ /* 0x000fe2000f8e9603 */
[----:B------:R-:W-:Y:S02]  /*a660*/  IMAD.MOV.U32 R106, RZ, RZ, R46 ;  /* 0x000000ffff6a7224 */ /* 0x000fe400078e002e */
[----:B------:R-:W-:-:S04]  /*a670*/  IMAD.WIDE.U32 R10, R5, -0x326172a9, RZ ;  /* 0xcd9e8d57050a7825 */ /* 0x000fc800078e00ff */
[----:B------:R-:W-:Y:S01]  /*a680*/  IMAD.WIDE.U32 R46, R3, -0x326172a9, RZ ;  /* 0xcd9e8d57032e7825 */ /* 0x000fe200078e00ff */
[----:B------:R-:W-:-:S04]  /*a690*/  LOP3.LUT R4, R208, UR13, R11, 0x96, !PT ;  /* 0x0000000dd0047c12 */ /* 0x000fc8000f8e960b */
[----:B------:R-:W-:Y:S01]  /*a6a0*/  LOP3.LUT R3, R10, UR12, R47, 0x96, !PT ;  /* 0x0000000c0a037c12 */ /* 0x000fe2000f8e962f */
[----:B------:R-:W-:Y:S01]  /*a6b0*/  IMAD.MOV.U32 R205, RZ, RZ, R166 ;  /* 0x000000ffffcd7224 */ /* 0x000fe200078e00a6 */
[----:B-1----:R-:W-:Y:S01]  /*a6c0*/  FMNMX.FTZ R6, R6, R8, !PT ;  /* 0x0000000806067209 */ /* 0x002fe20007810000 */
[----:B------:R-:W-:Y:S02]  /*a6d0*/  IMAD.MOV.U32 R25, RZ, RZ, R167 ;  /* 0x000000ffff197224 */ /* 0x000fe400078e00a7 */
[----:B------:R-:W-:-:S04]  /*a6e0*/  IMAD.WIDE.U32 R4, R4, -0x2daee0ad, RZ ;  /* 0xd2511f5304047825 */ /* 0x000fc800078e00ff */
[----:B------:R-:W-:Y:S01]  /*a6f0*/  IMAD.WIDE.U32 R166, R3, -0x2daee0ad, RZ ;  /* 0xd2511f5303a67825 */ /* 0x000fe200078e00ff */
[----:B------:R-:W1:Y:S01]  /*a700*/  SHFL.BFLY PT, R10, R6, 0x1, 0x1f ;  /* 0x0c201f00060a7f89 */ /* 0x000e6200000e0000 */
[----:B------:R-:W-:-:S03]  /*a710*/  LOP3.LUT R5, R2, UR19, R5, 0x96, !PT ;  /* 0x0000001302057c12 */ /* 0x000fc6000f8e9605 */
[----:B------:R-:W-:Y:S02]  /*a720*/  LOP3.LUT R2, R4, UR15, R167, 0x96, !PT ;  /* 0x0000000f04027c12 */ /* 0x000fe4000f8e96a7 */
[----:B--2---:R-:W-:-:S05]  /*a730*/  FMNMX.FTZ R4, R0, R7, !PT ;  /* 0x0000000700047209 */ /* 0x004fca0007810000 */
[----:B------:R-:W2:Y:S01]  /*a740*/  SHFL.BFLY PT, R11, R4, 0x1, 0x1f ;  /* 0x0c201f00040b7f89 */ /* 0x000ea200000e0000 */
[----:B------:R-:W-:-:S04]  /*a750*/  IMAD.WIDE.U32 R2, R2, -0x326172a9, RZ ;  /* 0xcd9e8d5702027825 */ /* 0x000fc800078e00ff */
[----:B------:R-:W-:-:S04]  /*a760*/  IMAD.WIDE.U32 R20, R5, -0x326172a9, RZ ;  /* 0xcd9e8d5705147825 */ /* 0x000fc800078e00ff */
[----:B------:R-:W-:Y:S01]  /*a770*/  IMAD.MOV.U32 R5, RZ, RZ, R2 ;  /* 0x000000ffff057224 */ /* 0x000fe200078e0002 */
[----:B------:R-:W-:Y:S02]  /*a780*/  LOP3.LUT R0, R20, UR8, R3, 0x96, !PT ;  /* 0x0000000814007c12 */ /* 0x000fe4000f8e9603 */
[C---:B------:R-:W-:Y:S02]  /*a790*/  PRMT R9, R2.reuse, 0x7771, RZ ;  /* 0x0000777102097816 */ /* 0x040fe400000000ff */
[C---:B------:R-:W-:Y:S02]  /*a7a0*/  PRMT R8, R2.reuse, 0x7773, RZ ;  /* 0x0000777302087816 */ /* 0x040fe400000000ff */
[----:B------:R-:W-:Y:S02]  /*a7b0*/  PRMT R7, R2, 0x7772, RZ ;  /* 0x0000777202077816 */ /* 0x000fe400000000ff */
[----:B------:R-:W-:Y:S01]  /*a7c0*/  LOP3.LUT R2, R5, 0xff, RZ, 0xc0, !PT ;  /* 0x000000ff05027812 */ /* 0x000fe200078ec0ff */
[----:B------:R-:W-:Y:S01]  /*a7d0*/  IMAD.MOV.U32 R32, RZ, RZ, R75 ;  /* 0x000000ffff207224 */ /* 0x000fe200078e004b */
[----:B------:R-:W-:-:S02]  /*a7e0*/  PRMT R5, R0, 0x7632, R5 ;  /* 0x0000763200057816 */ /* 0x000fc40000000005 */
[----:B------:R-:W-:Y:S02]  /*a7f0*/  MOV R75, R185 ;  /* 0x000000b9004b7202 */ /* 0x000fe40000000f00 */
[----:B------:R-:W-:Y:S02]  /*a800*/  PRMT R9, R2, 0x5410, R9 ;  /* 0x0000541002097816 */ /* 0x000fe40000000009 */
[----:B-1----:R-:W-:Y:S02]  /*a810*/  FMNMX.FTZ R185, R6, R10, !PT ;  /* 0x0000000a06b97209 */ /* 0x002fe40007810000 */
[C---:B------:R-:W-:Y:S02]  /*a820*/  LOP3.LUT R2, R0.reuse, 0xffff, RZ, 0xc0, !PT ;  /* 0x0000ffff00027812 */ /* 0x040fe400078ec0ff */
[----:B------:R-:W-:Y:S02]  /*a830*/  LOP3.LUT R6, R0, 0xff, RZ, 0xc0, !PT ;  /* 0x000000ff00067812 */ /* 0x000fe400078ec0ff */
[----:B------:R-:W-:-:S02]  /*a840*/  SHF.R.U32.HI R3, RZ, 0x18, R0 ;  /* 0x00000018ff037819 */ /* 0x000fc40000011600 */
[----:B------:R-:W-:Y:S01]  /*a850*/  LOP3.LUT R0, R5, 0xff, RZ, 0xc0, !PT ;  /* 0x000000ff05007812 */ /* 0x000fe200078ec0ff */
[----:B------:R-:W-:Y:S02]  /*a860*/  IMAD.MOV.U32 R33, RZ, RZ, R14 ;  /* 0x000000ffff217224 */ /* 0x000fe400078e000e */
[----:B------:R-:W-:Y:S01]  /*a870*/  IMAD.MOV.U32 R34, RZ, RZ, R74 ;  /* 0x000000ffff227224 */ /* 0x000fe200078e004a */
[----:B------:R-:W-:Y:S01]  /*a880*/  PRMT R14, R0, 0x5410, R3 ;  /* 0x00005410000e7816 */ /* 0x000fe20000000003 */
[----:B------:R-:W-:Y:S02]  /*a890*/  IMAD.MOV.U32 R74, RZ, RZ, R184 ;  /* 0x000000ffff4a7224 */ /* 0x000fe400078e00b8 */
[C---:B------:R-:W-:Y:S01]  /*a8a0*/  FMUL.FTZ R0, R185.reuse, UR22 ;  /* 0x00000016b9007c20 */ /* 0x040fe20008410000 */
[----:B--2---:R-:W-:Y:S02]  /*a8b0*/  FMNMX.FTZ R184, R4, R11, !PT ;  /* 0x0000000b04b87209 */ /* 0x004fe40007810000 */
[----:B------:R-:W-:-:S02]  /*a8c0*/  FSETP.NEU.FTZ.AND P2, PT, R185, -INF , PT ;  /* 0xff800000b900780b */ /* 0x000fc40003f5d000 */
[----:B------:R-:W-:Y:S02]  /*a8d0*/  SHF.R.U32.HI R2, RZ, 0x8, R2 ;  /* 0x00000008ff027819 */ /* 0x000fe40000011602 */
[----:B------:R-:W-:Y:S01]  /*a8e0*/  FSEL R17, R0, RZ, P2 ;  /* 0x000000ff00117208 */ /* 0x000fe20001000000 */
[C---:B------:R-:W-:Y:S01]  /*a8f0*/  FMUL.FTZ R0, R184.reuse, UR22 ;  /* 0x00000016b8007c20 */ /* 0x040fe20008410000 */
[----:B------:R-:W-:Y:S02]  /*a900*/  FSETP.NEU.FTZ.AND P0, PT, R184, -INF , PT ;  /* 0xff800000b800780b */ /* 0x000fe40003f1d000 */
[----:B------:R-:W-:Y:S01]  /*a910*/  PRMT R13, R6, 0x5410, R2 ;  /* 0x00005410060d7816 */ /* 0x000fe20000000002 */
[--C-:B------:R-:W-:Y:S01]  /*a920*/  FFMA.FTZ R2, R45, UR22, -R17.reuse ;  /* 0x000000162d027c23 */ /* 0x100fe20008010811 */
[----:B------:R-:W-:Y:S01]  /*a930*/  FSEL R18, R0, RZ, P0 ;  /* 0x000000ff00127208 */ /* 0x000fe20000000000 */
[----:B------:R-:W-:Y:S01]  /*a940*/  FFMA.FTZ R0, R35, UR22, -R17 ;  /* 0x0000001623007c23 */ /* 0x000fe20008010811 */
[----:B------:R-:W-:Y:S01]  /*a950*/  IMAD.MOV.U32 R197, RZ, RZ, R203 ;  /* 0x000000ffffc57224 */ /* 0x000fe200078e00cb */
[----:B------:R-:W-:Y:S01]  /*a960*/  FSEL R3, R185, RZ, P2 ;  /* 0x000000ffb9037208 */ /* 0x000fe20001000000 */
[----:B------:R1:W-:Y:S04]  /*a970*/  MUFU.EX2 R203, R2 ;  /* 0x0000000200cb7308 */ /* 0x0003e80000000800 */
[----:B------:R2:W3:Y:S01]  /*a980*/  MUFU.EX2 R204, R0 ;  /* 0x0000000000cc7308 */ /* 0x0004e20000000800 */
[----:B------:R-:W-:Y:S01]  /*a990*/  PRMT R8, R7, 0x5410, R8 ;  /* 0x0000541007087816 */ /* 0x000fe20000000008 */
[----:B------:R-:W-:Y:S01]  /*a9a0*/  FADD.FTZ R7, R104, -R3 ;  /* 0x8000000368077221 */ /* 0x000fe20000010000 */
[----:B------:R-:W-:Y:S01]  /*a9b0*/  FFMA.FTZ R3, R15, UR22, -R18 ;  /* 0x000000160f037c23 */ /* 0x000fe20008010812 */
[----:B-1----:R-:W-:Y:S01]  /*a9c0*/  FSEL R2, R184, RZ, P0 ;  /* 0x000000ffb8027208 */ /* 0x002fe20000000000 */
[----:B------:R-:W-:-:S02]  /*a9d0*/  IMAD.MOV.U32 R196, RZ, RZ, R202 ;  /* 0x000000ffffc47224 */ /* 0x000fc400078e00ca */
[----:B--2---:R-:W-:Y:S02]  /*a9e0*/  FFMA.FTZ R0, R16, UR22, -R18 ;  /* 0x0000001610007c23 */ /* 0x004fe40008010812 */
[----:B------:R-:W-:Y:S01]  /*a9f0*/  FADD.FTZ R6, R103, -R2 ;  /* 0x8000000267067221 */ /* 0x000fe20000010000 */
[----:B------:R-:W-:Y:S01]  /*aa00*/  FFMA.FTZ R2, R73, UR22, -R17 ;  /* 0x0000001649027c23 */ /* 0x000fe20008010811 */
[----:B------:R1:W-:Y:S01]  /*aa10*/  MUFU.EX2 R201, R3 ;  /* 0x0000000300c97308 */ /* 0x0003e20000000800 */
[----:B------:R-:W-:-:S03]  /*aa20*/  IMAD.MOV.U32 R213, RZ, RZ, R199 ;  /* 0x000000ffffd57224 */ /* 0x000fc600078e00c7 */
[----:B------:R2:W4:Y:S04]  /*aa30*/  MUFU.EX2 R202, R0 ;  /* 0x0000000000ca7308 */ /* 0x0005280000000800 */
[----:B------:R3:W-:Y:S01]  /*aa40*/  MUFU.EX2 R199, R2 ;  /* 0x0000000200c77308 */ /* 0x0007e20000000800 */
[----:B-1----:R-:W-:Y:S01]  /*aa50*/  FFMA.FTZ R3, R72, UR22, -R17 ;  /* 0x0000001648037c23 */ /* 0x002fe20008010811 */
[----:B--2---:R-:W-:-:S03]  /*aa60*/  HSET2.LE.AND R0, R9, R12, PT ;  /* 0x0000000c09007233 */ /* 0x004fc60003803000 */
[----:B------:R1:W2:Y:S01]  /*aa70*/  MUFU.EX2 R200, R3 ;  /* 0x0000000300c87308 */ /* 0x0002a20000000800 */
[----:B---3--:R-:W-:Y:S01]  /*aa80*/  F2FP.BF16.F32.PACK_AB R2, R204, R203 ;  /* 0x000000cbcc02723e */ /* 0x008fe200000010ff */
[--C-:B------:R-:W-:Y:S01]  /*aa90*/  FFMA.FTZ R4, R27, UR22, -R18.reuse ;  /* 0x000000161b047c23 */ /* 0x100fe20008010812 */
[----:B------:R-:W-:Y:S02]  /*aaa0*/  LOP3.LUT R5, R8, 0xff00ff, RZ, 0xc0, !PT ;  /* 0x00ff00ff08057812 */ /* 0x000fe400078ec0ff */
[----:B------:R-:W-:Y:S01]  /*aab0*/  LOP3.LUT R10, R2, R0, RZ, 0xc0, !PT ;  /* 0x00000000020a7212 */ /* 0x000fe200078ec0ff */
[----:B------:R-:W-:Y:S01]  /*aac0*/  FFMA.FTZ R2, R26, UR22, -R18 ;  /* 0x000000161a027c23 */ /* 0x000fe20008010812 */
[----:B------:R-:W-:Y:S02]  /*aad0*/  IMAD.MOV.U32 R72, RZ, RZ, R196 ;  /* 0x000000ffff487224 */ /* 0x000fe400078e00c4 */
[----:B------:R-:W-:Y:S01]  /*aae0*/  IMAD.MOV.U32 R73, RZ, RZ, R197 ;  /* 0x000000ffff497224 */ /* 0x000fe200078e00c5 */
[----:B------:R-:W-:Y:S01]  /*aaf0*/  MUFU.EX2 R196, R4 ;  /* 0x0000000400c47308 */ /* 0x000fe20000000800 */
[----:B------:R-:W-:-:S03]  /*ab00*/  HSET2.LE.AND R0, R5, R12, PT ;  /* 0x0000000c05007233 */ /* 0x000fc60003803000 */
[----:B------:R4:W3:Y:S01]  /*ab10*/  MUFU.EX2 R197, R2 ;  /* 0x0000000200c57308 */ /* 0x0008e20000000800 */
[----:B------:R-:W-:Y:S01]  /*ab20*/  FMUL.FTZ R7, R7, UR22 ;  /* 0x0000001607077c20 */ /* 0x000fe20008410000 */
[----:B-1----:R-:W-:Y:S01]  /*ab30*/  FMUL.FTZ R3, R6, UR22 ;  /* 0x0000001606037c20 */ /* 0x002fe20008410000 */
[----:B----4-:R-:W-:-:S04]  /*ab40*/  F2FP.BF16.F32.PACK_AB R2, R201, R202 ;  /* 0x000000cac902723e */ /* 0x010fc800000010ff */
[----:B------:R-:W-:Y:S02]  /*ab50*/  LOP3.LUT R11, R2, R0, RZ, 0xc0, !PT ;  /* 0x00000000020b7212 */ /* 0x000fe400078ec0ff */
[--C-:B------:R-:W-:Y:S02]  /*ab60*/  HSET2.LE.AND R0, R13, R12.reuse, PT ;  /* 0x0000000c0d007233 */ /* 0x100fe40003803000 */
[----:B--2---:R-:W-:Y:S01]  /*ab70*/  F2FP.BF16.F32.PACK_AB R2, R200, R199 ;  /* 0x000000c7c802723e */ /* 0x004fe200000010ff */
[----:B------:R-:W1:Y:S03]  /*ab80*/  MUFU.EX2 R45, R7 ;  /* 0x00000007002d7308 */ /* 0x000e660000000800 */
[----:B------:R-:W-:Y:S01]  /*ab90*/  LOP3.LUT R8, R2, R0, RZ, 0xc0, !PT ;  /* 0x0000000002087212 */ /* 0x000fe200078ec0ff */
[----:B------:R2:W4:Y:S01]  /*aba0*/  MUFU.EX2 R19, R3 ;  /* 0x0000000300137308 */ /* 0x0005220000000800 */
[----:B------:R-:W-:-:S02]  /*abb0*/  HSET2.LE.AND R0, R14, R12, PT ;  /* 0x0000000c0e007233 */ /* 0x000fc40003803000 */
[----:B---3--:R-:W-:Y:S01]  /*abc0*/  F2FP.BF16.F32.PACK_AB R2, R197, R196 ;  /* 0x000000c4c502723e */ /* 0x008fe200000010ff */
[----:B------:R-:W-:-:S03]  /*abd0*/  UIADD3 UR6, UPT, UPT, UR29, 0x646e171e, URZ ;  /* 0x646e171e1d067890 */ /* 0x000fc6000fffe0ff */
[----:B------:R-:W-:Y:S01]  /*abe0*/  LOP3.LUT R9, R2, R0, RZ, 0xc0, !PT ;  /* 0x0000000002097212 */ /* 0x000fe200078ec0ff */
[----:B--2---:R-:W-:-:S04]  /*abf0*/  IMAD.WIDE.U32 R2, R179, -0x2daee0ad, RZ ;  /* 0xd2511f53b3027825 */ /* 0x004fc800078e00ff */
[-C--:B-1----:R-:W-:Y:S01]  /*ac00*/  FMUL.FTZ R112, R112, R45.reuse ;  /* 0x0000002d70707220 */ /* 0x082fe20000410000 */
[----:B------:R-:W-:Y:S01]  /*ac10*/  FMUL.FTZ R113, R113, R45 ;  /* 0x0000002d71717220 */ /* 0x000fe20000410000 */
[-C--:B----4-:R-:W-:Y:S01]  /*ac20*/  FMUL.FTZ R114, R114, R19.reuse ;  /* 0x0000001372727220 */ /* 0x090fe20000410000 */
[----:B------:R-:W-:Y:S01]  /*ac30*/  LOP3.LUT R0, R72, UR6, R3, 0x96, !PT ;  /* 0x0000000648007c12 */ /* 0x000fe2000f8e9603 */
[----:B------:R-:W-:Y:S01]  /*ac40*/  FMUL.FTZ R115, R115, R19 ;  /* 0x0000001373737220 */ /* 0x000fe20000410000 */
        /* <DEDUP_REMOVED lines=8> */
[C---:B------:R-:W-:Y:S01]  /*acd0*/  PRMT R5, R2.reuse, 0x7773, RZ ;  /* 0x0000777302057816 */ /* 0x040fe200000000ff */
[----:B------:R-:W-:Y:S01]  /*ace0*/  IMAD.MOV.U32 R3, RZ, RZ, R2 ;  /* 0x000000ffff037224 */ /* 0x000fe200078e0002 */
[----:B------:R-:W-:-:S02]  /*acf0*/  PRMT R4, R2, 0x7772, RZ ;  /* 0x0000777202047816 */ /* 0x000fc400000000ff */
[----:B------:R-:W-:Y:S02]  /*ad00*/  PRMT R7, R2, 0x7771, RZ ;  /* 0x0000777102077816 */ /* 0x000fe400000000ff */
[----:B------:R-:W-:Y:S02]  /*ad10*/  LOP3.LUT R2, R0, 0xffff, RZ, 0xc0, !PT ;  /* 0x0000ffff00027812 */ /* 0x000fe400078ec0ff */
[----:B------:R-:W-:Y:S01]  /*ad20*/  PRMT R13, R4, 0x5410, R5 ;  /* 0x00005410040d7816 */ /* 0x000fe20000000005 */
[----:B------:R-:W-:Y:S01]  /*ad30*/  HMMA.16816.F32.BF16 R112, R8, R60, R112 ;  /* 0x0000003c0870723c */ /* 0x000fe20000041870 */
[----:B------:R-:W-:Y:S01]  /*ad40*/  LOP3.LUT R4, R3, 0xff, RZ, 0xc0, !PT ;  /* 0x000000ff03047812 */ /* 0x000fe200078ec0ff */
[----:B------:R-:W-:Y:S01]  /*ad50*/  FFMA.FTZ R3, R108, UR22, -R22 ;  /* 0x000000166c037c23 */ /* 0x000fe20008010816 */
[----:B------:R-:W-:Y:S01]  /*ad60*/  SHF.R.U32.HI R5, RZ, 0x8, R2 ;  /* 0x00000008ff057819 */ /* 0x000fe20000011602 */
[----:B------:R-:W-:-:S04]  /*ad70*/  FFMA.FTZ R2, R107, UR22, -R22 ;  /* 0x000000166b027c23 */ /* 0x000fc80008010816 */
[----:B------:R-:W-:Y:S01]  /*ad80*/  HMMA.16816.F32.BF16 R124, R8, R62, R124 ;  /* 0x0000003e087c723c */ /* 0x000fe2000004187c */
[----:B------:R-:W-:Y:S01]  /*ad90*/  MUFU.EX2 R104, R3 ;  /* 0x0000000300687308 */ /* 0x000fe20000000800 */
[----:B------:R-:W-:-:S06]  /*ada0*/  LOP3.LUT R6, R0, 0xff, RZ, 0xc0, !PT ;  /* 0x000000ff00067812 */ /* 0x000fcc00078ec0ff */
[C---:B------:R-:W-:Y:S01]  /*adb0*/  HMMA.16816.F32.BF16 R60, R8.reuse, R48, R68 ;  /* 0x00000030083c723c */ /* 0x040fe20000041844 */
[----:B------:R-:W-:Y:S02]  /*adc0*/  IMAD.MOV.U32 R70, RZ, RZ, R94 ;  /* 0x000000ffff467224 */ /* 0x000fe400078e005e */
[----:B------:R-:W-:Y:S02]  /*add0*/  IMAD.MOV.U32 R94, RZ, RZ, R88 ;  /* 0x000000ffff5e7224 */ /* 0x000fe400078e0058 */
[----:B------:R1:W2:Y:S01]  /*ade0*/  MUFU.EX2 R88, R2 ;  /* 0x0000000200587308 */ /* 0x0002a20000000800 */
[----:B------:R-:W-:Y:S02]  /*adf0*/  PRMT R14, R6, 0x5410, R5 ;  /* 0x00005410060e7816 */ /* 0x000fe40000000005 */
[----:B------:R-:W-:Y:S02]  /*ae00*/  PRMT R4, R4, 0x5410, R7 ;  /* 0x0000541004047816 */ /* 0x000fe40000000007 */
[----:B------:R-:W-:Y:S01]  /*ae10*/  SHF.R.U32.HI R6, RZ, 0x18, R0 ;  /* 0x00000018ff067819 */ /* 0x000fe20000011600 */
[-C--:B------:R-:W-:Y:S01]  /*ae20*/  FMUL.FTZ R140, R140, R45.reuse ;  /* 0x0000002d8c8c7220 */ /* 0x080fe20000410000 */
[----:B------:R-:W-:Y:S01]  /*ae30*/  FMUL.FTZ R141, R141, R45 ;  /* 0x0000002d8d8d7220 */ /* 0x000fe20000410000 */
[-C--:B------:R-:W-:Y:S01]  /*ae40*/  FMUL.FTZ R142, R142, R19.reuse ;  /* 0x000000138e8e7220 */ /* 0x080fe20000410000 */
[----:B------:R-:W-:Y:S01]  /*ae50*/  FMUL.FTZ R143, R143, R19 ;  /* 0x000000138f8f7220 */ /* 0x000fe20000410000 */
[-C--:B------:R-:W-:Y:S01]  /*ae60*/  FMUL.FTZ R160, R160, R45.reuse ;  /* 0x0000002da0a07220 */ /* 0x080fe20000410000 */
[----:B-1----:R-:W-:Y:S01]  /*ae70*/  PRMT R2, R0, 0x7632, R2 ;  /* 0x0000763200027816 */ /* 0x002fe20000000002 */
[--C-:B------:R-:W-:Y:S01]  /*ae80*/  FFMA.FTZ R0, R110, UR22, -R22.reuse ;  /* 0x000000166e007c23 */ /* 0x100fe20008010816 */
[----:B------:R-:W-:Y:S01]  /*ae90*/  FMUL.FTZ R161, R161, R45 ;  /* 0x0000002da1a17220 */ /* 0x000fe20000410000 */
[-C--:B------:R-:W-:Y:S01]  /*aea0*/  FMUL.FTZ R162, R162, R19.reuse ;  /* 0x00000013a2a27220 */ /* 0x080fe20000410000 */
[----:B------:R-:W-:Y:S01]  /*aeb0*/  FMUL.FTZ R163, R163, R19 ;  /* 0x00000013a3a37220 */ /* 0x000fe20000410000 */
[-C--:B------:R-:W-:Y:S01]  /*aec0*/  FMUL.FTZ R172, R172, R45.reuse ;  /* 0x0000002dacac7220 */ /* 0x080fe20000410000 */
[----:B------:R-:W-:Y:S01]  /*aed0*/  FMUL.FTZ R173, R173, R45 ;  /* 0x0000002dadad7220 */ /* 0x000fe20000410000 */
[-C--:B------:R-:W-:Y:S01]  /*aee0*/  FMUL.FTZ R174, R174, R19.reuse ;  /* 0x00000013aeae7220 */ /* 0x080fe20000410000 */
[----:B------:R-:W-:Y:S01]  /*aef0*/  FMUL.FTZ R175, R175, R19 ;  /* 0x00000013afaf7220 */ /* 0x000fe20000410000 */
[----:B------:R-:W-:Y:S01]  /*af00*/  LOP3.LUT R5, R2, 0xff, RZ, 0xc0, !PT ;  /* 0x000000ff02057812 */ /* 0x000fe200078ec0ff */
[----:B------:R2:W-:Y:S01]  /*af10*/  MUFU.EX2 R68, R0 ;  /* 0x0000000000447308 */ /* 0x0005e20000000800 */
[----:B------:R-:W-:Y:S01]  /*af20*/  HSET2.LE.AND R2, R4, R12, PT ;  /* 0x0000000c04027233 */ /* 0x000fe20003803000 */
[----:B------:R-:W-:Y:S01]  /*af30*/  FFMA.FTZ R3, R109, UR22, -R22 ;  /* 0x000000166d037c23 */ /* 0x000fe20008010816 */
[C---:B------:R-:W-:Y:S01]  /*af40*/  HMMA.16816.F32.BF16 R140, R8.reuse, R54, R140 ;  /* 0x00000036088c723c */ /* 0x040fe2000004188c */
        /* <DEDUP_REMOVED lines=8> */
[----:B--2---:R-:W-:Y:S01]  /*afd0*/  F2FP.BF16.F32.PACK_AB R0, R104, R88 ;  /* 0x000000586800723e */ /* 0x004fe200000010ff */
[----:B------:R1:W-:Y:S01]  /*afe0*/  MUFU.EX2 R54, R3 ;  /* 0x0000000300367308 */ /* 0x0003e20000000800 */
[----:B------:R-:W-:Y:S01]  /*aff0*/  PRMT R5, R5, 0x5410, R6 ;  /* 0x0000541005057816 */ /* 0x000fe20000000006 */
[C---:B------:R-:W-:Y:S01]  /*b000*/  HMMA.16816.F32.BF16 R160, R8.reuse, R36, R160 ;  /* 0x0000002408a0723c */ /* 0x040fe200000418a0 */
[----:B------:R-:W-:Y:S01]  /*b010*/  LOP3.LUT R6, R0, R2, RZ, 0xc0, !PT ;  /* 0x0000000200067212 */ /* 0x000fe200078ec0ff */
[-C--:B------:R-:W-:Y:S01]  /*b020*/  FMUL.FTZ R80, R80, R45.reuse ;  /* 0x0000002d50507220 */ /* 0x080fe20000410000 */
[----:B------:R-:W-:Y:S01]  /*b030*/  FMUL.FTZ R81, R81, R45 ;  /* 0x0000002d51517220 */ /* 0x000fe20000410000 */
[-C--:B------:R-:W-:Y:S01]  /*b040*/  FMUL.FTZ R82, R82, R19.reuse ;  /* 0x0000001352527220 */ /* 0x080fe20000410000 */
[----:B------:R-:W-:Y:S01]  /*b050*/  FMUL.FTZ R83, R83, R19 ;  /* 0x0000001353537220 */ /* 0x000fe20000410000 */
[-C--:B------:R-:W-:Y:S01]  /*b060*/  FMUL.FTZ R84, R84, R45.reuse ;  /* 0x0000002d54547220 */ /* 0x080fe20000410000 */
[----:B------:R-:W-:Y:S01]  /*b070*/  FMUL.FTZ R85, R85, R45 ;  /* 0x0000002d55557220 */ /* 0x000fe20000410000 */
[C---:B------:R-:W-:Y:S01]  /*b080*/  HMMA.16816.F32.BF16 R172, R8.reuse, R38, R172 ;  /* 0x0000002608ac723c */ /* 0x040fe200000418ac */
[-C--:B------:R-:W-:Y:S01]  /*b090*/  FMUL.FTZ R86, R86, R19.reuse ;  /* 0x0000001356567220 */ /* 0x080fe20000410000 */
[----:B------:R-:W-:Y:S01]  /*b0a0*/  FMUL.FTZ R87, R87, R19 ;  /* 0x0000001357577220 */ /* 0x000fe20000410000 */
[-C--:B------:R-:W-:Y:S01]  /*b0b0*/  FMUL.FTZ R96, R96, R45.reuse ;  /* 0x0000002d60607220 */ /* 0x080fe20000410000 */
[----:B------:R-:W-:Y:S01]  /*b0c0*/  FMUL.FTZ R97, R97, R45 ;  /* 0x0000002d61617220 */ /* 0x000fe20000410000 */
[-C--:B------:R-:W-:Y:S01]  /*b0d0*/  FMUL.FTZ R98, R98, R19.reuse ;  /* 0x0000001362627220 */ /* 0x080fe20000410000 */
[----:B------:R-:W-:Y:S01]  /*b0e0*/  FMUL.FTZ R99, R99, R19 ;  /* 0x0000001363637220 */ /* 0x000fe20000410000 */
[--C-:B-1----:R-:W-:Y:S01]  /*b0f0*/  FFMA.FTZ R3, R176, UR22, -R23.reuse ;  /* 0x00000016b0037c23 */ /* 0x102fe20008010817 */
[----:B------:R-:W-:Y:S01]  /*b100*/  FFMA.FTZ R2, R177, UR22, -R23 ;  /* 0x00000016b1027c23 */ /* 0x000fe20008010817 */
[----:B------:R-:W1:Y:S01]  /*b110*/  LDSM.16.MT88.4 R36, [R44+0x1400] ;  /* 0x001400002c24783b */ /* 0x000e620000004200 */
[C---:B------:R-:W-:Y:S01]  /*b120*/  HMMA.16816.F32.BF16 R144, R8.reuse, R40, R144 ;  /* 0x000000280890723c */ /* 0x040fe20000041890 */
[----:B------:R2:W-:Y:S01]  /*b130*/  MUFU.EX2 R69, R3 ;  /* 0x0000000300457308 */ /* 0x0005e20000000800 */
[----:B------:R-:W-:Y:S01]  /*b140*/  IMAD.MOV.U32 R16, RZ, RZ, R25 ;  /* 0x000000ffff107224 */ /* 0x000fe200078e0019 */
[----:B------:R-:W-:Y:S01]  /*b150*/  MOV R72, R34 ;  /* 0x0000002200487202 */ /* 0x000fe20000000f00 */
[----:B------:R-:W-:Y:S01]  /*b160*/  IMAD.MOV.U32 R73, RZ, RZ, R32 ;  /* 0x000000ffff497224 */ /* 0x000fe200078e0020 */
[----:B------:R-:W3:Y:S01]  /*b170*/  MUFU.EX2 R107, R2 ;  /* 0x00000002006b7308 */ /* 0x000ee20000000800 */
[----:B------:R-:W-:Y:S01]  /*b180*/  IMAD.MOV.U32 R179, RZ, RZ, R33 ;  /* 0x000000ffffb37224 */ /* 0x000fe200078e0021 */
[----:B------:R-:W-:Y:S01]  /*b190*/  LDSM.16.MT88.4 R24, [R44+0x400] ;  /* 0x000400002c18783b */ /* 0x000fe20000004200 */
[C---:B------:R-:W-:Y:S03]  /*b1a0*/  HMMA.16816.F32.BF16 R156, R8.reuse, R42, R156 ;  /* 0x0000002a089c723c */ /* 0x040fe6000004189c */
[----:B------:R-:W4:Y:S04]  /*b1b0*/  LDSM.16.MT88.4 R40, [R198+0xb400] ;  /* 0x00b40000c628783b */ /* 0x000f280000004200 */
[----:B------:R-:W-:Y:S01]  /*b1c0*/  LDSM.16.MT88.4 R32, [R198+0xa400] ;  /* 0x00a40000c620783b */ /* 0x000fe20000004200 */
[C---:B------:R-:W-:Y:S03]  /*b1d0*/  HMMA.16816.F32.BF16 R80, R8.reuse, R50, R80 ;  /* 0x000000320850723c */ /* 0x040fe60000041850 */
[----:B------:R-:W-:Y:S05]  /*b1e0*/  LDSM.16.MT88.4 R48, [R44+0x2400] ;  /* 0x002400002c30783b */ /* 0x000fea0000004200 */
[----:B------:R-:W-:Y:S01]  /*b1f0*/  HMMA.16816.F32.BF16 R84, R8, R28, R84 ;  /* 0x0000001c0854723c */ /* 0x000fe20000041854 */
[--C-:B------:R-:W-:Y:S01]  /*b200*/  FFMA.FTZ R4, R111, UR22, -R23.reuse ;  /* 0x000000166f047c23 */ /* 0x100fe20008010817 */
[----:B------:R-:W-:Y:S01]  /*b210*/  LOP3.LUT R0, R13, 0xff00ff, RZ, 0xc0, !PT ;  /* 0x00ff00ff0d007812 */ /* 0x000fe200078ec0ff */
[----:B--2---:R-:W-:-:S05]  /*b220*/  FFMA.FTZ R3, R178, UR22, -R23 ;  /* 0x00000016b2037c23 */ /* 0x004fca0008010817 */
[----:B------:R-:W-:Y:S01]  /*b230*/  HMMA.16816.F32.BF16 R96, R8, R30, R96 ;  /* 0x0000001e0860723c */ /* 0x000fe20000041860 */
[----:B------:R-:W2:Y:S01]  /*b240*/  LDSM.16.MT88.4 R28, [R198+0x9400] ;  /* 0x00940000c61c783b */ /* 0x000ea20000004200 */
[----:B------:R-:W-:Y:S02]  /*b250*/  IMAD.MOV.U32 R110, RZ, RZ, R238 ;  /* 0x000000ffff6e7224 */ /* 0x000fe400078e00ee */
[----:B------:R-:W-:Y:S01]  /*b260*/  IMAD.MOV.U32 R111, RZ, RZ, R239 ;  /* 0x000000ffff6f7224 */ /* 0x000fe200078e00ef */
[----:B------:R-:W-:Y:S01]  /*b270*/  MUFU.EX2 R238, R3 ;  /* 0x0000000300ee7308 */ /* 0x000fe20000000800 */
[----:B------:R-:W-:-:S03]  /*b280*/  HSET2.LE.AND R0, R0, R12, PT ;  /* 0x0000000c00007233 */ /* 0x000fc60003803000 */
[----:B------:R5:W1:Y:S01]  /*b290*/  MUFU.EX2 R239, R4 ;  /* 0x0000000400ef7308 */ /* 0x000a620000000800 */
[----:B---3--:R-:W-:-:S04]  /*b2a0*/  F2FP.BF16.F32.PACK_AB R2, R107, R69 ;  /* 0x000000456b02723e */ /* 0x008fc800000010ff */
[----:B------:R-:W-:Y:S02]  /*b2b0*/  LOP3.LUT R7, R2, R0, RZ, 0xc0, !PT ;  /* 0x0000000002077212 */ /* 0x000fe400078ec0ff */
[--C-:B------:R-:W-:Y:S02]  /*b2c0*/  HSET2.LE.AND R0, R14, R12.reuse, PT ;  /* 0x0000000c0e007233 */ /* 0x100fe40003803000 */
[----:B------:R-:W-:Y:S01]  /*b2d0*/  F2FP.BF16.F32.PACK_AB R2, R54, R68 ;  /* 0x000000443602723e */ /* 0x000fe200000010ff */
[-C--:B------:R-:W-:Y:S01]  /*b2e0*/  FMUL.FTZ R128, R128, R45.reuse ;  /* 0x0000002d80807220 */ /* 0x080fe20000410000 */
[----:B------:R-:W-:Y:S01]  /*b2f0*/  FMUL.FTZ R129, R129, R45 ;  /* 0x0000002d81817220 */ /* 0x000fe20000410000 */
[-C--:B------:R-:W-:Y:S01]  /*b300*/  FMUL.FTZ R130, R130, R19.reuse ;  /* 0x0000001382827220 */ /* 0x080fe20000410000 */
[----:B-----5:R-:W-:Y:S01]  /*b310*/  LOP3.LUT R4, R2, R0, RZ, 0xc0, !PT ;  /* 0x0000000002047212 */ /* 0x020fe200078ec0ff */
[----:B------:R-:W-:Y:S01]  /*b320*/  FMUL.FTZ R131, R131, R19 ;  /* 0x0000001383837220 */ /* 0x000fe20000410000 */
[----:B------:R-:W-:-:S02]  /*b330*/  HSET2.LE.AND R0, R5, R12, PT ;  /* 0x0000000c05007233 */ /* 0x000fc40003803000 */
[----:B-1----:R-:W-:-:S04]  /*b340*/  F2FP.BF16.F32.PACK_AB R2, R238, R239 ;  /* 0x000000efee02723e */ /* 0x002fc800000010ff */
[----:B------:R-:W-:Y:S01]  /*b350*/  LOP3.LUT R5, R2, R0, RZ, 0xc0, !PT ;  /* 0x0000000002057212 */ /* 0x000fe200078ec0ff */
[----:B------:R-:W-:Y:S01]  /*b360*/  HMMA.16816.F32.BF16 R128, R8, R52, R128 ;  /* 0x000000340880723c */ /* 0x000fe20000041880 */
[----:B------:R-:W-:Y:S01]  /*b370*/  IMAD.MOV.U32 R109, RZ, RZ, R93 ;  /* 0x000000ffff6d7224 */ /* 0x000fe200078e005d */
[----:B------:R-:W-:Y:S01]  /*b380*/  LOP3.LUT R2, R46, UR9, R21, 0x96, !PT ;  /* 0x000000092e027c12 */ /* 0x000fe2000f8e9615 */
[----:B------:R-:W-:Y:S01]  /*b390*/  IMAD.MOV.U32 R53, RZ, RZ, R101 ;  /* 0x000000ffff357224 */ /* 0x000fe200078e0065 */
[----:B------:R-:W-:Y:S01]  /*b3a0*/  MOV R52, R100 ;  /* 0x0000006400347202 */ /* 0x000fe20000000f00 */
[----:B------:R-:W-:Y:S02]  /*b3b0*/  IMAD.MOV.U32 R93, RZ, RZ, R102 ;  /* 0x000000ffff5d7224 */ /* 0x000fe400078e0066 */
[----:B------:R-:W-:Y:S01]  /*b3c0*/  IMAD.MOV.U32 R15, RZ, RZ, R205 ;  /* 0x000000ffff0f7224 */ /* 0x000fe200078e00cd */
[----:B------:R-:W-:Y:S01]  /*b3d0*/  HMMA.16816.F32.BF16 R100, R4, R36, R240 ;  /* 0x000000240464723c */ /* 0x000fe200000418f0 */
[----:B------:R-:W-:Y:S01]  /*b3e0*/  IMAD.MOV.U32 R71, RZ, RZ, R106 ;  /* 0x000000ffff477224 */ /* 0x000fe200078e006a */
[----:B------:R-:W-:Y:S01]  /*b3f0*/  MOV R205, R94 ;  /* 0x0000005e00cd7202 */ /* 0x000fe20000000f00 */
[----:B------:R-:W-:-:S02]  /*b400*/  IMAD.MOV.U32 R241, RZ, RZ, R53 ;  /* 0x000000fffff17224 */ /* 0x000fc400078e0035 */
[----:B------:R-:W-:Y:S02]  /*b410*/  IMAD.MOV.U32 R108, RZ, RZ, R92 ;  /* 0x000000ffff6c7224 */ /* 0x000fe400078e005c */
[----:B------:R-:W-:Y:S02]  /*b420*/  IMAD.MOV.U32 R106, RZ, RZ, R93 ;  /* 0x000000ffff6a7224 */ /* 0x000fe400078e005d */
[----:B------:R-:W-:Y:S02]  /*b430*/  IMAD.MOV.U32 R53, RZ, RZ, R95 ;  /* 0x000000ffff357224 */ /* 0x000fe400078e005f */
[----:B------:R-:W-:Y:S01]  /*b440*/  IMAD.WIDE.U32 R2, R2, -0x2daee0ad, RZ ;  /* 0xd2511f5302027825 */ /* 0x000fe200078e00ff */
[----:B------:R-:W-:Y:S03]  /*b450*/  HMMA.16816.F32.BF16 R92, R4, R38, R192 ;  /* 0x00000026045c723c */ /* 0x000fe600000418c0 */
[----:B------:R-:W-:-:S02]  /*b460*/  IMAD.MOV.U32 R240, RZ, RZ, R52 ;  /* 0x000000fffff07224 */ /* 0x000fc400078e0034 */
[----:B------:R-:W-:Y:S02]  /*b470*/  IMAD.MOV.U32 R242, RZ, RZ, R110 ;  /* 0x000000fffff27224 */ /* 0x000fe400078e006e */
[----:B------:R-:W-:Y:S02]  /*b480*/  IMAD.MOV.U32 R52, RZ, RZ, R89 ;  /* 0x000000ffff347224 */ /* 0x000fe400078e0059 */
[----:B------:R-:W-:Y:S02]  /*b490*/  IMAD.MOV.U32 R21, RZ, RZ, R109 ;  /* 0x000000ffff157224 */ /* 0x000fe400078e006d */
[----:B------:R-:W-:Y:S02]  /*b4a0*/  IMAD.MOV.U32 R55, RZ, RZ, R90 ;  /* 0x000000ffff377224 */ /* 0x000fe400078e005a */
[----:B------:R-:W-:Y:S02]  /*b4b0*/  IMAD.MOV.U32 R13, RZ, RZ, R88 ;  /* 0x000000ffff0d7224 */ /* 0x000fe400078e0058 */
[----:B------:R-:W-:Y:S01]  /*b4c0*/  IMAD.MOV.U32 R195, RZ, RZ, R91 ;  /* 0x000000ffffc37224 */ /* 0x000fe200078e005b */
[----:B------:R-:W-:Y:S01]  /*b4d0*/  MOV R193, R69 ;  /* 0x0000004500c17202 */ /* 0x000fe20000000f00 */
[----:B------:R-:W-:Y:S01]  /*b4e0*/  IMAD.MOV.U32 R243, RZ, RZ, R111 ;  /* 0x000000fffff37224 */ /* 0x000fe200078e006f */
[----:B----4-:R-:W-:Y:S01]  /*b4f0*/  HMMA.16816.F32.BF16 R88, R4, R40, R188 ;  /* 0x000000280458723c */ /* 0x010fe200000418bc */
[----:B------:R-:W-:Y:S01]  /*b500*/  IMAD.MOV.U32 R110, RZ, RZ, R16 ;  /* 0x000000ffff6e7224 */ /* 0x000fe200078e0010 */
[----:B------:R-:W-:Y:S01]  /*b510*/  MOV R16, R74 ;  /* 0x0000004a00107202 */ /* 0x000fe20000000f00 */
[----:B------:R-:W-:Y:S01]  /*b520*/  IMAD.MOV.U32 R109, RZ, RZ, R213 ;  /* 0x000000ffff6d7224 */ /* 0x000fe200078e00d5 */
[----:B------:R-:W-:Y:S01]  /*b530*/  LOP3.LUT R0, R166, UR6, R3, 0x96, !PT ;  /* 0x00000006a6007c12 */ /* 0x000fe2000f8e9603 */
[----:B------:R-:W-:-:S02]  /*b540*/  IMAD.MOV.U32 R191, RZ, RZ, R70 ;  /* 0x000000ffffbf7224 */ /* 0x000fc400078e0046 */
[----:B------:R-:W-:Y:S01]  /*b550*/  IMAD.MOV.U32 R194, RZ, RZ, R71 ;  /* 0x000000ffffc27224 */ /* 0x000fe200078e0047 */
[C---:B--2---:R-:W-:Y:S01]  /*b560*/  HMMA.16816.F32.BF16 R116, R4.reuse, R28, R116 ;  /* 0x0000001c0474723c */ /* 0x044fe20000041874 */
[----:B------:R-:W-:Y:S02]  /*b570*/  IMAD.MOV.U32 R47, RZ, RZ, R68 ;  /* 0x000000ffff2f7224 */ /* 0x000fe400078e0044 */
[----:B------:R-:W-:Y:S02]  /*b580*/  IMAD.MOV.U32 R192, RZ, RZ, R72 ;  /* 0x000000ffffc07224 */ /* 0x000fe400078e0048 */
[----:B------:R-:W-:Y:S02]  /*b590*/  IMAD.MOV.U32 R111, RZ, RZ, R73 ;  /* 0x000000ffff6f7224 */ /* 0x000fe400078e0049 */
[----:B------:R-:W-:Y:S01]  /*b5a0*/  IMAD.MOV.U32 R213, RZ, RZ, R75 ;  /* 0x000000ffffd57224 */ /* 0x000fe200078e004b */
[----:B------:R-:W-:Y:S01]  /*b5b0*/  HMMA.16816.F32.BF16 R120, R4, R30, R120 ;  /* 0x0000001e0478723c */ /* 0x000fe20000041878 */
[----:B------:R-:W-:-:S07]  /*b5c0*/  PRMT R3, R2, 0x7772, RZ ;  /* 0x0000777202037816 */ /* 0x000fce00000000ff */
[C---:B------:R-:W-:Y:S08]  /*b5d0*/  HMMA.16816.F32.BF16 R132, R4.reuse, R24, R132 ;  /* 0x000000180484723c */ /* 0x040ff00000041884 */
[C---:B------:R-:W-:Y:S08]  /*b5e0*/  HMMA.16816.F32.BF16 R136, R4.reuse, R26, R136 ;  /* 0x0000001a0488723c */ /* 0x040ff00000041888 */
[C---:B------:R-:W-:Y:S08]  /*b5f0*/  HMMA.16816.F32.BF16 R148, R4.reuse, R32, R148 ;  /* 0x000000200494723c */ /* 0x040ff00000041894 */
[C---:B------:R-:W-:Y:S08]  /*b600*/  HMMA.16816.F32.BF16 R152, R4.reuse, R34, R152 ;  /* 0x000000220498723c */ /* 0x040ff00000041898 */
[C---:B------:R-:W-:Y:S08]  /*b610*/  HMMA.16816.F32.BF16 R76, R4.reuse, R42, R76 ;  /* 0x0000002a044c723c */ /* 0x040ff0000004184c */
[C---:B------:R-:W-:Y:S08]  /*b620*/  HMMA.16816.F32.BF16 R72, R4.reuse, R48, R180 ;  /* 0x000000300448723c */ /* 0x040ff000000418b4 */
[----:B------:R-:W-:Y:S01]  /*b630*/  HMMA.16816.F32.BF16 R68, R4, R50, R168 ;  /* 0x000000320444723c */ /* 0x000fe200000418a8 */
[----:B------:R-:W-:Y:S01]  /*b640*/  PRMT R4, R2, 0x7773, RZ ;  /* 0x0000777302047816 */ /* 0x000fe200000000ff */
[----:B------:R-:W-:-:S03]  /*b650*/  IMAD.MOV.U32 R5, RZ, RZ, R2 ;  /* 0x000000ffff057224 */ /* 0x000fc600078e0002 */
[--C-:B------:R-:W-:Y:S02]  /*b660*/  PRMT R8, R3, 0x5410, R4.reuse ;  /* 0x0000541003087816 */ /* 0x100fe40000000004 */
[----:B------:R-:W-:Y:S02]  /*b670*/  PRMT R4, R0, 0x7632, R4 ;  /* 0x0000763200047816 */ /* 0x000fe40000000004 */
[----:B------:R-:W-:Y:S02]  /*b680*/  PRMT R7, R2, 0x7771, RZ ;  /* 0x0000777102077816 */ /* 0x000fe400000000ff */
[----:B------:R-:W-:Y:S02]  /*b690*/  LOP3.LUT R5, R5, 0xff, RZ, 0xc0, !PT ;  /* 0x000000ff05057812 */ /* 0x000fe400078ec0ff */
[C---:B------:R-:W-:Y:S02]  /*b6a0*/  LOP3.LUT R2, R0.reuse, 0xffff, RZ, 0xc0, !PT ;  /* 0x0000ffff00027812 */ /* 0x040fe400078ec0ff */
[----:B------:R-:W-:-:S02]  /*b6b0*/  LOP3.LUT R6, R0, 0xff, RZ, 0xc0, !PT ;  /* 0x000000ff00067812 */ /* 0x000fc400078ec0ff */
[----:B------:R-:W-:Y:S02]  /*b6c0*/  SHF.R.U32.HI R3, RZ, 0x18, R0 ;  /* 0x00000018ff037819 */ /* 0x000fe40000011600 */
[----:B------:R-:W-:Y:S02]  /*b6d0*/  LOP3.LUT R0, R4, 0xff, RZ, 0xc0, !PT ;  /* 0x000000ff04007812 */ /* 0x000fe400078ec0ff */
[----:B------:R-:W-:Y:S02]  /*b6e0*/  PRMT R5, R5, 0x5410, R7 ;  /* 0x0000541005057816 */ /* 0x000fe40000000007 */
[----:B------:R-:W-:Y:S01]  /*b6f0*/  PRMT R7, R0, 0x5410, R3 ;  /* 0x0000541000077816 */ /* 0x000fe20000000003 */
[----:B------:R-:W-:Y:S01]  /*b700*/  FFMA.FTZ R0, R207, UR22, -R17 ;  /* 0x00000016cf007c23 */ /* 0x000fe20008010811 */
[----:B------:R-:W-:-:S03]  /*b710*/  SHF.R.U32.HI R2, RZ, 0x8, R2 ;  /* 0x00000008ff027819 */ /* 0x000fc60000011602 */
[----:B------:R1:W-:Y:S01]  /*b720*/  MUFU.EX2 R178, R0 ;  /* 0x0000000000b27308 */ /* 0x0003e20000000800 */
[----:B------:R-:W-:Y:S01]  /*b730*/  PRMT R6, R6, 0x5410, R2 ;  /* 0x0000541006067816 */ /* 0x000fe20000000002 */
[----:B------:R-:W-:-:S04]  /*b740*/  FFMA.FTZ R2, R206, UR22, -R17 ;  /* 0x00000016ce027c23 */ /* 0x000fc80008010811 */
[----:B------:R2:W-:Y:S01]  /*b750*/  MUFU.EX2 R180, R2 ;  /* 0x0000000200b47308 */ /* 0x0005e20000000800 */
[----:B-1----:R-:W-:-:S04]  /*b760*/  FFMA.FTZ R0, R105, UR22, -R17 ;  /* 0x0000001669007c23 */ /* 0x002fc80008010811 */
[----:B------:R1:W3:Y:S01]  /*b770*/  MUFU.EX2 R182, R0 ;  /* 0x0000000000b67308 */ /* 0x0002e20000000800 */
[--C-:B--2---:R-:W-:Y:S01]  /*b780*/  FFMA.FTZ R2, R65, UR22, -R18.reuse ;  /* 0x0000001641027c23 */ /* 0x104fe20008010812 */
[----:B------:R-:W-:Y:S01]  /*b790*/  IMAD.MOV.U32 R46, RZ, RZ, R179 ;  /* 0x000000ffff2e7224 */ /* 0x000fe200078e00b3 */
[----:B------:R-:W2:Y:S02]  /*b7a0*/  S2R R188, SR_CTAID.X ;  /* 0x0000000000bc7919 */ /* 0x000ea40000002500 */
[----:B------:R4:W-:Y:S01]  /*b7b0*/  MUFU.EX2 R179, R2 ;  /* 0x0000000200b37308 */ /* 0x0009e20000000800 */
[----:B------:R-:W-:Y:S01]  /*b7c0*/  FFMA.FTZ R3, R210, UR22, -R17 ;  /* 0x00000016d2037c23 */ /* 0x000fe20008010811 */
[----:B-1----:R-:W-:-:S04]  /*b7d0*/  FFMA.FTZ R0, R64, UR22, -R18 ;  /* 0x0000001640007c23 */ /* 0x002fc80008010812 */
[----:B------:R1:W5:Y:S01]  /*b7e0*/  MUFU.EX2 R181, R0 ;  /* 0x0000000000b57308 */ /* 0x0003620000000800 */
[--C-:B----4-:R-:W-:Y:S01]  /*b7f0*/  FFMA.FTZ R2, R66, UR22, -R18.reuse ;  /* 0x0000001642027c23 */ /* 0x110fe20008010812 */
[----:B------:R-:W-:Y:S02]  /*b800*/  FFMA.FTZ R4, R67, UR22, -R18 ;  /* 0x0000001643047c23 */ /* 0x000fe40008010812 */
[----:B------:R4:W2:Y:S04]  /*b810*/  MUFU.EX2 R177, R3 ;  /* 0x0000000300b17308 */ /* 0x0008a80000000800 */
[----:B------:R3:W-:Y:S01]  /*b820*/  MUFU.EX2 R67, R2 ;  /* 0x0000000200437308 */ /* 0x0007e20000000800 */
[----:B-1----:R-:W-:Y:S02]  /*b830*/  HSET2.LE.AND R0, R5, R12, PT ;  /* 0x0000000c05007233 */ /* 0x002fe40003803000 */
[----:B----4-:R-:W-:-:S02]  /*b840*/  LOP3.LUT R3, R8, 0xff00ff, RZ, 0xc0, !PT ;  /* 0x00ff00ff08037812 */ /* 0x010fc400078ec0ff */
[----:B---3--:R-:W-:Y:S01]  /*b850*/  F2FP.BF16.F32.PACK_AB R2, R182, R180 ;  /* 0x000000b4b602723e */ /* 0x008fe200000010ff */
[----:B------:R-:W1:Y:S03]  /*b860*/  MUFU.EX2 R176, R4 ;  /* 0x0000000400b07308 */ /* 0x000e660000000800 */
[----:B------:R-:W-:Y:S02]  /*b870*/  LOP3.LUT R10, R2, R0, RZ, 0xc0, !PT ;  /* 0x00000000020a7212 */ /* 0x000fe400078ec0ff */
[----:B------:R-:W-:Y:S02]  /*b880*/  HSET2.LE.AND R0, R3, R12, PT ;  /* 0x0000000c03007233 */ /* 0x000fe40003803000 */
[----:B-----5:R-:W-:-:S04]  /*b890*/  F2FP.BF16.F32.PACK_AB R2, R181, R179 ;  /* 0x000000b3b502723e */ /* 0x020fc800000010ff */
[----:B------:R-:W-:Y:S02]  /*b8a0*/  LOP3.LUT R11, R2, R0, RZ, 0xc0, !PT ;  /* 0x00000000020b7212 */ /* 0x000fe400078ec0ff */
[----:B------:R-:W-:Y:S02]  /*b8b0*/  HSET2.LE.AND R0, R6, R12, PT ;  /* 0x0000000c06007233 */ /* 0x000fe40003803000 */
[----:B--2---:R-:W-:-:S04]  /*b8c0*/  F2FP.BF16.F32.PACK_AB R2, R177, R178 ;  /* 0x000000b2b102723e */ /* 0x004fc800000010ff */
[----:B------:R-:W-:Y:S02]  /*b8d0*/  LOP3.LUT R8, R2, R0, RZ, 0xc0, !PT ;  /* 0x0000000002087212 */ /* 0x000fe400078ec0ff */
[----:B------:R-:W-:Y:S02]  /*b8e0*/  HSET2.LE.AND R0, R7, R12, PT ;  /* 0x0000000c07007233 */ /* 0x000fe40003803000 */
[----:B-1----:R-:W-:Y:S02]  /*b8f0*/  F2FP.BF16.F32.PACK_AB R2, R176, R67 ;  /* 0x00000043b002723e */ /* 0x002fe400000010ff */
[----:B------:R-:W-:Y:S01]  /*b900*/  SHF.R.U32.HI R190, RZ, 0x5, R220 ;  /* 0x00000005ffbe7819 */ /* 0x000fe200000116dc */
[----:B------:R-:W-:Y:S01]  /*b910*/  UIADD3 UR23, UPT, UPT, UR23, 0x1, URZ ;  /* 0x0000000117177890 */ /* 0x000fe2000fffe0ff */
[----:B------:R-:W-:Y:S01]  /*b920*/  LOP3.LUT R9, R2, R0, RZ, 0xc0, !PT ;  /* 0x0000000002097212 */ /* 0x000fe200078ec0ff */
[----:B------:R-:W-:Y:S02]  /*b930*/  IMAD.U32 R0, RZ, RZ, UR29 ;  /* 0x0000001dff007e24 */ /* 0x000fe4000f8e00ff */
[----:B------:R-:W-:-:S03]  /*b940*/  IMAD R188, R188, 0x8, R190 ;  /* 0x00000008bcbc7824 */ /* 0x000fc600078e02be */
[----:B------:R-:W-:Y:S01]  /*b950*/  LOP3.LUT R0, R0, UR23, R241, 0x96, !PT ;  /* 0x0000001700007c12 */ /* 0x000fe2000f8e96f1 */
[----:B------:R-:W-:Y:S02]  /*b960*/  VIADD R188, R188, 0x4 ;  /* 0x00000004bcbc7836 */ /* 0x000fe40000000000 */
[----:B------:R-:W-:Y:S02]  /*b970*/  IMAD.MOV.U32 R20, RZ, RZ, R108 ;  /* 0x000000ffff147224 */ /* 0x000fe400078e006c */
[----:B------:R-:W-:Y:S02]  /*b980*/  IMAD.MOV.U32 R108, RZ, RZ, R15 ;  /* 0x000000ffff6c7224 */ /* 0x000fe400078e000f */
[----:B------:R-:W-:-:S04]  /*b990*/  IMAD.WIDE.U32 R188, R188, -0x326172a9, RZ ;  /* 0xcd9e8d57bcbc7825 */ /* 0x000fc800078e00ff */
[----:B------:R-:W-:Y:S01]  /*b9a0*/  IMAD.WIDE.U32 R14, R0, -0x326172a9, RZ ;  /* 0xcd9e8d57000e7825 */ /* 0x000fe200078e00ff */
[----:B------:R-:W1:Y:S04]  /*b9b0*/  S2R R168, SR_CTAID.X ;  /* 0x0000000000a87919 */ /* 0x000e680000002500 */
[----:B------:R-:W-:Y:S02]  /*b9c0*/  LOP3.LUT R2, R188, UR7, R15, 0x96, !PT ;  /* 0x00000007bc027c12 */ /* 0x000fe4000f8e960f */
[----:B------:R-:W-:-:S03]  /*b9d0*/  LOP3.LUT R0, R14, UR4, R59, 0x96, !PT ;  /* 0x000000040e007c12 */ /* 0x000fc6000f8e963b */
[----:B------:R-:W-:-:S04]  /*b9e0*/  IMAD.WIDE.U32 R2, R2, -0x2daee0ad, RZ ;  /* 0xd2511f5302027825 */ /* 0x000fc800078e00ff */
[----:B------:R-:W-:Y:S01]  /*b9f0*/  IMAD.WIDE.U32 R4, R0, -0x2daee0ad, RZ ;  /* 0xd2511f5300047825 */ /* 0x000fe200078e00ff */
[----:B------:R-:W-:-:S04]  /*ba00*/  LOP3.LUT R0, R242, UR21, R3, 0x96, !PT ;  /* 0x00000015f2007c12 */ /* 0x000fc8000f8e9603 */
[----:B------:R-:W-:Y:S01]  /*ba10*/  LOP3.LUT R2, R2, UR20, R5, 0x96, !PT ;  /* 0x0000001402027c12 */ /* 0x000fe2000f8e9605 */
[----:B------:R-:W-:Y:S01]  /*ba20*/  IMAD.MOV.U32 R188, RZ, RZ, R55 ;  /* 0x000000ffffbc7224 */ /* 0x000fe200078e0037 */
[----:B------:R-:W-:Y:S01]  /*ba30*/  MOV R170, R20 ;  /* 0x0000001400aa7202 */ /* 0x000fe20000000f00 */
[----:B------:R-:W-:Y:S02]  /*ba40*/  IMAD.MOV.U32 R20, RZ, RZ, R54 ;  /* 0x000000ffff147224 */ /* 0x000fe400078e0036 */
[----:B------:R-:W-:-:S04]  /*ba50*/  IMAD.WIDE.U32 R6, R0, -0x326172a9, RZ ;  /* 0xcd9e8d5700067825 */ /* 0x000fc800078e00ff */
[----:B------:R-:W-:Y:S01]  /*ba60*/  IMAD.WIDE.U32 R54, R2, -0x326172a9, RZ ;  /* 0xcd9e8d5702367825 */ /* 0x000fe200078e00ff */
[----:B------:R-:W-:-:S04]  /*ba70*/  LOP3.LUT R2, R58, UR13, R7, 0x96, !PT ;  /* 0x0000000d3a027c12 */ /* 0x000fc8000f8e9607 */
[----:B------:R-:W-:Y:S01]  /*ba80*/  LOP3.LUT R0, R6, UR12, R55, 0x96, !PT ;  /* 0x0000000c06007c12 */ /* 0x000fe2000f8e9637 */
[----:B------:R-:W-:-:S04]  /*ba90*/  IMAD.WIDE.U32 R2, R2, -0x2daee0ad, RZ ;  /* 0xd2511f5302027825 */ /* 0x000fc800078e00ff */
[----:B------:R-:W-:Y:S01]  /*baa0*/  IMAD.WIDE.U32 R166, R0, -0x2daee0ad, RZ ;  /* 0xd2511f5300a67825 */ /* 0x000fe200078e00ff */
[----:B------:R-:W-:Y:S02]  /*bab0*/  LOP3.LUT R0, R4, UR19, R3, 0x96, !PT ;  /* 0x0000001304007c12 */ /* 0x000fe4000f8e9603 */
[----:B------:R-:W-:Y:S02]  /*bac0*/  SHF.R.U32.HI R183, RZ, 0x5, R220 ;  /* 0x00000005ffb77819 */ /* 0x000fe400000116dc */
[----:B------:R-:W-:Y:S01]  /*bad0*/  LOP3.LUT R2, R2, UR15, R167, 0x96, !PT ;  /* 0x0000000f02027c12 */ /* 0x000fe2000f8e96a7 */
[----:B------:R-:W-:Y:S02]  /*bae0*/  IMAD.MOV.U32 R190, RZ, RZ, R195 ;  /* 0x000000ffffbe7224 */ /* 0x000fe400078e00c3 */
[----:B------:R-:W-:Y:S02]  /*baf0*/  IMAD.MOV.U32 R171, RZ, RZ, R21 ;  /* 0x000000ffffab7224 */ /* 0x000fe400078e0015 */
[----:B------:R-:W-:-:S02]  /*bb00*/  IMAD.MOV.U32 R21, RZ, RZ, R52 ;  /* 0x000000ffff157224 */ /* 0x000fc400078e0034 */
[----:B------:R-:W-:Y:S02]  /*bb10*/  IMAD.MOV.U32 R195, RZ, RZ, R53 ;  /* 0x000000ffffc37224 */ /* 0x000fe400078e0035 */
[----:B------:R-:W-:-:S04]  /*bb20*/  IMAD.WIDE.U32 R52, R0, -0x326172a9, RZ ;  /* 0xcd9e8d5700347825 */ /* 0x000fc800078e00ff */
[----:B------:R-:W-:-:S04]  /*bb30*/  IMAD.WIDE.U32 R2, R2, -0x326172a9, RZ ;  /* 0xcd9e8d5702027825 */ /* 0x000fc800078e00ff */
[----:B-1----:R-:W-:Y:S01]  /*bb40*/  IMAD R168, R168, 0x8, R183 ;  /* 0x00000008a8a87824 */ /* 0x002fe200078e02b7 */
[----:B------:R-:W-:Y:S01]  /*bb50*/  LOP3.LUT R0, R52, UR8, R3, 0x96, !PT ;  /* 0x0000000834007c12 */ /* 0x000fe2000f8e9603 */
[----:B------:R-:W-:Y:S02]  /*bb60*/  IMAD.MOV.U32 R189, RZ, RZ, R13 ;  /* 0x000000ffffbd7224 */ /* 0x000fe400078e000d */
[----:B------:R-:W-:Y:S01]  /*bb70*/  IMAD.WIDE.U32 R168, R168, -0x326172a9, RZ ;  /* 0xcd9e8d57a8a87825 */ /* 0x000fe200078e00ff */
[----:B------:R-:W-:-:S03]  /*bb80*/  PRMT R13, R2, 0x7771, RZ ;  /* 0x00007771020d7816 */ /* 0x000fc600000000ff */
[----:B------:R-:W-:Y:S01]  /*bb90*/  FFMA.FTZ R3, R224, UR22, -R22 ;  /* 0x00000016e0037c23 */ /* 0x000fe20008010816 */
[C---:B------:R-:W-:Y:S01]  /*bba0*/  PRMT R7, R2.reuse, 0x7773, RZ ;  /* 0x0000777302077816 */ /* 0x040fe200000000ff */
[----:B------:R-:W-:Y:S01]  /*bbb0*/  IMAD.MOV.U32 R4, RZ, RZ, R2 ;  /* 0x000000ffff047224 */ /* 0x000fe200078e0002 */
[----:B------:R-:W-:Y:S01]  /*bbc0*/  PRMT R6, R2, 0x7772, RZ ;  /* 0x0000777202067816 */ /* 0x000fe200000000ff */
[----:B------:R-:W-:Y:S01]  /*bbd0*/  FFMA.FTZ R5, R225, UR22, -R22 ;  /* 0x00000016e1057c23 */ /* 0x000fe20008010816 */
[----:B------:R-:W-:Y:S01]  /*bbe0*/  LOP3.LUT R2, R0, 0xffff, RZ, 0xc0, !PT ;  /* 0x0000ffff00027812 */ /* 0x000fe200078ec0ff */
[----:B------:R-:W-:Y:S02]  /*bbf0*/  IMAD.MOV.U32 R225, RZ, RZ, R169 ;  /* 0x000000ffffe17224 */ /* 0x000fe400078e00a9 */
[----:B------:R-:W-:Y:S01]  /*bc00*/  IMAD.MOV.U32 R169, RZ, RZ, R171 ;  /* 0x000000ffffa97224 */ /* 0x000fe200078e00ab */
[----:B------:R1:W-:Y:S01]  /*bc10*/  MUFU.EX2 R210, R3 ;  /* 0x0000000300d27308 */ /* 0x0003e20000000800 */
[----:B------:R-:W-:Y:S01]  /*bc20*/  IMAD.MOV.U32 R171, RZ, RZ, R189 ;  /* 0x000000ffffab7224 */ /* 0x000fe200078e00bd */
[----:B------:R-:W-:Y:S01]  /*bc30*/  SHF.R.U32.HI R2, RZ, 0x8, R2 ;  /* 0x00000008ff027819 */ /* 0x000fe20000011602 */
[----:B------:R-:W-:-:S02]  /*bc40*/  IMAD.MOV.U32 R189, RZ, RZ, R190 ;  /* 0x000000ffffbd7224 */ /* 0x000fc400078e00be */
[----:B------:R-:W-:Y:S02]  /*bc50*/  IMAD.MOV.U32 R190, RZ, RZ, R46 ;  /* 0x000000ffffbe7224 */ /* 0x000fe400078e002e */
[----:B------:R-:W-:Y:S02]  /*bc60*/  IMAD.MOV.U32 R46, RZ, RZ, R47 ;  /* 0x000000ffff2e7224 */ /* 0x000fe400078e002f */
[----:B------:R-:W-:Y:S02]  /*bc70*/  IMAD.MOV.U32 R47, RZ, RZ, R213 ;  /* 0x000000ffff2f7224 */ /* 0x000fe400078e00d5 */
[----:B------:R-:W-:Y:S01]  /*bc80*/  IMAD.MOV.U32 R183, RZ, RZ, R191 ;  /* 0x000000ffffb77224 */ /* 0x000fe200078e00bf */
[----:B-1----:R-:W-:Y:S01]  /*bc90*/  LOP3.LUT R3, R0, 0xff, RZ, 0xc0, !PT ;  /* 0x000000ff00037812 */ /* 0x002fe200078ec0ff */
[----:B------:R1:W2:Y:S01]  /*bca0*/  MUFU.EX2 R213, R5 ;  /* 0x0000000500d57308 */ /* 0x0002a20000000800 */
[----:B------:R-:W-:Y:S01]  /*bcb0*/  IMAD.MOV.U32 R191, RZ, RZ, R192 ;  /* 0x000000ffffbf7224 */ /* 0x000fe200078e00c0 */
[----:B------:R-:W-:Y:S01]  /*bcc0*/  LOP3.LUT R4, R4, 0xff, RZ, 0xc0, !PT ;  /* 0x000000ff04047812 */ /* 0x000fe200078ec0ff */
[----:B------:R-:W-:Y:S01]  /*bcd0*/  IMAD.MOV.U32 R192, RZ, RZ, R111 ;  /* 0x000000ffffc07224 */ /* 0x000fe200078e006f */
[----:B------:R-:W-:Y:S01]  /*bce0*/  MOV R111, R16 ;  /* 0x00000010006f7202 */ /* 0x000fe20000000f00 */
[----:B------:R-:W-:Y:S01]  /*bcf0*/  IMAD.MOV.U32 R224, RZ, RZ, R168 ;  /* 0x000000ffffe07224 */ /* 0x000fe200078e00a8 */
[----:B------:R-:W-:-:S02]  /*bd00*/  PRMT R16, R6, 0x5410, R7 ;  /* 0x0000541006107816 */ /* 0x000fc40000000007 */
[----:B------:R-:W-:Y:S01]  /*bd10*/  MOV R168, R170 ;  /* 0x000000aa00a87202 */ /* 0x000fe20000000f00 */
[----:B------:R-:W-:Y:S01]  /*bd20*/  IMAD.MOV.U32 R170, RZ, RZ, R183 ;  /* 0x000000ffffaa7224 */ /* 0x000fe200078e00b7 */
[----:B------:R-:W-:Y:S02]  /*bd30*/  SHF.R.U32.HI R6, RZ, 0x18, R0 ;  /* 0x00000018ff067819 */ /* 0x000fe40000011600 */
[--C-:B-1----:R-:W-:Y:S02]  /*bd40*/  PRMT R5, R3, 0x5410, R2.reuse ;  /* 0x0000541003057816 */ /* 0x102fe40000000002 */
[----:B------:R-:W-:Y:S01]  /*bd50*/  PRMT R2, R0, 0x7632, R2 ;  /* 0x0000763200027816 */ /* 0x000fe20000000002 */
[----:B------:R-:W-:Y:S01]  /*bd60*/  HMMA.16816.F32.BF16 R128, R8, R24, R128 ;  /* 0x000000180880723c */ /* 0x000fe20000041880 */
[----:B------:R-:W-:Y:S01]  /*bd70*/  PRMT R13, R4, 0x5410, R13 ;  /* 0x00005410040d7816 */ /* 0x000fe2000000000d */
[----:B------:R-:W-:Y:S01]  /*bd80*/  FFMA.FTZ R4, R245, UR22, -R23 ;  /* 0x00000016f5047c23 */ /* 0x000fe20008010817 */
[----:B------:R-:W-:Y:S01]  /*bd90*/  HSET2.LE.AND R0, R5, R12, PT ;  /* 0x0000000c05007233 */ /* 0x000fe20003803000 */
[----:B------:R-:W-:-:S02]  /*bda0*/  IMAD.MOV.U32 R183, RZ, RZ, R190 ;  /* 0x000000ffffb77224 */ /* 0x000fc400078e00be */
[----:B------:R-:W-:Y:S01]  /*bdb0*/  FFMA.FTZ R5, R246, UR22, -R23 ;  /* 0x00000016f6057c23 */ /* 0x000fe20008010817 */
[----:B------:R-:W-:Y:S01]  /*bdc0*/  FFMA.FTZ R3, R231, UR22, -R22 ;  /* 0x00000016e7037c23 */ /* 0x000fe20008010816 */
[----:B------:R-:W-:Y:S01]  /*bdd0*/  IMAD.MOV.U32 R245, RZ, RZ, R169 ;  /* 0x000000fffff57224 */ /* 0x000fe200078e00a9 */
[C---:B------:R-:W-:Y:S01]  /*bde0*/  HMMA.16816.F32.BF16 R140, R8.reuse, R26, R140 ;  /* 0x0000001a088c723c */ /* 0x040fe2000004188c */
[----:B------:R-:W-:Y:S01]  /*bdf0*/  IMAD.MOV.U32 R190, RZ, RZ, R20 ;  /* 0x000000ffffbe7224 */ /* 0x000fe200078e0014 */
[----:B------:R-:W1:Y:S01]  /*be00*/  LDSM.16.MT88.4 R24, [R44+0x1800] ;  /* 0x001800002c18783b */ /* 0x000e620000004200 */
[----:B------:R-:W-:Y:S01]  /*be10*/  IMAD.MOV.U32 R169, RZ, RZ, R171 ;  /* 0x000000ffffa97224 */ /* 0x000fe200078e00ab */
[----:B------:R-:W-:Y:S01]  /*be20*/  MOV R20, R21 ;  /* 0x0000001500147202 */ /* 0x000fe20000000f00 */
[----:B------:R-:W-:Y:S02]  /*be30*/  IMAD.MOV.U32 R171, RZ, RZ, R195 ;  /* 0x000000ffffab7224 */ /* 0x000fe400078e00c3 */
[----:B------:R-:W-:Y:S01]  /*be40*/  IMAD.MOV.U32 R21, RZ, RZ, R205 ;  /* 0x000000ffff157224 */ /* 0x000fe200078e00cd */
[----:B------:R-:W-:Y:S01]  /*be50*/  HMMA.16816.F32.BF16 R84, R8, R48, R84 ;  /* 0x000000300854723c */ /* 0x000fe20000041854 */
[----:B------:R-:W-:Y:S01]  /*be60*/  MUFU.EX2 R205, R4 ;  /* 0x0000000400cd7308 */ /* 0x000fe20000000800 */
[----:B------:R-:W-:-:S03]  /*be70*/  FFMA.FTZ R7, R244, UR22, -R22 ;  /* 0x00000016f4077c23 */ /* 0x000fc60008010816 */
[----:B------:R-:W3:Y:S03]  /*be80*/  MUFU.EX2 R195, R5 ;  /* 0x0000000500c37308 */ /* 0x000ee60000000800 */
[C---:B------:R-:W-:Y:S01]  /*be90*/  HMMA.16816.F32.BF16 R96, R8.reuse, R50, R96 ;  /* 0x000000320860723c */ /* 0x040fe20000041860 */
[----:B------:R-:W4:Y:S01]  /*bea0*/  LDSM.16.MT88.4 R48, [R44+0x2800] ;  /* 0x002800002c30783b */ /* 0x000f220000004200 */
[----:B------:R5:W-:Y:S06]  /*beb0*/  MUFU.EX2 R207, R3 ;  /* 0x0000000300cf7308 */ /* 0x000bec0000000800 */
[C---:B------:R-:W-:Y:S01]  /*bec0*/  HMMA.16816.F32.BF16 R112, R8.reuse, R28, R112 ;  /* 0x0000001c0870723c */ /* 0x040fe20000041870 */
[----:B------:R-:W1:Y:S07]  /*bed0*/  MUFU.EX2 R206, R7 ;  /* 0x0000000700ce7308 */ /* 0x000e6e0000000800 */
[----:B------:R-:W-:Y:S01]  /*bee0*/  HMMA.16816.F32.BF16 R124, R8, R30, R124 ;  /* 0x0000001e087c723c */ /* 0x000fe2000004187c */
[----:B------:R-:W-:Y:S01]  /*bef0*/  LDSM.16.MT88.4 R28, [R198+0xa800] ;  /* 0x00a80000c61c783b */ /* 0x000fe20000004200 */
[----:B-----5:R-:W-:-:S02]  /*bf00*/  LOP3.LUT R3, R2, 0xff, RZ, 0xc0, !PT ;  /* 0x000000ff02037812 */ /* 0x020fc400078ec0ff */
[----:B--2---:R-:W-:-:S04]  /*bf10*/  F2FP.BF16.F32.PACK_AB R2, R213, R210 ;  /* 0x000000d2d502723e */ /* 0x004fc800000010ff */
[----:B------:R-:W-:Y:S01]  /*bf20*/  HMMA.16816.F32.BF16 R144, R8, R32, R144 ;  /* 0x000000200890723c */ /* 0x000fe20000041890 */
[----:B------:R-:W-:-:S07]  /*bf30*/  LOP3.LUT R4, R2, R0, RZ, 0xc0, !PT ;  /* 0x0000000002047212 */ /* 0x000fce00078ec0ff */
[C---:B------:R-:W-:Y:S01]  /*bf40*/  HMMA.16816.F32.BF16 R156, R8.reuse, R34, R156 ;  /* 0x00000022089c723c */ /* 0x040fe2000004189c */
[----:B------:R-:W-:Y:S07]  /*bf50*/  LDSM.16.MT88.4 R32, [R44+0x800] ;  /* 0x000800002c20783b */ /* 0x000fee0000004200 */
[C---:B------:R-:W-:Y:S08]  /*bf60*/  HMMA.16816.F32.BF16 R160, R8.reuse, R36, R160 ;  /* 0x0000002408a0723c */ /* 0x040ff000000418a0 */
[C---:B------:R-:W-:Y:S01]  /*bf70*/  HMMA.16816.F32.BF16 R172, R8.reuse, R38, R172 ;  /* 0x0000002608ac723c */ /* 0x040fe200000418ac */
[----:B------:R-:W2:Y:S07]  /*bf80*/  LDSM.16.MT88.4 R36, [R198+0x9800] ;  /* 0x00980000c624783b */ /* 0x000eae0000004200 */
[C---:B------:R-:W-:Y:S08]  /*bf90*/  HMMA.16816.F32.BF16 R60, R8.reuse, R40, R60 ;  /* 0x00000028083c723c */ /* 0x040ff0000004183c */
[----:B------:R-:W-:Y:S01]  /*bfa0*/  HMMA.16816.F32.BF16 R80, R8, R42, R80 ;  /* 0x0000002a0850723c */ /* 0x000fe20000041850 */
[----:B------:R-:W5:Y:S01]  /*bfb0*/  LDSM.16.MT88.4 R40, [R198+0xb800] ;  /* 0x00b80000c628783b */ /* 0x000f620000004200 */
[----:B------:R-:W-:Y:S01]  /*bfc0*/  PRMT R3, R3, 0x5410, R6 ;  /* 0x0000541003037816 */ /* 0x000fe20000000006 */
[--C-:B------:R-:W-:Y:S01]  /*bfd0*/  FFMA.FTZ R0, R247, UR22, -R23.reuse ;  /* 0x00000016f7007c23 */ /* 0x100fe20008010817 */
[----:B------:R-:W-:Y:S01]  /*bfe0*/  FFMA.FTZ R2, R248, UR22, -R23 ;  /* 0x00000016f8027c23 */ /* 0x000fe20008010817 */
[----:B------:R-:W-:-:S02]  /*bff0*/  IMAD.MOV.U32 R65, RZ, RZ, R193 ;  /* 0x000000ffff417224 */ /* 0x000fc400078e00c1 */
[----:B------:R-:W-:Y:S01]  /*c000*/  IMAD.MOV.U32 R64, RZ, RZ, R194 ;  /* 0x000000ffff407224 */ /* 0x000fe200078e00c2 */
[----:B------:R3:W-:Y:S04]  /*c010*/  MUFU.EX2 R193, R0 ;  /* 0x0000000000c17308 */ /* 0x0007e80000000800 */
[----:B------:R1:W4:Y:S01]  /*c020*/  MUFU.EX2 R194, R2 ;  /* 0x0000000200c27308 */ /* 0x0003220000000800 */
[----:B---3--:R-:W-:Y:S02]  /*c030*/  HSET2.LE.AND R0, R3, R12, PT ;  /* 0x0000000c03007233 */ /* 0x008fe40003803000 */
[----:B-1----:R-:W-:Y:S02]  /*c040*/  F2FP.BF16.F32.PACK_AB R2, R195, R205 ;  /* 0x000000cdc302723e */ /* 0x002fe400000010ff */
[----:B------:R-:W-:-:S02]  /*c050*/  LOP3.LUT R3, R16, 0xff00ff, RZ, 0xc0, !PT ;  /* 0x00ff00ff10037812 */ /* 0x000fc400078ec0ff */
[----:B------:R-:W-:Y:S02]  /*c060*/  LOP3.LUT R5, R2, R0, RZ, 0xc0, !PT ;  /* 0x0000000002057212 */ /* 0x000fe400078ec0ff */
[----:B------:R-:W-:Y:S02]  /*c070*/  HSET2.LE.AND R0, R13, R12, PT ;  /* 0x0000000c0d007233 */ /* 0x000fe40003803000 */
[----:B------:R-:W-:-:S04]  /*c080*/  F2FP.BF16.F32.PACK_AB R2, R206, R207 ;  /* 0x000000cfce02723e */ /* 0x000fc800000010ff */
[----:B------:R-:W-:Y:S02]  /*c090*/  LOP3.LUT R6, R2, R0, RZ, 0xc0, !PT ;  /* 0x0000000002067212 */ /* 0x000fe400078ec0ff */
[----:B------:R-:W-:Y:S02]  /*c0a0*/  HSET2.LE.AND R0, R3, R12, PT ;  /* 0x0000000c03007233 */ /* 0x000fe40003803000 */
[----:B----4-:R-:W-:-:S04]  /*c0b0*/  F2FP.BF16.F32.PACK_AB R2, R194, R193 ;  /* 0x000000c1c202723e */ /* 0x010fc800000010ff */
[----:B------:R-:W-:Y:S01]  /*c0c0*/  LOP3.LUT R7, R2, R0, RZ, 0xc0, !PT ;  /* 0x0000000002077212 */ /* 0x000fe200078ec0ff */
[----:B------:R-:W-:Y:S01]  /*c0d0*/  IMAD.MOV.U32 R105, RZ, RZ, R170 ;  /* 0x000000ffff697224 */ /* 0x000fe200078e00aa */
[----:B------:R-:W-:Y:S01]  /*c0e0*/  LOP3.LUT R0, R224, UR7, R15, 0x96, !PT ;  /* 0x00000007e0007c12 */ /* 0x000fe2000f8e960f */
[----:B------:R-:W-:Y:S02]  /*c0f0*/  IMAD.MOV.U32 R244, RZ, RZ, R168 ;  /* 0x000000fffff47224 */ /* 0x000fe400078e00a8 */
[----:B------:R-:W-:Y:S02]  /*c100*/  IMAD.MOV.U32 R248, RZ, RZ, R169 ;  /* 0x000000fffff87224 */ /* 0x000fe400078e00a9 */
[----:B------:R-:W-:Y:S01]  /*c110*/  IMAD.MOV.U32 R16, RZ, RZ, R171 ;  /* 0x000000ffff107224 */ /* 0x000fe200078e00ab */
[----:B------:R-:W-:Y:S01]  /*c120*/  LOP3.LUT R2, R14, UR4, R209, 0x96, !PT ;  /* 0x000000040e027c12 */ /* 0x000fe2000f8e96d1 */
[----:B------:R-:W-:Y:S01]  /*c130*/  HMMA.16816.F32.BF16 R168, R4, R26, R92 ;  /* 0x0000001a04a8723c */ /* 0x000fe2000004185c */
[----:B------:R-:W-:-:S02]  /*c140*/  IMAD.MOV.U32 R94, RZ, RZ, R105 ;  /* 0x000000ffff5e7224 */ /* 0x000fc400078e0069 */
[----:B------:R-:W-:Y:S02]  /*c150*/  IMAD.MOV.U32 R231, RZ, RZ, R107 ;  /* 0x000000ffffe77224 */ /* 0x000fe400078e006b */
[----:B------:R-:W-:Y:S02]  /*c160*/  IMAD.MOV.U32 R246, RZ, RZ, R104 ;  /* 0x000000fffff67224 */ /* 0x000fe400078e0068 */
[----:B------:R-:W-:Y:S02]  /*c170*/  IMAD.MOV.U32 R92, RZ, RZ, R106 ;  /* 0x000000ffff5c7224 */ /* 0x000fe400078e006a */
[----:B------:R-:W-:Y:S01]  /*c180*/  HMMA.16816.F32.BF16 R104, R4, R48, R72 ;  /* 0x000000300468723c */ /* 0x000fe20000041848 */
[----:B------:R-:W-:Y:S01]  /*c190*/  IMAD.MOV.U32 R75, RZ, RZ, R111 ;  /* 0x000000ffff4b7224 */ /* 0x000fe200078e006f */
[----:B------:R-:W-:Y:S01]  /*c1a0*/  MOV R74, R109 ;  /* 0x0000006d004a7202 */ /* 0x000fe20000000f00 */
[----:B------:R-:W-:Y:S02]  /*c1b0*/  IMAD.MOV.U32 R73, RZ, RZ, R110 ;  /* 0x000000ffff497224 */ /* 0x000fe400078e006e */
[----:B------:R-:W-:-:S03]  /*c1c0*/  IMAD.MOV.U32 R72, RZ, RZ, R108 ;  /* 0x000000ffff487224 */ /* 0x000fc600078e006c */
[----:B--2---:R-:W-:Y:S01]  /*c1d0*/  HMMA.16816.F32.BF16 R116, R4, R36, R116 ;  /* 0x000000240474723c */ /* 0x004fe20000041874 */
[----:B------:R-:W-:-:S07]  /*c1e0*/  IMAD.WIDE.U32 R2, R2, -0x2daee0ad, RZ ;  /* 0xd2511f5302027825 */ /* 0x000fce00078e00ff */
[C---:B------:R-:W-:Y:S08]  /*c1f0*/  HMMA.16816.F32.BF16 R120, R4.reuse, R38, R120 ;  /* 0x000000260478723c */ /* 0x040ff00000041878 */
[C---:B------:R-:W-:Y:S08]  /*c200*/  HMMA.16816.F32.BF16 R132, R4.reuse, R32, R132 ;  /* 0x000000200484723c */ /* 0x040ff00000041884 */
[C---:B------:R-:W-:Y:S08]  /*c210*/  HMMA.16816.F32.BF16 R136, R4.reuse, R34, R136 ;  /* 0x000000220488723c */ /* 0x040ff00000041888 */
[C---:B------:R-:W-:Y:S08]  /*c220*/  HMMA.16816.F32.BF16 R148, R4.reuse, R28, R148 ;  /* 0x0000001c0494723c */ /* 0x040ff00000041894 */
[C---:B------:R-:W-:Y:S08]  /*c230*/  HMMA.16816.F32.BF16 R152, R4.reuse, R30, R152 ;  /* 0x0000001e0498723c */ /* 0x040ff00000041898 */
[C---:B------:R-:W-:Y:S08]  /*c240*/  HMMA.16816.F32.BF16 R100, R4.reuse, R24, R100 ;  /* 0x000000180464723c */ /* 0x040ff00000041864 */
[C---:B-----5:R-:W-:Y:S08]  /*c250*/  HMMA.16816.F32.BF16 R88, R4.reuse, R40, R88 ;  /* 0x000000280458723c */ /* 0x060ff00000041858 */
[C---:B------:R-:W-:Y:S08]  /*c260*/  HMMA.16816.F32.BF16 R76, R4.reuse, R42, R76 ;  /* 0x0000002a044c723c */ /* 0x040ff0000004184c */
[----:B------:R-:W-:Y:S01]  /*c270*/  HMMA.16816.F32.BF16 R108, R4, R50, R68 ;  /* 0x00000032046c723c */ /* 0x000fe20000041844 */
[----:B------:R-:W-:-:S05]  /*c280*/  IMAD.WIDE.U32 R4, R0, -0x2daee0ad, RZ ;  /* 0xd2511f5300047825 */ /* 0x000fca00078e00ff */
[----:B------:R-:W-:Y:S02]  /*c290*/  LOP3.LUT R5, R244, UR21, R5, 0x96, !PT ;  /* 0x00000015f4057c12 */ /* 0x000fe4000f8e9605 */
[----:B------:R-:W-:Y:S01]  /*c2a0*/  LOP3.LUT R0, R4, UR20, R3, 0x96, !PT ;  /* 0x0000001404007c12 */ /* 0x000fe2000f8e9603 */
[----:B------:R-:W-:Y:S02]  /*c2b0*/  IMAD.MOV.U32 R71, RZ, RZ, R191 ;  /* 0x000000ffff477224 */ /* 0x000fe400078e00bf */
[----:B------:R-:W-:Y:S02]  /*c2c0*/  IMAD.MOV.U32 R70, RZ, RZ, R46 ;  /* 0x000000ffff467224 */ /* 0x000fe400078e002e */
[----:B------:R-:W-:Y:S02]  /*c2d0*/  IMAD.MOV.U32 R191, RZ, RZ, R47 ;  /* 0x000000ffffbf7224 */ /* 0x000fe400078e002f */
[----:B------:R-:W-:-:S04]  /*c2e0*/  IMAD.WIDE.U32 R4, R5, -0x326172a9, RZ ;  /* 0xcd9e8d5705047825 */ /* 0x000fc800078e00ff */
[----:B------:R-:W-:Y:S01]  /*c2f0*/  IMAD.WIDE.U32 R46, R0, -0x326172a9, RZ ;  /* 0xcd9e8d57002e7825 */ /* 0x000fe200078e00ff */
[----:B------:R-:W-:-:S04]  /*c300*/  LOP3.LUT R3, R208, UR13, R5, 0x96, !PT ;  /* 0x0000000dd0037c12 */ /* 0x000fc8000f8e9605 */
[----:B------:R-:W-:Y:S01]  /*c310*/  LOP3.LUT R0, R4, UR12, R47, 0x96, !PT ;  /* 0x0000000c04007c12 */ /* 0x000fe2000f8e962f */
[----:B------:R-:W-:-:S04]  /*c320*/  IMAD.WIDE.U32 R4, R3, -0x2daee0ad, RZ ;  /* 0xd2511f5303047825 */ /* 0x000fc800078e00ff */
[----:B------:R-:W-:Y:S01]  /*c330*/  IMAD.WIDE.U32 R68, R0, -0x2daee0ad, RZ ;  /* 0xd2511f5300447825 */ /* 0x000fe200078e00ff */
[----:B------:R-:W-:-:S04]  /*c340*/  LOP3.LUT R5, R2, UR19, R5, 0x96, !PT ;  /* 0x0000001302057c12 */ /* 0x000fc8000f8e9605 */
[----:B------:R-:W-:-:S05]  /*c350*/  LOP3.LUT R2, R4, UR15, R69, 0x96, !PT ;  /* 0x0000000f04027c12 */ /* 0x000fca000f8e9645 */
[----:B------:R-:W-:Y:S01]  /*c360*/  IMAD.WIDE.U32 R2, R2, -0x326172a9, RZ ;  /* 0xcd9e8d5702027825 */ /* 0x000fe200078e00ff */
[----:B------:R-:W-:-:S03]  /*c370*/  MOV R208, R21 ;  /* 0x0000001500d07202 */ /* 0x000fc60000000f00 */
[----:B------:R-:W-:Y:S02]  /*c380*/  IMAD.MOV.U32 R0, RZ, RZ, R2 ;  /* 0x000000ffff007224 */ /* 0x000fe400078e0002 */
[----:B------:R-:W-:Y:S02]  /*c390*/  IMAD.MOV.U32 R13, RZ, RZ, R20 ;  /* 0x000000ffff0d7224 */ /* 0x000fe400078e0014 */
[----:B------:R-:W-:Y:S01]  /*c3a0*/  IMAD.WIDE.U32 R20, R5, -0x326172a9, RZ ;  /* 0xcd9e8d5705147825 */ /* 0x000fe200078e00ff */
[----:B------:R-:W-:Y:S02]  /*c3b0*/  LOP3.LUT R6, R0, 0xff, RZ, 0xc0, !PT ;  /* 0x000000ff00067812 */ /* 0x000fe400078ec0ff */
[C---:B------:R-:W-:Y:S02]  /*c3c0*/  PRMT R5, R2.reuse, 0x7771, RZ ;  /* 0x0000777102057816 */ /* 0x040fe400000000ff */
[C---:B------:R-:W-:Y:S02]  /*c3d0*/  PRMT R4, R2.reuse, 0x7773, RZ ;  /* 0x0000777302047816 */ /* 0x040fe400000000ff */
[----:B------:R-:W-:-:S02]  /*c3e0*/  PRMT R0, R2, 0x7772, RZ ;  /* 0x0000777202007816 */ /* 0x000fc400000000ff */
[----:B------:R-:W-:Y:S02]  /*c3f0*/  LOP3.LUT R2, R20, UR8, R3, 0x96, !PT ;  /* 0x0000000814027c12 */ /* 0x000fe4000f8e9603 */
[--C-:B------:R-:W-:Y:S02]  /*c400*/  PRMT R7, R0, 0x5410, R4.reuse ;  /* 0x0000541000077816 */ /* 0x100fe40000000004 */
[C---:B------:R-:W-:Y:S02]  /*c410*/  LOP3.LUT R0, R2.reuse, 0xffff, RZ, 0xc0, !PT ;  /* 0x0000ffff02007812 */ /* 0x040fe400078ec0ff */
[----:B------:R-:W-:Y:S02]  /*c420*/  PRMT R4, R2, 0x7632, R4 ;  /* 0x0000763202047816 */ /* 0x000fe40000000004 */
[----:B------:R-:W-:Y:S02]  /*c430*/  PRMT R6, R6, 0x5410, R5 ;  /* 0x0000541006067816 */ /* 0x000fe40000000005 */
[----:B------:R-:W-:-:S02]  /*c440*/  LOP3.LUT R5, R2, 0xff, RZ, 0xc0, !PT ;  /* 0x000000ff02057812 */ /* 0x000fc400078ec0ff */
[----:B------:R-:W-:Y:S02]  /*c450*/  SHF.R.U32.HI R3, RZ, 0x18, R2 ;  /* 0x00000018ff037819 */ /* 0x000fe40000011602 */
[----:B------:R-:W-:Y:S02]  /*c460*/  SHF.R.U32.HI R2, RZ, 0x8, R0 ;  /* 0x00000008ff027819 */ /* 0x000fe40000011600 */
[----:B------:R-:W-:-:S04]  /*c470*/  LOP3.LUT R0, R4, 0xff, RZ, 0xc0, !PT ;  /* 0x000000ff04007812 */ /* 0x000fc800078ec0ff */
[----:B------:R-:W-:Y:S01]  /*c480*/  PRMT R8, R0, 0x5410, R3 ;  /* 0x0000541000087816 */ /* 0x000fe20000000003 */
[--C-:B------:R-:W-:Y:S01]  /*c490*/  FFMA.FTZ R0, R216, UR22, -R17.reuse ;  /* 0x00000016d8007c23 */ /* 0x100fe20008010811 */
[----:B------:R-:W-:Y:S01]  /*c4a0*/  PRMT R5, R5, 0x5410, R2 ;  /* 0x0000541005057816 */ /* 0x000fe20000000002 */
[--C-:B------:R-:W-:Y:S02]  /*c4b0*/  FFMA.FTZ R2, R215, UR22, -R17.reuse ;  /* 0x00000016d7027c23 */ /* 0x100fe40008010811 */
[----:B------:R1:W-:Y:S04]  /*c4c0*/  MUFU.EX2 R55, R0 ;  /* 0x0000000000377308 */ /* 0x0003e80000000800 */
[----:B------:R2:W-:Y:S01]  /*c4d0*/  MUFU.EX2 R59, R2 ;  /* 0x00000002003b7308 */ /* 0x0005e20000000800 */
[----:B------:R-:W-:Y:S01]  /*c4e0*/  MOV R95, R64 ;  /* 0x00000040005f7202 */ /* 0x000fe20000000f00 */
[----:B-1----:R-:W-:-:S04]  /*c4f0*/  FFMA.FTZ R0, R214, UR22, -R17 ;  /* 0x00000016d6007c23 */ /* 0x002fc80008010811 */
[----:B------:R1:W3:Y:S01]  /*c500*/  MUFU.EX2 R66, R0 ;  /* 0x0000000000427308 */ /* 0x0002e20000000800 */
[--C-:B--2---:R-:W-:Y:S01]  /*c510*/  FFMA.FTZ R2, R212, UR22, -R18.reuse ;  /* 0x00000016d4027c23 */ /* 0x104fe20008010812 */
[----:B------:R-:W-:Y:S02]  /*c520*/  IMAD.MOV.U32 R247, RZ, RZ, R65 ;  /* 0x000000fffff77224 */ /* 0x000fe400078e0041 */
[----:B------:R-:W-:Y:S01]  /*c530*/  FFMA.FTZ R3, R217, UR22, -R17 ;  /* 0x00000016d9037c23 */ /* 0x000fe20008010811 */
[----:B------:R2:W-:Y:S01]  /*c540*/  MUFU.EX2 R64, R2 ;  /* 0x0000000200407308 */ /* 0x0005e20000000800 */
[----:B-1----:R-:W-:-:S04]  /*c550*/  FFMA.FTZ R0, R211, UR22, -R18 ;  /* 0x00000016d3007c23 */ /* 0x002fc80008010812 */
[----:B------:R1:W4:Y:S01]  /*c560*/  MUFU.EX2 R65, R0 ;  /* 0x0000000000417308 */ /* 0x0003220000000800 */
[--C-:B--2---:R-:W-:Y:S01]  /*c570*/  FFMA.FTZ R2, R165, UR22, -R18.reuse ;  /* 0x00000016a5027c23 */ /* 0x104fe20008010812 */
[----:B------:R-:W-:Y:S02]  /*c580*/  FFMA.FTZ R4, R164, UR22, -R18 ;  /* 0x00000016a4047c23 */ /* 0x000fe40008010812 */
[----:B------:R2:W5:Y:S04]  /*c590*/  MUFU.EX2 R58, R3 ;  /* 0x00000003003a7308 */ /* 0x0005680000000800 */
[----:B------:R3:W-:Y:S01]  /*c5a0*/  MUFU.EX2 R47, R2 ;  /* 0x00000002002f7308 */ /* 0x0007e20000000800 */
[----:B-1----:R-:W-:Y:S02]  /*c5b0*/  HSET2.LE.AND R0, R6, R12, PT ;  /* 0x0000000c06007233 */ /* 0x002fe40003803000 */
[----:B--2---:R-:W-:-:S02]  /*c5c0*/  LOP3.LUT R3, R7, 0xff00ff, RZ, 0xc0, !PT ;  /* 0x00ff00ff07037812 */ /* 0x004fc400078ec0ff */
[----:B---3--:R-:W-:Y:S01]  /*c5d0*/  F2FP.BF16.F32.PACK_AB R2, R66, R59 ;  /* 0x0000003b4202723e */ /* 0x008fe200000010ff */
[----:B------:R1:W2:Y:S03]  /*c5e0*/  MUFU.EX2 R52, R4 ;  /* 0x0000000400347308 */ /* 0x0002a60000000800 */
[----:B------:R-:W-:Y:S02]  /*c5f0*/  LOP3.LUT R6, R2, R0, RZ, 0xc0, !PT ;  /* 0x0000000002067212 */ /* 0x000fe400078ec0ff */
[----:B------:R-:W-:Y:S02]  /*c600*/  HSET2.LE.AND R0, R3, R12, PT ;  /* 0x0000000c03007233 */ /* 0x000fe40003803000 */
[----:B----4-:R-:W-:-:S04]  /*c610*/  F2FP.BF16.F32.PACK_AB R2, R65, R64 ;  /* 0x000000404102723e */ /* 0x010fc800000010ff */
[----:B------:R-:W-:Y:S02]  /*c620*/  LOP3.LUT R7, R2, R0, RZ, 0xc0, !PT ;  /* 0x0000000002077212 */ /* 0x000fe400078ec0ff */
[----:B------:R-:W-:Y:S02]  /*c630*/  HSET2.LE.AND R0, R5, R12, PT ;  /* 0x0000000c05007233 */ /* 0x000fe40003803000 */
[----:B-----5:R-:W-:-:S04]  /*c640*/  F2FP.BF16.F32.PACK_AB R2, R58, R55 ;  /* 0x000000373a02723e */ /* 0x020fc800000010ff */
[----:B-1----:R-:W-:Y:S02]  /*c650*/  LOP3.LUT R4, R2, R0, RZ, 0xc0, !PT ;  /* 0x0000000002047212 */ /* 0x002fe400078ec0ff */
[----:B------:R-:W-:Y:S02]  /*c660*/  HSET2.LE.AND R0, R8, R12, PT ;  /* 0x0000000c08007233 */ /* 0x000fe40003803000 */
[----:B--2---:R-:W-:-:S04]  /*c670*/  F2FP.BF16.F32.PACK_AB R2, R52, R47 ;  /* 0x0000002f3402723e */ /* 0x004fc800000010ff */
[----:B------:R-:W-:Y:S02]  /*c680*/  LOP3.LUT R5, R2, R0, RZ, 0xc0, !PT ;  /* 0x0000000002057212 */ /* 0x000fe400078ec0ff */
[----:B------:R-:W-:-:S05]  /*c690*/  LOP3.LUT R2, R54, UR9, R53, 0x96, !PT ;  /* 0x0000000936027c12 */ /* 0x000fca000f8e9635 */
[----:B------:R-:W-:-:S05]  /*c6a0*/  IMAD.WIDE.U32 R2, R2, -0x2daee0ad, RZ ;  /* 0xd2511f5302027825 */ /* 0x000fca00078e00ff */
[----:B------:R-:W-:Y:S01]  /*c6b0*/  LOP3.LUT R0, R166, UR6, R3, 0x96, !PT ;  /* 0x00000006a6007c12 */ /* 0x000fe2000f8e9603 */
[----:B------:R-:W-:Y:S01]  /*c6c0*/  FFMA.FTZ R3, R251, UR22, -R22 ;  /* 0x00000016fb037c23 */ /* 0x000fe20008010816 */
[----:B------:R-:W-:Y:S01]  /*c6d0*/  IMAD.MOV.U32 R209, RZ, RZ, R190 ;  /* 0x000000ffffd17224 */ /* 0x000fe200078e00be */
[C---:B------:R-:W-:Y:S01]  /*c6e0*/  PRMT R8, R2.reuse, 0x7773, RZ ;  /* 0x0000777302087816 */ /* 0x040fe200000000ff */
[----:B------:R-:W-:Y:S01]  /*c6f0*/  IMAD.MOV.U32 R93, RZ, RZ, R189 ;  /* 0x000000ffff5d7224 */ /* 0x000fe200078e00bd */
[----:B------:R1:W-:Y:S01]  /*c700*/  MUFU.EX2 R190, R3 ;  /* 0x0000000300be7308 */ /* 0x0003e20000000800 */
[----:B------:R-:W-:Y:S01]  /*c710*/  IMAD.MOV.U32 R189, RZ, RZ, R192 ;  /* 0x000000ffffbd7224 */ /* 0x000fe200078e00c0 */
[C---:B------:R-:W-:Y:S01]  /*c720*/  PRMT R15, R2.reuse, 0x7771, RZ ;  /* 0x00007771020f7816 */ /* 0x040fe200000000ff */
[----:B------:R-:W-:Y:S02]  /*c730*/  IMAD.MOV.U32 R11, RZ, RZ, R2 ;  /* 0x000000ffff0b7224 */ /* 0x000fe400078e0002 */
[----:B------:R-:W-:Y:S01]  /*c740*/  IMAD.MOV.U32 R216, RZ, RZ, R191 ;  /* 0x000000ffffd87224 */ /* 0x000fe200078e00bf */
[----:B-1----:R-:W-:Y:S01]  /*c750*/  PRMT R3, R2, 0x7772, RZ ;  /* 0x0000777202037816 */ /* 0x002fe200000000ff */
[----:B------:R-:W-:-:S03]  /*c760*/  FFMA.FTZ R2, R252, UR22, -R22 ;  /* 0x00000016fc027c23 */ /* 0x000fc60008010816 */
[----:B------:R-:W-:Y:S01]  /*c770*/  PRMT R14, R3, 0x5410, R8 ;  /* 0x00005410030e7816 */ /* 0x000fe20000000008 */
[--C-:B------:R-:W-:Y:S02]  /*c780*/  FFMA.FTZ R3, R189, UR22, -R23.reuse ;  /* 0x00000016bd037c23 */ /* 0x100fe40008010817 */
[----:B------:R1:W-:Y:S01]  /*c790*/  MUFU.EX2 R189, R2 ;  /* 0x0000000200bd7308 */ /* 0x0003e20000000800 */
[--C-:B------:R-:W-:Y:S01]  /*c7a0*/  FFMA.FTZ R9, R249, UR22, -R22.reuse ;  /* 0x00000016f9097c23 */ /* 0x100fe20008010816 */
[----:B------:R-:W-:Y:S01]  /*c7b0*/  FFMA.FTZ R10, R250, UR22, -R22 ;  /* 0x00000016fa0a7c23 */ /* 0x000fe20008010816 */
[----:B------:R-:W-:Y:S02]  /*c7c0*/  MOV R249, R183 ;  /* 0x000000b700f97202 */ /* 0x000fe40000000f00 */
[----:B------:R2:W-:Y:S01]  /*c7d0*/  MUFU.EX2 R183, R3 ;  /* 0x0000000300b77308 */ /* 0x0005e20000000800 */
[----:B-1----:R-:W-:-:S04]  /*c7e0*/  FFMA.FTZ R2, R216, UR22, -R23 ;  /* 0x00000016d8027c23 */ /* 0x002fc80008010817 */
[----:B------:R1:W3:Y:S01]  /*c7f0*/  MUFU.EX2 R54, R2 ;  /* 0x0000000200367308 */ /* 0x0002e20000000800 */
[----:B--2---:R-:W-:-:S03]  /*c800*/  LOP3.LUT R3, R0, 0xffff, RZ, 0xc0, !PT ;  /* 0x0000ffff00037812 */ /* 0x004fc600078ec0ff */
[----:B------:R2:W4:Y:S01]  /*c810*/  MUFU.EX2 R191, R10 ;  /* 0x0000000a00bf7308 */ /* 0x0005220000000800 */
[----:B------:R-:W-:Y:S02]  /*c820*/  SHF.R.U32.HI R3, RZ, 0x8, R3 ;  /* 0x00000008ff037819 */ /* 0x000fe40000011603 */
[----:B-1----:R-:W-:Y:S01]  /*c830*/  PRMT R2, R0, 0x7632, R2 ;  /* 0x0000763200027816 */ /* 0x002fe20000000002 */
[----:B------:R1:W5:Y:S01]  /*c840*/  MUFU.EX2 R192, R9 ;  /* 0x0000000900c07308 */ /* 0x0003620000000800 */
[----:B--2---:R-:W-:Y:S02]  /*c850*/  SHF.R.U32.HI R10, RZ, 0x18, R0 ;  /* 0x00000018ff0a7819 */ /* 0x004fe40000011600 */
[----:B------:R-:W-:-:S04]  /*c860*/  LOP3.LUT R2, R2, 0xff, RZ, 0xc0, !PT ;  /* 0x000000ff02027812 */ /* 0x000fc800078ec0ff */
[----:B------:R-:W-:Y:S01]  /*c870*/  PRMT R2, R2, 0x5410, R10 ;  /* 0x0000541002027816 */ /* 0x000fe2000000000a */
[----:B------:R-:W-:Y:S01]  /*c880*/  HMMA.16816.F32.BF16 R112, R4, R36, R112 ;  /* 0x000000240470723c */ /* 0x000fe20000041870 */
[----:B-1----:R-:W-:Y:S02]  /*c890*/  LOP3.LUT R9, R11, 0xff, RZ, 0xc0, !PT ;  /* 0x000000ff0b097812 */ /* 0x002fe400078ec0ff */
[----:B------:R-:W-:-:S05]  /*c8a0*/  LOP3.LUT R11, R0, 0xff, RZ, 0xc0, !PT ;  /* 0x000000ff000b7812 */ /* 0x000fca00078ec0ff */
[----:B------:R-:W-:Y:S01]  /*c8b0*/  HMMA.16816.F32.BF16 R128, R4, R32, R128 ;  /* 0x000000200480723c */ /* 0x000fe20000041880 */
[----:B------:R-:W-:Y:S02]  /*c8c0*/  HSET2.LE.AND R2, R2, R12, PT ;  /* 0x0000000c02027233 */ /* 0x000fe40003803000 */
[----:B------:R-:W-:Y:S01]  /*c8d0*/  PRMT R3, R11, 0x5410, R3 ;  /* 0x000054100b037816 */ /* 0x000fe20000000003 */
[----:B------:R-:W-:-:S04]  /*c8e0*/  IMAD.MOV.U32 R216, RZ, RZ, R71 ;  /* 0x000000ffffd87224 */ /* 0x000fc800078e0047 */
[----:B------:R-:W-:Y:S01]  /*c8f0*/  HMMA.16816.F32.BF16 R144, R4, R28, R144 ;  /* 0x0000001c0490723c */ /* 0x000fe20000041890 */
[----:B------:R-:W-:Y:S01]  /*c900*/  IMAD.MOV.U32 R71, RZ, RZ, R93 ;  /* 0x000000ffff477224 */ /* 0x000fe200078e005d */
[----:B------:R-:W-:-:S06]  /*c910*/  PRMT R0, R9, 0x5410, R15 ;  /* 0x0000541009007816 */ /* 0x000fcc000000000f */
[----:B------:R-:W-:Y:S01]  /*c920*/  HMMA.16816.F32.BF16 R160, R4, R24, R160 ;  /* 0x0000001804a0723c */ /* 0x000fe200000418a0 */
[----:B------:R-:W-:-:S07]  /*c930*/  HSET2.LE.AND R3, R3, R12, PT ;  /* 0x0000000c03037233 */ /* 0x000fce0003803000 */
[C---:B------:R-:W-:Y:S08]  /*c940*/  HMMA.16816.F32.BF16 R60, R4.reuse, R40, R60 ;  /* 0x00000028043c723c */ /* 0x040ff0000004183c */
[C---:B------:R-:W-:Y:S08]  /*c950*/  HMMA.16816.F32.BF16 R84, R4.reuse, R48, R84 ;  /* 0x000000300454723c */ /* 0x040ff00000041854 */
[C---:B------:R-:W-:Y:S08]  /*c960*/  HMMA.16816.F32.BF16 R36, R4.reuse, R38, R124 ;  /* 0x000000260424723c */ /* 0x040ff0000004187c */
[C---:B------:R-:W-:Y:S08]  /*c970*/  HMMA.16816.F32.BF16 R32, R4.reuse, R34, R140 ;  /* 0x000000220420723c */ /* 0x040ff0000004188c */
[----:B------:R-:W-:Y:S01]  /*c980*/  HMMA.16816.F32.BF16 R28, R4, R30, R156 ;  /* 0x0000001e041c723c */ /* 0x000fe2000004189c */
[----:B------:R-:W-:Y:S01]  /*c990*/  IMAD.MOV.U32 R217, RZ, RZ, R92 ;  /* 0x000000ffffd97224 */ /* 0x000fe200078e005c */
[----:B------:R-:W-:Y:S01]  /*c9a0*/  HSET2.LE.AND R0, R0, R12, PT ;  /* 0x0000000c00007233 */ /* 0x000fe20003803000 */
[----:B------:R-:W-:-:S05]  /*c9b0*/  FFMA.FTZ R8, R208, UR22, -R23 ;  /* 0x00000016d0087c23 */ /* 0x000fca0008010817 */
[C---:B------:R-:W-:Y:S08]  /*c9c0*/  HMMA.16816.F32.BF16 R24, R4.reuse, R26, R172 ;  /* 0x0000001a0418723c */ /* 0x040ff000000418ac */
[C---:B------:R-:W-:Y:S08]  /*c9d0*/  HMMA.16816.F32.BF16 R40, R4.reuse, R42, R80 ;  /* 0x0000002a0428723c */ /* 0x040ff00000041850 */
[----:B------:R-:W-:Y:S01]  /*c9e0*/  HMMA.16816.F32.BF16 R48, R4, R50, R96 ;  /* 0x000000320430723c */ /* 0x000fe20000041860 */
[----:B---3--:R-:W-:Y:S01]  /*c9f0*/  F2FP.BF16.F32.PACK_AB R5, R54, R183 ;  /* 0x000000b73605723e */ /* 0x008fe200000010ff */
[----:B------:R-:W-:Y:S01]  /*ca00*/  IMAD.MOV.U32 R208, RZ, RZ, R70 ;  /* 0x000000ffffd07224 */ /* 0x000fe200078e0046 */
[----:B----4-:R-:W-:Y:S01]  /*ca10*/  F2FP.BF16.F32.PACK_AB R6, R191, R190 ;  /* 0x000000bebf06723e */ /* 0x010fe200000010ff */
[----:B------:R-:W-:Y:S01]  /*ca20*/  FFMA.FTZ R13, R13, UR22, -R23 ;  /* 0x000000160d0d7c23 */ /* 0x000fe20008010817 */
[----:B------:R-:W-:Y:S01]  /*ca30*/  LOP3.LUT R93, R5, R2, RZ, 0xc0, !PT ;  /* 0x00000002055d7212 */ /* 0x000fe200078ec0ff */
[----:B------:R-:W-:Y:S01]  /*ca40*/  IMAD.MOV.U32 R252, RZ, RZ, R188 ;  /* 0x000000fffffc7224 */ /* 0x000fe200078e00bc */
[----:B------:R-:W-:Y:S01]  /*ca50*/  LOP3.LUT R2, R46, UR9, R21, 0x96, !PT ;  /* 0x000000092e027c12 */ /* 0x000fe2000f8e9615 */
[----:B------:R-:W-:Y:S01]  /*ca60*/  IMAD.MOV.U32 R250, RZ, RZ, R16 ;  /* 0x000000fffffa7224 */ /* 0x000fe200078e0010 */
[----:B------:R-:W-:Y:S01]  /*ca70*/  LOP3.LUT R92, R6, R3, RZ, 0xc0, !PT ;  /* 0x00000003065c7212 */ /* 0x000fe200078ec0ff */
[----:B------:R-:W-:Y:S01]  /*ca80*/  IMAD.MOV.U32 R251, RZ, RZ, R95 ;  /* 0x000000fffffb7224 */ /* 0x000fe200078e005f */
[----:B-----5:R-:W-:Y:S01]  /*ca90*/  F2FP.BF16.F32.PACK_AB R4, R189, R192 ;  /* 0x000000c0bd04723e */ /* 0x020fe200000010ff */
[----:B------:R-:W-:Y:S01]  /*caa0*/  IMAD.WIDE.U32 R2, R2, -0x2daee0ad, RZ ;  /* 0xd2511f5302027825 */ /* 0x000fe200078e00ff */
[----:B------:R-:W-:Y:S01]  /*cab0*/  MOV R214, R73 ;  /* 0x0000004900d67202 */ /* 0x000fe20000000f00 */
[----:B------:R-:W1:Y:S02]  /*cac0*/  LDSM.16.MT88.4 R124, [R198+0x9c00] ;  /* 0x009c0000c67c783b */ /* 0x000e640000004200 */
[----:B------:R-:W-:Y:S01]  /*cad0*/  IMAD.MOV.U32 R70, RZ, RZ, R94 ;  /* 0x000000ffff467224 */ /* 0x000fe200078e005e */
[----:B------:R-:W-:Y:S01]  /*cae0*/  LOP3.LUT R94, R4, R0, RZ, 0xc0, !PT ;  /* 0x00000000045e7212 */ /* 0x000fe200078ec0ff */
[----:B------:R2:W-:Y:S01]  /*caf0*/  MUFU.EX2 R188, R8 ;  /* 0x0000000800bc7308 */ /* 0x0005e20000000800 */
[----:B------:R-:W-:Y:S01]  /*cb00*/  LOP3.LUT R0, R68, UR6, R3, 0x96, !PT ;  /* 0x0000000644007c12 */ /* 0x000fe2000f8e9603 */
[----:B------:R-:W-:Y:S01]  /*cb10*/  IMAD.MOV.U32 R3, RZ, RZ, R2 ;  /* 0x000000ffff037224 */ /* 0x000fe200078e0002 */
[C---:B------:R-:W-:Y:S01]  /*cb20*/  PRMT R5, R2.reuse, 0x7771, RZ ;  /* 0x0000777102057816 */ /* 0x040fe200000000ff */
[----:B------:R-:W3:Y:S01]  /*cb30*/  MUFU.EX2 R53, R13 ;  /* 0x0000000d00357308 */ /* 0x000ee20000000800 */
[C---:B------:R-:W-:Y:S01]  /*cb40*/  PRMT R4, R2.reuse, 0x7773, RZ ;  /* 0x0000777302047816 */ /* 0x040fe200000000ff */
[----:B------:R-:W-:Y:S01]  /*cb50*/  IMAD.MOV.U32 R211, RZ, RZ, R75 ;  /* 0x000000ffffd37224 */ /* 0x000fe200078e004b */
[----:B------:R-:W-:Y:S01]  /*cb60*/  PRMT R2, R2, 0x7772, RZ ;  /* 0x0000777202027816 */ /* 0x000fe200000000ff */
[----:B------:R-:W-:Y:S01]  /*cb70*/  IMAD.MOV.U32 R212, RZ, RZ, R74 ;  /* 0x000000ffffd47224 */ /* 0x000fe200078e004a */
[----:B------:R-:W-:Y:S01]  /*cb80*/  LOP3.LUT R3, R3, 0xff, RZ, 0xc0, !PT ;  /* 0x000000ff03037812 */ /* 0x000fe200078ec0ff */
[----:B------:R-:W-:Y:S01]  /*cb90*/  IMAD.MOV.U32 R215, RZ, RZ, R72 ;  /* 0x000000ffffd77224 */ /* 0x000fe200078e0048 */
[----:B------:R-:W-:Y:S01]  /*cba0*/  PRMT R9, R2, 0x5410, R4 ;  /* 0x0000541002097816 */ /* 0x000fe20000000004 */
[--C-:B------:R-:W-:Y:S01]  /*cbb0*/  FFMA.FTZ R2, R237, UR22, -R17.reuse ;  /* 0x00000016ed027c23 */ /* 0x100fe20008010811 */
[----:B------:R-:W-:Y:S01]  /*cbc0*/  FFMA.FTZ R4, R235, UR22, -R17 ;  /* 0x00000016eb047c23 */ /* 0x000fe20008010811 */
[----:B--2---:R-:W-:Y:S01]  /*cbd0*/  LOP3.LUT R8, R14, 0xff00ff, RZ, 0xc0, !PT ;  /* 0x00ff00ff0e087812 */ /* 0x004fe200078ec0ff */
[----:B------:R-:W2:Y:S01]  /*cbe0*/  LDSM.16.MT88.4 R140, [R44+0xc00] ;  /* 0x000c00002c8c783b */ /* 0x000ea20000004200 */
[----:B------:R4:W-:Y:S01]  /*cbf0*/  MUFU.EX2 R13, R2 ;  /* 0x00000002000d7308 */ /* 0x0009e20000000800 */
[----:B------:R-:W-:Y:S01]  /*cc00*/  PRMT R10, R3, 0x5410, R5 ;  /* 0x00005410030a7816 */ /* 0x000fe20000000005 */
[----:B------:R-:W-:Y:S01]  /*cc10*/  FFMA.FTZ R3, R236, UR22, -R17 ;  /* 0x00000016ec037c23 */ /* 0x000fe20008010811 */
[----:B------:R-:W-:Y:S01]  /*cc20*/  HSET2.LE.AND R7, R8, R12, PT ;  /* 0x0000000c08077233 */ /* 0x000fe20003803000 */
[----:B------:R5:W-:Y:S01]  /*cc30*/  MUFU.EX2 R16, R4 ;  /* 0x0000000400107308 */ /* 0x000be20000000800 */
[----:B---3--:R-:W-:Y:S01]  /*cc40*/  F2FP.BF16.F32.PACK_AB R8, R53, R188 ;  /* 0x000000bc3508723e */ /* 0x008fe200000010ff */
[----:B------:R-:W-:Y:S01]  /*cc50*/  FFMA.FTZ R6, R219, UR22, -R18 ;  /* 0x00000016db067c23 */ /* 0x000fe20008010812 */
[----:B------:R-:W3:Y:S01]  /*cc60*/  LDSM.16.MT88.4 R156, [R198+0xac00] ;  /* 0x00ac0000c69c783b */ /* 0x000ee20000004200 */
[----:B------:R1:W-:Y:S03]  /*cc70*/  MUFU.EX2 R11, R3 ;  /* 0x00000003000b7308 */ /* 0x0003e60000000800 */
[----:B------:R-:W3:Y:S01]  /*cc80*/  LDSM.16.MT88.4 R172, [R44+0x1c00] ;  /* 0x001c00002cac783b */ /* 0x000ee20000004200 */
[----:B----4-:R-:W-:-:S03]  /*cc90*/  LOP3.LUT R2, R0, 0xffff, RZ, 0xc0, !PT ;  /* 0x0000ffff00027812 */ /* 0x010fc600078ec0ff */
[----:B------:R-:W4:Y:S01]  /*cca0*/  LDSM.16.MT88.4 R80, [R198+0xbc00] ;  /* 0x00bc0000c650783b */ /* 0x000f220000004200 */
[----:B-----5:R-:W-:-:S03]  /*ccb0*/  SHF.R.U32.HI R4, RZ, 0x8, R2 ;  /* 0x00000008ff047819 */ /* 0x020fc60000011602 */
[----:B------:R-:W5:Y:S01]  /*ccc0*/  LDSM.16.MT88.4 R20, [R44+0x2c00] ;  /* 0x002c00002c14783b */ /* 0x000f620000004200 */
[----:B------:R-:W-:Y:S01]  /*ccd0*/  LOP3.LUT R2, R0, 0xff, RZ, 0xc0, !PT ;  /* 0x000000ff00027812 */ /* 0x000fe200078ec0ff */
[----:B-1----:R-:W-:Y:S01]  /*cce0*/  FFMA.FTZ R3, R234, UR22, -R17 ;  /* 0x00000016ea037c23 */ /* 0x002fe20008010811 */
[----:B------:R-:W-:Y:S01]  /*ccf0*/  LOP3.LUT R95, R8, R7, RZ, 0xc0, !PT ;  /* 0x00000007085f7212 */ /* 0x000fe200078ec0ff */
[----:B------:R1:W-:Y:S01]  /*cd00*/  MUFU.EX2 R15, R6 ;  /* 0x00000006000f7308 */ /* 0x0003e20000000800 */
[--C-:B------:R-:W-:Y:S01]  /*cd10*/  FFMA.FTZ R7, R233, UR22, -R18.reuse ;  /* 0x00000016e9077c23 */ /* 0x100fe20008010812 */
[--C-:B------:R-:W-:Y:S02]  /*cd20*/  FFMA.FTZ R8, R232, UR22, -R18.reuse ;  /* 0x00000016e8087c23 */ /* 0x100fe40008010812 */
[----:B------:R2:W3:Y:S01]  /*cd30*/  MUFU.EX2 R17, R3 ;  /* 0x0000000300117308 */ /* 0x0004e20000000800 */
[----:B------:R-:W-:-:S03]  /*cd40*/  FFMA.FTZ R5, R218, UR22, -R18 ;  /* 0x00000016da057c23 */ /* 0x000fc60008010812 */
[----:B------:R-:W-:Y:S01]  /*cd50*/  MUFU.EX2 R7, R7 ;  /* 0x0000000700077308 */ /* 0x000fe20000000800 */
[----:B-1----:R-:W-:Y:S02]  /*cd60*/  PRMT R6, R2, 0x5410, R4 ;  /* 0x0000541002067816 */ /* 0x002fe40000000004 */
[----:B------:R-:W-:Y:S01]  /*cd70*/  PRMT R2, R0, 0x7632, R2 ;  /* 0x0000763200027816 */ /* 0x000fe20000000002 */
[----:B------:R-:W1:Y:S01]  /*cd80*/  MUFU.EX2 R8, R8 ;  /* 0x0000000800087308 */ /* 0x000e620000000800 */
[----:B------:R-:W-:Y:S02]  /*cd90*/  SHF.R.U32.HI R0, RZ, 0x18, R0 ;  /* 0x00000018ff007819 */ /* 0x000fe40000011600 */
[----:B------:R-:W-:Y:S01]  /*cda0*/  LOP3.LUT R2, R2, 0xff, RZ, 0xc0, !PT ;  /* 0x000000ff02027812 */ /* 0x000fe200078ec0ff */
[----:B------:R3:W4:Y:S03]  /*cdb0*/  MUFU.EX2 R14, R5 ;  /* 0x00000005000e7308 */ /* 0x0007260000000800 */
[----:B------:R-:W-:-:S02]  /*cdc0*/  PRMT R0, R2, 0x5410, R0 ;  /* 0x0000541002007816 */ /* 0x000fc40000000000 */
[--C-:B------:R-:W-:Y:S02]  /*cdd0*/  HSET2.LE.AND R2, R10, R12.reuse, PT ;  /* 0x0000000c0a027233 */ /* 0x100fe40003803000 */
[----:B--2---:R-:W-:Y:S02]  /*cde0*/  LOP3.LUT R3, R9, 0xff00ff, RZ, 0xc0, !PT ;  /* 0x00ff00ff09037812 */ /* 0x004fe400078ec0ff */
[--C-:B---3--:R-:W-:Y:S02]  /*cdf0*/  HSET2.LE.AND R5, R6, R12.reuse, PT ;  /* 0x0000000c06057233 */ /* 0x108fe40003803000 */
[--C-:B------:R-:W-:Y:S02]  /*ce00*/  HSET2.LE.AND R6, R0, R12.reuse, PT ;  /* 0x0000000c00067233 */ /* 0x100fe40003803000 */
[----:B------:R-:W-:Y:S02]  /*ce10*/  F2FP.BF16.F32.PACK_AB R0, R17, R16 ;  /* 0x000000101100723e */ /* 0x000fe400000010ff */
[----:B------:R-:W-:-:S02]  /*ce20*/  HSET2.LE.AND R4, R3, R12, PT ;  /* 0x0000000c03047233 */ /* 0x000fc40003803000 */
[----:B------:R-:W-:Y:S02]  /*ce30*/  LOP3.LUT R98, R0, R2, RZ, 0xc0, !PT ;  /* 0x0000000200627212 */ /* 0x000fe400078ec0ff */
[----:B-1----:R-:W-:Y:S02]  /*ce40*/  F2FP.BF16.F32.PACK_AB R2, R8, R7 ;  /* 0x000000070802723e */ /* 0x002fe400000010ff */
[----:B------:R-:W-:Y:S02]  /*ce50*/  F2FP.BF16.F32.PACK_AB R0, R13, R11 ;  /* 0x0000000b0d00723e */ /* 0x000fe400000010ff */
[----:B----4-:R-:W-:Y:S02]  /*ce60*/  F2FP.BF16.F32.PACK_AB R3, R14, R15 ;  /* 0x0000000f0e03723e */ /* 0x010fe400000010ff */
[----:B------:R-:W-:Y:S01]  /*ce70*/  LOP3.LUT R97, R2, R6, RZ, 0xc0, !PT ;  /* 0x0000000602617212 */ /* 0x000fe200078ec0ff */
[----:B------:R-:W-:Y:S01]  /*ce80*/  FFMA.FTZ R2, R252, R45, R199 ;  /* 0x0000002dfc027223 */ /* 0x000fe200000100c7 */
[----:B------:R-:W-:Y:S01]  /*ce90*/  LOP3.LUT R96, R0, R5, RZ, 0xc0, !PT ;  /* 0x0000000500607212 */ /* 0x000fe200078ec0ff */
[----:B------:R-:W-:Y:S01]  /*cea0*/  FFMA.FTZ R0, R249, R19, R196 ;  /* 0x00000013f9007223 */ /* 0x000fe200000100c4 */
[----:B------:R-:W-:Y:S01]  /*ceb0*/  LOP3.LUT R99, R3, R4, RZ, 0xc0, !PT ;  /* 0x0000000403637212 */ /* 0x000fe200078ec0ff */
[----:B------:R-:W-:Y:S01]  /*cec0*/  FFMA.FTZ R4, R251, R57, R250 ;  /* 0x00000039fb047223 */ /* 0x000fe200000100fa */
[----:B------:R-:W-:Y:S01]  /*ced0*/  FFMA.FTZ R3, R71, R56, R70 ;  /* 0x0000003847037223 */ /* 0x000fe20000010046 */
        /* <DEDUP_REMOVED lines=79> */
[----:B-----5:R-:W-:Y:S08]  /*d3d0*/  HMMA.16816.F32.BF16 R88, R92, R20, R104 ;  /* 0x000000145c58723c */ /* 0x020ff00000041868 */
        /* <DEDUP_REMOVED lines=8> */
[----:B------:R-:W-:-:S02]  /*d460*/  IMAD.MOV.U32 R102, RZ, RZ, R223 ;  /* 0x000000ffff667224 */ /* 0x000fc400078e00df */
[----:B------:R-:W-:Y:S02]  /*d470*/  IMAD.MOV.U32 R105, RZ, RZ, R221 ;  /* 0x000000ffff697224 */ /* 0x000fe400078e00dd */
[----:B------:R-:W-:Y:S02]  /*d480*/  IMAD.MOV.U32 R103, RZ, RZ, R184 ;  /* 0x000000ffff677224 */ /* 0x000fe400078e00b8 */
[----:B------:R-:W-:Y:S01]  /*d490*/  IMAD.MOV.U32 R104, RZ, RZ, R185 ;  /* 0x000000ffff687224 */ /* 0x000fe200078e00b9 */
[----:B------:R-:W-:Y:S01]  /*d4a0*/  UMOV UR4, UR14 ;  /* 0x0000000e00047c82 */ /* 0x000fe20008000000 */
[----:B-1----:R-:W-:Y:S11]  /*d4b0*/  BRA.U !UP1, `(.L_x_925) ;  /* 0x0000005509c87547 */ /* 0x002ff6000b800000 */
[----:B------:R-:W2:Y:S01]  /*d4c0*/  LDL R208, [R1+0x6c] ;  /* 0x00006c0001d07983 */ /* 0x000ea20000100800 */
[----:B------:R-:W1:Y:S03]  /*d4d0*/  LDC.64 R4, c[0x0][0x3c0] ;  /* 0x0000f000ff047b82 */ /* 0x000e660000000a00 */
[----:B------:R-:W3:Y:S01]  /*d4e0*/  LDL R209, [R1+0x68] ;  /* 0x0000680001d17983 */ /* 0x000ee20000100800 */
[----:B------:R-:W-:Y:S01]  /*d4f0*/  UIADD3 UR4, UPT, UPT, UR18, -0x3, URZ ;  /* 0xfffffffd12047890 */ /* 0x000fe2000fffe0ff */
[----:B------:R-:W-:-:S04]  /*d500*/  DEPBAR.LE SB0, 0x0 ;  /* 0x000080000000791a */ /* 0x000fc80000000000 */
[C---:B------:R-:W-:Y:S01]  /*d510*/  IMAD.SHL.U32 R11, R220.reuse, 0x20, RZ ;  /* 0x00000020dc0b7824 */ /* 0x040fe200078e00ff */
[----:B------:R-:W-:Y:S01]  /*d520*/  SHF.R.U32.HI R186, RZ, 0x1, R220 ;  /* 0x00000001ffba7819 */ /* 0x000fe200000116dc */
[C---:B------:R-:W-:Y:S01]  /*d530*/  IMAD.SHL.U32 R187, R220.reuse, 0x4, RZ ;  /* 0x00000004dcbb7824 */ /* 0x040fe200078e00ff */
[----:B------:R-:W-:Y:S01]  /*d540*/  UIADD3 UR7, UPT, UPT, UR18, -0x3, URZ ;  /* 0xfffffffd12077890 */ /* 0x000fe2000fffe0ff */
[----:B------:R-:W-:Y:S01]  /*d550*/  IMAD.SHL.U32 R231, R220, 0x10, RZ ;  /* 0x00000010dce77824 */ /* 0x000fe200078e00ff */
[----:B------:R-:W-:Y:S01]  /*d560*/  LOP3.LUT R6, R11, 0xc0, RZ, 0xc0, !PT ;  /* 0x000000c00b067812 */ /* 0x000fe200078ec0ff */
[----:B------:R-:W-:Y:S01]  /*d570*/  STL [R1+0x8], R11 ;  /* 0x0000080b01007387 */ /* 0x000fe20000100800 */
[----:B------:R-:W-:Y:S01]  /*d580*/  LOP3.LUT R0, R187, 0x18, RZ, 0xc0, !PT ;  /* 0x00000018bb007812 */ /* 0x000fe200078ec0ff */
[----:B------:R-:W-:Y:S01]  /*d590*/  IMAD.MOV.U32 R33, RZ, RZ, 0x20 ;  /* 0x00000020ff217424 */ /* 0x000fe200078e00ff */
[----:B------:R-:W-:Y:S01]  /*d5a0*/  LOP3.LUT R9, R11, 0x120, RZ, 0xc0, !PT ;  /* 0x000001200b097812 */ /* 0x000fe200078ec0ff */
[----:B------:R-:W-:Y:S01]  /*d5b0*/  IMAD.MOV.U32 R250, RZ, RZ, R244 ;  /* 0x000000fffffa7224 */ /* 0x000fe200078e00f4 */
[----:B------:R-:W-:Y:S01]  /*d5c0*/  LOP3.LUT R0, R6, R0, RZ, 0xfc, !PT ;  /* 0x0000000006007212 */ /* 0x000fe200078efcff */
[----:B------:R-:W-:Y:S01]  /*d5d0*/  IMAD.MOV.U32 R251, RZ, RZ, R245 ;  /* 0x000000fffffb7224 */ /* 0x000fe200078e00f5 */
[----:B------:R-:W-:Y:S01]  /*d5e0*/  SEL R33, R33, 0xffffffe0, !P1 ;  /* 0xffffffe021217807 */ /* 0x000fe20004800000 */
[----:B------:R-:W-:Y:S01]  /*d5f0*/  IMAD.MOV.U32 R244, RZ, RZ, R240 ;  /* 0x000000fffff47224 */ /* 0x000fe200078e00f0 */
[----:B------:R-:W-:Y:S01]  /*d600*/  SHF.R.U32.HI R252, RZ, 0x5, R220 ;  /* 0x00000005fffc7819 */ /* 0x000fe200000116dc */
[----:B-1----:R-:W-:Y:S01]  /*d610*/  IMAD.WIDE.U32 R2, R4, UR4, RZ ;  /* 0x0000000404027c25 */ /* 0x002fe2000f8e00ff */
[----:B------:R-:W-:-:S02]  /*d620*/  UIADD3 UR14, UPT, UPT, UR29, -0x4498517b, URZ ;  /* 0xbb67ae851d0e7890 */ /* 0x000fc4000fffe0ff */
[----:B------:R-:W-:Y:S01]  /*d630*/  USHF.L.U32 UR26, UR7, 0x1, URZ ;  /* 0x00000001071a7899 */ /* 0x000fe200080006ff */
[----:B------:R-:W-:Y:S01]  /*d640*/  IMAD R3, R5, UR4, R3 ;  /* 0x0000000405037c24 */ /* 0x000fe2000f8e0203 */
[----:B------:R-:W-:Y:S01]  /*d650*/  UIADD3 UR6, UPT, UPT, UR28, 0x3c6ef372, URZ ;  /* 0x3c6ef3721c067890 */ /* 0x000fe2000fffe0ff */
[C---:B------:R-:W-:Y:S01]  /*d660*/  IMAD.SHL.U32 R7, R2.reuse, 0x40, RZ ;  /* 0x0000004002077824 */ /* 0x040fe200078e00ff */
[----:B------:R-:W-:Y:S01]  /*d670*/  UIADD3 UR4, UPT, UPT, UR28, -0x61c88647, URZ ;  /* 0x9e3779b91c047890 */ /* 0x000fe2000fffe0ff */
[----:B------:R-:W-:Y:S01]  /*d680*/  IMAD.MOV.U32 R245, RZ, RZ, R241 ;  /* 0x000000fffff57224 */ /* 0x000fe200078e00f1 */
[----:B------:R-:W-:Y:S01]  /*d690*/  SHF.L.U64.HI R8, R2, 0x6, R3 ;  /* 0x0000000602087819 */ /* 0x000fe20000010203 */
[----:B------:R-:W-:Y:S01]  /*d6a0*/  IMAD.MOV.U32 R34, RZ, RZ, R242 ;  /* 0x000000ffff227224 */ /* 0x000fe200078e00f2 */
[----:B------:R-:W-:Y:S01]  /*d6b0*/  BAR.SYNC.DEFER_BLOCKING 0x0 ;  /* 0x0000000000007b1d */ /* 0x000fe20000010000 */
[----:B------:R-:W-:Y:S01]  /*d6c0*/  LEA R7, P0, R4, R7, 0x5 ;  /* 0x0000000704077211 */ /* 0x000fe200078028ff */
[----:B------:R-:W-:Y:S01]  /*d6d0*/  IMAD.MOV.U32 R35, RZ, RZ, R243 ;  /* 0x000000ffff237224 */ /* 0x000fe200078e00f3 */
[----:B------:R-:W-:-:S02]  /*d6e0*/  UIADD3 UR20, UPT, UPT, UR29, 0x76cf5d0a, URZ ;  /* 0x76cf5d0a1d147890 */ /* 0x000fc4000fffe0ff */
[----:B------:R-:W-:Y:S01]  /*d6f0*/  LEA.HI.X R10, R4, R8, R5, 0x5, P0 ;  /* 0x00000008040a7211 */ /* 0x000fe200000f2c05 */
[----:B------:R-:W-:Y:S01]  /*d700*/  UIADD3 UR19, UPT, UPT, UR29, 0x32370b8f, URZ ;  /* 0x32370b8f1d137890 */ /* 0x000fe2000fffe0ff */
[----:B------:R-:W-:Y:S01]  /*d710*/  LOP3.LUT R5, R186, 0x8, RZ, 0xc0, !PT ;  /* 0x00000008ba057812 */ /* 0x000fe200078ec0ff */
[----:B------:R-:W-:Y:S01]  /*d720*/  UISETP.GT.U32.AND UP1, UPT, UR7, UR16, UPT ;  /* 0x000000100700728c */ /* 0x000fe2000bf24070 */
[----:B------:R-:W-:Y:S01]  /*d730*/  LOP3.LUT R8, R9, 0x3e00, R231, 0xf8, !PT ;  /* 0x00003e0009087812 */ /* 0x000fe200078ef8e7 */
[----:B------:R-:W-:Y:S01]  /*d740*/  UIADD3 UR15, UPT, UPT, UR29, -0x126145ec, URZ ;  /* 0xed9eba141d0f7890 */ /* 0x000fe2000fffe0ff */
[----:B------:R-:W-:Y:S02]  /*d750*/  LOP3.LUT R9, R11, 0x20, RZ, 0xc0, !PT ;  /* 0x000000200b097812 */ /* 0x000fe400078ec0ff */
[----:B------:R-:W-:Y:S02]  /*d760*/  LOP3.LUT R8, R8, R0, R5, 0xf6, !PT ;  /* 0x0000000008087212 */ /* 0x000fe400078ef605 */
[----:B------:R-:W-:-:S02]  /*d770*/  LOP3.LUT R0, R0, 0x8, R220, 0x78, !PT ;  /* 0x0000000800007812 */ /* 0x000fc400078e78dc */
[CC--:B--2---:R-:W-:Y:S02]  /*d780*/  LEA R4, P2, R2.reuse, R208.reuse, 0x7 ;  /* 0x000000d002047211 */ /* 0x0c4fe400078438ff */
[----:B------:R-:W-:Y:S02]  /*d790*/  LEA R6, P0, R7, R208, 0x1 ;  /* 0x000000d007067211 */ /* 0x000fe400078008ff */
[-C--:B---3--:R-:W-:Y:S02]  /*d7a0*/  LEA.HI.X R5, R2, R209.reuse, R3, 0x7, P2 ;  /* 0x000000d102057211 */ /* 0x088fe400010f3c03 */
[----:B------:R-:W-:Y:S02]  /*d7b0*/  LOP3.LUT R2, R9, 0x100, R231, 0xf8, !PT ;  /* 0x0000010009027812 */ /* 0x000fe400078ef8e7 */
[----:B------:R-:W-:Y:S01]  /*d7c0*/  LEA.HI.X R7, R7, R209, R10, 0x1, P0 ;  /* 0x000000d107077211 */ /* 0x000fe200000f0c0a */
[----:B------:R-:W-:Y:S01]  /*d7d0*/  @!PT LDS RZ, [RZ] ;  /* 0x00000000fffff984 */ /* 0x000fe20000000800 */
[----:B------:R-:W-:Y:S01]  /*d7e0*/  @!PT LDS RZ, [RZ] ;  /* 0x00000000fffff984 */ /* 0x000fe20000000800 */
[----:B------:R-:W-:Y:S01]  /*d7f0*/  @!PT LDS RZ, [RZ] ;  /* 0x00000000fffff984 */ /* 0x000fe20000000800 */
[----:B------:R-:W-:Y:S01]  /*d800*/  LDGSTS.E.BYPASS.LTC128B.128 [R230+0x9000], desc[UR24][R4.64] ;  /* 0x0900000004e67fae */ /* 0x000fe2000b981a18 */
[----:B------:R-:W-:-:S02]  /*d810*/  LOP3.LUT R32, R2, R0, RZ, 0xfc, !PT ;  /* 0x0000000002207212 */ /* 0x000fc400078efcff */
[----:B------:R-:W-:Y:S01]  /*d820*/  LEA R0, R8, UR5, 0x1 ;  /* 0x0000000508007c11 */ /* 0x000fe2000f8e08ff */
[----:B------:R-:W-:Y:S01]  /*d830*/  LDGSTS.E.BYPASS.LTC128B.128 [R230+0xa000], desc[UR24][R4.64+0x40] ;  /* 0x0a00004004e67fae */ /* 0x000fe2000b981a18 */
[----:B------:R-:W-:-:S03]  /*d840*/  LEA R32, R32, UR5, 0x1 ;  /* 0x0000000520207c11 */ /* 0x000fc6000f8e08ff */
[----:B------:R-:W-:Y:S01]  /*d850*/  LDGSTS.E.BYPASS.LTC128B.128 [R230+0xb000], desc[UR24][R4.64+0x80] ;  /* 0x0b00008004e67fae */ /* 0x000fe2000b981a18 */
[----:B------:R-:W-:-:S03]  /*d860*/  IMAD.IADD R3, R33, 0x1, R0 ;  /* 0x0000000121037824 */ /* 0x000fc600078e0200 */
[----:B------:R-:W-:Y:S04]  /*d870*/  LDGSTS.E.BYPASS.LTC128B.128 [R230+0x9800], desc[UR24][R6.64] ;  /* 0x0980000006e67fae */ /* 0x000fe8000b981a18 */
[----:B------:R-:W-:Y:S04]  /*d880*/  LDGSTS.E.BYPASS.LTC128B.128 [R230+0xa800], desc[UR24][R6.64+0x40] ;  /* 0x0a80004006e67fae */ /* 0x000fe8000b981a18 */
[----:B------:R1:W-:Y:S04]  /*d890*/  LDGSTS.E.BYPASS.LTC128B.128 [R230+0xb800], desc[UR24][R6.64+0x80] ;  /* 0x0b80008006e67fae */ /* 0x0003e8000b981a18 */
[----:B------:R-:W-:Y:S04]  /*d8a0*/  LDSM.16.M88.4 R8, [R0] ;  /* 0x000000000008783b */ /* 0x000fe80000000200 */
[----:B------:R-:W2:Y:S04]  /*d8b0*/  LDSM.16.M88.4 R28, [R32+0x6000] ;  /* 0x00600000201c783b */ /* 0x000ea80000000200 */
[----:B------:R-:W3:Y:S04]  /*d8c0*/  LDSM.16.M88.4 R24, [R32+0x6400] ;  /* 0x006400002018783b */ /* 0x000ee80000000200 */
[----:B------:R-:W-:Y:S04]  /*d8d0*/  LDSM.16.M88.4 R20, [R32+0x6800] ;  /* 0x006800002014783b */ /* 0x000fe80000000200 */
[----:B------:R-:W-:Y:S04]  /*d8e0*/  LDSM.16.M88.4 R16, [R32+0x6c00] ;  /* 0x006c00002010783b */ /* 0x000fe80000000200 */
[----:B------:R4:W-:Y:S04]  /*d8f0*/  STL [R1+0x10], R2 ;  /* 0x0000100201007387 */ /* 0x0009e80000100800 */
[----:B-1----:R-:W1:Y:S04]  /*d900*/  LDSM.16.M88.4 R4, [R0+0x1000] ;  /* 0x001000000004783b */ /* 0x002e680000000200 */
[----:B------:R-:W-:Y:S04]  /*d910*/  LDSM.16.M88.4 R12, [R3+0x1000] ;  /* 0x00100000030c783b */ /* 0x000fe80000000200 */
[----:B------:R-:W0:Y:S01]  /*d920*/  LDGDEPBAR ;  /* 0x00000000000079af */ /* 0x000e220000000000 */
[----:B--2---:R-:W-:Y:S01]  /*d930*/  HMMA.16816.F32.BF16 R232, R8, R28, RZ ;  /* 0x0000001c08e8723c */ /* 0x004fe200000418ff */
[----:B----4-:R-:W-:-:S05]  /*d940*/  IMAD.IADD R2, R33, 0x1, R32 ;  /* 0x0000000121027824 */ /* 0x010fca00078e0220 */
[----:B------:R-:W2:Y:S02]  /*d950*/  LDSM.16.M88.4 R60, [R2+0x6000] ;  /* 0x00600000023c783b */ /* 0x000ea40000000200 */
[C---:B------:R-:W-:Y:S02]  /*d960*/  HMMA.16816.F32.BF16 R216, R8.reuse, R30, RZ ;  /* 0x0000001e08d8723c */ /* 0x040fe400000418ff */
[----:B------:R-:W4:Y:S04]  /*d970*/  LDSM.16.M88.4 R48, [R2+0x6c00] ;  /* 0x006c00000230783b */ /* 0x000f280000000200 */
[----:B------:R-:W5:Y:S02]  /*d980*/  LDSM.16.M88.4 R56, [R2+0x6400] ;  /* 0x006400000238783b */ /* 0x000f640000000200 */
[----:B---3--:R-:W-:Y:S02]  /*d990*/  HMMA.16816.F32.BF16 R208, R8, R24, RZ ;  /* 0x0000001808d0723c */ /* 0x008fe400000418ff */
[----:B------:R-:W3:Y:S06]  /*d9a0*/  LDSM.16.M88.4 R52, [R2+0x6800] ;  /* 0x006800000234783b */ /* 0x000eec0000000200 */
[C---:B-1----:R-:W-:Y:S08]  /*d9b0*/  HMMA.16816.F32.BF16 R44, R4.reuse, R28, RZ ;  /* 0x0000001c042c723c */ /* 0x042ff000000418ff */
[C---:B------:R-:W-:Y:S08]  /*d9c0*/  HMMA.16816.F32.BF16 R64, R4.reuse, R30, RZ ;  /* 0x0000001e0440723c */ /* 0x040ff000000418ff */
        /* <DEDUP_REMOVED lines=10> */
[----:B------:R-:W-:Y:S01]  /*da70*/  HMMA.16816.F32.BF16 R192, R8, R18, RZ ;  /* 0x0000001208c0723c */ /* 0x000fe200000418ff */
[----:B------:R-:W1:Y:S04]  /*da80*/  LDSM.16.M88.4 R8, [R3] ;  /* 0x000000000308783b */ /* 0x000e680000000200 */
[----:B------:R-:W-:Y:S03]  /*da90*/  LDSM.16.M88.4 R16, [R32+0x7000] ;  /* 0x007000002010783b */ /* 0x000fe60000000200 */
[C---:B--2---:R-:W-:Y:S01]  /*daa0*/  HMMA.16816.F32.BF16 R188, R12.reuse, R60, R44 ;  /* 0x0000003c0cbc723c */ /* 0x044fe2000004182c */
[----:B------:R-:W-:Y:S07]  /*dab0*/  LDSM.16.M88.4 R44, [R32+0x7800] ;  /* 0x00780000202c783b */ /* 0x000fee0000000200 */
[C---:B----4-:R-:W-:Y:S01]  /*dac0*/  HMMA.16816.F32.BF16 R20, R12.reuse, R50, R4 ;  /* 0x000000320c14723c */ /* 0x050fe20000041804 */
[----:B------:R-:W2:Y:S07]  /*dad0*/  LDSM.16.M88.4 R4, [R0+0x3000] ;  /* 0x003000000004783b */ /* 0x000eae0000000200 */
[C---:B-----5:R-:W-:Y:S01]  /*dae0*/  HMMA.16816.F32.BF16 R180, R12.reuse, R56, R40 ;  /* 0x000000380cb4723c */ /* 0x060fe20000041828 */
[----:B------:R-:W-:Y:S07]  /*daf0*/  LDSM.16.M88.4 R40, [R32+0x7c00] ;  /* 0x007c00002028783b */ /* 0x000fee0000000200 */
[C---:B---3--:R-:W-:Y:S01]  /*db00*/  HMMA.16816.F32.BF16 R176, R12.reuse, R52, R36 ;  /* 0x000000340cb0723c */ /* 0x048fe20000041824 */
[----:B------:R-:W3:Y:S07]  /*db10*/  LDSM.16.M88.4 R36, [R32+0x7400] ;  /* 0x007400002024783b */ /* 0x000eee0000000200 */
[C---:B------:R-:W-:Y:S08]  /*db20*/  HMMA.16816.F32.BF16 R108, R12.reuse, R48, R28 ;  /* 0x000000300c6c723c */ /* 0x040ff0000004181c */
[C---:B------:R-:W-:Y:S08]  /*db30*/  HMMA.16816.F32.BF16 R64, R12.reuse, R62, R64 ;  /* 0x0000003e0c40723c */ /* 0x040ff00000041840 */
[C---:B------:R-:W-:Y:S08]  /*db40*/  HMMA.16816.F32.BF16 R28, R12.reuse, R58, R100 ;  /* 0x0000003a0c1c723c */ /* 0x040ff00000041864 */
[----:B------:R-:W-:Y:S01]  /*db50*/  HMMA.16816.F32.BF16 R24, R12, R54, R104 ;  /* 0x000000360c18723c */ /* 0x000fe20000041868 */
[----:B------:R-:W4:Y:S07]  /*db60*/  LDSM.16.M88.4 R12, [R0+0x2000] ;  /* 0x00200000000c783b */ /* 0x000f2e0000000200 */
        /* <DEDUP_REMOVED lines=9> */
[C---:B--2---:R-:W-:Y:S08]  /*dc00*/  HMMA.16816.F32.BF16 R196, R4.reuse, R44, R176 ;  /* 0x0000002c04c4723c */ /* 0x044ff000000418b0 */
[C---:B------:R-:W-:Y:S08]  /*dc10*/  HMMA.16816.F32.BF16 R208, R4.reuse, R16, R188 ;  /* 0x0000001004d0723c */ /* 0x040ff000000418bc */
[C---:B---3--:R-:W-:Y:S08]  /*dc20*/  HMMA.16816.F32.BF16 R204, R4.reuse, R36, R180 ;  /* 0x0000002404cc723c */ /* 0x048ff000000418b4 */
[C---:B------:R-:W-:Y:S08]  /*dc30*/  HMMA.16816.F32.BF16 R192, R4.reuse, R40, R108 ;  /* 0x0000002804c0723c */ /* 0x040ff0000004186c */
[C---:B------:R-:W-:Y:S08]  /*dc40*/  HMMA.16816.F32.BF16 R176, R4.reuse, R18, R64 ;  /* 0x0000001204b0723c */ /* 0x040ff00000041840 */
[C---:B------:R-:W-:Y:S01]  /*dc50*/  HMMA.16816.F32.BF16 R60, R4.reuse, R38, R28 ;  /* 0x00000026043c723c */ /* 0x040fe2000004181c */
[----:B------:R-:W-:Y:S07]  /*dc60*/  LDSM.16.M88.4 R28, [R2+0x7000] ;  /* 0x00700000021c783b */ /* 0x000fee0000000200 */
[C---:B------:R-:W-:Y:S01]  /*dc70*/  HMMA.16816.F32.BF16 R52, R4.reuse, R46, R24 ;  /* 0x0000002e0434723c */ /* 0x040fe20000041818 */
[----:B------:R-:W-:Y:S07]  /*dc80*/  LDSM.16.M88.4 R24, [R2+0x7400] ;  /* 0x007400000218783b */ /* 0x000fee0000000200 */
[----:B------:R-:W-:Y:S01]  /*dc90*/  HMMA.16816.F32.BF16 R48, R4, R42, R20 ;  /* 0x0000002a0430723c */ /* 0x000fe20000041814 */
[----:B------:R-:W1:Y:S04]  /*dca0*/  LDSM.16.M88.4 R4, [R3+0x3000] ;  /* 0x003000000304783b */ /* 0x000e680000000200 */
[----:B------:R-:W2:Y:S03]  /*dcb0*/  LDSM.16.M88.4 R20, [R2+0x7800] ;  /* 0x007800000214783b */ /* 0x000ea60000000200 */
[C---:B----4-:R-:W-:Y:S08]  /*dcc0*/  HMMA.16816.F32.BF16 R56, R12.reuse, R16, R100 ;  /* 0x000000100c38723c */ /* 0x050ff00000041864 */
[C---:B------:R-:W-:Y:S01]  /*dcd0*/  HMMA.16816.F32.BF16 R64, R12.reuse, R18, R104 ;  /* 0x000000120c40723c */ /* 0x040fe20000041868 */
[----:B------:R-:W3:Y:S07]  /*dce0*/  LDSM.16.M88.4 R16, [R2+0x7c00] ;  /* 0x007c00000210783b */ /* 0x000eee0000000200 */
[C---:B------:R-:W-:Y:S08]  /*dcf0*/  HMMA.16816.F32.BF16 R108, R12.reuse, R38, R200 ;  /* 0x000000260c6c723c */ /* 0x040ff000000418c8 */
[C---:B------:R-:W-:Y:S08]  /*dd00*/  HMMA.16816.F32.BF16 R200, R12.reuse, R40, R232 ;  /* 0x000000280cc8723c */ /* 0x040ff000000418e8 */
[C---:B------:R-:W-:Y:S01]  /*dd10*/  HMMA.16816.F32.BF16 R100, R12.reuse, R36, R236 ;  /* 0x000000240c64723c */ /* 0x040fe200000418ec */
[----:B------:R-:W-:Y:S07]  /*dd20*/  LDSM.16.M88.4 R36, [R32+0x8800] ;  /* 0x008800002024783b */ /* 0x000fee0000000200 */
[C---:B------:R-:W-:Y:S08]  /*dd30*/  HMMA.16816.F32.BF16 R104, R12.reuse, R44, R240 ;  /* 0x0000002c0c68723c */ /* 0x040ff000000418f0 */
[C---:B------:R-:W-:Y:S01]  /*dd40*/  HMMA.16816.F32.BF16 R180, R12.reuse, R46, R216 ;  /* 0x0000002e0cb4723c */ /* 0x040fe200000418d8 */
[----:B------:R-:W-:Y:S07]  /*dd50*/  LDSM.16.M88.4 R44, [R32+0x8000] ;  /* 0x00800000202c783b */ /* 0x000fee0000000200 */
[----:B------:R-:W-:Y:S01]  /*dd60*/  HMMA.16816.F32.BF16 R188, R12, R42, R212 ;  /* 0x0000002a0cbc723c */ /* 0x000fe200000418d4 */
[----:B------:R-:W-:Y:S04]  /*dd70*/  LDSM.16.M88.4 R40, [R32+0x8400] ;  /* 0x008400002028783b */ /* 0x000fe80000000200 */
[----:B------:R-:W4:Y:S03]  /*dd80*/  LDSM.16.M88.4 R12, [R0+0x4000] ;  /* 0x00400000000c783b */ /* 0x000f260000000200 */
[----:B-1----:R-:W-:Y:S01]  /*dd90*/  HMMA.16816.F32.BF16 R232, R4, R30, R176 ;  /* 0x0000001e04e8723c */ /* 0x002fe200000418b0 */
[----:B------:R-:W-:-:S02]  /*dda0*/  IMAD.MOV.U32 R178, RZ, RZ, R34 ;  /* 0x000000ffffb27224 */ /* 0x000fc400078e0022 */
[----:B------:R-:W-:Y:S02]  /*ddb0*/  IMAD.MOV.U32 R179, RZ, RZ, R35 ;  /* 0x000000ffffb37224 */ /* 0x000fe400078e0023 */
[----:B------:R-:W1:Y:S03]  /*ddc0*/  LDSM.16.M88.4 R32, [R32+0x8c00] ;  /* 0x008c00002020783b */ /* 0x000e660000000200 */
[C---:B------:R-:W-:Y:S08]  /*ddd0*/  HMMA.16816.F32.BF16 R212, R4.reuse, R26, R60 ;  /* 0x0000001a04d4723c */ /* 0x040ff0000004183c */
[C---:B------:R-:W-:Y:S08]  /*dde0*/  HMMA.16816.F32.BF16 R236, R4.reuse, R28, R208 ;  /* 0x0000001c04ec723c */ /* 0x040ff000000418d0 */
[----:B------:R-:W-:Y:S08]  /*ddf0*/  HMMA.16816.F32.BF16 R216, R4, R24, R204 ;  /* 0x0000001804d8723c */ /* 0x000ff000000418cc */
[----:B------:R-:W-:Y:S08]  /*de00*/  HMMA.16816.F32.BF16 R60, R8, R28, R56 ;  /* 0x0000001c083c723c */ /* 0x000ff00000041838 */
[C---:B--2---:R-:W-:Y:S08]  /*de10*/  HMMA.16816.F32.BF16 R208, R4.reuse, R20, R196 ;  /* 0x0000001404d0723c */ /* 0x044ff000000418c4 */
[----:B------:R-:W-:Y:S08]  /*de20*/  HMMA.16816.F32.BF16 R204, R4, R22, R52 ;  /* 0x0000001604cc723c */ /* 0x000ff00000041834 */
[----:B------:R-:W-:Y:S08]  /*de30*/  HMMA.16816.F32.BF16 R56, R8, R30, R64 ;  /* 0x0000001e0838723c */ /* 0x000ff00000041840 */
[C---:B---3--:R-:W-:Y:S08]  /*de40*/  HMMA.16816.F32.BF16 R240, R4.reuse, R16, R192 ;  /* 0x0000001004f0723c */ /* 0x048ff000000418c0 */
[----:B------:R-:W-:Y:S08]  /*de50*/  HMMA.16816.F32.BF16 R196, R4, R18, R48 ;  /* 0x0000001204c4723c */ /* 0x000ff00000041830 */
[C---:B------:R-:W-:Y:S08]  /*de60*/  HMMA.16816.F32.BF16 R28, R8.reuse, R24, R100 ;  /* 0x00000018081c723c */ /* 0x040ff00000041864 */
[C---:B------:R-:W-:Y:S08]  /*de70*/  HMMA.16816.F32.BF16 R52, R8.reuse, R26, R108 ;  /* 0x0000001a0834723c */ /* 0x040ff0000004186c */
[C---:B------:R-:W-:Y:S08]  /*de80*/  HMMA.16816.F32.BF16 R24, R8.reuse, R20, R104 ;  /* 0x000000140818723c */ /* 0x040ff00000041868 */
[----:B------:R-:W-:Y:S01]  /*de90*/  HMMA.16816.F32.BF16 R4, R8, R16, R200 ;  /* 0x000000100804723c */ /* 0x000fe200000418c8 */
[----:B------:R-:W-:-:S02]  /*dea0*/  IMAD.MOV.U32 R202, RZ, RZ, R178 ;  /* 0x000000ffffca7224 */ /* 0x000fc400078e00b2 */
[----:B------:R-:W-:-:S05]  /*deb0*/  IMAD.MOV.U32 R203, RZ, RZ, R179 ;  /* 0x000000ffffcb7224 */ /* 0x000fca00078e00b3 */
[C---:B------:R-:W-:Y:S08]  /*dec0*/  HMMA.16816.F32.BF16 R20, R8.reuse, R22, R180 ;  /* 0x000000160814723c */ /* 0x040ff000000418b4 */
[----:B------:R-:W-:Y:S01]  /*ded0*/  HMMA.16816.F32.BF16 R48, R8, R18, R188 ;  /* 0x000000120830723c */ /* 0x000fe200000418bc */
[----:B------:R2:W3:Y:S04]  /*dee0*/  LDSM.16.M88.4 R8, [R0+0x5000] ;  /* 0x005000000008783b */ /* 0x0004e80000000200 */
[----:B------:R-:W-:Y:S03]  /*def0*/  LDSM.16.M88.4 R16, [R2+0x8400] ;  /* 0x008400000210783b */ /* 0x000fe60000000200 */
[C---:B----4-:R-:W-:Y:S01]  /*df00*/  HMMA.16816.F32.BF16 R180, R12.reuse, R40, R28 ;  /* 0x000000280cb4723c */ /* 0x050fe2000004181c */
[----:B------:R-:W-:Y:S07]  /*df10*/  LDSM.16.M88.4 R28, [R2+0x8c00] ;  /* 0x008c0000021c783b */ /* 0x000fee0000000200 */
[C---:B-1----:R-:W-:Y:S01]  /*df20*/  HMMA.16816.F32.BF16 R100, R12.reuse, R32, R4 ;  /* 0x000000200c64723c */ /* 0x042fe20000041804 */
[----:B------:R-:W1:Y:S07]  /*df30*/  LDSM.16.M88.4 R4, [R3+0x4000] ;  /* 0x004000000304783b */ /* 0x000e6e0000000200 */
[----:B------:R-:W-:Y:S01]  /*df40*/  HMMA.16816.F32.BF16 R108, R12, R36, R24 ;  /* 0x000000240c6c723c */ /* 0x000fe20000041818 */
[----:B------:R-:W-:Y:S01]  /*df50*/  LDSM.16.M88.4 R24, [R2+0x8000] ;  /* 0x008000000218783b */ /* 0x000fe20000000200 */
[----:B--2---:R-:W-:-:S06]  /*df60*/  IMAD.U32 R0, RZ, RZ, UR18 ;  /* 0x00000012ff007e24 */ /* 0x004fcc000f8e00ff */
[C---:B------:R-:W-:Y:S01]  /*df70*/  HMMA.16816.F32.BF16 R104, R12.reuse, R38, R20 ;  /* 0x000000260c68723c */ /* 0x040fe20000041814 */
[----:B------:R-:W2:Y:S07]  /*df80*/  LDSM.16.M88.4 R20, [R3+0x5000] ;  /* 0x005000000314783b */ /* 0x000eae0000000200 */
[C---:B------:R-:W-:Y:S08]  /*df90*/  HMMA.16816.F32.BF16 R192, R12.reuse, R44, R60 ;  /* 0x0000002c0cc0723c */ /* 0x040ff0000004183c */
[C---:B------:R-:W-:Y:S08]  /*dfa0*/  HMMA.16816.F32.BF16 R188, R12.reuse, R46, R56 ;  /* 0x0000002e0cbc723c */ /* 0x040ff00000041838 */
[C---:B------:R-:W-:Y:S08]  /*dfb0*/  HMMA.16816.F32.BF16 R176, R12.reuse, R42, R52 ;  /* 0x0000002a0cb0723c */ /* 0x040ff00000041834 */
[----:B------:R-:W-:Y:S01]  /*dfc0*/  HMMA.16816.F32.BF16 R64, R12, R34, R48 ;  /* 0x000000220c40723c */ /* 0x000fe20000041830 */
[----:B------:R4:W5:Y:S01]  /*dfd0*/  LDSM.16.M88.4 R12, [R2+0x8800] ;  /* 0x00880000020c783b */ /* 0x0009620000000200 */
[----:B------:R-:W-:-:S06]  /*dfe0*/  DEPBAR.LE SB0, 0x0 ;  /* 0x000080000000791a */ /* 0x000fcc0000000000 */
[----:B---3--:R-:W-:Y:S01]  /*dff0*/  HMMA.16816.F32.BF16 R60, R8, R44, R236 ;  /* 0x0000002c083c723c */ /* 0x008fe200000418ec */
[----:B------:R-:W-:Y:S01]  /*e000*/  IMAD.MOV.U32 R238, RZ, RZ, R202 ;  /* 0x000000ffffee7224 */ /* 0x000fe200078e00ca */
[----:B------:R-:W3:Y:S01]  /*e010*/  S2R R236, SR_CTAID.X ;  /* 0x0000000000ec7919 */ /* 0x000ee20000002500 */
[----:B------:R-:W-:-:S05]  /*e020*/  IMAD.MOV.U32 R239, RZ, RZ, R203 ;  /* 0x000000ffffef7224 */ /* 0x000fca00078e00cb */
[C---:B------:R-:W-:Y:S08]  /*e030*/  HMMA.16816.F32.BF16 R52, R8.reuse, R40, R216 ;  /* 0x000000280834723c */ /* 0x040ff000000418d8 */
[----:B------:R-:W-:Y:S01]  /*e040*/  HMMA.16816.F32.BF16 R48, R8, R42, R212 ;  /* 0x0000002a0830723c */ /* 0x000fe200000418d4 */
[----:B----4-:R-:W-:-:S05]  /*e050*/  IMAD.SHL.U32 R2, R220, 0x2, RZ ;  /* 0x00000002dc027824 */ /* 0x010fca00078e00ff */
[----:B------:R-:W-:Y:S02]  /*e060*/  LOP3.LUT R3, R2, 0x6, RZ, 0xc0, !PT ;  /* 0x0000000602037812 */ /* 0x000fe400078ec0ff */
[C---:B------:R-:W-:Y:S03]  /*e070*/  HMMA.16816.F32.BF16 R56, R8.reuse, R46, R232 ;  /* 0x0000002e0838723c */ /* 0x040fe600000418e8 */
[----:B------:R-:W-:Y:S01]  /*e080*/  IMAD R0, R0, 0x40, R3 ;  /* 0x0000004000007824 */ /* 0x000fe200078e0203 */
[----:B------:R4:W-:Y:S03]  /*e090*/  STL [R1+0x4c], R3 ;  /* 0x00004c0301007387 */ /* 0x0009e60000100800 */
[----:B------:R-:W-:Y:S01]  /*e0a0*/  VIADD R2, R0, 0xffffff78 ;  /* 0xffffff7800027836 */ /* 0x000fe20000000000 */
[----:B------:R-:W-:Y:S01]  /*e0b0*/  HMMA.16816.F32.BF16 R40, R8, R38, R204 ;  /* 0x000000260828723c */ /* 0x000fe200000418cc */
[----:B---3--:R-:W-:-:S04]  /*e0c0*/  IMAD R236, R236, 0x8, R252 ;  /* 0x00000008ecec7824 */ /* 0x008fc800078e02fc */
[----:B------:R-:W-:-:S03]  /*e0d0*/  VIADD R236, R236, 0x4 ;  /* 0x00000004ecec7836 */ /* 0x000fc60000000000 */
[----:B------:R-:W-:Y:S01]  /*e0e0*/  HMMA.16816.F32.BF16 R44, R8, R36, R208 ;  /* 0x00000024082c723c */ /* 0x000fe200000418d0 */
[----:B------:R-:W-:-:S07]  /*e0f0*/  IMAD.WIDE.U32 R236, R236, -0x326172a9, RZ ;  /* 0xcd9e8d57ecec7825 */ /* 0x000fce00078e00ff */
[----:B-1----:R-:W-:Y:S01]  /*e100*/  HMMA.16816.F32.BF16 R216, R4, R30, R64 ;  /* 0x0000001e04d8723c */ /* 0x002fe20000041840 */
[----:B----4-:R-:W-:-:S07]  /*e110*/  VIADD R3, R0, 0xffffff71 ;  /* 0xffffff7100037836 */ /* 0x010fce0000000000 */
[-C--:B--2---:R-:W-:Y:S08]  /*e120*/  HMMA.16816.F32.BF16 R64, R20, R24.reuse, R60 ;  /* 0x000000181440723c */ /* 0x084ff0000004183c */
[----:B------:R-:W-:Y:S08]  /*e130*/  HMMA.16816.F32.BF16 R192, R4, R24, R192 ;  /* 0x0000001804c0723c */ /* 0x000ff000000418c0 */
[----:B------:R-:W-:Y:S08]  /*e140*/  HMMA.16816.F32.BF16 R36, R8, R32, R240 ;  /* 0x000000200824723c */ /* 0x000ff000000418f0 */
[C---:B------:R-:W-:Y:S08]  /*e150*/  HMMA.16816.F32.BF16 R212, R4.reuse, R16, R180 ;  /* 0x0000001004d4723c */ /* 0x040ff000000418b4 */
[C---:B------:R-:W-:Y:S08]  /*e160*/  HMMA.16816.F32.BF16 R188, R4.reuse, R26, R188 ;  /* 0x0000001a04bc723c */ /* 0x040ff000000418bc */
[----:B-----5:R-:W-:Y:S08]  /*e170*/  HMMA.16816.F32.BF16 R204, R4, R14, R104 ;  /* 0x0000000e04cc723c */ /* 0x020ff00000041868 */
[----:B------:R-:W-:Y:S01]  /*e180*/  HMMA.16816.F32.BF16 R104, R20, R16, R52 ;  /* 0x000000101468723c */ /* 0x000fe20000041834 */
[----:B------:R-:W-:-:S02]  /*e190*/  VIADD R17, R222, 0x40 ;  /* 0x00000040de117836 */ /* 0x000fc40000000000 */
[----:B------:R-:W-:-:S05]  /*e1a0*/  VIADD R16, R0, 0xffffff40 ;  /* 0xffffff4000107836 */ /* 0x000fca0000000000 */
[C---:B------:R-:W-:Y:S01]  /*e1b0*/  HMMA.16816.F32.BF16 R208, R4.reuse, R18, R176 ;  /* 0x0000001204d0723c */ /* 0x040fe200000418b0 */
[----:B------:R-:W-:Y:S01]  /*e1c0*/  BAR.SYNC.DEFER_BLOCKING 0x0 ;  /* 0x0000000000007b1d */ /* 0x000fe20000010000 */
[-C--:B------:R-:W-:Y:S02]  /*e1d0*/  ISETP.GT.AND P0, PT, R17, R16.reuse, PT ;  /* 0x000000101100720c */ /* 0x080fe40003f04270 */
[----:B------:R-:W-:Y:S02]  /*e1e0*/  ISETP.GT.AND P2, PT, R222, R16, PT ;  /* 0x00000010de00720c */ /* 0x000fe40003f44270 */
[----:B------:R-:W-:Y:S02]  /*e1f0*/  FSEL R24, R64, -INF , !P0 ;  /* 0xff80000040187808 */ /* 0x000fe40004000000 */
[----:B------:R-:W-:Y:S08]  /*e200*/  HMMA.16816.F32.BF16 R180, R4, R28, R100 ;  /* 0x0000001c04b4723c */ /* 0x000ff00000041864 */
[----:B------:R-:W-:Y:S01]  /*e210*/  HMMA.16816.F32.BF16 R196, R8, R34, R196 ;  /* 0x0000002208c4723c */ /* 0x000fe200000418c4 */
[----:B------:R-:W-:-:S02]  /*e220*/  VIADD R11, R0, 0xffffff51 ;  /* 0xffffff51000b7836 */ /* 0x000fc40000000000 */
[C---:B------:R-:W-:Y:S02]  /*e230*/  VIADD R10, R0.reuse, 0xffffff58 ;  /* 0xffffff58000a7836 */ /* 0x040fe40000000000 */
[C---:B------:R-:W-:Y:S02]  /*e240*/  VIADD R9, R0.reuse, 0xffffff59 ;  /* 0xffffff5900097836 */ /* 0x040fe40000000000 */
[C---:B------:R-:W-:Y:S01]  /*e250*/  VIADD R8, R0.reuse, 0xffffff60 ;  /* 0xffffff6000087836 */ /* 0x040fe20000000000 */
[----:B------:R-:W-:Y:S01]  /*e260*/  HMMA.16816.F32.BF16 R200, R4, R12, R108 ;  /* 0x0000000c04c8723c */ /* 0x000fe2000004186c */
[C---:B------:R-:W-:Y:S02]  /*e270*/  VIADD R5, R0.reuse, 0xffffff69 ;  /* 0xffffff6900057836 */ /* 0x040fe40000000000 */
[C---:B------:R-:W-:Y:S02]  /*e280*/  VIADD R6, R0.reuse, 0xffffff68 ;  /* 0xffffff6800067836 */ /* 0x040fe40000000000 */
[----:B------:R-:W-:-:S02]  /*e290*/  VIADD R4, R0, 0xffffff70 ;  /* 0xffffff7000047836 */ /* 0x000fc40000000000 */
[----:B------:R-:W-:Y:S01]  /*e2a0*/  VIADD R7, R0, 0xffffff61 ;  /* 0xffffff6100077836 */ /* 0x000fe20000000000 */
[----:B------:R-:W-:Y:S01]  /*e2b0*/  HMMA.16816.F32.BF16 R100, R20, R18, R48 ;  /* 0x000000121464723c */ /* 0x000fe20000041830 */
[C---:B------:R-:W-:Y:S02]  /*e2c0*/  VIADD R18, R222.reuse, 0x8 ;  /* 0x00000008de127836 */ /* 0x040fe40000000000 */
[----:B------:R-:W-:-:S03]  /*e2d0*/  VIADD R19, R222, 0x48 ;  /* 0x00000048de137836 */ /* 0x000fc60000000000 */
[CC--:B------:R-:W-:Y:S02]  /*e2e0*/  ISETP.GT.AND P4, PT, R18.reuse, R16.reuse, PT ;  /* 0x000000101200720c */ /* 0x0c0fe40003f84270 */
[C---:B------:R-:W-:Y:S01]  /*e2f0*/  HMMA.16816.F32.BF16 R108, R20.reuse, R26, R56 ;  /* 0x0000001a146c723c */ /* 0x040fe20000041838 */
[----:B------:R-:W-:Y:S02]  /*e300*/  ISETP.GT.AND P5, PT, R19, R16, PT ;  /* 0x000000101300720c */ /* 0x000fe40003fa4270 */
[----:B------:R-:W-:Y:S02]  /*e310*/  ISETP.GT.AND P0, PT, R18, R11, PT ;  /* 0x0000000b1200720c */ /* 0x000fe40003f04270 */
[----:B------:R-:W-:Y:S02]  /*e320*/  FSEL R25, R194, -INF , !P4 ;  /* 0xff800000c2197808 */ /* 0x000fe40006000000 */
[----:B------:R-:W-:Y:S01]  /*e330*/  FSEL R27, R66, -INF , !P5 ;  /* 0xff800000421b7808 */ /* 0x000fe20006800000 */
[----:B------:R-:W-:Y:S01]  /*e340*/  HMMA.16816.F32.BF16 R48, R20, R14, R40 ;  /* 0x0000000e1430723c */ /* 0x000fe20000041828 */
[C---:B------:R-:W-:Y:S01]  /*e350*/  VIADD R15, R0.reuse, 0xffffff41 ;  /* 0xffffff41000f7836 */ /* 0x040fe20000000000 */
[----:B------:R-:W-:Y:S01]  /*e360*/  FSEL R35, R215, -INF , !P0 ;  /* 0xff800000d7237808 */ /* 0x000fe20004000000 */
[----:B------:R-:W-:Y:S01]  /*e370*/  VIADD R14, R0, 0xffffff48 ;  /* 0xffffff48000e7836 */ /* 0x000fe20000000000 */
[----:B------:R-:W-:-:S02]  /*e380*/  ISETP.GT.AND P5, PT, R18, R10, PT ;  /* 0x0000000a1200720c */ /* 0x000fc40003fa4270 */
[----:B------:R-:W-:Y:S02]  /*e390*/  ISETP.GT.AND P3, PT, R18, R15, PT ;  /* 0x0000000f1200720c */ /* 0x000fe40003f64270 */
[C---:B------:R-:W-:Y:S01]  /*e3a0*/  HMMA.16816.F32.BF16 R56, R20.reuse, R12, R44 ;  /* 0x0000000c1438723c */ /* 0x040fe2000004182c */
[----:B------:R-:W-:Y:S01]  /*e3b0*/  VIADD R12, R0, 0xffffff50 ;  /* 0xffffff50000c7836 */ /* 0x000fe20000000000 */
[----:B------:R-:W-:Y:S01]  /*e3c0*/  ISETP.GT.AND P6, PT, R18, R14, PT ;  /* 0x0000000e1200720c */ /* 0x000fe20003fc4270 */
[----:B------:R-:W-:Y:S01]  /*e3d0*/  VIADD R13, R0, 0xffffff49 ;  /* 0xffffff49000d7836 */ /* 0x000fe20000000000 */
[----:B------:R-:W-:Y:S01]  /*e3e0*/  ISETP.GT.AND P0, PT, R18, R5, PT ;  /* 0x000000051200720c */ /* 0x000fe20003f04270 */
[----:B------:R-:W-:Y:S01]  /*e3f0*/  VIADD R0, R0, 0xffffff79 ;  /* 0xffffff7900007836 */ /* 0x000fe20000000000 */
[----:B------:R-:W-:Y:S02]  /*e400*/  ISETP.GT.AND P4, PT, R18, R12, PT ;  /* 0x0000000c1200720c */ /* 0x000fe40003f84270 */
[----:B------:R-:W-:Y:S01]  /*e410*/  HMMA.16816.F32.BF16 R44, R20, R28, R36 ;  /* 0x0000001c142c723c */ /* 0x000fe20000041824 */
[----:B------:R-:W-:-:S02]  /*e420*/  FSEL R26, R192, -INF , !P2 ;  /* 0xff800000c01a7808 */ /* 0x000fc40005000000 */
[----:B------:R-:W-:Y:S02]  /*e430*/  ISETP.GT.AND P2, PT, R18, R13, PT ;  /* 0x0000000d1200720c */ /* 0x000fe40003f44270 */
[----:B------:R-:W-:Y:S02]  /*e440*/  FSEL R28, R195, -INF , !P3 ;  /* 0xff800000c31c7808 */ /* 0x000fe40005800000 */
[----:B------:R-:W-:Y:S01]  /*e450*/  FSEL R29, R190, -INF , !P6 ;  /* 0xff800000be1d7808 */ /* 0x000fe20007000000 */
[----:B------:R-:W-:Y:S01]  /*e460*/  HMMA.16816.F32.BF16 R60, R20, R30, R196 ;  /* 0x0000001e143c723c */ /* 0x000fe200000418c4 */
[C---:B------:R-:W-:Y:S02]  /*e470*/  ISETP.GT.AND P3, PT, R18.reuse, R9, PT ;  /* 0x000000091200720c */ /* 0x040fe40003f64270 */
[----:B------:R-:W-:Y:S02]  /*e480*/  ISETP.GT.AND P6, PT, R18, R8, PT ;  /* 0x000000081200720c */ /* 0x000fe40003fc4270 */
[----:B------:R-:W-:-:S02]  /*e490*/  FSEL R33, R214, -INF , !P4 ;  /* 0xff800000d6217808 */ /* 0x000fc40006000000 */
[----:B------:R-:W-:Y:S02]  /*e4a0*/  ISETP.GT.AND P4, PT, R18, R6, PT ;  /* 0x000000061200720c */ /* 0x000fe40003f84270 */
[----:B------:R-:W-:Y:S02]  /*e4b0*/  FSEL R37, R210, -INF , !P5 ;  /* 0xff800000d2257808 */ /* 0x000fe40006800000 */
[----:B------:R-:W-:Y:S02]  /*e4c0*/  FSEL R42, R207, -INF , !P0 ;  /* 0xff800000cf2a7808 */ /* 0x000fe40004000000 */
[----:B------:R-:W-:Y:S02]  /*e4d0*/  ISETP.GT.AND P5, PT, R18, R4, PT ;  /* 0x000000041200720c */ /* 0x000fe40003fa4270 */
[----:B------:R-:W-:Y:S02]  /*e4e0*/  ISETP.GT.AND P0, PT, R17, R14, PT ;  /* 0x0000000e1100720c */ /* 0x000fe40003f04270 */
[----:B------:R-:W-:-:S02]  /*e4f0*/  FSEL R32, R191, -INF , !P2 ;  /* 0xff800000bf207808 */ /* 0x000fc40005000000 */
[----:B------:R-:W-:Y:S02]  /*e500*/  ISETP.GT.AND P2, PT, R18, R7, PT ;  /* 0x000000071200720c */ /* 0x000fe40003f44270 */
[----:B------:R-:W-:Y:S02]  /*e510*/  FSEL R41, R211, -INF , !P3 ;  /* 0xff800000d3297808 */ /* 0x000fe40005800000 */
[----:B------:R-:W-:Y:S02]  /*e520*/  FSEL R52, R202, -INF , !P6 ;  /* 0xff800000ca347808 */ /* 0x000fe40007000000 */
[C---:B------:R-:W-:Y:S02]  /*e530*/  ISETP.GT.AND P3, PT, R18.reuse, R3, PT ;  /* 0x000000031200720c */ /* 0x040fe40003f64270 */
[----:B------:R-:W-:Y:S02]  /*e540*/  ISETP.GT.AND P6, PT, R18, R2, PT ;  /* 0x000000021200720c */ /* 0x000fe40003fc4270 */
[----:B------:R-:W-:-:S02]  /*e550*/  FSEL R40, R206, -INF , !P4 ;  /* 0xff800000ce287808 */ /* 0x000fc40006000000 */
[C---:B------:R-:W-:Y:S02]  /*e560*/  ISETP.GT.AND P4, PT, R17.reuse, R15, PT ;  /* 0x0000000f1100720c */ /* 0x040fe40003f84270 */
[----:B------:R-:W-:Y:S02]  /*e570*/  FSEL R53, R182, -INF , !P5 ;  /* 0xff800000b6357808 */ /* 0x000fe40006800000 */
[----:B------:R-:W-:Y:S02]  /*e580*/  FSEL R20, R108, -INF , !P0 ;  /* 0xff8000006c147808 */ /* 0x000fe40004000000 */
[C---:B------:R-:W-:Y:S02]  /*e590*/  ISETP.GT.AND P5, PT, R17.reuse, R13, PT ;  /* 0x0000000d1100720c */ /* 0x040fe40003fa4270 */
        /* <DEDUP_REMOVED lines=14> */
[----:B------:R-:W-:Y:S02]  /*e680*/  FSEL R23, R105, -INF , !P6 ;  /* 0xff80000069177808 */ /* 0x000fe40007000000 */
[C---:B------:R-:W-:Y:S02]  /*e690*/  ISETP.GT.AND P3, PT, R17.reuse, R7, PT ;  /* 0x000000071100720c */ /* 0x040fe40003f64270 */
[C---:B------:R-:W-:Y:S02]  /*e6a0*/  ISETP.GT.AND P6, PT, R17.reuse, R6, PT ;  /* 0x000000061100720c */ /* 0x040fe40003fc4270 */
[----:B------:R-:W-:Y:S02]  /*e6b0*/  FSEL R30, R100, -INF , !P4 ;  /* 0xff800000641e7808 */ /* 0x000fe40006000000 */
[----:B------:R-:W-:Y:S02]  /*e6c0*/  ISETP.GT.AND P4, PT, R17, R5, PT ;  /* 0x000000051100720c */ /* 0x000fe40003f84270 */
[----:B------:R-:W-:-:S02]  /*e6d0*/  FSEL R34, R56, -INF , !P5 ;  /* 0xff80000038227808 */ /* 0x000fc40006800000 */
[----:B------:R-:W-:Y:S02]  /*e6e0*/  FSEL R43, R44, -INF , !P0 ;  /* 0xff8000002c2b7808 */ /* 0x000fe40004000000 */
[----:B------:R-:W-:Y:S02]  /*e6f0*/  ISETP.GT.AND P5, PT, R17, R3, PT ;  /* 0x000000031100720c */ /* 0x000fe40003fa4270 */
[----:B------:R-:W-:Y:S02]  /*e700*/  ISETP.GE.AND P0, PT, R16, R229, PT ;  /* 0x000000e51000720c */ /* 0x000fe40003f06270 */
[----:B------:R-:W-:Y:S02]  /*e710*/  FSEL R36, R57, -INF , !P3 ;  /* 0xff80000039247808 */ /* 0x000fe40005800000 */
[----:B------:R-:W-:Y:S02]  /*e720*/  FSEL R39, R48, -INF , !P6 ;  /* 0xff80000030277808 */ /* 0x000fe40007000000 */
[----:B------:R-:W-:-:S02]  /*e730*/  ISETP.GT.AND P3, PT, R17, R2, PT ;  /* 0x000000021100720c */ /* 0x000fc40003f64270 */
[----:B------:R-:W-:Y:S02]  /*e740*/  ISETP.GT.AND P6, PT, R17, R0, PT ;  /* 0x000000001100720c */ /* 0x000fe40003fc4270 */
[----:B------:R-:W-:Y:S02]  /*e750*/  FSEL R38, R49, -INF , !P4 ;  /* 0xff80000031267808 */ /* 0x000fe40006000000 */
[----:B------:R-:W-:Y:S02]  /*e760*/  ISETP.GE.AND P4, PT, R16, R227, PT ;  /* 0x000000e31000720c */ /* 0x000fe40003f86270 */
        /* <DEDUP_REMOVED lines=11> */
[C---:B------:R-:W-:Y:S02]  /*e820*/  ISETP.GE.AND P2, PT, R15.reuse, R227, PT ;  /* 0x000000e30f00720c */ /* 0x040fe40003f46270 */
[----:B------:R-:W-:Y:S02]  /*e830*/  ISETP.GE.AND P4, PT, R15, R229, PT ;  /* 0x000000e50f00720c */ /* 0x000fe40003f86270 */
[----:B------:R-:W-:Y:S02]  /*e840*/  FSEL R17, R67, -INF , !P0 ;  /* 0xff80000043117808 */ /* 0x000fe40004000000 */
[----:B------:R-:W-:-:S02]  /*e850*/  ISETP.GT.AND P0, PT, R222, R14, PT ;  /* 0x0000000ede00720c */ /* 0x000fc40003f04270 */
[----:B------:R-:W-:Y:S02]  /*e860*/  FSEL R25, R24, -INF , !P3 ;  /* 0xff80000018197808 */ /* 0x000fe40005800000 */
[C---:B------:R-:W-:Y:S02]  /*e870*/  ISETP.GE.AND P5, PT, R15.reuse, R226, PT ;  /* 0x000000e20f00720c */ /* 0x040fe40003fa6270 */
[----:B------:R-:W-:Y:S02]  /*e880*/  ISETP.GE.AND P3, PT, R15, R228, PT ;  /* 0x000000e40f00720c */ /* 0x000fe40003f66270 */
[----:B------:R-:W-:Y:S02]  /*e890*/  FSEL R57, R16, -INF , !P2 ;  /* 0xff80000010397808 */ /* 0x000fe40005000000 */
[----:B------:R-:W-:Y:S02]  /*e8a0*/  FSEL R64, R28, -INF , !P4 ;  /* 0xff8000001c407808 */ /* 0x000fe40006000000 */
[----:B------:R-:W-:-:S02]  /*e8b0*/  ISETP.GE.AND P2, PT, R14, R227, PT ;  /* 0x000000e30e00720c */ /* 0x000fc40003f46270 */
[----:B------:R-:W-:Y:S02]  /*e8c0*/  ISETP.GE.AND P4, PT, R14, R229, PT ;  /* 0x000000e50e00720c */ /* 0x000fe40003f86270 */
[----:B------:R-:W-:Y:S02]  /*e8d0*/  FSEL R15, R188, -INF , !P0 ;  /* 0xff800000bc0f7808 */ /* 0x000fe40004000000 */
[----:B------:R-:W-:Y:S02]  /*e8e0*/  FSEL R27, R27, -INF , !P6 ;  /* 0xff8000001b1b7808 */ /* 0x000fe40007000000 */
[----:B------:R-:W-:Y:S02]  /*e8f0*/  ISETP.GT.AND P6, PT, R19, R14, PT ;  /* 0x0000000e1300720c */ /* 0x000fe40003fc4270 */
[----:B------:R-:W-:Y:S02]  /*e900*/  FSEL R18, R18, -INF , !P5 ;  /* 0xff80000012127808 */ /* 0x000fe40006800000 */
[----:B------:R-:W-:-:S02]  /*e910*/  FSEL R48, R15, -INF , !P2 ;  /* 0xff8000000f307808 */ /* 0x000fc40005000000 */
[----:B------:R-:W-:Y:S02]  /*e920*/  FSEL R56, R29, -INF , !P4 ;  /* 0xff8000001d387808 */ /* 0x000fe40006000000 */
[----:B------:R-:W-:Y:S02]  /*e930*/  ISETP.GT.AND P5, PT, R222, R13, PT ;  /* 0x0000000dde00720c */ /* 0x000fe40003fa4270 */
[----:B------:R-:W-:Y:S02]  /*e940*/  ISETP.GE.AND P2, PT, R13, R229, PT ;  /* 0x000000e50d00720c */ /* 0x000fe40003f46270 */
[----:B------:R-:W-:Y:S02]  /*e950*/  ISETP.GT.AND P4, PT, R19, R13, PT ;  /* 0x0000000d1300720c */ /* 0x000fe40003f84270 */
[----:B------:R-:W-:Y:S02]  /*e960*/  FSEL R16, R110, -INF , !P6 ;  /* 0xff8000006e107808 */ /* 0x000fe40007000000 */
[----:B------:R-:W-:-:S02]  /*e970*/  ISETP.GE.AND P0, PT, R14, R226, PT ;  /* 0x000000e20e00720c */ /* 0x000fc40003f06270 */
[----:B------:R-:W-:Y:S02]  /*e980*/  ISETP.GE.AND P6, PT, R14, R228, PT ;  /* 0x000000e40e00720c */ /* 0x000fe40003fc6270 */
[----:B------:R-:W-:Y:S02]  /*e990*/  FSEL R17, R17, -INF , !P3 ;  /* 0xff80000011117808 */ /* 0x000fe40005800000 */
[----:B------:R-:W-:Y:S02]  /*e9a0*/  FSEL R14, R189, -INF , !P5 ;  /* 0xff800000bd0e7808 */ /* 0x000fe40006800000 */
[----:B------:R-:W-:Y:S02]  /*e9b0*/  ISETP.GE.AND P3, PT, R13, R227, PT ;  /* 0x000000e30d00720c */ /* 0x000fe40003f66270 */
[----:B------:R-:W-:Y:S02]  /*e9c0*/  FSEL R15, R111, -INF , !P4 ;  /* 0xff8000006f0f7808 */ /* 0x000fe40006000000 */
[----:B------:R-:W-:-:S02]  /*e9d0*/  FSEL R32, R32, -INF , !P2 ;  /* 0xff80000020207808 */ /* 0x000fc40005000000 */
[C---:B------:R-:W-:Y:S02]  /*e9e0*/  ISETP.GE.AND P5, PT, R13.reuse, R226, PT ;  /* 0x000000e20d00720c */ /* 0x040fe40003fa6270 */
[----:B------:R-:W-:Y:S02]  /*e9f0*/  ISETP.GT.AND P4, PT, R222, R12, PT ;  /* 0x0000000cde00720c */ /* 0x000fe40003f84270 */
[----:B------:R-:W-:Y:S02]  /*ea00*/  ISETP.GE.AND P2, PT, R12, R229, PT ;  /* 0x000000e50c00720c */ /* 0x000fe40003f46270 */
        /* <DEDUP_REMOVED lines=9> */
[-C--:B------:R-:W-:Y:S02]  /*eaa0*/  ISETP.GT.AND P5, PT, R222, R11.reuse, PT ;  /* 0x0000000bde00720c */ /* 0x080fe40003fa4270 */
[----:B------:R-:W-:Y:S02]  /*eab0*/  ISETP.GT.AND P2, PT, R19, R11, PT ;  /* 0x0000000b1300720c */ /* 0x000fe40003f44270 */
        /* <DEDUP_REMOVED lines=10> */
[C---:B------:R-:W-:Y:S02]  /*eb60*/  ISETP.GE.AND P5, PT, R11.reuse, R226, PT ;  /* 0x000000e20b00720c */ /* 0x040fe40003fa6270 */
[----:B------:R-:W-:Y:S02]  /*eb70*/  FSEL R182, R22, -INF , !P4 ;  /* 0xff80000016b67808 */ /* 0x000fe40006000000 */
[----:B------:R-:W-:Y:S02]  /*eb80*/  ISETP.GE.AND P4, PT, R11, R228, PT ;  /* 0x000000e40b00720c */ /* 0x000fe40003f86270 */
[----:B------:R-:W-:Y:S02]  /*eb90*/  FSEL R179, R14, -INF , !P6 ;  /* 0xff8000000eb37808 */ /* 0x000fe40007000000 */
[----:B------:R-:W-:Y:S02]  /*eba0*/  FSEL R192, R12, -INF , !P0 ;  /* 0xff8000000cc07808 */ /* 0x000fe40004000000 */
[----:B------:R-:W-:-:S02]  /*ebb0*/  FSEL R194, R35, -INF , !P3 ;  /* 0xff80000023c27808 */ /* 0x000fc40005800000 */
[C---:B------:R-:W-:Y:S02]  /*ebc0*/  ISETP.GE.AND P0, PT, R10.reuse, R227, PT ;  /* 0x000000e30a00720c */ /* 0x040fe40003f06270 */
[----:B------:R-:W-:Y:S02]  /*ebd0*/  ISETP.GE.AND P3, PT, R10, R229, PT ;  /* 0x000000e50a00720c */ /* 0x000fe40003f66270 */
        /* <DEDUP_REMOVED lines=9> */
[----:B------:R-:W-:-:S02]  /*ec70*/  ISETP.GE.AND P0, PT, R9, R229, PT ;  /* 0x000000e50900720c */ /* 0x000fc40003f06270 */
[----:B------:R-:W-:Y:S02]  /*ec80*/  ISETP.GT.AND P3, PT, R19, R9, PT ;  /* 0x000000091300720c */ /* 0x000fe40003f64270 */
[----:B------:R-:W-:Y:S02]  /*ec90*/  FSEL R10, R209, -INF , !P5 ;  /* 0xff800000d10a7808 */ /* 0x000fe40006800000 */
        /* <DEDUP_REMOVED lines=18> */
[C---:B------:R-:W-:Y:S02]  /*edc0*/  ISETP.GE.AND P3, PT, R8.reuse, R226, PT ;  /* 0x000000e20800720c */ /* 0x040fe40003f66270 */
[----:B------:R-:W-:Y:S02]  /*edd0*/  ISETP.GE.AND P6, PT, R8, R228, PT ;  /* 0x000000e40800720c */ /* 0x000fe40003fc6270 */
[----:B------:R-:W-:Y:S02]  /*ede0*/  ISETP.GT.AND P0, PT, R19, R7, PT ;  /* 0x000000071300720c */ /* 0x000fe40003f04270 */
[----:B------:R-:W-:-:S02]  /*edf0*/  FSEL R8, R201, -INF , !P5 ;  /* 0xff800000c9087808 */ /* 0x000fc40006800000 */
[----:B------:R-:W-:Y:S02]  /*ee00*/  ISETP.GE.AND P5, PT, R7, R226, PT ;  /* 0x000000e20700720c */ /* 0x000fe40003fa6270 */
[----:B------:R-:W-:Y:S02]  /*ee10*/  FSEL R107, R11, -INF , !P2 ;  /* 0xff8000000b6b7808 */ /* 0x000fe40005000000 */
[----:B------:R-:W-:Y:S02]  /*ee20*/  FSEL R208, R9, -INF , !P4 ;  /* 0xff80000009d07808 */ /* 0x000fe40006000000 */
[----:B------:R-:W-:Y:S02]  /*ee30*/  ISETP.GE.AND P2, PT, R7, R227, PT ;  /* 0x000000e30700720c */ /* 0x000fe40003f46270 */
[----:B------:R-:W-:Y:S02]  /*ee40*/  FSEL R9, R59, -INF , !P0 ;  /* 0xff8000003b097808 */ /* 0x000fe40004000000 */
[----:B------:R-:W-:-:S02]  /*ee50*/  FSEL R202, R10, -INF , !P6 ;  /* 0xff8000000aca7808 */ /* 0x000fc40007000000 */
[----:B------:R-:W-:Y:S02]  /*ee60*/  ISETP.GE.AND P4, PT, R7, R229, PT ;  /* 0x000000e50700720c */ /* 0x000fe40003f86270 */
[-C--:B------:R-:W-:Y:S02]  /*ee70*/  ISETP.GT.AND P0, PT, R222, R6.reuse, PT ;  /* 0x00000006de00720c */ /* 0x080fe40003f04270 */
[----:B------:R-:W-:Y:S02]  /*ee80*/  ISETP.GT.AND P6, PT, R19, R6, PT ;  /* 0x000000061300720c */ /* 0x000fe40003fc4270 */
[----:B------:R-:W-:Y:S02]  /*ee90*/  FSEL R198, R36, -INF , !P5 ;  /* 0xff80000024c67808 */ /* 0x000fe40006800000 */
[----:B------:R-:W-:Y:S02]  /*eea0*/  FSEL R199, R34, -INF , !P3 ;  /* 0xff80000022c77808 */ /* 0x000fe40005800000 */
[----:B------:R-:W-:-:S02]  /*eeb0*/  ISETP.GT.AND P5, PT, R222, R5, PT ;  /* 0x00000005de00720c */ /* 0x000fc40003fa4270 */
[----:B------:R-:W-:Y:S02]  /*eec0*/  ISETP.GE.AND P3, PT, R7, R228, PT ;  /* 0x000000e40700720c */ /* 0x000fe40003f66270 */
[----:B------:R-:W-:Y:S02]  /*eed0*/  FSEL R207, R8, -INF , !P2 ;  /* 0xff80000008cf7808 */ /* 0x000fe40005000000 */
[----:B------:R-:W-:Y:S02]  /*eee0*/  FSEL R209, R54, -INF , !P4 ;  /* 0xff80000036d17808 */ /* 0x000fe40006000000 */
[----:B------:R-:W-:Y:S02]  /*eef0*/  FSEL R7, R204, -INF , !P0 ;  /* 0xff800000cc077808 */ /* 0x000fe40004000000 */
[----:B------:R-:W-:Y:S02]  /*ef00*/  FSEL R8, R50, -INF , !P6 ;  /* 0xff80000032087808 */ /* 0x000fe40007000000 */
[----:B------:R-:W-:-:S02]  /*ef10*/  ISETP.GE.AND P2, PT, R6, R227, PT ;  /* 0x000000e30600720c */ /* 0x000fc40003f46270 */
[C---:B------:R-:W-:Y:S02]  /*ef20*/  ISETP.GE.AND P4, PT, R6.reuse, R229, PT ;  /* 0x000000e50600720c */ /* 0x040fe40003f86270 */
[C---:B------:R-:W-:Y:S02]  /*ef30*/  ISETP.GE.AND P0, PT, R6.reuse, R226, PT ;  /* 0x000000e20600720c */ /* 0x040fe40003f06270 */
[----:B------:R-:W-:Y:S02]  /*ef40*/  ISETP.GE.AND P6, PT, R6, R228, PT ;  /* 0x000000e40600720c */ /* 0x000fe40003fc6270 */
[----:B------:R-:W-:Y:S02]  /*ef50*/  FSEL R6, R205, -INF , !P5 ;  /* 0xff800000cd067808 */ /* 0x000fe40006800000 */
[----:B------:R-:W-:Y:S02]  /*ef60*/  ISETP.GT.AND P5, PT, R19, R5, PT ;  /* 0x000000051300720c */ /* 0x000fe40003fa4270 */
[----:B------:R-:W-:-:S02]  /*ef70*/  FSEL R201, R9, -INF , !P3 ;  /* 0xff80000009c97808 */ /* 0x000fc40005800000 */
[----:B------:R-:W-:Y:S02]  /*ef80*/  FSEL R205, R7, -INF , !P2 ;  /* 0xff80000007cd7808 */ /* 0x000fe40005000000 */
[----:B------:R-:W-:Y:S02]  /*ef90*/  FSEL R206, R40, -INF , !P4 ;  /* 0xff80000028ce7808 */ /* 0x000fe40006000000 */
[----:B------:R-:W-:Y:S02]  /*efa0*/  FSEL R197, R39, -INF , !P0 ;  /* 0xff80000027c57808 */ /* 0x000fe40004000000 */
[C---:B------:R-:W-:Y:S02]  /*efb0*/  ISETP.GE.AND P3, PT, R5.reuse, R227, PT ;  /* 0x000000e30500720c */ /* 0x040fe40003f66270 */
[C---:B------:R-:W-:Y:S02]  /*efc0*/  ISETP.GE.AND P2, PT, R5.reuse, R229, PT ;  /* 0x000000e50500720c */ /* 0x040fe40003f46270 */
[----:B------:R-:W-:-:S02]  /*efd0*/  ISETP.GE.AND P0, PT, R5, R226, PT ;  /* 0x000000e20500720c */ /* 0x000fc40003f06270 */
[----:B------:R-:W-:Y:S02]  /*efe0*/  ISETP.GE.AND P4, PT, R5, R228, PT ;  /* 0x000000e40500720c */ /* 0x000fe40003f86270 */
[----:B------:R-:W-:Y:S02]  /*eff0*/  FSEL R5, R51, -INF , !P5 ;  /* 0xff80000033057808 */ /* 0x000fe40006800000 */
[----:B------:R-:W-:Y:S02]  /*f000*/  ISETP.GT.AND P5, PT, R222, R4, PT ;  /* 0x00000004de00720c */ /* 0x000fe40003fa4270 */
[----:B------:R-:W-:Y:S02]  /*f010*/  FSEL R203, R6, -INF , !P3 ;  /* 0xff80000006cb7808 */ /* 0x000fe40005800000 */
[----:B------:R-:W-:Y:S02]  /*f020*/  FSEL R204, R42, -INF , !P2 ;  /* 0xff8000002acc7808 */ /* 0x000fe40005000000 */
[----:B------:R-:W-:-:S02]  /*f030*/  FSEL R196, R38, -INF , !P0 ;  /* 0xff80000026c47808 */ /* 0x000fc40004000000 */
[----:B------:R-:W-:Y:S02]  /*f040*/  FSEL R6, R180, -INF , !P5 ;  /* 0xff800000b4067808 */ /* 0x000fe40006800000 */
[C---:B------:R-:W-:Y:S02]  /*f050*/  ISETP.GE.AND P3, PT, R4.reuse, R227, PT ;  /* 0x000000e30400720c */ /* 0x040fe40003f66270 */
[C---:B------:R-:W-:Y:S02]  /*f060*/  ISETP.GE.AND P2, PT, R4.reuse, R229, PT ;  /* 0x000000e50400720c */ /* 0x040fe40003f46270 */
[----:B------:R-:W-:Y:S02]  /*f070*/  ISETP.GE.AND P0, PT, R4, R226, PT ;  /* 0x000000e20400720c */ /* 0x000fe40003f06270 */
[----:B------:R-:W-:Y:S02]  /*f080*/  ISETP.GT.AND P5, PT, R222, R3, PT ;  /* 0x00000003de00720c */ /* 0x000fe40003fa4270 */
[----:B------:R-:W-:-:S02]  /*f090*/  FSEL R200, R8, -INF , !P6 ;  /* 0xff80000008c87808 */ /* 0x000fc40007000000 */
[----:B------:R-:W-:Y:S02]  /*f0a0*/  ISETP.GT.AND P6, PT, R19, R4, PT ;  /* 0x000000041300720c */ /* 0x000fe40003fc4270 */
[----:B------:R-:W-:Y:S02]  /*f0b0*/  FSEL R7, R181, -INF , !P5 ;  /* 0xff800000b5077808 */ /* 0x000fe40006800000 */
        /* <DEDUP_REMOVED lines=8> */
[----:B------:R-:W-:Y:S01]  /*f140*/  ISETP.GT.AND P0, PT, R19, R3, PT ;  /* 0x000000031300720c */ /* 0x000fe20003f04270 */
[----:B------:R-:W-:Y:S01]  /*f150*/  IMAD.U32 R3, RZ, RZ, UR29 ;  /* 0x0000001dff037e24 */ /* 0x000fe2000f8e00ff */
[----:B------:R-:W-:-:S02]  /*f160*/  FSEL R8, R46, -INF , !P6 ;  /* 0xff8000002e087808 */ /* 0x000fc40007000000 */
[----:B------:R-:W-:Y:S02]  /*f170*/  ISETP.GE.AND P6, PT, R4, R228, PT ;  /* 0x000000e40400720c */ /* 0x000fe40003fc6270 */
[C---:B------:R-:W-:Y:S02]  /*f180*/  LOP3.LUT R5, R244.reuse, UR14, R239, 0x96, !PT ;  /* 0x0000000ef4057c12 */ /* 0x040fe4000f8e96ef */
[----:B------:R-:W-:Y:S01]  /*f190*/  LOP3.LUT R4, R244, UR14, R251, 0x96, !PT ;  /* 0x0000000ef4047c12 */ /* 0x000fe2000f8e96fb */
[----:B------:R-:W-:Y:S01]  /*f1a0*/  UIADD3 UR14, UPT, UPT, UR29, -0x56f99767, URZ ;  /* 0xa90668991d0e7890 */ /* 0x000fe2000fffe0ff */
[----:B------:R-:W-:Y:S01]  /*f1b0*/  LOP3.LUT R3, R3, UR26, R245, 0x96, !PT ;  /* 0x0000001a03037c12 */ /* 0x000fe2000f8e96f5 */
[----:B------:R-:W-:Y:S01]  /*f1c0*/  IMAD.WIDE.U32 R30, R5, -0x326172a9, RZ ;  /* 0xcd9e8d57051e7825 */ /* 0x000fe200078e00ff */
[----:B------:R-:W-:Y:S02]  /*f1d0*/  FSEL R10, R47, -INF , !P0 ;  /* 0xff8000002f0a7808 */ /* 0x000fe40004000000 */
[----:B------:R-:W-:Y:S01]  /*f1e0*/  FSEL R218, R8, -INF , !P6 ;  /* 0xff80000008da7808 */ /* 0x000fe20007000000 */
[----:B------:R-:W-:Y:S01]  /*f1f0*/  IMAD.WIDE.U32 R58, R4, -0x326172a9, RZ ;  /* 0xcd9e8d57043a7825 */ /* 0x000fe200078e00ff */
[----:B------:R-:W-:-:S02]  /*f200*/  FSEL R231, R7, -INF , !P5 ;  /* 0xff80000007e77808 */ /* 0x000fc40006800000 */
[----:B------:R-:W-:Y:S01]  /*f210*/  FSEL R233, R55, -INF , !P4 ;  /* 0xff80000037e97808 */ /* 0x000fe20006000000 */
[----:B------:R-:W-:Y:S01]  /*f220*/  IMAD.WIDE.U32 R4, R3, -0x326172a9, RZ ;  /* 0xcd9e8d5703047825 */ /* 0x000fe200078e00ff */
[----:B------:R-:W-:Y:S02]  /*f230*/  FSEL R214, R45, -INF , !P3 ;  /* 0xff8000002dd67808 */ /* 0x000fe40005800000 */
[----:B------:R-:W-:Y:S02]  /*f240*/  FSEL R219, R10, -INF , !P2 ;  /* 0xff8000000adb7808 */ /* 0x000fe40005000000 */
[----:B------:R-:W-:Y:S02]  /*f250*/  LOP3.LUT R3, R236, UR4, R5, 0x96, !PT ;  /* 0x00000004ec037c12 */ /* 0x000fe4000f8e9605 */
[----:B------:R-:W-:Y:S02]  /*f260*/  LOP3.LUT R6, R4, UR6, R31, 0x96, !PT ;  /* 0x0000000604067c12 */ /* 0x000fe4000f8e961f */
[----:B------:R-:W-:Y:S01]  /*f270*/  ISETP.GT.AND P0, PT, R222, R2, PT ;  /* 0x00000002de00720c */ /* 0x000fe20003f04270 */
[----:B------:R-:W-:Y:S01]  /*f280*/  IMAD.WIDE.U32 R8, R3, -0x2daee0ad, RZ ;  /* 0xd2511f5303087825 */ /* 0x000fe200078e00ff */
[----:B------:R-:W-:-:S02]  /*f290*/  ISETP.GE.AND P6, PT, R2, R227, PT ;  /* 0x000000e30200720c */ /* 0x000fc40003fc6270 */
[----:B------:R-:W-:Y:S01]  /*f2a0*/  ISETP.GE.AND P5, PT, R2, R229, PT ;  /* 0x000000e50200720c */ /* 0x000fe20003fa6270 */
[----:B------:R-:W-:Y:S01]  /*f2b0*/  IMAD.WIDE.U32 R6, R6, -0x2daee0ad, RZ ;  /* 0xd2511f5306067825 */ /* 0x000fe200078e00ff */
[C---:B------:R-:W-:Y:S02]  /*f2c0*/  ISETP.GE.AND P4, PT, R2.reuse, R226, PT ;  /* 0x000000e20200720c */ /* 0x040fe40003f86270 */
[----:B------:R-:W-:Y:S02]  /*f2d0*/  ISETP.GE.AND P3, PT, R2, R228, PT ;  /* 0x000000e40200720c */ /* 0x000fe40003f66270 */
[----:B------:R-:W-:Y:S02]  /*f2e0*/  ISETP.GT.AND P2, PT, R19, R2, PT ;  /* 0x000000021300720c */ /* 0x000fe40003f44270 */
[----:B------:R-:W-:Y:S02]  /*f2f0*/  LOP3.LUT R2, R224, UR4, R5, 0x96, !PT ;  /* 0x00000004e0027c12 */ /* 0x000fe4000f8e9605 */
[----:B------:R-:W-:-:S02]  /*f300*/  LOP3.LUT R5, R4, UR6, R59, 0x96, !PT ;  /* 0x0000000604057c12 */ /* 0x000fc4000f8e963b */
[----:B------:R-:W-:Y:S01]  /*f310*/  LOP3.LUT R10, R238, UR20, R9, 0x96, !PT ;  /* 0x00000014ee0a7c12 */ /* 0x000fe2000f8e9609 */
[----:B------:R-:W-:Y:S01]  /*f320*/  IMAD.WIDE.U32 R2, R2, -0x2daee0ad, RZ ;  /* 0xd2511f5302027825 */ /* 0x000fe200078e00ff */
[----:B------:R-:W-:Y:S02]  /*f330*/  LOP3.LUT R4, R8, UR19, R7, 0x96, !PT ;  /* 0x0000001308047c12 */ /* 0x000fe4000f8e9607 */
[----:B------:R-:W-:Y:S01]  /*f340*/  FSEL R11, R62, -INF , !P2 ;  /* 0xff8000003e0b7808 */ /* 0x000fe20005000000 */
[----:B------:R-:W-:Y:S01]  /*f350*/  IMAD.WIDE.U32 R8, R5, -0x2daee0ad, RZ ;  /* 0xd2511f5305087825 */ /* 0x000fe200078e00ff */
[----:B------:R-:W-:Y:S02]  /*f360*/  LOP3.LUT R5, R250, UR20, R3, 0x96, !PT ;  /* 0x00000014fa057c12 */ /* 0x000fe4000f8e9603 */
[----:B------:R-:W-:Y:S01]  /*f370*/  FSEL R7, R216, -INF , !P0 ;  /* 0xff800000d8077808 */ /* 0x000fe20004000000 */
[----:B------:R-:W-:Y:S01]  /*f380*/  IMAD.WIDE.U32 R12, R10, -0x326172a9, RZ ;  /* 0xcd9e8d570a0c7825 */ /* 0x000fe200078e00ff */
[----:B------:R-:W-:-:S02]  /*f390*/  ISETP.GT.AND P2, PT, R222, R0, PT ;  /* 0x00000000de00720c */ /* 0x000fc40003f44270 */
[----:B------:R-:W-:Y:S01]  /*f3a0*/  ISETP.GT.AND P0, PT, R19, R0, PT ;  /* 0x000000001300720c */ /* 0x000fe20003f04270 */
[----:B------:R-:W-:Y:S01]  /*f3b0*/  IMAD.WIDE.U32 R50, R4, -0x326172a9, RZ ;  /* 0xcd9e8d5704327825 */ /* 0x000fe200078e00ff */
[----:B------:R-:W-:Y:S02]  /*f3c0*/  LOP3.LUT R4, R2, UR19, R9, 0x96, !PT ;  /* 0x0000001302047c12 */ /* 0x000fe4000f8e9609 */
[----:B------:R-:W-:Y:S01]  /*f3d0*/  LOP3.LUT R3, R30, UR13, R13, 0x96, !PT ;  /* 0x0000000d1e037c12 */ /* 0x000fe2000f8e960d */
[----:B------:R-:W-:Y:S01]  /*f3e0*/  IMAD.WIDE.U32 R14, R5, -0x326172a9, RZ ;  /* 0xcd9e8d57050e7825 */ /* 0x000fe200078e00ff */
[----:B------:R-:W-:Y:S02]  /*f3f0*/  LOP3.LUT R2, R12, UR12, R51, 0x96, !PT ;  /* 0x0000000c0c027c12 */ /* 0x000fe4000f8e9633 */
[----:B------:R-:W-:Y:S01]  /*f400*/  FSEL R10, R217, -INF , !P2 ;  /* 0xff800000d90a7808 */ /* 0x000fe20005000000 */
[----:B------:R-:W-:Y:S01]  /*f410*/  IMAD.WIDE.U32 R108, R4, -0x326172a9, RZ ;  /* 0xcd9e8d57046c7825 */ /* 0x000fe200078e00ff */
[----:B------:R-:W-:-:S02]  /*f420*/  FSEL R224, R7, -INF , !P6 ;  /* 0xff80000007e07808 */ /* 0x000fc40007000000 */
[----:B------:R-:W-:Y:S01]  /*f430*/  FSEL R225, R176, -INF , !P5 ;  /* 0xff800000b0e17808 */ /* 0x000fe20006800000 */
[----:B------:R-:W-:Y:S01]  /*f440*/  IMAD.WIDE.U32 R52, R2, -0x2daee0ad, RZ ;  /* 0xd2511f5302347825 */ /* 0x000fe200078e00ff */
[----:B------:R-:W-:Y:S02]  /*f450*/  FSEL R211, R60, -INF , !P4 ;  /* 0xff8000003cd37808 */ /* 0x000fe40006000000 */
[----:B------:R-:W-:Y:S01]  /*f460*/  LOP3.LUT R2, R14, UR12, R109, 0x96, !PT ;  /* 0x0000000c0e027c12 */ /* 0x000fe2000f8e966d */
[----:B------:R-:W-:Y:S01]  /*f470*/  IMAD.WIDE.U32 R12, R3, -0x2daee0ad, RZ ;  /* 0xd2511f53030c7825 */ /* 0x000fe200078e00ff */
[C---:B------:R-:W-:Y:S02]  /*f480*/  ISETP.GE.AND P2, PT, R0.reuse, R227, PT ;  /* 0x000000e30000720c */ /* 0x040fe40003f46270 */
[----:B------:R-:W-:Y:S01]  /*f490*/  ISETP.GE.AND P5, PT, R0, R229, PT ;  /* 0x000000e50000720c */ /* 0x000fe20003fa6270 */
[----:B------:R-:W-:Y:S01]  /*f4a0*/  IMAD.WIDE.U32 R110, R2, -0x2daee0ad, RZ ;  /* 0xd2511f53026e7825 */ /* 0x000fe200078e00ff */
[----:B------:R-:W-:-:S02]  /*f4b0*/  ISETP.GE.AND P6, PT, R0, R226, PT ;  /* 0x000000e20000720c */ /* 0x000fc40003fc6270 */
[----:B------:R-:W-:Y:S02]  /*f4c0*/  ISETP.GE.AND P4, PT, R0, R228, PT ;  /* 0x000000e40000720c */ /* 0x000fe40003f86270 */
[----:B------:R-:W-:Y:S02]  /*f4d0*/  FSEL R0, R63, -INF , !P0 ;  /* 0xff8000003f007808 */ /* 0x000fe40004000000 */
        /* <DEDUP_REMOVED lines=24> */
[----:B------:R-:W-:Y:S02]  /*f660*/  LOP3.LUT R7, R58, UR13, R15, 0x96, !PT ;  /* 0x0000000d3a077c12 */ /* 0x000fe4000f8e960f */
[----:B------:R-:W-:Y:S02]  /*f670*/  FSEL R216, R10, -INF , !P2 ;  /* 0xff8000000ad87808 */ /* 0x000fe40005000000 */
[----:B------:R-:W-:Y:S02]  /*f680*/  FSEL R217, R66, -INF , !P5 ;  /* 0xff80000042d97808 */ /* 0x000fe40006800000 */
[----:B------:R-:W-:-:S02]  /*f690*/  FSEL R181, R100, -INF , !P6 ;  /* 0xff80000064b57808 */ /* 0x000fc40007000000 */
[----:B------:R-:W-:Y:S02]  /*f6a0*/  FMNMX3.FTZ R0, R0, R200, R180, !PT ;  /* 0x000000c800007276 */ /* 0x000fe400078100b4 */
[----:B------:R-:W-:Y:S02]  /*f6b0*/  FMNMX3.FTZ R104, R104, R232, R231, !PT ;  /* 0x000000e868687276 */ /* 0x000fe400078100e7 */
[----:B------:R-:W-:Y:S02]  /*f6c0*/  FMNMX3.FTZ R103, R103, R234, R233, !PT ;  /* 0x000000ea67677276 */ /* 0x000fe400078100e9 */
[----:B------:R-:W-:Y:S02]  /*f6d0*/  FMNMX3.FTZ R2, R2, R215, R214, !PT ;  /* 0x000000d702027276 */ /* 0x000fe400078100d6 */
[----:B------:R-:W-:Y:S01]  /*f6e0*/  LOP3.LUT R13, R6, UR15, R13, 0x96, !PT ;  /* 0x0000000f060d7c12 */ /* 0x000fe2000f8e960d */
[----:B------:R-:W-:Y:S01]  /*f6f0*/  IMAD.WIDE.U32 R6, R7, -0x2daee0ad, RZ ;  /* 0xd2511f5307067825 */ /* 0x000fe200078e00ff */
[----:B------:R-:W-:-:S02]  /*f700*/  LOP3.LUT R12, R12, UR14, R53, 0x96, !PT ;  /* 0x0000000e0c0c7c12 */ /* 0x000fc4000f8e9635 */
[----:B------:R-:W-:Y:S02]  /*f710*/  FSEL R213, R11, -INF , !P3 ;  /* 0xff8000000bd57808 */ /* 0x000fe40005800000 */
[----:B------:R-:W-:Y:S02]  /*f720*/  FMNMX3.FTZ R10, R0, R218, R219, !PT ;  /* 0x000000da000a7276 */ /* 0x000fe400078100db */
[----:B------:R-:W-:Y:S02]  /*f730*/  FMNMX3.FTZ R104, R104, R224, R216, !PT ;  /* 0x000000e068687276 */ /* 0x000fe400078100d8 */
        /* <DEDUP_REMOVED lines=32> */
.L_x_927:
[----:B------:R-:W2:Y:S01]  /*f940*/  LDL.LU R19, [R1+0x4] ;  /* 0x0000040001137983 */ /* 0x000ea20000300800 */
[----:B-1----:R-:W-:Y:S01]  /*f950*/  FMNMX3.FTZ R4, R10, R213, R212, !PT ;  /* 0x000000d50a047276 */ /* 0x002fe200078100d4 */
[----:B------:R-:W-:Y:S01]  /*f960*/  IMAD.WIDE.U32 R2, R12, -0x326172a9, RZ ;  /* 0xcd9e8d570c027825 */ /* 0x000fe200078e00ff */
[----:B------:R-:W-:Y:S01]  /*f970*/  LOP3.LUT R8, R8, UR15, R7, 0x96, !PT ;  /* 0x0000000f08087c12 */ /* 0x000fe2000f8e9607 */
[----:B------:R-:W1:Y:S01]  /*f980*/  SHFL.BFLY PT, R9, R105, 0x2, 0x1f ;  /* 0x0c401f0069097f89 */ /* 0x000e6200000e0000 */
[----:B------:R-:W-:Y:S01]  /*f990*/  LOP3.LUT R6, R6, UR14, R111, 0x96, !PT ;  /* 0x0000000e06067c12 */ /* 0x000fe2000f8e966f */
[----:B------:R-:W-:Y:S01]  /*f9a0*/  IMAD.WIDE.U32 R28, R13, -0x326172a9, RZ ;  /* 0xcd9e8d570d1c7825 */ /* 0x000fe200078e00ff */
[C---:B------:R-:W-:Y:S01]  /*f9b0*/  PRMT R11, R2.reuse, 0x7773, RZ ;  /* 0x00007773020b7816 */ /* 0x040fe200000000ff */
[----:B------:R-:W3:Y:S01]  /*f9c0*/  SHFL.BFLY PT, R7, R4, 0x2, 0x1f ;  /* 0x0c401f0004077f89 */ /* 0x000ee200000e0000 */
[----:B------:R-:W-:Y:S01]  /*f9d0*/  PRMT R16, R2, 0x7771, RZ ;  /* 0x0000777102107816 */ /* 0x000fe200000000ff */
[----:B------:R-:W-:Y:S01]  /*f9e0*/  IMAD.WIDE.U32 R236, R8, -0x326172a9, RZ ;  /* 0xcd9e8d5708ec7825 */ /* 0x000fe200078e00ff */
[----:B------:R-:W-:Y:S01]  /*f9f0*/  PRMT R8, R2, 0x7772, RZ ;  /* 0x0000777202087816 */ /* 0x000fe200000000ff */
[----:B------:R-:W4:Y:S01]  /*fa00*/  SHFL.BFLY PT, R5, R104, 0x2, 0x1f ;  /* 0x0c401f0068057f89 */ /* 0x000f2200000e0000 */
[----:B------:R-:W5:Y:S01]  /*fa10*/  LDCU UR11, c[0x0][0x45c] ;  /* 0x00008b80ff0b77ac */ /* 0x000f620008000800 */
[----:B------:R-:W-:Y:S01]  /*fa20*/  IMAD.WIDE.U32 R12, R6, -0x326172a9, RZ ;  /* 0xcd9e8d57060c7825 */ /* 0x000fe200078e00ff */
[----:B------:R-:W-:Y:S01]  /*fa30*/  PRMT R34, R8, 0x5410, R11 ;  /* 0x0000541008227816 */ /* 0x000fe2000000000b */
[----:B------:R-:W5:Y:S01]  /*fa40*/  SHFL.BFLY PT, R10, R103, 0x2, 0x1f ;  /* 0x0c401f00670a7f89 */ /* 0x000f6200000e0000 */
[----:B------:R-:W-:Y:S01]  /*fa50*/  LOP3.LUT R3, R28, UR8, R3, 0x96, !PT ;  /* 0x000000081c037c12 */ /* 0x000fe2000f8e9603 */
[----:B------:R-:W-:Y:S01]  /*fa60*/  IMAD.MOV.U32 R14, RZ, RZ, R2 ;  /* 0x000000ffff0e7224 */ /* 0x000fe200078e0002 */
[C---:B------:R-:W-:Y:S01]  /*fa70*/  PRMT R2, R12.reuse, 0x7772, RZ ;  /* 0x000077720c027816 */ /* 0x040fe200000000ff */
[----:B------:R-:W-:Y:S01]  /*fa80*/  IMAD.MOV.U32 R15, RZ, RZ, R12 ;  /* 0x000000ffff0f7224 */ /* 0x000fe200078e000c */
[----:B------:R-:W-:Y:S01]  /*fa90*/  PRMT R6, R12, 0x7773, RZ ;  /* 0x000077730c067816 */ /* 0x000fe200000000ff */
[----:B------:R-:W-:Y:S01]  /*faa0*/  IMAD.MOV.U32 R36, RZ, RZ, R248 ;  /* 0x000000ffff247224 */ /* 0x000fe200078e00f8 */
[----:B------:R-:W-:Y:S01]  /*fab0*/  LOP3.LUT R0, R236, UR8, R13, 0x96, !PT ;  /* 0x00000008ec007c12 */ /* 0x000fe2000f8e960d */
[----:B------:R-:W-:Y:S01]  /*fac0*/  IMAD.MOV.U32 R37, RZ, RZ, R247 ;  /* 0x000000ffff257224 */ /* 0x000fe200078e00f7 */
[----:B------:R-:W-:Y:S01]  /*fad0*/  PRMT R33, R2, 0x5410, R6 ;  /* 0x0000541002217816 */ /* 0x000fe20000000006 */
[----:B------:R-:W-:Y:S01]  /*fae0*/  IMAD.MOV.U32 R242, RZ, RZ, R36 ;  /* 0x000000fffff27224 */ /* 0x000fe200078e0024 */
[----:B------:R-:W-:Y:S01]  /*faf0*/  PRMT R8, R3, 0x7632, R8 ;  /* 0x0000763203087816 */ /* 0x000fe20000000008 */
[----:B------:R-:W-:Y:S01]  /*fb00*/  UIADD3 UR10, UPT, UPT, UR29, 0x646e171e, URZ ;  /* 0x646e171e1d0a7890 */ /* 0x000fe2000fffe0ff */
[----:B-1----:R-:W-:Y:S01]  /*fb10*/  FMNMX.FTZ R105, R105, R9, !PT ;  /* 0x0000000969697209 */ /* 0x002fe20007810000 */
[----:B------:R-:W-:Y:S01]  /*fb20*/  UIADD3 UR26, UPT, UPT, UR26, 0x1, URZ ;  /* 0x000000011a1a7890 */ /* 0x000fe2000fffe0ff */
[----:B------:R-:W-:Y:S01]  /*fb30*/  SHF.R.U32.HI R9, RZ, 0x18, R3 ;  /* 0x00000018ff097819 */ /* 0x000fe20000011603 */
[----:B------:R-:W-:Y:S01]  /*fb40*/  @UP1 UIADD3 UR18, UPT, UPT, UR18, -0x4, URZ ;  /* 0xfffffffc12121890 */ /* 0x000fe2000fffe0ff */
[----:B---3--:R-:W-:-:S02]  /*fb50*/  FMNMX.FTZ R11, R4, R7, !PT ;  /* 0x00000007040b7209 */ /* 0x008fc40007810000 */
[----:B------:R-:W1:Y:S01]  /*fb60*/  SHFL.BFLY PT, R4, R105, 0x1, 0x1f ;  /* 0x0c201f0069047f89 */ /* 0x000e6200000e0000 */
[----:B----4-:R-:W-:Y:S02]  /*fb70*/  FMNMX.FTZ R104, R104, R5, !PT ;  /* 0x0000000568687209 */ /* 0x010fe40007810000 */
[----:B------:R-:W-:Y:S01]  /*fb80*/  LOP3.LUT R5, R14, 0xff, RZ, 0xc0, !PT ;  /* 0x000000ff0e057812 */ /* 0x000fe200078ec0ff */
[----:B------:R-:W3:Y:S01]  /*fb90*/  SHFL.BFLY PT, R102, R11, 0x1, 0x1f ;  /* 0x0c201f000b667f89 */ /* 0x000ee200000e0000 */
[----:B-----5:R-:W-:Y:S01]  /*fba0*/  FMNMX.FTZ R103, R103, R10, !PT ;  /* 0x0000000a67677209 */ /* 0x020fe20007810000 */
[----:B------:R-:W4:Y:S01]  /*fbb0*/  LDC R14, c[0x0][0x4f8] ;  /* 0x00013e00ff0e7b82 */ /* 0x000f220000000800 */
[----:B------:R-:W-:Y:S01]  /*fbc0*/  PRMT R23, R5, 0x5410, R16 ;  /* 0x0000541005177816 */ /* 0x000fe20000000010 */
[----:B------:R-:W5:Y:S01]  /*fbd0*/  SHFL.BFLY PT, R2, R104, 0x1, 0x1f ;  /* 0x0c201f0068027f89 */ /* 0x000f6200000e0000 */
[C---:B------:R-:W-:Y:S02]  /*fbe0*/  LOP3.LUT R7, R3.reuse, 0xffff, RZ, 0xc0, !PT ;  /* 0x0000ffff03077812 */ /* 0x040fe400078ec0ff */
[----:B------:R-:W-:Y:S01]  /*fbf0*/  LOP3.LUT R10, R3, 0xff, RZ, 0xc0, !PT ;  /* 0x000000ff030a7812 */ /* 0x000fe200078ec0ff */
[----:B------:R-:W5:Y:S01]  /*fc00*/  SHFL.BFLY PT, R5, R103, 0x1, 0x1f ;  /* 0x0c201f0067057f89 */ /* 0x000f6200000e0000 */
[----:B------:R-:W-:-:S02]  /*fc10*/  LOP3.LUT R3, R0, 0xffff, RZ, 0xc0, !PT ;  /* 0x0000ffff00037812 */ /* 0x000fc400078ec0ff */
[----:B------:R-:W-:Y:S02]  /*fc20*/  LOP3.LUT R6, R0, 0xff, RZ, 0xc0, !PT ;  /* 0x000000ff00067812 */ /* 0x000fe400078ec0ff */
[----:B------:R-:W-:Y:S02]  /*fc30*/  SHF.R.U32.HI R3, RZ, 0x8, R3 ;  /* 0x00000008ff037819 */ /* 0x000fe40000011603 */
[----:B------:R-:W-:Y:S02]  /*fc40*/  PRMT R22, R12, 0x7771, RZ ;  /* 0x000077710c167816 */ /* 0x000fe400000000ff */
[----:B------:R-:W-:Y:S02]  /*fc50*/  LOP3.LUT R12, R15, 0xff, RZ, 0xc0, !PT ;  /* 0x000000ff0f0c7812 */ /* 0x000fe400078ec0ff */
[----:B------:R-:W-:Y:S02]  /*fc60*/  PRMT R24, R6, 0x5410, R3 ;  /* 0x0000541006187816 */ /* 0x000fe40000000003 */
[----:B-1----:R-:W-:-:S02]  /*fc70*/  FMNMX.FTZ R105, R105, R4, !PT ;  /* 0x0000000469697209 */ /* 0x002fc40007810000 */
[----:B------:R-:W-:Y:S02]  /*fc80*/  PRMT R3, R0, 0x7632, R3 ;  /* 0x0000763200037816 */ /* 0x000fe40000000003 */
[C---:B------:R-:W-:Y:S01]  /*fc90*/  FSETP.NEU.FTZ.AND P2, PT, R105.reuse, -INF , PT ;  /* 0xff8000006900780b */ /* 0x040fe20003f5d000 */
[----:B------:R-:W-:Y:S01]  /*fca0*/  FMUL.FTZ R15, R105, UR11 ;  /* 0x0000000b690f7c20 */ /* 0x000fe20008410000 */
[----:B---3--:R-:W-:Y:S02]  /*fcb0*/  FMNMX.FTZ R102, R11, R102, !PT ;  /* 0x000000660b667209 */ /* 0x008fe40007810000 */
[----:B-----5:R-:W-:Y:S02]  /*fcc0*/  FMNMX.FTZ R104, R104, R2, !PT ;  /* 0x0000000268687209 */ /* 0x020fe40007810000 */
[----:B------:R-:W-:Y:S01]  /*fcd0*/  SHF.R.U32.HI R2, RZ, 0x18, R0 ;  /* 0x00000018ff027819 */ /* 0x000fe20000011600 */
[----:B------:R-:W-:Y:S01]  /*fce0*/  FMUL.FTZ R16, R102, UR11 ;  /* 0x0000000b66107c20 */ /* 0x000fe20008410000 */
[----:B------:R-:W-:-:S02]  /*fcf0*/  LOP3.LUT R0, R3, 0xff, RZ, 0xc0, !PT ;  /* 0x000000ff03007812 */ /* 0x000fc400078ec0ff */
[----:B------:R-:W-:Y:S02]  /*fd00*/  FSEL R15, R15, RZ, P2 ;  /* 0x000000ff0f0f7208 */ /* 0x000fe40001000000 */
[----:B------:R-:W-:Y:S02]  /*fd10*/  FSETP.NEU.FTZ.AND P4, PT, R104, -INF , PT ;  /* 0xff8000006800780b */ /* 0x000fe40003f9d000 */
[----:B------:R-:W-:Y:S01]  /*fd20*/  FSETP.NEU.FTZ.AND P0, PT, R102, -INF , PT ;  /* 0xff8000006600780b */ /* 0x000fe20003f1d000 */
[----:B------:R-:W-:Y:S01]  /*fd30*/  FFMA.FTZ R3, R25, UR11, -R15 ;  /* 0x0000000b19037c23 */ /* 0x000fe2000801080f */
[----:B------:R-:W-:Y:S02]  /*fd40*/  FMNMX.FTZ R103, R103, R5, !PT ;  /* 0x0000000567677209 */ /* 0x000fe40007810000 */
[----:B------:R-:W-:Y:S01]  /*fd50*/  FSEL R16, R16, RZ, P0 ;  /* 0x000000ff10107208 */ /* 0x000fe20000000000 */
[----:B------:R1:W-:Y:S01]  /*fd60*/  MUFU.EX2 R235, R3 ;  /* 0x0000000300eb7308 */ /* 0x0003e20000000800 */
[----:B------:R-:W-:-:S02]  /*fd70*/  FSETP.NEU.FTZ.AND P3, PT, R103, -INF , PT ;  /* 0xff8000006700780b */ /* 0x000fc40003f7d000 */
[----:B------:R-:W-:Y:S02]  /*fd80*/  SHF.R.U32.HI R7, RZ, 0x8, R7 ;  /* 0x00000008ff077819 */ /* 0x000fe40000011607 */
[----:B----4-:R-:W-:Y:S02]  /*fd90*/  LOP3.LUT R14, R14, 0xff, RZ, 0xc0, !PT ;  /* 0x000000ff0e0e7812 */ /* 0x010fe400078ec0ff */
[----:B------:R-:W-:Y:S02]  /*fda0*/  FSEL R4, R103, RZ, P3 ;  /* 0x000000ff67047208 */ /* 0x000fe40001800000 */
[----:B------:R-:W-:Y:S02]  /*fdb0*/  PRMT R7, R10, 0x5410, R7 ;  /* 0x000054100a077816 */ /* 0x000fe40000000007 */
[----:B------:R-:W-:Y:S02]  /*fdc0*/  LEA R14, R14, R14, 0x10 ;  /* 0x0000000e0e0e7211 */ /* 0x000fe400078e80ff */
[----:B------:R-:W-:-:S02]  /*fdd0*/  PRMT R22, R12, 0x5410, R22 ;  /* 0x000054100c167816 */ /* 0x000fc40000000016 */
[----:B-1----:R-:W-:Y:S02]  /*fde0*/  FSEL R3, R105, RZ, P2 ;  /* 0x000000ff69037208 */ /* 0x002fe40001000000 */
[----:B------:R-:W-:Y:S02]  /*fdf0*/  LOP3.LUT R8, R8, 0xff, RZ, 0xc0, !PT ;  /* 0x000000ff08087812 */ /* 0x000fe400078ec0ff */
[--C-:B------:R-:W-:Y:S01]  /*fe00*/  HSET2.LE.AND R6, R23, R14.reuse, PT ;  /* 0x0000000e17067233 */ /* 0x100fe20003803000 */
[----:B------:R-:W-:Y:S01]  /*fe10*/  FADD.FTZ R12, R221, -R3 ;  /* 0x80000003dd0c7221 */ /* 0x000fe20000010000 */
[----:B------:R-:W-:Y:S02]  /*fe20*/  FSEL R3, R102, RZ, P0 ;  /* 0x000000ff66037208 */ /* 0x000fe40000000000 */
[----:B------:R-:W-:Y:S01]  /*fe30*/  PRMT R8, R8, 0x5410, R9 ;  /* 0x0000541008087816 */ /* 0x000fe20000000009 */
[----:B------:R-:W-:Y:S01]  /*fe40*/  FMUL.FTZ R12, R12, UR11 ;  /* 0x0000000b0c0c7c20 */ /* 0x000fe20008410000 */
[----:B------:R-:W-:Y:S01]  /*fe50*/  HSET2.LE.AND R10, R22, R14, PT ;  /* 0x0000000e160a7233 */ /* 0x000fe20003803000 */
[----:B------:R-:W-:Y:S01]  /*fe60*/  FADD.FTZ R9, R223, -R3 ;  /* 0x80000003df097221 */ /* 0x000fe20000010000 */
[----:B------:R-:W-:Y:S01]  /*fe70*/  MOV R35, R249 ;  /* 0x000000f900237202 */ /* 0x000fe20000000f00 */
[----:B------:R-:W1:Y:S01]  /*fe80*/  MUFU.EX2 R55, R12 ;  /* 0x0000000c00377308 */ /* 0x000e620000000800 */
[----:B------:R-:W-:Y:S01]  /*fe90*/  MOV R38, R246 ;  /* 0x000000f600267202 */ /* 0x000fe20000000f00 */
[----:B------:R-:W-:Y:S01]  /*fea0*/  FMUL.FTZ R9, R9, UR11 ;  /* 0x0000000b09097c20 */ /* 0x000fe20008410000 */
[----:B------:R-:W-:Y:S01]  /*feb0*/  MOV R241, R37 ;  /* 0x0000002500f17202 */ /* 0x000fe20000000f00 */
[----:B------:R-:W-:-:S02]  /*fec0*/  IMAD.MOV.U32 R221, RZ, RZ, R35 ;  /* 0x000000ffffdd7224 */ /* 0x000fc400078e0023 */
[----:B------:R-:W-:Y:S01]  /*fed0*/  IMAD.MOV.U32 R240, RZ, RZ, R38 ;  /* 0x000000fffff07224 */ /* 0x000fe200078e0026 */
[----:B------:R-:W3:Y:S01]  /*fee0*/  MUFU.EX2 R54, R9 ;  /* 0x0000000900367308 */ /* 0x000ee20000000800 */
[-C--:B-1----:R-:W-:Y:S01]  /*fef0*/  FMUL.FTZ R116, R116, R55.reuse ;  /* 0x0000003774747220 */ /* 0x082fe20000410000 */
[-C--:B------:R-:W-:Y:S01]  /*ff00*/  FMUL.FTZ R117, R117, R55.reuse ;  /* 0x0000003775757220 */ /* 0x080fe20000410000 */
[-C--:B------:R-:W-:Y:S01]  /*ff10*/  FMUL.FTZ R120, R120, R55.reuse ;  /* 0x0000003778787220 */ /* 0x080fe20000410000 */
[-C--:B------:R-:W-:Y:S01]  /*ff20*/  FMUL.FTZ R121, R121, R55.reuse ;  /* 0x0000003779797220 */ /* 0x080fe20000410000 */
[-C--:B------:R-:W-:Y:S01]  /*ff30*/  FMUL.FTZ R132, R132, R55.reuse ;  /* 0x0000003784847220 */ /* 0x080fe20000410000 */
[-C--:B------:R-:W-:Y:S01]  /*ff40*/  FMUL.FTZ R133, R133, R55.reuse ;  /* 0x0000003785857220 */ /* 0x080fe20000410000 */
[-C--:B------:R-:W-:Y:S01]  /*ff50*/  FMUL.FTZ R136, R136, R55.reuse ;  /* 0x0000003788887220 */ /* 0x080fe20000410000 */
        /* <DEDUP_REMOVED lines=41> */
[----:B--2---:R-:W-:-:S02]  /*101f0*/  LEA R176, R19, UR5, 0x1 ;  /* 0x0000000513b07c11 */ /* 0x004fc4000f8e08ff */
[----:B------:R-:W-:Y:S01]  /*10200*/  PRMT R19, R0, 0x5410, R2 ;  /* 0x0000541000137816 */ /* 0x000fe20000000002 */
[----:B------:R-:W-:Y:S01]  /*10210*/  FFMA.FTZ R2, R18, UR11, -R15 ;  /* 0x0000000b12027c23 */ /* 0x000fe2000801080f */
[C---:B------:R-:W-:Y:S01]  /*10220*/  FSEL R0, R104.reuse, RZ, P4 ;  /* 0x000000ff68007208 */ /* 0x040fe20002000000 */
[----:B------:R-:W-:Y:S01]  /*10230*/  FMUL.FTZ R18, R104, UR11 ;  /* 0x0000000b68127c20 */ /* 0x000fe20008410000 */
[C---:B------:R-:W-:Y:S01]  /*10240*/  IADD3 R13, PT, PT, R176.reuse, 0x9000, RZ ;  /* 0x00009000b00d7810 */ /* 0x040fe20007ffe0ff */
[----:B------:R1:W-:Y:S01]  /*10250*/  MUFU.EX2 R60, R2 ;  /* 0x00000002003c7308 */ /* 0x0003e20000000800 */
[----:B------:R-:W-:Y:S02]  /*10260*/  VIADD R28, R176, 0x9020 ;  /* 0x00009020b01c7836 */ /* 0x000fe40000000000 */
[----:B------:R-:W-:Y:S01]  /*10270*/  FADD.FTZ R11, R185, -R0 ;  /* 0x80000000b90b7221 */ /* 0x000fe20000010000 */
[----:B------:R-:W-:Y:S01]  /*10280*/  FFMA.FTZ R0, R27, UR11, -R16 ;  /* 0x0000000b1b007c23 */ /* 0x000fe20008010810 */
[----:B------:R-:W-:-:S02]  /*10290*/  @P1 VIADD R28, R13, 0xffffffe0 ;  /* 0xffffffe00d1c1836 */ /* 0x000fc40000000000 */
[----:B------:R-:W-:Y:S01]  /*102a0*/  FADD.FTZ R13, R184, -R4 ;  /* 0x80000004b80d7221 */ /* 0x000fe20000010000 */
[----:B------:R-:W-:Y:S01]  /*102b0*/  FSEL R18, R18, RZ, P4 ;  /* 0x000000ff12127208 */ /* 0x000fe20002000000 */
[----:B------:R2:W3:Y:S01]  /*102c0*/  MUFU.EX2 R243, R0 ;  /* 0x0000000000f37308 */ /* 0x0004e20000000800 */
[--C-:B------:R-:W-:Y:S01]  /*102d0*/  HSET2.LE.AND R4, R7, R14.reuse, PT ;  /* 0x0000000e07047233 */ /* 0x100fe20003803000 */
[----:B------:R-:W-:Y:S01]  /*102e0*/  FMUL.FTZ R11, R11, UR11 ;  /* 0x0000000b0b0b7c20 */ /* 0x000fe20008410000 */
[----:B------:R-:W-:Y:S01]  /*102f0*/  LOP3.LUT R7, R34, 0xff00ff, RZ, 0xc0, !PT ;  /* 0x00ff00ff22077812 */ /* 0x000fe200078ec0ff */
[--C-:B------:R-:W-:Y:S01]  /*10300*/  FFMA.FTZ R5, R48, UR11, -R18.reuse ;  /* 0x0000000b30057c23 */ /* 0x100fe20008010812 */
[----:B------:R-:W-:Y:S01]  /*10310*/  FFMA.FTZ R3, R49, UR11, -R18 ;  /* 0x0000000b31037c23 */ /* 0x000fe20008010812 */
[----:B------:R-:W-:Y:S02]  /*10320*/  IMAD.MOV.U32 R48, RZ, RZ, R250 ;  /* 0x000000ffff307224 */ /* 0x000fe400078e00fa */
[----:B-1----:R-:W-:Y:S01]  /*10330*/  FFMA.FTZ R2, R17, UR11, -R16 ;  /* 0x0000000b11027c23 */ /* 0x002fe20008010810 */
[----:B------:R-:W-:Y:S01]  /*10340*/  FMUL.FTZ R17, R103, UR11 ;  /* 0x0000000b67117c20 */ /* 0x000fe20008410000 */
[----:B------:R1:W-:Y:S01]  /*10350*/  MUFU.EX2 R184, R5 ;  /* 0x0000000500b87308 */ /* 0x0003e20000000800 */
[----:B------:R-:W-:Y:S01]  /*10360*/  IMAD.MOV.U32 R49, RZ, RZ, R251 ;  /* 0x000000ffff317224 */ /* 0x000fe200078e00fb */
[--C-:B------:R-:W-:Y:S01]  /*10370*/  HSET2.LE.AND R7, R7, R14.reuse, PT ;  /* 0x0000000e07077233 */ /* 0x100fe20003803000 */
[----:B------:R-:W4:Y:S01]  /*10380*/  LDSM.16.MT88.4 R36, [R28] ;  /* 0x000000001c24783b */ /* 0x000f220000004200 */
[----:B------:R5:W5:Y:S01]  /*10390*/  MUFU.EX2 R62, R2 ;  /* 0x00000002003e7308 */ /* 0x000b620000000800 */
[----:B--2---:R-:W-:Y:S01]  /*103a0*/  FFMA.FTZ R0, R20, UR11, -R15 ;  /* 0x0000000b14007c23 */ /* 0x004fe2000801080f */
[----:B------:R-:W-:Y:S01]  /*103b0*/  FSEL R17, R17, RZ, P3 ;  /* 0x000000ff11117208 */ /* 0x000fe20001800000 */
[----:B------:R-:W-:Y:S01]  /*103c0*/  LDSM.16.MT88.4 R40, [R176+0xb000] ;  /* 0x00b00000b028783b */ /* 0x000fe20000004200 */
[----:B------:R2:W-:Y:S01]  /*103d0*/  MUFU.EX2 R252, R3 ;  /* 0x0000000300fc7308 */ /* 0x0005e20000000800 */
[----:B------:R-:W-:Y:S01]  /*103e0*/  LOP3.LUT R20, R33, 0xff00ff, RZ, 0xc0, !PT ;  /* 0x00ff00ff21147812 */ /* 0x000fe200078ec0ff */
[----:B------:R-:W-:Y:S01]  /*103f0*/  FMUL.FTZ R13, R13, UR11 ;  /* 0x0000000b0d0d7c20 */ /* 0x000fe20008410000 */
[----:B---3--:R-:W-:Y:S01]  /*10400*/  MOV R53, R243 ;  /* 0x000000f300357202 */ /* 0x008fe20000000f00 */
[----:B------:R3:W-:Y:S01]  /*10410*/  MUFU.EX2 R185, R0 ;  /* 0x0000000000b97308 */ /* 0x0007e20000000800 */
[----:B-1----:R-:W-:Y:S01]  /*10420*/  HSET2.LE.AND R5, R8, R14, PT ;  /* 0x0000000e08057233 */ /* 0x002fe20003803000 */
[----:B------:R-:W-:Y:S01]  /*10430*/  FFMA.FTZ R8, R65, UR11, -R17 ;  /* 0x0000000b41087c23 */ /* 0x000fe20008010811 */
[----:B-----5:R-:W-:-:S03]  /*10440*/  FFMA.FTZ R2, R21, UR11, -R15 ;  /* 0x0000000b15027c23 */ /* 0x020fc6000801080f */
[----:B------:R-:W-:Y:S01]  /*10450*/  MUFU.EX2 R246, R8 ;  /* 0x0000000800f67308 */ /* 0x000fe20000000800 */
[----:B------:R-:W-:Y:S02]  /*10460*/  IMAD.MOV.U32 R51, RZ, RZ, R62 ;  /* 0x000000ffff337224 */ /* 0x000fe400078e003e */
[----:B--2---:R-:W-:Y:S01]  /*10470*/  FFMA.FTZ R3, R32, UR11, -R17 ;  /* 0x0000000b20037c23 */ /* 0x004fe20008010811 */
[----:B------:R1:W2:Y:S01]  /*10480*/  MUFU.EX2 R63, R2 ;  /* 0x00000002003f7308 */ /* 0x0002a20000000800 */
[----:B------:R-:W5:Y:S01]  /*10490*/  LDSM.16.MT88.4 R32, [R28+0x1000] ;  /* 0x001000001c20783b */ /* 0x000f620000004200 */
[----:B---3--:R-:W-:Y:S02]  /*104a0*/  F2FP.BF16.F32.PACK_AB R0, R60, R235 ;  /* 0x000000eb3c00723e */ /* 0x008fe400000010ff */
[----:B------:R3:W-:Y:S02]  /*104b0*/  MUFU.EX2 R250, R3 ;  /* 0x0000000300fa7308 */ /* 0x0007e40000000800 */
[----:B------:R-:W-:Y:S01]  /*104c0*/  LOP3.LUT R4, R0, R4, RZ, 0xc0, !PT ;  /* 0x0000000400047212 */ /* 0x000fe200078ec0ff */
[----:B------:R-:W-:-:S02]  /*104d0*/  FFMA.FTZ R0, R44, UR11, -R16 ;  /* 0x0000000b2c007c23 */ /* 0x000fc40008010810 */
[----:B------:R-:W-:Y:S02]  /*104e0*/  LDSM.16.MT88.4 R44, [R28+0x2000] ;  /* 0x002000001c2c783b */ /* 0x000fe40000004200 */
[----:B------:R2:W-:Y:S01]  /*104f0*/  MUFU.EX2 R100, R0 ;  /* 0x0000000000647308 */ /* 0x0005e20000000800 */
[----:B-1----:R-:W-:-:S04]  /*10500*/  FFMA.FTZ R2, R26, UR11, -R16 ;  /* 0x0000000b1a027c23 */ /* 0x002fc80008010810 */
[----:B------:R1:W-:Y:S01]  /*10510*/  MUFU.EX2 R25, R2 ;  /* 0x0000000200197308 */ /* 0x0003e20000000800 */
[----:B---3--:R-:W-:-:S03]  /*10520*/  FFMA.FTZ R3, R57, UR11, -R18 ;  /* 0x0000000b39037c23 */ /* 0x008fc60008010812 */
[----:B------:R-:W3:Y:S01]  /*10530*/  MUFU.EX2 R57, R11 ;  /* 0x0000000b00397308 */ /* 0x000ee20000000800 */
[----:B--2---:R-:W-:-:S03]  /*10540*/  F2FP.BF16.F32.PACK_AB R0, R62, R243 ;  /* 0x000000f33e00723e */ /* 0x004fc600000010ff */
[----:B------:R-:W-:Y:S01]  /*10550*/  MUFU.EX2 R249, R3 ;  /* 0x0000000300f97308 */ /* 0x000fe20000000800 */
[----:B------:R-:W-:Y:S01]  /*10560*/  LOP3.LUT R5, R0, R5, RZ, 0xc0, !PT ;  /* 0x0000000500057212 */ /* 0x000fe200078ec0ff */
[--C-:B-1----:R-:W-:Y:S01]  /*10570*/  FFMA.FTZ R2, R56, UR11, -R17.reuse ;  /* 0x0000000b38027c23 */ /* 0x102fe20008010811 */
[----:B------:R-:W-:Y:S01]  /*10580*/  F2FP.BF16.F32.PACK_AB R0, R63, R185 ;  /* 0x000000b93f00723e */ /* 0x000fe200000010ff */
[----:B------:R-:W1:Y:S01]  /*10590*/  MUFU.EX2 R56, R13 ;  /* 0x0000000d00387308 */ /* 0x000e620000000800 */
[-C--:B---3--:R-:W-:Y:S02]  /*105a0*/  FMUL.FTZ R112, R112, R57.reuse ;  /* 0x0000003970707220 */ /* 0x088fe40000410000 */
[----:B------:R-:W-:Y:S01]  /*105b0*/  LOP3.LUT R6, R0, R6, RZ, 0xc0, !PT ;  /* 0x0000000600067212 */ /* 0x000fe200078ec0ff */
[----:B------:R2:W3:Y:S01]  /*105c0*/  MUFU.EX2 R251, R2 ;  /* 0x0000000200fb7308 */ /* 0x0004e20000000800 */
[----:B------:R-:W-:Y:S01]  /*105d0*/  FFMA.FTZ R0, R61, UR11, -R18 ;  /* 0x0000000b3d007c23 */ /* 0x000fe20008010812 */
        /* <DEDUP_REMOVED lines=8> */
[-C--:B-1----:R-:W-:Y:S01]  /*10660*/  FMUL.FTZ R114, R114, R56.reuse ;  /* 0x0000003872727220 */ /* 0x082fe20000410000 */
[-C--:B------:R-:W-:Y:S01]  /*10670*/  FMUL.FTZ R115, R115, R56.reuse ;  /* 0x0000003873737220 */ /* 0x080fe20000410000 */
[-C--:B------:R-:W-:Y:S01]  /*10680*/  FMUL.FTZ R174, R174, R56.reuse ;  /* 0x00000038aeae7220 */ /* 0x080fe20000410000 */
[----:B------:R-:W-:Y:S01]  /*10690*/  FMUL.FTZ R175, R175, R56 ;  /* 0x00000038afaf7220 */ /* 0x000fe20000410000 */
[----:B--2---:R-:W-:Y:S01]  /*106a0*/  F2FP.BF16.F32.PACK_AB R2, R252, R184 ;  /* 0x000000b8fc02723e */ /* 0x004fe200000010ff */
[-C--:B------:R-:W-:Y:S01]  /*106b0*/  FMUL.FTZ R126, R126, R56.reuse ;  /* 0x000000387e7e7220 */ /* 0x080fe20000410000 */
[-C--:B------:R-:W-:Y:S01]  /*106c0*/  FMUL.FTZ R127, R127, R56.reuse ;  /* 0x000000387f7f7220 */ /* 0x080fe20000410000 */
[----:B------:R-:W-:Y:S01]  /*106d0*/  FMUL.FTZ R130, R130, R56 ;  /* 0x0000003882827220 */ /* 0x000fe20000410000 */
[----:B------:R-:W-:Y:S01]  /*106e0*/  LOP3.LUT R10, R2, R10, RZ, 0xc0, !PT ;  /* 0x0000000a020a7212 */ /* 0x000fe200078ec0ff */
[----:B------:R-:W-:Y:S01]  /*106f0*/  FFMA.FTZ R2, R64, UR11, -R17 ;  /* 0x0000000b40027c23 */ /* 0x000fe20008010811 */
[----:B----4-:R-:W-:Y:S01]  /*10700*/  F2FP.BF16.F32.PACK_AB R0, R25, R100 ;  /* 0x000000641900723e */ /* 0x010fe200000010ff */
[-C--:B------:R-:W-:Y:S01]  /*10710*/  FMUL.FTZ R131, R131, R56.reuse ;  /* 0x0000003883837220 */ /* 0x080fe20000410000 */
[----:B------:R-:W-:Y:S01]  /*10720*/  FMUL.FTZ R140, R140, R57 ;  /* 0x000000398c8c7220 */ /* 0x000fe20000410000 */
[----:B------:R3:W1:Y:S01]  /*10730*/  MUFU.EX2 R247, R2 ;  /* 0x0000000200f77308 */ /* 0x0006620000000800 */
[----:B------:R-:W-:Y:S01]  /*10740*/  LOP3.LUT R7, R0, R7, RZ, 0xc0, !PT ;  /* 0x0000000700077212 */ /* 0x000fe200078ec0ff */
[-C--:B------:R-:W-:Y:S01]  /*10750*/  FMUL.FTZ R141, R141, R57.reuse ;  /* 0x000000398d8d7220 */ /* 0x080fe20000410000 */
[--C-:B------:R-:W-:Y:S01]  /*10760*/  HSET2.LE.AND R0, R20, R14.reuse, PT ;  /* 0x0000000e14007233 */ /* 0x100fe20003803000 */
[-C--:B------:R-:W-:Y:S01]  /*10770*/  FMUL.FTZ R142, R142, R56.reuse ;  /* 0x000000388e8e7220 */ /* 0x080fe20000410000 */
[----:B------:R-:W2:Y:S01]  /*10780*/  LDSM.16.MT88.4 R20, [R176+0x9000] ;  /* 0x00900000b014783b */ /* 0x000ea20000004200 */
        /* <DEDUP_REMOVED lines=8> */
[----:B---3--:R-:W-:Y:S01]  /*10810*/  F2FP.BF16.F32.PACK_AB R2, R250, R251 ;  /* 0x000000fbfa02723e */ /* 0x008fe200000010ff */
[-C--:B------:R-:W-:Y:S01]  /*10820*/  FMUL.FTZ R158, R158, R56.reuse ;  /* 0x000000389e9e7220 */ /* 0x080fe20000410000 */
[C---:B------:R-:W-:Y:S01]  /*10830*/  HMMA.16816.F32.BF16 R136, R4.reuse, R38, R136 ;  /* 0x000000260488723c */ /* 0x040fe20000041888 */
[----:B------:R-:W-:Y:S01]  /*10840*/  FMUL.FTZ R159, R159, R56 ;  /* 0x000000389f9f7220 */ /* 0x000fe20000410000 */
[----:B------:R-:W-:Y:S01]  /*10850*/  LOP3.LUT R11, R2, R0, RZ, 0xc0, !PT ;  /* 0x00000000020b7212 */ /* 0x000fe200078ec0ff */
[-C--:B------:R-:W-:Y:S01]  /*10860*/  FMUL.FTZ R160, R160, R57.reuse ;  /* 0x00000039a0a07220 */ /* 0x080fe20000410000 */
[--C-:B------:R-:W-:Y:S01]  /*10870*/  HSET2.LE.AND R0, R24, R14.reuse, PT ;  /* 0x0000000e18007233 */ /* 0x100fe20003803000 */
[-C--:B------:R-:W-:Y:S01]  /*10880*/  FMUL.FTZ R161, R161, R57.reuse ;  /* 0x00000039a1a17220 */ /* 0x080fe20000410000 */
[----:B-----5:R-:W-:Y:S01]  /*10890*/  F2FP.BF16.F32.PACK_AB R2, R249, R248 ;  /* 0x000000f8f902723e */ /* 0x020fe200000010ff */
[-C--:B------:R-:W-:Y:S01]  /*108a0*/  FMUL.FTZ R162, R162, R56.reuse ;  /* 0x00000038a2a27220 */ /* 0x080fe20000410000 */
[C---:B------:R-:W-:Y:S01]  /*108b0*/  HMMA.16816.F32.BF16 R164, R4.reuse, R32, R164 ;  /* 0x0000002004a4723c */ /* 0x040fe200000418a4 */
[----:B------:R-:W-:Y:S01]  /*108c0*/  FMUL.FTZ R163, R163, R56 ;  /* 0x00000038a3a37220 */ /* 0x000fe20000410000 */
[----:B------:R-:W-:Y:S01]  /*108d0*/  LOP3.LUT R8, R2, R0, RZ, 0xc0, !PT ;  /* 0x0000000002087212 */ /* 0x000fe200078ec0ff */
[-C--:B------:R-:W-:Y:S01]  /*108e0*/  FMUL.FTZ R68, R68, R57.reuse ;  /* 0x0000003944447220 */ /* 0x080fe20000410000 */
[----:B------:R-:W-:Y:S01]  /*108f0*/  HSET2.LE.AND R0, R19, R14, PT ;  /* 0x0000000e13007233 */ /* 0x000fe20003803000 */
[----:B------:R-:W-:Y:S01]  /*10900*/  IMAD.MOV.U32 R19, RZ, RZ, R25 ;  /* 0x000000ffff137224 */ /* 0x000fe200078e0019 */
[----:B-1----:R-:W-:Y:S01]  /*10910*/  F2FP.BF16.F32.PACK_AB R2, R247, R246 ;  /* 0x000000f6f702723e */ /* 0x002fe200000010ff */
[----:B------:R-:W1:Y:S01]  /*10920*/  LDSM.16.MT88.4 R24, [R176+0xa000] ;  /* 0x00a00000b018783b */ /* 0x000e620000004200 */
[C---:B------:R-:W-:Y:S01]  /*10930*/  HMMA.16816.F32.BF16 R168, R4.reuse, R34, R168 ;  /* 0x0000002204a8723c */ /* 0x040fe200000418a8 */
[-C--:B------:R-:W-:Y:S01]  /*10940*/  FMUL.FTZ R69, R69, R57.reuse ;  /* 0x0000003945457220 */ /* 0x080fe20000410000 */
[----:B------:R-:W-:Y:S01]  /*10950*/  LOP3.LUT R9, R2, R0, RZ, 0xc0, !PT ;  /* 0x0000000002097212 */ /* 0x000fe200078ec0ff */
[-C--:B------:R-:W-:Y:S01]  /*10960*/  FMUL.FTZ R70, R70, R56.reuse ;  /* 0x0000003846467220 */ /* 0x080fe20000410000 */
[----:B------:R-:W-:Y:S01]  /*10970*/  LOP3.LUT R0, R50, UR9, R29, 0x96, !PT ;  /* 0x0000000932007c12 */ /* 0x000fe2000f8e961d */
[----:B------:R-:W-:Y:S01]  /*10980*/  FMUL.FTZ R71, R71, R56 ;  /* 0x0000003847477220 */ /* 0x000fe20000410000 */
[-C--:B------:R-:W-:Y:S01]  /*10990*/  FMUL.FTZ R80, R80, R57.reuse ;  /* 0x0000003950507220 */ /* 0x080fe20000410000 */
[----:B------:R-:W-:Y:S01]  /*109a0*/  FMUL.FTZ R81, R81, R57 ;  /* 0x0000003951517220 */ /* 0x000fe20000410000 */
[----:B------:R-:W-:Y:S01]  /*109b0*/  HMMA.16816.F32.BF16 R72, R4, R40, R72 ;  /* 0x000000280448723c */ /* 0x000fe20000041848 */
[----:B------:R-:W-:-:S04]  /*109c0*/  IMAD.WIDE.U32 R2, R0, -0x2daee0ad, RZ ;  /* 0xd2511f5300027825 */ /* 0x000fc800078e00ff */
[-C--:B------:R-:W-:Y:S01]  /*109d0*/  FMUL.FTZ R82, R82, R56.reuse ;  /* 0x0000003852527220 */ /* 0x080fe20000410000 */
[-C--:B------:R-:W-:Y:S01]  /*109e0*/  FMUL.FTZ R83, R83, R56.reuse ;  /* 0x0000003853537220 */ /* 0x080fe20000410000 */
[-C--:B------:R-:W-:Y:S01]  /*109f0*/  FMUL.FTZ R84, R84, R57.reuse ;  /* 0x0000003954547220 */ /* 0x080fe20000410000 */
[-C--:B------:R-:W-:Y:S01]  /*10a00*/  FMUL.FTZ R85, R85, R57.reuse ;  /* 0x0000003955557220 */ /* 0x080fe20000410000 */
[----:B------:R-:W-:Y:S01]  /*10a10*/  LOP3.LUT R0, R52, UR10, R3, 0x96, !PT ;  /* 0x0000000a34007c12 */ /* 0x000fe2000f8e9603 */
[----:B------:R-:W-:Y:S01]  /*10a20*/  IMAD.MOV.U32 R3, RZ, RZ, R2 ;  /* 0x000000ffff037224 */ /* 0x000fe200078e0002 */
[C---:B--2---:R-:W-:Y:S01]  /*10a30*/  HMMA.16816.F32.BF16 R116, R4.reuse, R20, R116 ;  /* 0x000000140474723c */ /* 0x044fe20000041874 */
[-C--:B------:R-:W-:Y:S01]  /*10a40*/  FMUL.FTZ R86, R86, R56.reuse ;  /* 0x0000003856567220 */ /* 0x080fe20000410000 */
[-C--:B------:R-:W-:Y:S01]  /*10a50*/  FMUL.FTZ R87, R87, R56.reuse ;  /* 0x0000003857577220 */ /* 0x080fe20000410000 */
[-C--:B------:R-:W-:Y:S01]  /*10a60*/  FMUL.FTZ R96, R96, R57.reuse ;  /* 0x0000003960607220 */ /* 0x080fe20000410000 */
[----:B------:R-:W-:Y:S01]  /*10a70*/  FMUL.FTZ R97, R97, R57 ;  /* 0x0000003961617220 */ /* 0x000fe20000410000 */
[-C--:B------:R-:W-:Y:S01]  /*10a80*/  FMUL.FTZ R98, R98, R56.reuse ;  /* 0x0000003862627220 */ /* 0x080fe20000410000 */
[----:B------:R-:W-:Y:S01]  /*10a90*/  FMUL.FTZ R99, R99, R56 ;  /* 0x0000003863637220 */ /* 0x000fe20000410000 */
[----:B------:R-:W-:Y:S01]  /*10aa0*/  MOV R29, R63 ;  /* 0x0000003f001d7202 */ /* 0x000fe20000000f00 */
[----:B------:R-:W-:Y:S01]  /*10ab0*/  HMMA.16816.F32.BF16 R120, R4, R22, R120 ;  /* 0x000000160478723c */ /* 0x000fe20000041878 */
[----:B------:R-:W-:Y:S01]  /*10ac0*/  MOV R50, R60 ;  /* 0x0000003c00327202 */ /* 0x000fe20000000f00 */
[----:B------:R-:W-:-:S06]  /*10ad0*/  IMAD.MOV.U32 R52, RZ, RZ, R221 ;  /* 0x000000ffff347224 */ /* 0x000fcc00078e00dd */
[C---:B------:R-:W-:Y:S08]  /*10ae0*/  HMMA.16816.F32.BF16 R76, R4.reuse, R42, R76 ;  /* 0x0000002a044c723c */ /* 0x040ff0000004184c */
[C---:B-1----:R-:W-:Y:S08]  /*10af0*/  HMMA.16816.F32.BF16 R148, R4.reuse, R24, R148 ;  /* 0x000000180494723c */ /* 0x042ff00000041894 */
[C---:B------:R-:W-:Y:S08]  /*10b00*/  HMMA.16816.F32.BF16 R152, R4.reuse, R26, R152 ;  /* 0x0000001a0498723c */ /* 0x040ff00000041898 */
[C---:B------:R-:W-:Y:S08]  /*10b10*/  HMMA.16816.F32.BF16 R88, R4.reuse, R44, R88 ;  /* 0x0000002c0458723c */ /* 0x040ff00000041858 */
[----:B------:R-:W-:Y:S01]  /*10b20*/  HMMA.16816.F32.BF16 R92, R4, R46, R92 ;  /* 0x0000002e045c723c */ /* 0x000fe2000004185c */
[----:B------:R-:W-:-:S02]  /*10b30*/  PRMT R5, R2, 0x7773, RZ ;  /* 0x0000777302057816 */ /* 0x000fc400000000ff */
[----:B------:R-:W-:Y:S02]  /*10b40*/  PRMT R4, R2, 0x7772, RZ ;  /* 0x0000777202047816 */ /* 0x000fe400000000ff */
[----:B------:R-:W-:Y:S01]  /*10b50*/  LOP3.LUT R6, R3, 0xff, RZ, 0xc0, !PT ;  /* 0x000000ff03067812 */ /* 0x000fe200078ec0ff */
[----:B------:R-:W-:Y:S01]  /*10b60*/  FFMA.FTZ R3, R101, UR11, -R15 ;  /* 0x0000000b65037c23 */ /* 0x000fe2000801080f */
[----:B------:R-:W-:Y:S01]  /*10b70*/  PRMT R13, R4, 0x5410, R5 ;  /* 0x00005410040d7816 */ /* 0x000fe20000000005 */
[----:B------:R-:W-:Y:S01]  /*10b80*/  FFMA.FTZ R4, R106, UR11, -R15 ;  /* 0x0000000b6a047c23 */ /* 0x000fe2000801080f */
[----:B------:R-:W-:Y:S01]  /*10b90*/  PRMT R7, R2, 0x7771, RZ ;  /* 0x0000777102077816 */ /* 0x000fe200000000ff */
[C---:B------:R-:W-:Y:S01]  /*10ba0*/  HMMA.16816.F32.BF16 R112, R8.reuse, R20, R112 ;  /* 0x000000140870723c */ /* 0x040fe20000041870 */
[C---:B------:R-:W-:Y:S01]  /*10bb0*/  LOP3.LUT R2, R0.reuse, 0xffff, RZ, 0xc0, !PT ;  /* 0x0000ffff00027812 */ /* 0x040fe200078ec0ff */
[----:B------:R-:W-:Y:S01]  /*10bc0*/  IMAD.MOV.U32 R20, RZ, RZ, R244 ;  /* 0x000000ffff147224 */ /* 0x000fe200078e00f4 */
[----:B------:R-:W-:Y:S01]  /*10bd0*/  MOV R21, R245 ;  /* 0x000000f500157202 */ /* 0x000fe20000000f00 */
[----:B------:R1:W-:Y:S01]  /*10be0*/  MUFU.EX2 R244, R3 ;  /* 0x0000000300f47308 */ /* 0x0003e20000000800 */
[----:B------:R-:W-:Y:S01]  /*10bf0*/  LOP3.LUT R5, R0, 0xff, RZ, 0xc0, !PT ;  /* 0x000000ff00057812 */ /* 0x000fe200078ec0ff */
[----:B------:R-:W2:Y:S01]  /*10c00*/  S2R R106, SR_CTAID.X ;  /* 0x00000000006a7919 */ /* 0x000ea20000002500 */
[----:B------:R-:W-:Y:S01]  /*10c10*/  SHF.R.U32.HI R2, RZ, 0x8, R2 ;  /* 0x00000008ff027819 */ /* 0x000fe20000011602 */
[----:B------:R3:W4:Y:S01]  /*10c20*/  MUFU.EX2 R245, R4 ;  /* 0x0000000400f57308 */ /* 0x0007220000000800 */
[----:B------:R-:W-:Y:S01]  /*10c30*/  PRMT R6, R6, 0x5410, R7 ;  /* 0x0000541006067816 */ /* 0x000fe20000000007 */
[C---:B------:R-:W-:Y:S01]  /*10c40*/  HMMA.16816.F32.BF16 R64, R8.reuse, R34, R172 ;  /* 0x000000220840723c */ /* 0x040fe200000418ac */
[----:B------:R-:W-:Y:S01]  /*10c50*/  PRMT R12, R5, 0x5410, R2 ;  /* 0x00005410050c7816 */ /* 0x000fe20000000002 */
[----:B------:R-:W-:Y:S01]  /*10c60*/  IMAD.MOV.U32 R174, RZ, RZ, R240 ;  /* 0x000000ffffae7224 */ /* 0x000fe200078e00f0 */
[----:B------:R-:W-:Y:S01]  /*10c70*/  PRMT R2, R0, 0x7632, R2 ;  /* 0x0000763200027816 */ /* 0x000fe20000000002 */
[----:B------:R-:W-:Y:S01]  /*10c80*/  IMAD.MOV.U32 R175, RZ, RZ, R242 ;  /* 0x000000ffffaf7224 */ /* 0x000fe200078e00f2 */
[----:B------:R-:W-:Y:S01]  /*10c90*/  SHF.R.U32.HI R5, RZ, 0x18, R0 ;  /* 0x00000018ff057819 */ /* 0x000fe20000011600 */
[--C-:B------:R-:W-:Y:S01]  /*10ca0*/  FFMA.FTZ R0, R182, UR11, -R15.reuse ;  /* 0x0000000bb6007c23 */ /* 0x100fe2000801080f */
[----:B------:R-:W-:Y:S01]  /*10cb0*/  MOV R172, R241 ;  /* 0x000000f100ac7202 */ /* 0x000fe20000000f00 */
[----:B-1----:R-:W-:Y:S01]  /*10cc0*/  FFMA.FTZ R3, R178, UR11, -R15 ;  /* 0x0000000bb2037c23 */ /* 0x002fe2000801080f */
[----:B------:R-:W-:Y:S01]  /*10cd0*/  HMMA.16816.F32.BF16 R124, R8, R22, R124 ;  /* 0x00000016087c723c */ /* 0x000fe2000004187c */
[----:B------:R4:W-:Y:S01]  /*10ce0*/  MUFU.EX2 R243, R0 ;  /* 0x0000000000f37308 */ /* 0x0009e20000000800 */
[----:B------:R-:W-:-:S02]  /*10cf0*/  MOV R182, R20 ;  /* 0x0000001400b67202 */ /* 0x000fc40000000f00 */
[----:B---3--:R-:W-:Y:S01]  /*10d00*/  LOP3.LUT R4, R2, 0xff, RZ, 0xc0, !PT ;  /* 0x000000ff02047812 */ /* 0x008fe200078ec0ff */
[----:B------:R1:W-:Y:S01]  /*10d10*/  MUFU.EX2 R242, R3 ;  /* 0x0000000300f27308 */ /* 0x0003e20000000800 */
[----:B------:R-:W-:Y:S01]  /*10d20*/  HSET2.LE.AND R2, R6, R14, PT ;  /* 0x0000000e06027233 */ /* 0x000fe20003803000 */
[----:B------:R-:W-:Y:S01]  /*10d30*/  FFMA.FTZ R6, R179, UR11, -R16 ;  /* 0x0000000bb3067c23 */ /* 0x000fe20008010810 */
[----:B------:R-:W-:Y:S01]  /*10d40*/  IMAD.MOV.U32 R179, RZ, RZ, R239 ;  /* 0x000000ffffb37224 */ /* 0x000fe200078e00ef */
[----:B------:R-:W-:Y:S01]  /*10d50*/  HMMA.16816.F32.BF16 R128, R8, R36, R128 ;  /* 0x000000240880723c */ /* 0x000fe20000041880 */
[----:B------:R-:W-:Y:S01]  /*10d60*/  MOV R178, R238 ;  /* 0x000000ee00b27202 */ /* 0x000fe20000000f00 */
[----:B------:R3:W-:Y:S01]  /*10d70*/  MUFU.EX2 R240, R6 ;  /* 0x0000000600f07308 */ /* 0x0007e20000000800 */
[----:B------:R-:W-:Y:S02]  /*10d80*/  PRMT R5, R4, 0x5410, R5 ;  /* 0x0000541004057816 */ /* 0x000fe40000000005 */
[----:B------:R-:W-:-:S02]  /*10d90*/  MOV R173, R235 ;  /* 0x000000eb00ad7202 */ /* 0x000fc40000000f00 */
[----:B----4-:R-:W-:Y:S01]  /*10da0*/  F2FP.BF16.F32.PACK_AB R0, R244, R245 ;  /* 0x000000f5f400723e */ /* 0x010fe200000010ff */
[C---:B------:R-:W-:Y:S01]  /*10db0*/  HMMA.16816.F32.BF16 R140, R8.reuse, R38, R140 ;  /* 0x00000026088c723c */ /* 0x040fe2000004188c */
[----:B------:R-:W-:Y:S01]  /*10dc0*/  LDSM.16.MT88.4 R36, [R28+0x1400] ;  /* 0x001400001c24783b */ /* 0x000fe20000004200 */
[----:B-1----:R-:W-:Y:S01]  /*10dd0*/  FFMA.FTZ R3, R177, UR11, -R16 ;  /* 0x0000000bb1037c23 */ /* 0x002fe20008010810 */
[----:B------:R-:W-:Y:S01]  /*10de0*/  SHF.R.U32.HI R101, RZ, 0x5, R220 ;  /* 0x00000005ff657819 */ /* 0x000fe200000116dc */
[----:B------:R-:W-:Y:S01]  /*10df0*/  IMAD.MOV.U32 R177, RZ, RZ, R185 ;  /* 0x000000ffffb17224 */ /* 0x000fe200078e00b9 */
[----:B------:R-:W-:Y:S01]  /*10e00*/  MOV R179, R184 ;  /* 0x000000b800b37202 */ /* 0x000fe20000000f00 */
[----:B------:R1:W-:Y:S01]  /*10e10*/  MUFU.EX2 R239, R3 ;  /* 0x0000000300ef7308 */ /* 0x0003e20000000800 */
[----:B--2---:R-:W-:Y:S01]  /*10e20*/  LEA R106, R106, R101, 0x3 ;  /* 0x000000656a6a7211 */ /* 0x004fe200078e18ff */
[C---:B------:R-:W-:Y:S01]  /*10e30*/  HMMA.16816.F32.BF16 R144, R8.reuse, R24, R144 ;  /* 0x000000180890723c */ /* 0x040fe20000041890 */
[----:B---3--:R-:W-:Y:S01]  /*10e40*/  LOP3.LUT R6, R0, R2, RZ, 0xc0, !PT ;  /* 0x0000000200067212 */ /* 0x008fe200078ec0ff */
[--C-:B------:R-:W-:Y:S01]  /*10e50*/  FFMA.FTZ R0, R107, UR11, -R16.reuse ;  /* 0x0000000b6b007c23 */ /* 0x100fe20008010810 */
[----:B------:R-:W-:Y:S01]  /*10e60*/  FFMA.FTZ R2, R183, UR11, -R16 ;  /* 0x0000000bb7027c23 */ /* 0x000fe20008010810 */
[----:B------:R-:W-:Y:S01]  /*10e70*/  IMAD.MOV.U32 R183, RZ, RZ, R21 ;  /* 0x000000ffffb77224 */ /* 0x000fe200078e0015 */
[----:B------:R-:W2:Y:S01]  /*10e80*/  S2R R184, SR_CTAID.X ;  /* 0x0000000000b87919 */ /* 0x000ea20000002500 */
[----:B------:R3:W4:Y:S01]  /*10e90*/  MUFU.EX2 R241, R0 ;  /* 0x0000000000f17308 */ /* 0x0007220000000800 */
[----:B------:R-:W-:Y:S01]  /*10ea0*/  VIADD R106, R106, 0x4 ;  /* 0x000000046a6a7836 */ /* 0x000fe20000000000 */
[----:B------:R-:W-:Y:S01]  /*10eb0*/  HMMA.16816.F32.BF16 R156, R8, R26, R156 ;  /* 0x0000001a089c723c */ /* 0x000fe2000004189c */
[----:B------:R-:W5:Y:S01]  /*10ec0*/  LDSM.16.MT88.4 R24, [R176+0x9400] ;  /* 0x00940000b018783b */ /* 0x000f620000004200 */
[----:B------:R4:W2:Y:S01]  /*10ed0*/  MUFU.EX2 R238, R2 ;  /* 0x0000000200ee7308 */ /* 0x0008a20000000800 */
[----:B------:R-:W-:Y:S01]  /*10ee0*/  IMAD.WIDE.U32 R106, R106, -0x326172a9, RZ ;  /* 0xcd9e8d576a6a7825 */ /* 0x000fe200078e00ff */
[----:B-1----:R-:W-:Y:S01]  /*10ef0*/  LOP3.LUT R3, R13, 0xff00ff, RZ, 0xc0, !PT ;  /* 0x00ff00ff0d037812 */ /* 0x002fe200078ec0ff */
[----:B------:R-:W1:Y:S01]  /*10f00*/  LDSM.16.MT88.4 R20, [R28+0x400] ;  /* 0x000400001c14783b */ /* 0x000e620000004200 */
[----:B------:R-:W-:-:S02]  /*10f10*/  MOV R107, R100 ;  /* 0x00000064006b7202 */ /* 0x000fc40000000f00 */
[----:B------:R-:W-:Y:S01]  /*10f20*/  HMMA.16816.F32.BF16 R160, R8, R32, R160 ;  /* 0x0000002008a0723c */ /* 0x000fe200000418a0 */
[----:B------:R-:W1:Y:S01]  /*10f30*/  LDSM.16.MT88.4 R32, [R176+0xa400] ;  /* 0x00a40000b020783b */ /* 0x000e620000004200 */
[----:B------:R-:W-:Y:S02]  /*10f40*/  SHF.R.U32.HI R100, RZ, 0x5, R220 ;  /* 0x00000005ff647819 */ /* 0x000fe400000116dc */
[----:B---3--:R-:W-:-:S04]  /*10f50*/  HSET2.LE.AND R0, R3, R14, PT ;  /* 0x0000000e03007233 */ /* 0x008fc80003803000 */
[----:B------:R-:W-:Y:S01]  /*10f60*/  HMMA.16816.F32.BF16 R60, R8, R40, R68 ;  /* 0x00000028083c723c */ /* 0x000fe20000041844 */
[----:B----4-:R-:W-:-:S04]  /*10f70*/  F2FP.BF16.F32.PACK_AB R2, R241, R239 ;  /* 0x000000eff102723e */ /* 0x010fc800000010ff */
[----:B------:R-:W-:Y:S02]  /*10f80*/  LOP3.LUT R7, R2, R0, RZ, 0xc0, !PT ;  /* 0x0000000002077212 */ /* 0x000fe400078ec0ff */
[----:B------:R-:W-:Y:S01]  /*10f90*/  HSET2.LE.AND R0, R12, R14, PT ;  /* 0x0000000e0c007233 */ /* 0x000fe20003803000 */
[----:B------:R-:W-:Y:S01]  /*10fa0*/  HMMA.16816.F32.BF16 R80, R8, R42, R80 ;  /* 0x0000002a0850723c */ /* 0x000fe20000041850 */
[----:B------:R-:W3:Y:S01]  /*10fb0*/  LDSM.16.MT88.4 R40, [R176+0xb400] ;  /* 0x00b40000b028783b */ /* 0x000ee20000004200 */
[----:B------:R-:W-:Y:S01]  /*10fc0*/  F2FP.BF16.F32.PACK_AB R2, R242, R243 ;  /* 0x000000f3f202723e */ /* 0x000fe200000010ff */
[----:B--2---:R-:W-:-:S03]  /*10fd0*/  IMAD R184, R184, 0x8, R100 ;  /* 0x00000008b8b87824 */ /* 0x004fc600078e0264 */
[----:B------:R-:W-:Y:S02]  /*10fe0*/  LOP3.LUT R4, R2, R0, RZ, 0xc0, !PT ;  /* 0x0000000002047212 */ /* 0x000fe400078ec0ff */
[----:B------:R-:W-:Y:S01]  /*10ff0*/  HMMA.16816.F32.BF16 R84, R8, R44, R84 ;  /* 0x0000002c0854723c */ /* 0x000fe20000041854 */
[----:B------:R-:W-:Y:S01]  /*11000*/  HSET2.LE.AND R0, R5, R14, PT ;  /* 0x0000000e05007233 */ /* 0x000fe20003803000 */
[----:B------:R-:W-:Y:S01]  /*11010*/  IMAD.WIDE.U32 R184, R184, -0x326172a9, RZ ;  /* 0xcd9e8d57b8b87825 */ /* 0x000fe200078e00ff */
[----:B------:R-:W-:-:S04]  /*11020*/  F2FP.BF16.F32.PACK_AB R2, R238, R240 ;  /* 0x000000f0ee02723e */ /* 0x000fc800000010ff */
[----:B------:R-:W-:Y:S01]  /*11030*/  LOP3.LUT R5, R2, R0, RZ, 0xc0, !PT ;  /* 0x0000000002057212 */ /* 0x000fe200078ec0ff */
[----:B------:R-:W-:Y:S01]  /*11040*/  HMMA.16816.F32.BF16 R96, R8, R46, R96 ;  /* 0x0000002e0860723c */ /* 0x000fe20000041860 */
[----:B------:R-:W2:Y:S01]  /*11050*/  LDSM.16.MT88.4 R44, [R28+0x2400] ;  /* 0x002400001c2c783b */ /* 0x000ea20000004200 */
[----:B------:R-:W-:-:S05]  /*11060*/  LOP3.LUT R2, R108, UR9, R237, 0x96, !PT ;  /* 0x000000096c027c12 */ /* 0x000fca000f8e96ed */
[----:B------:R-:W-:Y:S01]  /*11070*/  IMAD.WIDE.U32 R2, R2, -0x2daee0ad, RZ ;  /* 0xd2511f5302027825 */ /* 0x000fe200078e00ff */
[C---:B-----5:R-:W-:Y:S04]  /*11080*/  HMMA.16816.F32.BF16 R116, R4.reuse, R24, R116 ;  /* 0x000000180474723c */ /* 0x060fe80000041874 */
[----:B------:R-:W-:Y:S02]  /*11090*/  LOP3.LUT R0, R110, UR10, R3, 0x96, !PT ;  /* 0x0000000a6e007c12 */ /* 0x000fe4000f8e9603 */
[C---:B------:R-:W-:Y:S02]  /*110a0*/  PRMT R3, R2.reuse, 0x7772, RZ ;  /* 0x0000777202037816 */ /* 0x040fe400000000ff */
[C---:B------:R-:W-:Y:S08]  /*110b0*/  HMMA.16816.F32.BF16 R120, R4.reuse, R26, R120 ;  /* 0x0000001a0478723c */ /* 0x040ff00000041878 */
[C---:B-1----:R-:W-:Y:S08]  /*110c0*/  HMMA.16816.F32.BF16 R132, R4.reuse, R20, R132 ;  /* 0x000000140484723c */ /* 0x042ff00000041884 */
[C---:B------:R-:W-:Y:S08]  /*110d0*/  HMMA.16816.F32.BF16 R136, R4.reuse, R22, R136 ;  /* 0x000000160488723c */ /* 0x040ff00000041888 */
[C---:B------:R-:W-:Y:S08]  /*110e0*/  HMMA.16816.F32.BF16 R148, R4.reuse, R32, R148 ;  /* 0x000000200494723c */ /* 0x040ff00000041894 */
[C---:B------:R-:W-:Y:S08]  /*110f0*/  HMMA.16816.F32.BF16 R152, R4.reuse, R34, R152 ;  /* 0x000000220498723c */ /* 0x040ff00000041898 */
[C---:B------:R-:W-:Y:S08]  /*11100*/  HMMA.16816.F32.BF16 R164, R4.reuse, R36, R164 ;  /* 0x0000002404a4723c */ /* 0x040ff000000418a4 */
[C---:B------:R-:W-:Y:S08]  /*11110*/  HMMA.16816.F32.BF16 R168, R4.reuse, R38, R168 ;  /* 0x0000002604a8723c */ /* 0x040ff000000418a8 */
[C---:B---3--:R-:W-:Y:S08]  /*11120*/  HMMA.16816.F32.BF16 R72, R4.reuse, R40, R72 ;  /* 0x000000280448723c */ /* 0x048ff00000041848 */
[C---:B------:R-:W-:Y:S08]  /*11130*/  HMMA.16816.F32.BF16 R76, R4.reuse, R42, R76 ;  /* 0x0000002a044c723c */ /* 0x040ff0000004184c */
[C---:B--2---:R-:W-:Y:S08]  /*11140*/  HMMA.16816.F32.BF16 R88, R4.reuse, R44, R88 ;  /* 0x0000002c0458723c */ /* 0x044ff00000041858 */
[----:B------:R-:W-:Y:S01]  /*11150*/  HMMA.16816.F32.BF16 R92, R4, R46, R92 ;  /* 0x0000002e045c723c */ /* 0x000fe2000004185c */
[----:B------:R-:W-:-:S02]  /*11160*/  PRMT R4, R2, 0x7773, RZ ;  /* 0x0000777302047816 */ /* 0x000fc400000000ff */
[----:B------:R-:W-:Y:S02]  /*11170*/  MOV R7, R2 ;  /* 0x0000000200077202 */ /* 0x000fe40000000f00 */
[--C-:B------:R-:W-:Y:S02]  /*11180*/  PRMT R8, R3, 0x5410, R4.reuse ;  /* 0x0000541003087816 */ /* 0x100fe40000000004 */
[----:B------:R-:W-:Y:S02]  /*11190*/  PRMT R4, R0, 0x7632, R4 ;  /* 0x0000763200047816 */ /* 0x000fe40000000004 */
[----:B------:R-:W-:Y:S02]  /*111a0*/  PRMT R6, R2, 0x7771, RZ ;  /* 0x0000777102067816 */ /* 0x000fe400000000ff */
[----:B------:R-:W-:Y:S02]  /*111b0*/  LOP3.LUT R7, R7, 0xff, RZ, 0xc0, !PT ;  /* 0x000000ff07077812 */ /* 0x000fe400078ec0ff */
[----:B------:R-:W-:-:S02]  /*111c0*/  LOP3.LUT R2, R0, 0xffff, RZ, 0xc0, !PT ;  /* 0x0000ffff00027812 */ /* 0x000fc400078ec0ff */
[----:B------:R-:W-:Y:S02]  /*111d0*/  LOP3.LUT R5, R0, 0xff, RZ, 0xc0, !PT ;  /* 0x000000ff00057812 */ /* 0x000fe400078ec0ff */
[----:B------:R-:W-:Y:S02]  /*111e0*/  SHF.R.U32.HI R3, RZ, 0x18, R0 ;  /* 0x00000018ff037819 */ /* 0x000fe40000011600 */
[----:B------:R-:W-:Y:S02]  /*111f0*/  LOP3.LUT R0, R4, 0xff, RZ, 0xc0, !PT ;  /* 0x000000ff04007812 */ /* 0x000fe400078ec0ff */
[----:B------:R-:W-:Y:S02]  /*11200*/  PRMT R7, R7, 0x5410, R6 ;  /* 0x0000541007077816 */ /* 0x000fe40000000006 */
[----:B------:R-:W-:Y:S01]  /*11210*/  PRMT R6, R0, 0x5410, R3 ;  /* 0x0000541000067816 */ /* 0x000fe20000000003 */
[----:B------:R-:W-:Y:S01]  /*11220*/  FFMA.FTZ R0, R193, UR11, -R18 ;  /* 0x0000000bc1007c23 */ /* 0x000fe20008010812 */
[----:B------:R-:W-:Y:S01]  /*11230*/  SHF.R.U32.HI R2, RZ, 0x8, R2 ;  /* 0x00000008ff027819 */ /* 0x000fe20000011602 */
[----:B------:R-:W-:Y:S01]  /*11240*/  FFMA.FTZ R3, R192, UR11, -R18 ;  /* 0x0000000bc0037c23 */ /* 0x000fe20008010812 */
[----:B------:R-:W-:Y:S01]  /*11250*/  LOP3.LUT R4, R8, 0xff00ff, RZ, 0xc0, !PT ;  /* 0x00ff00ff08047812 */ /* 0x000fe200078ec0ff */
[----:B------:R1:W-:Y:S01]  /*11260*/  MUFU.EX2 R221, R0 ;  /* 0x0000000000dd7308 */ /* 0x0003e20000000800 */
[----:B------:R-:W-:Y:S01]  /*11270*/  PRMT R5, R5, 0x5410, R2 ;  /* 0x0000541005057816 */ /* 0x000fe20000000002 */
[----:B------:R-:W-:-:S02]  /*11280*/  FFMA.FTZ R2, R190, UR11, -R18 ;  /* 0x0000000bbe027c23 */ /* 0x000fc40008010812 */
[----:B------:R2:W-:Y:S04]  /*11290*/  MUFU.EX2 R193, R3 ;  /* 0x0000000300c17308 */ /* 0x0005e80000000800 */
[----:B------:R3:W-:Y:S01]  /*112a0*/  MUFU.EX2 R236, R2 ;  /* 0x0000000200ec7308 */ /* 0x0007e20000000800 */
[----:B-1----:R-:W-:-:S04]  /*112b0*/  FFMA.FTZ R0, R188, UR11, -R18 ;  /* 0x0000000bbc007c23 */ /* 0x002fc80008010812 */
[----:B------:R1:W4:Y:S01]  /*112c0*/  MUFU.EX2 R237, R0 ;  /* 0x0000000000ed7308 */ /* 0x0003220000000800 */
[--C-:B--2---:R-:W-:Y:S01]  /*112d0*/  FFMA.FTZ R3, R194, UR11, -R17.reuse ;  /* 0x0000000bc2037c23 */ /* 0x104fe20008010811 */
[----:B------:R-:W-:Y:S01]  /*112e0*/  MOV R194, R29 ;  /* 0x0000001d00c27202 */ /* 0x000fe20000000f00 */
[--C-:B---3--:R-:W-:Y:S02]  /*112f0*/  FFMA.FTZ R2, R191, UR11, -R17.reuse ;  /* 0x0000000bbf027c23 */ /* 0x108fe40008010811 */
[----:B------:R-:W-:Y:S04]  /*11300*/  MUFU.EX2 R192, R3 ;  /* 0x0000000300c07308 */ /* 0x000fe80000000800 */
[----:B------:R2:W-:Y:S01]  /*11310*/  MUFU.EX2 R223, R2 ;  /* 0x0000000200df7308 */ /* 0x0005e20000000800 */
[----:B-1----:R-:W-:-:S04]  /*11320*/  FFMA.FTZ R0, R189, UR11, -R17 ;  /* 0x0000000bbd007c23 */ /* 0x002fc80008010811 */
[----:B------:R1:W3:Y:S01]  /*11330*/  MUFU.EX2 R235, R0 ;  /* 0x0000000000eb7308 */ /* 0x0002e20000000800 */
[----:B--2---:R-:W-:Y:S01]  /*11340*/  FFMA.FTZ R2, R195, UR11, -R17 ;  /* 0x0000000bc3027c23 */ /* 0x004fe20008010811 */
[----:B------:R-:W-:-:S03]  /*11350*/  IMAD.MOV.U32 R195, RZ, RZ, R19 ;  /* 0x000000ffffc37224 */ /* 0x000fc600078e0013 */
        /* <DEDUP_REMOVED lines=16> */
[----:B------:R-:W-:Y:S01]  /*11460*/  MOV R126, R48 ;  /* 0x00000030007e7202 */ /* 0x000fe20000000f00 */
[----:B------:R-:W-:Y:S01]  /*11470*/  IMAD.MOV.U32 R127, RZ, RZ, R49 ;  /* 0x000000ffff7f7224 */ /* 0x000fe200078e0031 */
[----:B------:R-:W-:Y:S01]  /*11480*/  MOV R124, R184 ;  /* 0x000000b8007c7202 */ /* 0x000fe20000000f00 */
[----:B------:R-:W-:-:S04]  /*11490*/  IMAD.WIDE.U32 R12, R0, -0x326172a9, RZ ;  /* 0xcd9e8d57000c7825 */ /* 0x000fc800078e00ff */
[C---:B------:R-:W-:Y:S01]  /*114a0*/  HMMA.16816.F32.BF16 R112, R8.reuse, R24, R112 ;  /* 0x000000180870723c */ /* 0x040fe20000041870 */
[----:B------:R-:W-:Y:S01]  /*114b0*/  LOP3.LUT R0, R106, UR4, R13, 0x96, !PT ;  /* 0x000000046a007c12 */ /* 0x000fe2000f8e960d */
[----:B------:R-:W-:Y:S01]  /*114c0*/  LDSM.16.MT88.4 R24, [R176+0xa800] ;  /* 0x00a80000b018783b */ /* 0x000fe20000004200 */
[----:B------:R-:W-:Y:S01]  /*114d0*/  LOP3.LUT R2, R12, UR6, R31, 0x96, !PT ;  /* 0x000000060c027c12 */ /* 0x000fe2000f8e961f */
[----:B------:R-:W-:Y:S01]  /*114e0*/  IMAD.MOV.U32 R125, RZ, RZ, R185 ;  /* 0x000000ffff7d7224 */ /* 0x000fe200078e00b9 */
[----:B------:R-:W-:Y:S01]  /*114f0*/  MOV R106, R50 ;  /* 0x00000032006a7202 */ /* 0x000fe20000000f00 */
[----:B------:R-:W-:Y:S02]  /*11500*/  IMAD.WIDE.U32 R4, R0, -0x2daee0ad, RZ ;  /* 0xd2511f5300047825 */ /* 0x000fe400078e00ff */
[----:B------:R-:W-:Y:S02]  /*11510*/  HMMA.16816.F32.BF16 R128, R8, R20, R128 ;  /* 0x000000140880723c */ /* 0x000fe40000041880 */
[----:B------:R-:W-:Y:S01]  /*11520*/  IMAD.WIDE.U32 R2, R2, -0x2daee0ad, RZ ;  /* 0xd2511f5302027825 */ /* 0x000fe200078e00ff */
[----:B------:R-:W-:-:S03]  /*11530*/  LOP3.LUT R5, R178, UR20, R5, 0x96, !PT ;  /* 0x00000014b2057c12 */ /* 0x000fc6000f8e9605 */
[----:B------:R-:W-:Y:S01]  /*11540*/  IMAD.MOV.U32 R178, RZ, RZ, R51 ;  /* 0x000000ffffb27224 */ /* 0x000fe200078e0033 */
[----:B------:R-:W-:Y:S01]  /*11550*/  LOP3.LUT R0, R4, UR19, R3, 0x96, !PT ;  /* 0x0000001304007c12 */ /* 0x000fe2000f8e9603 */
[----:B------:R-:W-:Y:S01]  /*11560*/  IMAD.WIDE.U32 R4, R5, -0x326172a9, RZ ;  /* 0xcd9e8d5705047825 */ /* 0x000fe200078e00ff */
[----:B------:R-:W-:Y:S01]  /*11570*/  HMMA.16816.F32.BF16 R140, R8, R22, R140 ;  /* 0x00000016088c723c */ /* 0x000fe2000004188c */
[----:B------:R-:W-:Y:S02]  /*11580*/  LDSM.16.MT88.4 R20, [R28+0x1800] ;  /* 0x001800001c14783b */ /* 0x000fe40000004200 */
[----:B------:R-:W-:Y:S01]  /*11590*/  IMAD.WIDE.U32 R50, R0, -0x326172a9, RZ ;  /* 0xcd9e8d5700327825 */ /* 0x000fe200078e00ff */
[----:B------:R-:W-:-:S04]  /*115a0*/  LOP3.LUT R3, R30, UR13, R5, 0x96, !PT ;  /* 0x0000000d1e037c12 */ /* 0x000fc8000f8e9605 */
[----:B------:R-:W-:Y:S01]  /*115b0*/  LOP3.LUT R0, R4, UR12, R51, 0x96, !PT ;  /* 0x0000000c04007c12 */ /* 0x000fe2000f8e9633 */
[----:B------:R-:W-:Y:S01]  /*115c0*/  IMAD.WIDE.U32 R4, R3, -0x2daee0ad, RZ ;  /* 0xd2511f5303047825 */ /* 0x000fe200078e00ff */
[----:B------:R-:W-:Y:S03]  /*115d0*/  HMMA.16816.F32.BF16 R144, R8, R32, R144 ;  /* 0x000000200890723c */ /* 0x000fe60000041890 */
[----:B------:R-:W-:Y:S01]  /*115e0*/  IMAD.WIDE.U32 R100, R0, -0x2daee0ad, RZ ;  /* 0xd2511f5300647825 */ /* 0x000fe200078e00ff */
[----:B------:R-:W-:-:S04]  /*115f0*/  LOP3.LUT R3, R2, UR15, R5, 0x96, !PT ;  /* 0x0000000f02037c12 */ /* 0x000fc8000f8e9605 */
[----:B------:R-:W-:Y:S01]  /*11600*/  LOP3.LUT R2, R4, UR14, R101, 0x96, !PT ;  /* 0x0000000e04027c12 */ /* 0x000fe2000f8e9665 */
[----:B------:R-:W-:Y:S01]  /*11610*/  IMAD.WIDE.U32 R48, R3, -0x326172a9, RZ ;  /* 0xcd9e8d5703307825 */ /* 0x000fe200078e00ff */
[----:B------:R-:W-:Y:S01]  /*11620*/  HMMA.16816.F32.BF16 R156, R8, R34, R156 ;  /* 0x00000022089c723c */ /* 0x000fe2000004189c */
[----:B------:R-:W-:Y:S02]  /*11630*/  LDSM.16.MT88.4 R32, [R28+0x800] ;  /* 0x000800001c20783b */ /* 0x000fe40000004200 */
[----:B------:R-:W-:-:S05]  /*11640*/  IMAD.WIDE.U32 R2, R2, -0x326172a9, RZ ;  /* 0xcd9e8d5702027825 */ /* 0x000fca00078e00ff */
[----:B------:R-:W-:Y:S01]  /*11650*/  LOP3.LUT R0, R48, UR8, R3, 0x96, !PT ;  /* 0x0000000830007c12 */ /* 0x000fe2000f8e9603 */
[----:B------:R-:W-:Y:S01]  /*11660*/  FFMA.FTZ R3, R199, UR11, -R15 ;  /* 0x0000000bc7037c23 */ /* 0x000fe2000801080f */
[----:B------:R-:W-:Y:S01]  /*11670*/  MOV R4, R2 ;  /* 0x0000000200047202 */ /* 0x000fe20000000f00 */
[C---:B------:R-:W-:Y:S01]  /*11680*/  HMMA.16816.F32.BF16 R160, R8.reuse, R36, R160 ;  /* 0x0000002408a0723c */ /* 0x040fe200000418a0 */
[C---:B------:R-:W-:Y:S01]  /*11690*/  PRMT R19, R2.reuse, 0x7771, RZ ;  /* 0x0000777102137816 */ /* 0x040fe200000000ff */
[----:B------:R1:W-:Y:S01]  /*116a0*/  MUFU.EX2 R189, R3 ;  /* 0x0000000300bd7308 */ /* 0x0003e20000000800 */
[C---:B------:R-:W-:Y:S01]  /*116b0*/  PRMT R7, R2.reuse, 0x7773, RZ ;  /* 0x0000777302077816 */ /* 0x040fe200000000ff */
[----:B------:R-:W-:Y:S01]  /*116c0*/  IMAD.MOV.U32 R199, RZ, RZ, R107 ;  /* 0x000000ffffc77224 */ /* 0x000fe200078e006b */
[----:B------:R-:W-:Y:S02]  /*116d0*/  PRMT R6, R2, 0x7772, RZ ;  /* 0x0000777202067816 */ /* 0x000fe400000000ff */
[----:B------:R-:W-:Y:S01]  /*116e0*/  LOP3.LUT R2, R0, 0xffff, RZ, 0xc0, !PT ;  /* 0x0000ffff00027812 */ /* 0x000fe200078ec0ff */
[C---:B------:R-:W-:Y:S01]  /*116f0*/  HMMA.16816.F32.BF16 R64, R8.reuse, R38, R64 ;  /* 0x000000260840723c */ /* 0x040fe20000041840 */
[----:B------:R-:W-:Y:S01]  /*11700*/  LOP3.LUT R5, R4, 0xff, RZ, 0xc0, !PT ;  /* 0x000000ff04057812 */ /* 0x000fe200078ec0ff */
[----:B------:R-:W-:Y:S01]  /*11710*/  FFMA.FTZ R4, R198, UR11, -R15 ;  /* 0x0000000bc6047c23 */ /* 0x000fe2000801080f */
[----:B------:R-:W-:Y:S01]  /*11720*/  SHF.R.U32.HI R2, RZ, 0x8, R2 ;  /* 0x00000008ff027819 */ /* 0x000fe20000011602 */
[----:B------:R-:W2:Y:S01]  /*11730*/  LDSM.16.MT88.4 R36, [R176+0x9800] ;  /* 0x00980000b024783b */ /* 0x000ea20000004200 */
[----:B------:R-:W-:Y:S01]  /*11740*/  PRMT R19, R5, 0x5410, R19 ;  /* 0x0000541005137816 */ /* 0x000fe20000000013 */
[----:B------:R3:W4:Y:S01]  /*11750*/  MUFU.EX2 R190, R4 ;  /* 0x0000000400be7308 */ /* 0x0007220000000800 */
[----:B------:R-:W-:Y:S01]  /*11760*/  PRMT R29, R6, 0x5410, R7 ;  /* 0x00005410061d7816 */ /* 0x000fe20000000007 */
[----:B------:R-:W-:Y:S01]  /*11770*/  HMMA.16816.F32.BF16 R60, R8, R40, R60 ;  /* 0x00000028083c723c */ /* 0x000fe2000004183c */
[----:B-1----:R-:W-:Y:S01]  /*11780*/  LOP3.LUT R3, R0, 0xff, RZ, 0xc0, !PT ;  /* 0x000000ff00037812 */ /* 0x002fe200078ec0ff */
[----:B------:R-:W-:Y:S01]  /*11790*/  FFMA.FTZ R7, R196, UR11, -R15 ;  /* 0x0000000bc4077c23 */ /* 0x000fe2000801080f */
[----:B------:R-:W-:-:S02]  /*117a0*/  SHF.R.U32.HI R6, RZ, 0x18, R0 ;  /* 0x00000018ff067819 */ /* 0x000fc40000011600 */
[--C-:B------:R-:W-:Y:S01]  /*117b0*/  PRMT R5, R3, 0x5410, R2.reuse ;  /* 0x0000541003057816 */ /* 0x100fe20000000002 */
[----:B------:R-:W-:Y:S01]  /*117c0*/  FFMA.FTZ R3, R197, UR11, -R15 ;  /* 0x0000000bc5037c23 */ /* 0x000fe2000801080f */
[----:B------:R-:W-:Y:S01]  /*117d0*/  PRMT R2, R0, 0x7632, R2 ;  /* 0x0000763200027816 */ /* 0x000fe20000000002 */
[C---:B------:R-:W-:Y:S01]  /*117e0*/  HMMA.16816.F32.BF16 R80, R8.reuse, R42, R80 ;  /* 0x0000002a0850723c */ /* 0x040fe20000041850 */
[----:B------:R-:W1:Y:S01]  /*117f0*/  LDSM.16.MT88.4 R40, [R176+0xb800] ;  /* 0x00b80000b028783b */ /* 0x000e620000004200 */
[----:B------:R-:W-:Y:S01]  /*11800*/  HSET2.LE.AND R0, R5, R14, PT ;  /* 0x0000000e05007233 */ /* 0x000fe20003803000 */
[--C-:B------:R-:W-:Y:S01]  /*11810*/  FFMA.FTZ R5, R201, UR11, -R16.reuse ;  /* 0x0000000bc9057c23 */ /* 0x100fe20008010810 */
[----:B---3--:R-:W-:Y:S01]  /*11820*/  FFMA.FTZ R4, R202, UR11, -R16 ;  /* 0x0000000bca047c23 */ /* 0x008fe20008010810 */
[----:B------:R3:W-:Y:S01]  /*11830*/  MUFU.EX2 R185, R3 ;  /* 0x0000000300b97308 */ /* 0x0007e20000000800 */
[----:B------:R-:W-:Y:S01]  /*11840*/  MOV R201, R52 ;  /* 0x0000003400c97202 */ /* 0x000fe20000000f00 */
[----:B------:R-:W-:Y:S01]  /*11850*/  IMAD.MOV.U32 R202, RZ, RZ, R106 ;  /* 0x000000ffffca7224 */ /* 0x000fe200078e006a */
[C---:B------:R-:W-:Y:S01]  /*11860*/  HMMA.16816.F32.BF16 R84, R8.reuse, R44, R84 ;  /* 0x0000002c0854723c */ /* 0x040fe20000041854 */
[----:B------:R5:W-:Y:S01]  /*11870*/  MUFU.EX2 R183, R4 ;  /* 0x0000000400b77308 */ /* 0x000be20000000800 */
[----:B------:R-:W-:Y:S01]  /*11880*/  MOV R198, R177 ;  /* 0x000000b100c67202 */ /* 0x000fe20000000f00 */
[----:B------:R-:W-:Y:S01]  /*11890*/  IMAD.MOV.U32 R197, RZ, RZ, R179 ;  /* 0x000000ffffc57224 */ /* 0x000fe200078e00b3 */
[----:B------:R-:W-:Y:S01]  /*118a0*/  MOV R196, R178 ;  /* 0x000000b200c47202 */ /* 0x000fe20000000f00 */
[----:B------:R-:W2:Y:S03]  /*118b0*/  MUFU.EX2 R184, R5 ;  /* 0x0000000500b87308 */ /* 0x000ea60000000800 */
[----:B------:R-:W-:Y:S01]  /*118c0*/  HMMA.16816.F32.BF16 R96, R8, R46, R96 ;  /* 0x0000002e0860723c */ /* 0x000fe20000041860 */
[----:B------:R-:W1:Y:S01]  /*118d0*/  LDSM.16.MT88.4 R44, [R28+0x2800] ;  /* 0x002800001c2c783b */ /* 0x000e620000004200 */
[----:B------:R-:W2:Y:S01]  /*118e0*/  MUFU.EX2 R188, R7 ;  /* 0x0000000700bc7308 */ /* 0x000ea20000000800 */
[----:B---3--:R-:W-:-:S02]  /*118f0*/  LOP3.LUT R3, R2, 0xff, RZ, 0xc0, !PT ;  /* 0x000000ff02037812 */ /* 0x008fc400078ec0ff */
[----:B----4-:R-:W-:Y:S02]  /*11900*/  F2FP.BF16.F32.PACK_AB R2, R190, R189 ;  /* 0x000000bdbe02723e */ /* 0x010fe400000010ff */
[----:B------:R-:W-:Y:S02]  /*11910*/  PRMT R3, R3, 0x5410, R6 ;  /* 0x0000541003037816 */ /* 0x000fe40000000006 */
[----:B-----5:R-:W-:Y:S01]  /*11920*/  LOP3.LUT R4, R2, R0, RZ, 0xc0, !PT ;  /* 0x0000000002047212 */ /* 0x020fe200078ec0ff */
[--C-:B------:R-:W-:Y:S01]  /*11930*/  FFMA.FTZ R0, R200, UR11, -R16.reuse ;  /* 0x0000000bc8007c23 */ /* 0x100fe20008010810 */
[----:B------:R-:W-:Y:S01]  /*11940*/  FFMA.FTZ R2, R180, UR11, -R16 ;  /* 0x0000000bb4027c23 */ /* 0x000fe20008010810 */
[----:B------:R-:W-:Y:S02]  /*11950*/  IMAD.MOV.U32 R200, RZ, RZ, R53 ;  /* 0x000000ffffc87224 */ /* 0x000fe400078e0035 */
[----:B------:R3:W-:Y:S04]  /*11960*/  MUFU.EX2 R180, R0 ;  /* 0x0000000000b47308 */ /* 0x0007e80000000800 */
[----:B------:R2:W4:Y:S01]  /*11970*/  MUFU.EX2 R182, R2 ;  /* 0x0000000200b67308 */ /* 0x0005220000000800 */
[----:B---3--:R-:W-:-:S02]  /*11980*/  HSET2.LE.AND R0, R3, R14, PT ;  /* 0x0000000e03007233 */ /* 0x008fc40003803000 */
[----:B------:R-:W-:Y:S02]  /*11990*/  LOP3.LUT R3, R29, 0xff00ff, RZ, 0xc0, !PT ;  /* 0x00ff00ff1d037812 */ /* 0x000fe400078ec0ff */
[----:B--2---:R-:W-:-:S04]  /*119a0*/  F2FP.BF16.F32.PACK_AB R2, R184, R183 ;  /* 0x000000b7b802723e */ /* 0x004fc800000010ff */
[----:B------:R-:W-:Y:S02]  /*119b0*/  LOP3.LUT R5, R2, R0, RZ, 0xc0, !PT ;  /* 0x0000000002057212 */ /* 0x000fe400078ec0ff */
[----:B------:R-:W-:Y:S02]  /*119c0*/  HSET2.LE.AND R0, R19, R14, PT ;  /* 0x0000000e13007233 */ /* 0x000fe40003803000 */
[----:B------:R-:W-:-:S04]  /*119d0*/  F2FP.BF16.F32.PACK_AB R2, R188, R185 ;  /* 0x000000b9bc02723e */ /* 0x000fc800000010ff */
[----:B------:R-:W-:Y:S02]  /*119e0*/  LOP3.LUT R6, R2, R0, RZ, 0xc0, !PT ;  /* 0x0000000002067212 */ /* 0x000fe400078ec0ff */
[----:B------:R-:W-:Y:S02]  /*119f0*/  HSET2.LE.AND R0, R3, R14, PT ;  /* 0x0000000e03007233 */ /* 0x000fe40003803000 */
[----:B----4-:R-:W-:-:S04]  /*11a00*/  F2FP.BF16.F32.PACK_AB R2, R182, R180 ;  /* 0x000000b4b602723e */ /* 0x010fc800000010ff */
[----:B------:R-:W-:Y:S02]  /*11a10*/  LOP3.LUT R7, R2, R0, RZ, 0xc0, !PT ;  /* 0x0000000002077212 */ /* 0x000fe400078ec0ff */
[----:B------:R-:W-:Y:S01]  /*11a20*/  LOP3.LUT R0, R124, UR4, R13, 0x96, !PT ;  /* 0x000000047c007c12 */ /* 0x000fe2000f8e960d */
[----:B------:R-:W-:Y:S01]  /*11a30*/  UMOV UR4, UR7 ;  /* 0x0000000700047c82 */ /* 0x000fe20008000000 */
[----:B------:R-:W-:Y:S01]  /*11a40*/  LOP3.LUT R2, R12, UR6, R59, 0x96, !PT ;  /* 0x000000060c027c12 */ /* 0x000fe2000f8e963b */
[----:B------:R-:W-:Y:S02]  /*11a50*/  FFMA.FTZ R12, R214, UR11, -R15 ;  /* 0x0000000bd60c7c23 */ /* 0x000fe4000801080f */
[C---:B------:R-:W-:Y:S02]  /*11a60*/  HMMA.16816.F32.BF16 R116, R4.reuse, R36, R116 ;  /* 0x000000240474723c */ /* 0x040fe40000041874 */
[----:B------:R-:W-:Y:S01]  /*11a70*/  IMAD.WIDE.U32 R2, R2, -0x2daee0ad, RZ ;  /* 0xd2511f5302027825 */ /* 0x000fe200078e00ff */
[----:B------:R-:W-:Y:S05]  /*11a80*/  MUFU.EX2 R51, R12 ;  /* 0x0000000c00337308 */ /* 0x000fea0000000800 */
[C---:B------:R-:W-:Y:S08]  /*11a90*/  HMMA.16816.F32.BF16 R120, R4.reuse, R38, R120 ;  /* 0x000000260478723c */ /* 0x040ff00000041878 */
[C---:B------:R-:W-:Y:S08]  /*11aa0*/  HMMA.16816.F32.BF16 R132, R4.reuse, R32, R132 ;  /* 0x000000200484723c */ /* 0x040ff00000041884 */
[C---:B------:R-:W-:Y:S08]  /*11ab0*/  HMMA.16816.F32.BF16 R136, R4.reuse, R34, R136 ;  /* 0x000000220488723c */ /* 0x040ff00000041888 */
[C---:B------:R-:W-:Y:S08]  /*11ac0*/  HMMA.16816.F32.BF16 R148, R4.reuse, R24, R148 ;  /* 0x000000180494723c */ /* 0x040ff00000041894 */
[C---:B------:R-:W-:Y:S08]  /*11ad0*/  HMMA.16816.F32.BF16 R152, R4.reuse, R26, R152 ;  /* 0x0000001a0498723c */ /* 0x040ff00000041898 */
[C---:B------:R-:W-:Y:S08]  /*11ae0*/  HMMA.16816.F32.BF16 R164, R4.reuse, R20, R164 ;  /* 0x0000001404a4723c */ /* 0x040ff000000418a4 */
[C---:B------:R-:W-:Y:S08]  /*11af0*/  HMMA.16816.F32.BF16 R168, R4.reuse, R22, R168 ;  /* 0x0000001604a8723c */ /* 0x040ff000000418a8 */
[C---:B-1----:R-:W-:Y:S08]  /*11b00*/  HMMA.16816.F32.BF16 R72, R4.reuse, R40, R72 ;  /* 0x000000280448723c */ /* 0x042ff00000041848 */
[C---:B------:R-:W-:Y:S08]  /*11b10*/  HMMA.16816.F32.BF16 R76, R4.reuse, R42, R76 ;  /* 0x0000002a044c723c */ /* 0x040ff0000004184c */
[C---:B------:R-:W-:Y:S08]  /*11b20*/  HMMA.16816.F32.BF16 R88, R4.reuse, R44, R88 ;  /* 0x0000002c0458723c */ /* 0x040ff00000041858 */
[----:B------:R-:W-:Y:S01]  /*11b30*/  HMMA.16816.F32.BF16 R108, R4, R46, R92 ;  /* 0x0000002e046c723c */ /* 0x000fe2000004185c */
[----:B------:R-:W-:-:S05]  /*11b40*/  IMAD.WIDE.U32 R4, R0, -0x2daee0ad, RZ ;  /* 0xd2511f5300047825 */ /* 0x000fca00078e00ff */
[----:B------:R-:W-:Y:S02]  /*11b50*/  LOP3.LUT R5, R126, UR20, R5, 0x96, !PT ;  /* 0x000000147e057c12 */ /* 0x000fe4000f8e9605 */
[----:B------:R-:W-:Y:S01]  /*11b60*/  LOP3.LUT R0, R4, UR19, R3, 0x96, !PT ;  /* 0x0000001304007c12 */ /* 0x000fe2000f8e9603 */
[----:B------:R-:W1:Y:S02]  /*11b70*/  LDSM.16.MT88.4 R124, [R176+0x9c00] ;  /* 0x009c0000b07c783b */ /* 0x000e640000004200 */
[----:B------:R-:W-:-:S04]  /*11b80*/  IMAD.WIDE.U32 R4, R5, -0x326172a9, RZ ;  /* 0xcd9e8d5705047825 */ /* 0x000fc800078e00ff */
[----:B------:R-:W-:Y:S01]  /*11b90*/  IMAD.WIDE.U32 R52, R0, -0x326172a9, RZ ;  /* 0xcd9e8d5700347825 */ /* 0x000fe200078e00ff */
[----:B------:R-:W-:-:S04]  /*11ba0*/  LOP3.LUT R3, R58, UR13, R5, 0x96, !PT ;  /* 0x0000000d3a037c12 */ /* 0x000fc8000f8e9605 */
[----:B------:R-:W-:Y:S01]  /*11bb0*/  LOP3.LUT R0, R4, UR12, R53, 0x96, !PT ;  /* 0x0000000c04007c12 */ /* 0x000fe2000f8e9635 */
[----:B------:R-:W-:-:S04]  /*11bc0*/  IMAD.WIDE.U32 R4, R3, -0x2daee0ad, RZ ;  /* 0xd2511f5303047825 */ /* 0x000fc800078e00ff */
[----:B------:R-:W-:Y:S01]  /*11bd0*/  IMAD.WIDE.U32 R58, R0, -0x2daee0ad, RZ ;  /* 0xd2511f53003a7825 */ /* 0x000fe200078e00ff */
[----:B------:R-:W-:-:S04]  /*11be0*/  LOP3.LUT R0, R2, UR15, R5, 0x96, !PT ;  /* 0x0000000f02007c12 */ /* 0x000fc8000f8e9605 */
[----:B------:R-:W-:Y:S01]  /*11bf0*/  LOP3.LUT R2, R4, UR14, R59, 0x96, !PT ;  /* 0x0000000e04027c12 */ /* 0x000fe2000f8e963b */
[----:B------:R-:W-:-:S04]  /*11c00*/  IMAD.WIDE.U32 R30, R0, -0x326172a9, RZ ;  /* 0xcd9e8d57001e7825 */ /* 0x000fc800078e00ff */
[----:B------:R-:W-:-:S03]  /*11c10*/  IMAD.WIDE.U32 R2, R2, -0x326172a9, RZ ;  /* 0xcd9e8d5702027825 */ /* 0x000fc600078e00ff */
[C---:B------:R-:W-:Y:S02]  /*11c20*/  PRMT R5, R2.reuse, 0x7773, RZ ;  /* 0x0000777302057816 */ /* 0x040fe400000000ff */
[----:B------:R-:W-:Y:S02]  /*11c30*/  PRMT R4, R2, 0x7772, RZ ;  /* 0x0000777202047816 */ /* 0x000fe400000000ff */
[----:B------:R-:W-:Y:S02]  /*11c40*/  LOP3.LUT R0, R30, UR8, R3, 0x96, !PT ;  /* 0x000000081e007c12 */ /* 0x000fe4000f8e9603 */
[----:B------:R-:W-:Y:S02]  /*11c50*/  MOV R6, R2 ;  /* 0x0000000200067202 */ /* 0x000fe40000000f00 */
[----:B------:R-:W-:Y:S02]  /*11c60*/  PRMT R7, R4, 0x5410, R5 ;  /* 0x0000541004077816 */ /* 0x000fe40000000005 */
[----:B------:R-:W-:-:S02]  /*11c70*/  PRMT R4, R0, 0x7632, R4 ;  /* 0x0000763200047816 */ /* 0x000fc40000000004 */
[----:B------:R-:W-:Y:S02]  /*11c80*/  PRMT R8, R2, 0x7771, RZ ;  /* 0x0000777102087816 */ /* 0x000fe400000000ff */
[----:B------:R-:W-:Y:S02]  /*11c90*/  LOP3.LUT R6, R6, 0xff, RZ, 0xc0, !PT ;  /* 0x000000ff06067812 */ /* 0x000fe400078ec0ff */
[C---:B------:R-:W-:Y:S02]  /*11ca0*/  LOP3.LUT R2, R0.reuse, 0xffff, RZ, 0xc0, !PT ;  /* 0x0000ffff00027812 */ /* 0x040fe400078ec0ff */
[----:B------:R-:W-:Y:S02]  /*11cb0*/  LOP3.LUT R5, R0, 0xff, RZ, 0xc0, !PT ;  /* 0x000000ff00057812 */ /* 0x000fe400078ec0ff */
[----:B------:R-:W-:Y:S02]  /*11cc0*/  SHF.R.U32.HI R3, RZ, 0x18, R0 ;  /* 0x00000018ff037819 */ /* 0x000fe40000011600 */
[----:B------:R-:W-:-:S02]  /*11cd0*/  LOP3.LUT R0, R4, 0xff, RZ, 0xc0, !PT ;  /* 0x000000ff04007812 */ /* 0x000fc400078ec0ff */
        /* <DEDUP_REMOVED lines=8> */
[----:B------:R-:W-:Y:S01]  /*11d60*/  FFMA.FTZ R2, R205, UR11, -R18 ;  /* 0x0000000bcd027c23 */ /* 0x000fe20008010812 */
[----:B------:R-:W-:Y:S01]  /*11d70*/  MOV R205, R173 ;  /* 0x000000ad00cd7202 */ /* 0x000fe20000000f00 */
[----:B------:R3:W-:Y:S01]  /*11d80*/  MUFU.EX2 R101, R3 ;  /* 0x0000000300657308 */ /* 0x0007e20000000800 */
[----:B------:R-:W-:-:S03]  /*11d90*/  IMAD.MOV.U32 R208, RZ, RZ, R172 ;  /* 0x000000ffffd07224 */ /* 0x000fc600078e00ac */
[----:B------:R4:W-:Y:S01]  /*11da0*/  MUFU.EX2 R177, R2 ;  /* 0x0000000200b17308 */ /* 0x0009e20000000800 */
[----:B--2---:R-:W-:Y:S01]  /*11db0*/  FFMA.FTZ R0, R203, UR11, -R18 ;  /* 0x0000000bcb007c23 */ /* 0x004fe20008010812 */
[----:B------:R-:W-:-:S03]  /*11dc0*/  IMAD.MOV.U32 R203, RZ, RZ, R174 ;  /* 0x000000ffffcb7224 */ /* 0x000fc600078e00ae */
[----:B------:R2:W5:Y:S01]  /*11dd0*/  MUFU.EX2 R178, R0 ;  /* 0x0000000000b27308 */ /* 0x0005620000000800 */
[--C-:B---3--:R-:W-:Y:S01]  /*11de0*/  FFMA.FTZ R3, R209, UR11, -R17.reuse ;  /* 0x0000000bd1037c23 */ /* 0x108fe20008010811 */
[----:B----4-:R-:W-:-:S03]  /*11df0*/  FFMA.FTZ R2, R206, UR11, -R17 ;  /* 0x0000000bce027c23 */ /* 0x010fc60008010811 */
[----:B------:R-:W-:Y:S01]  /*11e00*/  MUFU.EX2 R59, R3 ;  /* 0x00000003003b7308 */ /* 0x000fe20000000800 */
[----:B------:R-:W-:Y:S02]  /*11e10*/  MOV R206, R175 ;  /* 0x000000af00ce7202 */ /* 0x000fe40000000f00 */
[----:B------:R-:W-:Y:S01]  /*11e20*/  LDSM.16.MT88.4 R172, [R28+0x1c00] ;  /* 0x001c00001cac783b */ /* 0x000fe20000004200 */
[----:B------:R3:W-:Y:S01]  /*11e30*/  MUFU.EX2 R107, R2 ;  /* 0x00000002006b7308 */ /* 0x0007e20000000800 */
[----:B--2---:R-:W-:-:S04]  /*11e40*/  FFMA.FTZ R0, R204, UR11, -R17 ;  /* 0x0000000bcc007c23 */ /* 0x004fc80008010811 */
[----:B------:R2:W4:Y:S01]  /*11e50*/  MUFU.EX2 R179, R0 ;  /* 0x0000000000b37308 */ /* 0x0005220000000800 */
[----:B---3--:R-:W-:-:S04]  /*11e60*/  FFMA.FTZ R2, R210, UR11, -R17 ;  /* 0x0000000bd2027c23 */ /* 0x008fc80008010811 */
[----:B------:R5:W3:Y:S01]  /*11e70*/  MUFU.EX2 R53, R2 ;  /* 0x0000000200357308 */ /* 0x000ae20000000800 */
[----:B--2---:R-:W-:Y:S02]  /*11e80*/  HSET2.LE.AND R0, R6, R14, PT ;  /* 0x0000000e06007233 */ /* 0x004fe40003803000 */
[----:B-----5:R-:W-:-:S04]  /*11e90*/  F2FP.BF16.F32.PACK_AB R2, R178, R177 ;  /* 0x000000b1b202723e */ /* 0x020fc800000010ff */
[----:B------:R-:W-:Y:S02]  /*11ea0*/  LOP3.LUT R6, R2, R0, RZ, 0xc0, !PT ;  /* 0x0000000002067212 */ /* 0x000fe400078ec0ff */
[----:B------:R-:W-:Y:S02]  /*11eb0*/  HSET2.LE.AND R0, R4, R14, PT ;  /* 0x0000000e04007233 */ /* 0x000fe40003803000 */
[----:B----4-:R-:W-:-:S04]  /*11ec0*/  F2FP.BF16.F32.PACK_AB R2, R179, R107 ;  /* 0x0000006bb302723e */ /* 0x010fc800000010ff */
[----:B------:R-:W-:Y:S02]  /*11ed0*/  LOP3.LUT R7, R2, R0, RZ, 0xc0, !PT ;  /* 0x0000000002077212 */ /* 0x000fe400078ec0ff */
[----:B------:R-:W-:Y:S02]  /*11ee0*/  HSET2.LE.AND R0, R5, R14, PT ;  /* 0x0000000e05007233 */ /* 0x000fe40003803000 */
[----:B------:R-:W-:-:S04]  /*11ef0*/  F2FP.BF16.F32.PACK_AB R2, R101, R106 ;  /* 0x0000006a6502723e */ /* 0x000fc800000010ff */
[----:B------:R-:W-:Y:S02]  /*11f00*/  LOP3.LUT R4, R2, R0, RZ, 0xc0, !PT ;  /* 0x0000000002047212 */ /* 0x000fe400078ec0ff */
[----:B------:R-:W-:Y:S01]  /*11f10*/  HSET2.LE.AND R0, R8, R14, PT ;  /* 0x0000000e08007233 */ /* 0x000fe20003803000 */
[----:B------:R-:W-:Y:S01]  /*11f20*/  FFMA.FTZ R8, R215, UR11, -R15 ;  /* 0x0000000bd7087c23 */ /* 0x000fe2000801080f */
[----:B---3--:R-:W-:-:S04]  /*11f30*/  F2FP.BF16.F32.PACK_AB R2, R59, R53 ;  /* 0x000000353b02723e */ /* 0x008fc800000010ff */
[----:B------:R-:W-:Y:S02]  /*11f40*/  LOP3.LUT R5, R2, R0, RZ, 0xc0, !PT ;  /* 0x0000000002057212 */ /* 0x000fe400078ec0ff */
[----:B------:R-:W-:Y:S02]  /*11f50*/  LOP3.LUT R2, R50, UR9, R49, 0x96, !PT ;  /* 0x0000000932027c12 */ /* 0x000fe4000f8e9631 */
[----:B------:R2:W3:Y:S03]  /*11f60*/  MUFU.EX2 R50, R8 ;  /* 0x0000000800327308 */ /* 0x0004e60000000800 */
[----:B------:R-:W-:Y:S01]  /*11f70*/  IMAD.WIDE.U32 R2, R2, -0x2daee0ad, RZ ;  /* 0xd2511f5302027825 */ /* 0x000fe200078e00ff */
[----:B------:R-:W-:Y:S03]  /*11f80*/  HMMA.16816.F32.BF16 R160, R4, R20, R160 ;  /* 0x0000001404a0723c */ /* 0x000fe600000418a0 */
[----:B------:R-:W-:Y:S01]  /*11f90*/  IMAD.MOV.U32 R0, RZ, RZ, R2 ;  /* 0x000000ffff007224 */ /* 0x000fe200078e0002 */
[----:B------:R-:W-:-:S02]  /*11fa0*/  PRMT R13, R2, 0x7771, RZ ;  /* 0x00007771020d7816 */ /* 0x000fc400000000ff */
[----:B------:R-:W-:Y:S02]  /*11fb0*/  PRMT R10, R2, 0x7773, RZ ;  /* 0x00007773020a7816 */ /* 0x000fe400000000ff */
[----:B------:R-:W-:Y:S01]  /*11fc0*/  LOP3.LUT R11, R0, 0xff, RZ, 0xc0, !PT ;  /* 0x000000ff000b7812 */ /* 0x000fe200078ec0ff */
[--C-:B------:R-:W-:Y:S01]  /*11fd0*/  FFMA.FTZ R0, R211, UR11, -R15.reuse ;  /* 0x0000000bd3007c23 */ /* 0x100fe2000801080f */
[----:B------:R-:W-:Y:S01]  /*11fe0*/  PRMT R9, R2, 0x7772, RZ ;  /* 0x0000777202097816 */ /* 0x000fe200000000ff */
[----:B--2---:R-:W-:Y:S01]  /*11ff0*/  FFMA.FTZ R8, R181, UR11, -R15 ;  /* 0x0000000bb5087c23 */ /* 0x004fe2000801080f */
[----:B------:R-:W-:Y:S01]  /*12000*/  LOP3.LUT R2, R100, UR10, R3, 0x96, !PT ;  /* 0x0000000a64027c12 */ /* 0x000fe2000f8e9603 */
[----:B------:R2:W-:Y:S01]  /*12010*/  MUFU.EX2 R48, R0 ;  /* 0x0000000000307308 */ /* 0x0005e20000000800 */
[----:B------:R-:W-:Y:S01]  /*12020*/  FFMA.FTZ R3, R218, UR11, -R16 ;  /* 0x0000000bda037c23 */ /* 0x000fe20008010810 */
[----:B------:R-:W-:Y:S01]  /*12030*/  PRMT R19, R9, 0x5410, R10 ;  /* 0x0000541009137816 */ /* 0x000fe2000000000a */
[C---:B------:R-:W-:Y:S01]  /*12040*/  HMMA.16816.F32.BF16 R64, R4.reuse, R22, R64 ;  /* 0x000000160440723c */ /* 0x040fe20000041840 */
[----:B------:R4:W-:Y:S01]  /*12050*/  MUFU.EX2 R49, R8 ;  /* 0x0000000800317308 */ /* 0x0009e20000000800 */
[C---:B------:R-:W-:Y:S01]  /*12060*/  LOP3.LUT R10, R2.reuse, 0xff, RZ, 0xc0, !PT ;  /* 0x000000ff020a7812 */ /* 0x040fe200078ec0ff */
[--C-:B------:R-:W-:Y:S01]  /*12070*/  FFMA.FTZ R9, R213, UR11, -R16.reuse ;  /* 0x0000000bd5097c23 */ /* 0x100fe20008010810 */
[----:B------:R-:W-:Y:S01]  /*12080*/  PRMT R11, R11, 0x5410, R13 ;  /* 0x000054100b0b7816 */ /* 0x000fe2000000000d */
[----:B------:R5:W-:Y:S03]  /*12090*/  MUFU.EX2 R21, R3 ;  /* 0x0000000300157308 */ /* 0x000be60000000800 */
[----:B------:R-:W-:Y:S01]  /*120a0*/  HMMA.16816.F32.BF16 R112, R4, R36, R112 ;  /* 0x000000240470723c */ /* 0x000fe20000041870 */
[----:B------:R-:W-:Y:S01]  /*120b0*/  MUFU.EX2 R22, R9 ;  /* 0x0000000900167308 */ /* 0x000fe20000000800 */
[----:B--2---:R-:W-:Y:S01]  /*120c0*/  LOP3.LUT R0, R2, 0xffff, RZ, 0xc0, !PT ;  /* 0x0000ffff02007812 */ /* 0x004fe200078ec0ff */
[----:B----4-:R-:W-:-:S03]  /*120d0*/  FFMA.FTZ R8, R219, UR11, -R16 ;  /* 0x0000000bdb087c23 */ /* 0x010fc60008010810 */
[----:B------:R-:W-:Y:S02]  /*120e0*/  SHF.R.U32.HI R0, RZ, 0x8, R0 ;  /* 0x00000008ff007819 */ /* 0x000fe40000011600 */
[C---:B------:R-:W-:Y:S01]  /*120f0*/  HMMA.16816.F32.BF16 R128, R4.reuse, R32, R128 ;  /* 0x000000200480723c */ /* 0x040fe20000041880 */
[----:B-----5:R-:W-:Y:S01]  /*12100*/  PRMT R3, R2, 0x7632, R3 ;  /* 0x0000763202037816 */ /* 0x020fe20000000003 */
[----:B------:R2:W4:Y:S01]  /*12110*/  MUFU.EX2 R23, R8 ;  /* 0x0000000800177308 */ /* 0x0005220000000800 */
[----:B------:R-:W-:Y:S02]  /*12120*/  PRMT R0, R10, 0x5410, R0 ;  /* 0x000054100a007816 */ /* 0x000fe40000000000 */
[----:B------:R-:W-:Y:S02]  /*12130*/  SHF.R.U32.HI R2, RZ, 0x18, R2 ;  /* 0x00000018ff027819 */ /* 0x000fe40000011602 */
[----:B------:R-:W-:Y:S01]  /*12140*/  LOP3.LUT R3, R3, 0xff, RZ, 0xc0, !PT ;  /* 0x000000ff03037812 */ /* 0x000fe200078ec0ff */
[----:B------:R-:W-:Y:S01]  /*12150*/  HMMA.16816.F32.BF16 R144, R4, R24, R144 ;  /* 0x000000180490723c */ /* 0x000fe20000041890 */
[----:B------:R-:W-:Y:S01]  /*12160*/  HSET2.LE.AND R0, R0, R14, PT ;  /* 0x0000000e00007233 */ /* 0x000fe20003803000 */
[----:B--2---:R-:W-:-:S06]  /*12170*/  FFMA.FTZ R8, R212, UR11, -R16 ;  /* 0x0000000bd4087c23 */ /* 0x004fcc0008010810 */
[C---:B------:R-:W-:Y:S01]  /*12180*/  HMMA.16816.F32.BF16 R60, R4.reuse, R40, R60 ;  /* 0x00000028043c723c */ /* 0x040fe2000004183c */
[----:B------:R2:W5:Y:S07]  /*12190*/  MUFU.EX2 R20, R8 ;  /* 0x0000000800147308 */ /* 0x00056e0000000800 */
[C---:B------:R-:W-:Y:S08]  /*121a0*/  HMMA.16816.F32.BF16 R84, R4.reuse, R44, R84 ;  /* 0x0000002c0454723c */ /* 0x040ff00000041854 */
[----:B------:R-:W-:Y:S01]  /*121b0*/  HMMA.16816.F32.BF16 R36, R4, R38, R68 ;  /* 0x000000260424723c */ /* 0x000fe20000041844 */
[----:B--2---:R-:W-:-:S02]  /*121c0*/  PRMT R8, R3, 0x5410, R2 ;  /* 0x0000541003087816 */ /* 0x004fc40000000002 */
[----:B---3--:R-:W-:Y:S02]  /*121d0*/  F2FP.BF16.F32.PACK_AB R2, R51, R50 ;  /* 0x000000323302723e */ /* 0x008fe400000010ff */
[----:B------:R-:W-:Y:S02]  /*121e0*/  LOP3.LUT R3, R19, 0xff00ff, RZ, 0xc0, !PT ;  /* 0x00ff00ff13037812 */ /* 0x000fe400078ec0ff */
[----:B------:R-:W-:Y:S01]  /*121f0*/  LOP3.LUT R92, R2, R0, RZ, 0xc0, !PT ;  /* 0x00000000025c7212 */ /* 0x000fe200078ec0ff */
[----:B------:R-:W-:Y:S01]  /*12200*/  HMMA.16816.F32.BF16 R32, R4, R34, R140 ;  /* 0x000000220420723c */ /* 0x000fe2000004188c */
[--C-:B------:R-:W-:Y:S01]  /*12210*/  HSET2.LE.AND R2, R8, R14.reuse, PT ;  /* 0x0000000e08027233 */ /* 0x100fe20003803000 */
[----:B------:R-:W2:Y:S01]  /*12220*/  LDSM.16.MT88.4 R140, [R28+0xc00] ;  /* 0x000c00001c8c783b */ /* 0x000ea20000004200 */
[----:B------:R-:W-:-:S05]  /*12230*/  HSET2.LE.AND R0, R11, R14, PT ;  /* 0x0000000e0b007233 */ /* 0x000fca0003803000 */
[C---:B------:R-:W-:Y:S01]  /*12240*/  HMMA.16816.F32.BF16 R24, R4.reuse, R26, R156 ;  /* 0x0000001a0418723c */ /* 0x040fe2000004189c */
[----:B------:R-:W3:Y:S07]  /*12250*/  LDSM.16.MT88.4 R156, [R176+0xac00] ;  /* 0x00ac0000b09c783b */ /* 0x000eee0000004200 */
[C---:B------:R-:W-:Y:S01]  /*12260*/  HMMA.16816.F32.BF16 R40, R4.reuse, R42, R80 ;  /* 0x0000002a0428723c */ /* 0x040fe20000041850 */
[----:B------:R-:W3:Y:S07]  /*12270*/  LDSM.16.MT88.4 R80, [R176+0xbc00] ;  /* 0x00bc0000b050783b */ /* 0x000eee0000004200 */
[----:B------:R-:W-:Y:S01]  /*12280*/  HMMA.16816.F32.BF16 R44, R4, R46, R96 ;  /* 0x0000002e042c723c */ /* 0x000fe20000041860 */
[----:B----4-:R-:W-:-:S02]  /*12290*/  F2FP.BF16.F32.PACK_AB R4, R23, R21 ;  /* 0x000000151704723e */ /* 0x010fc400000010ff */
[----:B------:R-:W-:Y:S02]  /*122a0*/  HSET2.LE.AND R5, R3, R14, PT ;  /* 0x0000000e03057233 */ /* 0x000fe40003803000 */
[----:B------:R-:W-:Y:S02]  /*122b0*/  LOP3.LUT R93, R4, R2, RZ, 0xc0, !PT ;  /* 0x00000002045d7212 */ /* 0x000fe400078ec0ff */
[----:B------:R-:W-:Y:S02]  /*122c0*/  F2FP.BF16.F32.PACK_AB R3, R49, R48 ;  /* 0x000000303103723e */ /* 0x000fe400000010ff */
[----:B------:R-:W-:Y:S02]  /*122d0*/  LOP3.LUT R2, R52, UR9, R31, 0x96, !PT ;  /* 0x0000000934027c12 */ /* 0x000fe4000f8e961f */
[----:B------:R-:W-:Y:S01]  /*122e0*/  LOP3.LUT R94, R3, R0, RZ, 0xc0, !PT ;  /* 0x00000000035e7212 */ /* 0x000fe200078ec0ff */
[----:B------:R-:W4:Y:S01]  /*122f0*/  LDSM.16.MT88.4 R28, [R28+0x2c00] ;  /* 0x002c00001c1c783b */ /* 0x000f220000004200 */
[----:B-----5:R-:W-:Y:S01]  /*12300*/  F2FP.BF16.F32.PACK_AB R6, R20, R22 ;  /* 0x000000161406723e */ /* 0x020fe200000010ff */
[----:B------:R-:W-:-:S03]  /*12310*/  IMAD.WIDE.U32 R2, R2, -0x2daee0ad, RZ ;  /* 0xd2511f5302027825 */ /* 0x000fc600078e00ff */
[----:B------:R-:W-:Y:S02]  /*12320*/  LOP3.LUT R95, R6, R5, RZ, 0xc0, !PT ;  /* 0x00000005065f7212 */ /* 0x000fe400078ec0ff */
[C---:B------:R-:W-:Y:S02]  /*12330*/  PRMT R5, R2.reuse, 0x7773, RZ ;  /* 0x0000777302057816 */ /* 0x040fe400000000ff */
[C---:B------:R-:W-:Y:S02]  /*12340*/  PRMT R4, R2.reuse, 0x7772, RZ ;  /* 0x0000777202047816 */ /* 0x040fe400000000ff */
[----:B------:R-:W-:Y:S01]  /*12350*/  MOV R6, R2 ;  /* 0x0000000200067202 */ /* 0x000fe20000000f00 */
[C---:B-1----:R-:W-:Y:S01]  /*12360*/  HMMA.16816.F32.BF16 R116, R92.reuse, R124, R116 ;  /* 0x0000007c5c74723c */ /* 0x042fe20000041874 */
[----:B------:R-:W-:Y:S01]  /*12370*/  PRMT R7, R2, 0x7771, RZ ;  /* 0x0000777102077816 */ /* 0x000fe200000000ff */
[--C-:B------:R-:W-:Y:S01]  /*12380*/  FFMA.FTZ R2, R231, UR11, -R18.reuse ;  /* 0x0000000be7027c23 */ /* 0x100fe20008010812 */
[----:B------:R-:W-:Y:S01]  /*12390*/  LOP3.LUT R0, R58, UR10, R3, 0x96, !PT ;  /* 0x0000000a3a007c12 */ /* 0x000fe2000f8e9603 */
[--C-:B------:R-:W-:Y:S01]  /*123a0*/  FFMA.FTZ R3, R232, UR11, -R18.reuse ;  /* 0x0000000be8037c23 */ /* 0x100fe20008010812 */
[----:B------:R-:W-:Y:S01]  /*123b0*/  PRMT R9, R4, 0x5410, R5 ;  /* 0x0000541004097816 */ /* 0x000fe20000000005 */
[----:B------:R1:W-:Y:S01]  /*123c0*/  MUFU.EX2 R19, R2 ;  /* 0x0000000200137308 */ /* 0x0003e20000000800 */
[----:B------:R-:W-:Y:S01]  /*123d0*/  LOP3.LUT R4, R6, 0xff, RZ, 0xc0, !PT ;  /* 0x000000ff06047812 */ /* 0x000fe200078ec0ff */
[----:B------:R-:W-:Y:S01]  /*123e0*/  FFMA.FTZ R5, R233, UR11, -R17 ;  /* 0x0000000be9057c23 */ /* 0x000fe20008010811 */
[----:B------:R-:W-:Y:S01]  /*123f0*/  LOP3.LUT R6, R0, 0xff, RZ, 0xc0, !PT ;  /* 0x000000ff00067812 */ /* 0x000fe200078ec0ff */
[----:B------:R5:W3:Y:S01]  /*12400*/  MUFU.EX2 R15, R3 ;  /* 0x00000003000f7308 */ /* 0x000ae20000000800 */
[----:B------:R-:W-:Y:S01]  /*12410*/  PRMT R8, R4, 0x5410, R7 ;  /* 0x0000541004087816 */ /* 0x000fe20000000007 */
[----:B------:R-:W-:Y:S01]  /*12420*/  FFMA.FTZ R4, R217, UR11, -R17 ;  /* 0x0000000bd9047c23 */ /* 0x000fe20008010811 */
[----:B------:R-:W-:Y:S01]  /*12430*/  HMMA.16816.F32.BF16 R120, R92, R126, R120 ;  /* 0x0000007e5c78723c */ /* 0x000fe20000041878 */
[----:B------:R3:W-:Y:S04]  /*12440*/  MUFU.EX2 R10, R5 ;  /* 0x00000005000a7308 */ /* 0x0007e80000000800 */
[----:B------:R4:W-:Y:S01]  /*12450*/  MUFU.EX2 R12, R4 ;  /* 0x00000004000c7308 */ /* 0x0009e20000000800 */
[----:B-1----:R-:W-:-:S02]  /*12460*/  FFMA.FTZ R2, R216, UR11, -R18 ;  /* 0x0000000bd8027c23 */ /* 0x002fc40008010812 */
[----:B--2---:R-:W-:Y:S01]  /*12470*/  HMMA.16816.F32.BF16 R132, R92, R140, R132 ;  /* 0x0000008c5c84723c */ /* 0x004fe20000041884 */
[----:B-----5:R-:W-:Y:S02]  /*12480*/  FFMA.FTZ R3, R224, UR11, -R18 ;  /* 0x0000000be0037c23 */ /* 0x020fe40008010812 */
[----:B------:R1:W-:Y:S01]  /*12490*/  MUFU.EX2 R18, R2 ;  /* 0x0000000200127308 */ /* 0x0003e20000000800 */
[----:B---3--:R-:W-:-:S04]  /*124a0*/  F2FP.BF16.F32.PACK_AB R5, R19, R15 ;  /* 0x0000000f1305723e */ /* 0x008fc800000010ff */
[----:B------:R-:W-:Y:S01]  /*124b0*/  HMMA.16816.F32.BF16 R136, R92, R142, R136 ;  /* 0x0000008e5c88723c */ /* 0x000fe20000041888 */
[----:B------:R2:W3:Y:S01]  /*124c0*/  MUFU.EX2 R16, R3 ;  /* 0x0000000300107308 */ /* 0x0004e20000000800 */
[----:B----4-:R-:W-:-:S05]  /*124d0*/  LOP3.LUT R4, R9, 0xff00ff, RZ, 0xc0, !PT ;  /* 0x00ff00ff09047812 */ /* 0x010fca00078ec0ff */
[----:B------:R-:W-:Y:S01]  /*124e0*/  HSET2.LE.AND R4, R4, R14, PT ;  /* 0x0000000e04047233 */ /* 0x000fe20003803000 */
[----:B------:R-:W-:Y:S01]  /*124f0*/  HMMA.16816.F32.BF16 R148, R92, R156, R148 ;  /* 0x0000009c5c94723c */ /* 0x000fe20000041894 */
[--C-:B-1----:R-:W-:Y:S01]  /*12500*/  FFMA.FTZ R2, R225, UR11, -R17.reuse ;  /* 0x0000000be1027c23 */ /* 0x102fe20008010811 */
[----:B--2---:R-:W-:-:S03]  /*12510*/  FFMA.FTZ R3, R234, UR11, -R17 ;  /* 0x0000000bea037c23 */ /* 0x004fc60008010811 */
[----:B------:R1:W2:Y:S03]  /*12520*/  MUFU.EX2 R13, R2 ;  /* 0x00000002000d7308 */ /* 0x0002a60000000800 */
[C---:B------:R-:W-:Y:S01]  /*12530*/  HMMA.16816.F32.BF16 R152, R92.reuse, R158, R152 ;  /* 0x0000009e5c98723c */ /* 0x040fe20000041898 */
[----:B------:R4:W5:Y:S07]  /*12540*/  MUFU.EX2 R11, R3 ;  /* 0x00000003000b7308 */ /* 0x00096e0000000800 */
[----:B------:R-:W-:Y:S01]  /*12550*/  HMMA.16816.F32.BF16 R164, R92, R172, R164 ;  /* 0x000000ac5ca4723c */ /* 0x000fe200000418a4 */
[----:B-1----:R-:W-:-:S07]  /*12560*/  LOP3.LUT R2, R0, 0xffff, RZ, 0xc0, !PT ;  /* 0x0000ffff00027812 */ /* 0x002fce00078ec0ff */
[C---:B------:R-:W-:Y:S01]  /*12570*/  HMMA.16816.F32.BF16 R168, R92.reuse, R174, R168 ;  /* 0x000000ae5ca8723c */ /* 0x040fe200000418a8 */
[----:B----4-:R-:W-:Y:S02]  /*12580*/  PRMT R3, R0, 0x7632, R3 ;  /* 0x0000763200037816 */ /* 0x010fe40000000003 */
[----:B------:R-:W-:Y:S02]  /*12590*/  SHF.R.U32.HI R2, RZ, 0x8, R2 ;  /* 0x00000008ff027819 */ /* 0x000fe40000011602 */
[----:B------:R-:W-:Y:S02]  /*125a0*/  SHF.R.U32.HI R0, RZ, 0x18, R0 ;  /* 0x00000018ff007819 */ /* 0x000fe40000011600 */
[----:B------:R-:W-:Y:S01]  /*125b0*/  LOP3.LUT R3, R3, 0xff, RZ, 0xc0, !PT ;  /* 0x000000ff03037812 */ /* 0x000fe200078ec0ff */
[----:B------:R-:W-:Y:S01]  /*125c0*/  HMMA.16816.F32.BF16 R72, R92, R80, R72 ;  /* 0x000000505c48723c */ /* 0x000fe20000041848 */
[----:B------:R-:W-:Y:S02]  /*125d0*/  PRMT R2, R6, 0x5410, R2 ;  /* 0x0000541006027816 */ /* 0x000fe40000000002 */
[----:B------:R-:W-:-:S02]  /*125e0*/  PRMT R7, R3, 0x5410, R0 ;  /* 0x0000541003077816 */ /* 0x000fc40000000000 */
[--C-:B------:R-:W-:Y:S02]  /*125f0*/  HSET2.LE.AND R0, R8, R14.reuse, PT ;  /* 0x0000000e08007233 */ /* 0x100fe40003803000 */
[----:B---3--:R-:W-:Y:S01]  /*12600*/  F2FP.BF16.F32.PACK_AB R3, R18, R16 ;  /* 0x000000101203723e */ /* 0x008fe200000010ff */
[C---:B------:R-:W-:Y:S01]  /*12610*/  HMMA.16816.F32.BF16 R76, R92.reuse, R82, R76 ;  /* 0x000000525c4c723c */ /* 0x040fe2000004184c */
[--C-:B------:R-:W-:Y:S02]  /*12620*/  HSET2.LE.AND R6, R2, R14.reuse, PT ;  /* 0x0000000e02067233 */ /* 0x100fe40003803000 */
[----:B--2---:R-:W-:Y:S02]  /*12630*/  F2FP.BF16.F32.PACK_AB R2, R12, R13 ;  /* 0x0000000d0c02723e */ /* 0x004fe400000010ff */
[----:B------:R-:W-:Y:S02]  /*12640*/  HSET2.LE.AND R7, R7, R14, PT ;  /* 0x0000000e07077233 */ /* 0x000fe40003803000 */
[----:B------:R-:W-:Y:S01]  /*12650*/  LOP3.LUT R98, R3, R0, RZ, 0xc0, !PT ;  /* 0x0000000003627212 */ /* 0x000fe200078ec0ff */
[----:B------:R-:W-:Y:S01]  /*12660*/  FFMA.FTZ R3, R203, R56, R246 ;  /* 0x00000038cb037223 */ /* 0x000fe200000100f6 */
[----:B-----5:R-:W-:Y:S01]  /*12670*/  F2FP.BF16.F32.PACK_AB R0, R10, R11 ;  /* 0x0000000b0a00723e */ /* 0x020fe200000010ff */
[----:B------:R-:W-:Y:S01]  /*12680*/  HMMA.16816.F32.BF16 R88, R92, R28, R88 ;  /* 0x0000001c5c58723c */ /* 0x000fe20000041858 */
[----:B------:R-:W-:Y:S01]  /*12690*/  LOP3.LUT R99, R2, R4, RZ, 0xc0, !PT ;  /* 0x0000000402637212 */ /* 0x000fe200078ec0ff */
[----:B------:R-:W-:Y:S01]  /*126a0*/  FFMA.FTZ R4, R206, R57, R248 ;  /* 0x00000039ce047223 */ /* 0x000fe200000100f8 */
[----:B------:R-:W-:Y:S01]  /*126b0*/  LOP3.LUT R97, R0, R7, RZ, 0xc0, !PT ;  /* 0x0000000700617212 */ /* 0x000fe200078ec0ff */
[----:B------:R-:W-:Y:S01]  /*126c0*/  FFMA.FTZ R2, R208, R55, R205 ;  /* 0x00000037d0027223 */ /* 0x000fe200000100cd */
[----:B------:R-:W-:Y:S01]  /*126d0*/  FFMA.FTZ R0, R201, R54, R200 ;  /* 0x00000036c9007223 */ /* 0x000fe200000100c8 */
        /* <DEDUP_REMOVED lines=80> */
.L_x_925:
[----:B------:R-:W-:-:S12]  /*12be0*/  UIADD3 UR18, UPT, UPT, UR4, -0x1, URZ ;  /* 0xffffffff04127890 */ /* 0x000fd8000fffe0ff */
.L_x_928:
[----:B------:R-:W-:-:S09]  /*12bf0*/  UISETP.GE.AND UP0, UPT, UR18, UR16, UPT ;  /* 0x000000101200728c */ /* 0x000fd2000bf06270 */
[----:B------:R-:W-:Y:S05]  /*12c00*/  BRA.U !UP0, `(.L_x_929) ;  /* 0x0000006108187547 */ /* 0x000fea000b800000 */
[----:B------:R-:W2:Y:S01]  /*12c10*/  LDL.LU R4, [R1+0x8] ;  /* 0x0000080001047983 */ /* 0x000ea20000300800 */
[----:B------:R-:W-:Y:S01]  /*12c20*/  SHF.R.U32.HI R0, RZ, 0x5, R220 ;  /* 0x00000005ff007819 */ /* 0x000fe200000116dc */
[----:B------:R-:W1:Y:S01]  /*12c30*/  LDCU.64 UR6, c[0x0][0x3c0] ;  /* 0x00007800ff0677ac */ /* 0x000e620008000a00 */
[----:B------:R-:W3:Y:S03]  /*12c40*/  S2R R2, SR_CTAID.X ;  /* 0x0000000000027919 */ /* 0x000ee60000002500 */
[----:B---3--:R-:W-:-:S04]  /*12c50*/  IMAD R2, R2, 0x8, R0 ;  /* 0x0000000802027824 */ /* 0x008fc800078e0200 */
[----:B------:R-:W-:-:S04]  /*12c60*/  VIADD R2, R2, 0x4 ;  /* 0x0000000402027836 */ /* 0x000fc80000000000 */
[----:B------:R-:W-:-:S04]  /*12c70*/  IMAD.WIDE.U32 R2, R2, -0x326172a9, RZ ;  /* 0xcd9e8d5702027825 */ /* 0x000fc800078e00ff */
[----:B------:R-:W-:Y:S02]  /*12c80*/  IMAD.MOV.U32 R13, RZ, RZ, R3 ;  /* 0x000000ffff0d7224 */ /* 0x000fe400078e0003 */
[----:B------:R-:W3:Y:S01]  /*12c90*/  LDL.LU R3, [R1+0x10] ;  /* 0x0000100001037983 */ /* 0x000ee20000300800 */
[----:B------:R-:W-:-:S03]  /*12ca0*/  IMAD.MOV.U32 R12, RZ, RZ, R2 ;  /* 0x000000ffff0c7224 */ /* 0x000fc600078e0002 */
[----:B------:R-:W4:Y:S04]  /*12cb0*/  LDL.64 R8, [R1+0x50] ;  /* 0x0000500001087983 */ /* 0x000f280000100a00 */
[----:B------:R-:W5:Y:S01]  /*12cc0*/  LDL.64 R6, [R1+0x58] ;  /* 0x0000580001067983 */ /* 0x000f620000100a00 */
[----:B--2---:R-:W-:-:S03]  /*12cd0*/  IMAD.MOV.U32 R10, RZ, RZ, R4 ;  /* 0x000000ffff0a7224 */ /* 0x004fc600078e0004 */
[----:B------:R-:W4:Y:S01]  /*12ce0*/  LDL.64 R4, [R1+0x40] ;  /* 0x0000400001047983 */ /* 0x000f220000100a00 */
[----:B------:R-:W-:Y:S01]  /*12cf0*/  IMAD.SHL.U32 R2, R220, 0x4, RZ ;  /* 0x00000004dc027824 */ /* 0x000fe200078e00ff */
[----:B------:R-:W-:-:S04]  /*12d00*/  LOP3.LUT R0, R10, 0xc0, RZ, 0xc0, !PT ;  /* 0x000000c00a007812 */ /* 0x000fc800078ec0ff */
[----:B------:R-:W-:Y:S02]  /*12d10*/  LOP3.LUT R0, R0, 0x18, R2, 0xf8, !PT ;  /* 0x0000001800007812 */ /* 0x000fe400078ef802 */
[--C-:B------:R-:W-:Y:S02]  /*12d20*/  SHF.R.U32.HI R218, RZ, 0x1, R220.reuse ;  /* 0x00000001ffda7819 */ /* 0x100fe400000116dc */
[--C-:B------:R-:W-:Y:S02]  /*12d30*/  SHF.R.U32.HI R11, RZ, 0x5, R220.reuse ;  /* 0x00000005ff0b7819 */ /* 0x100fe400000116dc */
[----:B------:R-:W-:Y:S02]  /*12d40*/  LOP3.LUT R216, R0, 0x8, R220, 0x78, !PT ;  /* 0x0000000800d87812 */ /* 0x000fe400078e78dc */
[----:B------:R-:W2:Y:S01]  /*12d50*/  S2R R220, SR_TID.X ;  /* 0x0000000000dc7919 */ /* 0x000ea20000002100 */
[----:B------:R-:W3:Y:S01]  /*12d60*/  S2R R14, SR_CTAID.X ;  /* 0x00000000000e7919 */ /* 0x000ee20000002500 */
[----:B------:R-:W-:Y:S01]  /*12d70*/  LOP3.LUT R2, R10, 0x120, RZ, 0xc0, !PT ;  /* 0x000001200a027812 */ /* 0x000fe200078ec0ff */
[----:B-1----:R-:W-:-:S02]  /*12d80*/  USHF.L.U64.HI UR10, UR6, 0x5, UR7 ;  /* 0x00000005060a7899 */ /* 0x002fc40008010207 */
[----:B------:R-:W-:Y:S02]  /*12d90*/  USHF.L.U32 UR22, UR6, 0x5, URZ ;  /* 0x0000000506167899 */ /* 0x000fe400080006ff */
[----:B------:R-:W-:Y:S01]  /*12da0*/  UIADD3 UR6, UPT, UPT, UR29, -0x4498517b, URZ ;  /* 0xbb67ae851d067890 */ /* 0x000fe2000fffe0ff */
[----:B------:R-:W-:Y:S01]  /*12db0*/  LOP3.LUT R218, R0, 0x8, R218, 0x78, !PT ;  /* 0x0000000800da7812 */ /* 0x000fe200078e78da */
[----:B------:R-:W-:Y:S02]  /*12dc0*/  UIADD3 UR4, UPT, UPT, UR28, -0x61c88647, URZ ;  /* 0x9e3779b91c047890 */ /* 0x000fe4000fffe0ff */
[----:B------:R-:W-:Y:S01]  /*12dd0*/  UIADD3 UR14, UPT, UPT, UR28, 0x3c6ef372, URZ ;  /* 0x3c6ef3721c0e7890 */ /* 0x000fe2000fffe0ff */
[----:B--2---:R-:W-:Y:S02]  /*12de0*/  IMAD.SHL.U32 R10, R220, 0x10, RZ ;  /* 0x00000010dc0a7824 */ /* 0x004fe400078e00ff */
[----:B---3--:R-:W-:-:S03]  /*12df0*/  IMAD R14, R14, 0x8, R11 ;  /* 0x000000080e0e7824 */ /* 0x008fc600078e020b */
[----:B------:R-:W-:Y:S01]  /*12e00*/  LOP3.LUT R2, R2, 0x3e00, R10, 0xf8, !PT ;  /* 0x00003e0002027812 */ /* 0x000fe200078ef80a */
[----:B------:R-:W-:-:S03]  /*12e10*/  IMAD.WIDE.U32 R14, R14, -0x326172a9, RZ ;  /* 0xcd9e8d570e0e7825 */ /* 0x000fc600078e00ff */
[----:B------:R-:W-:Y:S02]  /*12e20*/  LOP3.LUT R218, R2, R218, RZ, 0xfc, !PT ;  /* 0x000000da02da7212 */ /* 0x000fe400078efcff */
[----:B------:R-:W-:Y:S02]  /*12e30*/  LOP3.LUT R11, R12, UR4, RZ, 0x3c, !PT ;  /* 0x000000040c0b7c12 */ /* 0x000fe4000f8e3cff */
[----:B------:R-:W-:Y:S01]  /*12e40*/  LOP3.LUT R14, R14, UR4, RZ, 0x3c, !PT ;  /* 0x000000040e0e7c12 */ /* 0x000fe2000f8e3cff */
[----:B------:R-:W1:Y:S01]  /*12e50*/  S2UR UR11, SR_CgaCtaId ;  /* 0x00000000000b79c3 */ /* 0x000e620000008800 */
[----:B------:R-:W-:Y:S01]  /*12e60*/  IMAD.MOV.U32 R219, RZ, RZ, 0x20 ;  /* 0x00000020ffdb7424 */ /* 0x000fe200078e00ff */
[----:B------:R-:W-:Y:S01]  /*12e70*/  LOP3.LUT R216, R3, R216, RZ, 0xfc, !PT ;  /* 0x000000d803d87212 */ /* 0x000fe200078efcff */
[----:B------:R-:W-:Y:S01]  /*12e80*/  IMAD.MOV.U32 R100, RZ, RZ, R102 ;  /* 0x000000ffff647224 */ /* 0x000fe200078e0066 */
[----:B------:R2:W-:Y:S01]  /*12e90*/  STL [R1+0x30], R14 ;  /* 0x0000300e01007387 */ /* 0x0005e20000100800 */
[----:B------:R-:W-:Y:S01]  /*12ea0*/  LEA R218, R218, UR5, 0x1 ;  /* 0x00000005dada7c11 */ /* 0x000fe2000f8e08ff */
[----:B------:R-:W-:Y:S01]  /*12eb0*/  IMAD.MOV.U32 R106, RZ, RZ, R103 ;  /* 0x000000ffff6a7224 */ /* 0x000fe200078e0067 */
[----:B------:R-:W-:Y:S01]  /*12ec0*/  IADD3 R223, PT, PT, R222, 0x48, RZ ;  /* 0x00000048dedf7810 */ /* 0x000fe20007ffe0ff */
[----:B------:R2:W-:Y:S01]  /*12ed0*/  STL [R1+0x2c], R11 ;  /* 0x00002c0b01007387 */ /* 0x0005e20000100800 */
[----:B------:R-:W-:Y:S01]  /*12ee0*/  SEL R219, R219, 0xffffffe0, !P1 ;  /* 0xffffffe0dbdb7807 */ /* 0x000fe20004800000 */
[----:B------:R-:W-:Y:S01]  /*12ef0*/  IMAD.MOV.U32 R101, RZ, RZ, R104 ;  /* 0x000000ffff657224 */ /* 0x000fe200078e0068 */
[----:B------:R-:W-:Y:S01]  /*12f00*/  LEA R216, R216, UR5, 0x1 ;  /* 0x00000005d8d87c11 */ /* 0x000fe2000f8e08ff */
[C---:B------:R-:W-:Y:S01]  /*12f10*/  VIADD R225, R222.reuse, 0x8 ;  /* 0x00000008dee17836 */ /* 0x040fe20000000000 */
[----:B------:R-:W-:Y:S01]  /*12f20*/  MOV R3, R105 ;  /* 0x0000006900037202 */ /* 0x000fe20000000f00 */
[----:B------:R-:W-:Y:S01]  /*12f30*/  VIADD R224, R222, 0x40 ;  /* 0x00000040dee07836 */ /* 0x000fe20000000000 */
[C---:B------:R-:W-:Y:S01]  /*12f40*/  LOP3.LUT P3, RZ, R220.reuse, 0x4, RZ, 0xc0, !PT ;  /* 0x00000004dcff7812 */ /* 0x040fe2000786c0ff */
[C---:B------:R-:W-:Y:S01]  /*12f50*/  IMAD.IADD R217, R219.reuse, 0x1, R216 ;  /* 0x00000001dbd97824 */ /* 0x040fe200078e02d8 */
[----:B------:R-:W-:Y:S01]  /*12f60*/  UMOV UR15, 0x400 ;  /* 0x00000400000f7882 */ /* 0x000fe20000000000 */
[----:B------:R-:W-:Y:S01]  /*12f70*/  IMAD.SHL.U32 R221, R220, 0x20, RZ ;  /* 0x00000020dcdd7824 */ /* 0x000fe200078e00ff */
[----:B------:R-:W3:Y:S01]  /*12f80*/  LDCU UR4, c[0x0][0x45c] ;  /* 0x00008b80ff0477ac */ /* 0x000ee20008000800 */
[----:B------:R-:W-:Y:S01]  /*12f90*/  IMAD.IADD R219, R219, 0x1, R218 ;  /* 0x00000001dbdb7824 */ /* 0x000fe200078e02da */
[----:B-1----:R-:W-:Y:S01]  /*12fa0*/  ULEA UR11, UR11, UR15, 0x18 ;  /* 0x0000000f0b0b7291 */ /* 0x002fe2000f8ec0ff */
[----:B----4-:R-:W-:-:S02]  /*12fb0*/  LOP3.LUT R0, R4, UR6, R9, 0x96, !PT ;  /* 0x0000000604007c12 */ /* 0x010fc4000f8e9609 */
[----:B-----5:R-:W-:Y:S01]  /*12fc0*/  LOP3.LUT R2, R4, UR6, R7, 0x96, !PT ;  /* 0x0000000604027c12 */ /* 0x020fe2000f8e9607 */
[----:B------:R-:W1:Y:S02]  /*12fd0*/  LDCU.64 UR6, c[0x0][0x3c0] ;  /* 0x00007800ff0677ac */ /* 0x000e640008000a00 */
[----:B------:R-:W-:-:S04]  /*12fe0*/  IMAD.WIDE.U32 R6, R0, -0x326172a9, RZ ;  /* 0xcd9e8d5700067825 */ /* 0x000fc800078e00ff */
[----:B------:R-:W-:Y:S01]  /*12ff0*/  IMAD.WIDE.U32 R4, R2, -0x326172a9, RZ ;  /* 0xcd9e8d5702047825 */ /* 0x000fe200078e00ff */
[----:B------:R-:W-:Y:S01]  /*13000*/  LOP3.LUT R2, R7, UR14, RZ, 0x3c, !PT ;  /* 0x0000000e07027c12 */ /* 0x000fe2000f8e3cff */
[----:B------:R2:W-:Y:S03]  /*13010*/  STL.64 [R1+0x20], R6 ;  /* 0x0000200601007387 */ /* 0x0005e60000100a00 */
[----:B------:R-:W-:Y:S01]  /*13020*/  LOP3.LUT R0, R5, UR14, RZ, 0x3c, !PT ;  /* 0x0000000e05007c12 */ /* 0x000fe2000f8e3cff */
[----:B------:R2:W-:Y:S04]  /*13030*/  STL.64 [R1+0x18], R4 ;  /* 0x0000180401007387 */ /* 0x0005e80000100a00 */
[----:B------:R2:W-:Y:S04]  /*13040*/  STL [R1+0x28], R2 ;  /* 0x0000280201007387 */ /* 0x0005e80000100800 */
[----:B------:R2:W-:Y:S01]  /*13050*/  STL [R1+0x10], R0 ;  /* 0x0000100001007387 */ /* 0x0005e20000100800 */
[----:B-1-3--:R-:W-:Y:S05]  /*13060*/  BRA `(.L_x_930) ;  /* 0x0000000000647947 */ /* 0x00afea0003800000 */
.L_x_932:
[----:B------:R-:W2:Y:S01]  /*13070*/  LDL R239, [R1+0x64] ;  /* 0x0000640001ef7983 */ /* 0x000ea20000100800 */
[----:B------:R-:W1:Y:S01]  /*13080*/  LDC.64 R10, c[0x0][0x3b8] ;  /* 0x0000ee00ff0a7b82 */ /* 0x000e620000000a00 */
[----:B------:R-:W-:Y:S02]  /*13090*/  UIADD3 UR5, UPT, UPT, UR18, -0x1, URZ ;  /* 0xffffffff12057890 */ /* 0x000fe4000fffe0ff */
[----:B------:R-:W3:Y:S04]  /*130a0*/  LDL R238, [R1+0x60] ;  /* 0x0000600001ee7983 */ /* 0x000ee80000100800 */
[----:B-1----:R-:W-:Y:S04]  /*130b0*/  IMAD.WIDE.U32 R6, R10, UR5, RZ ;  /* 0x000000050a067c25 */ /* 0x002fe8000f8e00ff */
[----:B------:R-:W-:Y:S02]  /*130c0*/  IMAD R7, R11, UR5, R7 ;  /* 0x000000050b077c24 */ /* 0x000fe4000f8e0207 */
[C---:B------:R-:W-:Y:S03]  /*130d0*/  IMAD.SHL.U32 R2, R6.reuse, 0x40, RZ ;  /* 0x0000004006027824 */ /* 0x040fe600078e00ff */
[C-C-:B------:R-:W-:Y:S02]  /*130e0*/  SHF.L.U64.HI R5, R6.reuse, 0x6, R7.reuse ;  /* 0x0000000606057819 */ /* 0x140fe40000010207 */
[C---:B--2---:R-:W-:Y:S04]  /*130f0*/  LEA R8, P0, R6.reuse, R239, 0x7 ;  /* 0x000000ef06087211 */ /* 0x044fe800078038ff */
        /* <DEDUP_REMOVED lines=16> */
.L_x_930:
[----:B--23--:R-:W2:Y:S01]  /*13200*/  LDL R0, [R1+0x6c] ;  /* 0x00006c0001007983 */ /* 0x00cea20000100800 */
[----:B------:R-:W-:Y:S04]  /*13210*/  DEPBAR.LE SB0, 0x0 ;  /* 0x000080000000791a */ /* 0x000fe80000000000 */
[----:B------:R-:W3:Y:S01]  /*13220*/  LDL R10, [R1+0x68] ;  /* 0x00006800010a7983 */ /* 0x000ee20000100800 */
[----:B------:R-:W-:Y:S02]  /*13230*/  UIMAD.WIDE.U32 UR20, UR18, UR6, URZ ;  /* 0x00000006121472a5 */ /* 0x000fe4000f8e00ff */
[----:B------:R-:W-:Y:S01]  /*13240*/  USHF.L.U32 UR23, UR18, 0x1, URZ ;  /* 0x0000000112177899 */ /* 0x000fe200080006ff */
[----:B------:R-:W-:Y:S01]  /*13250*/  BAR.SYNC.DEFER_BLOCKING 0x0 ;  /* 0x0000000000007b1d */ /* 0x000fe20000010000 */
[----:B------:R-:W-:Y:S02]  /*13260*/  UIMAD UR5, UR18, UR7, UR21 ;  /* 0x00000007120572a4 */ /* 0x000fe4000f8e0215 */
[----:B------:R-:W-:Y:S01]  /*13270*/  IMAD.U32 R8, RZ, RZ, UR20 ;  /* 0x00000014ff087e24 */ /* 0x000fe2000f8e00ff */
[----:B------:R-:W-:Y:S01]  /*13280*/  ULEA UR15, UP0, UR20, UR22, 0x6 ;  /* 0x00000016140f7291 */ /* 0x000fe2000f8030ff */
[----:B------:R-:W-:Y:S01]  /*13290*/  IMAD.U32 R9, RZ, RZ, UR21 ;  /* 0x00000015ff097e24 */ /* 0x000fe2000f8e00ff */
[----:B------:R-:W-:Y:S01]  /*132a0*/  UIADD3 UR21, UPT, UPT, UR29, 0x76cf5d0a, URZ ;  /* 0x76cf5d0a1d157890 */ /* 0x000fe2000fffe0ff */
[----:B------:R-:W-:Y:S01]  /*132b0*/  IMAD.U32 R2, RZ, RZ, UR5 ;  /* 0x00000005ff027e24 */ /* 0x000fe2000f8e00ff */
[----:B------:R-:W-:Y:S02]  /*132c0*/  ULEA.HI.X UR14, UR20, UR10, UR5, 0x6, UP0 ;  /* 0x0000000a140e7291 */ /* 0x000fe400080f3405 */
[----:B------:R-:W-:Y:S01]  /*132d0*/  IMAD.U32 R5, RZ, RZ, UR15 ;  /* 0x0000000fff057e24 */ /* 0x000fe2000f8e00ff */
[----:B------:R-:W-:Y:S02]  /*132e0*/  UISETP.GT.AND UP0, UPT, UR18, UR16, UPT ;  /* 0x000000101200728c */ /* 0x000fe4000bf04270 */
[----:B------:R-:W-:Y:S01]  /*132f0*/  UIADD3 UR20, UPT, UPT, UR29, 0x32370b8f, URZ ;  /* 0x32370b8f1d147890 */ /* 0x000fe2000fffe0ff */
[CC--:B--2---:R-:W-:Y:S02]  /*13300*/  LEA R6, P1, R8.reuse, R0.reuse, 0x7 ;  /* 0x0000000008067211 */ /* 0x0c4fe400078238ff */
[C---:B------:R-:W-:Y:S01]  /*13310*/  LEA R4, P0, R5.reuse, R0, 0x1 ;  /* 0x0000000005047211 */ /* 0x040fe200078008ff */
[----:B------:R-:W-:Y:S01]  /*13320*/  IMAD.U32 R0, RZ, RZ, UR14 ;  /* 0x0000000eff007e24 */ /* 0x000fe2000f8e00ff */
[-C--:B---3--:R-:W-:Y:S01]  /*13330*/  LEA.HI.X R7, R8, R10.reuse, R2, 0x7, P1 ;  /* 0x0000000a08077211 */ /* 0x088fe200008f3c02 */
[----:B------:R-:W-:Y:S03]  /*13340*/  IMAD.SHL.U32 R2, R220, 0x2, RZ ;  /* 0x00000002dc027824 */ /* 0x000fe600078e00ff */
[----:B------:R-:W-:Y:S01]  /*13350*/  LEA.HI.X R5, R5, R10, R0, 0x1, P0 ;  /* 0x0000000a05057211 */ /* 0x000fe200000f0c00 */
[----:B------:R-:W-:Y:S01]  /*13360*/  IMAD.U32 R0, RZ, RZ, UR18 ;  /* 0x00000012ff007e24 */ /* 0x000fe2000f8e00ff */
[----:B------:R-:W-:Y:S01]  /*13370*/  @!PT LDS RZ, [RZ] ;  /* 0x00000000fffff984 */ /* 0x000fe20000000800 */
[----:B------:R-:W-:Y:S01]  /*13380*/  @!PT LDS RZ, [RZ] ;  /* 0x00000000fffff984 */ /* 0x000fe20000000800 */
[----:B------:R-:W-:Y:S01]  /*13390*/  @!PT LDS RZ, [RZ] ;  /* 0x00000000fffff984 */ /* 0x000fe20000000800 */
[----:B------:R-:W-:Y:S01]  /*133a0*/  LDGSTS.E.BYPASS.LTC128B.128 [R230+0x9000], desc[UR24][R6.64] ;  /* 0x0900000006e67fae */ /* 0x000fe2000b981a18 */
[----:B------:R-:W-:Y:S05]  /*133b0*/  LOP3.LUT R2, R2, 0x6, RZ, 0xc0, !PT ;  /* 0x0000000602027812 */ /* 0x000fea00078ec0ff */
[----:B------:R-:W-:Y:S02]  /*133c0*/  IMAD R0, R0, 0x40, R2 ;  /* 0x0000004000007824 */ /* 0x000fe400078e0202 */
[----:B------:R-:W-:Y:S02]  /*133d0*/  LDGSTS.E.BYPASS.LTC128B.128 [R230+0xa000], desc[UR24][R6.64+0x40] ;  /* 0x0a00004006e67fae */ /* 0x000fe4000b981a18 */
[----:B------:R-:W-:Y:S01]  /*133e0*/  VIADD R103, R0, 0x10 ;  /* 0x0000001000677836 */ /* 0x000fe20000000000 */
[-C--:B------:R-:W-:Y:S01]  /*133f0*/  ISETP.GT.AND P4, PT, R222, R0.reuse, PT ;  /* 0x00000000de00720c */ /* 0x080fe20003f84270 */
[C---:B------:R-:W-:Y:S01]  /*13400*/  VIADD R107, R0.reuse, 0x1 ;  /* 0x00000001006b7836 */ /* 0x040fe20000000000 */
[C---:B------:R-:W-:Y:S01]  /*13410*/  ISETP.GT.AND P1, PT, R225.reuse, R0, PT ;  /* 0x00000000e100720c */ /* 0x040fe20003f24270 */
[C---:B------:R-:W-:Y:S01]  /*13420*/  VIADD R102, R0.reuse, 0x11 ;  /* 0x0000001100667836 */ /* 0x040fe20000000000 */
[----:B------:R-:W-:Y:S01]  /*13430*/  ISETP.GE.AND P6, PT, R0, R229, PT ;  /* 0x000000e50000720c */ /* 0x000fe20003fc6270 */
[----:B------:R-:W-:Y:S01]  /*13440*/  LDGSTS.E.BYPASS.LTC128B.128 [R230+0xb000], desc[UR24][R6.64+0x80] ;  /* 0x0b00008006e67fae */ /* 0x000fe2000b981a18 */
[-C--:B------:R-:W-:Y:S01]  /*13450*/  ISETP.GT.AND P2, PT, R222, R107.reuse, PT ;  /* 0x0000006bde00720c */ /* 0x080fe20003f44270 */
[C---:B------:R-:W-:Y:S01]  /*13460*/  VIADD R104, R0.reuse, 0x9 ;  /* 0x0000000900687836 */ /* 0x040fe20000000000 */
[-C--:B------:R-:W-:Y:S01]  /*13470*/  ISETP.GT.AND P0, PT, R225, R107.reuse, PT ;  /* 0x0000006be100720c */ /* 0x080fe20003f04270 */
[C---:B------:R-:W-:Y:S01]  /*13480*/  VIADD R105, R0.reuse, 0x8 ;  /* 0x0000000800697836 */ /* 0x040fe20000000000 */
[C---:B------:R-:W-:Y:S03]  /*13490*/  ISETP.GE.AND P5, PT, R0.reuse, R226, PT ;  /* 0x000000e20000720c */ /* 0x040fe60003fa6270 */
        /* <DEDUP_REMOVED lines=32> */
[C---:B------:R-:W-:Y:S03]  /*136a0*/  HMMA.16816.F32.BF16 R48, R64.reuse, R50, RZ ;  /* 0x000000324030723c */ /* 0x040fe600000418ff */
[----:B------:R-:W4:Y:S05]  /*136b0*/  LDL R247, [R1+0x28] ;  /* 0x0000280001f77983 */ /* 0x000f2a0000100800 */
[-C--:B-----5:R-:W-:Y:S08]  /*136c0*/  HMMA.16816.F32.BF16 R52, R64, R108.reuse, RZ ;  /* 0x0000006c4034723c */ /* 0x0a0ff000000418ff */
[C---:B------:R-:W-:Y:S02]  /*136d0*/  HMMA.16816.F32.BF16 R56, R60.reuse, R108, RZ ;  /* 0x0000006c3c38723c */ /* 0x040fe400000418ff */
[----:B---3--:R-:W-:Y:S06]  /*136e0*/  VIADD R2, R0, 0x28 ;  /* 0x0000002800027836 */ /* 0x008fec0000000000 */
        /* <DEDUP_REMOVED lines=23> */
[----:B------:R-:W5:Y:S07]  /*13860*/  LDSM.16.M88.4 R176, [R219+0x2000] ;  /* 0x00200000dbb0783b */ /* 0x000f6e0000000200 */
        /* <DEDUP_REMOVED lines=22> */
[-C--:B-----5:R-:W-:Y:S01]  /*139d0*/  HMMA.16816.F32.BF16 R4, R176, R184.reuse, R4 ;  /* 0x000000b8b004723c */ /* 0x0a0fe20000041804 */
[----:B------:R-:W-:Y:S07]  /*139e0*/  LDSM.16.M88.4 R196, [R216+0x8800] ;  /* 0x00880000d8c4783b */ /* 0x000fee0000000200 */
[C---:B------:R-:W-:Y:S08]  /*139f0*/  HMMA.16816.F32.BF16 R8, R192.reuse, R184, R8 ;  /* 0x000000b8c008723c */ /* 0x040ff00000041808 */
        /* <DEDUP_REMOVED lines=12> */
[----:B------:R-:W5:Y:S07]  /*13ac0*/  LDSM.16.M88.4 R212, [R217+0x8000] ;  /* 0x00800000d9d4783b */ /* 0x000f6e0000000200 */
[-C--:B-1----:R-:W-:Y:S08]  /*13ad0*/  HMMA.16816.F32.BF16 R52, R176, R200.reuse, R52 ;  /* 0x000000c8b034723c */ /* 0x082ff00000041834 */
[C---:B------:R-:W-:Y:S08]  /*13ae0*/  HMMA.16816.F32.BF16 R56, R192.reuse, R200, R56 ;  /* 0x000000c8c038723c */ /* 0x040ff00000041838 */
[-C--:B------:R-:W-:Y:S01]  /*13af0*/  HMMA.16816.F32.BF16 R60, R192, R202.reuse, R60 ;  /* 0x000000cac03c723c */ /* 0x080fe2000004183c */
[----:B------:R-:W1:Y:S07]  /*13b00*/  LDSM.16.M88.4 R192, [R219+0x5000] ;  /* 0x00500000dbc0783b */ /* 0x000e6e0000000200 */
        /* <DEDUP_REMOVED lines=18> */
[-C--:B-----5:R-:W-:Y:S08]  /*13c30*/  HMMA.16816.F32.BF16 R4, R208, R212.reuse, R4 ;  /* 0x000000d4d004723c */ /* 0x0a0ff00000041804 */
        /* <DEDUP_REMOVED lines=15> */
[CC--:B------:R-:W-:Y:S02]  /*13d30*/  ISETP.GT.AND P4, PT, R224.reuse, R105.reuse, PT ;  /* 0x00000069e000720c */ /* 0x0c0fe40003f84270 */
[----:B------:R-:W-:Y:S02]  /*13d40*/  FSEL R199, R9, -INF , !P2 ;  /* 0xff80000009c77808 */ /* 0x000fe40005000000 */
[-C--:B------:R-:W-:Y:S01]  /*13d50*/  ISETP.GT.AND P2, PT, R224, R104.reuse, PT ;  /* 0x00000068e000720c */ /* 0x080fe20003f44270 */
        /* <DEDUP_REMOVED lines=8> */
[----:B------:R-:W-:Y:S01]  /*13de0*/  VIADD R13, R0, 0x21 ;  /* 0x00000021000d7836 */ /* 0x000fe20000000000 */
[----:B------:R-:W-:Y:S01]  /*13df0*/  FSEL R190, R14, -INF , !P1 ;  /* 0xff8000000ebe7808 */ /* 0x000fe20004800000 */
[----:B------:R-:W-:Y:S01]  /*13e00*/  BAR.SYNC.DEFER_BLOCKING 0x0 ;  /* 0x0000000000007b1d */ /* 0x000fe20000010000 */
[-C--:B------:R-:W-:Y:S01]  /*13e10*/  ISETP.GT.AND P2, PT, R222, R104.reuse, PT ;  /* 0x00000068de00720c */ /* 0x080fe20003f44270 */
[----:B------:R-:W-:Y:S01]  /*13e20*/  VIADD R14, R0, 0x20 ;  /* 0x00000020000e7836 */ /* 0x000fe20000000000 */
[-C--:B------:R-:W-:Y:S01]  /*13e30*/  ISETP.GT.AND P1, PT, R225, R105.reuse, PT ;  /* 0x00000069e100720c */ /* 0x080fe20003f24270 */
[-C--:B-1----:R-:W-:Y:S05]  /*13e40*/  HMMA.16816.F32.BF16 R36, R208, R4.reuse, R36 ;  /* 0x00000004d024723c */ /* 0x082fea0000041824 */
[----:B------:R-:W-:Y:S01]  /*13e50*/  FSEL R196, R12, -INF , !P4 ;  /* 0xff8000000cc47808 */ /* 0x000fe20006000000 */
[----:B------:R-:W-:Y:S01]  /*13e60*/  VIADD R12, R0, 0x29 ;  /* 0x00000029000c7836 */ /* 0x000fe20000000000 */
[----:B------:R-:W-:Y:S01]  /*13e70*/  FSEL R187, R17, -INF , !P2 ;  /* 0xff80000011bb7808 */ /* 0x000fe20005000000 */
[C---:B------:R-:W-:Y:S04]  /*13e80*/  HMMA.16816.F32.BF16 R40, R192.reuse, R4, R40 ;  /* 0x00000004c028723c */ /* 0x040fe80000041828 */
[----:B------:R-:W-:Y:S01]  /*13e90*/  FSEL R186, R18, -INF , !P1 ;  /* 0xff80000012ba7808 */ /* 0x000fe20004800000 */
[C---:B------:R-:W-:Y:S01]  /*13ea0*/  VIADD R5, R0.reuse, 0x38 ;  /* 0x0000003800057836 */ /* 0x040fe20000000000 */
[----:B------:R-:W-:Y:S01]  /*13eb0*/  ISETP.GT.AND P0, PT, R223, R104, PT ;  /* 0x00000068df00720c */ /* 0x000fe20003f04270 */
[----:B------:R-:W-:Y:S01]  /*13ec0*/  VIADD R4, R0, 0x39 ;  /* 0x0000003900047836 */ /* 0x000fe20000000000 */
[C---:B------:R-:W-:Y:S01]  /*13ed0*/  ISETP.GT.AND P4, PT, R222.reuse, R105, PT ;  /* 0x00000069de00720c */ /* 0x040fe20003f84270 */
[-C--:B------:R-:W-:Y:S03]  /*13ee0*/  HMMA.16816.F32.BF16 R44, R192, R6.reuse, R44 ;  /* 0x00000006c02c723c */ /* 0x080fe6000004182c */
[-C--:B------:R-:W-:Y:S02]  /*13ef0*/  ISETP.GT.AND P2, PT, R222, R102.reuse, PT ;  /* 0x00000066de00720c */ /* 0x080fe40003f44270 */
[-C--:B------:R-:W-:Y:S02]  /*13f00*/  ISETP.GT.AND P1, PT, R225, R103.reuse, PT ;  /* 0x00000067e100720c */ /* 0x080fe40003f24270 */
[----:B------:R-:W-:Y:S01]  /*13f10*/  FSEL R189, R15, -INF , !P0 ;  /* 0xff8000000fbd7808 */ /* 0x000fe20004000000 */
[C---:B------:R-:W-:Y:S04]  /*13f20*/  HMMA.16816.F32.BF16 R48, R208.reuse, R6, R48 ;  /* 0x00000006d030723c */ /* 0x040fe80000041830 */
[----:B------:R-:W-:Y:S01]  /*13f30*/  FSEL R188, R16, -INF , !P4 ;  /* 0xff80000010bc7808 */ /* 0x000fe20006000000 */
[C---:B------:R-:W-:Y:S01]  /*13f40*/  VIADD R16, R0.reuse, 0x18 ;  /* 0x0000001800107836 */ /* 0x040fe20000000000 */
[----:B------:R-:W-:Y:S01]  /*13f50*/  FSEL R183, R21, -INF , !P2 ;  /* 0xff80000015b77808 */ /* 0x000fe20005000000 */
[----:B------:R-:W-:Y:S01]  /*13f60*/  VIADD R15, R0, 0x19 ;  /* 0x00000019000f7836 */ /* 0x000fe20000000000 */
[----:B------:R-:W-:Y:S01]  /*13f70*/  FSEL R182, R22, -INF , !P1 ;  /* 0xff80000016b67808 */ /* 0x000fe20004800000 */
[-C--:B--2---:R-:W-:Y:S03]  /*13f80*/  HMMA.16816.F32.BF16 R52, R208, R8.reuse, R52 ;  /* 0x00000008d034723c */ /* 0x084fe60000041834 */
[----:B------:R-:W-:Y:S01]  /*13f90*/  ISETP.GT.AND P2, PT, R224, R102, PT ;  /* 0x00000066e000720c */ /* 0x000fe20003f44270 */
[C---:B------:R-:W-:Y:S01]  /*13fa0*/  VIADD R7, R0.reuse, 0x30 ;  /* 0x0000003000077836 */ /* 0x040fe20000000000 */
[----:B------:R-:W-:Y:S01]  /*13fb0*/  ISETP.GT.AND P1, PT, R223, R103, PT ;  /* 0x00000067df00720c */ /* 0x000fe20003f24270 */
[----:B------:R-:W-:Y:S01]  /*13fc0*/  VIADD R6, R0, 0x31 ;  /* 0x0000003100067836 */ /* 0x000fe20000000000 */
[----:B------:R-:W-:Y:S01]  /*13fd0*/  FSEL R179, R25, -INF , !P2 ;  /* 0xff80000019b37808 */ /* 0x000fe20005000000 */
[C---:B------:R-:W-:Y:S04]  /*13fe0*/  HMMA.16816.F32.BF16 R56, R192.reuse, R8, R56 ;  /* 0x00000008c038723c */ /* 0x040fe80000041838 */
[----:B------:R-:W-:Y:S02]  /*13ff0*/  FSEL R178, R26, -INF , !P1 ;  /* 0xff8000001ab27808 */ /* 0x000fe40004800000 */
[-C--:B------:R-:W-:Y:S02]  /*14000*/  ISETP.GT.AND P2, PT, R224, R15.reuse, PT ;  /* 0x0000000fe000720c */ /* 0x080fe40003f44270 */
[-C--:B------:R-:W-:Y:S01]  /*14010*/  ISETP.GT.AND P1, PT, R223, R16.reuse, PT ;  /* 0x00000010df00720c */ /* 0x080fe20003f24270 */
[-C--:B------:R-:W-:Y:S03]  /*14020*/  HMMA.16816.F32.BF16 R60, R192, R10.reuse, R60 ;  /* 0x0000000ac03c723c */ /* 0x080fe6000004183c */
[----:B------:R-:W-:Y:S02]  /*14030*/  FSEL R111, R29, -INF , !P2 ;  /* 0xff8000001d6f7808 */ /* 0x000fe40005000000 */
[----:B------:R-:W-:Y:S02]  /*14040*/  FSEL R110, R30, -INF , !P1 ;  /* 0xff8000001e6e7808 */ /* 0x000fe40004800000 */
[----:B------:R-:W-:Y:S01]  /*14050*/  ISETP.GT.AND P2, PT, R222, R15, PT ;  /* 0x0000000fde00720c */ /* 0x000fe20003f44270 */
[----:B------:R-:W-:Y:S04]  /*14060*/  HMMA.16816.F32.BF16 R64, R208, R10, R64 ;  /* 0x0000000ad040723c */ /* 0x000fe80000041840 */
[----:B------:R-:W-:Y:S02]  /*14070*/  ISETP.GT.AND P1, PT, R225, R16, PT ;  /* 0x00000010e100720c */ /* 0x000fe40003f24270 */
[----:B------:R-:W-:Y:S02]  /*14080*/  FSEL R18, R33, -INF , !P2 ;  /* 0xff80000021127808 */ /* 0x000fe40005000000 */
[----:B------:R-:W-:Y:S02]  /*14090*/  FSEL R17, R34, -INF , !P1 ;  /* 0xff80000022117808 */ /* 0x000fe40004800000 */
[-C--:B------:R-:W-:Y:S02]  /*140a0*/  ISETP.GT.AND P2, PT, R222, R13.reuse, PT ;  /* 0x0000000dde00720c */ /* 0x080fe40003f44270 */
[-C--:B------:R-:W-:Y:S02]  /*140b0*/  ISETP.GT.AND P1, PT, R225, R14.reuse, PT ;  /* 0x0000000ee100720c */ /* 0x080fe40003f24270 */
[----:B------:R-:W-:Y:S02]  /*140c0*/  FSEL R37, R37, -INF , !P2 ;  /* 0xff80000025257808 */ /* 0x000fe40005000000 */
[----:B------:R-:W-:Y:S02]  /*140d0*/  FSEL R38, R38, -INF , !P1 ;  /* 0xff80000026267808 */ /* 0x000fe40004800000 */
[----:B------:R-:W-:Y:S02]  /*140e0*/  ISETP.GT.AND P2, PT, R224, R13, PT ;  /* 0x0000000de000720c */ /* 0x000fe40003f44270 */
[----:B------:R-:W-:Y:S02]  /*140f0*/  ISETP.GT.AND P1, PT, R223, R14, PT ;  /* 0x0000000edf00720c */ /* 0x000fe40003f24270 */
        /* <DEDUP_REMOVED lines=10> */
[CC--:B------:R-:W-:Y:S02]  /*141a0*/  ISETP.GT.AND P2, PT, R222.reuse, R6.reuse, PT ;  /* 0x00000006de00720c */ /* 0x0c0fe40003f44270 */
[----:B------:R-:W-:Y:S02]  /*141b0*/  ISETP.GT.AND P1, PT, R225, R7, PT ;  /* 0x00000007e100720c */ /* 0x000fe40003f24270 */
        /* <DEDUP_REMOVED lines=16> */
[C---:B------:R-:W-:Y:S02]  /*142c0*/  ISETP.GT.AND P1, PT, R225.reuse, R5, PT ;  /* 0x00000005e100720c */ /* 0x040fe40003f24270 */
[----:B------:R-:W-:Y:S02]  /*142d0*/  FSEL R176, R28, -INF , !P4 ;  /* 0xff8000001cb07808 */ /* 0x000fe40006000000 */
[----:B------:R-:W-:Y:S02]  /*142e0*/  ISETP.GT.AND P0, PT, R225, R104, PT ;  /* 0x00000068e100720c */ /* 0x000fe40003f04270 */
[----:B------:R-:W-:Y:S02]  /*142f0*/  ISETP.GT.AND P4, PT, R222, R16, PT ;  /* 0x00000010de00720c */ /* 0x000fe40003f84270 */
[----:B------:R-:W-:Y:S02]  /*14300*/  FSEL R65, R65, -INF , !P2 ;  /* 0xff80000041417808 */ /* 0x000fe40005000000 */
[----:B------:R-:W-:Y:S02]  /*14310*/  FSEL R66, R66, -INF , !P1 ;  /* 0xff80000042427808 */ /* 0x000fe40004800000 */
        /* <DEDUP_REMOVED lines=12> */
[----:B------:R-:W-:Y:S02]  /*143e0*/  ISETP.GT.AND P0, PT, R223, R102, PT ;  /* 0x00000066df00720c */ /* 0x000fe40003f04270 */
[----:B------:R-:W-:Y:S02]  /*143f0*/  FSEL R19, R200, -INF , !P5 ;  /* 0xff800000c8137808 */ /* 0x000fe40006800000 */
[----:B------:R-:W-:Y:S02]  /*14400*/  FSEL R23, R196, -INF , !P6 ;  /* 0xff800000c4177808 */ /* 0x000fe40007000000 */
[----:B------:R-:W-:Y:S02]  /*14410*/  FSEL R24, R191, -INF , !P2 ;  /* 0xff800000bf187808 */ /* 0x000fe40005000000 */
[----:B------:R-:W-:Y:S02]  /*14420*/  FSEL R25, R190, -INF , !P1 ;  /* 0xff800000be197808 */ /* 0x000fe40004800000 */
[-C--:B------:R-:W-:Y:S02]  /*14430*/  ISETP.GE.AND P5, PT, R105, R227.reuse, PT ;  /* 0x000000e36900720c */ /* 0x080fe40003fa6270 */
[C---:B------:R-:W-:Y:S02]  /*14440*/  ISETP.GE.AND P6, PT, R104.reuse, R227, PT ;  /* 0x000000e36800720c */ /* 0x040fe40003fc6270 */
[----:B------:R-:W-:Y:S02]  /*14450*/  ISETP.GE.AND P2, PT, R104, R229, PT ;  /* 0x000000e56800720c */ /* 0x000fe40003f46270 */
[----:B------:R-:W-:Y:S02]  /*14460*/  ISETP.GE.AND P1, PT, R103, R227, PT ;  /* 0x000000e36700720c */ /* 0x000fe40003f26270 */
[----:B------:R-:W-:Y:S02]  /*14470*/  FSEL R177, R27, -INF , !P0 ;  /* 0xff8000001bb17808 */ /* 0x000fe40004000000 */
[----:B------:R-:W-:Y:S02]  /*14480*/  FSEL R26, R188, -INF , !P5 ;  /* 0xff800000bc1a7808 */ /* 0x000fe40006800000 */
[----:B------:R-:W-:Y:S01]  /*14490*/  FSEL R27, R187, -INF , !P6 ;  /* 0xff800000bb1b7808 */ /* 0x000fe20007000000 */
[----:B------:R-:W-:Y:S01]  /*144a0*/  IMAD.SHL.U32 R187, R220, 0x4, RZ ;  /* 0x00000004dcbb7824 */ /* 0x000fe200078e00ff */
[----:B------:R-:W-:Y:S02]  /*144b0*/  FSEL R29, R185, -INF , !P2 ;  /* 0xff800000b91d7808 */ /* 0x000fe40005000000 */
[----:B------:R-:W-:Y:S02]  /*144c0*/  FSEL R205, R184, -INF , !P1 ;  /* 0xff800000b8cd7808 */ /* 0x000fe40004800000 */
[C---:B------:R-:W-:Y:S02]  /*144d0*/  ISETP.GE.AND P5, PT, R103.reuse, R226, PT ;  /* 0x000000e26700720c */ /* 0x040fe40003fa6270 */
[----:B------:R-:W-:Y:S02]  /*144e0*/  ISETP.GE.AND P6, PT, R103, R228, PT ;  /* 0x000000e46700720c */ /* 0x000fe40003fc6270 */
[C---:B------:R-:W-:Y:S02]  /*144f0*/  ISETP.GE.AND P2, PT, R102.reuse, R229, PT ;  /* 0x000000e56600720c */ /* 0x040fe40003f46270 */
[----:B------:R-:W-:Y:S02]  /*14500*/  ISETP.GE.AND P1, PT, R102, R226, PT ;  /* 0x000000e26600720c */ /* 0x000fe40003f26270 */
[----:B------:R-:W-:Y:S02]  /*14510*/  ISETP.GT.AND P4, PT, R222, R14, PT ;  /* 0x0000000ede00720c */ /* 0x000fe40003f84270 */
[----:B------:R-:W-:Y:S02]  /*14520*/  FSEL R208, R181, -INF , !P2 ;  /* 0xff800000b5d07808 */ /* 0x000fe40005000000 */
[----:B------:R-:W-:Y:S02]  /*14530*/  FSEL R201, R180, -INF , !P5 ;  /* 0xff800000b4c97808 */ /* 0x000fe40006800000 */
[----:B------:R-:W-:Y:S02]  /*14540*/  FSEL R202, R179, -INF , !P1 ;  /* 0xff800000b3ca7808 */ /* 0x000fe40004800000 */
[----:B------:R-:W-:Y:S02]  /*14550*/  FSEL R209, R178, -INF , !P6 ;  /* 0xff800000b2d17808 */ /* 0x000fe40007000000 */
[----:B------:R-:W-:Y:S01]  /*14560*/  FSEL R36, R36, -INF , !P4 ;  /* 0xff80000024247808 */ /* 0x000fe20006000000 */
[----:B------:R-:W2:Y:S01]  /*14570*/  LDL.64 R178, [R1+0x40] ;  /* 0x0000400001b27983 */ /* 0x000ea20000100a00 */
[C---:B------:R-:W-:Y:S02]  /*14580*/  ISETP.GE.AND P2, PT, R16.reuse, R228, PT ;  /* 0x000000e41000720c */ /* 0x040fe40003f46270 */
[-C--:B------:R-:W-:Y:S02]  /*14590*/  ISETP.GE.AND P5, PT, R16, R227.reuse, PT ;  /* 0x000000e31000720c */ /* 0x080fe40003fa6270 */
[----:B------:R-:W-:Y:S02]  /*145a0*/  ISETP.GT.AND P4, PT, R224, R14, PT ;  /* 0x0000000ee000720c */ /* 0x000fe40003f84270 */
[----:B------:R-:W-:Y:S02]  /*145b0*/  FSEL R195, R110, -INF , !P2 ;  /* 0xff8000006ec37808 */ /* 0x000fe40005000000 */
[----:B------:R-:W-:Y:S02]  /*145c0*/  FSEL R200, R108, -INF , !P5 ;  /* 0xff8000006cc87808 */ /* 0x000fe40006800000 */
[----:B------:R-:W-:Y:S02]  /*145d0*/  FSEL R40, R40, -INF , !P4 ;  /* 0xff80000028287808 */ /* 0x000fe40006000000 */
[C---:B------:R-:W-:Y:S02]  /*145e0*/  ISETP.GE.AND P2, PT, R14.reuse, R227, PT ;  /* 0x000000e30e00720c */ /* 0x040fe40003f46270 */
[-C--:B------:R-:W-:Y:S02]  /*145f0*/  ISETP.GE.AND P5, PT, R14, R226.reuse, PT ;  /* 0x000000e20e00720c */ /* 0x080fe40003fa6270 */
[----:B------:R-:W-:Y:S02]  /*14600*/  FSEL R235, R36, -INF , !P2 ;  /* 0xff80000024eb7808 */ /* 0x000fe40005000000 */
[----:B------:R-:W-:Y:S01]  /*14610*/  FSEL R234, R40, -INF , !P5 ;  /* 0xff80000028ea7808 */ /* 0x000fe20006800000 */
[----:B------:R-:W3:Y:S01]  /*14620*/  LDL R36, [R1+0x2c] ;  /* 0x00002c0001247983 */ /* 0x000ee20000100800 */
[----:B------:R-:W-:Y:S02]  /*14630*/  ISETP.GE.AND P2, PT, R13, R226, PT ;  /* 0x000000e20d00720c */ /* 0x000fe40003f46270 */
[-C--:B------:R-:W-:Y:S01]  /*14640*/  ISETP.GT.AND P0, PT, R223, R15.reuse, PT ;  /* 0x0000000fdf00720c */ /* 0x080fe20003f04270 */
[----:B------:R-:W5:Y:S01]  /*14650*/  LDL R40, [R1+0x30] ;  /* 0x0000300001287983 */ /* 0x000f620000100800 */
[----:B------:R-:W-:Y:S02]  /*14660*/  FSEL R244, R41, -INF , !P2 ;  /* 0xff80000029f47808 */ /* 0x000fe40005000000 */
[----:B------:R-:W-:Y:S01]  /*14670*/  FSEL R109, R31, -INF , !P0 ;  /* 0xff8000001f6d7808 */ /* 0x000fe20004000000 */
[----:B------:R-:W5:Y:S01]  /*14680*/  LDL R41, [R1+0x10] ;  /* 0x0000100001297983 */ /* 0x000f620000100800 */
[----:B------:R-:W-:Y:S02]  /*14690*/  ISETP.GT.AND P0, PT, R225, R15, PT ;  /* 0x0000000fe100720c */ /* 0x000fe40003f04270 */
        /* <DEDUP_REMOVED lines=29> */
[-C--:B------:R-:W-:Y:S02]  /*14870*/  ISETP.GE.AND P0, PT, R107, R227.reuse, PT ;  /* 0x000000e36b00720c */ /* 0x080fe40003f06270 */
[----:B------:R-:W-:Y:S01]  /*14880*/  ISETP.GE.AND P4, PT, R0, R227, PT ;  /* 0x000000e30000720c */ /* 0x000fe20003f86270 */
[----:B------:R-:W-:Y:S01]  /*14890*/  IMAD.U32 R0, RZ, RZ, UR29 ;  /* 0x0000001dff007e24 */ /* 0x000fe2000f8e00ff */
[----:B------:R-:W-:Y:S02]  /*148a0*/  FSEL R31, R203, -INF , !P0 ;  /* 0xff800000cb1f7808 */ /* 0x000fe40004000000 */
[-C--:B------:R-:W-:Y:S02]  /*148b0*/  ISETP.GE.AND P0, PT, R107, R228.reuse, PT ;  /* 0x000000e46b00720c */ /* 0x080fe40003f06270 */
[----:B------:R-:W-:Y:S02]  /*148c0*/  FSEL R30, R204, -INF , !P4 ;  /* 0xff800000cc1e7808 */ /* 0x000fe40006000000 */
[----:B------:R-:W-:Y:S02]  /*148d0*/  FSEL R22, R197, -INF , !P0 ;  /* 0xff800000c5167808 */ /* 0x000fe40004000000 */
[----:B------:R-:W-:Y:S02]  /*148e0*/  ISETP.GE.AND P0, PT, R104, R228, PT ;  /* 0x000000e46800720c */ /* 0x000fe40003f06270 */
[-C--:B------:R-:W-:Y:S02]  /*148f0*/  ISETP.GE.AND P4, PT, R107, R226.reuse, PT ;  /* 0x000000e26b00720c */ /* 0x080fe40003f86270 */
[----:B------:R-:W-:Y:S02]  /*14900*/  FSEL R34, R189, -INF , !P0 ;  /* 0xff800000bd227808 */ /* 0x000fe40004000000 */
[-C--:B------:R-:W-:Y:S02]  /*14910*/  ISETP.GE.AND P0, PT, R103, R229.reuse, PT ;  /* 0x000000e56700720c */ /* 0x080fe40003f06270 */
[----:B------:R-:W-:Y:S02]  /*14920*/  FSEL R20, R199, -INF , !P4 ;  /* 0xff800000c7147808 */ /* 0x000fe40006000000 */
[----:B------:R-:W-:Y:S02]  /*14930*/  FSEL R206, R182, -INF , !P0 ;  /* 0xff800000b6ce7808 */ /* 0x000fe40004000000 */
[-C--:B------:R-:W-:Y:S02]  /*14940*/  ISETP.GE.AND P0, PT, R16, R226.reuse, PT ;  /* 0x000000e21000720c */ /* 0x080fe40003f06270 */
[----:B------:R-:W-:Y:S02]  /*14950*/  ISETP.GE.AND P4, PT, R105, R229, PT ;  /* 0x000000e56900720c */ /* 0x000fe40003f86270 */
[----:B------:R-:W-:Y:S02]  /*14960*/  FSEL R193, R176, -INF , !P0 ;  /* 0xff800000b0c17808 */ /* 0x000fe40004000000 */
[CC--:B------:R-:W-:Y:S02]  /*14970*/  ISETP.GE.AND P0, PT, R15.reuse, R227.reuse, PT ;  /* 0x000000e30f00720c */ /* 0x0c0fe40003f06270 */
[----:B------:R-:W-:Y:S02]  /*14980*/  FSEL R28, R186, -INF , !P4 ;  /* 0xff800000ba1c7808 */ /* 0x000fe40006000000 */
[----:B------:R-:W-:Y:S02]  /*14990*/  ISETP.GE.AND P4, PT, R102, R227, PT ;  /* 0x000000e36600720c */ /* 0x000fe40003f86270 */
[-C--:B------:R-:W-:Y:S02]  /*149a0*/  ISETP.GE.AND P1, PT, R16, R229.reuse, PT ;  /* 0x000000e51000720c */ /* 0x080fe40003f26270 */
[----:B------:R-:W-:Y:S02]  /*149b0*/  ISETP.GE.AND P6, PT, R15, R226, PT ;  /* 0x000000e20f00720c */ /* 0x000fe40003fc6270 */
[----:B------:R-:W-:Y:S02]  /*149c0*/  FSEL R199, R18, -INF , !P0 ;  /* 0xff80000012c77808 */ /* 0x000fe40004000000 */
        /* <DEDUP_REMOVED lines=8> */
[C---:B------:R-:W-:Y:S02]  /*14a50*/  ISETP.GE.AND P0, PT, R12.reuse, R226, PT ;  /* 0x000000e20c00720c */ /* 0x040fe40003f06270 */
[----:B------:R-:W-:Y:S02]  /*14a60*/  FSEL R210, R177, -INF , !P4 ;  /* 0xff800000b1d27808 */ /* 0x000fe40006000000 */
[-C--:B------:R-:W-:Y:S02]  /*14a70*/  ISETP.GE.AND P4, PT, R15, R228.reuse, PT ;  /* 0x000000e40f00720c */ /* 0x080fe40003f86270 */
[----:B------:R-:W-:Y:S02]  /*14a80*/  FSEL R204, R35, -INF , !P6 ;  /* 0xff80000023cc7808 */ /* 0x000fe40007000000 */
[----:B------:R-:W-:Y:S02]  /*14a90*/  FSEL R240, R37, -INF , !P1 ;  /* 0xff80000025f07808 */ /* 0x000fe40004800000 */
[CC--:B------:R-:W-:Y:S02]  /*14aa0*/  ISETP.GE.AND P6, PT, R13.reuse, R229.reuse, PT ;  /* 0x000000e50d00720c */ /* 0x0c0fe40003fc6270 */
[-C--:B------:R-:W-:Y:S02]  /*14ab0*/  ISETP.GE.AND P1, PT, R13, R228.reuse, PT ;  /* 0x000000e40d00720c */ /* 0x080fe40003f26270 */
[----:B------:R-:W-:Y:S02]  /*14ac0*/  FSEL R213, R45, -INF , !P0 ;  /* 0xff8000002dd57808 */ /* 0x000fe40004000000 */
[-C--:B------:R-:W-:Y:S02]  /*14ad0*/  ISETP.GE.AND P0, PT, R12, R229.reuse, PT ;  /* 0x000000e50c00720c */ /* 0x080fe40003f06270 */
[----:B------:R-:W-:Y:S02]  /*14ae0*/  FSEL R196, R109, -INF , !P4 ;  /* 0xff8000006dc47808 */ /* 0x000fe40006000000 */
[----:B------:R-:W-:Y:S02]  /*14af0*/  ISETP.GE.AND P4, PT, R14, R229, PT ;  /* 0x000000e50e00720c */ /* 0x000fe40003f86270 */
[----:B------:R-:W-:Y:S02]  /*14b00*/  FSEL R242, R39, -INF , !P6 ;  /* 0xff80000027f27808 */ /* 0x000fe40007000000 */
[----:B------:R-:W-:Y:S02]  /*14b10*/  FSEL R245, R43, -INF , !P1 ;  /* 0xff8000002bf57808 */ /* 0x000fe40004800000 */
[CC--:B------:R-:W-:Y:S02]  /*14b20*/  ISETP.GE.AND P6, PT, R2.reuse, R228.reuse, PT ;  /* 0x000000e40200720c */ /* 0x0c0fe40003fc6270 */
[----:B------:R-:W-:Y:S02]  /*14b30*/  ISETP.GE.AND P5, PT, R2, R227, PT ;  /* 0x000000e30200720c */ /* 0x000fe40003fa6270 */
[----:B------:R-:W-:Y:S02]  /*14b40*/  ISETP.GE.AND P1, PT, R12, R228, PT ;  /* 0x000000e40c00720c */ /* 0x000fe40003f26270 */
[----:B------:R-:W-:Y:S02]  /*14b50*/  FSEL R233, R51, -INF , !P0 ;  /* 0xff80000033e97808 */ /* 0x000fe40004000000 */
[-C--:B------:R-:W-:Y:S02]  /*14b60*/  ISETP.GE.AND P0, PT, R6, R226.reuse, PT ;  /* 0x000000e20600720c */ /* 0x080fe40003f06270 */
[----:B------:R-:W-:Y:S02]  /*14b70*/  FSEL R241, R38, -INF , !P4 ;  /* 0xff80000026f17808 */ /* 0x000fe40006000000 */
[-C--:B------:R-:W-:Y:S02]  /*14b80*/  ISETP.GE.AND P4, PT, R2, R226.reuse, PT ;  /* 0x000000e20200720c */ /* 0x080fe40003f86270 */
[----:B------:R-:W-:Y:S02]  /*14b90*/  FSEL R212, R46, -INF , !P6 ;  /* 0xff8000002ed47808 */ /* 0x000fe40007000000 */
[----:B------:R-:W-:Y:S02]  /*14ba0*/  FSEL R214, R47, -INF , !P1 ;  /* 0xff8000002fd67808 */ /* 0x000fe40004800000 */
[----:B------:R-:W-:Y:S02]  /*14bb0*/  FSEL R215, R48, -INF , !P5 ;  /* 0xff80000030d77808 */ /* 0x000fe40006800000 */
[----:B------:R-:W-:Y:S02]  /*14bc0*/  ISETP.GE.AND P2, PT, R2, R229, PT ;  /* 0x000000e50200720c */ /* 0x000fe40003f46270 */
[CC--:B------:R-:W-:Y:S02]  /*14bd0*/  ISETP.GE.AND P6, PT, R7.reuse, R227.reuse, PT ;  /* 0x000000e30700720c */ /* 0x0c0fe40003fc6270 */
[C---:B------:R-:W-:Y:S02]  /*14be0*/  ISETP.GE.AND P1, PT, R7.reuse, R226, PT ;  /* 0x000000e20700720c */ /* 0x040fe40003f26270 */
[----:B------:R-:W-:Y:S02]  /*14bf0*/  ISETP.GE.AND P5, PT, R7, R228, PT ;  /* 0x000000e40700720c */ /* 0x000fe40003fa6270 */
[----:B------:R-:W-:Y:S02]  /*14c00*/  FSEL R192, R57, -INF , !P0 ;  /* 0xff80000039c07808 */ /* 0x000fe40004000000 */
[----:B------:R-:W-:Y:S02]  /*14c10*/  ISETP.GE.AND P0, PT, R4, R226, PT ;  /* 0x000000e20400720c */ /* 0x000fe40003f06270 */
[----:B------:R-:W-:Y:S02]  /*14c20*/  SHF.R.U32.HI R186, RZ, 0x1, R220 ;  /* 0x00000001ffba7819 */ /* 0x000fe400000116dc */
[----:B------:R-:W-:Y:S02]  /*14c30*/  FSEL R211, R44, -INF , !P4 ;  /* 0xff8000002cd37808 */ /* 0x000fe40006000000 */
[-C--:B------:R-:W-:Y:S02]  /*14c40*/  ISETP.GE.AND P4, PT, R12, R227.reuse, PT ;  /* 0x000000e30c00720c */ /* 0x080fe40003f86270 */
        /* <DEDUP_REMOVED lines=9> */
[----:B------:R-:W-:Y:S02]  /*14ce0*/  LOP3.LUT R2, R186, 0x8, RZ, 0xc0, !PT ;  /* 0x00000008ba027812 */ /* 0x000fe400078ec0ff */
[----:B------:R-:W-:Y:S02]  /*14cf0*/  ISETP.GE.AND P0, PT, R4, R228, PT ;  /* 0x000000e40400720c */ /* 0x000fe40003f06270 */
        /* <DEDUP_REMOVED lines=8> */
[----:B------:R-:W-:Y:S02]  /*14d80*/  ISETP.GE.AND P1, PT, R5, R229, PT ;  /* 0x000000e50500720c */ /* 0x000fe40003f26270 */
[----:B------:R-:W-:Y:S02]  /*14d90*/  ISETP.GE.AND P5, PT, R4, R227, PT ;  /* 0x000000e30400720c */ /* 0x000fe40003fa6270 */
[----:B------:R-:W-:Y:S02]  /*14da0*/  FSEL R107, R63, -INF , !P0 ;  /* 0xff8000003f6b7808 */ /* 0x000fe40004000000 */
[----:B--2---:R-:W-:Y:S02]  /*14db0*/  LOP3.LUT R8, R179, UR23, R0, 0x96, !PT ;  /* 0x00000017b3087c12 */ /* 0x004fe4000f8e9600 */
[----:B------:R-:W-:Y:S03]  /*14dc0*/  LOP3.LUT R0, R187, 0x18, RZ, 0xc0, !PT ;  /* 0x00000018bb007812 */ /* 0x000fe600078ec0ff */
[----:B------:R-:W-:Y:S01]  /*14dd0*/  IMAD.WIDE.U32 R8, R8, -0x326172a9, RZ ;  /* 0xcd9e8d5708087825 */ /* 0x000fe200078e00ff */
[----:B------:R-:W-:Y:S02]  /*14de0*/  LOP3.LUT R0, R0, 0xc0, R221, 0xf8, !PT ;  /* 0x000000c000007812 */ /* 0x000fe400078ef8dd */
[----:B----4-:R-:W-:Y:S02]  /*14df0*/  LOP3.LUT R14, R8, R247, RZ, 0x3c, !PT ;  /* 0x000000f7080e7212 */ /* 0x010fe400078e3cff */
[----:B------:R-:W-:Y:S03]  /*14e00*/  LOP3.LUT R0, R0, R2, RZ, 0x3c, !PT ;  /* 0x0000000200007212 */ /* 0x000fe600078e3cff */
[----:B------:R-:W-:Y:S01]  /*14e10*/  IMAD.WIDE.U32 R14, R14, -0x2daee0ad, RZ ;  /* 0xd2511f530e0e7825 */ /* 0x000fe200078e00ff */
[C---:B---3--:R-:W-:Y:S02]  /*14e20*/  LOP3.LUT R16, R9.reuse, R36, RZ, 0x3c, !PT ;  /* 0x0000002409107212 */ /* 0x048fe400078e3cff */
[----:B-----5:R-:W-:Y:S02]  /*14e30*/  LOP3.LUT R12, R9, R40, RZ, 0x3c, !PT ;  /* 0x00000028090c7212 */ /* 0x020fe400078e3cff */
[----:B------:R-:W-:Y:S03]  /*14e40*/  LOP3.LUT R17, R8, R41, RZ, 0x3c, !PT ;  /* 0x0000002908117212 */ /* 0x000fe600078e3cff */
[----:B------:R-:W-:Y:S01]  /*14e50*/  IMAD.WIDE.U32 R12, R12, -0x2daee0ad, RZ ;  /* 0xd2511f530c0c7825 */ /* 0x000fe200078e00ff */
[----:B------:R-:W-:Y:S06]  /*14e60*/  BRA.U.ANY UP0, `(.L_x_932) ;  /* 0xffffffe100807547 */ /* 0x000fec000b93ffff */
.L_x_931:
[----:B------:R-:W-:Y:S01]  /*14e70*/  FMNMX3.FTZ R2, R3, R19, R20, !PT ;  /* 0x0000001303027276 */ /* 0x000fe20007810014 */
[----:B------:R-:W2:Y:S01]  /*14e80*/  LDL.64 R50, [R1+0x58] ;  /* 0x0000580001327983 */ /* 0x000ea20000100a00 */
[----:B------:R-:W-:Y:S01]  /*14e90*/  ISETP.GE.AND P0, PT, R4, R229, PT ;  /* 0x000000e50400720c */ /* 0x000fe20003f06270 */
[----:B------:R-:W-:Y:S01]  /*14ea0*/  IMAD.WIDE.U32 R4, R16, -0x2daee0ad, RZ ;  /* 0xd2511f5310047825 */ /* 0x000fe200078e00ff */
[----:B-1----:R-:W-:Y:S01]  /*14eb0*/  FMNMX3.FTZ R8, R2, R23, R24, !PT ;  /* 0x0000001702087276 */ /* 0x002fe20007810018 */
[----:B------:R-:W1:Y:S01]  /*14ec0*/  LDC R188, c[0x0][0x4f8] ;  /* 0x00013e00ffbc7b82 */ /* 0x000e620000000800 */
[----:B------:R-:W-:Y:S01]  /*14ed0*/  FMNMX3.FTZ R2, R100, R21, R22, !PT ;  /* 0x0000001564027276 */ /* 0x000fe20007810016 */
[----:B------:R-:W3:Y:S01]  /*14ee0*/  LDL.64 R56, [R1+0x50] ;  /* 0x0000500001387983 */ /* 0x000ee20000100a00 */
[----:B------:R-:W-:Y:S01]  /*14ef0*/  LOP3.LUT R0, R0, 0x120, R221, 0xf8, !PT ;  /* 0x0000012000007812 */ /* 0x000fe200078ef8dd */
[----:B------:R-:W-:Y:S01]  /*14f00*/  IMAD.WIDE.U32 R6, R17, -0x2daee0ad, RZ ;  /* 0xd2511f5311067825 */ /* 0x000fe200078e00ff */
[----:B------:R-:W-:Y:S01]  /*14f10*/  FMNMX3.FTZ R2, R2, R25, R34, !PT ;  /* 0x0000001902027276 */ /* 0x000fe20007810022 */
[----:B------:R-:W-:Y:S01]  /*14f20*/  UMOV UR5, UR11 ;  /* 0x0000000b00057c82 */ /* 0x000fe20008000000 */
[----:B------:R-:W-:Y:S01]  /*14f30*/  LOP3.LUT R12, R12, UR20, R15, 0x96, !PT ;  /* 0x000000140c0c7c12 */ /* 0x000fe2000f8e960f */
[----:B------:R-:W4:Y:S01]  /*14f40*/  LDL.64 R48, [R1+0x20] ;  /* 0x0000200001307983 */ /* 0x000f220000100a00 */
[----:B------:R-:W-:Y:S01]  /*14f50*/  FMNMX3.FTZ R2, R2, R209, R210, !PT ;  /* 0x000000d102027276 */ /* 0x000fe200078100d2 */
[----:B------:R-:W-:Y:S01]  /*14f60*/  UIADD3 UR19, UPT, UPT, UR29, -0x126145ec, URZ ;  /* 0xed9eba141d137890 */ /* 0x000fe2000fffe0ff */
[----:B------:R-:W-:Y:S01]  /*14f70*/  LOP3.LUT R7, R4, UR20, R7, 0x96, !PT ;  /* 0x0000001404077c12 */ /* 0x000fe2000f8e9607 */
[----:B------:R-:W-:Y:S01]  /*14f80*/  IMAD.WIDE.U32 R44, R12, -0x326172a9, RZ ;  /* 0xcd9e8d570c2c7825 */ /* 0x000fe200078e00ff */
[----:B------:R-:W-:Y:S01]  /*14f90*/  FMNMX3.FTZ R2, R2, R195, R196, !PT ;  /* 0x000000c302027276 */ /* 0x000fe200078100c4 */
[----:B------:R-:W5:Y:S01]  /*14fa0*/  LDL.64 R42, [R1+0x18] ;  /* 0x00001800012a7983 */ /* 0x000f620000100a00 */
[----:B------:R-:W-:Y:S01]  /*14fb0*/  LEA R185, R0, UR5, 0x1 ;  /* 0x0000000500b97c11 */ /* 0x000fe2000f8e08ff */
[----:B------:R-:W-:Y:S01]  /*14fc0*/  IMAD.WIDE.U32 R248, R7, -0x326172a9, RZ ;  /* 0xcd9e8d5707f87825 */ /* 0x000fe200078e00ff */
[----:B------:R-:W-:Y:S01]  /*14fd0*/  FMNMX3.FTZ R2, R2, R243, R245, !PT ;  /* 0x000000f302027276 */ /* 0x000fe200078100f5 */
[----:B------:R-:W-:Y:S01]  /*14fe0*/  UIADD3 UR15, UPT, UPT, UR29, -0x56f99767, URZ ;  /* 0xa90668991d0f7890 */ /* 0x000fe2000fffe0ff */
[----:B------:R-:W-:Y:S01]  /*14ff0*/  FMNMX3.FTZ R7, R101, R30, R31, !PT ;  /* 0x0000001e65077276 */ /* 0x000fe2000781001f */
[----:B------:R-:W-:Y:S01]  /*15000*/  VIADD R184, R185, 0x9020 ;  /* 0x00009020b9b87836 */ /* 0x000fe20000000000 */
[----:B------:R-:W-:Y:S01]  /*15010*/  FMNMX3.FTZ R0, R2, R212, R214, !PT ;  /* 0x000000d402007276 */ /* 0x000fe200078100d6 */
[----:B------:R-:W-:Y:S01]  /*15020*/  IMAD.MOV.U32 R60, RZ, RZ, R237 ;  /* 0x000000ffff3c7224 */ /* 0x000fe200078e00ed */
[----:B------:R-:W-:Y:S01]  /*15030*/  FMNMX3.FTZ R7, R7, R26, R27, !PT ;  /* 0x0000001a07077276 */ /* 0x000fe2000781001b */
[----:B------:R-:W-:Y:S01]  /*15040*/  IMAD.MOV.U32 R61, RZ, RZ, R236 ;  /* 0x000000ffff3d7224 */ /* 0x000fe200078e00ec */
[----:B------:R-:W-:Y:S01]  /*15050*/  FMNMX3.FTZ R0, R0, R58, R59, !PT ;  /* 0x0000003a00007276 */ /* 0x000fe2000781003b */
[----:B------:R-:W-:Y:S01]  /*15060*/  UIADD3 UR14, UPT, UPT, UR29, 0x646e171e, URZ ;  /* 0x646e171e1d0e7890 */ /* 0x000fe2000fffe0ff */
[----:B------:R-:W-:Y:S01]  /*15070*/  FMNMX3.FTZ R7, R7, R205, R207, !PT ;  /* 0x000000cd07077276 */ /* 0x000fe200078100cf */
[----:B------:R-:W-:Y:S01]  /*15080*/  UIADD3 UR23, UPT, UPT, UR23, 0x1, URZ ;  /* 0x0000000117177890 */ /* 0x000fe2000fffe0ff */
[----:B------:R-:W-:Y:S01]  /*15090*/  FMNMX3.FTZ R0, R0, R108, R107, !PT ;  /* 0x0000006c00007276 */ /* 0x000fe2000781006b */
[----:B------:R-:W-:Y:S01]  /*150a0*/  UISETP.GT.AND UP0, UPT, UR18, UR16, UPT ;  /* 0x000000101200728c */ /* 0x000fe2000bf04270 */
[----:B------:R-:W-:Y:S01]  /*150b0*/  FMNMX3.FTZ R7, R7, R200, R199, !PT ;  /* 0x000000c807077276 */ /* 0x000fe200078100c7 */
[----:B------:R-:W-:Y:S01]  /*150c0*/  UIADD3 UR18, UPT, UPT, UR18, -0x1, URZ ;  /* 0xffffffff12127890 */ /* 0x000fe2000fffe0ff */
[----:B------:R-:W-:Y:S01]  /*150d0*/  FSEL R250, R54, -INF , !P4 ;  /* 0xff80000036fa7808 */ /* 0x000fe20006000000 */
[----:B------:R-:W1:Y:S01]  /*150e0*/  SHFL.BFLY PT, R2, R0, 0x2, 0x1f ;  /* 0x0c401f0000027f89 */ /* 0x000e6200000e0000 */
[----:B------:R-:W-:Y:S01]  /*150f0*/  FSEL R246, R66, -INF , !P1 ;  /* 0xff80000042f67808 */ /* 0x000fe20004800000 */
[----:B------:R-:W-:Y:S01]  /*15100*/  IMAD.MOV.U32 R54, RZ, RZ, R59 ;  /* 0x000000ffff367224 */ /* 0x000fe200078e003b */
[----:B------:R-:W-:Y:S02]  /*15110*/  MOV R66, R247 ;  /* 0x000000f700427202 */ /* 0x000fe40000000f00 */
[----:B------:R-:W-:Y:S01]  /*15120*/  FSEL R247, R67, -INF , !P0 ;  /* 0xff80000043f77808 */ /* 0x000fe20004000000 */
[----:B------:R-:W-:Y:S01]  /*15130*/  IMAD.MOV.U32 R67, RZ, RZ, R192 ;  /* 0x000000ffff437224 */ /* 0x000fe200078e00c0 */
[----:B-1----:R-:W-:Y:S05]  /*15140*/  LOP3.LUT R188, R188, 0xff, RZ, 0xc0, !PT ;  /* 0x000000ffbcbc7812 */ /* 0x002fea00078ec0ff */
[----:B------:R-:W-:Y:S01]  /*15150*/  IMAD R188, R188, 0x10000, R188 ;  /* 0x00010000bcbc7824 */ /* 0x000fe200078e02bc */
[----:B------:R-:W-:Y:S05]  /*15160*/  FMNMX.FTZ R0, R0, R2, !PT ;  /* 0x0000000200007209 */ /* 0x000fea0007810000 */
[----:B------:R-:W1:Y:S02]  /*15170*/  SHFL.BFLY PT, R2, R0, 0x1, 0x1f ;  /* 0x0c201f0000027f89 */ /* 0x000e6400000e0000 */
[----:B-1----:R-:W-:Y:S04]  /*15180*/  FMNMX.FTZ R102, R0, R2, !PT ;  /* 0x0000000200667209 */ /* 0x002fe80007810000 */
[C---:B------:R-:W-:Y:S01]  /*15190*/  FSETP.NEU.FTZ.AND P0, PT, R102.reuse, -INF , PT ;  /* 0xff8000006600780b */ /* 0x040fe20003f1d000 */
[----:B------:R-:W-:Y:S05]  /*151a0*/  FMUL.FTZ R191, R102, UR4 ;  /* 0x0000000466bf7c20 */ /* 0x000fea0008410000 */
[----:B------:R-:W-:Y:S02]  /*151b0*/  FSEL R191, R191, RZ, P0 ;  /* 0x000000ffbfbf7208 */ /* 0x000fe40000000000 */
[----:B--2---:R-:W-:Y:S02]  /*151c0*/  LOP3.LUT R10, R50, UR21, R5, 0x96, !PT ;  /* 0x00000015320a7c12 */ /* 0x004fe4000f8e9605 */
[----:B------:R-:W-:Y:S04]  /*151d0*/  FMNMX3.FTZ R5, R8, R201, R202, !PT ;  /* 0x000000c908057276 */ /* 0x000fe800078100ca */
[----:B------:R-:W-:Y:S02]  /*151e0*/  FMNMX3.FTZ R5, R5, R193, R194, !PT ;  /* 0x000000c105057276 */ /* 0x000fe400078100c2 */
[----:B---3--:R-:W-:Y:S01]  /*151f0*/  LOP3.LUT R9, R56, UR21, R13, 0x96, !PT ;  /* 0x0000001538097c12 */ /* 0x008fe2000f8e960d */
[----:B------:R-:W-:Y:S01]  /*15200*/  IMAD.WIDE.U32 R12, R10, -0x326172a9, RZ ;  /* 0xcd9e8d570a0c7825 */ /* 0x000fe200078e00ff */
[----:B------:R-:W-:Y:S02]  /*15210*/  FMNMX3.FTZ R4, R5, R234, R244, !PT ;  /* 0x000000ea05047276 */ /* 0x000fe400078100f4 */
[----:B------:R-:W-:Y:S01]  /*15220*/  IADD3 R5, PT, PT, R185, 0x9000, RZ ;  /* 0x00009000b9057810 */ /* 0x000fe20007ffe0ff */
[----:B------:R-:W-:Y:S01]  /*15230*/  IMAD.WIDE.U32 R16, R9, -0x326172a9, RZ ;  /* 0xcd9e8d5709107825 */ /* 0x000fe200078e00ff */
[----:B------:R-:W-:Y:S03]  /*15240*/  FMNMX3.FTZ R4, R4, R211, R213, !PT ;  /* 0x000000d304047276 */ /* 0x000fe600078100d5 */
[----:B------:R-:W-:Y:S01]  /*15250*/  @P3 VIADD R184, R5, 0xffffffe0 ;  /* 0xffffffe005b83836 */ /* 0x000fe20000000000 */
[----:B------:R-:W-:Y:S02]  /*15260*/  FMNMX3.FTZ R4, R4, R251, R192, !PT ;  /* 0x000000fb04047276 */ /* 0x000fe400078100c0 */
[----:B----4-:R-:W-:Y:S02]  /*15270*/  LOP3.LUT R8, R48, UR13, R17, 0x96, !PT ;  /* 0x0000000d30087c12 */ /* 0x010fe4000f8e9611 */
[----:B------:R-:W-:Y:S02]  /*15280*/  FMNMX3.FTZ R4, R4, R37, R252, !PT ;  /* 0x0000002504047276 */ /* 0x000fe400078100fc */
[----:B-----5:R-:W-:Y:S02]  /*15290*/  LOP3.LUT R9, R42, UR13, R13, 0x96, !PT ;  /* 0x0000000d2a097c12 */ /* 0x020fe4000f8e960d */
[----:B------:R-:W-:Y:S01]  /*152a0*/  LOP3.LUT R11, R16, UR12, R45, 0x96, !PT ;  /* 0x0000000c100b7c12 */ /* 0x000fe2000f8e962d */
[----:B------:R-:W1:Y:S01]  /*152b0*/  SHFL.BFLY PT, R105, R4, 0x2, 0x1f ;  /* 0x0c401f0004697f89 */ /* 0x000e6200000e0000 */
[----:B------:R-:W-:Y:S01]  /*152c0*/  FMNMX3.FTZ R5, R106, R32, R33, !PT ;  /* 0x000000206a057276 */ /* 0x000fe20007810021 */
[----:B------:R-:W-:Y:S01]  /*152d0*/  IMAD.WIDE.U32 R16, R8, -0x2daee0ad, RZ ;  /* 0xd2511f5308107825 */ /* 0x000fe200078e00ff */
[----:B------:R-:W-:Y:S02]  /*152e0*/  LOP3.LUT R8, R12, UR12, R249, 0x96, !PT ;  /* 0x0000000c0c087c12 */ /* 0x000fe4000f8e96f9 */
[----:B------:R-:W-:Y:S01]  /*152f0*/  FMNMX3.FTZ R5, R5, R28, R29, !PT ;  /* 0x0000001c05057276 */ /* 0x000fe2000781001d */
[----:B------:R-:W-:Y:S01]  /*15300*/  IMAD.WIDE.U32 R12, R9, -0x2daee0ad, RZ ;  /* 0xd2511f53090c7825 */ /* 0x000fe200078e00ff */
[----:B------:R-:W-:Y:S02]  /*15310*/  FSEL R249, R55, -INF , !P2 ;  /* 0xff80000037f97808 */ /* 0x000fe40005000000 */
[----:B------:R-:W-:Y:S01]  /*15320*/  FMNMX3.FTZ R5, R5, R206, R208, !PT ;  /* 0x000000ce05057276 */ /* 0x000fe200078100d0 */
[----:B------:R-:W-:Y:S01]  /*15330*/  IMAD.WIDE.U32 R236, R11, -0x2daee0ad, RZ ;  /* 0xd2511f530bec7825 */ /* 0x000fe200078e00ff */
[----:B------:R-:W-:Y:S02]  /*15340*/  LOP3.LUT R10, R6, UR19, R13, 0x96, !PT ;  /* 0x00000013060a7c12 */ /* 0x000fe4000f8e960d */
[----:B------:R-:W-:Y:S01]  /*15350*/  FMNMX3.FTZ R6, R7, R235, R240, !PT ;  /* 0x000000eb07067276 */ /* 0x000fe200078100f0 */
[----:B------:R-:W-:Y:S01]  /*15360*/  IMAD.WIDE.U32 R238, R8, -0x2daee0ad, RZ ;  /* 0xd2511f5308ee7825 */ /* 0x000fe200078e00ff */
[----:B------:R-:W-:Y:S02]  /*15370*/  FMNMX3.FTZ R5, R5, R203, R204, !PT ;  /* 0x000000cb05057276 */ /* 0x000fe400078100cc */
[----:B------:R-:W-:Y:S01]  /*15380*/  FMNMX3.FTZ R104, R6, R215, R231, !PT ;  /* 0x000000d706687276 */ /* 0x000fe200078100e7 */
[----:B------:R-:W-:Y:S01]  /*15390*/  IMAD.WIDE.U32 R110, R10, -0x326172a9, RZ ;  /* 0xcd9e8d570a6e7825 */ /* 0x000fe200078e00ff */
[----:B------:R-:W-:Y:S02]  /*153a0*/  LOP3.LUT R9, R16, UR15, R237, 0x96, !PT ;  /* 0x0000000f10097c12 */ /* 0x000fe4000f8e96ed */
[----:B------:R-:W-:Y:S02]  /*153b0*/  LOP3.LUT R8, R12, UR15, R239, 0x96, !PT ;  /* 0x0000000f0c087c12 */ /* 0x000fe4000f8e96ef */
[----:B------:R-:W-:Y:S01]  /*153c0*/  FMNMX3.FTZ R104, R104, R61, R60, !PT ;  /* 0x0000003d68687276 */ /* 0x000fe2000781003c */
[----:B------:R-:W-:Y:S01]  /*153d0*/  IMAD.WIDE.U32 R6, R9, -0x326172a9, RZ ;  /* 0xcd9e8d5709067825 */ /* 0x000fe200078e00ff */
[----:B-1----:R-:W-:Y:S02]  /*153e0*/  FMNMX.FTZ R105, R4, R105, !PT ;  /* 0x0000006904697209 */ /* 0x002fe40007810000 */
[----:B------:R-:W-:Y:S02]  /*153f0*/  FMNMX3.FTZ R4, R5, R241, R242, !PT ;  /* 0x000000f105047276 */ /* 0x000fe400078100f2 */
[----:B------:R-:W-:Y:S01]  /*15400*/  FSEL R237, R64, -INF , !P6 ;  /* 0xff80000040ed7808 */ /* 0x000fe20007000000 */
[----:B------:R-:W-:Y:S01]  /*15410*/  SHFL.BFLY PT, R18, R105, 0x1, 0x1f ;  /* 0x0c201f0069127f89 */ /* 0x000fe200000e0000 */
[----:B------:R-:W-:Y:S02]  /*15420*/  FSEL R239, R65, -INF , !P5 ;  /* 0xff80000041ef7808 */ /* 0x000fe40006800000 */
[----:B------:R-:W-:Y:S02]  /*15430*/  FMNMX3.FTZ R4, R4, R232, R233, !PT ;  /* 0x000000e804047276 */ /* 0x000fe400078100e9 */
[----:B------:R-:W-:Y:S02]  /*15440*/  FMNMX3.FTZ R104, R104, R237, R239, !PT ;  /* 0x000000ed68687276 */ /* 0x000fe400078100ef */
[----:B------:R-:W-:Y:S01]  /*15450*/  FMNMX3.FTZ R103, R4, R250, R249, !PT ;  /* 0x000000fa04677276 */ /* 0x000fe200078100f9 */
[----:B------:R-:W-:Y:S01]  /*15460*/  IMAD.WIDE.U32 R4, R8, -0x326172a9, RZ ;  /* 0xcd9e8d5708047825 */ /* 0x000fe200078e00ff */
[----:B------:R-:W-:Y:S01]  /*15470*/  LOP3.LUT R14, R14, UR19, R17, 0x96, !PT ;  /* 0x000000130e0e7c12 */ /* 0x000fe2000f8e9611 */
[----:B------:R-:W1:Y:S01]  /*15480*/  SHFL.BFLY PT, R16, R104, 0x2, 0x1f ;  /* 0x0c401f0068107f89 */ /* 0x000e6200000e0000 */
[----:B------:R-:W-:Y:S01]  /*15490*/  FMNMX3.FTZ R103, R103, R246, R247, !PT ;  /* 0x000000f667677276 */ /* 0x000fe200078100f7 */
[----:B------:R-:W-:Y:S01]  /*154a0*/  IMAD.MOV.U32 R8, RZ, RZ, R6 ;  /* 0x000000ffff087224 */ /* 0x000fe200078e0006 */
[----:B------:R-:W-:Y:S01]  /*154b0*/  LOP3.LUT R5, R110, UR8, R5, 0x96, !PT ;  /* 0x000000086e057c12 */ /* 0x000fe2000f8e9605 */
[----:B------:R-:W-:Y:S01]  /*154c0*/  IMAD.WIDE.U32 R64, R14, -0x326172a9, RZ ;  /* 0xcd9e8d570e407825 */ /* 0x000fe200078e00ff */
[C---:B------:R-:W-:Y:S03]  /*154d0*/  PRMT R10, R4.reuse, 0x7773, RZ ;  /* 0x00007773040a7816 */ /* 0x040fe600000000ff */
[----:B------:R-:W2:Y:S01]  /*154e0*/  SHFL.BFLY PT, R17, R103, 0x2, 0x1f ;  /* 0x0c401f0067117f89 */ /* 0x000ea200000e0000 */
[----:B------:R-:W-:Y:S02]  /*154f0*/  PRMT R9, R4, 0x7772, RZ ;  /* 0x0000777204097816 */ /* 0x000fe400000000ff */
[C---:B------:R-:W-:Y:S02]  /*15500*/  PRMT R12, R6.reuse, 0x7772, RZ ;  /* 0x00007772060c7816 */ /* 0x040fe400000000ff */
[----:B------:R-:W-:Y:S02]  /*15510*/  MOV R11, R4 ;  /* 0x00000004000b7202 */ /* 0x000fe40000000f00 */
[C---:B------:R-:W-:Y:S02]  /*15520*/  PRMT R13, R6.reuse, 0x7773, RZ ;  /* 0x00007773060d7816 */ /* 0x040fe400000000ff */
[----:B------:R-:W-:Y:S02]  /*15530*/  PRMT R14, R6, 0x7771, RZ ;  /* 0x00007771060e7816 */ /* 0x000fe400000000ff */
[----:B------:R-:W-:Y:S02]  /*15540*/  PRMT R15, R4, 0x7771, RZ ;  /* 0x00007771040f7816 */ /* 0x000fe400000000ff */
[--C-:B------:R-:W-:Y:S02]  /*15550*/  LOP3.LUT R6, R64, UR8, R7.reuse, 0x96, !PT ;  /* 0x0000000840067c12 */ /* 0x100fe4000f8e9607 */
[C---:B------:R-:W-:Y:S02]  /*15560*/  LOP3.LUT R4, R5.reuse, 0xffff, RZ, 0xc0, !PT ;  /* 0x0000ffff05047812 */ /* 0x040fe400078ec0ff */
[----:B------:R-:W-:Y:S02]  /*15570*/  PRMT R7, R5, 0x7632, R7 ;  /* 0x0000763205077816 */ /* 0x000fe40000000007 */
[----:B------:R-:W-:Y:S02]  /*15580*/  PRMT R183, R9, 0x5410, R10 ;  /* 0x0000541009b77816 */ /* 0x000fe4000000000a */
[----:B------:R-:W-:Y:S02]  /*15590*/  LOP3.LUT R10, R5, 0xff, RZ, 0xc0, !PT ;  /* 0x000000ff050a7812 */ /* 0x000fe400078ec0ff */
[----:B------:R-:W-:Y:S02]  /*155a0*/  SHF.R.U32.HI R9, RZ, 0x18, R5 ;  /* 0x00000018ff097819 */ /* 0x000fe40000011605 */
[----:B------:R-:W-:Y:S02]  /*155b0*/  SHF.R.U32.HI R5, RZ, 0x8, R4 ;  /* 0x00000008ff057819 */ /* 0x000fe40000011604 */
[----:B------:R-:W-:Y:S02]  /*155c0*/  LOP3.LUT R4, R7, 0xff, RZ, 0xc0, !PT ;  /* 0x000000ff07047812 */ /* 0x000fe400078ec0ff */
[----:B-1----:R-:W-:Y:S02]  /*155d0*/  FMNMX.FTZ R104, R104, R16, !PT ;  /* 0x0000001068687209 */ /* 0x002fe40007810000 */
[----:B------:R-:W-:Y:S02]  /*155e0*/  FMNMX.FTZ R105, R105, R18, !PT ;  /* 0x0000001269697209 */ /* 0x000fe40007810000 */
[----:B------:R-:W-:Y:S01]  /*155f0*/  LOP3.LUT R8, R8, 0xff, RZ, 0xc0, !PT ;  /* 0x000000ff08087812 */ /* 0x000fe200078ec0ff */
[----:B------:R-:W1:Y:S01]  /*15600*/  SHFL.BFLY PT, R7, R104, 0x1, 0x1f ;  /* 0x0c201f0068077f89 */ /* 0x000e6200000e0000 */
[----:B------:R-:W-:Y:S01]  /*15610*/  PRMT R9, R4, 0x5410, R9 ;  /* 0x0000541004097816 */ /* 0x000fe20000000009 */
[----:B------:R-:W-:Y:S01]  /*15620*/  FMUL.FTZ R189, R105, UR4 ;  /* 0x0000000469bd7c20 */ /* 0x000fe20008410000 */
[----:B------:R-:W-:Y:S02]  /*15630*/  PRMT R4, R6, 0x7632, R4 ;  /* 0x0000763206047816 */ /* 0x000fe40000000004 */
[----:B------:R-:W-:Y:S02]  /*15640*/  PRMT R14, R8, 0x5410, R14 ;  /* 0x00005410080e7816 */ /* 0x000fe4000000000e */
[----:B------:R-:W-:Y:S02]  /*15650*/  LOP3.LUT R8, R11, 0xff, RZ, 0xc0, !PT ;  /* 0x000000ff0b087812 */ /* 0x000fe400078ec0ff */
[----:B------:R-:W-:Y:S02]  /*15660*/  FSETP.NEU.FTZ.AND P1, PT, R105, -INF , PT ;  /* 0xff8000006900780b */ /* 0x000fe40003f3d000 */
[C---:B------:R-:W-:Y:S02]  /*15670*/  LOP3.LUT R0, R6.reuse, 0xffff, RZ, 0xc0, !PT ;  /* 0x0000ffff06007812 */ /* 0x040fe400078ec0ff */
[----:B------:R-:W-:Y:S02]  /*15680*/  LOP3.LUT R2, R6, 0xff, RZ, 0xc0, !PT ;  /* 0x000000ff06027812 */ /* 0x000fe400078ec0ff */
[----:B--2---:R-:W-:Y:S02]  /*15690*/  FMNMX.FTZ R103, R103, R17, !PT ;  /* 0x0000001167677209 */ /* 0x004fe40007810000 */
[----:B------:R-:W-:Y:S02]  /*156a0*/  LOP3.LUT R4, R4, 0xff, RZ, 0xc0, !PT ;  /* 0x000000ff04047812 */ /* 0x000fe400078ec0ff */
[----:B------:R-:W-:Y:S02]  /*156b0*/  SHF.R.U32.HI R6, RZ, 0x18, R6 ;  /* 0x00000018ff067819 */ /* 0x000fe40000011606 */
[----:B------:R-:W-:Y:S02]  /*156c0*/  FSEL R189, R189, RZ, P1 ;  /* 0x000000ffbdbd7208 */ /* 0x000fe40000800000 */
[----:B------:R-:W-:Y:S02]  /*156d0*/  PRMT R15, R8, 0x5410, R15 ;  /* 0x00005410080f7816 */ /* 0x000fe4000000000f */
[----:B------:R-:W-:Y:S01]  /*156e0*/  SHF.R.U32.HI R0, RZ, 0x8, R0 ;  /* 0x00000008ff007819 */ /* 0x000fe20000011600 */
[----:B------:R-:W2:Y:S01]  /*156f0*/  SHFL.BFLY PT, R8, R103, 0x1, 0x1f ;  /* 0x0c201f0067087f89 */ /* 0x000ea200000e0000 */
[----:B------:R-:W-:Y:S01]  /*15700*/  PRMT R11, R4, 0x5410, R6 ;  /* 0x00005410040b7816 */ /* 0x000fe20000000006 */
[----:B------:R-:W-:Y:S01]  /*15710*/  FFMA.FTZ R4, R21, UR4, -R191 ;  /* 0x0000000415047c23 */ /* 0x000fe200080108bf */
[----:B------:R-:W-:Y:S02]  /*15720*/  PRMT R13, R12, 0x5410, R13 ;  /* 0x000054100c0d7816 */ /* 0x000fe4000000000d */
[----:B------:R-:W-:Y:S01]  /*15730*/  PRMT R12, R2, 0x5410, R0 ;  /* 0x00005410020c7816 */ /* 0x000fe20000000000 */
[----:B------:R-:W-:Y:S01]  /*15740*/  FFMA.FTZ R2, R20, UR4, -R189 ;  /* 0x0000000414027c23 */ /* 0x000fe200080108bd */
[----:B------:R3:W-:Y:S01]  /*15750*/  MUFU.EX2 R197, R4 ;  /* 0x0000000400c57308 */ /* 0x0007e20000000800 */
[----:B------:R-:W-:Y:S02]  /*15760*/  FSEL R0, R105, RZ, P1 ;  /* 0x000000ff69007208 */ /* 0x000fe40000800000 */
[----:B-1----:R-:W-:Y:S07]  /*15770*/  FMNMX.FTZ R104, R104, R7, !PT ;  /* 0x0000000768687209 */ /* 0x002fee0007810000 */
[----:B------:R1:W4:Y:S01]  /*15780*/  MUFU.EX2 R35, R2 ;  /* 0x0000000200237308 */ /* 0x0003220000000800 */
[----:B------:R-:W-:Y:S01]  /*15790*/  PRMT R10, R10, 0x5410, R5 ;  /* 0x000054100a0a7816 */ /* 0x000fe20000000005 */
[----:B------:R-:W-:Y:S01]  /*157a0*/  FFMA.FTZ R5, R19, UR4, -R189 ;  /* 0x0000000413057c23 */ /* 0x000fe200080108bd */
[C---:B------:R-:W-:Y:S01]  /*157b0*/  FSETP.NEU.FTZ.AND P2, PT, R104.reuse, -INF , PT ;  /* 0xff8000006800780b */ /* 0x040fe20003f5d000 */
[----:B------:R-:W-:Y:S01]  /*157c0*/  FMUL.FTZ R190, R104, UR4 ;  /* 0x0000000468be7c20 */ /* 0x000fe20008410000 */
[--C-:B------:R-:W-:Y:S05]  /*157d0*/  HSET2.LE.AND R181, R9, R188.reuse, PT ;  /* 0x000000bc09b57233 */ /* 0x100fea0003803000 */
[----:B------:R-:W-:Y:S01]  /*157e0*/  MUFU.EX2 R198, R5 ;  /* 0x0000000500c67308 */ /* 0x000fe20000000800 */
[--C-:B------:R-:W-:Y:S02]  /*157f0*/  HSET2.LE.AND R180, R10, R188.reuse, PT ;  /* 0x000000bc0ab47233 */ /* 0x100fe40003803000 */
[----:B------:R-:W-:Y:S01]  /*15800*/  FSEL R190, R190, RZ, P2 ;  /* 0x000000ffbebe7208 */ /* 0x000fe20001000000 */
[----:B---3--:R-:W-:Y:S01]  /*15810*/  FADD.FTZ R4, -R0, R3 ;  /* 0x0000000300047221 */ /* 0x008fe20000010100 */
[--C-:B------:R-:W-:Y:S01]  /*15820*/  FFMA.FTZ R3, R24, UR4, -R189.reuse ;  /* 0x0000000418037c23 */ /* 0x100fe200080108bd */
[----:B------:R-:W-:Y:S01]  /*15830*/  FFMA.FTZ R0, R23, UR4, -R189 ;  /* 0x0000000417007c23 */ /* 0x000fe200080108bd */
[----:B--2---:R-:W-:Y:S01]  /*15840*/  FMNMX.FTZ R103, R103, R8, !PT ;  /* 0x0000000867677209 */ /* 0x004fe20007810000 */
[----:B-1----:R-:W-:Y:S02]  /*15850*/  FFMA.FTZ R2, R22, UR4, -R191 ;  /* 0x0000000416027c23 */ /* 0x002fe400080108bf */
[----:B------:R1:W2:Y:S01]  /*15860*/  MUFU.EX2 R38, R3 ;  /* 0x0000000300267308 */ /* 0x0002a20000000800 */
[--C-:B------:R-:W-:Y:S01]  /*15870*/  FFMA.FTZ R6, R27, UR4, -R190.reuse ;  /* 0x000000041b067c23 */ /* 0x100fe200080108be */
[C---:B------:R-:W-:Y:S01]  /*15880*/  FSETP.NEU.FTZ.AND P1, PT, R103.reuse, -INF , PT ;  /* 0xff8000006700780b */ /* 0x040fe20003f3d000 */
[----:B------:R-:W-:Y:S07]  /*15890*/  FMUL.FTZ R192, R103, UR4 ;  /* 0x0000000467c07c20 */ /* 0x000fee0008410000 */
[----:B------:R3:W-:Y:S01]  /*158a0*/  MUFU.EX2 R109, R2 ;  /* 0x00000002006d7308 */ /* 0x0007e20000000800 */
[--C-:B------:R-:W-:Y:S01]  /*158b0*/  FFMA.FTZ R7, R30, UR4, -R190.reuse ;  /* 0x000000041e077c23 */ /* 0x100fe200080108be */
[----:B------:R-:W5:Y:S01]  /*158c0*/  LDSM.16.MT88.4 R20, [R185+0x9000] ;  /* 0x00900000b914783b */ /* 0x000f620000004200 */
[--C-:B------:R-:W-:Y:S07]  /*158d0*/  HSET2.LE.AND R182, R15, R188.reuse, PT ;  /* 0x000000bc0fb67233 */ /* 0x100fee0003803000 */
[----:B------:R2:W-:Y:S01]  /*158e0*/  MUFU.EX2 R52, R6 ;  /* 0x0000000600347308 */ /* 0x0005e20000000800 */
[----:B------:R-:W-:Y:S02]  /*158f0*/  FSEL R192, R192, RZ, P1 ;  /* 0x000000ffc0c07208 */ /* 0x000fe40000800000 */
[----:B------:R-:W-:Y:S07]  /*15900*/  LOP3.LUT R183, R183, 0xff00ff, RZ, 0xc0, !PT ;  /* 0x00ff00ffb7b77812 */ /* 0x000fee00078ec0ff */
[----:B------:R5:W-:Y:S01]  /*15910*/  MUFU.EX2 R63, R0 ;  /* 0x00000000003f7308 */ /* 0x000be20000000800 */
[----:B------:R-:W-:Y:S01]  /*15920*/  MOV R55, R58 ;  /* 0x0000003a00377202 */ /* 0x000fe20000000f00 */
[----:B-1----:R-:W-:Y:S01]  /*15930*/  FFMA.FTZ R3, R26, UR4, -R190 ;  /* 0x000000041a037c23 */ /* 0x002fe200080108be */
[--C-:B------:R-:W-:Y:S01]  /*15940*/  FFMA.FTZ R5, R28, UR4, -R192.reuse ;  /* 0x000000041c057c23 */ /* 0x100fe200080108c0 */
[----:B----4-:R-:W-:Y:S06]  /*15950*/  IMAD.MOV.U32 R28, RZ, RZ, R35 ;  /* 0x000000ffff1c7224 */ /* 0x010fec00078e0023 */
[----:B------:R1:W-:Y:S01]  /*15960*/  MUFU.EX2 R27, R7 ;  /* 0x00000007001b7308 */ /* 0x0003e20000000800 */
[----:B---3--:R-:W-:Y:S01]  /*15970*/  FFMA.FTZ R2, R25, UR4, -R191 ;  /* 0x0000000419027c23 */ /* 0x008fe200080108bf */
[--C-:B------:R-:W-:Y:S01]  /*15980*/  FFMA.FTZ R8, R33, UR4, -R192.reuse ;  /* 0x0000000421087c23 */ /* 0x100fe200080108c0 */
[----:B------:R-:W-:Y:S07]  /*15990*/  MOV R58, R36 ;  /* 0x00000024003a7202 */ /* 0x000fee0000000f00 */
[----:B------:R3:W-:Y:S01]  /*159a0*/  MUFU.EX2 R53, R3 ;  /* 0x0000000300357308 */ /* 0x0007e20000000800 */
[----:B--2---:R-:W-:Y:S01]  /*159b0*/  FFMA.FTZ R6, R29, UR4, -R192 ;  /* 0x000000041d067c23 */ /* 0x004fe200080108c0 */
[----:B------:R-:W-:Y:S01]  /*159c0*/  IMAD.MOV.U32 R29, RZ, RZ, R38 ;  /* 0x000000ffff1d7224 */ /* 0x000fe200078e0026 */
[--C-:B------:R-:W-:Y:S07]  /*159d0*/  HSET2.LE.AND R183, R183, R188.reuse, PT ;  /* 0x000000bcb7b77233 */ /* 0x100fee0003803000 */
[----:B------:R2:W4:Y:S01]  /*159e0*/  MUFU.EX2 R39, R2 ;  /* 0x0000000200277308 */ /* 0x0005220000000800 */
[----:B-----5:R-:W-:Y:S01]  /*159f0*/  FSEL R0, R102, RZ, P0 ;  /* 0x000000ff66007208 */ /* 0x020fe20000000000 */
[----:B------:R-:W-:Y:S01]  /*15a00*/  IMAD.MOV.U32 R38, RZ, RZ, R178 ;  /* 0x000000ffff267224 */ /* 0x000fe200078e00b2 */
[--C-:B------:R-:W-:Y:S07]  /*15a10*/  HSET2.LE.AND R178, R14, R188.reuse, PT ;  /* 0x000000bc0eb27233 */ /* 0x100fee0003803000 */
[----:B------:R5:W-:Y:S01]  /*15a20*/  MUFU.EX2 R35, R5 ;  /* 0x0000000500237308 */ /* 0x000be20000000800 */
[----:B------:R-:W-:Y:S01]  /*15a30*/  LOP3.LUT R110, R248, UR9, R111, 0x96, !PT ;  /* 0x00000009f86e7c12 */ /* 0x000fe2000f8e966f */
[----:B-1----:R-:W-:Y:S01]  /*15a40*/  FFMA.FTZ R7, R34, UR4, -R191 ;  /* 0x0000000422077c23 */ /* 0x002fe200080108bf */
[----:B------:R-:W-:Y:S07]  /*15a50*/  IMAD.MOV.U32 R46, RZ, RZ, R38 ;  /* 0x000000ffff2e7224 */ /* 0x000fee00078e0026 */
[----:B------:R1:W-:Y:S01]  /*15a60*/  MUFU.EX2 R25, R6 ;  /* 0x0000000600197308 */ /* 0x0003e20000000800 */
[----:B---3--:R-:W-:Y:S01]  /*15a70*/  FADD.FTZ R3, -R0, R100 ;  /* 0x0000006400037221 */ /* 0x008fe20000010100 */
[----:B------:R-:W-:Y:S08]  /*15a80*/  FSEL R0, R103, RZ, P1 ;  /* 0x000000ff67007208 */ /* 0x000ff00000800000 */
[----:B------:R-:W-:Y:S01]  /*15a90*/  MUFU.EX2 R62, R8 ;  /* 0x00000008003e7308 */ /* 0x000fe20000000800 */
[----:B------:R-:W-:Y:S01]  /*15aa0*/  IMAD.WIDE.U32 R110, R110, -0x2daee0ad, RZ ;  /* 0xd2511f536e6e7825 */ /* 0x000fe200078e00ff */
[----:B--2---:R-:W-:Y:S03]  /*15ab0*/  FSEL R2, R104, RZ, P2 ;  /* 0x000000ff68027208 */ /* 0x004fe60001000000 */
[----:B------:R-:W-:Y:S01]  /*15ac0*/  FADD.FTZ R0, -R0, R106 ;  /* 0x0000006a00007221 */ /* 0x000fe20000010100 */
[----:B----4-:R-:W-:Y:S01]  /*15ad0*/  MOV R106, R39 ;  /* 0x00000027006a7202 */ /* 0x010fe20000000f00 */
[----:B------:R-:W-:Y:S01]  /*15ae0*/  IMAD.MOV.U32 R39, RZ, RZ, R179 ;  /* 0x000000ffff277224 */ /* 0x000fe200078e00b3 */
[----:B-----5:R-:W-:Y:S01]  /*15af0*/  F2FP.BF16.F32.PACK_AB R5, R28, R198 ;  /* 0x000000c61c05723e */ /* 0x020fe200000010ff */
[----:B------:R-:W-:Y:S01]  /*15b00*/  FADD.FTZ R2, -R2, R101 ;  /* 0x0000006502027221 */ /* 0x000fe20000010100 */
[----:B------:R-:W-:Y:S01]  /*15b10*/  FMUL.FTZ R0, R0, UR4 ;  /* 0x0000000400007c20 */ /* 0x000fe20008410000 */
[----:B-1----:R-:W-:Y:S01]  /*15b20*/  FFMA.FTZ R6, R32, UR4, -R192 ;  /* 0x0000000420067c23 */ /* 0x002fe200080108c0 */
[----:B------:R-:W-:Y:S01]  /*15b30*/  LOP3.LUT R180, R5, R180, RZ, 0xc0, !PT ;  /* 0x000000b405b47212 */ /* 0x000fe200078ec0ff */
[----:B------:R-:W-:Y:S01]  /*15b40*/  FFMA.FTZ R5, R31, UR4, -R190 ;  /* 0x000000041f057c23 */ /* 0x000fe200080108be */
[----:B------:R-:W-:Y:S01]  /*15b50*/  FMUL.FTZ R2, R2, UR4 ;  /* 0x0000000402027c20 */ /* 0x000fe20008410000 */
[----:B------:R1:W2:Y:S01]  /*15b60*/  MUFU.EX2 R100, R0 ;  /* 0x0000000000647308 */ /* 0x0002a20000000800 */
[----:B------:R-:W-:Y:S01]  /*15b70*/  LOP3.LUT R179, R13, 0xff00ff, RZ, 0xc0, !PT ;  /* 0x00ff00ff0db37812 */ /* 0x000fe200078ec0ff */
[----:B------:R-:W-:Y:S08]  /*15b80*/  IMAD.MOV.U32 R47, RZ, RZ, R39 ;  /* 0x000000ffff2f7224 */ /* 0x000ff000078e0027 */
[----:B------:R3:W4:Y:S01]  /*15b90*/  MUFU.EX2 R59, R5 ;  /* 0x00000005003b7308 */ /* 0x0007220000000800 */
[--C-:B------:R-:W-:Y:S09]  /*15ba0*/  HSET2.LE.AND R179, R179, R188.reuse, PT ;  /* 0x000000bcb3b37233 */ /* 0x100ff20003803000 */
[----:B------:R5:W5:Y:S10]  /*15bb0*/  MUFU.EX2 R101, R2 ;  /* 0x0000000200657308 */ /* 0x000b740000000800 */
[----:B------:R5:W-:Y:S01]  /*15bc0*/  MUFU.EX2 R24, R6 ;  /* 0x0000000600187308 */ /* 0x000be20000000800 */
[----:B-1----:R-:W-:Y:S01]  /*15bd0*/  FMUL.FTZ R0, R3, UR4 ;  /* 0x0000000403007c20 */ /* 0x002fe20008410000 */
[----:B------:R-:W-:Y:S08]  /*15be0*/  F2FP.BF16.F32.PACK_AB R3, R29, R63 ;  /* 0x0000003f1d03723e */ /* 0x000ff000000010ff */
[----:B------:R1:W-:Y:S01]  /*15bf0*/  MUFU.EX2 R26, R7 ;  /* 0x00000007001a7308 */ /* 0x0003e20000000800 */
[C---:B--2---:R-:W-:Y:S01]  /*15c00*/  FMUL.FTZ R18, R100.reuse, R126 ;  /* 0x0000007e64127220 */ /* 0x044fe20000410000 */
[----:B---3--:R-:W-:Y:S01]  /*15c10*/  F2FP.BF16.F32.PACK_AB R5, R109, R197 ;  /* 0x000000c56d05723e */ /* 0x008fe200000010ff */
[----:B------:R-:W-:Y:S07]  /*15c20*/  FMUL.FTZ R19, R100, R127 ;  /* 0x0000007f64137220 */ /* 0x000fee0000410000 */
[----:B------:R-:W2:Y:S01]  /*15c30*/  MUFU.EX2 R0, R0 ;  /* 0x0000000000007308 */ /* 0x000ea20000000800 */
[----:B----4-:R-:W-:Y:S01]  /*15c40*/  F2FP.BF16.F32.PACK_AB R176, R59, R27 ;  /* 0x0000001b3bb0723e */ /* 0x010fe200000010ff */
[----:B-----5:R-:W-:Y:S01]  /*15c50*/  FMUL.FTZ R2, R4, UR4 ;  /* 0x0000000404027c20 */ /* 0x020fe20008410000 */
[----:B------:R-:W-:Y:S01]  /*15c60*/  LOP3.LUT R181, R5, R181, RZ, 0xc0, !PT ;  /* 0x000000b505b57212 */ /* 0x000fe200078ec0ff */
[C---:B------:R-:W-:Y:S01]  /*15c70*/  FMUL.FTZ R4, R101.reuse, R112 ;  /* 0x0000007065047220 */ /* 0x040fe20000410000 */
[----:B------:R-:W-:Y:S01]  /*15c80*/  F2FP.BF16.F32.PACK_AB R5, R52, R53 ;  /* 0x000000353405723e */ /* 0x000fe200000010ff */
[----:B------:R-:W-:Y:S01]  /*15c90*/  FMUL.FTZ R16, R101, R124 ;  /* 0x0000007c65107220 */ /* 0x000fe20000410000 */
[----:B------:R-:W-:Y:S03]  /*15ca0*/  F2FP.BF16.F32.PACK_AB R6, R25, R35 ;  /* 0x000000231906723e */ /* 0x000fe600000010ff */
[----:B------:R-:W3:Y:S01]  /*15cb0*/  MUFU.EX2 R2, R2 ;  /* 0x0000000200027308 */ /* 0x000ee20000000800 */
[----:B------:R-:W-:Y:S01]  /*15cc0*/  LOP3.LUT R178, R5, R178, RZ, 0xc0, !PT ;  /* 0x000000b205b27212 */ /* 0x000fe200078ec0ff */
[----:B-1----:R-:W-:Y:S01]  /*15cd0*/  FMUL.FTZ R7, R100, R115 ;  /* 0x0000007364077220 */ /* 0x002fe20000410000 */
[----:B------:R-:W-:Y:S01]  /*15ce0*/  LOP3.LUT R179, R6, R179, RZ, 0xc0, !PT ;  /* 0x000000b306b37212 */ /* 0x000fe200078ec0ff */
[C---:B------:R-:W-:Y:S01]  /*15cf0*/  FMUL.FTZ R17, R101.reuse, R125 ;  /* 0x0000007d65117220 */ /* 0x040fe20000410000 */
[--C-:B------:R-:W-:Y:S01]  /*15d00*/  HSET2.LE.AND R5, R12, R188.reuse, PT ;  /* 0x000000bc0c057233 */ /* 0x100fe20003803000 */
[C---:B--2---:R-:W-:Y:S01]  /*15d10*/  FMUL.FTZ R10, R0.reuse, R118 ;  /* 0x00000076000a7220 */ /* 0x044fe20000410000 */
[--C-:B------:R-:W-:Y:S01]  /*15d20*/  HSET2.LE.AND R6, R11, R188.reuse, PT ;  /* 0x000000bc0b067233 */ /* 0x100fe20003803000 */
[----:B------:R-:W-:Y:S01]  /*15d30*/  FMUL.FTZ R11, R0, R119 ;  /* 0x00000077000b7220 */ /* 0x000fe20000410000 */
[----:B------:R-:W-:Y:S01]  /*15d40*/  F2FP.BF16.F32.PACK_AB R177, R62, R24 ;  /* 0x000000183eb1723e */ /* 0x000fe200000010ff */
[----:B------:R-:W-:Y:S01]  /*15d50*/  FMUL.FTZ R14, R0, R122 ;  /* 0x0000007a000e7220 */ /* 0x000fe20000410000 */
[----:B------:R-:W-:Y:S01]  /*15d60*/  LOP3.LUT R176, R176, R5, RZ, 0xc0, !PT ;  /* 0x00000005b0b07212 */ /* 0x000fe200078ec0ff */
[----:B------:R-:W-:Y:S01]  /*15d70*/  FMUL.FTZ R5, R101, R113 ;  /* 0x0000007165057220 */ /* 0x000fe20000410000 */
[----:B------:R-:W-:Y:S01]  /*15d80*/  LOP3.LUT R177, R177, R6, RZ, 0xc0, !PT ;  /* 0x00000006b1b17212 */ /* 0x000fe200078ec0ff */
[----:B------:R-:W-:Y:S01]  /*15d90*/  FMUL.FTZ R6, R100, R114 ;  /* 0x0000007264067220 */ /* 0x000fe20000410000 */
[----:B------:R-:W-:Y:S01]  /*15da0*/  LOP3.LUT R182, R3, R182, RZ, 0xc0, !PT ;  /* 0x000000b603b67212 */ /* 0x000fe200078ec0ff */
[----:B---3--:R-:W-:Y:S01]  /*15db0*/  FMUL.FTZ R9, R2, R117 ;  /* 0x0000007502097220 */ /* 0x008fe20000410000 */
[----:B------:R-:W-:Y:S01]  /*15dc0*/  MOV R3, R37 ;  /* 0x0000002500037202 */ /* 0x000fe20000000f00 */
[----:B------:R-:W-:Y:S01]  /*15dd0*/  IMAD.MOV.U32 R124, RZ, RZ, R55 ;  /* 0x000000ffff7c7224 */ /* 0x000fe200078e0037 */
[----:B------:R-:W1:Y:S01]  /*15de0*/  LDSM.16.MT88.4 R36, [R184] ;  /* 0x00000000b824783b */ /* 0x000e620000004200 */
[----:B------:R-:W-:Y:S01]  /*15df0*/  F2FP.BF16.F32.PACK_AB R8, R26, R106 ;  /* 0x0000006a1a08723e */ /* 0x000fe200000010ff */
[-C--:B------:R-:W-:Y:S05]  /*15e00*/  HMMA.16816.F32.BF16 R4, R176, R20.reuse, R4 ;  /* 0x00000014b004723c */ /* 0x080fea0000041804 */
[----:B------:R-:W-:Y:S01]  /*15e10*/  LOP3.LUT R183, R8, R183, RZ, 0xc0, !PT ;  /* 0x000000b708b77212 */ /* 0x000fe200078ec0ff */
[C---:B------:R-:W-:Y:S01]  /*15e20*/  FMUL.FTZ R8, R2.reuse, R116 ;  /* 0x0000007402087220 */ /* 0x040fe20000410000 */
[----:B------:R-:W-:Y:S01]  /*15e30*/  IMAD.MOV.U32 R125, RZ, RZ, R54 ;  /* 0x000000ffff7d7224 */ /* 0x000fe200078e0036 */
[----:B------:R-:W-:Y:S01]  /*15e40*/  LDSM.16.MT88.4 R116, [R185+0xb000] ;  /* 0x00b00000b974783b */ /* 0x000fe20000004200 */
[----:B------:R-:W-:Y:S01]  /*15e50*/  MOV R112, R53 ;  /* 0x0000003500707202 */ /* 0x000fe20000000f00 */
[C---:B------:R-:W-:Y:S01]  /*15e60*/  FMUL.FTZ R12, R2.reuse, R120 ;  /* 0x00000078020c7220 */ /* 0x040fe20000410000 */
[----:B------:R-:W-:Y:S01]  /*15e70*/  FMUL.FTZ R13, R2, R121 ;  /* 0x00000079020d7220 */ /* 0x000fe20000410000 */
[C---:B------:R-:W-:Y:S01]  /*15e80*/  FMUL.FTZ R15, R0.reuse, R123 ;  /* 0x0000007b000f7220 */ /* 0x040fe20000410000 */
[C---:B------:R-:W-:Y:S04]  /*15e90*/  HMMA.16816.F32.BF16 R8, R180.reuse, R20, R8 ;  /* 0x00000014b408723c */ /* 0x040fe80000041808 */
[C---:B------:R-:W-:Y:S01]  /*15ea0*/  FMUL.FTZ R30, R0.reuse, R138 ;  /* 0x0000008a001e7220 */ /* 0x040fe20000410000 */
[C---:B------:R-:W-:Y:S01]  /*15eb0*/  FMUL.FTZ R31, R0.reuse, R139 ;  /* 0x0000008b001f7220 */ /* 0x040fe20000410000 */
[----:B------:R-:W-:Y:S02]  /*15ec0*/  IMAD.MOV.U32 R121, RZ, RZ, R43 ;  /* 0x000000ffff797224 */ /* 0x000fe400078e002b */
[C---:B------:R-:W-:Y:S01]  /*15ed0*/  FMUL.FTZ R43, R0.reuse, R151 ;  /* 0x00000097002b7220 */ /* 0x040fe20000410000 */
[-C--:B------:R-:W-:Y:S03]  /*15ee0*/  HMMA.16816.F32.BF16 R12, R180, R22.reuse, R12 ;  /* 0x00000016b40c723c */ /* 0x080fe6000004180c */
[----:B------:R-:W-:Y:S02]  /*15ef0*/  IMAD.MOV.U32 R122, RZ, RZ, R46 ;  /* 0x000000ffff7a7224 */ /* 0x000fe400078e002e */
[C---:B------:R-:W-:Y:S01]  /*15f00*/  FMUL.FTZ R46, R0.reuse, R154 ;  /* 0x0000009a002e7220 */ /* 0x040fe20000410000 */
[----:B------:R-:W-:Y:S02]  /*15f10*/  IMAD.MOV.U32 R123, RZ, RZ, R47 ;  /* 0x000000ffff7b7224 */ /* 0x000fe400078e002f */
[----:B------:R-:W-:Y:S01]  /*15f20*/  FMUL.FTZ R47, R0, R155 ;  /* 0x0000009b002f7220 */ /* 0x000fe20000410000 */
[----:B------:R-:W-:Y:S01]  /*15f30*/  IMAD.MOV.U32 R138, RZ, RZ, R50 ;  /* 0x000000ffff8a7224 */ /* 0x000fe200078e0032 */
[C---:B------:R-:W-:Y:S04]  /*15f40*/  HMMA.16816.F32.BF16 R16, R176.reuse, R22, R16 ;  /* 0x00000016b010723c */ /* 0x040fe80000041810 */
[C---:B------:R-:W-:Y:S01]  /*15f50*/  FMUL.FTZ R22, R100.reuse, R130 ;  /* 0x0000008264167220 */ /* 0x040fe20000410000 */
[----:B------:R-:W-:Y:S02]  /*15f60*/  IMAD.MOV.U32 R130, RZ, RZ, R52 ;  /* 0x000000ffff827224 */ /* 0x000fe400078e0034 */
[C---:B------:R-:W-:Y:S01]  /*15f70*/  FMUL.FTZ R20, R101.reuse, R128 ;  /* 0x0000008065147220 */ /* 0x040fe20000410000 */
[----:B------:R-:W2:Y:S01]  /*15f80*/  LDSM.16.MT88.4 R52, [R185+0xa000] ;  /* 0x00a00000b934783b */ /* 0x000ea20000004200 */
[C---:B------:R-:W-:Y:S01]  /*15f90*/  FMUL.FTZ R21, R101.reuse, R129 ;  /* 0x0000008165157220 */ /* 0x040fe20000410000 */
[----:B------:R-:W-:Y:S01]  /*15fa0*/  FMUL.FTZ R23, R100, R131 ;  /* 0x0000008364177220 */ /* 0x000fe20000410000 */
[----:B------:R-:W-:Y:S02]  /*15fb0*/  IMAD.MOV.U32 R131, RZ, RZ, R24 ;  /* 0x000000ffff837224 */ /* 0x000fe400078e0018 */
[C---:B------:R-:W-:Y:S01]  /*15fc0*/  FMUL.FTZ R24, R2.reuse, R132 ;  /* 0x0000008402187220 */ /* 0x040fe20000410000 */
[----:B------:R-:W-:Y:S01]  /*15fd0*/  MOV R132, R25 ;  /* 0x0000001900847202 */ /* 0x000fe20000000f00 */
[----:B------:R-:W-:Y:S01]  /*15fe0*/  FMUL.FTZ R25, R2, R133 ;  /* 0x0000008502197220 */ /* 0x000fe20000410000 */
[----:B------:R-:W-:Y:S02]  /*15ff0*/  IMAD.MOV.U32 R133, RZ, RZ, R26 ;  /* 0x000000ffff857224 */ /* 0x000fe400078e001a */
[C---:B------:R-:W-:Y:S01]  /*16000*/  FMUL.FTZ R26, R0.reuse, R134 ;  /* 0x00000086001a7220 */ /* 0x040fe20000410000 */
[-C--:B-1----:R-:W-:Y:S03]  /*16010*/  HMMA.16816.F32.BF16 R20, R176, R36.reuse, R20 ;  /* 0x00000024b014723c */ /* 0x082fe60000041814 */
[----:B------:R-:W-:Y:S02]  /*16020*/  IMAD.MOV.U32 R134, RZ, RZ, R27 ;  /* 0x000000ffff867224 */ /* 0x000fe400078e001b */
[----:B------:R-:W-:Y:S01]  /*16030*/  FMUL.FTZ R27, R0, R135 ;  /* 0x00000087001b7220 */ /* 0x000fe20000410000 */
[----:B------:R-:W-:Y:S01]  /*16040*/  MOV R135, R28 ;  /* 0x0000001c00877202 */ /* 0x000fe20000000f00 */
[C---:B------:R-:W-:Y:S01]  /*16050*/  FMUL.FTZ R28, R2.reuse, R136 ;  /* 0x00000088021c7220 */ /* 0x040fe20000410000 */
[----:B------:R-:W-:Y:S01]  /*16060*/  MOV R139, R51 ;  /* 0x00000033008b7202 */ /* 0x000fe20000000f00 */
[----:B------:R-:W-:Y:S01]  /*16070*/  IMAD.MOV.U32 R126, RZ, RZ, R48 ;  /* 0x000000ffff7e7224 */ /* 0x000fe200078e0030 */
[----:B------:R-:W-:Y:S01]  /*16080*/  MOV R127, R49 ;  /* 0x00000031007f7202 */ /* 0x000fe20000000f00 */
[C---:B------:R-:W-:Y:S01]  /*16090*/  FMUL.FTZ R48, R101.reuse, R156 ;  /* 0x0000009c65307220 */ /* 0x040fe20000410000 */
[C---:B------:R-:W-:Y:S04]  /*160a0*/  HMMA.16816.F32.BF16 R24, R180.reuse, R36, R24 ;  /* 0x00000024b418723c */ /* 0x040fe80000041818 */
[----:B------:R-:W-:Y:S02]  /*160b0*/  IMAD.MOV.U32 R136, RZ, RZ, R29 ;  /* 0x000000ffff887224 */ /* 0x000fe400078e001d */
[----:B------:R-:W-:Y:S01]  /*160c0*/  FMUL.FTZ R29, R2, R137 ;  /* 0x00000089021d7220 */ /* 0x000fe20000410000 */
[C---:B------:R-:W-:Y:S01]  /*160d0*/  FMUL.FTZ R32, R101.reuse, R140 ;  /* 0x0000008c65207220 */ /* 0x040fe20000410000 */
[C---:B------:R-:W-:Y:S01]  /*160e0*/  FMUL.FTZ R36, R101.reuse, R144 ;  /* 0x0000009065247220 */ /* 0x040fe20000410000 */
[----:B------:R-:W-:Y:S01]  /*160f0*/  MOV R144, R112 ;  /* 0x0000007000907202 */ /* 0x000fe20000000f00 */
[C---:B------:R-:W-:Y:S01]  /*16100*/  FMUL.FTZ R49, R101.reuse, R157 ;  /* 0x0000009d65317220 */ /* 0x040fe20000410000 */
[----:B------:R-:W1:Y:S01]  /*16110*/  LDSM.16.MT88.4 R112, [R184+0x1000] ;  /* 0x00100000b870783b */ /* 0x000e620000004200 */
[C---:B------:R-:W-:Y:S01]  /*16120*/  FMUL.FTZ R50, R100.reuse, R158 ;  /* 0x0000009e64327220 */ /* 0x040fe20000410000 */
[-C--:B------:R-:W-:Y:S03]  /*16130*/  HMMA.16816.F32.BF16 R28, R180, R38.reuse, R28 ;  /* 0x00000026b41c723c */ /* 0x080fe6000004181c */
[----:B------:R-:W-:Y:S02]  /*16140*/  IMAD.MOV.U32 R140, RZ, RZ, R35 ;  /* 0x000000ffff8c7224 */ /* 0x000fe400078e0023 */
[C---:B------:R-:W-:Y:S01]  /*16150*/  FMUL.FTZ R33, R101.reuse, R141 ;  /* 0x0000008d65217220 */ /* 0x040fe20000410000 */
[C---:B------:R-:W-:Y:S01]  /*16160*/  FMUL.FTZ R34, R100.reuse, R142 ;  /* 0x0000008e64227220 */ /* 0x040fe20000410000 */
[C---:B------:R-:W-:Y:S01]  /*16170*/  FMUL.FTZ R35, R100.reuse, R143 ;  /* 0x0000008f64237220 */ /* 0x040fe20000410000 */
[----:B------:R-:W-:Y:S01]  /*16180*/  FMUL.FTZ R51, R100, R159 ;  /* 0x0000009f64337220 */ /* 0x000fe20000410000 */
[----:B------:R-:W-:Y:S01]  /*16190*/  IMAD.MOV.U32 R128, RZ, RZ, R56 ;  /* 0x000000ffff807224 */ /* 0x000fe200078e0038 */
[----:B------:R-:W-:Y:S01]  /*161a0*/  MOV R129, R57 ;  /* 0x0000003900817202 */ /* 0x000fe20000000f00 */
[C---:B------:R-:W-:Y:S01]  /*161b0*/  FMUL.FTZ R56, R2.reuse, R164 ;  /* 0x000000a402387220 */ /* 0x040fe20000410000 */
[----:B------:R-:W-:Y:S01]  /*161c0*/  FMUL.FTZ R57, R2, R165 ;  /* 0x000000a502397220 */ /* 0x000fe20000410000 */
[C---:B------:R-:W-:Y:S01]  /*161d0*/  FMUL.FTZ R64, R101.reuse, R172 ;  /* 0x000000ac65407220 */ /* 0x040fe20000410000 */
[C---:B------:R-:W-:Y:S04]  /*161e0*/  HMMA.16816.F32.BF16 R32, R176.reuse, R38, R32 ;  /* 0x00000026b020723c */ /* 0x040fe80000041820 */
[C---:B------:R-:W-:Y:S01]  /*161f0*/  FMUL.FTZ R37, R101.reuse, R145 ;  /* 0x0000009165257220 */ /* 0x040fe20000410000 */
[C---:B------:R-:W-:Y:S01]  /*16200*/  FMUL.FTZ R38, R100.reuse, R146 ;  /* 0x0000009264267220 */ /* 0x040fe20000410000 */
[----:B------:R-:W-:Y:S01]  /*16210*/  FMUL.FTZ R39, R100, R147 ;  /* 0x0000009364277220 */ /* 0x000fe20000410000 */
[----:B------:R-:W-:Y:S02]  /*16220*/  IMAD.MOV.U32 R145, RZ, RZ, R106 ;  /* 0x000000ffff917224 */ /* 0x000fe400078e006a */
[C---:B------:R-:W-:Y:S01]  /*16230*/  FMUL.FTZ R72, R2.reuse, R72 ;  /* 0x0000004802487220 */ /* 0x040fe20000410000 */
[----:B------:R-:W-:Y:S02]  /*16240*/  IMAD.MOV.U32 R106, RZ, RZ, R40 ;  /* 0x000000ffff6a7224 */ /* 0x000fe400078e0028 */
[C---:B------:R-:W-:Y:S01]  /*16250*/  FMUL.FTZ R40, R2.reuse, R148 ;  /* 0x0000009402287220 */ /* 0x040fe20000410000 */
[----:B------:R-:W-:Y:S01]  /*16260*/  FMUL.FTZ R73, R2, R73 ;  /* 0x0000004902497220 */ /* 0x000fe20000410000 */
[----:B------:R-:W-:Y:S01]  /*16270*/  FMUL.FTZ R74, R0, R74 ;  /* 0x0000004a004a7220 */ /* 0x000fe20000410000 */
[-C--:B--2---:R-:W-:Y:S03]  /*16280*/  HMMA.16816.F32.BF16 R36, R176, R52.reuse, R36 ;  /* 0x00000034b024723c */ /* 0x084fe60000041824 */
[----:B------:R-:W-:Y:S01]  /*16290*/  IMAD.MOV.U32 R148, RZ, RZ, R41 ;  /* 0x000000ffff947224 */ /* 0x000fe200078e0029 */
[----:B------:R-:W-:Y:S01]  /*162a0*/  MOV R120, R42 ;  /* 0x0000002a00787202 */ /* 0x000fe20000000f00 */
        /* <DEDUP_REMOVED lines=8> */
[C---:B------:R-:W-:Y:S04]  /*16330*/  HMMA.16816.F32.BF16 R40, R180.reuse, R52, R40 ;  /* 0x00000034b428723c */ /* 0x040fe80000041828 */
[----:B------:R-:W-:Y:S01]  /*16340*/  IMAD.MOV.U32 R150, RZ, RZ, R44 ;  /* 0x000000ffff967224 */ /* 0x000fe200078e002c */
[----:B------:R-:W-:Y:S01]  /*16350*/  MOV R151, R45 ;  /* 0x0000002d00977202 */ /* 0x000fe20000000f00 */
[C---:B------:R-:W-:Y:S01]  /*16360*/  FMUL.FTZ R44, R2.reuse, R152 ;  /* 0x00000098022c7220 */ /* 0x040fe20000410000 */
[----:B------:R-:W-:Y:S01]  /*16370*/  FMUL.FTZ R45, R2, R153 ;  /* 0x00000099022d7220 */ /* 0x000fe20000410000 */
[C---:B------:R-:W-:Y:S01]  /*16380*/  FMUL.FTZ R85, R101.reuse, R85 ;  /* 0x0000005565557220 */ /* 0x040fe20000410000 */
[C---:B------:R-:W-:Y:S01]  /*16390*/  FMUL.FTZ R86, R100.reuse, R86 ;  /* 0x0000005664567220 */ /* 0x040fe20000410000 */
        /* <DEDUP_REMOVED lines=19> */
[----:B------:R-:W-:Y:S01]  /*164d0*/  MOV R137, R59 ;  /* 0x0000003b00897202 */ /* 0x000fe20000000f00 */
[C---:B------:R-:W-:Y:S01]  /*164e0*/  FMUL.FTZ R59, R0.reuse, R167 ;  /* 0x000000a7003b7220 */ /* 0x040fe20000410000 */
[-C--:B-1----:R-:W-:Y:S03]  /*164f0*/  HMMA.16816.F32.BF16 R52, R176, R112.reuse, R52 ;  /* 0x00000070b034723c */ /* 0x082fe60000041834 */
[----:B------:R-:W-:Y:S02]  /*16500*/  IMAD.MOV.U32 R147, RZ, RZ, R58 ;  /* 0x000000ffff937224 */ /* 0x000fe400078e003a */
[C---:B------:R-:W-:Y:S01]  /*16510*/  FMUL.FTZ R58, R0.reuse, R166 ;  /* 0x000000a6003a7220 */ /* 0x040fe20000410000 */
[----:B------:R-:W-:Y:S02]  /*16520*/  IMAD.MOV.U32 R146, RZ, RZ, R63 ;  /* 0x000000ffff927224 */ /* 0x000fe400078e003f */
[C---:B------:R-:W-:Y:S01]  /*16530*/  FMUL.FTZ R63, R0.reuse, R171 ;  /* 0x000000ab003f7220 */ /* 0x040fe20000410000 */
[----:B------:R-:W-:Y:S01]  /*16540*/  MOV R143, R62 ;  /* 0x0000003e008f7202 */ /* 0x000fe20000000f00 */
[----:B------:R-:W-:Y:S01]  /*16550*/  FMUL.FTZ R62, R0, R170 ;  /* 0x000000aa003e7220 */ /* 0x000fe20000410000 */
[----:B------:R-:W-:Y:S02]  /*16560*/  IMAD.MOV.U32 R142, RZ, RZ, R61 ;  /* 0x000000ffff8e7224 */ /* 0x000fe400078e003d */
[----:B------:R-:W-:Y:S01]  /*16570*/  FMUL.FTZ R61, R2, R169 ;  /* 0x000000a9023d7220 */ /* 0x000fe20000410000 */
[C---:B------:R-:W-:Y:S04]  /*16580*/  HMMA.16816.F32.BF16 R56, R180.reuse, R112, R56 ;  /* 0x00000070b438723c */ /* 0x040fe80000041838 */
[----:B------:R-:W-:Y:S01]  /*16590*/  IMAD.MOV.U32 R149, RZ, RZ, R147 ;  /* 0x000000ffff957224 */ /* 0x000fe200078e0093 */
[----:B------:R-:W-:Y:S01]  /*165a0*/  LOP3.LUT R112, R150, UR9, R65, 0x96, !PT ;  /* 0x0000000996707c12 */ /* 0x000fe2000f8e9641 */
[----:B------:R-:W-:Y:S01]  /*165b0*/  IMAD.MOV.U32 R147, RZ, RZ, R145 ;  /* 0x000000ffff937224 */ /* 0x000fe200078e0091 */
[----:B------:R-:W-:Y:S01]  /*165c0*/  MOV R145, R140 ;  /* 0x0000008c00917202 */ /* 0x000fe20000000f00 */
[----:B------:R-:W-:Y:S02]  /*165d0*/  IMAD.MOV.U32 R141, RZ, RZ, R60 ;  /* 0x000000ffff8d7224 */ /* 0x000fe400078e003c */
[----:B------:R-:W-:Y:S01]  /*165e0*/  FMUL.FTZ R60, R2, R168 ;  /* 0x000000a8023c7220 */ /* 0x000fe20000410000 */
[----:B------:R-:W-:Y:S01]  /*165f0*/  IMAD.MOV.U32 R150, RZ, RZ, R148 ;  /* 0x000000ffff967224 */ /* 0x000fe200078e0094 */
[----:B------:R-:W-:Y:S01]  /*16600*/  MOV R148, R146 ;  /* 0x0000009200947202 */ /* 0x000fe20000000f00 */
[----:B------:R-:W-:Y:S02]  /*16610*/  IMAD.MOV.U32 R140, RZ, RZ, R135 ;  /* 0x000000ffff8c7224 */ /* 0x000fe400078e0087 */
[C---:B------:R-:W-:Y:S01]  /*16620*/  FMUL.FTZ R65, R101.reuse, R173 ;  /* 0x000000ad65417220 */ /* 0x040fe20000410000 */
[----:B------:R-:W-:Y:S01]  /*16630*/  IMAD.MOV.U32 R135, RZ, RZ, R133 ;  /* 0x000000ffff877224 */ /* 0x000fe200078e0085 */
[----:B------:R-:W-:Y:S01]  /*16640*/  MOV R133, R131 ;  /* 0x0000008300857202 */ /* 0x000fe20000000f00 */
[-C--:B------:R-:W-:Y:S03]  /*16650*/  HMMA.16816.F32.BF16 R60, R180, R114.reuse, R60 ;  /* 0x00000072b43c723c */ /* 0x080fe6000004183c */
[----:B------:R-:W-:Y:S02]  /*16660*/  IMAD.MOV.U32 R146, RZ, RZ, R144 ;  /* 0x000000ffff927224 */ /* 0x000fe400078e0090 */
[C---:B------:R-:W-:Y:S01]  /*16670*/  FMUL.FTZ R68, R101.reuse, R68 ;  /* 0x0000004465447220 */ /* 0x040fe20000410000 */
[----:B------:R-:W-:Y:S01]  /*16680*/  IMAD.MOV.U32 R144, RZ, RZ, R136 ;  /* 0x000000ffff907224 */ /* 0x000fe200078e0088 */
[----:B------:R-:W-:Y:S01]  /*16690*/  MOV R136, R134 ;  /* 0x0000008600887202 */ /* 0x000fe20000000f00 */
[----:B------:R-:W-:Y:S02]  /*166a0*/  IMAD.MOV.U32 R131, RZ, RZ, R125 ;  /* 0x000000ffff837224 */ /* 0x000fe400078e007d */
[C---:B------:R-:W-:Y:S01]  /*166b0*/  FMUL.FTZ R69, R101.reuse, R69 ;  /* 0x0000004565457220 */ /* 0x040fe20000410000 */
[----:B------:R-:W-:Y:S04]  /*166c0*/  IMAD.WIDE.U32 R112, R112, -0x2daee0ad, RZ ;  /* 0xd2511f5370707825 */ /* 0x000fe800078e00ff */
[C---:B------:R-:W-:Y:S01]  /*166d0*/  FMUL.FTZ R70, R100.reuse, R70 ;  /* 0x0000004664467220 */ /* 0x040fe20000410000 */
[C---:B------:R-:W-:Y:S01]  /*166e0*/  FMUL.FTZ R71, R100.reuse, R71 ;  /* 0x0000004764477220 */ /* 0x040fe20000410000 */
[----:B------:R-:W-:Y:S01]  /*166f0*/  IMAD.MOV.U32 R134, RZ, RZ, R132 ;  /* 0x000000ffff867224 */ /* 0x000fe200078e0084 */
[----:B------:R-:W-:Y:S01]  /*16700*/  MOV R152, R133 ;  /* 0x0000008500987202 */ /* 0x000fe20000000f00 */
[----:B------:R-:W-:Y:S01]  /*16710*/  IMAD.MOV.U32 R125, RZ, RZ, R3 ;  /* 0x000000ffff7d7224 */ /* 0x000fe200078e0003 */
[----:B------:R-:W-:Y:S01]  /*16720*/  MOV R3, R66 ;  /* 0x0000004200037202 */ /* 0x000fe20000000f00 */
[----:B------:R-:W-:Y:S01]  /*16730*/  IMAD.MOV.U32 R132, RZ, RZ, R130 ;  /* 0x000000ffff847224 */ /* 0x000fe200078e0082 */
[----:B------:R-:W-:Y:S01]  /*16740*/  MOV R130, R124 ;  /* 0x0000007c00827202 */ /* 0x000fe20000000f00 */
[----:B------:R-:W-:Y:S02]  /*16750*/  IMAD.MOV.U32 R158, RZ, RZ, R135 ;  /* 0x000000ffff9e7224 */ /* 0x000fe400078e0087 */
[C---:B------:R-:W-:Y:S01]  /*16760*/  FMUL.FTZ R66, R100.reuse, R174 ;  /* 0x000000ae64427220 */ /* 0x040fe20000410000 */
[----:B------:R-:W-:Y:S02]  /*16770*/  IMAD.MOV.U32 R135, RZ, RZ, R129 ;  /* 0x000000ffff877224 */ /* 0x000fe400078e0081 */
[----:B------:R-:W-:Y:S01]  /*16780*/  FMUL.FTZ R80, R101, R80 ;  /* 0x0000005065507220 */ /* 0x000fe20000410000 */
[----:B------:R-:W-:Y:S02]  /*16790*/  IMAD.MOV.U32 R124, RZ, RZ, R67 ;  /* 0x000000ffff7c7224 */ /* 0x000fe400078e0043 */
[----:B------:R-:W-:Y:S01]  /*167a0*/  FMUL.FTZ R67, R100, R175 ;  /* 0x000000af64437220 */ /* 0x000fe20000410000 */
[----:B------:R-:W-:Y:S01]  /*167b0*/  IMAD.MOV.U32 R129, RZ, RZ, R109 ;  /* 0x000000ffff817224 */ /* 0x000fe200078e006d */
[----:B------:R-:W-:Y:S01]  /*167c0*/  MOV R109, R112 ;  /* 0x00000070006d7202 */ /* 0x000fe20000000f00 */
[----:B------:R-:W-:Y:S01]  /*167d0*/  IMAD.MOV.U32 R173, RZ, RZ, R125 ;  /* 0x000000ffffad7224 */ /* 0x000fe200078e007d */
[----:B------:R-:W-:Y:S01]  /*167e0*/  MOV R125, R106 ;  /* 0x0000006a007d7202 */ /* 0x000fe20000000f00 */
[----:B------:R-:W-:Y:S01]  /*167f0*/  IMAD.MOV.U32 R169, RZ, RZ, R146 ;  /* 0x000000ffffa97224 */ /* 0x000fe200078e0092 */
[----:B------:R-:W-:Y:S01]  /*16800*/  LOP3.LUT R106, R236, UR14, R113, 0x96, !PT ;  /* 0x0000000eec6a7c12 */ /* 0x000fe2000f8e9671 */
[C---:B------:R-:W-:Y:S04]  /*16810*/  HMMA.16816.F32.BF16 R64, R176.reuse, R114, R64 ;  /* 0x00000072b040723c */ /* 0x040fe80000041840 */
[----:B------:R-:W-:Y:S01]  /*16820*/  MOV R146, R120 ;  /* 0x0000007800927202 */ /* 0x000fe20000000f00 */
[----:B------:R-:W-:Y:S01]  /*16830*/  IMAD.MOV.U32 R174, RZ, RZ, R124 ;  /* 0x000000ffffae7224 */ /* 0x000fe200078e007c */
[----:B------:R-:W-:Y:S01]  /*16840*/  LOP3.LUT R120, R109, 0xff, RZ, 0xc0, !PT ;  /* 0x000000ff6d787812 */ /* 0x000fe200078ec0ff */
[----:B------:R-:W-:Y:S01]  /*16850*/  IMAD.MOV.U32 R159, RZ, RZ, R144 ;  /* 0x000000ffff9f7224 */ /* 0x000fe200078e0090 */
[-C--:B------:R-:W-:Y:S03]  /*16860*/  HMMA.16816.F32.BF16 R68, R176, R116.reuse, R68 ;  /* 0x00000074b044723c */ /* 0x080fe60000041844 */
[----:B------:R-:W-:Y:S01]  /*16870*/  LOP3.LUT R109, R106, 0xffff, RZ, 0xc0, !PT ;  /* 0x0000ffff6a6d7812 */ /* 0x000fe200078ec0ff */
[----:B------:R-:W-:Y:S01]  /*16880*/  IMAD.MOV.U32 R156, RZ, RZ, R132 ;  /* 0x000000ffff9c7224 */ /* 0x000fe200078e0084 */
[----:B------:R-:W-:Y:S01]  /*16890*/  MOV R124, R3 ;  /* 0x00000003007c7202 */ /* 0x000fe20000000f00 */
[----:B------:R-:W-:Y:S01]  /*168a0*/  IMAD.MOV.U32 R168, RZ, RZ, R147 ;  /* 0x000000ffffa87224 */ /* 0x000fe200078e0093 */
[----:B------:R-:W-:Y:S01]  /*168b0*/  MOV R144, R136 ;  /* 0x0000008800907202 */ /* 0x000fe20000000f00 */
[C---:B------:R-:W-:Y:S04]  /*168c0*/  HMMA.16816.F32.BF16 R72, R180.reuse, R116, R72 ;  /* 0x00000074b448723c */ /* 0x040fe80000041848 */
[----:B------:R-:W-:Y:S01]  /*168d0*/  IMAD.MOV.U32 R132, RZ, RZ, R126 ;  /* 0x000000ffff847224 */ /* 0x000fe200078e007e */
[----:B------:R-:W-:Y:S01]  /*168e0*/  LOP3.LUT R3, R238, UR14, R111, 0x96, !PT ;  /* 0x0000000eee037c12 */ /* 0x000fe2000f8e966f */
[----:B------:R-:W-:Y:S01]  /*168f0*/  IMAD.MOV.U32 R147, RZ, RZ, R121 ;  /* 0x000000ffff937224 */ /* 0x000fe200078e0079 */
[C---:B------:R-:W-:Y:S01]  /*16900*/  PRMT R121, R110.reuse, 0x7772, RZ ;  /* 0x000077726e797816 */ /* 0x040fe200000000ff */
[-C--:B------:R-:W-:Y:S03]  /*16910*/  HMMA.16816.F32.BF16 R76, R180, R118.reuse, R76 ;  /* 0x00000076b44c723c */ /* 0x080fe6000004184c */
[C---:B------:R-:W-:Y:S01]  /*16920*/  PRMT R136, R110.reuse, 0x7773, RZ ;  /* 0x000077736e887816 */ /* 0x040fe200000000ff */
[----:B------:R-:W-:Y:S01]  /*16930*/  IMAD.MOV.U32 R126, RZ, RZ, R110 ;  /* 0x000000ffff7e7224 */ /* 0x000fe200078e006e */
[----:B------:R-:W-:Y:S01]  /*16940*/  PRMT R111, R110, 0x7771, RZ ;  /* 0x000077716e6f7816 */ /* 0x000fe200000000ff */
[----:B------:R-:W-:Y:S01]  /*16950*/  IMAD.MOV.U32 R133, RZ, RZ, R127 ;  /* 0x000000ffff857224 */ /* 0x000fe200078e007f */
[----:B------:R-:W-:Y:S01]  /*16960*/  LOP3.LUT R110, R106, 0xff, RZ, 0xc0, !PT ;  /* 0x000000ff6a6e7812 */ /* 0x000fe200078ec0ff */
[----:B------:R-:W-:Y:S01]  /*16970*/  FMUL.FTZ R81, R101, R81 ;  /* 0x0000005165517220 */ /* 0x000fe20000410000 */
[----:B------:R-:W-:Y:S01]  /*16980*/  SHF.R.U32.HI R109, RZ, 0x8, R109 ;  /* 0x00000008ff6d7819 */ /* 0x000fe2000001166d */
[C---:B------:R-:W-:Y:S01]  /*16990*/  FMUL.FTZ R82, R100.reuse, R82 ;  /* 0x0000005264527220 */ /* 0x040fe20000410000 */
[----:B------:R-:W-:Y:S01]  /*169a0*/  FMUL.FTZ R83, R100, R83 ;  /* 0x0000005364537220 */ /* 0x000fe20000410000 */
[----:B------:R-:W-:Y:S01]  /*169b0*/  IMAD.MOV.U32 R175, RZ, RZ, R150 ;  /* 0x000000ffffaf7224 */ /* 0x000fe200078e0096 */
[----:B------:R-:W-:Y:S01]  /*169c0*/  PRMT R127, R110, 0x5410, R109 ;  /* 0x000054106e7f7816 */ /* 0x000fe2000000006d */
[--C-:B------:R-:W-:Y:S01]  /*169d0*/  FFMA.FTZ R110, R193, UR4, -R189.reuse ;  /* 0x00000004c16e7c23 */ /* 0x100fe200080108bd */
[----:B------:R-:W-:Y:S01]  /*169e0*/  LOP3.LUT R126, R126, 0xff, RZ, 0xc0, !PT ;  /* 0x000000ff7e7e7812 */ /* 0x000fe200078ec0ff */
[----:B------:R-:W-:Y:S01]  /*169f0*/  IMAD.MOV.U32 R157, RZ, RZ, R134 ;  /* 0x000000ffff9d7224 */ /* 0x000fe200078e0086 */
[----:B------:R-:W-:Y:S01]  /*16a00*/  PRMT R136, R121, 0x5410, R136 ;  /* 0x0000541079887816 */ /* 0x000fe20000000088 */
[C---:B------:R-:W-:Y:S01]  /*16a10*/  HMMA.16816.F32.BF16 R80, R176.reuse, R118, R80 ;  /* 0x00000076b050723c */ /* 0x040fe20000041850 */
[----:B------:R1:W-:Y:S03]  /*16a20*/  MUFU.EX2 R151, R110 ;  /* 0x0000006e00977308 */ /* 0x0003e60000000800 */
[----:B------:R-:W-:Y:S01]  /*16a30*/  SHF.R.U32.HI R119, RZ, 0x18, R106 ;  /* 0x00000018ff777819 */ /* 0x000fe2000001166a */
[----:B------:R-:W-:Y:S01]  /*16a40*/  FFMA.FTZ R109, R194, UR4, -R189 ;  /* 0x00000004c26d7c23 */ /* 0x000fe200080108bd */
[----:B------:R-:W-:Y:S01]  /*16a50*/  PRMT R126, R126, 0x5410, R111 ;  /* 0x000054107e7e7816 */ /* 0x000fe2000000006f */
[----:B------:R-:W-:Y:S01]  /*16a60*/  IMAD.MOV.U32 R171, RZ, RZ, R131 ;  /* 0x000000ffffab7224 */ /* 0x000fe200078e0083 */
[----:B------:R-:W-:Y:S01]  /*16a70*/  PRMT R116, R106, 0x7632, R116 ;  /* 0x000076326a747816 */ /* 0x000fe20000000074 */
[----:B------:R-:W-:Y:S01]  /*16a80*/  IMAD.MOV.U32 R134, RZ, RZ, R128 ;  /* 0x000000ffff867224 */ /* 0x000fe200078e0080 */
[C---:B------:R-:W-:Y:S01]  /*16a90*/  LOP3.LUT R111, R3.reuse, 0xffff, RZ, 0xc0, !PT ;  /* 0x0000ffff036f7812 */ /* 0x040fe200078ec0ff */
[----:B------:R-:W-:Y:S01]  /*16aa0*/  IMAD.MOV.U32 R131, RZ, RZ, R123 ;  /* 0x000000ffff837224 */ /* 0x000fe200078e007b */
[C---:B------:R-:W-:Y:S01]  /*16ab0*/  PRMT R106, R3.reuse, 0x7632, R106 ;  /* 0x00007632036a7816 */ /* 0x040fe2000000006a */
[----:B------:R-:W-:Y:S01]  /*16ac0*/  IMAD.MOV.U32 R194, RZ, RZ, R146 ;  /* 0x000000ffffc27224 */ /* 0x000fe200078e0092 */
[----:B------:R-:W-:Y:S01]  /*16ad0*/  LOP3.LUT R118, R3, 0xff, RZ, 0xc0, !PT ;  /* 0x000000ff03767812 */ /* 0x000fe200078ec0ff */
[----:B-1----:R-:W-:Y:S01]  /*16ae0*/  FFMA.FTZ R110, R195, UR4, -R191 ;  /* 0x00000004c36e7c23 */ /* 0x002fe200080108bf */
[----:B------:R-:W-:Y:S01]  /*16af0*/  SHF.R.U32.HI R117, RZ, 0x18, R3 ;  /* 0x00000018ff757819 */ /* 0x000fe20000011603 */
[----:B------:R-:W-:Y:S01]  /*16b00*/  FFMA.FTZ R3, R201, UR4, -R189 ;  /* 0x00000004c9037c23 */ /* 0x000fe200080108bd */
[----:B------:R-:W-:Y:S01]  /*16b10*/  IMAD.MOV.U32 R195, RZ, RZ, R147 ;  /* 0x000000ffffc37224 */ /* 0x000fe200078e0093 */
[----:B------:R1:W-:Y:S01]  /*16b20*/  MUFU.EX2 R150, R110 ;  /* 0x0000006e00967308 */ /* 0x0003e20000000800 */
[----:B------:R-:W-:Y:S01]  /*16b30*/  MOV R172, R130 ;  /* 0x0000008200ac7202 */ /* 0x000fe20000000f00 */
[----:B------:R-:W-:Y:S01]  /*16b40*/  IMAD.MOV.U32 R248, RZ, RZ, R149 ;  /* 0x000000fffff87224 */ /* 0x000fe200078e0095 */
[----:B------:R-:W-:Y:S07]  /*16b50*/  MOV R130, R122 ;  /* 0x0000007a00827202 */ /* 0x000fee0000000f00 */
[----:B------:R2:W-:Y:S01]  /*16b60*/  MUFU.EX2 R147, R109 ;  /* 0x0000006d00937308 */ /* 0x0005e20000000800 */
[C---:B------:R-:W-:Y:S01]  /*16b70*/  PRMT R122, R112.reuse, 0x7773, RZ ;  /* 0x00007773707a7816 */ /* 0x040fe200000000ff */
[----:B------:R-:W-:Y:S01]  /*16b80*/  IMAD.MOV.U32 R238, RZ, RZ, R125 ;  /* 0x000000ffffee7224 */ /* 0x000fe200078e007d */
[C---:B------:R-:W-:Y:S07]  /*16b90*/  PRMT R128, R112.reuse, 0x7772, RZ ;  /* 0x0000777270807816 */ /* 0x040fee00000000ff */
[----:B------:R3:W-:Y:S01]  /*16ba0*/  MUFU.EX2 R163, R3 ;  /* 0x0000000300a37308 */ /* 0x0007e20000000800 */
[----:B------:R-:W-:Y:S01]  /*16bb0*/  PRMT R123, R112, 0x7771, RZ ;  /* 0x00007771707b7816 */ /* 0x000fe200000000ff */
[----:B------:R-:W-:Y:S01]  /*16bc0*/  IMAD.MOV.U32 R201, RZ, RZ, R133 ;  /* 0x000000ffffc97224 */ /* 0x000fe200078e0085 */
[----:B------:R-:W4:Y:S01]  /*16bd0*/  LDSM.16.MT88.4 R112, [R184+0x2000] ;  /* 0x00200000b870783b */ /* 0x000f220000004200 */
[----:B------:R-:W-:Y:S02]  /*16be0*/  MOV R167, R148 ;  /* 0x0000009400a77202 */ /* 0x000fe40000000f00 */
[----:B-1----:R-:W-:Y:S01]  /*16bf0*/  LOP3.LUT R110, R106, 0xff, RZ, 0xc0, !PT ;  /* 0x000000ff6a6e7812 */ /* 0x002fe200078ec0ff */
[----:B------:R-:W-:Y:S01]  /*16c00*/  FFMA.FTZ R106, R202, UR4, -R189 ;  /* 0x00000004ca6a7c23 */ /* 0x000fe200080108bd */
[----:B------:R-:W-:Y:S01]  /*16c10*/  PRMT R120, R120, 0x5410, R123 ;  /* 0x0000541078787816 */ /* 0x000fe2000000007b */
[----:B------:R-:W-:Y:S02]  /*16c20*/  IMAD.MOV.U32 R202, RZ, RZ, R134 ;  /* 0x000000ffffca7224 */ /* 0x000fe400078e0086 */
[----:B--2---:R-:W-:Y:S01]  /*16c30*/  FFMA.FTZ R109, R196, UR4, -R191 ;  /* 0x00000004c46d7c23 */ /* 0x004fe200080108bf */
[----:B------:R1:W-:Y:S01]  /*16c40*/  MUFU.EX2 R155, R106 ;  /* 0x0000006a009b7308 */ /* 0x0003e20000000800 */
[----:B------:R-:W-:Y:S01]  /*16c50*/  PRMT R128, R128, 0x5410, R122 ;  /* 0x0000541080807816 */ /* 0x000fe2000000007a */
[----:B---3--:R-:W-:Y:S08]  /*16c60*/  FFMA.FTZ R3, R200, UR4, -R190 ;  /* 0x00000004c8037c23 */ /* 0x008ff000080108be */
[----:B------:R2:W-:Y:S01]  /*16c70*/  MUFU.EX2 R146, R109 ;  /* 0x0000006d00927308 */ /* 0x0005e20000000800 */
[----:B------:R-:W-:Y:S01]  /*16c80*/  MOV R170, R145 ;  /* 0x0000009100aa7202 */ /* 0x000fe20000000f00 */
[----:B------:R-:W-:Y:S01]  /*16c90*/  IMAD.MOV.U32 R145, RZ, RZ, R140 ;  /* 0x000000ffff917224 */ /* 0x000fe200078e008c */
[----:B------:R-:W-:Y:S07]  /*16ca0*/  PRMT R125, R110, 0x5410, R117 ;  /* 0x000054106e7d7816 */ /* 0x000fee0000000075 */
[----:B------:R3:W-:Y:S01]  /*16cb0*/  MUFU.EX2 R149, R3 ;  /* 0x0000000300957308 */ /* 0x0007e20000000800 */
[----:B------:R-:W-:Y:S01]  /*16cc0*/  SHF.R.U32.HI R111, RZ, 0x8, R111 ;  /* 0x00000008ff6f7819 */ /* 0x000fe2000001166f */
[----:B------:R-:W-:Y:S01]  /*16cd0*/  FFMA.FTZ R110, R207, UR4, -R190 ;  /* 0x00000004cf6e7c23 */ /* 0x000fe200080108be */
[----:B------:R-:W-:Y:S01]  /*16ce0*/  MOV R140, R129 ;  /* 0x00000081008c7202 */ /* 0x000fe20000000f00 */
[----:B------:R-:W-:Y:S01]  /*16cf0*/  IMAD.MOV.U32 R129, RZ, RZ, R124 ;  /* 0x000000ffff817224 */ /* 0x000fe200078e007c */
[----:B------:R-:W-:Y:S01]  /*16d00*/  PRMT R124, R118, 0x5410, R111 ;  /* 0x00005410767c7816 */ /* 0x000fe2000000006f */
[----:B-1----:R-:W-:Y:S01]  /*16d10*/  FFMA.FTZ R106, R203, UR4, -R192 ;  /* 0x00000004cb6a7c23 */ /* 0x002fe200080108c0 */
[--C-:B------:R-:W-:Y:S03]  /*16d20*/  HSET2.LE.AND R126, R126, R188.reuse, PT ;  /* 0x000000bc7e7e7233 */ /* 0x100fe60003803000 */
[----:B------:R1:W-:Y:S01]  /*16d30*/  MUFU.EX2 R153, R110 ;  /* 0x0000006e00997308 */ /* 0x0003e20000000800 */
[----:B------:R-:W-:Y:S02]  /*16d40*/  IMAD.MOV.U32 R236, RZ, RZ, R129 ;  /* 0x000000ffffec7224 */ /* 0x000fe400078e0081 */
[----:B--2---:R-:W-:Y:S01]  /*16d50*/  FFMA.FTZ R109, R199, UR4, -R190 ;  /* 0x00000004c76d7c23 */ /* 0x004fe200080108be */
[----:B------:R-:W-:Y:S06]  /*16d60*/  MOV R203, R135 ;  /* 0x0000008700cb7202 */ /* 0x000fec0000000f00 */
[----:B------:R2:W-:Y:S01]  /*16d70*/  MUFU.EX2 R148, R106 ;  /* 0x0000006a00947308 */ /* 0x0005e20000000800 */
[----:B------:R-:W-:Y:S01]  /*16d80*/  MOV R200, R132 ;  /* 0x0000008400c87202 */ /* 0x000fe20000000f00 */
[----:B---3--:R-:W-:Y:S01]  /*16d90*/  FFMA.FTZ R3, R204, UR4, -R192 ;  /* 0x00000004cc037c23 */ /* 0x008fe200080108c0 */
[----:B------:R-:W-:Y:S07]  /*16da0*/  LDSM.16.MT88.4 R132, [R185+0xa400] ;  /* 0x00a40000b984783b */ /* 0x000fee0000004200 */
[----:B------:R-:W3:Y:S01]  /*16db0*/  MUFU.EX2 R165, R109 ;  /* 0x0000006d00a57308 */ /* 0x000ee20000000800 */
[----:B------:R-:W-:Y:S02]  /*16dc0*/  IMAD.MOV.U32 R204, RZ, RZ, R130 ;  /* 0x000000ffffcc7224 */ /* 0x000fe400078e0082 */
[----:B------:R-:W-:Y:S01]  /*16dd0*/  FFMA.FTZ R111, R206, UR4, -R192 ;  /* 0x00000004ce6f7c23 */ /* 0x000fe200080108c0 */
[----:B------:R-:W-:Y:S06]  /*16de0*/  LOP3.LUT R116, R116, 0xff, RZ, 0xc0, !PT ;  /* 0x000000ff74747812 */ /* 0x000fec00078ec0ff */
[----:B------:R5:W-:Y:S01]  /*16df0*/  MUFU.EX2 R166, R3 ;  /* 0x0000000300a67308 */ /* 0x000be20000000800 */
[--C-:B------:R-:W-:Y:S01]  /*16e00*/  HSET2.LE.AND R124, R124, R188.reuse, PT ;  /* 0x000000bc7c7c7233 */ /* 0x100fe20003803000 */
[----:B-1----:R-:W-:Y:S01]  /*16e10*/  FFMA.FTZ R110, R210, UR4, -R191 ;  /* 0x00000004d26e7c23 */ /* 0x002fe200080108bf */
[----:B------:R-:W-:Y:S01]  /*16e20*/  PRMT R116, R116, 0x5410, R119 ;  /* 0x0000541074747816 */ /* 0x000fe20000000077 */
[-C--:B----4-:R-:W-:Y:S06]  /*16e30*/  HMMA.16816.F32.BF16 R84, R176, R112.reuse, R84 ;  /* 0x00000070b054723c */ /* 0x090fec0000041854 */
[----:B------:R-:W-:Y:S01]  /*16e40*/  MUFU.EX2 R160, R111 ;  /* 0x0000006f00a07308 */ /* 0x000fe20000000800 */
[--C-:B--2---:R-:W-:Y:S02]  /*16e50*/  HSET2.LE.AND R106, R120, R188.reuse, PT ;  /* 0x000000bc786a7233 */ /* 0x104fe40003803000 */
[----:B------:R-:W1:Y:S01]  /*16e60*/  LDSM.16.MT88.4 R120, [R185+0x9400] ;  /* 0x00940000b978783b */ /* 0x000e620000004200 */
[----:B---3--:R-:W-:Y:S01]  /*16e70*/  F2FP.BF16.F32.PACK_AB R118, R165, R149 ;  /* 0x00000095a576723e */ /* 0x008fe200000010ff */
[----:B------:R-:W-:Y:S01]  /*16e80*/  FFMA.FTZ R109, R205, UR4, -R190 ;  /* 0x00000004cd6d7c23 */ /* 0x000fe200080108be */
[C---:B------:R-:W-:Y:S04]  /*16e90*/  HMMA.16816.F32.BF16 R88, R180.reuse, R112, R88 ;  /* 0x00000070b458723c */ /* 0x040fe80000041858 */
[----:B------:R-:W-:Y:S01]  /*16ea0*/  MUFU.EX2 R154, R110 ;  /* 0x0000006e009a7308 */ /* 0x000fe20000000800 */
[----:B-----5:R-:W-:Y:S09]  /*16eb0*/  F2FP.BF16.F32.PACK_AB R3, R147, R151 ;  /* 0x000000979303723e */ /* 0x020ff200000010ff */
[----:B------:R2:W3:Y:S01]  /*16ec0*/  MUFU.EX2 R161, R109 ;  /* 0x0000006d00a17308 */ /* 0x0004e20000000800 */
[----:B------:R-:W-:Y:S01]  /*16ed0*/  LOP3.LUT R118, R118, R106, RZ, 0xc0, !PT ;  /* 0x0000006a76767212 */ /* 0x000fe200078ec0ff */
[----:B------:R-:W-:Y:S01]  /*16ee0*/  FFMA.FTZ R106, R208, UR4, -R192 ;  /* 0x00000004d06a7c23 */ /* 0x000fe200080108c0 */
[-C--:B------:R-:W-:Y:S01]  /*16ef0*/  HMMA.16816.F32.BF16 R92, R180, R114.reuse, R92 ;  /* 0x00000072b45c723c */ /* 0x080fe2000004185c */
[----:B------:R-:W-:Y:S02]  /*16f00*/  LDSM.16.MT88.4 R180, [R185+0xbc00] ;  /* 0x00bc0000b9b4783b */ /* 0x000fe40000004200 */
[----:B------:R-:W-:Y:S01]  /*16f10*/  LOP3.LUT R126, R3, R126, RZ, 0xc0, !PT ;  /* 0x0000007e037e7212 */ /* 0x000fe200078ec0ff */
[----:B------:R-:W-:Y:S03]  /*16f20*/  FFMA.FTZ R3, R209, UR4, -R191 ;  /* 0x00000004d1037c23 */ /* 0x000fe600080108bf */
[----:B------:R4:W5:Y:S01]  /*16f30*/  MUFU.EX2 R164, R106 ;  /* 0x0000006a00a47308 */ /* 0x0009620000000800 */
[----:B------:R-:W-:Y:S01]  /*16f40*/  LOP3.LUT R119, R128, 0xff00ff, RZ, 0xc0, !PT ;  /* 0x00ff00ff80777812 */ /* 0x000fe200078ec0ff */
[----:B------:R-:W-:Y:S08]  /*16f50*/  HMMA.16816.F32.BF16 R96, R176, R114, R96 ;  /* 0x00000072b060723c */ /* 0x000ff00000041860 */
[----:B------:R1:W1:Y:S01]  /*16f60*/  MUFU.EX2 R162, R3 ;  /* 0x0000000300a27308 */ /* 0x0002620000000800 */
[----:B------:R-:W-:Y:S01]  /*16f70*/  LDSM.16.MT88.4 R112, [R184+0x1400] ;  /* 0x00140000b870783b */ /* 0x000fe20000004200 */
[--C-:B------:R-:W-:Y:S01]  /*16f80*/  HSET2.LE.AND R119, R119, R188.reuse, PT ;  /* 0x000000bc77777233 */ /* 0x100fe20003803000 */
[----:B------:R-:W-:Y:S01]  /*16f90*/  IMAD.MOV.U32 R177, RZ, RZ, R157 ;  /* 0x000000ffffb17224 */ /* 0x000fe200078e009d */
[--C-:B--2---:R-:W-:Y:S02]  /*16fa0*/  HSET2.LE.AND R109, R116, R188.reuse, PT ;  /* 0x000000bc746d7233 */ /* 0x104fe40003803000 */
[----:B---3--:R-:W-:Y:S02]  /*16fb0*/  F2FP.BF16.F32.PACK_AB R116, R153, R161 ;  /* 0x000000a19974723e */ /* 0x008fe400000010ff */
[----:B------:R-:W-:Y:S02]  /*16fc0*/  MOV R205, R131 ;  /* 0x0000008300cd7202 */ /* 0x000fe40000000f00 */
[--C-:B----4-:R-:W-:Y:S01]  /*16fd0*/  HSET2.LE.AND R106, R127, R188.reuse, PT ;  /* 0x000000bc7f6a7233 */ /* 0x110fe20003803000 */
[----:B------:R-:W2:Y:S01]  /*16fe0*/  LDSM.16.MT88.4 R128, [R184+0x400] ;  /* 0x00040000b880783b */ /* 0x000ea20000004200 */
[----:B-----5:R-:W-:Y:S02]  /*16ff0*/  F2FP.BF16.F32.PACK_AB R117, R164, R160 ;  /* 0x000000a0a475723e */ /* 0x020fe400000010ff */
[----:B-1----:R-:W-:Y:S02]  /*17000*/  F2FP.BF16.F32.PACK_AB R3, R166, R148 ;  /* 0x00000094a603723e */ /* 0x002fe400000010ff */
[----:B------:R-:W-:Y:S02]  /*17010*/  LOP3.LUT R127, R136, 0xff00ff, RZ, 0xc0, !PT ;  /* 0x00ff00ff887f7812 */ /* 0x000fe400078ec0ff */
[----:B------:R-:W-:Y:S02]  /*17020*/  LOP3.LUT R119, R3, R119, RZ, 0xc0, !PT ;  /* 0x0000007703777212 */ /* 0x000fe400078ec0ff */
[----:B------:R-:W-:Y:S02]  /*17030*/  LOP3.LUT R116, R116, R106, RZ, 0xc0, !PT ;  /* 0x0000006a74747212 */ /* 0x000fe400078ec0ff */
[----:B------:R-:W-:Y:S02]  /*17040*/  LOP3.LUT R117, R117, R109, RZ, 0xc0, !PT ;  /* 0x0000006d75757212 */ /* 0x000fe400078ec0ff */
[--C-:B------:R-:W-:Y:S02]  /*17050*/  HSET2.LE.AND R127, R127, R188.reuse, PT ;  /* 0x000000bc7f7f7233 */ /* 0x100fe40003803000 */
[--C-:B------:R-:W-:Y:S02]  /*17060*/  HSET2.LE.AND R125, R125, R188.reuse, PT ;  /* 0x000000bc7d7d7233 */ /* 0x100fe40003803000 */
[----:B------:R-:W-:Y:S01]  /*17070*/  F2FP.BF16.F32.PACK_AB R3, R146, R150 ;  /* 0x000000969203723e */ /* 0x000fe200000010ff */
[-C--:B------:R-:W-:Y:S05]  /*17080*/  HMMA.16816.F32.BF16 R4, R116, R120.reuse, R4 ;  /* 0x000000787404723c */ /* 0x080fea0000041804 */
[----:B------:R-:W-:Y:S02]  /*17090*/  F2FP.BF16.F32.PACK_AB R106, R155, R163 ;  /* 0x000000a39b6a723e */ /* 0x000fe400000010ff */
[----:B------:R-:W-:Y:S02]  /*170a0*/  F2FP.BF16.F32.PACK_AB R109, R154, R162 ;  /* 0x000000a29a6d723e */ /* 0x000fe400000010ff */
[----:B------:R-:W-:Y:S01]  /*170b0*/  LOP3.LUT R127, R3, R127, RZ, 0xc0, !PT ;  /* 0x0000007f037f7212 */ /* 0x000fe200078ec0ff */
[----:B------:R-:W-:Y:S01]  /*170c0*/  IMAD.U32 R3, RZ, RZ, UR23 ;  /* 0x00000017ff037e24 */ /* 0x000fe2000f8e00ff */
[----:B------:R-:W-:Y:S02]  /*170d0*/  LOP3.LUT R124, R106, R124, RZ, 0xc0, !PT ;  /* 0x0000007c6a7c7212 */ /* 0x000fe400078ec0ff */
[----:B------:R-:W-:Y:S02]  /*170e0*/  LOP3.LUT R125, R109, R125, RZ, 0xc0, !PT ;  /* 0x0000007d6d7d7212 */ /* 0x000fe400078ec0ff */
[----:B------:R-:W-:Y:S02]  /*170f0*/  MOV R179, R158 ;  /* 0x0000009e00b37202 */ /* 0x000fe40000000f00 */
[----:B------:R-:W-:Y:S02]  /*17100*/  MOV R178, R156 ;  /* 0x0000009c00b27202 */ /* 0x000fe40000000f00 */
[----:B------:R-:W-:Y:S01]  /*17110*/  LOP3.LUT R3, R205, UR29, R3, 0x96, !PT ;  /* 0x0000001dcd037c12 */ /* 0x000fe2000f8e9603 */
        /* <DEDUP_REMOVED lines=8> */
[C---:B------:R-:W-:Y:S02]  /*171a0*/  LOP3.LUT R109, R128.reuse, R236, RZ, 0x3c, !PT ;  /* 0x000000ec806d7212 */ /* 0x040fe400078e3cff */
[----:B------:R-:W-:Y:S02]  /*171b0*/  LOP3.LUT R106, R129, R248, RZ, 0x3c, !PT ;  /* 0x000000f8816a7212 */ /* 0x000fe400078e3cff */
[----:B------:R-:W-:Y:S01]  /*171c0*/  LOP3.LUT R3, R128, R175, RZ, 0x3c, !PT ;  /* 0x000000af80037212 */ /* 0x000fe200078e3cff */
[C---:B------:R-:W-:Y:S04]  /*171d0*/  HMMA.16816.F32.BF16 R32, R116.reuse, R130, R32 ;  /* 0x000000827420723c */ /* 0x040fe80000041820 */
[----:B------:R-:W-:Y:S01]  /*171e0*/  IMAD.MOV.U32 R175, RZ, RZ, R174 ;  /* 0x000000ffffaf7224 */ /* 0x000fe200078e00ae */
[----:B------:R-:W-:Y:S01]  /*171f0*/  MOV R174, R173 ;  /* 0x000000ad00ae7202 */ /* 0x000fe20000000f00 */
[----:B------:R-:W-:Y:S01]  /*17200*/  IMAD.WIDE.U32 R130, R109, -0x2daee0ad, RZ ;  /* 0xd2511f536d827825 */ /* 0x000fe200078e00ff */
[----:B------:R-:W-:Y:S01]  /*17210*/  LOP3.LUT R110, R129, R238, RZ, 0x3c, !PT ;  /* 0x000000ee816e7212 */ /* 0x000fe200078e3cff */
[-C--:B------:R-:W-:Y:S03]  /*17220*/  HMMA.16816.F32.BF16 R36, R116, R132.reuse, R36 ;  /* 0x000000847424723c */ /* 0x080fe60000041824 */
[----:B------:R-:W-:Y:S01]  /*17230*/  IMAD.MOV.U32 R173, RZ, RZ, R172 ;  /* 0x000000ffffad7224 */ /* 0x000fe200078e00ac */
[----:B------:R-:W-:Y:S01]  /*17240*/  MOV R195, R174 ;  /* 0x000000ae00c37202 */ /* 0x000fe20000000f00 */
[----:B------:R-:W-:Y:S01]  /*17250*/  IMAD.MOV.U32 R172, RZ, RZ, R171 ;  /* 0x000000ffffac7224 */ /* 0x000fe200078e00ab */
[----:B------:R-:W-:Y:S01]  /*17260*/  MOV R171, R170 ;  /* 0x000000aa00ab7202 */ /* 0x000fe20000000f00 */
[----:B------:R-:W-:Y:S01]  /*17270*/  IMAD.MOV.U32 R170, RZ, RZ, R169 ;  /* 0x000000ffffaa7224 */ /* 0x000fe200078e00a9 */
[C---:B------:R-:W-:Y:S04]  /*17280*/  HMMA.16816.F32.BF16 R40, R124.reuse, R132, R40 ;  /* 0x000000847c28723c */ /* 0x040fe80000041828 */
[----:B------:R-:W-:Y:S04]  /*17290*/  IMAD.WIDE.U32 R132, R3, -0x2daee0ad, RZ ;  /* 0xd2511f5303847825 */ /* 0x000fe800078e00ff */
[-C--:B------:R-:W-:Y:S03]  /*172a0*/  HMMA.16816.F32.BF16 R44, R124, R134.reuse, R44 ;  /* 0x000000867c2c723c */ /* 0x080fe6000004182c */
[----:B------:R-:W-:Y:S01]  /*172b0*/  IMAD.MOV.U32 R193, RZ, RZ, R172 ;  /* 0x000000ffffc17224 */ /* 0x000fe200078e00ac */
[----:B------:R-:W-:Y:S01]  /*172c0*/  MOV R172, R171 ;  /* 0x000000ab00ac7202 */ /* 0x000fe20000000f00 */
[----:B------:R-:W-:Y:S02]  /*172d0*/  IMAD.MOV.U32 R196, RZ, RZ, R175 ;  /* 0x000000ffffc47224 */ /* 0x000fe400078e00af */
[----:B------:R-:W-:Y:S01]  /*172e0*/  IMAD.WIDE.U32 R128, R110, -0x2daee0ad, RZ ;  /* 0xd2511f536e807825 */ /* 0x000fe200078e00ff */
[C---:B------:R-:W-:Y:S04]  /*172f0*/  HMMA.16816.F32.BF16 R48, R116.reuse, R134, R48 ;  /* 0x000000867430723c */ /* 0x040fe80000041830 */
[----:B------:R-:W-:Y:S01]  /*17300*/  LOP3.LUT R109, R128, UR20, R131, 0x96, !PT ;  /* 0x00000014806d7c12 */ /* 0x000fe2000f8e9683 */
[----:B------:R-:W-:Y:S01]  /*17310*/  IMAD.MOV.U32 R169, RZ, RZ, R168 ;  /* 0x000000ffffa97224 */ /* 0x000fe200078e00a8 */
[----:B------:R-:W-:Y:S02]  /*17320*/  LOP3.LUT R110, R202, UR21, R129, 0x96, !PT ;  /* 0x00000015ca6e7c12 */ /* 0x000fe4000f8e9681 */
[-C--:B------:R-:W-:Y:S03]  /*17330*/  HMMA.16816.F32.BF16 R52, R116, R112.reuse, R52 ;  /* 0x000000707434723c */ /* 0x080fe60000041834 */
[----:B------:R-:W-:Y:S01]  /*17340*/  MOV R168, R167 ;  /* 0x000000a700a87202 */ /* 0x000fe20000000f00 */
[----:B------:R-:W-:Y:S02]  /*17350*/  IMAD.MOV.U32 R167, RZ, RZ, R143 ;  /* 0x000000ffffa77224 */ /* 0x000fe400078e008f */
[----:B------:R-:W-:Y:S01]  /*17360*/  IMAD.MOV.U32 R143, RZ, RZ, R142 ;  /* 0x000000ffff8f7224 */ /* 0x000fe200078e008e */
[----:B------:R-:W-:Y:S01]  /*17370*/  MOV R142, R141 ;  /* 0x0000008d008e7202 */ /* 0x000fe20000000f00 */
[C---:B------:R-:W-:Y:S04]  /*17380*/  HMMA.16816.F32.BF16 R56, R124.reuse, R112, R56 ;  /* 0x000000707c38723c */ /* 0x040fe80000041838 */
[----:B------:R-:W-:Y:S01]  /*17390*/  IMAD.WIDE.U32 R112, R106, -0x2daee0ad, RZ ;  /* 0xd2511f536a707825 */ /* 0x000fe200078e00ff */
[----:B------:R-:W-:Y:S03]  /*173a0*/  MOV R175, R143 ;  /* 0x0000008f00af7202 */ /* 0x000fe60000000f00 */
[-C--:B------:R-:W-:Y:S03]  /*173b0*/  HMMA.16816.F32.BF16 R60, R124, R114.reuse, R60 ;  /* 0x000000727c3c723c */ /* 0x080fe6000004183c */
[----:B------:R-:W-:Y:S01]  /*173c0*/  LOP3.LUT R106, R138, UR21, R113, 0x96, !PT ;  /* 0x000000158a6a7c12 */ /* 0x000fe2000f8e9671 */
[----:B------:R-:W-:Y:S01]  /*173d0*/  IMAD.MOV.U32 R141, RZ, RZ, R137 ;  /* 0x000000ffff8d7224 */ /* 0x000fe200078e0089 */
[----:B------:R-:W-:Y:S01]  /*173e0*/  LOP3.LUT R3, R112, UR20, R133, 0x96, !PT ;  /* 0x0000001470037c12 */ /* 0x000fe2000f8e9685 */
[----:B------:R-:W-:Y:S02]  /*173f0*/  IMAD.WIDE.U32 R112, R110, -0x326172a9, RZ ;  /* 0xcd9e8d576e707825 */ /* 0x000fe400078e00ff */
[C---:B------:R-:W-:Y:S04]  /*17400*/  HMMA.16816.F32.BF16 R64, R116.reuse, R114, R64 ;  /* 0x000000727440723c */ /* 0x040fe80000041840 */
[----:B------:R-:W-:Y:S01]  /*17410*/  IMAD.WIDE.U32 R136, R109, -0x326172a9, RZ ;  /* 0xcd9e8d576d887825 */ /* 0x000fe200078e00ff */
[----:B------:R-:W-:Y:S03]  /*17420*/  LOP3.LUT R110, R200, UR13, R113, 0x96, !PT ;  /* 0x0000000dc86e7c12 */ /* 0x000fe6000f8e9671 */
[-C--:B-1----:R-:W-:Y:S03]  /*17430*/  HMMA.16816.F32.BF16 R68, R116, R120.reuse, R68 ;  /* 0x000000787444723c */ /* 0x082fe60000041844 */
[----:B------:R-:W-:Y:S01]  /*17440*/  IMAD.WIDE.U32 R128, R106, -0x326172a9, RZ ;  /* 0xcd9e8d576a807825 */ /* 0x000fe200078e00ff */
[----:B------:R-:W-:Y:S03]  /*17450*/  LOP3.LUT R109, R112, UR12, R137, 0x96, !PT ;  /* 0x0000000c706d7c12 */ /* 0x000fe6000f8e9689 */
[----:B------:R-:W-:Y:S01]  /*17460*/  IMAD.WIDE.U32 R138, R3, -0x326172a9, RZ ;  /* 0xcd9e8d57038a7825 */ /* 0x000fe200078e00ff */
[C---:B------:R-:W-:Y:S04]  /*17470*/  HMMA.16816.F32.BF16 R72, R124.reuse, R120, R72 ;  /* 0x000000787c48723c */ /* 0x040fe80000041848 */
[----:B------:R-:W-:Y:S01]  /*17480*/  LOP3.LUT R106, R194, UR13, R129, 0x96, !PT ;  /* 0x0000000dc26a7c12 */ /* 0x000fe2000f8e9681 */
[----:B------:R-:W-:Y:S01]  /*17490*/  IMAD.MOV.U32 R194, RZ, RZ, R173 ;  /* 0x000000ffffc27224 */ /* 0x000fe200078e00ad */
[----:B------:R-:W-:Y:S01]  /*174a0*/  LOP3.LUT R3, R128, UR12, R139, 0x96, !PT ;  /* 0x0000000c80037c12 */ /* 0x000fe2000f8e968b */
[----:B------:R-:W-:Y:S01]  /*174b0*/  IMAD.MOV.U32 R173, RZ, RZ, R170 ;  /* 0x000000ffffad7224 */ /* 0x000fe200078e00aa */
[-C--:B------:R-:W-:Y:S01]  /*174c0*/  HMMA.16816.F32.BF16 R76, R124, R122.reuse, R76 ;  /* 0x0000007a7c4c723c */ /* 0x080fe2000004184c */
[----:B------:R-:W2:Y:S02]  /*174d0*/  LDL.LU R139, [R1+0x38] ;  /* 0x00003800018b7983 */ /* 0x000ea40000300800 */
[----:B------:R-:W-:Y:S01]  /*174e0*/  IMAD.MOV.U32 R171, RZ, RZ, R169 ;  /* 0x000000ffffab7224 */ /* 0x000fe200078e00a9 */
[----:B------:R-:W-:Y:S01]  /*174f0*/  MOV R170, R168 ;  /* 0x000000a800aa7202 */ /* 0x000fe20000000f00 */
[----:B------:R-:W-:Y:S01]  /*17500*/  IMAD.MOV.U32 R169, RZ, RZ, R167 ;  /* 0x000000ffffa97224 */ /* 0x000fe200078e00a7 */
[----:B------:R-:W-:Y:S01]  /*17510*/  MOV R168, R141 ;  /* 0x0000008d00a87202 */ /* 0x000fe20000000f00 */
[----:B------:R-:W-:Y:S01]  /*17520*/  IMAD.MOV.U32 R167, RZ, RZ, R140 ;  /* 0x000000ffffa77224 */ /* 0x000fe200078e008c */
[C---:B------:R-:W-:Y:S04]  /*17530*/  HMMA.16816.F32.BF16 R80, R116.reuse, R122, R80 ;  /* 0x0000007a7450723c */ /* 0x040fe80000041850 */
[----:B------:R-:W-:Y:S04]  /*17540*/  IMAD.WIDE.U32 R140, R109, -0x2daee0ad, RZ ;  /* 0xd2511f536d8c7825 */ /* 0x000fe800078e00ff */
[----:B------:R-:W-:Y:S04]  /*17550*/  IMAD.WIDE.U32 R110, R110, -0x2daee0ad, RZ ;  /* 0xd2511f536e6e7825 */ /* 0x000fe800078e00ff */
[----:B------:R-:W-:Y:S01]  /*17560*/  IMAD.MOV.U32 R174, RZ, RZ, R142 ;  /* 0x000000ffffae7224 */ /* 0x000fe200078e008e */
[----:B------:R-:W-:Y:S01]  /*17570*/  LOP3.LUT R112, R110, UR15, R141, 0x96, !PT ;  /* 0x0000000f6e707c12 */ /* 0x000fe2000f8e968d */
[----:B------:R-:W-:Y:S01]  /*17580*/  IMAD.WIDE.U32 R142, R3, -0x2daee0ad, RZ ;  /* 0xd2511f53038e7825 */ /* 0x000fe200078e00ff */
[----:B------:R-:W-:Y:S03]  /*17590*/  LOP3.LUT R3, R130, UR19, R111, 0x96, !PT ;  /* 0x0000001382037c12 */ /* 0x000fe6000f8e966f */
[----:B------:R-:W-:Y:S04]  /*175a0*/  IMAD.WIDE.U32 R114, R106, -0x2daee0ad, RZ ;  /* 0xd2511f536a727825 */ /* 0x000fe800078e00ff */
[----:B------:R-:W-:Y:S01]  /*175b0*/  IMAD.WIDE.U32 R112, R112, -0x326172a9, RZ ;  /* 0xcd9e8d5770707825 */ /* 0x000fe200078e00ff */
[----:B------:R-:W-:Y:S02]  /*175c0*/  LOP3.LUT R110, R114, UR15, R143, 0x96, !PT ;  /* 0x0000000f726e7c12 */ /* 0x000fe4000f8e968f */
[----:B------:R-:W-:Y:S01]  /*175d0*/  LOP3.LUT R115, R132, UR19, R115, 0x96, !PT ;  /* 0x0000001384737c12 */ /* 0x000fe2000f8e9673 */
[----:B------:R-:W-:Y:S01]  /*175e0*/  IMAD.WIDE.U32 R134, R3, -0x326172a9, RZ ;  /* 0xcd9e8d5703867825 */ /* 0x000fe200078e00ff */
[C---:B------:R-:W-:Y:S02]  /*175f0*/  PRMT R114, R112.reuse, 0x7773, RZ ;  /* 0x0000777370727816 */ /* 0x040fe400000000ff */
[C---:B------:R-:W-:Y:S01]  /*17600*/  PRMT R109, R112.reuse, 0x7772, RZ ;  /* 0x00007772706d7816 */ /* 0x040fe200000000ff */
[----:B------:R-:W-:Y:S01]  /*17610*/  IMAD.WIDE.U32 R132, R115, -0x326172a9, RZ ;  /* 0xcd9e8d5773847825 */ /* 0x000fe200078e00ff */
[----:B------:R-:W-:Y:S02]  /*17620*/  MOV R130, R112 ;  /* 0x0000007000827202 */ /* 0x000fe40000000f00 */
[----:B------:R-:W-:Y:S01]  /*17630*/  PRMT R131, R112, 0x7771, RZ ;  /* 0x0000777170837816 */ /* 0x000fe200000000ff */
[----:B------:R-:W-:Y:S01]  /*17640*/  IMAD.WIDE.U32 R110, R110, -0x326172a9, RZ ;  /* 0xcd9e8d576e6e7825 */ /* 0x000fe200078e00ff */
[----:B------:R-:W-:Y:S03]  /*17650*/  LOP3.LUT R106, R134, UR8, R113, 0x96, !PT ;  /* 0x00000008866a7c12 */ /* 0x000fe6000f8e9671 */
[----:B------:R-:W-:Y:S01]  /*17660*/  IMAD.MOV.U32 R120, RZ, RZ, R110 ;  /* 0x000000ffff787224 */ /* 0x000fe200078e006e */
[----:B------:R-:W-:Y:S02]  /*17670*/  LOP3.LUT R3, R132, UR8, R111, 0x96, !PT ;  /* 0x0000000884037c12 */ /* 0x000fe4000f8e966f */
[----:B------:R-:W-:Y:S02]  /*17680*/  PRMT R132, R109, 0x5410, R114 ;  /* 0x000054106d847816 */ /* 0x000fe40000000072 */
[----:B------:R-:W1:Y:S01]  /*17690*/  LDSM.16.MT88.4 R112, [R184+0x2400] ;  /* 0x00240000b870783b */ /* 0x000e620000004200 */
[----:B------:R-:W-:Y:S02]  /*176a0*/  LOP3.LUT R109, R130, 0xff, RZ, 0xc0, !PT ;  /* 0x000000ff826d7812 */ /* 0x000fe400078ec0ff */
[----:B------:R-:W-:Y:S02]  /*176b0*/  PRMT R129, R110, 0x7771, RZ ;  /* 0x000077716e817816 */ /* 0x000fe400000000ff */
[----:B------:R-:W-:Y:S01]  /*176c0*/  PRMT R131, R109, 0x5410, R131 ;  /* 0x000054106d837816 */ /* 0x000fe20000000083 */
[----:B------:R-:W-:Y:S01]  /*176d0*/  FFMA.FTZ R109, R212, UR4, -R191 ;  /* 0x00000004d46d7c23 */ /* 0x000fe200080108bf */
[----:B------:R-:W-:Y:S02]  /*176e0*/  LOP3.LUT R111, R120, 0xff, RZ, 0xc0, !PT ;  /* 0x000000ff786f7812 */ /* 0x000fe400078ec0ff */
[----:B------:R-:W-:Y:S01]  /*176f0*/  LOP3.LUT R122, R106, 0xff, RZ, 0xc0, !PT ;  /* 0x000000ff6a7a7812 */ /* 0x000fe200078ec0ff */
[----:B------:R3:W-:Y:S01]  /*17700*/  MUFU.EX2 R236, R109 ;  /* 0x0000006d00ec7308 */ /* 0x0007e20000000800 */
[----:B------:R-:W-:Y:S01]  /*17710*/  PRMT R129, R111, 0x5410, R129 ;  /* 0x000054106f817816 */ /* 0x000fe20000000081 */
[--C-:B------:R-:W-:Y:S01]  /*17720*/  FFMA.FTZ R111, R213, UR4, -R189.reuse ;  /* 0x00000004d56f7c23 */ /* 0x100fe200080108bd */
[----:B------:R-:W-:Y:S02]  /*17730*/  LOP3.LUT R120, R3, 0xff, RZ, 0xc0, !PT ;  /* 0x000000ff03787812 */ /* 0x000fe400078ec0ff */
[C---:B------:R-:W-:Y:S05]  /*17740*/  PRMT R128, R110.reuse, 0x7773, RZ ;  /* 0x000077736e807816 */ /* 0x040fea00000000ff */
[----:B------:R4:W-:Y:S01]  /*17750*/  MUFU.EX2 R248, R111 ;  /* 0x0000006f00f87308 */ /* 0x0009e20000000800 */
[----:B------:R-:W-:Y:S01]  /*17760*/  PRMT R121, R110, 0x7772, RZ ;  /* 0x000077726e797816 */ /* 0x000fe200000000ff */
[--C-:B------:R-:W-:Y:S03]  /*17770*/  FFMA.FTZ R110, R211, UR4, -R189.reuse ;  /* 0x00000004d36e7c23 */ /* 0x100fe600080108bd */
[----:B------:R-:W-:Y:S05]  /*17780*/  PRMT R130, R121, 0x5410, R128 ;  /* 0x0000541079827816 */ /* 0x000fea0000000080 */
[----:B------:R5:W1:Y:S01]  /*17790*/  MUFU.EX2 R176, R110 ;  /* 0x0000006e00b07308 */ /* 0x000a620000000800 */
[----:B------:R-:W-:Y:S01]  /*177a0*/  SHF.R.U32.HI R121, RZ, 0x18, R106 ;  /* 0x00000018ff797819 */ /* 0x000fe2000001166a */
[----:B---3--:R-:W-:Y:S01]  /*177b0*/  FFMA.FTZ R109, R234, UR4, -R189 ;  /* 0x00000004ea6d7c23 */ /* 0x008fe200080108bd */
[----:B----4-:R-:W-:Y:S01]  /*177c0*/  LOP3.LUT R111, R106, 0xffff, RZ, 0xc0, !PT ;  /* 0x0000ffff6a6f7812 */ /* 0x010fe200078ec0ff */
[----:B-----5:R-:W-:Y:S01]  /*177d0*/  FFMA.FTZ R110, R214, UR4, -R191 ;  /* 0x00000004d66e7c23 */ /* 0x020fe200080108bf */
[-C--:B-1----:R-:W-:Y:S05]  /*177e0*/  HMMA.16816.F32.BF16 R84, R116, R112.reuse, R84 ;  /* 0x000000707454723c */ /* 0x082fea0000041854 */
[----:B------:R1:W-:Y:S03]  /*177f0*/  MUFU.EX2 R238, R110 ;  /* 0x0000006e00ee7308 */ /* 0x0003e60000000800 */
[C---:B------:R-:W-:Y:S04]  /*17800*/  HMMA.16816.F32.BF16 R88, R124.reuse, R112, R88 ;  /* 0x000000707c58723c */ /* 0x040fe80000041858 */
[----:B------:R-:W-:Y:S01]  /*17810*/  FFMA.FTZ R112, R215, UR4, -R190 ;  /* 0x00000004d7707c23 */ /* 0x000fe200080108be */
[----:B------:R-:W-:Y:S02]  /*17820*/  PRMT R113, R106, 0x7632, R113 ;  /* 0x000076326a717816 */ /* 0x000fe40000000071 */
[----:B------:R3:W-:Y:S01]  /*17830*/  MUFU.EX2 R215, R109 ;  /* 0x0000006d00d77308 */ /* 0x0007e20000000800 */
[----:B------:R-:W-:Y:S01]  /*17840*/  LOP3.LUT R106, R3, 0xffff, RZ, 0xc0, !PT ;  /* 0x0000ffff036a7812 */ /* 0x000fe200078ec0ff */
[-C--:B------:R-:W-:Y:S08]  /*17850*/  HMMA.16816.F32.BF16 R92, R124, R114.reuse, R92 ;  /* 0x000000727c5c723c */ /* 0x080ff0000004185c */
[----:B------:R4:W-:Y:S01]  /*17860*/  MUFU.EX2 R234, R112 ;  /* 0x0000007000ea7308 */ /* 0x0009e20000000800 */
[----:B-1----:R-:W-:Y:S02]  /*17870*/  LOP3.LUT R110, R113, 0xff, RZ, 0xc0, !PT ;  /* 0x000000ff716e7812 */ /* 0x002fe400078ec0ff */
[----:B------:R-:W-:Y:S02]  /*17880*/  SHF.R.U32.HI R106, RZ, 0x8, R106 ;  /* 0x00000008ff6a7819 */ /* 0x000fe4000001166a */
[----:B------:R-:W-:Y:S01]  /*17890*/  PRMT R113, R110, 0x5410, R121 ;  /* 0x000054106e717816 */ /* 0x000fe20000000079 */
[----:B------:R-:W-:Y:S01]  /*178a0*/  HMMA.16816.F32.BF16 R96, R116, R114, R96 ;  /* 0x000000727460723c */ /* 0x000fe20000041860 */
[----:B------:R-:W-:Y:S03]  /*178b0*/  LDSM.16.MT88.4 R116, [R184+0x800] ;  /* 0x00080000b874783b */ /* 0x000fe60000004200 */
[----:B---3--:R-:W-:Y:S01]  /*178c0*/  SHF.R.U32.HI R109, RZ, 0x8, R111 ;  /* 0x00000008ff6d7819 */ /* 0x008fe2000001166f */
[----:B------:R-:W-:Y:S01]  /*178d0*/  FFMA.FTZ R111, R231, UR4, -R190 ;  /* 0x00000004e76f7c23 */ /* 0x000fe200080108be */
[----:B------:R-:W-:Y:S01]  /*178e0*/  FFMA.FTZ R110, R233, UR4, -R192 ;  /* 0x00000004e96e7c23 */ /* 0x000fe200080108c0 */
[----:B------:R-:W-:Y:S02]  /*178f0*/  PRMT R128, R120, 0x5410, R106 ;  /* 0x0000541078807816 */ /* 0x000fe4000000006a */
[----:B----4-:R-:W-:Y:S01]  /*17900*/  PRMT R112, R122, 0x5410, R109 ;  /* 0x000054107a707816 */ /* 0x010fe2000000006d */
[----:B------:R-:W-:Y:S01]  /*17910*/  FFMA.FTZ R109, R232, UR4, -R192 ;  /* 0x00000004e86d7c23 */ /* 0x000fe200080108c0 */
[----:B------:R1:W-:Y:S01]  /*17920*/  MUFU.EX2 R214, R110 ;  /* 0x0000006e00d67308 */ /* 0x0003e20000000800 */
[----:B------:R-:W-:Y:S01]  /*17930*/  PRMT R106, R3, 0x7632, R106 ;  /* 0x00007632036a7816 */ /* 0x000fe2000000006a */
[----:B------:R-:W3:Y:S01]  /*17940*/  LDSM.16.MT88.4 R120, [R185+0x9800] ;  /* 0x00980000b978783b */ /* 0x000ee20000004200 */
[--C-:B------:R-:W-:Y:S07]  /*17950*/  HSET2.LE.AND R113, R113, R188.reuse, PT ;  /* 0x000000bc71717233 */ /* 0x100fee0003803000 */
[----:B------:R4:W5:Y:S01]  /*17960*/  MUFU.EX2 R231, R109 ;  /* 0x0000006d00e77308 */ /* 0x0009620000000800 */
[----:B------:R-:W-:Y:S02]  /*17970*/  MOV R233, R176 ;  /* 0x000000b000e97202 */ /* 0x000fe40000000f00 */
[--C-:B------:R-:W-:Y:S07]  /*17980*/  HSET2.LE.AND R126, R129, R188.reuse, PT ;  /* 0x000000bc817e7233 */ /* 0x100fee0003803000 */
[----:B------:R5:W-:Y:S01]  /*17990*/  MUFU.EX2 R232, R111 ;  /* 0x0000006f00e87308 */ /* 0x000be20000000800 */
[----:B------:R-:W-:Y:S02]  /*179a0*/  LOP3.LUT R115, R132, 0xff00ff, RZ, 0xc0, !PT ;  /* 0x00ff00ff84737812 */ /* 0x000fe400078ec0ff */
[--C-:B------:R-:W-:Y:S02]  /*179b0*/  HSET2.LE.AND R114, R131, R188.reuse, PT ;  /* 0x000000bc83727233 */ /* 0x100fe40003803000 */
[--C-:B------:R-:W-:Y:S02]  /*179c0*/  HSET2.LE.AND R112, R112, R188.reuse, PT ;  /* 0x000000bc70707233 */ /* 0x100fe40003803000 */
[----:B-1----:R-:W-:Y:S01]  /*179d0*/  LOP3.LUT R110, R106, 0xff, RZ, 0xc0, !PT ;  /* 0x000000ff6a6e7812 */ /* 0x002fe200078ec0ff */
[----:B------:R-:W-:Y:S01]  /*179e0*/  FFMA.FTZ R106, R241, UR4, -R192 ;  /* 0x00000004f16a7c23 */ /* 0x000fe200080108c0 */
[--C-:B------:R-:W-:Y:S01]  /*179f0*/  HSET2.LE.AND R115, R115, R188.reuse, PT ;  /* 0x000000bc73737233 */ /* 0x100fe20003803000 */
[--C-:B----4-:R-:W-:Y:S01]  /*17a00*/  FFMA.FTZ R109, R235, UR4, -R190.reuse ;  /* 0x00000004eb6d7c23 */ /* 0x110fe200080108be */
[----:B------:R-:W-:Y:S01]  /*17a10*/  LOP3.LUT R127, R130, 0xff00ff, RZ, 0xc0, !PT ;  /* 0x00ff00ff827f7812 */ /* 0x000fe200078ec0ff */
[----:B------:R1:W-:Y:S01]  /*17a20*/  MUFU.EX2 R211, R106 ;  /* 0x0000006a00d37308 */ /* 0x0003e20000000800 */
[--C-:B------:R-:W-:Y:S01]  /*17a30*/  HSET2.LE.AND R124, R128, R188.reuse, PT ;  /* 0x000000bc807c7233 */ /* 0x100fe20003803000 */
[----:B------:R-:W-:Y:S01]  /*17a40*/  IMAD.MOV.U32 R241, RZ, RZ, R159 ;  /* 0x000000fffff17224 */ /* 0x000fe200078e009f */
[----:B-----5:R-:W-:Y:S07]  /*17a50*/  SHF.R.U32.HI R111, RZ, 0x18, R3 ;  /* 0x00000018ff6f7819 */ /* 0x020fee0000011603 */
[----:B------:R4:W-:Y:S01]  /*17a60*/  MUFU.EX2 R212, R109 ;  /* 0x0000006d00d47308 */ /* 0x0009e20000000800 */
[----:B------:R-:W-:Y:S01]  /*17a70*/  FFMA.FTZ R3, R240, UR4, -R190 ;  /* 0x00000004f0037c23 */ /* 0x000fe200080108be */
[--C-:B------:R-:W-:Y:S01]  /*17a80*/  HSET2.LE.AND R127, R127, R188.reuse, PT ;  /* 0x000000bc7f7f7233 */ /* 0x100fe20003803000 */
[----:B------:R-:W5:Y:S01]  /*17a90*/  LDSM.16.MT88.4 R128, [R185+0xa800] ;  /* 0x00a80000b980783b */ /* 0x000f620000004200 */
[----:B------:R-:W-:Y:S06]  /*17aa0*/  PRMT R111, R110, 0x5410, R111 ;  /* 0x000054106e6f7816 */ /* 0x000fec000000006f */
[----:B------:R3:W-:Y:S01]  /*17ab0*/  MUFU.EX2 R213, R3 ;  /* 0x0000000300d57308 */ /* 0x0007e20000000800 */
[----:B------:R-:W-:Y:S01]  /*17ac0*/  IMAD.MOV.U32 R235, RZ, RZ, R173 ;  /* 0x000000ffffeb7224 */ /* 0x000fe200078e00ad */
[----:B------:R-:W-:Y:S02]  /*17ad0*/  MOV R240, R172 ;  /* 0x000000ac00f07202 */ /* 0x000fe40000000f00 */
[--C-:B------:R-:W-:Y:S01]  /*17ae0*/  HSET2.LE.AND R125, R111, R188.reuse, PT ;  /* 0x000000bc6f7d7233 */ /* 0x100fe20003803000 */
[----:B-1----:R-:W-:Y:S01]  /*17af0*/  FFMA.FTZ R106, R243, UR4, -R191 ;  /* 0x00000004f36a7c23 */ /* 0x002fe200080108bf */
[----:B------:R-:W-:Y:S01]  /*17b00*/  LDSM.16.MT88.4 R156, [R185+0xac00] ;  /* 0x00ac0000b99c783b */ /* 0x000fe20000004200 */
[----:B------:R-:W-:Y:S02]  /*17b10*/  IMAD.MOV.U32 R243, RZ, RZ, R149 ;  /* 0x000000fffff37224 */ /* 0x000fe400078e0095 */
[----:B----4-:R-:W-:Y:S01]  /*17b20*/  FFMA.FTZ R109, R242, UR4, -R192 ;  /* 0x00000004f26d7c23 */ /* 0x010fe200080108c0 */
[----:B------:R1:W-:Y:S01]  /*17b30*/  MUFU.EX2 R207, R106 ;  /* 0x0000006a00cf7308 */ /* 0x0003e20000000800 */
[----:B------:R-:W-:Y:S09]  /*17b40*/  IMAD.MOV.U32 R242, RZ, RZ, R147 ;  /* 0x000000fffff27224 */ /* 0x000ff200078e0093 */
[----:B------:R-:W4:Y:S01]  /*17b50*/  MUFU.EX2 R210, R109 ;  /* 0x0000006d00d27308 */ /* 0x000f220000000800 */
[----:B---3--:R-:W-:Y:S04]  /*17b60*/  F2FP.BF16.F32.PACK_AB R3, R248, R233 ;  /* 0x000000e9f803723e */ /* 0x008fe800000010ff */
[----:B------:R-:W-:Y:S01]  /*17b70*/  LOP3.LUT R126, R3, R126, RZ, 0xc0, !PT ;  /* 0x0000007e037e7212 */ /* 0x000fe200078ec0ff */
[----:B------:R-:W-:Y:S01]  /*17b80*/  FFMA.FTZ R3, R244, UR4, -R189 ;  /* 0x00000004f4037c23 */ /* 0x000fe200080108bd */
[----:B------:R-:W-:Y:S03]  /*17b90*/  MOV R244, R148 ;  /* 0x0000009400f47202 */ /* 0x000fe60000000f00 */
[----:B------:R3:W5:Y:S01]  /*17ba0*/  MUFU.EX2 R209, R3 ;  /* 0x0000000300d17308 */ /* 0x0007620000000800 */
[----:B-1----:R-:W-:Y:S02]  /*17bb0*/  F2FP.BF16.F32.PACK_AB R106, R214, R231 ;  /* 0x000000e7d66a723e */ /* 0x002fe400000010ff */
[----:B----4-:R-:W-:Y:S02]  /*17bc0*/  F2FP.BF16.F32.PACK_AB R110, R210, R211 ;  /* 0x000000d3d26e723e */ /* 0x010fe400000010ff */
[----:B------:R-:W-:Y:S02]  /*17bd0*/  F2FP.BF16.F32.PACK_AB R109, R213, R212 ;  /* 0x000000d4d56d723e */ /* 0x000fe400000010ff */
[----:B------:R-:W-:Y:S02]  /*17be0*/  LOP3.LUT R113, R110, R113, RZ, 0xc0, !PT ;  /* 0x000000716e717212 */ /* 0x000fe400078ec0ff */
[----:B------:R-:W-:Y:S02]  /*17bf0*/  LOP3.LUT R110, R138, UR9, R133, 0x96, !PT ;  /* 0x000000098a6e7c12 */ /* 0x000fe4000f8e9685 */
[----:B------:R-:W4:Y:S01]  /*17c00*/  LDL.LU R138, [R1+0x34] ;  /* 0x00003400018a7983 */ /* 0x000f220000300800 */
[----:B------:R-:W-:Y:S01]  /*17c10*/  LOP3.LUT R115, R106, R115, RZ, 0xc0, !PT ;  /* 0x000000736a737212 */ /* 0x000fe200078ec0ff */
[----:B---3--:R-:W-:Y:S01]  /*17c20*/  FFMA.FTZ R3, R245, UR4, -R191 ;  /* 0x00000004f5037c23 */ /* 0x008fe200080108bf */
[----:B------:R-:W-:Y:S01]  /*17c30*/  LOP3.LUT R112, R109, R112, RZ, 0xc0, !PT ;  /* 0x000000706d707212 */ /* 0x000fe200078ec0ff */
[----:B------:R-:W-:Y:S01]  /*17c40*/  IMAD.WIDE.U32 R110, R110, -0x2daee0ad, RZ ;  /* 0xd2511f536e6e7825 */ /* 0x000fe200078e00ff */
[----:B-----5:R-:W-:Y:S01]  /*17c50*/  F2FP.BF16.F32.PACK_AB R106, R209, R215 ;  /* 0x000000d7d16a723e */ /* 0x020fe200000010ff */
[----:B------:R1:W3:Y:S01]  /*17c60*/  MUFU.EX2 R208, R3 ;  /* 0x0000000300d07308 */ /* 0x0002e20000000800 */
[----:B------:R-:W-:Y:S02]  /*17c70*/  MOV R245, R150 ;  /* 0x0000009600f57202 */ /* 0x000fe40000000f00 */
[----:B------:R-:W-:Y:S02]  /*17c80*/  LOP3.LUT R124, R106, R124, RZ, 0xc0, !PT ;  /* 0x0000007c6a7c7212 */ /* 0x000fe400078ec0ff */
[----:B-1----:R-:W-:Y:S02]  /*17c90*/  F2FP.BF16.F32.PACK_AB R3, R232, R234 ;  /* 0x000000eae803723e */ /* 0x002fe400000010ff */
[----:B---3--:R-:W-:Y:S02]  /*17ca0*/  F2FP.BF16.F32.PACK_AB R109, R208, R207 ;  /* 0x000000cfd06d723e */ /* 0x008fe400000010ff */
[----:B------:R-:W-:Y:S02]  /*17cb0*/  LOP3.LUT R114, R3, R114, RZ, 0xc0, !PT ;  /* 0x0000007203727212 */ /* 0x000fe400078ec0ff */
[----:B------:R-:W-:Y:S02]  /*17cc0*/  F2FP.BF16.F32.PACK_AB R3, R238, R236 ;  /* 0x000000ecee03723e */ /* 0x000fe400000010ff */
[----:B------:R-:W-:Y:S02]  /*17cd0*/  LOP3.LUT R125, R109, R125, RZ, 0xc0, !PT ;  /* 0x0000007d6d7d7212 */ /* 0x000fe400078ec0ff */
[----:B------:R-:W-:Y:S01]  /*17ce0*/  LOP3.LUT R127, R3, R127, RZ, 0xc0, !PT ;  /* 0x0000007f037f7212 */ /* 0x000fe200078ec0ff */
[-C--:B------:R-:W-:Y:S05]  /*17cf0*/  HMMA.16816.F32.BF16 R4, R112, R120.reuse, R4 ;  /* 0x000000787004723c */ /* 0x080fea0000041804 */
[----:B------:R-:W-:Y:S02]  /*17d00*/  LOP3.LUT R3, R142, UR14, R111, 0x96, !PT ;  /* 0x0000000e8e037c12 */ /* 0x000fe4000f8e966f */
[----:B------:R-:W-:Y:S01]  /*17d10*/  MOV R111, R110 ;  /* 0x0000006e006f7202 */ /* 0x000fe20000000f00 */
[C---:B------:R-:W-:Y:S04]  /*17d20*/  HMMA.16816.F32.BF16 R8, R124.reuse, R120, R8 ;  /* 0x000000787c08723c */ /* 0x040fe80000041808 */
[----:B------:R-:W-:Y:S04]  /*17d30*/  LOP3.LUT R111, R111, 0xff, RZ, 0xc0, !PT ;  /* 0x000000ff6f6f7812 */ /* 0x000fe800078ec0ff */
[-C--:B------:R-:W-:Y:S08]  /*17d40*/  HMMA.16816.F32.BF16 R12, R124, R122.reuse, R12 ;  /* 0x0000007a7c0c723c */ /* 0x080ff0000004180c */
[C---:B------:R-:W-:Y:S01]  /*17d50*/  HMMA.16816.F32.BF16 R16, R112.reuse, R122, R16 ;  /* 0x0000007a7010723c */ /* 0x040fe20000041810 */
[----:B------:R-:W1:Y:S07]  /*17d60*/  LDSM.16.MT88.4 R120, [R184+0x1800] ;  /* 0x00180000b878783b */ /* 0x000e6e0000004200 */
[-C--:B------:R-:W-:Y:S08]  /*17d70*/  HMMA.16816.F32.BF16 R20, R112, R116.reuse, R20 ;  /* 0x000000747014723c */ /* 0x080ff00000041814 */
[C---:B------:R-:W-:Y:S08]  /*17d80*/  HMMA.16816.F32.BF16 R24, R124.reuse, R116, R24 ;  /* 0x000000747c18723c */ /* 0x040ff00000041818 */
[-C--:B------:R-:W-:Y:S08]  /*17d90*/  HMMA.16816.F32.BF16 R28, R124, R118.reuse, R28 ;  /* 0x000000767c1c723c */ /* 0x080ff0000004181c */
[C---:B------:R-:W-:Y:S01]  /*17da0*/  HMMA.16816.F32.BF16 R32, R112.reuse, R118, R32 ;  /* 0x000000767020723c */ /* 0x040fe20000041820 */
[----:B------:R-:W3:Y:S07]  /*17db0*/  LDSM.16.MT88.4 R116, [R185+0xb800] ;  /* 0x00b80000b974783b */ /* 0x000eee0000004200 */
[-C--:B------:R-:W-:Y:S08]  /*17dc0*/  HMMA.16816.F32.BF16 R36, R112, R128.reuse, R36 ;  /* 0x000000807024723c */ /* 0x080ff00000041824 */
[C---:B------:R-:W-:Y:S04]  /*17dd0*/  HMMA.16816.F32.BF16 R40, R124.reuse, R128, R40 ;  /* 0x000000807c28723c */ /* 0x040fe80000041828 */
[C---:B------:R-:W-:Y:S02]  /*17de0*/  PRMT R129, R110.reuse, 0x7773, RZ ;  /* 0x000077736e817816 */ /* 0x040fe400000000ff */
[----:B------:R-:W-:Y:S01]  /*17df0*/  PRMT R128, R110, 0x7772, RZ ;  /* 0x000077726e807816 */ /* 0x000fe200000000ff */
[----:B--2---:R-:W-:Y:S01]  /*17e00*/  FFMA.FTZ R198, R2, R139, R198 ;  /* 0x0000008b02c67223 */ /* 0x004fe200000100c6 */
[-C--:B------:R-:W-:Y:S03]  /*17e10*/  HMMA.16816.F32.BF16 R44, R124, R130.reuse, R44 ;  /* 0x000000827c2c723c */ /* 0x080fe6000004182c */
[----:B------:R-:W-:Y:S01]  /*17e20*/  PRMT R134, R128, 0x5410, R129 ;  /* 0x0000541080867816 */ /* 0x000fe20000000081 */
[----:B------:R-:W-:Y:S04]  /*17e30*/  FFMA.FTZ R128, R195, UR4, -R189 ;  /* 0x00000004c3807c23 */ /* 0x000fe800080108bd */
[C---:B------:R-:W-:Y:S01]  /*17e40*/  HMMA.16816.F32.BF16 R48, R112.reuse, R130, R48 ;  /* 0x000000827030723c */ /* 0x040fe20000041830 */
[----:B------:R-:W-:Y:S03]  /*17e50*/  MUFU.EX2 R203, R128 ;  /* 0x0000008000cb7308 */ /* 0x000fe60000000800 */
[----:B------:R-:W-:Y:S04]  /*17e60*/  PRMT R130, R110, 0x7771, RZ ;  /* 0x000077716e827816 */ /* 0x000fe800000000ff */
[-C--:B-1----:R-:W-:Y:S08]  /*17e70*/  HMMA.16816.F32.BF16 R52, R112, R120.reuse, R52 ;  /* 0x000000787034723c */ /* 0x082ff00000041834 */
[C---:B------:R-:W-:Y:S04]  /*17e80*/  HMMA.16816.F32.BF16 R56, R124.reuse, R120, R56 ;  /* 0x000000787c38723c */ /* 0x040fe80000041838 */
[----:B------:R-:W-:Y:S02]  /*17e90*/  LOP3.LUT R120, R136, UR9, R135, 0x96, !PT ;  /* 0x0000000988787c12 */ /* 0x000fe4000f8e9687 */
[----:B------:R-:W-:Y:S01]  /*17ea0*/  PRMT R135, R111, 0x5410, R130 ;  /* 0x000054106f877816 */ /* 0x000fe20000000082 */
[----:B------:R-:W-:Y:S01]  /*17eb0*/  FFMA.FTZ R111, R251, UR4, -R189 ;  /* 0x00000004fb6f7c23 */ /* 0x000fe200080108bd */
[-C--:B------:R-:W-:Y:S03]  /*17ec0*/  HMMA.16816.F32.BF16 R60, R124, R122.reuse, R60 ;  /* 0x0000007a7c3c723c */ /* 0x080fe6000004183c */
[----:B------:R-:W-:Y:S01]  /*17ed0*/  IMAD.WIDE.U32 R120, R120, -0x2daee0ad, RZ ;  /* 0xd2511f5378787825 */ /* 0x000fe200078e00ff */
[----:B------:R1:W-:Y:S03]  /*17ee0*/  MUFU.EX2 R204, R111 ;  /* 0x0000006f00cc7308 */ /* 0x0003e60000000800 */
[----:B------:R-:W-:Y:S01]  /*17ef0*/  IMAD.MOV.U32 R131, RZ, RZ, R120 ;  /* 0x000000ffff837224 */ /* 0x000fe200078e0078 */
[C---:B------:R-:W-:Y:S04]  /*17f00*/  HMMA.16816.F32.BF16 R64, R112.reuse, R122, R64 ;  /* 0x0000007a7040723c */ /* 0x040fe80000041840 */
[----:B------:R-:W-:Y:S01]  /*17f10*/  LOP3.LUT R106, R140, UR14, R121, 0x96, !PT ;  /* 0x0000000e8c6a7c12 */ /* 0x000fe2000f8e9679 */
[----:B------:R-:W-:Y:S01]  /*17f20*/  IMAD.MOV.U32 R251, RZ, RZ, R151 ;  /* 0x000000fffffb7224 */ /* 0x000fe200078e0097 */
[C---:B------:R-:W-:Y:S01]  /*17f30*/  PRMT R121, R120.reuse, 0x7773, RZ ;  /* 0x0000777378797816 */ /* 0x040fe200000000ff */
[----:B------:R-:W-:Y:S01]  /*17f40*/  LDSM.16.MT88.4 R140, [R184+0xc00] ;  /* 0x000c0000b88c783b */ /* 0x000fe20000004200 */
[-C--:B---3--:R-:W-:Y:S03]  /*17f50*/  HMMA.16816.F32.BF16 R68, R112, R116.reuse, R68 ;  /* 0x000000747044723c */ /* 0x088fe60000041844 */
[----:B------:R-:W-:Y:S01]  /*17f60*/  PRMT R109, R120, 0x7772, RZ ;  /* 0x00007772786d7816 */ /* 0x000fe200000000ff */
[----:B-1----:R-:W-:Y:S01]  /*17f70*/  FFMA.FTZ R111, R194, UR4, -R191 ;  /* 0x00000004c26f7c23 */ /* 0x002fe200080108bf */
[C---:B------:R-:W-:Y:S02]  /*17f80*/  LOP3.LUT R110, R106.reuse, 0xff, RZ, 0xc0, !PT ;  /* 0x000000ff6a6e7812 */ /* 0x040fe400078ec0ff */
[----:B------:R-:W-:Y:S01]  /*17f90*/  PRMT R137, R109, 0x5410, R121 ;  /* 0x000054106d897816 */ /* 0x000fe20000000079 */
[C---:B------:R-:W-:Y:S01]  /*17fa0*/  HMMA.16816.F32.BF16 R72, R124.reuse, R116, R72 ;  /* 0x000000747c48723c */ /* 0x040fe20000041848 */
[----:B------:R1:W-:Y:S03]  /*17fb0*/  MUFU.EX2 R201, R111 ;  /* 0x0000006f00c97308 */ /* 0x0003e60000000800 */
[----:B------:R-:W-:Y:S02]  /*17fc0*/  LOP3.LUT R109, R106, 0xffff, RZ, 0xc0, !PT ;  /* 0x0000ffff6a6d7812 */ /* 0x000fe400078ec0ff */
[----:B------:R-:W-:Y:S02]  /*17fd0*/  PRMT R133, R120, 0x7771, RZ ;  /* 0x0000777178857816 */ /* 0x000fe400000000ff */
[-C--:B------:R-:W-:Y:S01]  /*17fe0*/  HMMA.16816.F32.BF16 R76, R124, R118.reuse, R76 ;  /* 0x000000767c4c723c */ /* 0x080fe2000004184c */
[----:B------:R-:W2:Y:S02]  /*17ff0*/  LDSM.16.MT88.4 R120, [R184+0x2800] ;  /* 0x00280000b878783b */ /* 0x000ea40000004200 */
[----:B------:R-:W-:Y:S02]  /*18000*/  SHF.R.U32.HI R109, RZ, 0x8, R109 ;  /* 0x00000008ff6d7819 */ /* 0x000fe4000001166d */
[----:B------:R-:W-:Y:S02]  /*18010*/  LOP3.LUT R116, R131, 0xff, RZ, 0xc0, !PT ;  /* 0x000000ff83747812 */ /* 0x000fe400078ec0ff */
[----:B------:R-:W-:Y:S01]  /*18020*/  PRMT R136, R110, 0x5410, R109 ;  /* 0x000054106e887816 */ /* 0x000fe2000000006d */
[C---:B------:R-:W-:Y:S01]  /*18030*/  HMMA.16816.F32.BF16 R80, R112.reuse, R118, R80 ;  /* 0x000000767050723c */ /* 0x040fe20000041850 */
[----:B------:R3:W5:Y:S03]  /*18040*/  LDSM.16.MT88.4 R128, [R185+0x9c00] ;  /* 0x009c0000b980783b */ /* 0x0007660000004200 */
[----:B------:R-:W-:Y:S01]  /*18050*/  FFMA.FTZ R109, R196, UR4, -R189 ;  /* 0x00000004c46d7c23 */ /* 0x000fe200080108bd */
[----:B------:R-:W-:Y:S01]  /*18060*/  FFMA.FTZ R110, R193, UR4, -R191 ;  /* 0x00000004c16e7c23 */ /* 0x000fe200080108bf */
[----:B------:R-:W-:Y:S01]  /*18070*/  PRMT R133, R116, 0x5410, R133 ;  /* 0x0000541074857816 */ /* 0x000fe20000000085 */
[----:B------:R-:W-:Y:S01]  /*18080*/  FFMA.FTZ R189, R252, UR4, -R189 ;  /* 0x00000004fcbd7c23 */ /* 0x000fe200080108bd */
[----:B------:R3:W2:Y:S01]  /*18090*/  MUFU.EX2 R206, R109 ;  /* 0x0000006d00ce7308 */ /* 0x0006a20000000800 */
[----:B------:R-:W-:Y:S02]  /*180a0*/  SHF.R.U32.HI R118, RZ, 0x18, R106 ;  /* 0x00000018ff767819 */ /* 0x000fe4000001166a */
[C---:B------:R-:W-:Y:S07]  /*180b0*/  PRMT R116, R3.reuse, 0x7632, R116 ;  /* 0x0000763203747816 */ /* 0x040fee0000000074 */
[----:B------:R2:W-:Y:S01]  /*180c0*/  MUFU.EX2 R202, R110 ;  /* 0x0000006e00ca7308 */ /* 0x0005e20000000800 */
[C---:B------:R-:W-:Y:S02]  /*180d0*/  LOP3.LUT R117, R3.reuse, 0xff, RZ, 0xc0, !PT ;  /* 0x000000ff03757812 */ /* 0x040fe400078ec0ff */
[----:B-1----:R-:W-:Y:S07]  /*180e0*/  SHF.R.U32.HI R111, RZ, 0x18, R3 ;  /* 0x00000018ff6f7819 */ /* 0x002fee0000011603 */
[----:B------:R-:W-:Y:S01]  /*180f0*/  MUFU.EX2 R205, R189 ;  /* 0x000000bd00cd7308 */ /* 0x000fe20000000800 */
[----:B------:R-:W-:Y:S02]  /*18100*/  MOV R252, R164 ;  /* 0x000000a400fc7202 */ /* 0x000fe40000000f00 */
[----:B---3--:R-:W-:Y:S02]  /*18110*/  PRMT R109, R106, 0x7632, R109 ;  /* 0x000076326a6d7816 */ /* 0x008fe4000000006d */
[----:B------:R-:W-:Y:S01]  /*18120*/  LOP3.LUT R106, R3, 0xffff, RZ, 0xc0, !PT ;  /* 0x0000ffff036a7812 */ /* 0x000fe200078ec0ff */
[----:B------:R-:W-:Y:S01]  /*18130*/  IMAD.MOV.U32 R185, RZ, RZ, R177 ;  /* 0x000000ffffb97224 */ /* 0x000fe200078e00b1 */
[----:B------:R-:W-:Y:S02]  /*18140*/  LOP3.LUT R3, R116, 0xff, RZ, 0xc0, !PT ;  /* 0x000000ff74037812 */ /* 0x000fe400078ec0ff */
[----:B------:R-:W-:Y:S02]  /*18150*/  SHF.R.U32.HI R106, RZ, 0x8, R106 ;  /* 0x00000008ff6a7819 */ /* 0x000fe4000001166a */
[----:B------:R-:W-:Y:S01]  /*18160*/  PRMT R132, R3, 0x5410, R111 ;  /* 0x0000541003847816 */ /* 0x000fe2000000006f */
[----:B------:R-:W-:Y:S01]  /*18170*/  FFMA.FTZ R3, R247, UR4, -R192 ;  /* 0x00000004f7037c23 */ /* 0x000fe200080108c0 */
[----:B------:R-:W-:Y:S01]  /*18180*/  PRMT R119, R117, 0x5410, R106 ;  /* 0x0000541075777816 */ /* 0x000fe2000000006a */
[-C--:B--2---:R-:W-:Y:S02]  /*18190*/  HMMA.16816.F32.BF16 R84, R112, R120.reuse, R84 ;  /* 0x000000787054723c */ /* 0x084fe40000041854 */
[----:B------:R1:W-:Y:S01]  /*181a0*/  MUFU.EX2 R193, R3 ;  /* 0x0000000300c17308 */ /* 0x0003e20000000800 */
[----:B------:R-:W-:Y:S01]  /*181b0*/  FFMA.FTZ R106, R246, UR4, -R192 ;  /* 0x00000004f66a7c23 */ /* 0x000fe200080108c0 */
[----:B------:R-:W-:Y:S01]  /*181c0*/  LOP3.LUT R110, R109, 0xff, RZ, 0xc0, !PT ;  /* 0x000000ff6d6e7812 */ /* 0x000fe200078ec0ff */
[----:B------:R-:W-:Y:S01]  /*181d0*/  FFMA.FTZ R109, R237, UR4, -R190 ;  /* 0x00000004ed6d7c23 */ /* 0x000fe200080108be */
[----:B------:R-:W-:Y:S06]  /*181e0*/  F2FP.BF16.F32.PACK_AB R176, R206, R204 ;  /* 0x000000ccceb0723e */ /* 0x000fec00000010ff */
[----:B------:R2:W3:Y:S01]  /*181f0*/  MUFU.EX2 R194, R106 ;  /* 0x0000006a00c27308 */ /* 0x0004e20000000800 */
[C---:B------:R-:W-:Y:S09]  /*18200*/  HMMA.16816.F32.BF16 R88, R124.reuse, R120, R88 ;  /* 0x000000787c58723c */ /* 0x040ff20000041858 */
[----:B------:R5:W-:Y:S01]  /*18210*/  MUFU.EX2 R196, R109 ;  /* 0x0000006d00c47308 */ /* 0x000be20000000800 */
[----:B------:R-:W-:Y:S01]  /*18220*/  PRMT R116, R110, 0x5410, R118 ;  /* 0x000054106e747816 */ /* 0x000fe20000000076 */
[----:B------:R-:W-:Y:S01]  /*18230*/  FFMA.FTZ R110, R239, UR4, -R190 ;  /* 0x00000004ef6e7c23 */ /* 0x000fe200080108be */
[----:B------:R-:W-:Y:S01]  /*18240*/  LOP3.LUT R111, R137, 0xff00ff, RZ, 0xc0, !PT ;  /* 0x00ff00ff896f7812 */ /* 0x000fe200078ec0ff */
[----:B------:R-:W-:Y:S01]  /*18250*/  IMAD.MOV.U32 R246, RZ, RZ, R155 ;  /* 0x000000fffff67224 */ /* 0x000fe200078e009b */
[-C--:B------:R-:W-:Y:S05]  /*18260*/  HMMA.16816.F32.BF16 R92, R124, R122.reuse, R92 ;  /* 0x0000007a7c5c723c */ /* 0x080fea000004185c */
[----:B------:R3:W-:Y:S01]  /*18270*/  MUFU.EX2 R195, R110 ;  /* 0x0000006e00c37308 */ /* 0x0007e20000000800 */
[--C-:B-1----:R-:W-:Y:S01]  /*18280*/  FFMA.FTZ R3, R250, UR4, -R192.reuse ;  /* 0x00000004fa037c23 */ /* 0x102fe200080108c0 */
[----:B------:R-:W-:Y:S01]  /*18290*/  FFMA.FTZ R192, R249, UR4, -R192 ;  /* 0x00000004f9c07c23 */ /* 0x000fe200080108c0 */
[--C-:B--2---:R-:W-:Y:S01]  /*182a0*/  FFMA.FTZ R106, R175, UR4, -R190.reuse ;  /* 0x00000004af6a7c23 */ /* 0x104fe200080108be */
[----:B------:R-:W-:Y:S06]  /*182b0*/  FFMA.FTZ R190, R174, UR4, -R190 ;  /* 0x00000004aebe7c23 */ /* 0x000fec00080108be */
[----:B------:R-:W-:Y:S01]  /*182c0*/  MUFU.EX2 R189, R3 ;  /* 0x0000000300bd7308 */ /* 0x000fe20000000800 */
[----:B------:R-:W-:Y:S01]  /*182d0*/  HMMA.16816.F32.BF16 R96, R112, R122, R96 ;  /* 0x0000007a7060723c */ /* 0x000fe20000041860 */
[----:B------:R-:W1:Y:S08]  /*182e0*/  LDSM.16.MT88.4 R172, [R184+0x1c00] ;  /* 0x001c0000b8ac783b */ /* 0x000e700000004200 */
[----:B------:R2:W-:Y:S01]  /*182f0*/  MUFU.EX2 R199, R106 ;  /* 0x0000006a00c77308 */ /* 0x0005e20000000800 */
[--C-:B-----5:R-:W-:Y:S01]  /*18300*/  FFMA.FTZ R109, R108, UR4, -R191.reuse ;  /* 0x000000046c6d7c23 */ /* 0x120fe200080108bf */
[----:B------:R-:W-:Y:S01]  /*18310*/  FFMA.FTZ R191, R107, UR4, -R191 ;  /* 0x000000046bbf7c23 */ /* 0x000fe200080108bf */
[--C-:B------:R-:W-:Y:S07]  /*18320*/  HSET2.LE.AND R111, R111, R188.reuse, PT ;  /* 0x000000bc6f6f7233 */ /* 0x100fee0003803000 */
[----:B------:R-:W5:Y:S01]  /*18330*/  MUFU.EX2 R200, R190 ;  /* 0x000000be00c87308 */ /* 0x000f620000000800 */
[--C-:B---3--:R-:W-:Y:S01]  /*18340*/  HSET2.LE.AND R110, R133, R188.reuse, PT ;  /* 0x000000bc856e7233 */ /* 0x108fe20003803000 */
[----:B------:R-:W-:Y:S01]  /*18350*/  IMAD.MOV.U32 R237, RZ, RZ, R153 ;  /* 0x000000ffffed7224 */ /* 0x000fe200078e0099 */
[--C-:B------:R-:W-:Y:S07]  /*18360*/  HSET2.LE.AND R108, R136, R188.reuse, PT ;  /* 0x000000bc886c7233 */ /* 0x100fee0003803000 */
[----:B------:R-:W-:Y:S01]  /*18370*/  MUFU.EX2 R190, R109 ;  /* 0x0000006d00be7308 */ /* 0x000fe20000000800 */
[----:B------:R-:W-:Y:S01]  /*18380*/  F2FP.BF16.F32.PACK_AB R2, R193, R194 ;  /* 0x000000c2c102723e */ /* 0x000fe200000010ff */
[----:B------:R-:W-:Y:S01]  /*18390*/  IMAD.MOV.U32 R250, RZ, RZ, R161 ;  /* 0x000000fffffa7224 */ /* 0x000fe200078e00a1 */
[--C-:B------:R-:W-:Y:S07]  /*183a0*/  HSET2.LE.AND R107, R119, R188.reuse, PT ;  /* 0x000000bc776b7233 */ /* 0x100fee0003803000 */
[----:B------:R-:W3:Y:S01]  /*183b0*/  MUFU.EX2 R192, R192 ;  /* 0x000000c000c07308 */ /* 0x000ee20000000800 */
[----:B------:R-:W-:Y:S02]  /*183c0*/  LOP3.LUT R118, R134, 0xff00ff, RZ, 0xc0, !PT ;  /* 0x00ff00ff86767812 */ /* 0x000fe400078ec0ff */
[--C-:B--2---:R-:W-:Y:S07]  /*183d0*/  HSET2.LE.AND R106, R116, R188.reuse, PT ;  /* 0x000000bc746a7233 */ /* 0x104fee0003803000 */
[----:B------:R-:W2:Y:S01]  /*183e0*/  MUFU.EX2 R191, R191 ;  /* 0x000000bf00bf7308 */ /* 0x000ea20000000800 */
[----:B------:R-:W-:Y:S01]  /*183f0*/  LOP3.LUT R111, R2, R111, RZ, 0xc0, !PT ;  /* 0x0000006f026f7212 */ /* 0x000fe200078ec0ff */
[----:B------:R-:W-:Y:S01]  /*18400*/  IMAD.MOV.U32 R2, RZ, RZ, R167 ;  /* 0x000000ffff027224 */ /* 0x000fe200078e00a7 */
[----:B-----5:R-:W-:Y:S02]  /*18410*/  F2FP.BF16.F32.PACK_AB R3, R200, R199 ;  /* 0x000000c7c803723e */ /* 0x020fe400000010ff */
[----:B------:R-:W-:Y:S01]  /*18420*/  LOP3.LUT R176, R176, R107, RZ, 0xc0, !PT ;  /* 0x0000006bb0b07212 */ /* 0x000fe200078ec0ff */
[----:B------:R-:W-:Y:S01]  /*18430*/  IMAD.MOV.U32 R107, RZ, RZ, R179 ;  /* 0x000000ffff6b7224 */ /* 0x000fe200078e00b3 */
[----:B------:R-:W-:Y:S02]  /*18440*/  LOP3.LUT R108, R3, R108, RZ, 0xc0, !PT ;  /* 0x0000006c036c7212 */ /* 0x000fe400078ec0ff */
[--C-:B------:R-:W-:Y:S02]  /*18450*/  HSET2.LE.AND R117, R135, R188.reuse, PT ;  /* 0x000000bc87757233 */ /* 0x100fe40003803000 */
[----:B---3--:R-:W-:Y:S02]  /*18460*/  F2FP.BF16.F32.PACK_AB R109, R192, R189 ;  /* 0x000000bdc06d723e */ /* 0x008fe400000010ff */
[--C-:B------:R-:W-:Y:S02]  /*18470*/  HSET2.LE.AND R118, R118, R188.reuse, PT ;  /* 0x000000bc76767233 */ /* 0x100fe40003803000 */
[----:B------:R-:W-:Y:S02]  /*18480*/  LOP3.LUT R109, R109, R106, RZ, 0xc0, !PT ;  /* 0x0000006a6d6d7212 */ /* 0x000fe400078ec0ff */
[----:B------:R-:W-:Y:S01]  /*18490*/  HSET2.LE.AND R116, R132, R188, PT ;  /* 0x000000bc84747233 */ /* 0x000fe20003803000 */
[----:B------:R-:W-:Y:S01]  /*184a0*/  IMAD.MOV.U32 R188, RZ, RZ, R163 ;  /* 0x000000ffffbc7224 */ /* 0x000fe200078e00a3 */
[----:B------:R-:W-:Y:S02]  /*184b0*/  MOV R106, R178 ;  /* 0x000000b2006a7202 */ /* 0x000fe40000000f00 */
[----:B------:R-:W-:Y:S02]  /*184c0*/  F2FP.BF16.F32.PACK_AB R177, R202, R201 ;  /* 0x000000c9cab1723e */ /* 0x000fe400000010ff */
[----:B------:R-:W-:Y:S02]  /*184d0*/  F2FP.BF16.F32.PACK_AB R178, R205, R203 ;  /* 0x000000cbcdb2723e */ /* 0x000fe400000010ff */
[----:B--2---:R-:W-:Y:S02]  /*184e0*/  F2FP.BF16.F32.PACK_AB R179, R191, R190 ;  /* 0x000000bebfb3723e */ /* 0x004fe400000010ff */
[----:B------:R-:W-:Y:S02]  /*184f0*/  LOP3.LUT R177, R177, R116, RZ, 0xc0, !PT ;  /* 0x00000074b1b17212 */ /* 0x000fe400078ec0ff */
[----:B------:R-:W-:Y:S02]  /*18500*/  LOP3.LUT R178, R178, R117, RZ, 0xc0, !PT ;  /* 0x00000075b2b27212 */ /* 0x000fe400078ec0ff */
[----:B------:R-:W-:Y:S02]  /*18510*/  LOP3.LUT R179, R179, R118, RZ, 0xc0, !PT ;  /* 0x00000076b3b37212 */ /* 0x000fe400078ec0ff */
[----:B------:R-:W-:Y:S02]  /*18520*/  MOV R247, R160 ;  /* 0x000000a000f77202 */ /* 0x000fe40000000f00 */
[----:B------:R-:W-:Y:S02]  /*18530*/  MOV R239, R154 ;  /* 0x0000009a00ef7202 */ /* 0x000fe40000000f00 */
[----:B------:R-:W-:Y:S02]  /*18540*/  MOV R249, R162 ;  /* 0x000000a200f97202 */ /* 0x000fe40000000f00 */
[----:B------:R-:W-:Y:S01]  /*18550*/  MOV R3, R168 ;  /* 0x000000a800037202 */ /* 0x000fe20000000f00 */
[----:B----4-:R-:W-:Y:S01]  /*18560*/  FFMA.FTZ R197, R0, R138, R197 ;  /* 0x0000008a00c57223 */ /* 0x010fe200000100c5 */
[----:B------:R-:W-:Y:S03]  /*18570*/  F2FP.BF16.F32.PACK_AB R0, R195, R196 ;  /* 0x000000c4c300723e */ /* 0x000fe600000010ff */
[----:B------:R-:W-:Y:S01]  /*18580*/  FADD.FTZ R2, R2, R197 ;  /* 0x000000c502027221 */ /* 0x000fe20000010000 */
[----:B------:R-:W-:Y:S01]  /*18590*/  LOP3.LUT R110, R0, R110, RZ, 0xc0, !PT ;  /* 0x0000006e006e7212 */ /* 0x000fe200078ec0ff */
[----:B------:R-:W-:Y:S04]  /*185a0*/  IMAD.MOV.U32 R0, RZ, RZ, R145 ;  /* 0x000000ffff007224 */ /* 0x000fe800078e0091 */
[----:B------:R-:W-:Y:S02]  /*185b0*/  FADD.FTZ R0, R0, R198 ;  /* 0x000000c600007221 */ /* 0x000fe40000010000 */
[-C--:B------:R-:W-:Y:S01]  /*185c0*/  HMMA.16816.F32.BF16 R112, R108, R128.reuse, R4 ;  /* 0x000000806c70723c */ /* 0x080fe20000041804 */
[----:B------:R-:W2:Y:S07]  /*185d0*/  LDSM.16.MT88.4 R4, [R184+0x2c00] ;  /* 0x002c0000b804783b */ /* 0x000eae0000004200 */
[C---:B------:R-:W-:Y:S04]  /*185e0*/  HMMA.16816.F32.BF16 R116, R176.reuse, R128, R8 ;  /* 0x00000080b074723c */ /* 0x040fe80000041808 */
[----:B------:R-:W-:Y:S01]  /*185f0*/  MOV R9, R235 ;  /* 0x000000eb00097202 */ /* 0x000fe20000000f00 */
[----:B------:R-:W-:Y:S01]  /*18600*/  IMAD.MOV.U32 R10, RZ, RZ, R240 ;  /* 0x000000ffff0a7224 */ /* 0x000fe200078e00f0 */
[----:B------:R-:W-:Y:S01]  /*18610*/  MOV R235, R166 ;  /* 0x000000a600eb7202 */ /* 0x000fe20000000f00 */
[----:B------:R-:W-:Y:S01]  /*18620*/  IMAD.MOV.U32 R240, RZ, RZ, R165 ;  /* 0x000000fffff07224 */ /* 0x000fe200078e00a5 */
[-C--:B------:R-:W-:Y:S01]  /*18630*/  HMMA.16816.F32.BF16 R120, R176, R130.reuse, R12 ;  /* 0x00000082b078723c */ /* 0x080fe2000004180c */
[----:B------:R-:W3:Y:S02]  /*18640*/  LDL.LU R12, [R1+0x48] ;  /* 0x00004800010c7983 */ /* 0x000ee40000300800 */
[----:B------:R-:W-:Y:S01]  /*18650*/  MOV R11, R241 ;  /* 0x000000f1000b7202 */ /* 0x000fe20000000f00 */
[----:B------:R-:W-:Y:S01]  /*18660*/  IMAD.MOV.U32 R15, RZ, RZ, R171 ;  /* 0x000000ffff0f7224 */ /* 0x000fe200078e00ab */
[----:B------:R-:W-:Y:S01]  /*18670*/  MOV R241, R146 ;  /* 0x0000009200f17202 */ /* 0x000fe20000000f00 */
[----:B------:R-:W-:Y:S01]  /*18680*/  IMAD.MOV.U32 R14, RZ, RZ, R169 ;  /* 0x000000ffff0e7224 */ /* 0x000fe200078e00a9 */
[----:B------:R-:W-:Y:S01]  /*18690*/  MOV R8, R170 ;  /* 0x000000aa00087202 */ /* 0x000fe20000000f00 */
[C---:B------:R-:W-:Y:S01]  /*186a0*/  HMMA.16816.F32.BF16 R124, R108.reuse, R130, R16 ;  /* 0x000000826c7c723c */ /* 0x040fe20000041810 */
[----:B------:R-:W4:Y:S03]  /*186b0*/  LDL.LU R19, [R1+0x3c] ;  /* 0x00003c0001137983 */ /* 0x000f260000300800 */
[----:B------:R-:W-:Y:S01]  /*186c0*/  FADD.FTZ R8, R8, R0 ;  /* 0x0000000008087221 */ /* 0x000fe20000010000 */
[----:B------:R-:W-:Y:S01]  /*186d0*/  FADD.FTZ R0, R15, R2 ;  /* 0x000000020f007221 */ /* 0x000fe20000010000 */
[----:B------:R-:W-:Y:S02]  /*186e0*/  MOV R18, R144 ;  /* 0x0000009000127202 */ /* 0x000fe40000000f00 */
[-C--:B------:R-:W-:Y:S03]  /*186f0*/  HMMA.16816.F32.BF16 R128, R108, R140.reuse, R20 ;  /* 0x0000008c6c80723c */ /* 0x080fe60000041814 */
[----:B------:R-:W-:Y:S01]  /*18700*/  FADD.FTZ R8, R11, R8 ;  /* 0x000000080b087221 */ /* 0x000fe20000010000 */
[----:B------:R-:W-:Y:S01]  /*18710*/  FADD.FTZ R0, R107, R0 ;  /* 0x000000006b007221 */ /* 0x000fe20000010000 */
[----:B------:R-:W-:Y:S03]  /*18720*/  MOV R13, R152 ;  /* 0x00000098000d7202 */ /* 0x000fe60000000f00 */
[C---:B------:R-:W-:Y:S04]  /*18730*/  HMMA.16816.F32.BF16 R132, R176.reuse, R140, R24 ;  /* 0x0000008cb084723c */ /* 0x040fe80000041818 */
[----:B------:R-:W-:Y:S04]  /*18740*/  FADD.FTZ R0, R249, R0 ;  /* 0x00000000f9007221 */ /* 0x000fe80000010000 */
        /* <DEDUP_REMOVED lines=19> */
[----:B------:R-:W-:Y:S04]  /*18880*/  HMMA.16816.F32.BF16 R96, R108, R6, R96 ;  /* 0x000000066c60723c */ /* 0x000fe80000041860 */
[----:B---3--:R-:W-:Y:S04]  /*18890*/  FFMA.FTZ R100, R100, R12, R13 ;  /* 0x0000000c64647223 */ /* 0x008fe8000001000d */
[----:B------:R-:W-:Y:S04]  /*188a0*/  FADD.FTZ R100, R14, R100 ;  /* 0x000000640e647221 */ /* 0x000fe80000010000 */
[----:B------:R-:W-:Y:S01]  /*188b0*/  FADD.FTZ R2, R10, R100 ;  /* 0x000000640a027221 */ /* 0x000fe20000010000 */
[----:B----4-:R-:W-:Y:S01]  /*188c0*/  FFMA.FTZ R101, R101, R19, R18 ;  /* 0x0000001365657223 */ /* 0x010fe20000010012 */
[----:B------:R-:W-:Y:S03]  /*188d0*/  IMAD.MOV.U32 R100, RZ, RZ, R102 ;  /* 0x000000ffff647224 */ /* 0x000fe600078e0066 */
[----:B------:R-:W-:Y:S01]  /*188e0*/  FADD.FTZ R3, R3, R101 ;  /* 0x0000006503037221 */ /* 0x000fe20000010000 */
[----:B------:R-:W-:Y:S03]  /*188f0*/  MOV R101, R104 ;  /* 0x0000006800657202 */ /* 0x000fe60000000f00 */
[----:B------:R-:W-:Y:S01]  /*18900*/  FADD.FTZ R3, R9, R3 ;  /* 0x0000000309037221 */ /* 0x000fe20000010000 */
[----:B------:R-:W-:Y:S01]  /*18910*/  FADD.FTZ R9, R185, R2 ;  /* 0x00000002b9097221 */ /* 0x000fe20000010000 */
[----:B------:R-:W-:Y:S02]  /*18920*/  FADD.FTZ R2, R188, R8 ;  /* 0x00000008bc027221 */ /* 0x000fe40000010000 */
        /* <DEDUP_REMOVED lines=46> */
[----:B------:R-:W-:Y:S04]  /*18c10*/  STL [R1+0x38], R4 ;  /* 0x0000380401007387 */ /* 0x000fe80000100800 */
[----:B------:R1:W-:Y:S04]  /*18c20*/  STL [R1+0x34], R3 ;  /* 0x0000340301007387 */ /* 0x0003e80000100800 */
[----:B------:R3:W-:Y:S04]  /*18c30*/  STL [R1+0x3c], R2 ;  /* 0x00003c0201007387 */ /* 0x0007e80000100800 */
[----:B------:R3:W-:Y:S01]  /*18c40*/  STL [R1+0x48], R0 ;  /* 0x0000480001007387 */ /* 0x0007e20000100800 */
[----:B-1----:R-:W-:Y:S01]  /*18c50*/  MOV R3, R105 ;  /* 0x0000006900037202 */ /* 0x002fe20000000f00 */
[----:B------:R-:W-:Y:S06]  /*18c60*/  BRA.U UP0, `(.L_x_930) ;  /* 0xffffffa500647547 */ /* 0x000fec000b83ffff */
.L_x_929:
[----:B---3--:R-:W2:Y:S01]  /*18c70*/  LDL.LU R0, [R1+0x3c] ;  /* 0x00003c0001007983 */ /* 0x008ea20000300800 */
[----:B------:R-:W1:Y:S03]  /*18c80*/  LDCU UR4, c[0x0][0x4fc] ;  /* 0x00009f80ff0477ac */ /* 0x000e660008000800 */
[----:B------:R-:W3:Y:S04]  /*18c90*/  LDL.LU R8, [R1+0x48] ;  /* 0x0000480001087983 */ /* 0x000ee80000300800 */
[----:B------:R-:W4:Y:S04]  /*18ca0*/  LDL.LU R7, [R1+0x38] ;  /* 0x0000380001077983 */ /* 0x000f280000300800 */
[----:B------:R-:W5:Y:S04]  /*18cb0*/  LDL.LU R5, [R1+0x34] ;  /* 0x0000340001057983 */ /* 0x000f680000300800 */
[----:B------:R-:W5:Y:S01]  /*18cc0*/  LDL.LU R6, [R1+0x4c] ;  /* 0x00004c0001067983 */ /* 0x000f620000300800 */
[----:B------:R-:W-:Y:S01]  /*18cd0*/  SHF.L.U32 R53, R220, 0x3, RZ ;  /* 0x00000003dc357819 */ /* 0x000fe200000006ff */
[----:B------:R-:W-:Y:S01]  /*18ce0*/  UISETP.NE.AND UP3, UPT, UR17, -0x1, UPT ;  /* 0xffffffff1100788c */ /* 0x000fe2000bf65270 */
[----:B------:R-:W1:Y:S01]  /*18cf0*/  LDCU.U8 UR11, c[0x0][0x549] ;  /* 0x0000a920ff0b77ac */ /* 0x000e620008000000 */
[----:B------:R-:W-:-:S09]  /*18d00*/  UISETP.NE.AND UP2, UPT, UR17, -0x1, UPT ;  /* 0xffffffff1100788c */ /* 0x000fd2000bf45270 */
[----:B------:R-:W5:Y:S01]  /*18d10*/  @!UP3 LDCU.64 UR8, c[0x0][0x400] ;  /* 0x00008000ff08b7ac */ /* 0x000f620008000a00 */
[----:B------:R-:W1:Y:S02]  /*18d20*/  @UP3 LDCU.64 UR6, c[0x0][0x408] ;  /* 0x00008100ff0637ac */ /* 0x000e640008000a00 */
[----:B-1----:R-:W-:Y:S01]  /*18d30*/  UISETP.NE.AND UP1, UPT, UR11, URZ, UPT ;  /* 0x000000ff0b00728c */ /* 0x002fe2000bf25270 */
[----:B------:R-:W1:Y:S01]  /*18d40*/  LDCU UR11, c[0x0][0x434] ;  /* 0x00008680ff0b77ac */ /* 0x000e620008000800 */
[----:B------:R-:W-:-:S09]  /*18d50*/  @UP3 UIMAD.WIDE.U32 UR14, UR17, UR6, URZ ;  /* 0x00000006110e32a5 */ /* 0x000fd2000f8e00ff */
[----:B------:R-:W1:Y:S01]  /*18d60*/  @UP1 LDCU UR6, c[0x0][0x430] ;  /* 0x00008600ff0617ac */ /* 0x000e620008000800 */
[----:B--2---:R-:W2:Y:S04]  /*18d70*/  SHFL.BFLY PT, R4, R0, 0x2, 0x1f ;  /* 0x0c401f0000047f89 */ /* 0x004ea800000e0000 */
[----:B---3--:R-:W3:Y:S04]  /*18d80*/  SHFL.BFLY PT, R3, R8, 0x2, 0x1f ;  /* 0x0c401f0008037f89 */ /* 0x008ee800000e0000 */
[----:B----4-:R-:W4:Y:S01]  /*18d90*/  SHFL.BFLY PT, R2, R7, 0x2, 0x1f ;  /* 0x0c401f0007027f89 */ /* 0x010f2200000e0000 */
[----:B--2---:R-:W-:-:S03]  /*18da0*/  FADD.FTZ R4, R4, R0 ;  /* 0x0000000004047221 */ /* 0x004fc60000010000 */
[----:B-----5:R-:W2:Y:S01]  /*18db0*/  SHFL.BFLY PT, R0, R5, 0x2, 0x1f ;  /* 0x0c401f0005007f89 */ /* 0x020ea200000e0000 */
[----:B---3--:R-:W-:-:S03]  /*18dc0*/  FADD.FTZ R3, R3, R8 ;  /* 0x0000000803037221 */ /* 0x008fc60000010000 */
[----:B------:R-:W3:Y:S01]  /*18dd0*/  SHFL.BFLY PT, R48, R4, 0x1, 0x1f ;  /* 0x0c201f0004307f89 */ /* 0x000ee200000e0000 */
[----:B----4-:R-:W-:Y:S01]  /*18de0*/  FADD.FTZ R2, R2, R7 ;  /* 0x0000000702027221 */ /* 0x010fe20000010000 */
[----:B------:R-:W-:Y:S02]  /*18df0*/  LOP3.LUT R7, R53, 0xc0, RZ, 0xc0, !PT ;  /* 0x000000c035077812 */ /* 0x000fe400078ec0ff */
[----:B------:R-:W4:Y:S04]  /*18e00*/  SHFL.BFLY PT, R49, R3, 0x1, 0x1f ;  /* 0x0c201f0003317f89 */ /* 0x000f2800000e0000 */
[----:B------:R-:W5:Y:S01]  /*18e10*/  SHFL.BFLY PT, R50, R2, 0x1, 0x1f ;  /* 0x0c201f0002327f89 */ /* 0x000f6200000e0000 */
[----:B--2---:R-:W-:Y:S01]  /*18e20*/  FADD.FTZ R0, R0, R5 ;  /* 0x0000000500007221 */ /* 0x004fe20000010000 */
[----:B---3--:R-:W-:-:S04]  /*18e30*/  FADD.FTZ R48, R4, R48 ;  /* 0x0000003004307221 */ /* 0x008fc80000010000 */
[----:B------:R-:W2:Y:S01]  /*18e40*/  SHFL.BFLY PT, R51, R0, 0x1, 0x1f ;  /* 0x0c201f0000337f89 */ /* 0x000ea200000e0000 */
[----:B----4-:R-:W-:Y:S01]  /*18e50*/  FADD.FTZ R49, R3, R49 ;  /* 0x0000003103317221 */ /* 0x010fe20000010000 */
[----:B------:R-:W-:Y:S01]  /*18e60*/  SHF.L.U32 R3, R220, 0x4, RZ ;  /* 0x00000004dc037819 */ /* 0x000fe200000006ff */
[----:B------:R-:W3:Y:S01]  /*18e70*/  MUFU.RCP R4, R48 ;  /* 0x0000003000047308 */ /* 0x000ee20000001000 */
[----:B------:R-:W-:Y:S01]  /*18e80*/  FSETP.NE.FTZ.AND P3, PT, R48, RZ, PT ;  /* 0x000000ff3000720b */ /* 0x000fe20003f75000 */
[----:B-----5:R-:W-:Y:S01]  /*18e90*/  FADD.FTZ R50, R2, R50 ;  /* 0x0000003202327221 */ /* 0x020fe20000010000 */
[----:B------:R-:W-:Y:S02]  /*18ea0*/  LOP3.LUT R3, R6, 0x3e00, R3, 0xf8, !PT ;  /* 0x00003e0006037812 */ /* 0x000fe400078ef803 */
[----:B------:R-:W-:Y:S02]  /*18eb0*/  FSETP.NE.FTZ.AND P2, PT, R49, RZ, PT ;  /* 0x000000ff3100720b */ /* 0x000fe40003f55000 */
[----:B------:R-:W-:Y:S01]  /*18ec0*/  LOP3.LUT R6, R3, 0x20, R53, 0xf8, !PT ;  /* 0x0000002003067812 */ /* 0x000fe200078ef835 */
[----:B------:R-:W4:Y:S01]  /*18ed0*/  MUFU.RCP R5, R49 ;  /* 0x0000003100057308 */ /* 0x000f220000001000 */
[----:B------:R-:W-:-:S02]  /*18ee0*/  LOP3.LUT R3, R7, 0x18, R220, 0xf8, !PT ;  /* 0x0000001807037812 */ /* 0x000fc400078ef8dc */
[----:B------:R-:W-:Y:S02]  /*18ef0*/  FSETP.NE.FTZ.AND P1, PT, R50, RZ, PT ;  /* 0x000000ff3200720b */ /* 0x000fe40003f35000 */
[----:B------:R-:W-:-:S03]  /*18f00*/  LOP3.LUT R52, R6, R3, RZ, 0xfc, !PT ;  /* 0x0000000306347212 */ /* 0x000fc600078efcff */
[----:B------:R-:W5:Y:S01]  /*18f10*/  MUFU.RCP R3, R50 ;  /* 0x0000003200037308 */ /* 0x000f620000001000 */
[----:B---3--:R-:W-:Y:S01]  /*18f20*/  FSEL R2, R4, 1, P3 ;  /* 0x3f80000004027808 */ /* 0x008fe20001800000 */
[----:B--2---:R-:W-:-:S04]  /*18f30*/  FADD.FTZ R51, R0, R51 ;  /* 0x0000003300337221 */ /* 0x004fc80000010000 */
[----:B------:R-:W-:Y:S02]  /*18f40*/  FMUL.FTZ R0, R2, UR4 ;  /* 0x0000000402007c20 */ /* 0x000fe40008410000 */
[----:B------:R-:W2:Y:S01]  /*18f50*/  MUFU.RCP R43, R51 ;  /* 0x00000033002b7308 */ /* 0x000ea20000001000 */
[----:B------:R-:W-:Y:S02]  /*18f60*/  FSETP.NE.FTZ.AND P0, PT, R51, RZ, PT ;  /* 0x000000ff3300720b */ /* 0x000fe40003f15000 */
        /* <DEDUP_REMOVED lines=25> */
[----:B------:R-:W-:Y:S01]  /*19100*/  FMUL.FTZ R2, R4, UR4 ;  /* 0x0000000404027c20 */ /* 0x000fe20008410000 */
[----:B-----5:R-:W-:-:S02]  /*19110*/  FSEL R0, R3, 1, P1 ;  /* 0x3f80000003007808 */ /* 0x020fc40000800000 */
[----:B--2---:R-:W-:Y:S01]  /*19120*/  FSEL R43, R43, 1, P0 ;  /* 0x3f8000002b2b7808 */ /* 0x004fe20000000000 */
[C---:B------:R-:W-:Y:S01]  /*19130*/  FMUL.FTZ R114, R2.reuse, R114 ;  /* 0x0000007202727220 */ /* 0x040fe20000410000 */
[C---:B------:R-:W-:Y:S01]  /*19140*/  FMUL.FTZ R45, R2.reuse, R115 ;  /* 0x00000073022d7220 */ /* 0x040fe20000410000 */
[C---:B------:R-:W-:Y:S01]  /*19150*/  FMUL.FTZ R126, R2.reuse, R126 ;  /* 0x0000007e027e7220 */ /* 0x040fe20000410000 */
[----:B------:R-:W-:Y:S01]  /*19160*/  FMUL.FTZ R127, R2, R127 ;  /* 0x0000007f027f7220 */ /* 0x000fe20000410000 */
[----:B------:R-:W-:Y:S01]  /*19170*/  FMUL.FTZ R0, R0, UR4 ;  /* 0x0000000400007c20 */ /* 0x000fe20008410000 */
[----:B------:R-:W-:Y:S01]  /*19180*/  LOP3.LUT R3, R187, 0x20, RZ, 0xc0, !PT ;  /* 0x00000020bb037812 */ /* 0x000fe200078ec0ff */
[----:B------:R-:W-:Y:S01]  /*19190*/  FMUL.FTZ R43, R43, UR4 ;  /* 0x000000042b2b7c20 */ /* 0x000fe20008410000 */
        /* <DEDUP_REMOVED lines=26> */
[----:B------:R-:W2:Y:S01]  /*19340*/  S2UR UR4, SR_CTAID.Y ;  /* 0x00000000000479c3 */ /* 0x000ea20000002600 */
        /* <DEDUP_REMOVED lines=35> */
[----:B------:R-:W-:Y:S01]  /*19580*/  FMUL.FTZ R150, R43, R150 ;  /* 0x000000962b967220 */ /* 0x000fe20000410000 */
[----:B------:R3:W-:Y:S01]  /*19590*/  STS [R3+0x210], R0 ;  /* 0x0002100003007388 */ /* 0x0007e20000000800 */
[----:B------:R-:W-:Y:S01]  /*195a0*/  F2FP.BF16.F32.PACK_AB R118, R119, R118 ;  /* 0x000000767776723e */ /* 0x000fe200000010ff */
[----:B------:R-:W-:Y:S01]  /*195b0*/  FMUL.FTZ R32, R43, R151 ;  /* 0x000000972b207220 */ /* 0x000fe20000410000 */
[----:B------:R-:W-:Y:S01]  /*195c0*/  F2FP.BF16.F32.PACK_AB R44, R44, R120 ;  /* 0x000000782c2c723e */ /* 0x000fe200000010ff */
[----:B------:R4:W-:Y:S01]  /*195d0*/  STS [R3+0x10], R2 ;  /* 0x0000100203007388 */ /* 0x0009e20000000800 */
[----:B------:R-:W-:Y:S01]  /*195e0*/  F2FP.BF16.F32.PACK_AB R122, R123, R122 ;  /* 0x0000007a7b7a723e */ /* 0x000fe200000010ff */
[C---:B------:R-:W-:Y:S01]  /*195f0*/  FMUL.FTZ R154, R43.reuse, R154 ;  /* 0x0000009a2b9a7220 */ /* 0x040fe20000410000 */
[----:B------:R-:W-:Y:S01]  /*19600*/  F2FP.BF16.F32.PACK_AB R42, R42, R128 ;  /* 0x000000802a2a723e */ /* 0x000fe200000010ff */
[----:B------:R-:W-:Y:S01]  /*19610*/  FMUL.FTZ R28, R43, R155 ;  /* 0x0000009b2b1c7220 */ /* 0x000fe20000410000 */
[----:B------:R-:W-:Y:S01]  /*19620*/  F2FP.BF16.F32.PACK_AB R41, R41, R130 ;  /* 0x000000822929723e */ /* 0x000fe200000010ff */
[----:B------:R-:W-:Y:S01]  /*19630*/  STS [R4+0x1000], R47 ;  /* 0x0010002f04007388 */ /* 0x000fe20000000800 */
[----:B------:R-:W-:Y:S01]  /*19640*/  F2FP.BF16.F32.PACK_AB R39, R39, R140 ;  /* 0x0000008c2727723e */ /* 0x000fe200000010ff */
[C---:B------:R-:W-:Y:S01]  /*19650*/  FMUL.FTZ R166, R43.reuse, R166 ;  /* 0x000000a62ba67220 */ /* 0x040fe20000410000 */
        /* <DEDUP_REMOVED lines=12> */
[----:B---3--:R-:W-:Y:S01]  /*19720*/  LOP3.LUT R0, R187, 0x40, RZ, 0xc0, !PT ;  /* 0x00000040bb007812 */ /* 0x008fe200078ec0ff */
[C---:B------:R-:W-:Y:S01]  /*19730*/  FMUL.FTZ R74, R43.reuse, R74 ;  /* 0x0000004a2b4a7220 */ /* 0x040fe20000410000 */
[----:B------:R-:W-:Y:S01]  /*19740*/  F2FP.BF16.F32.PACK_AB R34, R34, R146 ;  /* 0x000000922222723e */ /* 0x000fe200000010ff */
[C---:B------:R-:W-:Y:S01]  /*19750*/  FMUL.FTZ R16, R43.reuse, R75 ;  /* 0x0000004b2b107220 */ /* 0x040fe20000410000 */
[----:B----4-:R-:W-:Y:S01]  /*19760*/  IADD3 R2, PT, PT, R4, -R0, RZ ;  /* 0x8000000004027210 */ /* 0x010fe20007ffe0ff */
        /* <DEDUP_REMOVED lines=14> */
[----:B--2---:R-:W-:Y:S01]  /*19850*/  @!UP3 UIMAD.WIDE.U32 UR12, UR4, UR8, URZ ;  /* 0x00000008040cb2a5 */ /* 0x004fe2000f8e00ff */
[----:B------:R-:W-:Y:S01]  /*19860*/  F2FP.BF16.F32.PACK_AB R27, R27, R160 ;  /* 0x000000a01b1b723e */ /* 0x000fe200000010ff */
[----:B------:R-:W-:Y:S01]  /*19870*/  STS [R0+0x230], R38 ;  /* 0x0002302600007388 */ /* 0x000fe20000000800 */
[----:B------:R-:W-:Y:S01]  /*19880*/  F2FP.BF16.F32.PACK_AB R26, R26, R162 ;  /* 0x000000a21a1a723e */ /* 0x000fe200000010ff */
[----:B------:R-:W-:Y:S01]  /*19890*/  @!UP3 UIMAD UR10, UR4, UR9, UR13 ;  /* 0x00000009040ab2a4 */ /* 0x000fe2000f8e020d */
[----:B------:R-:W-:Y:S01]  /*198a0*/  F2FP.BF16.F32.PACK_AB R23, R23, R172 ;  /* 0x000000ac1717723e */ /* 0x000fe200000010ff */
[----:B------:R-:W-:Y:S01]  /*198b0*/  STS [R2+0x1020], R40 ;  /* 0x0010202802007388 */ /* 0x000fe20000000800 */
[----:B------:R-:W-:Y:S01]  /*198c0*/  F2FP.BF16.F32.PACK_AB R22, R22, R174 ;  /* 0x000000ae1616723e */ /* 0x000fe200000010ff */
[----:B------:R-:W-:Y:S01]  /*198d0*/  @UP3 UIMAD UR10, UR17, UR7, UR15 ;  /* 0x00000007110a32a4 */ /* 0x000fe2000f8e020f */
[----:B------:R-:W-:Y:S01]  /*198e0*/  F2FP.BF16.F32.PACK_AB R25, R25, R164 ;  /* 0x000000a41919723e */ /* 0x000fe200000010ff */
[----:B------:R-:W-:Y:S01]  /*198f0*/  STS [R2+0x1220], R135 ;  /* 0x0012208702007388 */ /* 0x000fe20000000800 */
[----:B------:R-:W-:Y:S01]  /*19900*/  F2FP.BF16.F32.PACK_AB R24, R24, R166 ;  /* 0x000000a61818723e */ /* 0x000fe200000010ff */
[----:B------:R-:W-:Y:S01]  /*19910*/  @!UP3 UMOV UR15, UR12 ;  /* 0x0000000c000fbc82 */ /* 0x000fe20008000000 */
[----:B------:R-:W-:Y:S01]  /*19920*/  F2FP.BF16.F32.PACK_AB R21, R21, R168 ;  /* 0x000000a81515723e */ /* 0x000fe200000010ff */
[----:B------:R-:W-:Y:S01]  /*19930*/  STS [R0+0x1030], R37 ;  /* 0x0010302500007388 */ /* 0x000fe20000000800 */
[----:B------:R-:W-:Y:S01]  /*19940*/  F2FP.BF16.F32.PACK_AB R20, R20, R170 ;  /* 0x000000aa1414723e */ /* 0x000fe200000010ff */
[----:B------:R-:W2:Y:S01]  /*19950*/  S2UR UR12, SR_CTAID.Z ;  /* 0x00000000000c79c3 */ /* 0x000ea20000002700 */
[----:B------:R-:W-:Y:S01]  /*19960*/  F2FP.BF16.F32.PACK_AB R19, R19, R68 ;  /* 0x000000441313723e */ /* 0x000fe200000010ff */
[----:B------:R-:W-:Y:S01]  /*19970*/  STS [R0+0x1230], R36 ;  /* 0x0012302400007388 */ /* 0x000fe20000000800 */
[----:B------:R-:W-:Y:S01]  /*19980*/  F2FP.BF16.F32.PACK_AB R18, R18, R70 ;  /* 0x000000461212723e */ /* 0x000fe200000010ff */
[----:B------:R-:W3:Y:S01]  /*19990*/  LDCU UR8, c[0x0][0x434] ;  /* 0x00008680ff0877ac */ /* 0x000ee20008000800 */
[----:B------:R-:W-:Y:S01]  /*199a0*/  F2FP.BF16.F32.PACK_AB R15, R15, R80 ;  /* 0x000000500f0f723e */ /* 0x000fe200000010ff */
[----:B------:R-:W-:Y:S01]  /*199b0*/  STS [R4+0x2000], R35 ;  /* 0x0020002304007388 */ /* 0x000fe20000000800 */
[----:B------:R-:W-:Y:S01]  /*199c0*/  F2FP.BF16.F32.PACK_AB R14, R14, R82 ;  /* 0x000000520e0e723e */ /* 0x000fe200000010ff */
[----:B------:R-:W4:Y:S01]  /*199d0*/  LDCU.U8 UR9, c[0x0][0x548] ;  /* 0x0000a900ff0977ac */ /* 0x000f220008000000 */
[----:B------:R-:W-:Y:S01]  /*199e0*/  F2FP.BF16.F32.PACK_AB R17, R17, R72 ;  /* 0x000000481111723e */ /* 0x000fe200000010ff */
[----:B------:R-:W-:Y:S01]  /*199f0*/  STS [R4+0x2200], R34 ;  /* 0x0022002204007388 */ /* 0x000fe20000000800 */
[----:B------:R-:W-:Y:S01]  /*19a00*/  F2FP.BF16.F32.PACK_AB R16, R16, R74 ;  /* 0x0000004a1010723e */ /* 0x000fe200000010ff */
[----:B------:R-:W-:Y:S01]  /*19a10*/  FMUL.FTZ R94, R43, R94 ;  /* 0x0000005e2b5e7220 */ /* 0x000fe20000410000 */
[----:B------:R-:W-:Y:S01]  /*19a20*/  F2FP.BF16.F32.PACK_AB R13, R13, R76 ;  /* 0x0000004c0d0d723e */ /* 0x000fe200000010ff */
[----:B------:R-:W-:Y:S01]  /*19a30*/  STS [R3+0x2010], R31 ;  /* 0x0020101f03007388 */ /* 0x000fe20000000800 */
[----:B------:R-:W-:Y:S01]  /*19a40*/  F2FP.BF16.F32.PACK_AB R12, R12, R78 ;  /* 0x0000004e0c0c723e */ /* 0x000fe200000010ff */
[----:B------:R-:W2:Y:S01]  /*19a50*/  @UP1 LDCU UR13, c[0x0][0x430] ;  /* 0x00008600ff0d17ac */ /* 0x000ea20008000800 */
[----:B------:R-:W-:Y:S01]  /*19a60*/  F2FP.BF16.F32.PACK_AB R11, R11, R84 ;  /* 0x000000540b0b723e */ /* 0x000fe200000010ff */
[----:B------:R-:W-:Y:S01]  /*19a70*/  STS [R3+0x2210], R30 ;  /* 0x0022101e03007388 */ /* 0x000fe20000000800 */
[----:B------:R-:W-:Y:S01]  /*19a80*/  F2FP.BF16.F32.PACK_AB R10, R10, R86 ;  /* 0x000000560a0a723e */ /* 0x000fe200000010ff */
[----:B------:R-:W-:Y:S01]  /*19a90*/  @UP1 UMOV UR7, 0x1 ;  /* 0x0000000100071882 */ /* 0x000fe20000000000 */
[----:B------:R-:W-:Y:S01]  /*19aa0*/  F2FP.BF16.F32.PACK_AB R7, R7, R96 ;  /* 0x000000600707723e */ /* 0x000fe200000010ff */
[----:B------:R-:W-:Y:S01]  /*19ab0*/  STS [R4+0x3000], R33 ;  /* 0x0030002104007388 */ /* 0x000fe20000000800 */
[----:B------:R-:W-:Y:S01]  /*19ac0*/  F2FP.BF16.F32.PACK_AB R6, R6, R98 ;  /* 0x000000620606723e */ /* 0x000fe200000010ff */
[----:B---3--:R-:W-:Y:S01]  /*19ad0*/  @!UP2 UIMAD UR17, UR4, UR8, URZ ;  /* 0x000000080411a2a4 */ /* 0x008fe2000f8e02ff */
[----:B------:R-:W-:Y:S01]  /*19ae0*/  F2FP.BF16.F32.PACK_AB R9, R9, R88 ;  /* 0x000000580909723e */ /* 0x000fe200000010ff */
[----:B------:R-:W-:Y:S01]  /*19af0*/  STS [R4+0x3200], R32 ;  /* 0x0032002004007388 */ /* 0x000fe20000000800 */
[----:B------:R-:W-:Y:S01]  /*19b00*/  F2FP.BF16.F32.PACK_AB R8, R8, R90 ;  /* 0x0000005a0808723e */ /* 0x000fe200000010ff */
[----:B-1----:R-:W-:Y:S01]  /*19b10*/  @UP1 UIMAD UR11, UR6, UR8, URZ ;  /* 0x00000008060b12a4 */ /* 0x002fe2000f8e02ff */
[----:B------:R-:W-:Y:S01]  /*19b20*/  F2FP.BF16.F32.PACK_AB R5, R5, R92 ;  /* 0x0000005c0505723e */ /* 0x000fe200000010ff */
[----:B------:R-:W-:Y:S01]  /*19b30*/  STS [R3+0x3010], R29 ;  /* 0x0030101d03007388 */ /* 0x000fe20000000800 */
[----:B----4-:R-:W-:Y:S01]  /*19b40*/  UISETP.NE.AND UP0, UPT, UR9, URZ, !UP1 ;  /* 0x000000ff0900728c */ /* 0x010fe2000cf05270 */
[----:B------:R-:W-:-:S02]  /*19b50*/  @UP3 UMOV UR15, UR14 ;  /* 0x0000000e000f3c82 */ /* 0x000fc40008000000 */
[----:B------:R-:W-:Y:S01]  /*19b60*/  STS [R3+0x3210], R28 ;  /* 0x0032101c03007388 */ /* 0x000fe20000000800 */
[----:B------:R-:W-:-:S03]  /*19b70*/  USHF.R.S32.HI UR6, URZ, 0x1f, UR17 ;  /* 0x0000001fff067899 */ /* 0x000fc60008011411 */
        /* <DEDUP_REMOVED lines=20> */
[----:B------:R4:W-:Y:S04]  /*19cc0*/  STS [R2+0x5020], R9 ;  /* 0x0050200902007388 */ /* 0x0009e80000000800 */
[----:B------:R5:W-:Y:S01]  /*19cd0*/  STS [R2+0x5220], R8 ;  /* 0x0052200802007388 */ /* 0x000be20000000800 */
[----:B-1----:R-:W-:-:S03]  /*19ce0*/  LOP3.LUT R3, R220, 0x18, RZ, 0xc0, !PT ;  /* 0x00000018dc037812 */ /* 0x002fc600078ec0ff */
[----:B------:R1:W-:Y:S01]  /*19cf0*/  STS [R0+0x5030], R5 ;  /* 0x0050300500007388 */ /* 0x0003e20000000800 */
[--C-:B------:R-:W-:Y:S01]  /*19d00*/  LOP3.LUT R3, R3, 0xd8, R53.reuse, 0x78, !PT ;  /* 0x000000d803037812 */ /* 0x100fe200078e7835 */
[----:B---3--:R-:W3:Y:S03]  /*19d10*/  @P3 LDC R10, c[0x0][0x458] ;  /* 0x00011600ff0a3b82 */ /* 0x008ee60000000800 */
[----:B------:R-:W-:Y:S01]  /*19d20*/  LOP3.LUT R3, R3, 0x1f20, R53, 0xf8, !PT ;  /* 0x00001f2003037812 */ /* 0x000fe200078ef835 */
[----:B----4-:R1:W4:Y:S01]  /*19d30*/  @P3 MUFU.LG2 R9, R48 ;  /* 0x0000003000093308 */ /* 0x0103220000000c00 */
[----:B-----5:R-:W-:-:S07]  /*19d40*/  FMUL.FTZ R2, R43, R95 ;  /* 0x0000005f2b027220 */ /* 0x020fce0000410000 */
[----:B------:R1:W1:Y:S01]  /*19d50*/  @P2 MUFU.LG2 R8, R49 ;  /* 0x0000003100082308 */ /* 0x0002620000000c00 */
[----:B------:R-:W-:Y:S01]  /*19d60*/  F2FP.BF16.F32.PACK_AB R2, R2, R94 ;  /* 0x0000005e0202723e */ /* 0x000fe200000010ff */
[----:B--2---:R-:W-:Y:S06]  /*19d70*/  BRA.U UP1, `(.L_x_933) ;  /* 0x0000000101207547 */ /* 0x004fec000b800000 */
[----:B------:R-:W-:Y:S01]  /*19d80*/  UISETP.NE.AND UP1, UPT, UR9, URZ, UPT ;  /* 0x000000ff0900728c */ /* 0x000fe2000bf25270 */
[----:B------:R-:W2:Y:S10]  /*19d90*/  LDCU UR9, c[0x0][0x3e0] ;  /* 0x00007c00ff0977ac */ /* 0x000eb40008000800 */
[----:B------:R-:W2:Y:S01]  /*19da0*/  @UP1 LDCU UR7, c[0x0][0x454] ;  /* 0x00008a80ff0717ac */ /* 0x000ea20008000800 */
[----:B------:R-:W-:Y:S01]  /*19db0*/  @UP1 UMOV UR13, 0x1 ;  /* 0x00000001000d1882 */ /* 0x000fe20000000000 */
[----:B------:R-:W1:Y:S01]  /*19dc0*/  @UP1 LDCU UR11, c[0x0][0x454] ;  /* 0x00008a80ff0b17ac */ /* 0x000e620008000800 */
[----:B------:R-:W-:Y:S01]  /*19dd0*/  @!UP1 UMOV UR13, 0x1 ;  /* 0x00000001000d9882 */ /* 0x000fe20000000000 */
[----:B--2---:R-:W-:-:S02]  /*19de0*/  @UP1 UIMAD UR7, UR7, UR9, URZ ;  /* 0x00000009070712a4 */ /* 0x004fc4000f8e02ff */
[----:B-1----:R-:W-:-:S12]  /*19df0*/  @!UP1 UIMAD UR7, UR8, UR9, URZ ;  /* 0x00000009080792a4 */ /* 0x002fd8000f8e02ff */
.L_x_933:
[----:B------:R2:W-:Y:S01]  /*19e00*/  STS [R0+0x5230], R2 ;  /* 0x0052300200007388 */ /* 0x0005e20000000800 */
[----:B------:R-:W-:Y:S01]  /*19e10*/  LEA R24, R3, UR5, 0x1 ;  /* 0x0000000503187c11 */ /* 0x000fe2000f8e08ff */
[----:B------:R-:W5:Y:S01]  /*19e20*/  S2UR UR5, SR_CTAID.X ;  /* 0x00000000000579c3 */ /* 0x000f620000002500 */
[----:B------:R-:W3:Y:S07]  /*19e30*/  @P0 MUFU.LG2 R4, R51 ;  /* 0x0000003300040308 */ /* 0x000eee0000000c00 */
[----:B------:R-:W-:Y:S01]  /*19e40*/  BAR.SYNC.DEFER_BLOCKING 0x0 ;  /* 0x0000000000007b1d */ /* 0x000fe20000010000 */
[----:B------:R-:W-:Y:S01]  /*19e50*/  MOV R19, 0x7f800000 ;  /* 0x7f80000000137802 */ /* 0x000fe20000000f00 */
[----:B------:R-:W-:Y:S01]  /*19e60*/  UIMAD UR11, UR12, UR11, URZ ;  /* 0x0000000b0c0b72a4 */ /* 0x000fe2000f8e02ff */
[----:B-1----:R-:W-:Y:S01]  /*19e70*/  @P2 FMUL.FTZ R3, R8, 0.69314718246459960938 ;  /* 0x3f31721808032820 */ /* 0x002fe20000410000 */
[----:B------:R-:W-:Y:S01]  /*19e80*/  USEL UR17, UR17, URZ, UP0 ;  /* 0x000000ff11117287 */ /* 0x000fe20008000000 */
[----:B------:R-:W-:-:S03]  /*19e90*/  MOV R17, 0x7f800000 ;  /* 0x7f80000000117802 */ /* 0x000fc60000000f00 */
[----:B------:R-:W1:Y:S01]  /*19ea0*/  @P1 LDC R6, c[0x0][0x458] ;  /* 0x00011600ff061b82 */ /* 0x000e620000000800 */
[----:B------:R-:W-:Y:S01]  /*19eb0*/  @!UP0 UIMAD UR11, UR4, UR7, UR11 ;  /* 0x00000007040b82a4 */ /* 0x000fe2000f8e020b */
[----:B------:R-:W1:Y:S01]  /*19ec0*/  S2R R22, SR_CTAID.X ;  /* 0x0000000000167919 */ /* 0x000e620000002500 */
[----:B------:R-:W-:Y:S01]  /*19ed0*/  USEL UR6, UR6, URZ, UP0 ;  /* 0x000000ff06067287 */ /* 0x000fe20008000000 */
[----:B------:R-:W-:Y:S01]  /*19ee0*/  BSSY.RECONVERGENT B0, `(.L_x_934) ;  /* 0x000003c000007945 */ /* 0x000fe20003800200 */
[----:B------:R-:W-:Y:S01]  /*19ef0*/  USHF.R.S32.HI UR7, URZ, 0x1f, UR11 ;  /* 0x0000001fff077899 */ /* 0x000fe2000801140b */
[----:B------:R-:W-:Y:S02]  /*19f00*/  MOV R18, 0x7f800000 ;  /* 0x7f80000000127802 */ /* 0x000fe40000000f00 */
[----:B------:R-:W1:Y:S01]  /*19f10*/  @P2 LDC R7, c[0x0][0x458] ;  /* 0x00011600ff072b82 */ /* 0x000e620000000800 */
[----:B------:R-:W-:Y:S01]  /*19f20*/  MOV R16, 0x7f800000 ;  /* 0x7f80000000107802 */ /* 0x000fe20000000f00 */
[----:B--2---:R-:W2:Y:S06]  /*19f30*/  @P1 MUFU.LG2 R2, R50 ;  /* 0x0000003200021308 */ /* 0x004eac0000000c00 */
[----:B------:R-:W2:Y:S01]  /*19f40*/  @P0 LDC R5, c[0x0][0x458] ;  /* 0x00011600ff050b82 */ /* 0x000ea20000000800 */
[----:B----4-:R-:W-:Y:S01]  /*19f50*/  @P3 FMUL.FTZ R0, R9, 0.69314718246459960938 ;  /* 0x3f31721809003820 */ /* 0x010fe20000410000 */
[----:B------:R4:W4:Y:S01]  /*19f60*/  LDS.128 R28, [R24+0x1800] ;  /* 0x00180000181c7984 */ /* 0x0009220000000c00 */
[----:B-----5:R-:W-:-:S02]  /*19f70*/  UIMAD UR8, UR5, UR13, URZ ;  /* 0x0000000d050872a4 */ /* 0x020fc4000f8e02ff */
[----:B---3--:R-:W-:Y:S01]  /*19f80*/  @P3 FFMA.FTZ R19, R104, R10, R0 ;  /* 0x0000000a68133223 */ /* 0x008fe20000010000 */
[----:B------:R-:W-:Y:S01]  /*19f90*/  LOP3.LUT P3, RZ, R220, 0x3, RZ, 0xc0, !PT ;  /* 0x00000003dcff7812 */ /* 0x000fe2000786c0ff */
[----:B------:R-:W-:Y:S01]  /*19fa0*/  USHF.L.U32 UR8, UR8, 0x7, URZ ;  /* 0x0000000708087899 */ /* 0x000fe200080006ff */
[----:B------:R-:W-:-:S03]  /*19fb0*/  @P0 FMUL.FTZ R0, R4, 0.69314718246459960938 ;  /* 0x3f31721804000820 */ /* 0x000fc60000410000 */
[----:B------:R-:W-:Y:S02]  /*19fc0*/  USHF.R.S32.HI UR4, URZ, 0x1f, UR8 ;  /* 0x0000001fff047899 */ /* 0x000fe40008011408 */
[----:B------:R-:W-:Y:S01]  /*19fd0*/  UIADD3 UR17, UP1, UP0, UR8, UR17, UR11 ;  /* 0x0000001108117290 */ /* 0x000fe2000f83e00b */
[----:B-1----:R-:W-:Y:S01]  /*19fe0*/  @P2 FFMA.FTZ R18, R103, R7, R3 ;  /* 0x0000000767122223 */ /* 0x002fe20000010003 */
[----:B--2---:R-:W-:Y:S02]  /*19ff0*/  @P1 FMUL.FTZ R2, R2, 0.69314718246459960938 ;  /* 0x3f31721802021820 */ /* 0x004fe40000410000 */
[----:B------:R-:W-:Y:S02]  /*1a000*/  UIADD3.X UR4, UPT, UPT, UR4, UR6, UR7, UP1, UP0 ;  /* 0x0000000604047290 */ /* 0x000fe40008fe0407 */
[----:B------:R-:W-:Y:S01]  /*1a010*/  @P1 FFMA.FTZ R17, R105, R6, R2 ;  /* 0x0000000669111223 */ /* 0x000fe20000010002 */
[----:B------:R-:W-:Y:S01]  /*1a020*/  SHF.R.U32.HI R2, RZ, 0x2, R220 ;  /* 0x00000002ff027819 */ /* 0x000fe200000116dc */
[----:B------:R-:W-:Y:S01]  /*1a030*/  @P0 FFMA.FTZ R16, R102, R5, R0 ;  /* 0x0000000566100223 */ /* 0x000fe20000010000 */
[----:B----4-:R-:W-:Y:S07]  /*1a040*/  @P3 BRA `(.L_x_935) ;  /* 0x0000000000943947 */ /* 0x010fee0003800000 */
        /* <DEDUP_REMOVED lines=37> */
.L_x_935:
[----:B------:R-:W-:Y:S05]  /*1a2a0*/  BSYNC.RECONVERGENT B0 ;  /* 0x0000000000007941 */ /* 0x000fea0003800200 */
.L_x_934:
[----:B------:R-:W-:Y:S01]  /*1a2b0*/  IMAD.MOV.U32 R3, RZ, RZ, RZ ;  /* 0x000000ffff037224 */ /* 0x000fe200078e00ff */
[----:B-1----:R1:W2:Y:S01]  /*1a2c0*/  LDS.128 R16, [R24+0x2000] ;  /* 0x0020000018107984 */ /* 0x0022a20000000c00 */
[----:B------:R-:W3:Y:S01]  /*1a2d0*/  LDCU.64 UR4, c[0x0][0x410] ;  /* 0x00008200ff0477ac */ /* 0x000ee20008000a00 */
[----:B------:R-:W-:Y:S01]  /*1a2e0*/  LOP3.LUT R4, R53, 0x18, RZ, 0xc0, !PT ;  /* 0x0000001835047812 */ /* 0x000fe200078ec0ff */
[----:B------:R-:W-:Y:S01]  /*1a2f0*/  IMAD.WIDE.U32 R6, R22, 0x80, R2 ;  /* 0x0000008016067825 */ /* 0x000fe200078e0002 */
[----:B------:R1:W4:Y:S01]  /*1a300*/  LDS.128 R12, [R24+0x4000] ;  /* 0x00400000180c7984 */ /* 0x0003220000000c00 */
[C---:B------:R-:W-:Y:S01]  /*1a310*/  ISETP.GE.AND P3, PT, R2.reuse, UR30, PT ;  /* 0x0000001e02007c0c */ /* 0x040fe2000bf66270 */
[----:B------:R-:W-:Y:S01]  /*1a320*/  BSSY.RECONVERGENT B0, `(.L_x_936) ;  /* 0x000001b000007945 */ /* 0x000fe20003800200 */
[----:B------:R-:W-:Y:S01]  /*1a330*/  VIADD R0, R2, 0x20 ;  /* 0x0000002002007836 */ /* 0x000fe20000000000 */
[----:B------:R1:W1:Y:S01]  /*1a340*/  LDS.128 R20, [R24] ;  /* 0x0000000018147984 */ /* 0x0002620000000c00 */
[----:B------:R-:W-:-:S02]  /*1a350*/  IADD3 R4, P0, PT, R4, UR15, RZ ;  /* 0x0000000f04047c10 */ /* 0x000fc4000ff1e0ff */
[C---:B------:R-:W-:Y:S01]  /*1a360*/  IADD3 R3, PT, PT, R2.reuse, 0x40, RZ ;  /* 0x0000004002037810 */ /* 0x040fe20007ffe0ff */
[----:B------:R-:W-:Y:S01]  /*1a370*/  VIADD R2, R2, 0x60 ;  /* 0x0000006002027836 */ /* 0x000fe20000000000 */
[----:B------:R-:W-:Y:S02]  /*1a380*/  ISETP.GE.AND P2, PT, R0, UR30, PT ;  /* 0x0000001e00007c0c */ /* 0x000fe4000bf46270 */
[----:B------:R-:W-:Y:S02]  /*1a390*/  IADD3.X R5, PT, PT, RZ, UR10, RZ, P0, !PT ;  /* 0x0000000aff057c10 */ /* 0x000fe400087fe4ff */
[----:B------:R-:W-:Y:S01]  /*1a3a0*/  ISETP.GE.AND P0, PT, R2, UR30, PT ;  /* 0x0000001e02007c0c */ /* 0x000fe2000bf06270 */
[----:B---3--:R-:W-:Y:S01]  /*1a3b0*/  IMAD.U32 R0, RZ, RZ, UR4 ;  /* 0x00000004ff007e24 */ /* 0x008fe2000f8e00ff */
[----:B------:R-:W-:Y:S02]  /*1a3c0*/  MOV R2, UR5 ;  /* 0x0000000500027c02 */ /* 0x000fe40008000f00 */
[----:B------:R-:W-:Y:S01]  /*1a3d0*/  ISETP.GE.AND P1, PT, R3, UR30, PT ;  /* 0x0000001e03007c0c */ /* 0x000fe2000bf26270 */
[----:B------:R-:W-:-:S04]  /*1a3e0*/  IMAD.WIDE.U32 R10, R0, UR12, R4 ;  /* 0x0000000c000a7c25 */ /* 0x000fc8000f8e0004 */
[----:B------:R-:W-:Y:S01]  /*1a3f0*/  IMAD R9, R2, UR12, R11 ;  /* 0x0000000c02097c24 */ /* 0x000fe2000f8e020b */
[----:B------:R-:W-:Y:S07]  /*1a400*/  @P3 BRA `(.L_x_937) ;  /* 0x0000000000303947 */ /* 0x000fee0003800000 */
        /* <DEDUP_REMOVED lines=9> */
[----:B-1----:R3:W-:Y:S04]  /*1a4a0*/  STG.E.128 desc[UR24][R2.64], R20 ;  /* 0x0000001402007986 */ /* 0x0027e8000c101d18 */
[----:B--2---:R3:W-:Y:S04]  /*1a4b0*/  STG.E.128 desc[UR24][R2.64+0x40], R16 ;  /* 0x0000401002007986 */ /* 0x0047e8000c101d18 */
[----:B----4-:R3:W-:Y:S02]  /*1a4c0*/  STG.E.128 desc[UR24][R2.64+0x80], R12 ;  /* 0x0000800c02007986 */ /* 0x0107e4000c101d18 */
.L_x_937:
[----:B------:R-:W-:Y:S05]  /*1a4d0*/  BSYNC.RECONVERGENT B0 ;  /* 0x0000000000007941 */ /* 0x000fea0003800200 */
.L_x_936:
        /* <DEDUP_REMOVED lines=20> */
.L_x_939:
[----:B------:R-:W-:Y:S05]  /*1a620*/  BSYNC.RECONVERGENT B0 ;  /* 0x0000000000007941 */ /* 0x000fea0003800200 */
.L_x_938:
        /* <DEDUP_REMOVED lines=20> */
.L_x_941:
[----:B------:R-:W-:Y:S05]  /*1a770*/  BSYNC.RECONVERGENT B0 ;  /* 0x0000000000007941 */ /* 0x000fea0003800200 */
.L_x_940:
        /* <DEDUP_REMOVED lines=19> */
.L_x_942:
        /* <DEDUP_REMOVED lines=13> */
.L_x_1365:


//--------------------- .text._ZN5flash16flash_fwd_kernelI23Flash_fwd_kernel_traitsILi96ELi128ELi64ELi4ELb0ELb0EN7cutlass10bfloat16_tE19Flash_kernel_traitsILi96ELi128ELi64ELi4ES3_EELb0ELb0ELb1ELb0ELb0ELb1ELb1ELb0EEEvNS_16Flash_fwd_paramsE --------------------------
	.section	.text._ZN5flash16flash_fwd_kernelI23Flash_fwd_kernel_traitsILi96ELi128ELi64ELi4ELb0ELb0EN7cutlass10bfloat16_tE19Flash_kernel_traitsILi96ELi128ELi64ELi4ES3_EELb0ELb0ELb1ELb0ELb0ELb1ELb1ELb0EEEvNS_16Flash_fwd_paramsE,"ax",@progbits
	.align	128
        .global         _ZN5flash16flash_fwd_kernelI23Flash_fwd_kernel_traitsILi96ELi128ELi64ELi4ELb0ELb0EN7cutlass10bfloat16_tE19Flash_kernel_traitsILi96ELi128ELi64ELi4ES3_EELb0ELb0ELb1ELb0ELb0ELb1ELb1ELb0EEEvNS_16Flash_fwd_paramsE
        .type           _ZN5flash16flash_fwd_kernelI23Flash_fwd_kernel_traitsILi96ELi128ELi64ELi4ELb0ELb0EN7cutlass10bfloat16_tE19Flash_kernel_traitsILi96ELi128ELi64ELi4ES3_EELb0ELb0ELb1ELb0ELb0ELb1ELb1ELb0EEEvNS_16Flash_fwd_paramsE,@function
        .size           _ZN5flash16flash_fwd_kernelI23Flash_fwd_kernel_traitsILi96ELi128ELi64ELi4ELb0ELb0EN7cutlass10bfloat16_tE19Flash_kernel_traitsILi96ELi128ELi64ELi4ES3_EELb0ELb0ELb1ELb0ELb0ELb1ELb1ELb0EEEvNS_16Flash_fwd_paramsE,(.L_x_1366 - _ZN5flash16flash_fwd_kernelI23Flash_fwd_kernel_traitsILi96ELi128ELi64ELi4ELb0ELb0EN7cutlass10bfloat16_tE19Flash_kernel_traitsILi96ELi128ELi64ELi4ES3_EELb0ELb0ELb1ELb0ELb0ELb1ELb1ELb0EEEvNS_16Flash_fwd_paramsE)
        .other          _ZN5flash16flash_fwd_kernelI23Flash_fwd_kernel_traitsILi96ELi128ELi64ELi4ELb0ELb0EN7cutlass10bfloat16_tE19Flash_kernel_traitsILi96ELi128ELi64ELi4ES3_EELb0ELb0ELb1ELb0ELb0ELb1ELb1ELb0EEEvNS_16Flash_fwd_paramsE,@"STO_CUDA_ENTRY STV_DEFAULT"
_ZN5flash16flash_fwd_kernelI23Flash_fwd_kernel_traitsILi96ELi128ELi64ELi4ELb0ELb0EN7cutlass10bfloat16_tE19Flash_kernel_traitsILi96ELi128ELi64ELi4ES3_EELb0ELb0ELb1ELb0ELb0ELb1ELb1ELb0EEEvNS_16Flash_fwd_paramsE:
.text._ZN5flash16flash_fwd_kernelI23Flash_fwd_kernel_traitsILi96ELi128ELi64ELi4ELb0ELb0EN7cutlass10bfloat16_tE19Flash_kernel_traitsILi96ELi128ELi64ELi4ES3_EELb0ELb0ELb1ELb0ELb0ELb1ELb1ELb0EEEvNS_16Flash_fwd_paramsE:
        /* <DEDUP_REMOVED lines=53> */
.L_x_943:
        /* <DEDUP_REMOVED lines=59> */
.L_x_945:
[----:B------:R-:W-:Y:S01]  /*0700*/  IMAD R4, R12, R10, RZ ;  /* 0x0000000a0c047224 */ /* 0x000fe200078e02ff */
[----:B------:R-:W-:Y:S01]  /*0710*/  SHF.R.U32.HI R10, RZ, 0x2, R161 ;  /* 0x00000002ff0a7819 */ /* 0x000fe200000116a1 */
[----:B------:R-:W-:Y:S01]  /*0720*/  IMAD.SHL.U32 R6, R161, 0x8, RZ ;  /* 0x00000008a1067824 */ /* 0x000fe200078e00ff */
[----:B------:R-:W2:Y:S01]  /*0730*/  LDCU.64 UR4, c[0x0][0x410] ;  /* 0x00008200ff0477ac */ /* 0x000ea20008000a00 */
        /* <DEDUP_REMOVED lines=23> */
[----:B--2---:R-:W-:Y:S01]  /*08b0*/  IMAD.WIDE.U32 R12, R22, UR4, R2 ;  /* 0x00000004160c7c25 */ /* 0x004fe2000f8e0002 */
[----:B------:R-:W-:-:S03]  /*08c0*/  ISETP.NE.OR P4, PT, R14, RZ, P2 ;  /* 0x000000ff0e00720c */ /* 0x000fc60001785670 */
[----:B------:R-:W-:Y:S02]  /*08d0*/  IMAD R9, R22, UR5, R13 ;  /* 0x0000000516097c24 */ /* 0x000fe4000f8e020d */
[----:B------:R-:W-:Y:S01]  /*08e0*/  IMAD.WIDE.U32 R4, R23, 0x80, R10 ;  /* 0x0000008017047825 */ /* 0x000fe200078e000a */
        /* <DEDUP_REMOVED lines=13> */
.L_x_947:
[----:B------:R-:W-:Y:S05]  /*09c0*/  BSYNC.RECONVERGENT B0 ;  /* 0x0000000000007941 */ /* 0x000fea0003800200 */
.L_x_946:
        /* <DEDUP_REMOVED lines=19> */
.L_x_949:
[----:B------:R-:W-:Y:S05]  /*0b00*/  BSYNC.RECONVERGENT B0 ;  /* 0x0000000000007941 */ /* 0x000fea0003800200 */
.L_x_948:
        /* <DEDUP_REMOVED lines=17> */
.L_x_951:
[----:B------:R-:W-:Y:S05]  /*0c20*/  BSYNC.RECONVERGENT B0 ;  /* 0x0000000000007941 */ /* 0x000fea0003800200 */
.L_x_950:
        /* <DEDUP_REMOVED lines=20> */
.L_x_953:
[----:B------:R-:W-:Y:S05]  /*0d70*/  BSYNC.RECONVERGENT B0 ;  /* 0x0000000000007941 */ /* 0x000fea0003800200 */
.L_x_952:
        /* <DEDUP_REMOVED lines=11> */
.L_x_955:
[----:B------:R-:W-:Y:S05]  /*0e30*/  BSYNC.RECONVERGENT B0 ;  /* 0x0000000000007941 */ /* 0x000fea0003800200 */
.L_x_954:
        /* <DEDUP_REMOVED lines=10> */
.L_x_957:
[----:B------:R-:W-:Y:S05]  /*0ee0*/  BSYNC.RECONVERGENT B0 ;  /* 0x0000000000007941 */ /* 0x000fea0003800200 */
.L_x_956:
        /* <DEDUP_REMOVED lines=10> */
.L_x_959:
[----:B------:R-:W-:Y:S05]  /*0f90*/  BSYNC.RECONVERGENT B0 ;  /* 0x0000000000007941 */ /* 0x000fea0003800200 */
.L_x_958:
        /* <DEDUP_REMOVED lines=10> */
.L_x_944:
        /* <DEDUP_REMOVED lines=26> */
.L_x_960:
        /* <DEDUP_REMOVED lines=9> */
.L_x_961:
        /* <DEDUP_REMOVED lines=39> */
.L_x_962:
[----:B------:R-:W2:Y:S01]  /*14e0*/  LDC.64 R16, c[0x0][0x3c0] ;  /* 0x0000f000ff107b82 */ /* 0x000ea20000000a00 */
[----:B------:R-:W-:-:S05]  /*14f0*/  IADD3 R0, PT, PT, R10, R11, RZ ;  /* 0x0000000b0a007210 */ /* 0x000fca0007ffe0ff */
[C---:B--2---:R-:W-:Y:S02]  /*1500*/  IMAD R4, R0.reuse, R17, RZ ;  /* 0x0000001100047224 */ /* 0x044fe400078e02ff */
[----:B------:R-:W-:-:S05]  /*1510*/  IMAD.WIDE.U32 R2, R0, R16, RZ ;  /* 0x0000001000027225 */ /* 0x000fca00078e00ff */
[----:B------:R-:W-:-:S07]  /*1520*/  IADD3 R0, PT, PT, R3, R4, RZ ;  /* 0x0000000403007210 */ /* 0x000fce0007ffe0ff */
.L_x_963:
[----:B------:R-:W2:Y:S04]  /*1530*/  LDL R31, [R1+0x10] ;  /* 0x00001000011f7983 */ /* 0x000ea80000100800 */
[----:B------:R-:W3:Y:S01]  /*1540*/  LDL R32, [R1+0x14] ;  /* 0x0000140001207983 */ /* 0x000ee20000100800 */
[----:B------:R-:W-:Y:S01]  /*1550*/  SHF.L.U32 R233, R161, 0x3, RZ ;  /* 0x00000003a1e97819 */ /* 0x000fe200000006ff */
[----:B------:R-:W4:Y:S01]  /*1560*/  LDCU.128 UR4, c[0x0][0x3d0] ;  /* 0x00007a00ff0477ac */ /* 0x000f220008000c00 */
[----:B------:R-:W-:Y:S02]  /*1570*/  SHF.R.U32.HI R154, RZ, 0x2, R161 ;  /* 0x00000002ff9a7819 */ /* 0x000fe400000116a1 */
[----:B------:R-:W-:Y:S01]  /*1580*/  LOP3.LUT R10, R233, 0x18, RZ, 0xc0, !PT ;  /* 0x00000018e90a7812 */ /* 0x000fe200078ec0ff */
[----:B------:R-:W5:Y:S01]  /*1590*/  LDCU.64 UR12, c[0x0][0x388] ;  /* 0x00007100ff0c77ac */ /* 0x000f620008000a00 */
[----:B------:R-:W-:-:S02]  /*15a0*/  IADD3 R9, PT, PT, -R155, R85, RZ ;  /* 0x000000559b097210 */ /* 0x000fc40007ffe1ff */
[----:B------:R-:W-:Y:S01]  /*15b0*/  IADD3 R4, P2, PT, R10, R5, RZ ;  /* 0x000000050a047210 */ /* 0x000fe20007f5e0ff */
[----:B------:R-:W1:Y:S01]  /*15c0*/  LDCU.64 UR8, c[0x0][0x3c8] ;  /* 0x00007900ff0877ac */ /* 0x000e620008000a00 */
[C---:B------:R-:W-:Y:S02]  /*15d0*/  IADD3 R28, PT, PT, R154.reuse, 0x20, RZ ;  /* 0x000000209a1c7810 */ /* 0x040fe40007ffe0ff */
[-C--:B------:R-:W-:Y:S01]  /*15e0*/  ISETP.GE.AND P3, PT, R154, R9.reuse, PT ;  /* 0x000000099a00720c */ /* 0x080fe20003f66270 */
[----:B------:R-:W-:Y:S01]  /*15f0*/  IMAD.X R5, RZ, RZ, R6, P2 ;  /* 0x000000ffff057224 */ /* 0x000fe200010e0606 */
[----:B------:R-:W-:Y:S01]  /*1600*/  ISETP.GE.AND P2, PT, R28, R9, PT ;  /* 0x000000091c00720c */ /* 0x000fe20003f46270 */
[----:B------:R-:W-:Y:S01]  /*1610*/  VIADD R3, R154, 0x40 ;  /* 0x000000409a037836 */ /* 0x000fe20000000000 */
[----:B------:R-:W-:Y:S01]  /*1620*/  IADD3 R2, P1, PT, R10, R2, RZ ;  /* 0x000000020a027210 */ /* 0x000fe20007f3e0ff */
[----:B------:R-:W1:Y:S01]  /*1630*/  LDCU.64 UR10, c[0x0][0x390] ;  /* 0x00007200ff0a77ac */ /* 0x000e620008000a00 */
[----:B------:R-:W-:-:S02]  /*1640*/  LOP3.LUT R6, R233, 0xd8, RZ, 0xc0, !PT ;  /* 0x000000d8e9067812 */ /* 0x000fc400078ec0ff */
[----:B------:R-:W-:Y:S02]  /*1650*/  ISETP.GE.AND P6, PT, R3, R9, PT ;  /* 0x000000090300720c */ /* 0x000fe40003fc6270 */
[----:B------:R-:W-:-:S03]  /*1660*/  IADD3.X R3, PT, PT, RZ, R0, RZ, P1, !PT ;  /* 0x00000000ff037210 */ /* 0x000fc60000ffe4ff */
[----:B------:R-:W1:Y:S01]  /*1670*/  @!P3 LDC.64 R18, c[0x0][0x3b0] ;  /* 0x0000ec00ff12bb82 */ /* 0x000e620000000a00 */
[----:B------:R-:W-:Y:S02]  /*1680*/  SHF.R.S32.HI R0, RZ, 0x1f, R8 ;  /* 0x0000001fff007819 */ /* 0x000fe40000011408 */
[----:B------:R-:W-:Y:S02]  /*1690*/  LOP3.LUT R6, R6, 0x18, R161, 0x78, !PT ;  /* 0x0000001806067812 */ /* 0x000fe400078e78a1 */
[----:B------:R-:W-:-:S03]  /*16a0*/  IADD3 R10, P0, PT, R10, R7, RZ ;  /* 0x000000070a0a7210 */ /* 0x000fc60007f1e0ff */
[----:B------:R-:W1:Y:S01]  /*16b0*/  @!P2 LDC.64 R20, c[0x0][0x3b0] ;  /* 0x0000ec00ff14ab82 */ /* 0x000e620000000a00 */
[----:B------:R-:W-:Y:S02]  /*16c0*/  IADD3 R7, PT, PT, R154, 0x60, RZ ;  /* 0x000000609a077810 */ /* 0x000fe40007ffe0ff */
[----:B------:R-:W-:Y:S01]  /*16d0*/  LOP3.LUT R233, R6, 0x1f20, R233, 0xf8, !PT ;  /* 0x00001f2006e97812 */ /* 0x000fe200078ef8e9 */
[----:B----4-:R-:W-:Y:S01]  /*16e0*/  IMAD R6, R0, UR4, RZ ;  /* 0x0000000400067c24 */ /* 0x010fe2000f8e02ff */
[----:B------:R4:W-:Y:S01]  /*16f0*/  STL [R1+0x54], R9 ;  /* 0x0000540901007387 */ /* 0x0009e20000100800 */
[----:B------:R-:W-:Y:S01]  /*1700*/  IMAD.WIDE.U32 R2, R154, R16, R2 ;  /* 0x000000109a027225 */ /* 0x000fe200078e0002 */
[----:B------:R-:W-:Y:S01]  /*1710*/  ISETP.GE.AND P5, PT, R7, R9, PT ;  /* 0x000000090700720c */ /* 0x000fe20003fa6270 */
[----:B------:R-:W1:Y:S01]  /*1720*/  @!P3 LDC.64 R24, c[0x0][0x380] ;  /* 0x0000e000ff18bb82 */ /* 0x000e620000000a00 */
[----:B------:R-:W-:Y:S01]  /*1730*/  LEA R13, P1, R23, R154, 0x7 ;  /* 0x0000009a170d7211 */ /* 0x000fe200078238ff */
[----:B------:R-:W-:-:S02]  /*1740*/  IMAD R0, R0, UR6, RZ ;  /* 0x0000000600007c24 */ /* 0x000fc4000f8e02ff */
[----:B------:R-:W-:Y:S01]  /*1750*/  IMAD R3, R154, R17, R3 ;  /* 0x000000119a037224 */ /* 0x000fe200078e0203 */
[----:B------:R-:W-:Y:S01]  /*1760*/  IADD3.X R11, PT, PT, RZ, R15, RZ, P0, !PT ;  /* 0x0000000fff0b7210 */ /* 0x000fe200007fe4ff */
[C---:B------:R-:W-:Y:S01]  /*1770*/  IMAD R14, R8.reuse, UR7, R0 ;  /* 0x00000007080e7c24 */ /* 0x040fe2000f8e0200 */
[----:B------:R-:W-:Y:S01]  /*1780*/  LEA.HI.X R12, R23, RZ, RZ, 0x7, P1 ;  /* 0x000000ff170c7211 */ /* 0x000fe200008f3cff */
[----:B------:R-:W1:Y:S01]  /*1790*/  @!P2 LDC.64 R26, c[0x0][0x380] ;  /* 0x0000e000ff1aab82 */ /* 0x000e620000000a00 */
[----:B----4-:R-:W-:-:S07]  /*17a0*/  IMAD R9, R8, UR5, R6 ;  /* 0x0000000508097c24 */ /* 0x010fce000f8e0206 */
[----:B------:R-:W4:Y:S01]  /*17b0*/  S2UR UR5, SR_CgaCtaId ;  /* 0x00000000000579c3 */ /* 0x000f220000008800 */
[----:B------:R-:W-:Y:S02]  /*17c0*/  IADD3 R176, PT, PT, R160, -0x1, RZ ;  /* 0xffffffffa0b07810 */ /* 0x000fe40007ffe0ff */
[----:B------:R-:W-:Y:S01]  /*17d0*/  SHF.R.U32.HI R156, RZ, 0x1, R161 ;  /* 0x00000001ff9c7819 */ /* 0x000fe200000116a1 */
[----:B--2---:R-:W-:-:S04]  /*17e0*/  IMAD.WIDE.U32 R4, R154, R31, R4 ;  /* 0x0000001f9a047225 */ /* 0x004fc800078e0004 */
[----:B---3--:R-:W-:Y:S02]  /*17f0*/  IMAD R5, R154, R32, R5 ;  /* 0x000000209a057224 */ /* 0x008fe400078e0205 */
[----:B------:R-:W-:-:S04]  /*1800*/  IMAD.WIDE.U32 R6, R8, UR4, R4 ;  /* 0x0000000408067c25 */ /* 0x000fc8000f8e0004 */
[----:B------:R-:W-:Y:S01]  /*1810*/  IMAD.IADD R0, R7, 0x1, R9 ;  /* 0x0000000107007824 */ /* 0x000fe200078e0209 */
[----:B-----5:R-:W-:Y:S01]  /*1820*/  LEA R159, P1, R6, UR12, 0x1 ;  /* 0x0000000c069f7c11 */ /* 0x020fe2000f8208ff */
[----:B------:R-:W-:Y:S01]  /*1830*/  IMAD.WIDE.U32 R4, R8, UR6, R2 ;  /* 0x0000000608047c25 */ /* 0x000fe2000f8e0002 */
[----:B------:R-:W-:Y:S01]  /*1840*/  @!P2 IADD3 R8, P0, PT, R13, 0x20, RZ ;  /* 0x000000200d08a810 */ /* 0x000fe20007f1e0ff */
[----:B------:R-:W-:Y:S01]  /*1850*/  UMOV UR4, 0x400 ;  /* 0x0000040000047882 */ /* 0x000fe20000000000 */
[----:B------:R-:W-:Y:S01]  /*1860*/  LEA.HI.X R158, R6, UR13, R0, 0x1, P1 ;  /* 0x0000000d069e7c11 */ /* 0x000fe200088f0c00 */
[----:B-1----:R-:W-:Y:S01]  /*1870*/  IMAD.WIDE.U32 R2, R22, UR8, R10 ;  /* 0x0000000816027c25 */ /* 0x002fe2000f8e000a */
[----:B------:R-:W-:-:S03]  /*1880*/  @!P2 IADD3.X R0, PT, PT, RZ, R12, RZ, P0, !PT ;  /* 0x0000000cff00a210 */ /* 0x000fc600007fe4ff */
[----:B------:R-:W-:Y:S01]  /*1890*/  @!P3 IMAD R7, R12, R18, RZ ;  /* 0x000000120c07b224 */ /* 0x000fe200078e02ff */
[----:B------:R-:W-:Y:S01]  /*18a0*/  SHF.L.U64.HI R152, R31, 0x6, R32 ;  /* 0x000000061f987819 */ /* 0x000fe20000010220 */
[----:B------:R-:W-:Y:S01]  /*18b0*/  IMAD R3, R22, UR9, R3 ;  /* 0x0000000916037c24 */ /* 0x000fe2000f8e0203 */
[----:B------:R-:W-:Y:S01]  /*18c0*/  IADD3 R5, PT, PT, R5, R14, RZ ;  /* 0x0000000e05057210 */ /* 0x000fe20007ffe0ff */
[----:B------:R-:W-:Y:S01]  /*18d0*/  @!P2 IMAD R0, R0, R20, RZ ;  /* 0x000000140000a224 */ /* 0x000fe200078e02ff */
[C---:B------:R-:W-:Y:S01]  /*18e0*/  LEA R30, P0, R4.reuse, UR10, 0x1 ;  /* 0x0000000a041e7c11 */ /* 0x040fe2000f8008ff */
[C---:B------:R-:W-:Y:S01]  /*18f0*/  @!P3 IMAD R6, R13.reuse, R19, R7 ;  /* 0x000000130d06b224 */ /* 0x040fe200078e0207 */
[----:B------:R-:W1:Y:S01]  /*1900*/  @!P6 LDC.64 R22, c[0x0][0x3b0] ;  /* 0x0000ec00ff16eb82 */ /* 0x000e620000000a00 */
[----:B------:R-:W-:Y:S01]  /*1910*/  @!P3 IMAD.WIDE.U32 R10, R13, R18, R2 ;  /* 0x000000120d0ab225 */ /* 0x000fe200078e0002 */
[----:B------:R-:W-:Y:S02]  /*1920*/  LEA.HI.X R29, R4, UR11, R5, 0x1, P0 ;  /* 0x0000000b041d7c11 */ /* 0x000fe400080f0c05 */
[----:B------:R-:W-:Y:S01]  /*1930*/  SHF.L.U32 R153, R31, 0x6, RZ ;  /* 0x000000061f997819 */ /* 0x000fe200000006ff */
[----:B------:R-:W-:-:S02]  /*1940*/  @!P2 IMAD R4, R8, R21, R0 ;  /* 0x000000150804a224 */ /* 0x000fc400078e0200 */
[----:B------:R-:W-:Y:S01]  /*1950*/  IMAD.SHL.U32 R150, R31, 0x20, RZ ;  /* 0x000000201f967824 */ /* 0x000fe200078e00ff */
[----:B------:R-:W2:Y:S01]  /*1960*/  @!P5 LDC.64 R18, c[0x0][0x3b0] ;  /* 0x0000ec00ff12db82 */ /* 0x000ea20000000a00 */
[----:B------:R-:W-:Y:S01]  /*1970*/  @!P3 IMAD.IADD R0, R11, 0x1, R6 ;  /* 0x000000010b00b824 */ /* 0x000fe200078e0206 */
[----:B------:R-:W-:Y:S01]  /*1980*/  @!P3 LEA R6, P0, R10, R24, 0x1 ;  /* 0x000000180a06b211 */ /* 0x000fe200078008ff */
[----:B------:R-:W-:Y:S01]  /*1990*/  @!P2 IMAD.WIDE.U32 R8, R8, R20, R2 ;  /* 0x000000140808a225 */ /* 0x000fe200078e0002 */
[----:B------:R-:W-:Y:S01]  /*19a0*/  SHF.L.U64.HI R151, R31, 0x5, R32 ;  /* 0x000000051f977819 */ /* 0x000fe20000010220 */
[----:B------:R-:W-:Y:S01]  /*19b0*/  STL [R1+0x3c], R159 ;  /* 0x00003c9f01007387 */ /* 0x000fe20000100800 */
[----:B------:R-:W-:Y:S01]  /*19c0*/  @!P3 LEA.HI.X R7, R10, R25, R0, 0x1, P0 ;  /* 0x000000190a07b211 */ /* 0x000fe200000f0c00 */
[----:B------:R-:W3:Y:S01]  /*19d0*/  LDCU UR6, c[0x0][0x50c] ;  /* 0x0000a180ff0677ac */ /* 0x000ee20008000800 */
[----:B------:R-:W-:Y:S01]  /*19e0*/  @!P2 IADD3 R0, PT, PT, R9, R4, RZ ;  /* 0x000000040900a210 */ /* 0x000fe20007ffe0ff */
[----:B------:R-:W5:Y:S01]  /*19f0*/  @!P5 LDC.64 R20, c[0x0][0x380] ;  /* 0x0000e000ff14db82 */ /* 0x000f620000000a00 */
[----:B------:R-:W-:Y:S01]  /*1a00*/  @!P2 LEA R4, P1, R8, R26, 0x1 ;  /* 0x0000001a0804a211 */ /* 0x000fe200078208ff */
[----:B----4-:R-:W-:Y:S01]  /*1a10*/  ULEA UR5, UR5, UR4, 0x18 ;  /* 0x0000000405057291 */ /* 0x010fe2000f8ec0ff */
[----:B------:R-:W-:-:S02]  /*1a20*/  @!P6 IADD3 R11, P0, PT, R13, 0x40, RZ ;  /* 0x000000400d0be810 */ /* 0x000fc40007f1e0ff */
[----:B------:R-:W-:-:S03]  /*1a30*/  @!P2 LEA.HI.X R5, R8, R27, R0, 0x1, P1 ;  /* 0x0000001b0805a211 */ /* 0x000fc600008f0c00 */
[----:B------:R-:W4:Y:S01]  /*1a40*/  @!P6 LDC.64 R8, c[0x0][0x380] ;  /* 0x0000e000ff08eb82 */ /* 0x000f220000000a00 */
[----:B------:R-:W-:Y:S01]  /*1a50*/  LEA R233, R233, UR5, 0x1 ;  /* 0x00000005e9e97c11 */ /* 0x000fe2000f8e08ff */
[----:B------:R-:W-:Y:S01]  /*1a60*/  @!P6 IMAD.X R0, RZ, RZ, R12, P0 ;  /* 0x000000ffff00e224 */ /* 0x000fe200000e060c */
[----:B------:R-:W-:Y:S01]  /*1a70*/  @!P5 IADD3 R10, P0, PT, R13, 0x60, RZ ;  /* 0x000000600d0ad810 */ /* 0x000fe20007f1e0ff */
[----:B------:R-:W-:Y:S02]  /*1a80*/  IMAD R13, R176, -0x40, R84 ;  /* 0xffffffc0b00d7824 */ /* 0x000fe400078e0254 */
[----:B-1----:R-:W-:Y:S01]  /*1a90*/  @!P6 IMAD R0, R0, R22, RZ ;  /* 0x000000160000e224 */ /* 0x002fe200078e02ff */
[----:B------:R-:W-:Y:S01]  /*1aa0*/  @!PT LDS RZ, [RZ] ;  /* 0x00000000fffff984 */ /* 0x000fe20000000800 */
[----:B------:R-:W-:Y:S01]  /*1ab0*/  @!PT LDS RZ, [RZ] ;  /* 0x00000000fffff984 */ /* 0x000fe20000000800 */
[----:B------:R-:W-:Y:S01]  /*1ac0*/  @!PT LDS RZ, [RZ] ;  /* 0x00000000fffff984 */ /* 0x000fe20000000800 */
[----:B------:R-:W-:Y:S02]  /*1ad0*/  @!P3 LDGSTS.E.BYPASS.LTC128B.128 [R233], desc[UR14][R6.64] ;  /* 0x0000000006e9bfae */ /* 0x000fe4000b981a0e */
[-C--:B------:R-:W-:Y:S02]  /*1ae0*/  ISETP.GE.AND P4, PT, R154, R13.reuse, PT ;  /* 0x0000000d9a00720c */ /* 0x080fe40003f86270 */
[----:B------:R-:W-:Y:S04]  /*1af0*/  @!P3 LDGSTS.E.BYPASS.LTC128B.128 [R233+0x2000], desc[UR14][R6.64+0x40] ;  /* 0x0200004006e9bfae */ /* 0x000fe8000b981a0e */
[----:B------:R1:W-:Y:S01]  /*1b00*/  @!P3 LDGSTS.E.BYPASS.LTC128B.128 [R233+0x4000], desc[UR14][R6.64+0x80] ;  /* 0x0400008006e9bfae */ /* 0x0003e2000b981a0e */
[----:B------:R-:W-:-:S03]  /*1b10*/  ISETP.GE.AND P3, PT, R28, R13, PT ;  /* 0x0000000d1c00720c */ /* 0x000fc60003f66270 */
[----:B------:R-:W-:Y:S01]  /*1b20*/  @!P2 LDGSTS.E.BYPASS.LTC128B.128 [R233+0x800], desc[UR14][R4.64] ;  /* 0x0080000004e9afae */ /* 0x000fe2000b981a0e */
[----:B------:R-:W-:-:S03]  /*1b30*/  @!P5 MOV R14, R2 ;  /* 0x00000002000ed202 */ /* 0x000fc60000000f00 */
[----:B------:R-:W-:Y:S01]  /*1b40*/  @!P2 LDGSTS.E.BYPASS.LTC128B.128 [R233+0x2800], desc[UR14][R4.64+0x40] ;  /* 0x0280004004e9afae */ /* 0x000fe2000b981a0e */
[----:B------:R-:W-:-:S03]  /*1b50*/  @!P5 MOV R15, R3 ;  /* 0x00000003000fd202 */ /* 0x000fc60000000f00 */
[----:B------:R3:W-:Y:S01]  /*1b60*/  @!P2 LDGSTS.E.BYPASS.LTC128B.128 [R233+0x4800], desc[UR14][R4.64+0x80] ;  /* 0x0480008004e9afae */ /* 0x0007e2000b981a0e */
[----:B-1----:R-:W-:Y:S01]  /*1b70*/  @!P6 IMAD R7, R11, R23, R0 ;  /* 0x000000170b07e224 */ /* 0x002fe200078e0200 */
[----:B------:R-:W-:-:S05]  /*1b80*/  @!P5 IADD3.X R0, PT, PT, RZ, R12, RZ, P0, !PT ;  /* 0x0000000cff00d210 */ /* 0x000fca00007fe4ff */
[----:B--2---:R-:W-:Y:S02]  /*1b90*/  @!P5 IMAD R6, R0, R18, RZ ;  /* 0x000000120006d224 */ /* 0x004fe400078e02ff */
[----:B------:R-:W-:Y:S02]  /*1ba0*/  IMAD R0, R152, R176, RZ ;  /* 0x000000b098007224 */ /* 0x000fe400078e02ff */
[----:B---3--:R-:W-:-:S04]  /*1bb0*/  @!P6 IMAD.WIDE.U32 R4, R11, R22, R2 ;  /* 0x000000160b04e225 */ /* 0x008fc800078e0002 */
[----:B------:R-:W-:Y:S01]  /*1bc0*/  IMAD.WIDE.U32 R2, R153, R176, RZ ;  /* 0x000000b099027225 */ /* 0x000fe200078e00ff */
[----:B------:R-:W-:Y:S02]  /*1bd0*/  @!P6 IADD3 R5, PT, PT, R5, R7, RZ ;  /* 0x000000070505e210 */ /* 0x000fe40007ffe0ff */
[----:B----4-:R-:W-:Y:S01]  /*1be0*/  @!P6 LEA R8, P2, R4, R8, 0x1 ;  /* 0x000000080408e211 */ /* 0x010fe200078408ff */
[C---:B------:R-:W-:Y:S01]  /*1bf0*/  @!P5 IMAD R12, R10.reuse, R19, R6 ;  /* 0x000000130a0cd224 */ /* 0x040fe200078e0206 */
[----:B------:R-:W-:Y:S01]  /*1c00*/  IADD3 R0, PT, PT, R3, R0, RZ ;  /* 0x0000000003007210 */ /* 0x000fe20007ffe0ff */
[----:B------:R-:W-:Y:S01]  /*1c10*/  @!P5 IMAD.WIDE.U32 R10, R10, R18, R14 ;  /* 0x000000120a0ad225 */ /* 0x000fe200078e000e */
[----:B------:R-:W-:Y:S02]  /*1c20*/  @!P4 LEA R6, P1, R2, R159, 0x1 ;  /* 0x0000009f0206c211 */ /* 0x000fe400078208ff */
[----:B------:R-:W-:Y:S02]  /*1c30*/  @!P3 IADD3 R3, P0, PT, R150, R2, RZ ;  /* 0x000000029603b210 */ /* 0x000fe40007f1e0ff */
[----:B------:R-:W-:-:S02]  /*1c40*/  @!P6 LEA.HI.X R9, R4, R9, R5, 0x1, P2 ;  /* 0x000000090409e211 */ /* 0x000fc400010f0c05 */
[----:B------:R-:W-:Y:S02]  /*1c50*/  @!P4 LEA.HI.X R7, R2, R158, R0, 0x1, P1 ;  /* 0x0000009e0207c211 */ /* 0x000fe400008f0c00 */
[----:B------:R-:W-:Y:S01]  /*1c60*/  @!P3 IADD3.X R5, PT, PT, R151, R0, RZ, P0, !PT ;  /* 0x000000009705b210 */ /* 0x000fe200007fe4ff */
[----:B------:R-:W-:Y:S01]  /*1c70*/  @!P5 IMAD.IADD R0, R11, 0x1, R12 ;  /* 0x000000010b00d824 */ /* 0x000fe200078e020c */
[C---:B------:R-:W-:Y:S01]  /*1c80*/  @!P3 LEA R4, P0, R3.reuse, R159, 0x1 ;  /* 0x0000009f0304b211 */ /* 0x040fe200078008ff */
[----:B------:R-:W-:Y:S01]  /*1c90*/  @!P6 LDGSTS.E.BYPASS.LTC128B.128 [R233+0x1000], desc[UR14][R8.64] ;  /* 0x0100000008e9efae */ /* 0x000fe2000b981a0e */
[C---:B-----5:R-:W-:Y:S02]  /*1ca0*/  @!P5 LEA R2, P1, R10.reuse, R20, 0x1 ;  /* 0x000000140a02d211 */ /* 0x060fe400078208ff */
[----:B------:R-:W-:Y:S01]  /*1cb0*/  @!P3 LEA.HI.X R5, R3, R158, R5, 0x1, P0 ;  /* 0x0000009e0305b211 */ /* 0x000fe200000f0c05 */
[----:B------:R-:W-:Y:S01]  /*1cc0*/  @!P6 LDGSTS.E.BYPASS.LTC128B.128 [R233+0x3000], desc[UR14][R8.64+0x40] ;  /* 0x0300004008e9efae */ /* 0x000fe2000b981a0e */
[----:B------:R-:W-:-:S03]  /*1cd0*/  @!P5 LEA.HI.X R3, R10, R21, R0, 0x1, P1 ;  /* 0x000000150a03d211 */ /* 0x000fc600008f0c00 */
        /* <DEDUP_REMOVED lines=11> */
[----:B------:R-:W-:-:S02]  /*1d90*/  ISETP.GE.AND P2, PT, R28, R13, PT ;  /* 0x0000000d1c00720c */ /* 0x000fc40003f46270 */
[C---:B------:R-:W-:Y:S02]  /*1da0*/  SHF.L.U64.HI R0, R16.reuse, 0x6, R17 ;  /* 0x0000000610007819 */ /* 0x040fe40000010211 */
[----:B-1----:R-:W-:Y:S02]  /*1db0*/  SHF.L.U32 R2, R16, 0x6, RZ ;  /* 0x0000000610027819 */ /* 0x002fe400000006ff */
[C---:B------:R-:W-:Y:S01]  /*1dc0*/  SHF.L.U32 R18, R161.reuse, 0x5, RZ ;  /* 0x00000005a1127819 */ /* 0x040fe200000006ff */
[-C--:B------:R-:W-:Y:S02]  /*1dd0*/  IMAD R0, R0, R176.reuse, RZ ;  /* 0x000000b000007224 */ /* 0x080fe400078e02ff */
[----:B------:R-:W-:Y:S01]  /*1de0*/  IMAD.WIDE.U32 R2, R2, R176, RZ ;  /* 0x000000b002027225 */ /* 0x000fe200078e00ff */
[----:B--2---:R-:W-:-:S03]  /*1df0*/  SHF.L.U32 R6, R161, 0x2, RZ ;  /* 0x00000002a1067819 */ /* 0x004fc600000006ff */
[----:B------:R-:W-:Y:S01]  /*1e00*/  IMAD.IADD R0, R3, 0x1, R0 ;  /* 0x0000000103007824 */ /* 0x000fe200078e0200 */
[----:B------:R-:W-:Y:S01]  /*1e10*/  @!P2 LEA R3, P0, R16, R2, 0x5 ;  /* 0x000000021003a211 */ /* 0x000fe200078028ff */
[----:B------:R-:W-:-:S04]  /*1e20*/  DEPBAR.LE SB0, 0x0 ;  /* 0x000080000000791a */ /* 0x000fc80000000000 */
[----:B---3--:R-:W-:Y:S01]  /*1e30*/  LOP3.LUT R5, R18, 0xc0, RZ, 0xc0, !PT ;  /* 0x000000c012057812 */ /* 0x008fe200078ec0ff */
[----:B------:R-:W-:Y:S01]  /*1e40*/  BAR.SYNC.DEFER_BLOCKING 0x0 ;  /* 0x0000000000007b1d */ /* 0x000fe20000010000 */
[----:B------:R-:W-:Y:S02]  /*1e50*/  @!P4 LEA R4, P1, R2, R30, 0x1 ;  /* 0x0000001e0204c211 */ /* 0x000fe400078208ff */
[----:B------:R-:W-:Y:S02]  /*1e60*/  LOP3.LUT R14, R5, 0x18, R6, 0xf8, !PT ;  /* 0x00000018050e7812 */ /* 0x000fe400078ef806 */
[----:B------:R-:W-:Y:S02]  /*1e70*/  @!P2 LEA.HI.X R6, R16, R0, R17, 0x5, P0 ;  /* 0x000000001006a211 */ /* 0x000fe400000f2c11 */
[----:B------:R-:W-:Y:S02]  /*1e80*/  @!P4 LEA.HI.X R5, R2, R29, R0, 0x1, P1 ;  /* 0x0000001d0205c211 */ /* 0x000fe400008f0c00 */
[----:B------:R-:W-:-:S02]  /*1e90*/  SHF.L.U32 R15, R161, 0x4, RZ ;  /* 0x00000004a10f7819 */ /* 0x000fc400000006ff */
[----:B------:R-:W-:Y:S02]  /*1ea0*/  LOP3.LUT R0, R18, 0x20, RZ, 0xc0, !PT ;  /* 0x0000002012007812 */ /* 0x000fe400078ec0ff */
[----:B------:R-:W-:Y:S01]  /*1eb0*/  LOP3.LUT R8, R161, 0x8, RZ, 0xc0, !PT ;  /* 0x00000008a1087812 */ /* 0x000fe200078ec0ff */
[----:B------:R-:W-:Y:S01]  /*1ec0*/  STL [R1+0x38], R158 ;  /* 0x0000389e01007387 */ /* 0x000fe20000100800 */
[----:B------:R-:W-:Y:S02]  /*1ed0*/  LOP3.LUT R9, R0, 0x100, R15, 0xf8, !PT ;  /* 0x0000010000097812 */ /* 0x000fe400078ef80f */
[----:B------:R-:W-:Y:S01]  /*1ee0*/  LOP3.LUT R0, R14, R8, RZ, 0x3c, !PT ;  /* 0x000000080e007212 */ /* 0x000fe200078e3cff */
[----:B------:R-:W-:Y:S01]  /*1ef0*/  STL [R1+0x48], R30 ;  /* 0x0000481e01007387 */ /* 0x000fe20000100800 */
[----:B------:R-:W-:Y:S02]  /*1f00*/  @!P2 LEA R2, P0, R3, R30, 0x1 ;  /* 0x0000001e0302a211 */ /* 0x000fe400078008ff */
[----:B------:R-:W-:Y:S01]  /*1f10*/  LOP3.LUT R7, R15, 0x3e00, RZ, 0xc0, !PT ;  /* 0x00003e000f077812 */ /* 0x000fe200078ec0ff */
[----:B------:R-:W-:Y:S01]  /*1f20*/  STL [R1+0x44], R29 ;  /* 0x0000441d01007387 */ /* 0x000fe20000100800 */
[----:B------:R-:W-:-:S02]  /*1f30*/  LOP3.LUT R149, R18, 0x120, RZ, 0xc0, !PT ;  /* 0x0000012012957812 */ /* 0x000fc400078ec0ff */
[----:B------:R-:W-:Y:S01]  /*1f40*/  LOP3.LUT R148, R14, 0x8, R156, 0x78, !PT ;  /* 0x000000080e947812 */ /* 0x000fe200078e789c */
[----:B------:R-:W-:Y:S01]  /*1f50*/  STL [R1+0x1c], R18 ;  /* 0x00001c1201007387 */ /* 0x000fe20000100800 */
[----:B------:R-:W-:-:S03]  /*1f60*/  @!P2 LEA.HI.X R3, R3, R29, R6, 0x1, P0 ;  /* 0x0000001d0303a211 */ /* 0x000fc600000f0c06 */
[----:B------:R-:W-:Y:S01]  /*1f70*/  STL [R1+0x4], R14 ;  /* 0x0000040e01007387 */ /* 0x000fe20000100800 */
[----:B------:R-:W-:-:S03]  /*1f80*/  IADD3 R6, PT, PT, R148, R149, R7 ;  /* 0x0000009594067210 */ /* 0x000fc60007ffe007 */
[----:B------:R-:W-:Y:S04]  /*1f90*/  STL [R1+0x20], R9 ;  /* 0x0000200901007387 */ /* 0x000fe80000100800 */
[----:B------:R1:W-:Y:S01]  /*1fa0*/  STL [R1+0x8], R0 ;  /* 0x0000080001007387 */ /* 0x0003e20000100800 */
[----:B------:R-:W-:-:S03]  /*1fb0*/  LEA R32, R6, UR5, 0x1 ;  /* 0x0000000506207c11 */ /* 0x000fc6000f8e08ff */
[----:B------:R-:W-:Y:S01]  /*1fc0*/  @!PT LDS RZ, [RZ] ;  /* 0x00000000fffff984 */ /* 0x000fe20000000800 */
[----:B------:R-:W-:Y:S01]  /*1fd0*/  @!PT LDS RZ, [RZ] ;  /* 0x00000000fffff984 */ /* 0x000fe20000000800 */
[----:B------:R-:W-:Y:S01]  /*1fe0*/  @!PT LDS RZ, [RZ] ;  /* 0x00000000fffff984 */ /* 0x000fe20000000800 */
[----:B------:R-:W-:Y:S04]  /*1ff0*/  @!P4 LDGSTS.E.BYPASS.LTC128B.128 [R233+0x9000], desc[UR14][R4.64] ;  /* 0x0900000004e9cfae */ /* 0x000fe8000b981a0e */
[----:B------:R-:W-:Y:S04]  /*2000*/  @!P4 LDGSTS.E.BYPASS.LTC128B.128 [R233+0xa000], desc[UR14][R4.64+0x40] ;  /* 0x0a00004004e9cfae */ /* 0x000fe8000b981a0e */
[----:B------:R-:W-:Y:S04]  /*2010*/  @!P4 LDGSTS.E.BYPASS.LTC128B.128 [R233+0xb000], desc[UR14][R4.64+0x80] ;  /* 0x0b00008004e9cfae */ /* 0x000fe8000b981a0e */
[----:B------:R-:W-:Y:S04]  /*2020*/  @P4 STS.128 [R233+0x9000], RZ ;  /* 0x009000ffe9004388 */ /* 0x000fe80000000c00 */
[----:B------:R-:W-:Y:S01]  /*2030*/  @P4 STS.128 [R233+0xa000], RZ ;  /* 0x00a000ffe9004388 */ /* 0x000fe20000000c00 */
[----:B-1----:R-:W-:-:S03]  /*2040*/  IADD3 R0, PT, PT, R0, R9, RZ ;  /* 0x0000000900007210 */ /* 0x002fc60007ffe0ff */
[----:B------:R-:W-:Y:S01]  /*2050*/  @P4 STS.128 [R233+0xb000], RZ ;  /* 0x00b000ffe9004388 */ /* 0x000fe20000000c00 */
[----:B------:R-:W-:-:S03]  /*2060*/  LEA R0, R0, UR5, 0x1 ;  /* 0x0000000500007c11 */ /* 0x000fc6000f8e08ff */
        /* <DEDUP_REMOVED lines=15> */
[----:B------:R-:W-:-:S02]  /*2160*/  LOP3.LUT P2, RZ, R161, 0x4, RZ, 0xc0, !PT ;  /* 0x00000004a1ff7812 */ /* 0x000fc4000784c0ff */
[----:B-1----:R-:W-:Y:S01]  /*2170*/  MOV R2, 0x20 ;  /* 0x0000002000027802 */ /* 0x002fe20000000f00 */
[----:B------:R-:W0:Y:S03]  /*2180*/  LDGDEPBAR ;  /* 0x00000000000079af */ /* 0x000e260000000000 */
[----:B------:R-:W-:-:S04]  /*2190*/  SEL R2, R2, 0xffffffe0, !P2 ;  /* 0xffffffe002027807 */ /* 0x000fc80005000000 */
[----:B------:R-:W-:Y:S01]  /*21a0*/  IADD3 R33, PT, PT, R32, R2, RZ ;  /* 0x0000000220217210 */ /* 0x000fe20007ffe0ff */
[----:B------:R-:W-:-:S04]  /*21b0*/  IMAD.IADD R3, R0, 0x1, R2 ;  /* 0x0000000100037824 */ /* 0x000fc800078e0202 */
[----:B------:R-:W-:Y:S04]  /*21c0*/  LDSM.16.M88.4 R4, [R33+0x1000] ;  /* 0x001000002104783b */ /* 0x000fe80000000200 */
[----:B------:R-:W1:Y:S04]  /*21d0*/  LDSM.16.M88.4 R64, [R3+0x6c00] ;  /* 0x006c00000340783b */ /* 0x000e680000000200 */
[----:B------:R-:W1:Y:S01]  /*21e0*/  LDSM.16.M88.4 R44, [R3+0x6000] ;  /* 0x00600000032c783b */ /* 0x000e620000000200 */
[-C--:B--2---:R-:W-:Y:S03]  /*21f0*/  HMMA.16816.F32.BF16 R80, R12, R36.reuse, RZ ;  /* 0x000000240c50723c */ /* 0x084fe600000418ff */
[----:B------:R-:W2:Y:S04]  /*2200*/  LDSM.16.M88.4 R56, [R3+0x6400] ;  /* 0x006400000338783b */ /* 0x000ea80000000200 */
[----:B------:R-:W2:Y:S01]  /*2210*/  LDSM.16.M88.4 R60, [R3+0x6800] ;  /* 0x00680000033c783b */ /* 0x000ea20000000200 */
[C---:B---3--:R-:W-:Y:S03]  /*2220*/  HMMA.16816.F32.BF16 R76, R8.reuse, R36, RZ ;  /* 0x00000024084c723c */ /* 0x048fe600000418ff */
[----:B------:R-:W3:Y:S05]  /*2230*/  LDSM.16.M88.4 R16, [R33] ;  /* 0x000000002110783b */ /* 0x000eea0000000200 */
        /* <DEDUP_REMOVED lines=11> */
[C---:B------:R-:W-:Y:S01]  /*22f0*/  HMMA.16816.F32.BF16 R100, R12.reuse, R26, RZ ;  /* 0x0000001a0c64723c */ /* 0x040fe200000418ff */
[----:B------:R-:W-:Y:S07]  /*2300*/  LDSM.16.M88.4 R24, [R32+0x2000] ;  /* 0x002000002018783b */ /* 0x000fee0000000200 */
[----:B------:R-:W-:Y:S08]  /*2310*/  HMMA.16816.F32.BF16 R28, R12, R20, RZ ;  /* 0x000000140c1c723c */ /* 0x000ff000000418ff */
[C---:B-1----:R-:W-:Y:S01]  /*2320*/  HMMA.16816.F32.BF16 R112, R4.reuse, R66, R8 ;  /* 0x000000420470723c */ /* 0x042fe20000041808 */
[----:B------:R-:W1:Y:S07]  /*2330*/  LDSM.16.M88.4 R8, [R0+0x7000] ;  /* 0x007000000008783b */ /* 0x000e6e0000000200 */
[C---:B------:R-:W-:Y:S08]  /*2340*/  HMMA.16816.F32.BF16 R96, R4.reuse, R44, R76 ;  /* 0x0000002c0460723c */ /* 0x040ff0000004184c */
[C---:B--2---:R-:W-:Y:S08]  /*2350*/  HMMA.16816.F32.BF16 R68, R4.reuse, R56, R68 ;  /* 0x000000380444723c */ /* 0x044ff00000041844 */
        /* <DEDUP_REMOVED lines=8> */
[----:B------:R-:W-:Y:S04]  /*23e0*/  LDSM.16.M88.4 R4, [R32+0x3000] ;  /* 0x003000002004783b */ /* 0x000fe80000000200 */
[----:B------:R-:W2:Y:S03]  /*23f0*/  LDSM.16.M88.4 R40, [R0+0x7400] ;  /* 0x007400000028783b */ /* 0x000ea60000000200 */
[----:B------:R-:W-:Y:S08]  /*2400*/  HMMA.16816.F32.BF16 R20, R12, R22, RZ ;  /* 0x000000160c14723c */ /* 0x000ff000000418ff */
[C---:B---3--:R-:W-:Y:S01]  /*2410*/  HMMA.16816.F32.BF16 R144, R16.reuse, R64, R28 ;  /* 0x000000401090723c */ /* 0x048fe2000004181c */
[----:B------:R-:W3:Y:S07]  /*2420*/  LDSM.16.M88.4 R28, [R33+0x2000] ;  /* 0x00200000211c783b */ /* 0x000eee0000000200 */
        /* <DEDUP_REMOVED lines=10> */
[----:B------:R-:W4:Y:S04]  /*24d0*/  LDSM.16.M88.4 R20, [R32+0x4000] ;  /* 0x004000002014783b */ /* 0x000f280000000200 */
[----:B------:R-:W-:Y:S03]  /*24e0*/  LDSM.16.M88.4 R64, [R3+0x8000] ;  /* 0x008000000340783b */ /* 0x000fe60000000200 */
[----:B-1----:R-:W-:Y:S01]  /*24f0*/  HMMA.16816.F32.BF16 R16, R24, R8, R12 ;  /* 0x000000081810723c */ /* 0x002fe2000004180c */
[----:B------:R-:W1:Y:S07]  /*2500*/  LDSM.16.M88.4 R12, [R33+0x3000] ;  /* 0x00300000210c783b */ /* 0x000e6e0000000200 */
[C---:B--2---:R-:W-:Y:S01]  /*2510*/  HMMA.16816.F32.BF16 R100, R4.reuse, R40, R68 ;  /* 0x000000280464723c */ /* 0x044fe20000041844 */
[----:B------:R-:W2:Y:S07]  /*2520*/  LDSM.16.M88.4 R68, [R3+0x7c00] ;  /* 0x007c00000344783b */ /* 0x000eae0000000200 */
        /* <DEDUP_REMOVED lines=8> */
[----:B------:R-:W5:Y:S07]  /*25b0*/  LDSM.16.M88.4 R8, [R32+0x5000] ;  /* 0x005000002008783b */ /* 0x000f6e0000000200 */
[----:B---3--:R-:W-:Y:S01]  /*25c0*/  HMMA.16816.F32.BF16 R4, R28, R52, R16 ;  /* 0x000000341c04723c */ /* 0x008fe20000041810 */
[----:B------:R-:W3:Y:S07]  /*25d0*/  LDSM.16.M88.4 R16, [R33+0x4000] ;  /* 0x004000002110783b */ /* 0x000eee0000000200 */
[C---:B------:R-:W-:Y:S08]  /*25e0*/  HMMA.16816.F32.BF16 R132, R24.reuse, R40, R132 ;  /* 0x000000281884723c */ /* 0x040ff00000041884 */
[C---:B------:R-:W-:Y:S08]  /*25f0*/  HMMA.16816.F32.BF16 R128, R24.reuse, R42, R76 ;  /* 0x0000002a1880723c */ /* 0x040ff0000004184c */
[C---:B------:R-:W-:Y:S08]  /*2600*/  HMMA.16816.F32.BF16 R40, R24.reuse, R36, R136 ;  /* 0x000000241828723c */ /* 0x040ff00000041888 */
[C---:B------:R-:W-:Y:S08]  /*2610*/  HMMA.16816.F32.BF16 R140, R24.reuse, R38, R72 ;  /* 0x00000026188c723c */ /* 0x040ff00000041848 */
[C---:B------:R-:W-:Y:S08]  /*2620*/  HMMA.16816.F32.BF16 R136, R24.reuse, R48, R144 ;  /* 0x000000301888723c */ /* 0x040ff00000041890 */
[----:B------:R-:W-:Y:S08]  /*2630*/  HMMA.16816.F32.BF16 R72, R24, R50, R88 ;  /* 0x000000321848723c */ /* 0x000ff00000041858 */
[----:B----4-:R-:W-:Y:S01]  /*2640*/  HMMA.16816.F32.BF16 R36, R20, R56, R4 ;  /* 0x000000381424723c */ /* 0x010fe20000041804 */
[----:B------:R-:W4:Y:S04]  /*2650*/  LDSM.16.M88.4 R4, [R33+0x5000] ;  /* 0x005000002104783b */ /* 0x000f280000000200 */
[----:B------:R-:W-:Y:S03]  /*2660*/  LDSM.16.M88.4 R32, [R0+0x8400] ;  /* 0x008400000020783b */ /* 0x000fe60000000200 */
[C---:B-1----:R-:W-:Y:S08]  /*2670*/  HMMA.16816.F32.BF16 R24, R12.reuse, R52, R96 ;  /* 0x000000340c18723c */ /* 0x042ff00000041860 */
[C---:B------:R-:W-:Y:S08]  /*2680*/  HMMA.16816.F32.BF16 R48, R12.reuse, R54, R92 ;  /* 0x000000360c30723c */ /* 0x040ff0000004185c */
[C---:B------:R-:W-:Y:S08]  /*2690*/  HMMA.16816.F32.BF16 R76, R12.reuse, R44, R100 ;  /* 0x0000002c0c4c723c */ /* 0x040ff00000041864 */
[C---:B------:R-:W-:Y:S08]  /*26a0*/  HMMA.16816.F32.BF16 R80, R12.reuse, R46, R108 ;  /* 0x0000002e0c50723c */ /* 0x040ff0000004186c */
[C---:B------:R-:W-:Y:S08]  /*26b0*/  HMMA.16816.F32.BF16 R88, R12.reuse, R60, R124 ;  /* 0x0000003c0c58723c */ /* 0x040ff0000004187c */
[C---:B------:R-:W-:Y:S08]  /*26c0*/  HMMA.16816.F32.BF16 R92, R12.reuse, R62, R120 ;  /* 0x0000003e0c5c723c */ /* 0x040ff00000041878 */
[C---:B--2---:R-:W-:Y:S08]  /*26d0*/  HMMA.16816.F32.BF16 R116, R12.reuse, R68, R116 ;  /* 0x000000440c74723c */ /* 0x044ff00000041874 */
[----:B------:R-:W-:Y:S08]  /*26e0*/  HMMA.16816.F32.BF16 R104, R12, R70, R104 ;  /* 0x000000460c68723c */ /* 0x000ff00000041868 */
[C---:B------:R-:W-:Y:S08]  /*26f0*/  HMMA.16816.F32.BF16 R12, R28.reuse, R54, R112 ;  /* 0x000000361c0c723c */ /* 0x040ff00000041870 */
[C---:B------:R-:W-:Y:S08]  /*2700*/  HMMA.16816.F32.BF16 R52, R28.reuse, R44, R132 ;  /* 0x0000002c1c34723c */ /* 0x040ff00000041884 */
[C---:B------:R-:W-:Y:S08]  /*2710*/  HMMA.16816.F32.BF16 R128, R28.reuse, R46, R128 ;  /* 0x0000002e1c80723c */ /* 0x040ff00000041880 */
[----:B------:R-:W-:Y:S08]  /*2720*/  HMMA.16816.F32.BF16 R96, R28, R60, R40 ;  /* 0x0000003c1c60723c */ /* 0x000ff00000041828 */
[----:B-----5:R-:W-:Y:S01]  /*2730*/  HMMA.16816.F32.BF16 R44, R8, R56, R24 ;  /* 0x00000038082c723c */ /* 0x020fe20000041818 */
[----:B------:R-:W-:Y:S07]  /*2740*/  LDSM.16.M88.4 R24, [R0+0x8800] ;  /* 0x008800000018783b */ /* 0x000fee0000000200 */
[----:B---3--:R-:W-:Y:S08]  /*2750*/  HMMA.16816.F32.BF16 R40, R16, R64, R36 ;  /* 0x000000401028723c */ /* 0x008ff00000041824 */
[----:B------:R-:W-:Y:S01]  /*2760*/  HMMA.16816.F32.BF16 R36, R20, R58, R12 ;  /* 0x0000003a1424723c */ /* 0x000fe2000004180c */
[----:B------:R1:W2:Y:S07]  /*2770*/  LDSM.16.M88.4 R12, [R0+0x8c00] ;  /* 0x008c0000000c783b */ /* 0x0002ae0000000200 */
[C---:B------:R-:W-:Y:S08]  /*2780*/  HMMA.16816.F32.BF16 R60, R28.reuse, R62, R140 ;  /* 0x0000003e1c3c723c */ /* 0x040ff0000004188c */
[C---:B------:R-:W-:Y:S08]  /*2790*/  HMMA.16816.F32.BF16 R136, R28.reuse, R68, R136 ;  /* 0x000000441c88723c */ /* 0x040ff00000041888 */
[----:B------:R-:W-:Y:S01]  /*27a0*/  HMMA.16816.F32.BF16 R100, R28, R70, R72 ;  /* 0x000000461c64723c */ /* 0x000fe20000041848 */
[----:B-1----:R-:W-:-:S04]  /*27b0*/  FMUL.FTZ R0, R40, UR6 ;  /* 0x0000000628007c20 */ /* 0x002fc80008410000 */
[----:B------:R1:W3:Y:S03]  /*27c0*/  MUFU.TANH R109, R0 ;  /* 0x00000000006d7308 */ /* 0x0002e60000002400 */
[----:B----4-:R-:W-:Y:S01]  /*27d0*/  HMMA.16816.F32.BF16 R28, R4, R64, R44 ;  /* 0x00000040041c723c */ /* 0x010fe2000004182c */
[----:B-1----:R-:W-:-:S04]  /*27e0*/  FMUL.FTZ R0, R41, UR6 ;  /* 0x0000000629007c20 */ /* 0x002fc80008410000 */
[----:B------:R1:W4:Y:S03]  /*27f0*/  MUFU.TANH R108, R0 ;  /* 0x00000000006c7308 */ /* 0x0003260000002400 */
[----:B------:R-:W-:Y:S01]  /*2800*/  HMMA.16816.F32.BF16 R44, R16, R66, R36 ;  /* 0x00000042102c723c */ /* 0x000fe20000041824 */
[----:B------:R-:W5:Y:S01]  /*2810*/  LDSM.16.M88.4 R36, [R3+0x8400] ;  /* 0x008400000324783b */ /* 0x000f620000000200 */
[----:B-1----:R-:W-:-:S04]  /*2820*/  FMUL.FTZ R0, R42, UR6 ;  /* 0x000000062a007c20 */ /* 0x002fc80008410000 */
[----:B------:R1:W1:Y:S02]  /*2830*/  MUFU.TANH R114, R0 ;  /* 0x0000000000727308 */ /* 0x0002640000002400 */
[----:B------:R-:W-:Y:S01]  /*2840*/  HMMA.16816.F32.BF16 R48, R8, R58, R48 ;  /* 0x0000003a0830723c */ /* 0x000fe20000041830 */
[----:B-1----:R-:W-:-:S05]  /*2850*/  FMUL.FTZ R0, R43, UR6 ;  /* 0x000000062b007c20 */ /* 0x002fca0008410000 */
[----:B------:R1:W1:Y:S02]  /*2860*/  MUFU.TANH R113, R0 ;  /* 0x0000000000717308 */ /* 0x0002640000002400 */
[----:B-1----:R-:W-:-:S06]  /*2870*/  FMUL.FTZ R0, R28, UR6 ;  /* 0x000000061c007c20 */ /* 0x002fcc0008410000 */
[----:B------:R1:W1:Y:S01]  /*2880*/  MUFU.TANH R112, R0 ;  /* 0x0000000000707308 */ /* 0x0002620000002400 */
[----:B--2---:R-:W-:Y:S01]  /*2890*/  HMMA.16816.F32.BF16 R68, R8, R14, R104 ;  /* 0x0000000e0844723c */ /* 0x004fe20000041868 */
[----:B-1----:R-:W-:-:S06]  /*28a0*/  FMUL.FTZ R0, R29, UR6 ;  /* 0x000000061d007c20 */ /* 0x002fcc0008410000 */
[----:B------:R1:W2:Y:S01]  /*28b0*/  MUFU.TANH R111, R0 ;  /* 0x00000000006f7308 */ /* 0x0002a20000002400 */
[----:B------:R-:W-:Y:S01]  /*28c0*/  HMMA.16816.F32.BF16 R76, R8, R32, R76 ;  /* 0x00000020084c723c */ /* 0x000fe2000004184c */
[----:B-1----:R-:W-:-:S06]  /*28d0*/  FMUL.FTZ R0, R30, UR6 ;  /* 0x000000061e007c20 */ /* 0x002fcc0008410000 */
[----:B------:R1:W1:Y:S01]  /*28e0*/  MUFU.TANH R110, R0 ;  /* 0x00000000006e7308 */ /* 0x0002620000002400 */
[C---:B------:R-:W-:Y:S08]  /*28f0*/  HMMA.16816.F32.BF16 R80, R8.reuse, R34, R80 ;  /* 0x000000220850723c */ /* 0x040ff00000041850 */
[----:B------:R-:W-:Y:S01]  /*2900*/  HMMA.16816.F32.BF16 R88, R8, R24, R88 ;  /* 0x000000180858723c */ /* 0x000fe20000041858 */
[----:B-1----:R-:W-:-:S07]  /*2910*/  FMUL.FTZ R0, R31, UR6 ;  /* 0x000000061f007c20 */ /* 0x002fce0008410000 */
[C---:B------:R-:W-:Y:S01]  /*2920*/  HMMA.16816.F32.BF16 R92, R8.reuse, R26, R92 ;  /* 0x0000001a085c723c */ /* 0x040fe2000004185c */
[----:B------:R-:W-:Y:S01]  /*2930*/  LDSM.16.M88.4 R28, [R3+0x8c00] ;  /* 0x008c0000031c783b */ /* 0x000fe20000000200 */
[----:B------:R1:W1:Y:S06]  /*2940*/  MUFU.TANH R106, R0 ;  /* 0x00000000006a7308 */ /* 0x00026c0000002400 */
[----:B------:R-:W-:Y:S08]  /*2950*/  HMMA.16816.F32.BF16 R72, R8, R12, R116 ;  /* 0x0000000c0848723c */ /* 0x000ff00000041874 */
[----:B------:R-:W-:Y:S01]  /*2960*/  HMMA.16816.F32.BF16 R8, R20, R32, R52 ;  /* 0x000000201408723c */ /* 0x000fe20000041834 */
[----:B-1----:R-:W-:-:S07]  /*2970*/  FMUL.FTZ R0, R44, UR6 ;  /* 0x000000062c007c20 */ /* 0x002fce0008410000 */
[----:B------:R-:W-:Y:S01]  /*2980*/  HMMA.16816.F32.BF16 R40, R4, R66, R48 ;  /* 0x000000420428723c */ /* 0x000fe20000041830 */
[----:B------:R1:W1:Y:S02]  /*2990*/  MUFU.TANH R104, R0 ;  /* 0x0000000000687308 */ /* 0x0002640000002400 */
[----:B-1----:R-:W-:-:S06]  /*29a0*/  FMUL.FTZ R0, R45, UR6 ;  /* 0x000000062d007c20 */ /* 0x002fcc0008410000 */
[----:B------:R1:W1:Y:S01]  /*29b0*/  MUFU.TANH R87, R0 ;  /* 0x0000000000577308 */ /* 0x0002620000002400 */
[----:B------:R-:W-:Y:S01]  /*29c0*/  HMMA.16816.F32.BF16 R52, R20, R24, R96 ;  /* 0x000000181434723c */ /* 0x000fe20000041860 */
[----:B-1----:R-:W-:-:S06]  /*29d0*/  FMUL.FTZ R0, R46, UR6 ;  /* 0x000000062e007c20 */ /* 0x002fcc0008410000 */
[----:B------:R1:W1:Y:S01]  /*29e0*/  MUFU.TANH R105, R0 ;  /* 0x0000000000697308 */ /* 0x0002620000002400 */
[----:B------:R-:W-:Y:S08]  /*29f0*/  HMMA.16816.F32.BF16 R48, R20, R34, R128 ;  /* 0x000000221430723c */ /* 0x000ff00000041880 */
[----:B-----5:R-:W-:Y:S01]  /*2a00*/  HMMA.16816.F32.BF16 R32, R16, R36, R8 ;  /* 0x000000241020723c */ /* 0x020fe20000041808 */
[----:B-1----:R-:W-:-:S04]  /*2a10*/  FMUL.FTZ R0, R47, UR6 ;  /* 0x000000062f007c20 */ /* 0x002fc80008410000 */
[----:B------:R1:W1:Y:S03]  /*2a20*/  MUFU.TANH R97, R0 ;  /* 0x0000000000617308 */ /* 0x0002660000002400 */
[----:B------:R-:W-:Y:S01]  /*2a30*/  HMMA.16816.F32.BF16 R60, R20, R26, R60 ;  /* 0x0000001a143c723c */ /* 0x000fe2000004183c */
[----:B------:R-:W5:Y:S01]  /*2a40*/  LDSM.16.M88.4 R24, [R3+0x8800] ;  /* 0x008800000318783b */ /* 0x000f620000000200 */
[----:B------:R-:W-:Y:S01]  /*2a50*/  LOP3.LUT R154, R154, 0x7, RZ, 0xc0, !PT ;  /* 0x000000079a9a7812 */ /* 0x000fe200078ec0ff */
[----:B------:R-:W-:-:S04]  /*2a60*/  DEPBAR.LE SB0, 0x0 ;  /* 0x000080000000791a */ /* 0x000fc80000000000 */
[----:B-1----:R-:W-:-:S04]  /*2a70*/  FMUL.FTZ R0, R40, UR6 ;  /* 0x0000000628007c20 */ /* 0x002fc80008410000 */
[----:B------:R1:W1:Y:S01]  /*2a80*/  MUFU.TANH R99, R0 ;  /* 0x0000000000637308 */ /* 0x0002620000002400 */
[----:B------:R-:W-:Y:S01]  /*2a90*/  HMMA.16816.F32.BF16 R8, R4, R36, R76 ;  /* 0x000000240408723c */ /* 0x000fe2000004184c */
[----:B-1----:R-:W-:-:S06]  /*2aa0*/  FMUL.FTZ R0, R41, UR6 ;  /* 0x0000000629007c20 */ /* 0x002fcc0008410000 */
[----:B------:R1:W1:Y:S02]  /*2ab0*/  MUFU.TANH R98, R0 ;  /* 0x0000000000627308 */ /* 0x0002640000002400 */
[----:B-1----:R-:W-:-:S06]  /*2ac0*/  FMUL.FTZ R0, R42, UR6 ;  /* 0x000000062a007c20 */ /* 0x002fcc0008410000 */
[----:B------:R1:W1:Y:S01]  /*2ad0*/  MUFU.TANH R96, R0 ;  /* 0x0000000000607308 */ /* 0x0002620000002400 */
[----:B------:R-:W-:Y:S01]  /*2ae0*/  HMMA.16816.F32.BF16 R56, R20, R12, R136 ;  /* 0x0000000c1438723c */ /* 0x000fe20000041888 */
[----:B-1----:R-:W-:-:S06]  /*2af0*/  FMUL.FTZ R0, R43, UR6 ;  /* 0x000000062b007c20 */ /* 0x002fcc0008410000 */
[----:B------:R1:W1:Y:S01]  /*2b00*/  MUFU.TANH R86, R0 ;  /* 0x0000000000567308 */ /* 0x0002620000002400 */
[----:B------:R-:W-:Y:S08]  /*2b10*/  HMMA.16816.F32.BF16 R64, R20, R14, R100 ;  /* 0x0000000e1440723c */ /* 0x000ff00000041864 */
[----:B------:R-:W-:Y:S01]  /*2b20*/  HMMA.16816.F32.BF16 R20, R4, R38, R80 ;  /* 0x000000260414723c */ /* 0x000fe20000041850 */
[----:B-1----:R-:W-:-:S04]  /*2b30*/  FMUL.FTZ R0, R32, UR6 ;  /* 0x0000000620007c20 */ /* 0x002fc80008410000 */
[----:B------:R1:W1:Y:S03]  /*2b40*/  MUFU.TANH R77, R0 ;  /* 0x00000000004d7308 */ /* 0x0002660000002400 */
[----:B------:R-:W-:Y:S01]  /*2b50*/  HMMA.16816.F32.BF16 R36, R16, R38, R48 ;  /* 0x000000261024723c */ /* 0x000fe20000041830 */
[----:B-1----:R-:W-:-:S04]  /*2b60*/  FMUL.FTZ R0, R33, UR6 ;  /* 0x0000000621007c20 */ /* 0x002fc80008410000 */
[----:B------:R1:W1:Y:S02]  /*2b70*/  MUFU.TANH R76, R0 ;  /* 0x00000000004c7308 */ /* 0x0002640000002400 */
[----:B-1----:R-:W-:-:S06]  /*2b80*/  FMUL.FTZ R0, R34, UR6 ;  /* 0x0000000622007c20 */ /* 0x002fcc0008410000 */
[----:B------:R1:W1:Y:S01]  /*2b90*/  MUFU.TANH R82, R0 ;  /* 0x0000000000527308 */ /* 0x0002620000002400 */
[----:B-----5:R-:W-:Y:S01]  /*2ba0*/  HMMA.16816.F32.BF16 R44, R4, R24, R88 ;  /* 0x00000018042c723c */ /* 0x020fe20000041858 */
[----:B-1----:R-:W-:-:S06]  /*2bb0*/  FMUL.FTZ R0, R35, UR6 ;  /* 0x0000000623007c20 */ /* 0x002fcc0008410000 */
[----:B------:R1:W1:Y:S01]  /*2bc0*/  MUFU.TANH R81, R0 ;  /* 0x0000000000517308 */ /* 0x0002620000002400 */
[C---:B------:R-:W-:Y:S08]  /*2bd0*/  HMMA.16816.F32.BF16 R40, R4.reuse, R26, R92 ;  /* 0x0000001a0428723c */ /* 0x040ff0000004185c */
[----:B------:R-:W-:Y:S01]  /*2be0*/  HMMA.16816.F32.BF16 R48, R4, R28, R72 ;  /* 0x0000001c0430723c */ /* 0x000fe20000041848 */
[----:B-1----:R-:W-:-:S04]  /*2bf0*/  FMUL.FTZ R0, R8, UR6 ;  /* 0x0000000608007c20 */ /* 0x002fc80008410000 */
[----:B------:R1:W1:Y:S03]  /*2c00*/  MUFU.TANH R78, R0 ;  /* 0x00000000004e7308 */ /* 0x0002660000002400 */
[----:B------:R-:W-:Y:S01]  /*2c10*/  HMMA.16816.F32.BF16 R32, R4, R30, R68 ;  /* 0x0000001e0420723c */ /* 0x000fe20000041844 */
[----:B------:R-:W-:Y:S01]  /*2c20*/  FMUL.FTZ R4, R36, UR6 ;  /* 0x0000000624047c20 */ /* 0x000fe20008410000 */
[----:B------:R-:W-:-:S06]  /*2c30*/  LOP3.LUT R3, R156, 0x1f0, RZ, 0xc0, !PT ;  /* 0x000001f09c037812 */ /* 0x000fcc00078ec0ff */
[----:B------:R-:W-:Y:S01]  /*2c40*/  HMMA.16816.F32.BF16 R12, R16, R24, R52 ;  /* 0x00000018100c723c */ /* 0x000fe20000041834 */
[----:B------:R5:W2:Y:S01]  /*2c50*/  MUFU.TANH R54, R4 ;  /* 0x0000000400367308 */ /* 0x000aa20000002400 */
[----:B-1----:R-:W-:-:S07]  /*2c60*/  FMUL.FTZ R0, R9, UR6 ;  /* 0x0000000609007c20 */ /* 0x002fce0008410000 */
[----:B------:R1:W1:Y:S01]  /*2c70*/  MUFU.TANH R75, R0 ;  /* 0x00000000004b7308 */ /* 0x0002620000002400 */
[----:B-----5:R-:W-:Y:S01]  /*2c80*/  HMMA.16816.F32.BF16 R4, R16, R28, R56 ;  /* 0x0000001c1004723c */ /* 0x020fe20000041838 */
[----:B------:R-:W-:Y:S01]  /*2c90*/  IADD3 R3, PT, PT, R154, R3, R155 ;  /* 0x000000039a037210 */ /* 0x000fe20007ffe09b */
[----:B-1----:R-:W-:-:S05]  /*2ca0*/  FMUL.FTZ R0, R10, UR6 ;  /* 0x000000060a007c20 */ /* 0x002fca0008410000 */
[----:B------:R1:W1:Y:S01]  /*2cb0*/  MUFU.TANH R74, R0 ;  /* 0x00000000004a7308 */ /* 0x0002620000002400 */
[----:B------:R-:W-:Y:S01]  /*2cc0*/  IADD3 R225, PT, PT, R3, R84, -R225 ;  /* 0x0000005403e17210 */ /* 0x000fe20007ffe8e1 */
[----:B------:R-:W-:Y:S01]  /*2cd0*/  HMMA.16816.F32.BF16 R24, R16, R26, R60 ;  /* 0x0000001a1018723c */ /* 0x000fe2000004183c */
[----:B------:R-:W-:Y:S01]  /*2ce0*/  FMUL.FTZ R8, R37, UR6 ;  /* 0x0000000625087c20 */ /* 0x000fe20008410000 */
[----:B-1----:R-:W-:-:S04]  /*2cf0*/  FMUL.FTZ R0, R11, UR6 ;  /* 0x000000060b007c20 */ /* 0x002fc80008410000 */
[----:B------:R1:W1:Y:S01]  /*2d00*/  MUFU.TANH R73, R0 ;  /* 0x0000000000497308 */ /* 0x0002620000002400 */
[----:B------:R-:W-:Y:S01]  /*2d10*/  FMUL.FTZ R37, R22, UR6 ;  /* 0x0000000616257c20 */ /* 0x000fe20008410000 */
[----:B------:R-:W-:Y:S02]  /*2d20*/  FMUL.FTZ R22, R15, UR6 ;  /* 0x000000060f167c20 */ /* 0x000fe40008410000 */
[----:B------:R-:W-:Y:S01]  /*2d30*/  FMUL.FTZ R15, R4, UR6 ;  /* 0x00000006040f7c20 */ /* 0x000fe20008410000 */
[----:B-1----:R-:W-:-:S04]  /*2d40*/  IADD3 R0, PT, PT, R84, R157, -R85 ;  /* 0x0000009d54007210 */ /* 0x002fc80007ffe855 */
[----:B------:R-:W-:Y:S01]  /*2d50*/  IADD3 R0, PT, PT, R3, 0x1, R0 ;  /* 0x0000000103007810 */ /* 0x000fe20007ffe000 */
[----:B------:R-:W-:-:S04]  /*2d60*/  FMUL.FTZ R3, R20, UR6 ;  /* 0x0000000614037c20 */ /* 0x000fc80008410000 */
[----:B------:R1:W1:Y:S01]  /*2d70*/  MUFU.TANH R60, R3 ;  /* 0x00000003003c7308 */ /* 0x0002620000002400 */
[----:B------:R-:W-:Y:S01]  /*2d80*/  HMMA.16816.F32.BF16 R16, R16, R30, R64 ;  /* 0x0000001e1010723c */ /* 0x000fe20000041840 */
[----:B------:R-:W-:-:S06]  /*2d90*/  FMUL.FTZ R9, R21, UR6 ;  /* 0x0000000615097c20 */ /* 0x000fcc0008410000 */
[----:B------:R5:W2:Y:S01]  /*2da0*/  MUFU.TANH R36, R8 ;  /* 0x0000000800247308 */ /* 0x000aa20000002400 */
[----:B-1----:R-:W-:-:S04]  /*2db0*/  SHF.L.U32 R3, R161, 0x1, RZ ;  /* 0x00000001a1037819 */ /* 0x002fc800000006ff */
[----:B------:R-:W-:Y:S01]  /*2dc0*/  LOP3.LUT R4, R3, 0x6, RZ, 0xc0, !PT ;  /* 0x0000000603047812 */ /* 0x000fe200078ec0ff */
[----:B-----5:R-:W-:-:S04]  /*2dd0*/  FMUL.FTZ R8, R38, UR6 ;  /* 0x0000000626087c20 */ /* 0x020fc80008410000 */
[----:B------:R1:W-:Y:S01]  /*2de0*/  STL [R1+0x24], R4 ;  /* 0x0000240401007387 */ /* 0x0003e20000100800 */
[----:B------:R-:W-:Y:S01]  /*2df0*/  FMUL.FTZ R10, R23, UR6 ;  /* 0x00000006170a7c20 */ /* 0x000fe20008410000 */
[----:B------:R5:W1:Y:S01]  /*2e00*/  MUFU.TANH R80, R8 ;  /* 0x0000000800507308 */ /* 0x000a620000002400 */
[----:B------:R-:W-:Y:S01]  /*2e10*/  FMUL.FTZ R11, R12, UR6 ;  /* 0x000000060c0b7c20 */ /* 0x000fe20008410000 */
[----:B------:R-:W-:Y:S01]  /*2e20*/  ISETP.GT.U32.AND P0, PT, R176, R168, PT ;  /* 0x000000a8b000720c */ /* 0x000fe20003f04070 */
[----:B------:R-:W-:Y:S01]  /*2e30*/  FMUL.FTZ R12, R13, UR6 ;  /* 0x000000060d0c7c20 */ /* 0x000fe20008410000 */
[----:B------:R-:W-:-:S04]  /*2e40*/  FMUL.FTZ R13, R24, UR6 ;  /* 0x00000006180d7c20 */ /* 0x000fc80008410000 */
[----:B------:R1:W1:Y:S01]  /*2e50*/  MUFU.TANH R55, R9 ;  /* 0x0000000900377308 */ /* 0x0002620000002400 */
[----:B-----5:R-:W-:-:S07]  /*2e60*/  FMUL.FTZ R8, R39, UR6 ;  /* 0x0000000627087c20 */ /* 0x020fce0008410000 */
[----:B------:R-:W1:Y:S08]  /*2e70*/  MUFU.TANH R37, R37 ;  /* 0x0000002500257308 */ /* 0x000e700000002400 */
[----:B------:R1:W1:Y:S08]  /*2e80*/  MUFU.TANH R79, R8 ;  /* 0x00000008004f7308 */ /* 0x0002700000002400 */
[----:B------:R1:W1:Y:S01]  /*2e90*/  MUFU.TANH R24, R10 ;  /* 0x0000000a00187308 */ /* 0x0002620000002400 */
[----:B------:R-:W-:Y:S01]  /*2ea0*/  FMUL.FTZ R20, R25, UR6 ;  /* 0x0000000619147c20 */ /* 0x000fe20008410000 */
        /* <DEDUP_REMOVED lines=26> */
[----:B------:R-:W-:-:S02]  /*3050*/  VIMNMX R227, PT, PT, R0, R84, PT ;  /* 0x0000005400e37248 */ /* 0x000fc40003fe0100 */
[C-C-:B------:R-:W-:Y:S02]  /*3060*/  VIADDMNMX R229, R0.reuse, 0x8, R84.reuse, PT ;  /* 0x0000000800e57846 */ /* 0x140fe40003800154 */
[C-C-:B------:R-:W-:Y:S02]  /*3070*/  VIADDMNMX R226, R0.reuse, 0x40, R84.reuse, PT ;  /* 0x0000004000e27846 */ /* 0x140fe40003800154 */
[----:B------:R-:W-:Y:S02]  /*3080*/  VIADDMNMX R228, R0, 0x48, R84, PT ;  /* 0x0000004800e47846 */ /* 0x000fe40003800154 */
[----:B------:R-:W-:Y:S02]  /*3090*/  LOP3.LUT R0, R148, R149, RZ, 0xfc, !PT ;  /* 0x0000009594007212 */ /* 0x000fe400078efcff */
[----:B------:R-:W-:Y:S01]  /*30a0*/  LEA R3, R176, R4, 0x6 ;  /* 0x00000004b0037211 */ /* 0x000fe200078e30ff */
[----:B------:R-:W-:Y:S06]  /*30b0*/  BAR.SYNC.DEFER_BLOCKING 0x0 ;  /* 0x0000000000007b1d */ /* 0x000fec0000010000 */
[----:B-1234-:R-:W-:Y:S05]  /*30c0*/  @!P0 BRA `(.L_x_964) ;  /* 0x0000000000508947 */ /* 0x01efea0003800000 */
        /* <DEDUP_REMOVED lines=20> */
.L_x_964:
[----:B------:R-:W-:Y:S01]  /*3210*/  VIADD R18, R3, 0x1 ;  /* 0x0000000103127836 */ /* 0x000fe20000000000 */
[----:B------:R-:W-:Y:S01]  /*3220*/  ISETP.GT.AND P6, PT, R225, R3, PT ;  /* 0x00000003e100720c */ /* 0x000fe20003fc4270 */
[C---:B------:R-:W-:Y:S01]  /*3230*/  VIADD R27, R3.reuse, 0x8 ;  /* 0x00000008031b7836 */ /* 0x040fe20000000000 */
[CC--:B------:R-:W-:Y:S01]  /*3240*/  ISETP.GE.AND P5, PT, R3.reuse, R227.reuse, PT ;  /* 0x000000e30300720c */ /* 0x0c0fe20003fa6270 */
[----:B------:R-:W-:Y:S01]  /*3250*/  VIADD R26, R3, 0x9 ;  /* 0x00000009031a7836 */ /* 0x000fe20000000000 */
[----:B------:R-:W-:Y:S01]  /*3260*/  ISETP.GT.AND P0, PT, R225, R18, PT ;  /* 0x00000012e100720c */ /* 0x000fe20003f04270 */
[----:B------:R-:W-:Y:S01]  /*3270*/  VIADD R32, R3, 0x10 ;  /* 0x0000001003207836 */ /* 0x000fe20000000000 */
[----:B------:R-:W-:Y:S01]  /*3280*/  FSEL R5, R109, -INF , !P6 ;  /* 0xff8000006d057808 */ /* 0x000fe20007000000 */
[C---:B------:R-:W-:Y:S01]  /*3290*/  VIADD R33, R3.reuse, 0x11 ;  /* 0x0000001103217836 */ /* 0x040fe20000000000 */
[----:B------:R-:W-:Y:S01]  /*32a0*/  ISETP.GE.AND P6, PT, R18, R227, PT ;  /* 0x000000e31200720c */ /* 0x000fe20003fc6270 */
[----:B-1----:R-:W1:Y:S01]  /*32b0*/  MUFU.TANH R6, R11 ;  /* 0x0000000b00067308 */ /* 0x002e620000002400 */
[----:B------:R-:W-:Y:S01]  /*32c0*/  FSEL R4, R108, -INF , !P0 ;  /* 0xff8000006c047808 */ /* 0x000fe20004000000 */
[----:B------:R-:W-:Y:S01]  /*32d0*/  VIADD R34, R3, 0x18 ;  /* 0x0000001803227836 */ /* 0x000fe20000000000 */
[----:B------:R-:W-:Y:S01]  /*32e0*/  ISETP.GT.AND P4, PT, R225, R27, PT ;  /* 0x0000001be100720c */ /* 0x000fe20003f84270 */
[----:B------:R-:W-:Y:S01]  /*32f0*/  VIADD R35, R3, 0x19 ;  /* 0x0000001903237836 */ /* 0x000fe20000000000 */
[----:B------:R-:W-:Y:S01]  /*3300*/  ISETP.GT.AND P1, PT, R225, R26, PT ;  /* 0x0000001ae100720c */ /* 0x000fe20003f24270 */
[----:B------:R-:W-:Y:S01]  /*3310*/  VIADD R43, R3, 0x20 ;  /* 0x00000020032b7836 */ /* 0x000fe20000000000 */
[----:B------:R-:W-:Y:S01]  /*3320*/  FSEL R67, R5, -INF , !P5 ;  /* 0xff80000005437808 */ /* 0x000fe20006800000 */
[----:B------:R-:W2:Y:S01]  /*3330*/  MUFU.TANH R10, R12 ;  /* 0x0000000c000a7308 */ /* 0x000ea20000002400 */
[----:B------:R-:W-:Y:S01]  /*3340*/  FSEL R71, R4, -INF , !P6 ;  /* 0xff80000004477808 */ /* 0x000fe20007000000 */
[----:B------:R-:W-:Y:S01]  /*3350*/  VIADD R48, R3, 0x21 ;  /* 0x0000002103307836 */ /* 0x000fe20000000000 */
[-C--:B------:R-:W-:Y:S01]  /*3360*/  ISETP.GE.AND P6, PT, R27, R227.reuse, PT ;  /* 0x000000e31b00720c */ /* 0x080fe20003fc6270 */
[C---:B------:R-:W-:Y:S01]  /*3370*/  VIADD R46, R3.reuse, 0x28 ;  /* 0x00000028032e7836 */ /* 0x040fe20000000000 */
[----:B------:R-:W-:Y:S01]  /*3380*/  FSEL R5, R104, -INF , !P4 ;  /* 0xff80000068057808 */ /* 0x000fe20006000000 */
[----:B------:R-:W-:Y:S01]  /*3390*/  VIADD R45, R3, 0x29 ;  /* 0x00000029032d7836 */ /* 0x000fe20000000000 */
[----:B------:R-:W-:Y:S01]  /*33a0*/  ISETP.GT.AND P3, PT, R225, R32, PT ;  /* 0x00000020e100720c */ /* 0x000fe20003f64270 */
[----:B------:R-:W3:Y:S01]  /*33b0*/  MUFU.TANH R12, R13 ;  /* 0x0000000d000c7308 */ /* 0x000ee20000002400 */
[----:B------:R-:W-:Y:S01]  /*33c0*/  ISETP.GE.AND P4, PT, R26, R227, PT ;  /* 0x000000e31a00720c */ /* 0x000fe20003f86270 */
[----:B------:R-:W-:Y:S01]  /*33d0*/  VIADD R44, R3, 0x30 ;  /* 0x00000030032c7836 */ /* 0x000fe20000000000 */
[----:B------:R-:W-:Y:S01]  /*33e0*/  FSEL R4, R87, -INF , !P1 ;  /* 0xff80000057047808 */ /* 0x000fe20004800000 */
[----:B------:R-:W-:Y:S01]  /*33f0*/  VIADD R47, R3, 0x38 ;  /* 0x00000038032f7836 */ /* 0x000fe20000000000 */
[----:B------:R-:W-:Y:S01]  /*3400*/  ISETP.GT.AND P0, PT, R225, R33, PT ;  /* 0x00000021e100720c */ /* 0x000fe20003f04270 */
[----:B------:R-:W-:Y:S01]  /*3410*/  VIADD R39, R3, 0x31 ;  /* 0x0000003103277836 */ /* 0x000fe20000000000 */
[----:B------:R-:W-:Y:S01]  /*3420*/  FSEL R70, R5, -INF , !P6 ;  /* 0xff80000005467808 */ /* 0x000fe20007000000 */
[----:B------:R-:W4:Y:S01]  /*3430*/  MUFU.TANH R11, R20 ;  /* 0x00000014000b7308 */ /* 0x000f220000002400 */
[----:B------:R-:W-:Y:S01]  /*3440*/  FSEL R72, R4, -INF , !P4 ;  /* 0xff80000004487808 */ /* 0x000fe20006000000 */
[----:B------:R-:W-:Y:S01]  /*3450*/  VIADD R51, R3, 0x39 ;  /* 0x0000003903337836 */ /* 0x000fe20000000000 */
[----:B------:R-:W-:Y:S01]  /*3460*/  FSEL R5, R77, -INF , !P3 ;  /* 0xff8000004d057808 */ /* 0x000fe20005800000 */
[C---:B------:R-:W-:Y:S01]  /*3470*/  VIADD R85, R225.reuse, 0x40 ;  /* 0x00000040e1557836 */ /* 0x040fe20000000000 */
[-C--:B------:R-:W-:Y:S01]  /*3480*/  ISETP.GE.AND P4, PT, R32, R227.reuse, PT ;  /* 0x000000e32000720c */ /* 0x080fe20003f86270 */
[----:B------:R-:W-:Y:S01]  /*3490*/  VIADD R84, R225, 0x48 ;  /* 0x00000048e1547836 */ /* 0x000fe20000000000 */
[----:B------:R-:W-:Y:S01]  /*34a0*/  ISETP.GE.AND P3, PT, R33, R227, PT ;  /* 0x000000e32100720c */ /* 0x000fe20003f66270 */
[----:B------:R-:W5:Y:S01]  /*34b0*/  MUFU.TANH R9, R15 ;  /* 0x0000000f00097308 */ /* 0x000f620000002400 */
[----:B------:R-:W-:Y:S01]  /*34c0*/  FSEL R4, R76, -INF , !P0 ;  /* 0xff8000004c047808 */ /* 0x000fe20004000000 */
[----:B------:R-:W5:Y:S01]  /*34d0*/  LDCU UR6, c[0x0][0x45c] ;  /* 0x00008b80ff0677ac */ /* 0x000f620008000800 */
[----:B------:R-:W-:-:S02]  /*34e0*/  ISETP.GT.AND P5, PT, R225, R34, PT ;  /* 0x00000022e100720c */ /* 0x000fc40003fa4270 */
[----:B------:R-:W-:Y:S02]  /*34f0*/  ISETP.GT.AND P1, PT, R225, R35, PT ;  /* 0x00000023e100720c */ /* 0x000fe40003f24270 */
[----:B------:R-:W-:Y:S01]  /*3500*/  FSEL R153, R5, -INF , !P4 ;  /* 0xff80000005997808 */ /* 0x000fe20006000000 */
[----:B------:R-:W5:Y:S01]  /*3510*/  MUFU.TANH R7, R16 ;  /* 0x0000001000077308 */ /* 0x000f620000002400 */
[----:B------:R-:W-:Y:S02]  /*3520*/  FSEL R152, R4, -INF , !P3 ;  /* 0xff80000004987808 */ /* 0x000fe40005800000 */
[----:B------:R-:W-:Y:S02]  /*3530*/  ISETP.GE.AND P3, PT, R34, R227, PT ;  /* 0x000000e32200720c */ /* 0x000fe40003f66270 */
[----:B------:R-:W-:Y:S02]  /*3540*/  FSEL R5, R54, -INF , !P5 ;  /* 0xff80000036057808 */ /* 0x000fe40006800000 */
[----:B------:R-:W-:Y:S01]  /*3550*/  ISETP.GT.AND P6, PT, R225, R43, PT ;  /* 0x0000002be100720c */ /* 0x000fe20003fc4270 */
[----:B------:R-:W5:Y:S01]  /*3560*/  MUFU.TANH R8, R21 ;  /* 0x0000001500087308 */ /* 0x000f620000002400 */
[----:B------:R-:W-:-:S02]  /*3570*/  ISETP.GE.AND P5, PT, R35, R227, PT ;  /* 0x000000e32300720c */ /* 0x000fc40003fa6270 */
[----:B------:R-:W-:Y:S02]  /*3580*/  FSEL R4, R36, -INF , !P1 ;  /* 0xff80000024047808 */ /* 0x000fe40004800000 */
[----:B------:R-:W-:Y:S02]  /*3590*/  ISETP.GT.AND P0, PT, R225, R48, PT ;  /* 0x00000030e100720c */ /* 0x000fe40003f04270 */
[----:B------:R-:W-:Y:S01]  /*35a0*/  FSEL R139, R5, -INF , !P3 ;  /* 0xff800000058b7808 */ /* 0x000fe20005800000 */
[----:B------:R-:W-:Y:S01]  /*35b0*/  MUFU.TANH R42, R22 ;  /* 0x00000016002a7308 */ /* 0x000fe20000002400 */
[----:B------:R-:W-:Y:S02]  /*35c0*/  FSEL R154, R4, -INF , !P5 ;  /* 0xff800000049a7808 */ /* 0x000fe40006800000 */
[----:B-1----:R-:W-:Y:S02]  /*35d0*/  FSEL R5, R6, -INF , !P6 ;  /* 0xff80000006057808 */ /* 0x002fe40007000000 */
[----:B------:R-:W-:-:S02]  /*35e0*/  ISETP.GE.AND P6, PT, R48, R227, PT ;  /* 0x000000e33000720c */ /* 0x000fc40003fc6270 */
[----:B--2---:R-:W-:Y:S01]  /*35f0*/  FSEL R4, R10, -INF , !P0 ;  /* 0xff8000000a047808 */ /* 0x004fe20004000000 */
[----:B------:R1:W2:Y:S01]  /*3600*/  MUFU.TANH R6, R17 ;  /* 0x0000001100067308 */ /* 0x0002a20000002400 */
[----:B------:R-:W-:Y:S02]  /*3610*/  ISETP.GT.AND P4, PT, R225, R46, PT ;  /* 0x0000002ee100720c */ /* 0x000fe40003f84270 */
[----:B------:R-:W-:Y:S02]  /*3620*/  FSEL R197, R4, -INF , !P6 ;  /* 0xff80000004c57808 */ /* 0x000fe40007000000 */
[----:B------:R-:W-:Y:S02]  /*3630*/  ISETP.GE.AND P5, PT, R43, R227, PT ;  /* 0x000000e32b00720c */ /* 0x000fe40003fa6270 */
[----:B---3--:R-:W-:Y:S01]  /*3640*/  FSEL R4, R12, -INF , !P4 ;  /* 0xff8000000c047808 */ /* 0x008fe20006000000 */
[----:B------:R-:W-:Y:S01]  /*3650*/  MUFU.TANH R64, R14 ;  /* 0x0000000e00407308 */ /* 0x000fe20000002400 */
[----:B------:R-:W-:-:S02]  /*3660*/  ISETP.GT.AND P3, PT, R225, R45, PT ;  /* 0x0000002de100720c */ /* 0x000fc40003f64270 */
[-C--:B------:R-:W-:Y:S02]  /*3670*/  ISETP.GE.AND P4, PT, R46, R227.reuse, PT ;  /* 0x000000e32e00720c */ /* 0x080fe40003f86270 */
[----:B------:R-:W-:Y:S02]  /*3680*/  ISETP.GT.AND P1, PT, R225, R44, PT ;  /* 0x0000002ce100720c */ /* 0x000fe40003f24270 */
[----:B------:R-:W-:Y:S01]  /*3690*/  FSEL R198, R5, -INF , !P5 ;  /* 0xff80000005c67808 */ /* 0x000fe20006800000 */
[----:B------:R-:W-:Y:S01]  /*36a0*/  MUFU.TANH R14, R31 ;  /* 0x0000001f000e7308 */ /* 0x000fe20000002400 */
[----:B------:R-:W-:Y:S01]  /*36b0*/  FSEL R196, R4, -INF , !P4 ;  /* 0xff80000004c47808 */ /* 0x000fe20006000000 */
[----:B-1----:R-:W-:Y:S01]  /*36c0*/  VIADD R17, R225, 0x8 ;  /* 0x00000008e1117836 */ /* 0x002fe20000000000 */
[----:B----4-:R-:W-:Y:S02]  /*36d0*/  FSEL R5, R11, -INF , !P3 ;  /* 0xff8000000b057808 */ /* 0x010fe40005800000 */
[----:B------:R-:W-:-:S02]  /*36e0*/  ISETP.GE.AND P3, PT, R44, R227, PT ;  /* 0x000000e32c00720c */ /* 0x000fc40003f66270 */
[----:B-----5:R-:W-:Y:S01]  /*36f0*/  FSEL R4, R9, -INF , !P1 ;  /* 0xff80000009047808 */ /* 0x020fe20004800000 */
[----:B------:R-:W-:Y:S01]  /*3700*/  MUFU.TANH R15, R30 ;  /* 0x0000001e000f7308 */ /* 0x000fe20000002400 */
[----:B------:R-:W-:Y:S02]  /*3710*/  ISETP.GT.AND P0, PT, R225, R47, PT ;  /* 0x0000002fe100720c */ /* 0x000fe40003f04270 */
[----:B------:R-:W-:Y:S02]  /*3720*/  ISETP.GE.AND P4, PT, R45, R227, PT ;  /* 0x000000e32d00720c */ /* 0x000fe40003f86270 */
[----:B------:R-:W-:Y:S02]  /*3730*/  FSEL R140, R4, -INF , !P3 ;  /* 0xff800000048c7808 */ /* 0x000fe40005800000 */
[----:B------:R-:W-:Y:S01]  /*3740*/  ISETP.GT.AND P5, PT, R225, R39, PT ;  /* 0x00000027e100720c */ /* 0x000fe20003fa4270 */
[----:B------:R1:W3:Y:S01]  /*3750*/  MUFU.TANH R9, R28 ;  /* 0x0000001c00097308 */ /* 0x0002e20000002400 */
[----:B------:R-:W-:-:S02]  /*3760*/  ISETP.GE.AND P1, PT, R47, R227, PT ;  /* 0x000000e32f00720c */ /* 0x000fc40003f26270 */
[----:B------:R-:W-:Y:S02]  /*3770*/  FSEL R4, R7, -INF , !P0 ;  /* 0xff80000007047808 */ /* 0x000fe40004000000 */
[----:B------:R-:W-:Y:S02]  /*3780*/  ISETP.GT.AND P0, PT, R17, R27, PT ;  /* 0x0000001b1100720c */ /* 0x000fe40003f04270 */
[----:B------:R-:W-:Y:S01]  /*3790*/  FSEL R214, R5, -INF , !P4 ;  /* 0xff80000005d67808 */ /* 0x000fe20006000000 */
[----:B------:R-:W-:Y:S01]  /*37a0*/  MUFU.TANH R7, R38 ;  /* 0x0000002600077308 */ /* 0x000fe20000002400 */
[----:B------:R-:W-:Y:S02]  /*37b0*/  ISETP.GE.AND P4, PT, R39, R227, PT ;  /* 0x000000e32700720c */ /* 0x000fe40003f86270 */
[----:B------:R-:W-:Y:S02]  /*37c0*/  FSEL R5, R8, -INF , !P5 ;  /* 0xff80000008057808 */ /* 0x000fe40006800000 */
[----:B------:R-:W-:-:S02]  /*37d0*/  FSEL R169, R4, -INF , !P1 ;  /* 0xff80000004a97808 */ /* 0x000fc40004800000 */
[----:B------:R-:W-:Y:S01]  /*37e0*/  ISETP.GT.AND P6, PT, R225, R51, PT ;  /* 0x00000033e100720c */ /* 0x000fe20003fc4270 */
[----:B------:R4:W5:Y:S01]  /*37f0*/  MUFU.TANH R8, R29 ;  /* 0x0000001d00087308 */ /* 0x0009620000002400 */
[----:B------:R-:W-:Y:S02]  /*3800*/  ISETP.GT.AND P1, PT, R17, R26, PT ;  /* 0x0000001a1100720c */ /* 0x000fe40003f24270 */
[----:B------:R-:W-:Y:S02]  /*3810*/  FSEL R54, R105, -INF , !P0 ;  /* 0xff80000069367808 */ /* 0x000fe40004000000 */
[----:B------:R-:W-:Y:S02]  /*3820*/  ISETP.GT.AND P0, PT, R85, R3, PT ;  /* 0x000000035500720c */ /* 0x000fe40003f04270 */
[----:B------:R-:W-:Y:S01]  /*3830*/  FSEL R83, R5, -INF , !P4 ;  /* 0xff80000005537808 */ /* 0x000fe20006000000 */
[----:B------:R-:W-:Y:S01]  /*3840*/  MUFU.TANH R13, R41 ;  /* 0x00000029000d7308 */ /* 0x000fe20000002400 */
[----:B------:R-:W-:-:S02]  /*3850*/  ISETP.GE.AND P3, PT, R51, R227, PT ;  /* 0x000000e33300720c */ /* 0x000fc40003f66270 */
[----:B--2---:R-:W-:Y:S02]  /*3860*/  FSEL R5, R6, -INF , !P6 ;  /* 0xff80000006057808 */ /* 0x004fe40007000000 */
[----:B------:R-:W-:Y:S02]  /*3870*/  FSEL R56, R97, -INF , !P1 ;  /* 0xff80000061387808 */ /* 0x000fe40004800000 */
[----:B------:R-:W-:Y:S01]  /*3880*/  ISETP.GE.AND P1, PT, R3, R226, PT ;  /* 0x000000e20300720c */ /* 0x000fe20003f26270 */
[----:B------:R2:W5:Y:S01]  /*3890*/  MUFU.TANH R6, R53 ;  /* 0x0000003500067308 */ /* 0x0005620000002400 */
[----:B------:R-:W-:Y:S02]  /*38a0*/  FSEL R4, R112, -INF , !P0 ;  /* 0xff80000070047808 */ /* 0x000fe40004000000 */
[----:B------:R-:W-:Y:S02]  /*38b0*/  FSEL R155, R5, -INF , !P3 ;  /* 0xff800000059b7808 */ /* 0x000fe40005800000 */
[----:B------:R-:W-:-:S02]  /*38c0*/  ISETP.GT.AND P3, PT, R84, R3, PT ;  /* 0x000000035400720c */ /* 0x000fc40003f64270 */
[----:B------:R-:W-:Y:S01]  /*38d0*/  FSEL R21, R4, -INF , !P1 ;  /* 0xff80000004157808 */ /* 0x000fe20004800000 */
[----:B------:R-:W5:Y:S01]  /*38e0*/  MUFU.TANH R12, R58 ;  /* 0x0000003a000c7308 */ /* 0x000f620000002400 */
[----:B------:R-:W-:Y:S02]  /*38f0*/  ISETP.GT.AND P1, PT, R85, R18, PT ;  /* 0x000000125500720c */ /* 0x000fe40003f24270 */
[----:B------:R-:W-:Y:S02]  /*3900*/  FSEL R4, R110, -INF , !P3 ;  /* 0xff8000006e047808 */ /* 0x000fe40005800000 */
[----:B------:R-:W-:Y:S02]  /*3910*/  ISETP.GE.AND P3, PT, R18, R226, PT ;  /* 0x000000e21200720c */ /* 0x000fe40003f66270 */
[----:B------:R-:W-:Y:S01]  /*3920*/  FSEL R5, R111, -INF , !P1 ;  /* 0xff8000006f057808 */ /* 0x000fe20004800000 */
[----:B------:R-:W5:Y:S01]  /*3930*/  MUFU.TANH R11, R25 ;  /* 0x00000019000b7308 */ /* 0x000f620000002400 */
[----:B------:R-:W-:-:S02]  /*3940*/  ISETP.GE.AND P0, PT, R3, R228, PT ;  /* 0x000000e40300720c */ /* 0x000fc40003f06270 */
[----:B------:R-:W-:Y:S02]  /*3950*/  ISETP.GT.AND P1, PT, R84, R18, PT ;  /* 0x000000125400720c */ /* 0x000fe40003f24270 */
[----:B------:R-:W-:Y:S02]  /*3960*/  FSEL R20, R5, -INF , !P3 ;  /* 0xff80000005147808 */ /* 0x000fe40005800000 */
[----:B------:R-:W-:Y:S01]  /*3970*/  ISETP.GT.AND P3, PT, R85, R27, PT ;  /* 0x0000001b5500720c */ /* 0x000fe20003f64270 */
[----:B------:R-:W-:Y:S01]  /*3980*/  MUFU.TANH R10, R49 ;  /* 0x00000031000a7308 */ /* 0x000fe20000002400 */
[----:B-1----:R-:W-:Y:S02]  /*3990*/  FSEL R28, R4, -INF , !P0 ;  /* 0xff800000041c7808 */ /* 0x002fe40004000000 */
[----:B------:R-:W-:Y:S02]  /*39a0*/  FSEL R4, R106, -INF , !P1 ;  /* 0xff8000006a047808 */ /* 0x000fe40004800000 */
[----:B------:R-:W-:-:S02]  /*39b0*/  ISETP.GE.AND P1, PT, R27, R226, PT ;  /* 0x000000e21b00720c */ /* 0x000fc40003f26270 */
[----:B------:R-:W-:Y:S01]  /*39c0*/  FSEL R5, R99, -INF , !P3 ;  /* 0xff80000063057808 */ /* 0x000fe20005800000 */
[----:B------:R-:W-:Y:S01]  /*39d0*/  MUFU.TANH R23, R23 ;  /* 0x0000001700177308 */ /* 0x000fe20000002400 */
[----:B------:R-:W-:Y:S02]  /*39e0*/  ISETP.GE.AND P0, PT, R18, R228, PT ;  /* 0x000000e41200720c */ /* 0x000fe40003f06270 */
[----:B------:R-:W-:Y:S02]  /*39f0*/  ISETP.GT.AND P3, PT, R84, R27, PT ;  /* 0x0000001b5400720c */ /* 0x000fe40003f64270 */
[----:B------:R-:W-:Y:S02]  /*3a00*/  FSEL R19, R5, -INF , !P1 ;  /* 0xff80000005137808 */ /* 0x000fe40004800000 */
[----:B------:R-:W-:Y:S01]  /*3a10*/  ISETP.GT.AND P1, PT, R85, R26, PT ;  /* 0x0000001a5500720c */ /* 0x000fe20003f24270 */
[----:B------:R-:W-:Y:S01]  /*3a20*/  MUFU.TANH R16, R63 ;  /* 0x0000003f00107308 */ /* 0x000fe20000002400 */
[----:B----4-:R-:W-:-:S02]  /*3a30*/  FSEL R29, R4, -INF , !P0 ;  /* 0xff800000041d7808 */ /* 0x010fc40004000000 */
[----:B------:R-:W-:Y:S02]  /*3a40*/  FSEL R4, R96, -INF , !P3 ;  /* 0xff80000060047808 */ /* 0x000fe40005800000 */
[----:B------:R-:W-:Y:S02]  /*3a50*/  ISETP.GE.AND P3, PT, R26, R226, PT ;  /* 0x000000e21a00720c */ /* 0x000fe40003f66270 */
[----:B------:R-:W-:Y:S02]  /*3a60*/  FSEL R5, R98, -INF , !P1 ;  /* 0xff80000062057808 */ /* 0x000fe40004800000 */
[----:B------:R-:W-:Y:S02]  /*3a70*/  ISETP.GE.AND P0, PT, R27, R228, PT ;  /* 0x000000e41b00720c */ /* 0x000fe40003f06270 */
[----:B------:R-:W-:Y:S02]  /*3a80*/  ISETP.GT.AND P1, PT, R84, R26, PT ;  /* 0x0000001a5400720c */ /* 0x000fe40003f24270 */
[----:B------:R-:W-:-:S02]  /*3a90*/  FSEL R22, R5, -INF , !P3 ;  /* 0xff80000005167808 */ /* 0x000fc40005800000 */
[----:B------:R-:W-:Y:S02]  /*3aa0*/  ISETP.GT.AND P3, PT, R85, R32, PT ;  /* 0x000000205500720c */ /* 0x000fe40003f64270 */
[----:B------:R-:W-:Y:S02]  /*3ab0*/  FSEL R31, R4, -INF , !P0 ;  /* 0xff800000041f7808 */ /* 0x000fe40004000000 */
        /* <DEDUP_REMOVED lines=12> */
[----:B------:R-:W-:Y:S02]  /*3b80*/  ISETP.GT.AND P1, PT, R84, R33, PT ;  /* 0x000000215400720c */ /* 0x000fe40003f24270 */
[----:B--2---:R-:W-:Y:S02]  /*3b90*/  FSEL R53, R5, -INF , !P3 ;  /* 0xff80000005357808 */ /* 0x004fe40005800000 */
[----:B------:R-:W-:Y:S02]  /*3ba0*/  ISETP.GT.AND P3, PT, R85, R34, PT ;  /* 0x000000225500720c */ /* 0x000fe40003f64270 */
[----:B------:R-:W-:-:S02]  /*3bb0*/  FSEL R138, R4, -INF , !P0 ;  /* 0xff800000048a7808 */ /* 0x000fc40004000000 */
        /* <DEDUP_REMOVED lines=18> */
[----:B---3--:R-:W-:Y:S02]  /*3ce0*/  FSEL R5, R9, -INF , !P3 ;  /* 0xff80000009057808 */ /* 0x008fe40005800000 */
[----:B------:R-:W-:Y:S01]  /*3cf0*/  ISETP.GE.AND P0, PT, R35, R228, PT ;  /* 0x000000e42300720c */ /* 0x000fe20003f06270 */
[----:B------:R-:W1:Y:S01]  /*3d00*/  MUFU.TANH R9, R50 ;  /* 0x0000003200097308 */ /* 0x000e620000002400 */
[----:B------:R-:W-:Y:S02]  /*3d10*/  ISETP.GT.AND P3, PT, R84, R43, PT ;  /* 0x0000002b5400720c */ /* 0x000fe40003f64270 */
[----:B------:R-:W-:Y:S02]  /*3d20*/  FSEL R164, R5, -INF , !P1 ;  /* 0xff80000005a47808 */ /* 0x000fe40004800000 */
[----:B------:R-:W-:Y:S02]  /*3d30*/  ISETP.GT.AND P1, PT, R85, R48, PT ;  /* 0x000000305500720c */ /* 0x000fe40003f24270 */
[----:B------:R-:W-:-:S02]  /*3d40*/  FSEL R135, R4, -INF , !P0 ;  /* 0xff80000004877808 */ /* 0x000fc40004000000 */
[----:B-----5:R-:W-:Y:S02]  /*3d50*/  FSEL R4, R8, -INF , !P3 ;  /* 0xff80000008047808 */ /* 0x020fe40005800000 */
[----:B------:R-:W-:Y:S01]  /*3d60*/  ISETP.GE.AND P3, PT, R48, R226, PT ;  /* 0x000000e23000720c */ /* 0x000fe20003f66270 */
[----:B------:R-:W2:Y:S01]  /*3d70*/  MUFU.TANH R8, R52 ;  /* 0x0000003400087308 */ /* 0x000ea20000002400 */
[----:B------:R-:W-:Y:S02]  /*3d80*/  FSEL R5, R15, -INF , !P1 ;  /* 0xff8000000f057808 */ /* 0x000fe40004800000 */
[----:B------:R-:W-:Y:S02]  /*3d90*/  ISETP.GE.AND P0, PT, R43, R228, PT ;  /* 0x000000e42b00720c */ /* 0x000fe40003f06270 */
[----:B------:R-:W-:Y:S02]  /*3da0*/  ISETP.GT.AND P1, PT, R84, R48, PT ;  /* 0x000000305400720c */ /* 0x000fe40003f24270 */
[----:B------:R-:W-:Y:S01]  /*3db0*/  FSEL R165, R5, -INF , !P3 ;  /* 0xff80000005a57808 */ /* 0x000fe20005800000 */
[----:B------:R-:W-:Y:S01]  /*3dc0*/  MUFU.TANH R15, R66 ;  /* 0x00000042000f7308 */ /* 0x000fe20000002400 */
[----:B------:R-:W-:-:S02]  /*3dd0*/  ISETP.GT.AND P3, PT, R85, R46, PT ;  /* 0x0000002e5500720c */ /* 0x000fc40003f64270 */
[----:B------:R-:W-:Y:S02]  /*3de0*/  FSEL R174, R4, -INF , !P0 ;  /* 0xff80000004ae7808 */ /* 0x000fe40004000000 */
[----:B------:R-:W-:Y:S02]  /*3df0*/  FSEL R4, R14, -INF , !P1 ;  /* 0xff8000000e047808 */ /* 0x000fe40004800000 */
[----:B------:R-:W-:Y:S02]  /*3e00*/  ISETP.GE.AND P1, PT, R46, R226, PT ;  /* 0x000000e22e00720c */ /* 0x000fe40003f26270 */
[----:B------:R-:W-:Y:S02]  /*3e10*/  FSEL R5, R7, -INF , !P3 ;  /* 0xff80000007057808 */ /* 0x000fe40005800000 */
[----:B------:R-:W-:Y:S01]  /*3e20*/  ISETP.GE.AND P0, PT, R48, R228, PT ;  /* 0x000000e43000720c */ /* 0x000fe20003f06270 */
[----:B------:R-:W3:Y:S01]  /*3e30*/  MUFU.TANH R7, R57 ;  /* 0x0000003900077308 */ /* 0x000ee20000002400 */
[----:B------:R-:W-:-:S02]  /*3e40*/  ISETP.GT.AND P3, PT, R84, R46, PT ;  /* 0x0000002e5400720c */ /* 0x000fc40003f64270 */
[----:B------:R-:W-:Y:S02]  /*3e50*/  FSEL R167, R5, -INF , !P1 ;  /* 0xff80000005a77808 */ /* 0x000fe40004800000 */
[----:B------:R-:W-:Y:S02]  /*3e60*/  ISETP.GT.AND P1, PT, R85, R45, PT ;  /* 0x0000002d5500720c */ /* 0x000fe40003f24270 */
[----:B------:R-:W-:Y:S02]  /*3e70*/  FSEL R173, R4, -INF , !P0 ;  /* 0xff80000004ad7808 */ /* 0x000fe40004000000 */
[----:B------:R-:W-:Y:S02]  /*3e80*/  FSEL R4, R6, -INF , !P3 ;  /* 0xff80000006047808 */ /* 0x000fe40005800000 */
[----:B------:R-:W-:Y:S01]  /*3e90*/  ISETP.GE.AND P3, PT, R45, R226, PT ;  /* 0x000000e22d00720c */ /* 0x000fe20003f66270 */
[----:B------:R-:W4:Y:S01]  /*3ea0*/  MUFU.TANH R6, R59 ;  /* 0x0000003b00067308 */ /* 0x000f220000002400 */
[----:B------:R-:W-:-:S02]  /*3eb0*/  FSEL R5, R13, -INF , !P1 ;  /* 0xff8000000d057808 */ /* 0x000fc40004800000 */
[----:B------:R-:W-:Y:S02]  /*3ec0*/  ISETP.GE.AND P0, PT, R46, R228, PT ;  /* 0x000000e42e00720c */ /* 0x000fe40003f06270 */
[----:B------:R-:W-:Y:S02]  /*3ed0*/  ISETP.GT.AND P1, PT, R84, R45, PT ;  /* 0x0000002d5400720c */ /* 0x000fe40003f24270 */
[----:B------:R-:W-:Y:S02]  /*3ee0*/  FSEL R166, R5, -INF , !P3 ;  /* 0xff80000005a67808 */ /* 0x000fe40005800000 */
[----:B------:R-:W-:Y:S02]  /*3ef0*/  ISETP.GT.AND P3, PT, R85, R44, PT ;  /* 0x0000002c5500720c */ /* 0x000fe40003f64270 */
[----:B------:R-:W-:Y:S02]  /*3f00*/  FSEL R175, R4, -INF , !P0 ;  /* 0xff80000004af7808 */ /* 0x000fe40004000000 */
[----:B------:R-:W-:-:S02]  /*3f10*/  FSEL R4, R12, -INF , !P1 ;  /* 0xff8000000c047808 */ /* 0x000fc40004800000 */
[----:B------:R-:W-:Y:S01]  /*3f20*/  ISETP.GE.AND P1, PT, R44, R226, PT ;  /* 0x000000e22c00720c */ /* 0x000fe20003f26270 */
[----:B------:R-:W-:Y:S01]  /*3f30*/  MUFU.TANH R12, R69 ;  /* 0x00000045000c7308 */ /* 0x000fe20000002400 */
[----:B------:R-:W-:Y:S02]  /*3f40*/  FSEL R5, R11, -INF , !P3 ;  /* 0xff8000000b057808 */ /* 0x000fe40005800000 */
[----:B------:R-:W-:Y:S02]  /*3f50*/  ISETP.GE.AND P0, PT, R45, R228, PT ;  /* 0x000000e42d00720c */ /* 0x000fe40003f06270 */
[----:B------:R-:W-:Y:S02]  /*3f60*/  ISETP.GT.AND P3, PT, R84, R44, PT ;  /* 0x0000002c5400720c */ /* 0x000fe40003f64270 */
[----:B------:R-:W-:Y:S02]  /*3f70*/  FSEL R211, R5, -INF , !P1 ;  /* 0xff80000005d37808 */ /* 0x000fe40004800000 */
[----:B------:R-:W-:-:S02]  /*3f80*/  ISETP.GT.AND P1, PT, R85, R39, PT ;  /* 0x000000275500720c */ /* 0x000fc40003f24270 */
[----:B------:R-:W-:Y:S02]  /*3f90*/  FSEL R172, R4, -INF , !P0 ;  /* 0xff80000004ac7808 */ /* 0x000fe40004000000 */
[----:B------:R-:W-:Y:S02]  /*3fa0*/  ISETP.GE.AND P0, PT, R44, R228, PT ;  /* 0x000000e42c00720c */ /* 0x000fe40003f06270 */
[----:B-1----:R-:W-:Y:S02]  /*3fb0*/  FSEL R4, R9, -INF , !P3 ;  /* 0xff80000009047808 */ /* 0x002fe40005800000 */
[----:B------:R-:W-:Y:S02]  /*3fc0*/  ISETP.GE.AND P3, PT, R39, R226, PT ;  /* 0x000000e22700720c */ /* 0x000fe40003f66270 */
[----:B------:R-:W-:Y:S02]  /*3fd0*/  FSEL R5, R10, -INF , !P1 ;  /* 0xff8000000a057808 */ /* 0x000fe40004800000 */
[----:B------:R-:W-:-:S02]  /*3fe0*/  FSEL R215, R4, -INF , !P0 ;  /* 0xff80000004d77808 */ /* 0x000fc40004000000 */
[----:B------:R-:W-:Y:S02]  /*3ff0*/  ISETP.GT.AND P0, PT, R84, R39, PT ;  /* 0x000000275400720c */ /* 0x000fe40003f04270 */
[----:B------:R-:W-:Y:S02]  /*4000*/  FSEL R210, R5, -INF , !P3 ;  /* 0xff80000005d27808 */ /* 0x000fe40005800000 */
[----:B------:R-:W-:Y:S02]  /*4010*/  ISETP.GT.AND P3, PT, R85, R47, PT ;  /* 0x0000002f5500720c */ /* 0x000fe40003f64270 */
[----:B--2---:R-:W-:Y:S02]  /*4020*/  FSEL R4, R8, -INF , !P0 ;  /* 0xff80000008047808 */ /* 0x004fe40004000000 */
[----:B------:R-:W-:Y:S01]  /*4030*/  ISETP.GE.AND P0, PT, R47, R226, PT ;  /* 0x000000e22f00720c */ /* 0x000fe20003f06270 */
[----:B------:R-:W1:Y:S01]  /*4040*/  MUFU.TANH R8, R62 ;  /* 0x0000003e00087308 */ /* 0x000e620000002400 */
[----:B---3--:R-:W-:-:S02]  /*4050*/  FSEL R5, R7, -INF , !P3 ;  /* 0xff80000007057808 */ /* 0x008fc40005800000 */
[----:B------:R-:W-:Y:S02]  /*4060*/  ISETP.GE.AND P1, PT, R39, R228, PT ;  /* 0x000000e42700720c */ /* 0x000fe40003f26270 */
[----:B------:R-:W-:Y:S02]  /*4070*/  FSEL R212, R5, -INF , !P0 ;  /* 0xff80000005d47808 */ /* 0x000fe40004000000 */
[----:B------:R-:W-:Y:S01]  /*4080*/  FMNMX3.FTZ R5, R21, R20, R19, !PT ;  /* 0x0000001415057276 */ /* 0x000fe20007810013 */
[----:B------:R-:W2:Y:S01]  /*4090*/  MUFU.TANH R7, R61 ;  /* 0x0000003d00077308 */ /* 0x000ea20000002400 */
[----:B------:R-:W-:Y:S02]  /*40a0*/  FSEL R216, R4, -INF , !P1 ;  /* 0xff80000004d87808 */ /* 0x000fe40004800000 */
[----:B------:R-:W-:Y:S02]  /*40b0*/  FMNMX3.FTZ R4, R28, R29, R31, !PT ;  /* 0x0000001d1c047276 */ /* 0x000fe4000781001f */
[----:B------:R-:W-:-:S02]  /*40c0*/  FMNMX3.FTZ R5, R5, R22, R132, !PT ;  /* 0x0000001605057276 */ /* 0x000fc40007810084 */
[----:B------:R-:W-:Y:S02]  /*40d0*/  FMNMX3.FTZ R4, R4, R30, R138, !PT ;  /* 0x0000001e04047276 */ /* 0x000fe4000781008a */
[----:B------:R-:W-:Y:S02]  /*40e0*/  FMNMX3.FTZ R104, R5, R53, R134, !PT ;  /* 0x0000003505687276 */ /* 0x000fe40007810086 */
[----:B------:R-:W-:Y:S02]  /*40f0*/  ISETP.GT.AND P1, PT, R84, R47, PT ;  /* 0x0000002f5400720c */ /* 0x000fe40003f24270 */
[----:B------:R-:W-:Y:S02]  /*4100*/  FMNMX3.FTZ R4, R4, R136, R137, !PT ;  /* 0x0000008804047276 */ /* 0x000fe40007810089 */
[----:B------:R-:W-:Y:S02]  /*4110*/  FMNMX3.FTZ R104, R104, R133, R164, !PT ;  /* 0x0000008568687276 */ /* 0x000fe400078100a4 */
[----:B------:R-:W-:-:S02]  /*4120*/  ISETP.GE.AND P0, PT, R47, R228, PT ;  /* 0x000000e42f00720c */ /* 0x000fc40003f06270 */
[----:B----4-:R-:W-:Y:S02]  /*4130*/  FSEL R6, R6, -INF , !P1 ;  /* 0xff80000006067808 */ /* 0x010fe40004800000 */
[----:B------:R-:W-:Y:S02]  /*4140*/  ISETP.GT.AND P1, PT, R85, R51, PT ;  /* 0x000000335500720c */ /* 0x000fe40003f24270 */
[----:B------:R-:W-:Y:S02]  /*4150*/  FMNMX3.FTZ R4, R4, R135, R174, !PT ;  /* 0x0000008704047276 */ /* 0x000fe400078100ae */
[----:B------:R-:W-:Y:S02]  /*4160*/  FMNMX3.FTZ R104, R104, R165, R167, !PT ;  /* 0x000000a568687276 */ /* 0x000fe400078100a7 */
[----:B------:R-:W-:Y:S02]  /*4170*/  FSEL R218, R6, -INF , !P0 ;  /* 0xff80000006da7808 */ /* 0x000fe40004000000 */
[----:B------:R-:W-:-:S02]  /*4180*/  ISETP.GE.AND P0, PT, R51, R226, PT ;  /* 0x000000e23300720c */ /* 0x000fc40003f06270 */
[----:B-1----:R-:W-:Y:S02]  /*4190*/  FSEL R5, R8, -INF , !P1 ;  /* 0xff80000008057808 */ /* 0x002fe40004800000 */
[----:B------:R-:W-:Y:S02]  /*41a0*/  FMNMX3.FTZ R4, R4, R173, R175, !PT ;  /* 0x000000ad04047276 */ /* 0x000fe400078100af */
[----:B------:R-:W-:Y:S02]  /*41b0*/  ISETP.GT.AND P1, PT, R84, R51, PT ;  /* 0x000000335400720c */ /* 0x000fe40003f24270 */
[----:B------:R-:W-:Y:S02]  /*41c0*/  FMNMX3.FTZ R104, R104, R166, R211, !PT ;  /* 0x000000a668687276 */ /* 0x000fe400078100d3 */
[----:B------:R-:W-:Y:S02]  /*41d0*/  FSEL R209, R5, -INF , !P0 ;  /* 0xff80000005d17808 */ /* 0x000fe40004000000 */
[----:B------:R-:W-:-:S02]  /*41e0*/  FMNMX3.FTZ R4, R4, R172, R215, !PT ;  /* 0x000000ac04047276 */ /* 0x000fc400078100d7 */
[----:B------:R-:W-:Y:S02]  /*41f0*/  ISETP.GE.AND P0, PT, R51, R228, PT ;  /* 0x000000e43300720c */ /* 0x000fe40003f06270 */
[----:B--2---:R-:W-:Y:S02]  /*4200*/  FSEL R5, R7, -INF , !P1 ;  /* 0xff80000007057808 */ /* 0x004fe40004800000 */
[----:B------:R-:W-:Y:S01]  /*4210*/  FMNMX3.FTZ R104, R104, R210, R212, !PT ;  /* 0x000000d268687276 */ /* 0x000fe200078100d4 */
[----:B------:R-:W1:Y:S01]  /*4220*/  MUFU.TANH R7, R65 ;  /* 0x0000004100077308 */ /* 0x000e620000002400 */
[----:B------:R-:W-:Y:S02]  /*4230*/  FMNMX3.FTZ R4, R4, R216, R218, !PT ;  /* 0x000000d804047276 */ /* 0x000fe400078100da */
[----:B------:R-:W-:Y:S02]  /*4240*/  FSEL R213, R5, -INF , !P0 ;  /* 0xff80000005d57808 */ /* 0x000fe40004000000 */
[----:B------:R-:W-:-:S02]  /*4250*/  FMNMX.FTZ R104, R209, R104, !PT ;  /* 0x00000068d1687209 */ /* 0x000fc40007810000 */
[----:B------:R-:W-:Y:S01]  /*4260*/  FMNMX.FTZ R101, R213, R4, !PT ;  /* 0x00000004d5657209 */ /* 0x000fe20007810000 */
[----:B------:R-:W2:Y:S01]  /*4270*/  MUFU.TANH R5, R68 ;  /* 0x0000004400057308 */ /* 0x000ea20000002400 */
[C---:B------:R-:W-:Y:S01]  /*4280*/  ISETP.GT.AND P5, PT, R17.reuse, R3, PT ;  /* 0x000000031100720c */ /* 0x040fe20003fa4270 */
[----:B------:R-:W3:Y:S01]  /*4290*/  SHFL.BFLY PT, R4, R104, 0x2, 0x1f ;  /* 0x0c401f0068047f89 */ /* 0x000ee200000e0000 */
[----:B------:R-:W-:Y:S02]  /*42a0*/  ISETP.GT.AND P4, PT, R17, R18, PT ;  /* 0x000000121100720c */ /* 0x000fe40003f84270 */
[----:B------:R-:W-:Y:S01]  /*42b0*/  FSEL R40, R114, -INF , !P5 ;  /* 0xff80000072287808 */ /* 0x000fe20006800000 */
[----:B------:R-:W-:Y:S01]  /*42c0*/  SHFL.BFLY PT, R6, R101, 0x2, 0x1f ;  /* 0x0c401f0065067f89 */ /* 0x000fe200000e0000 */
[----:B------:R-:W-:Y:S02]  /*42d0*/  FSEL R36, R113, -INF , !P4 ;  /* 0xff80000071247808 */ /* 0x000fe40006000000 */
[----:B------:R-:W-:-:S02]  /*42e0*/  ISETP.GT.AND P6, PT, R17, R32, PT ;  /* 0x000000201100720c */ /* 0x000fc40003fc4270 */
[C---:B------:R-:W-:Y:S02]  /*42f0*/  ISETP.GT.AND P5, PT, R17.reuse, R33, PT ;  /* 0x000000211100720c */ /* 0x040fe40003fa4270 */
[C---:B------:R-:W-:Y:S02]  /*4300*/  ISETP.GT.AND P4, PT, R17.reuse, R34, PT ;  /* 0x000000221100720c */ /* 0x040fe40003f84270 */
[C---:B------:R-:W-:Y:S02]  /*4310*/  ISETP.GT.AND P3, PT, R17.reuse, R35, PT ;  /* 0x000000231100720c */ /* 0x040fe40003f64270 */
[C---:B------:R-:W-:Y:S02]  /*4320*/  ISETP.GT.AND P1, PT, R17.reuse, R43, PT ;  /* 0x0000002b1100720c */ /* 0x040fe40003f24270 */
[----:B------:R-:W-:Y:S02]  /*4330*/  ISETP.GT.AND P0, PT, R17, R48, PT ;  /* 0x000000301100720c */ /* 0x000fe40003f04270 */
[----:B------:R-:W-:-:S02]  /*4340*/  FSEL R11, R82, -INF , !P6 ;  /* 0xff800000520b7808 */ /* 0x000fc40007000000 */
[----:B------:R-:W-:Y:S02]  /*4350*/  FSEL R10, R81, -INF , !P5 ;  /* 0xff800000510a7808 */ /* 0x000fe40006800000 */
[----:B------:R-:W-:Y:S02]  /*4360*/  FSEL R9, R80, -INF , !P4 ;  /* 0xff80000050097808 */ /* 0x000fe40006000000 */
        /* <DEDUP_REMOVED lines=12> */
[-C--:B------:R-:W-:Y:S02]  /*4430*/  ISETP.GE.AND P6, PT, R3, R229.reuse, PT ;  /* 0x000000e50300720c */ /* 0x080fe40003fc6270 */
[-C--:B------:R-:W-:Y:S02]  /*4440*/  ISETP.GE.AND P5, PT, R18, R229.reuse, PT ;  /* 0x000000e51200720c */ /* 0x080fe40003fa6270 */
[----:B------:R-:W-:Y:S02]  /*4450*/  ISETP.GE.AND P4, PT, R27, R229, PT ;  /* 0x000000e51b00720c */ /* 0x000fe40003f86270 */
[----:B------:R-:W-:-:S02]  /*4460*/  FSEL R12, R12, -INF , !P3 ;  /* 0xff8000000c0c7808 */ /* 0x000fc40005800000 */
[----:B-1----:R-:W-:Y:S02]  /*4470*/  FSEL R7, R7, -INF , !P1 ;  /* 0xff80000007077808 */ /* 0x002fe40004800000 */
[----:B---3--:R-:W-:Y:S02]  /*4480*/  FMNMX.FTZ R104, R104, R4, !PT ;  /* 0x0000000468687209 */ /* 0x008fe40007810000 */
[-C--:B------:R-:W-:Y:S02]  /*4490*/  ISETP.GE.AND P3, PT, R26, R229.reuse, PT ;  /* 0x000000e51a00720c */ /* 0x080fe40003f66270 */
[----:B------:R-:W-:Y:S02]  /*44a0*/  ISETP.GE.AND P1, PT, R32, R229, PT ;  /* 0x000000e52000720c */ /* 0x000fe40003f26270 */
[----:B------:R-:W-:Y:S02]  /*44b0*/  FSEL R40, R40, -INF , !P6 ;  /* 0xff80000028287808 */ /* 0x000fe40007000000 */
[----:B------:R-:W-:-:S02]  /*44c0*/  FSEL R41, R36, -INF , !P5 ;  /* 0xff80000024297808 */ /* 0x000fc40006800000 */
[----:B------:R-:W-:Y:S02]  /*44d0*/  FSEL R42, R54, -INF , !P4 ;  /* 0xff800000362a7808 */ /* 0x000fe40006000000 */
[----:B------:R-:W-:Y:S02]  /*44e0*/  FMNMX3.FTZ R4, R67, R71, R70, !PT ;  /* 0x0000004743047276 */ /* 0x000fe40007810046 */
[----:B--2---:R-:W-:Y:S02]  /*44f0*/  FSEL R18, R5, -INF , !P0 ;  /* 0xff80000005127808 */ /* 0x004fe40004000000 */
[-C--:B------:R-:W-:Y:S01]  /*4500*/  ISETP.GE.AND P4, PT, R43, R229.reuse, PT ;  /* 0x000000e52b00720c */ /* 0x080fe20003f86270 */
[----:B------:R-:W1:Y:S01]  /*4510*/  SHFL.BFLY PT, R5, R104, 0x1, 0x1f ;  /* 0x0c201f0068057f89 */ /* 0x000e6200000e0000 */
[-C--:B------:R-:W-:Y:S02]  /*4520*/  ISETP.GE.AND P0, PT, R33, R229.reuse, PT ;  /* 0x000000e52100720c */ /* 0x080fe40003f06270 */
[----:B------:R-:W-:-:S02]  /*4530*/  ISETP.GE.AND P6, PT, R34, R229, PT ;  /* 0x000000e52200720c */ /* 0x000fc40003fc6270 */
[----:B------:R-:W-:Y:S02]  /*4540*/  FSEL R43, R56, -INF , !P3 ;  /* 0xff800000382b7808 */ /* 0x000fe40005800000 */
[----:B------:R-:W-:Y:S02]  /*4550*/  FSEL R107, R11, -INF , !P1 ;  /* 0xff8000000b6b7808 */ /* 0x000fe40004800000 */
[----:B------:R-:W-:Y:S02]  /*4560*/  FMNMX3.FTZ R3, R40, R41, R42, !PT ;  /* 0x0000002928037276 */ /* 0x000fe4000781002a */
[----:B------:R-:W-:Y:S02]  /*4570*/  FMNMX3.FTZ R4, R4, R72, R153, !PT ;  /* 0x0000004804047276 */ /* 0x000fe40007810099 */
[----:B------:R-:W-:Y:S02]  /*4580*/  ISETP.GE.AND P5, PT, R35, R229, PT ;  /* 0x000000e52300720c */ /* 0x000fe40003fa6270 */
[----:B------:R-:W-:-:S02]  /*4590*/  FSEL R106, R10, -INF , !P0 ;  /* 0xff8000000a6a7808 */ /* 0x000fc40004000000 */
[----:B------:R-:W-:Y:S02]  /*45a0*/  FSEL R105, R9, -INF , !P6 ;  /* 0xff80000009697808 */ /* 0x000fe40007000000 */
[----:B------:R-:W-:Y:S02]  /*45b0*/  FMNMX3.FTZ R3, R3, R43, R107, !PT ;  /* 0x0000002b03037276 */ /* 0x000fe4000781006b */
[----:B------:R-:W-:Y:S02]  /*45c0*/  FMNMX3.FTZ R4, R4, R152, R139, !PT ;  /* 0x0000009804047276 */ /* 0x000fe4000781008b */
[-C--:B------:R-:W-:Y:S02]  /*45d0*/  ISETP.GE.AND P3, PT, R48, R229.reuse, PT ;  /* 0x000000e53000720c */ /* 0x080fe40003f66270 */
[----:B------:R-:W-:Y:S02]  /*45e0*/  ISETP.GE.AND P1, PT, R46, R229, PT ;  /* 0x000000e52e00720c */ /* 0x000fe40003f26270 */
[----:B------:R-:W-:-:S02]  /*45f0*/  FSEL R100, R8, -INF , !P5 ;  /* 0xff80000008647808 */ /* 0x000fc40006800000 */
[----:B------:R-:W-:Y:S02]  /*4600*/  FSEL R186, R13, -INF , !P4 ;  /* 0xff8000000dba7808 */ /* 0x000fe40006000000 */
[----:B------:R-:W-:Y:S02]  /*4610*/  FMNMX3.FTZ R3, R3, R106, R105, !PT ;  /* 0x0000006a03037276 */ /* 0x000fe40007810069 */
[----:B------:R-:W-:Y:S02]  /*4620*/  FMNMX3.FTZ R4, R4, R154, R198, !PT ;  /* 0x0000009a04047276 */ /* 0x000fe400078100c6 */
[-C--:B------:R-:W-:Y:S02]  /*4630*/  ISETP.GE.AND P6, PT, R44, R229.reuse, PT ;  /* 0x000000e52c00720c */ /* 0x080fe40003fc6270 */
[----:B------:R-:W-:Y:S02]  /*4640*/  LEA R220, R0, UR5, 0x1 ;  /* 0x0000000500dc7c11 */ /* 0x000fe4000f8e08ff */
[----:B------:R-:W-:-:S02]  /*4650*/  ISETP.GE.AND P0, PT, R45, R229, PT ;  /* 0x000000e52d00720c */ /* 0x000fc40003f06270 */
[----:B------:R-:W-:Y:S01]  /*4660*/  FSEL R185, R14, -INF , !P3 ;  /* 0xff8000000eb97808 */ /* 0x000fe20005800000 */
[----:B------:R-:W-:Y:S01]  /*4670*/  IMAD.IADD R14, R2, 0x1, R220 ;  /* 0x00000001020e7824 */ /* 0x000fe200078e02dc */
[----:B------:R-:W-:Y:S01]  /*4680*/  FSEL R182, R17, -INF , !P1 ;  /* 0xff80000011b67808 */ /* 0x000fe20004800000 */
[----:B------:R-:W-:Y:S01]  /*4690*/  LDSM.16.MT88.4 R24, [R220+0x9000] ;  /* 0x00900000dc18783b */ /* 0x000fe20000004200 */
[----:B------:R-:W-:Y:S02]  /*46a0*/  FMNMX3.FTZ R0, R3, R100, R186, !PT ;  /* 0x0000006403007276 */ /* 0x000fe400078100ba */
[----:B------:R-:W-:Y:S01]  /*46b0*/  FMNMX3.FTZ R3, R4, R197, R196, !PT ;  /* 0x000000c504037276 */ /* 0x000fe200078100c4 */
[----:B------:R-:W-:Y:S01]  /*46c0*/  LDSM.16.MT88.4 R32, [R220+0xb000] ;  /* 0x00b00000dc20783b */ /* 0x000fe20000004200 */
[----:B------:R-:W-:Y:S01]  /*46d0*/  FSEL R248, R15, -INF , !P6 ;  /* 0xff8000000ff87808 */ /* 0x000fe20007000000 */
[----:B------:R-:W-:Y:S01]  /*46e0*/  IMAD.MOV.U32 R15, RZ, RZ, R83 ;  /* 0x000000ffff0f7224 */ /* 0x000fe200078e0053 */
[----:B------:R-:W-:Y:S01]  /*46f0*/  FSEL R181, R16, -INF , !P0 ;  /* 0xff80000010b57808 */ /* 0x000fe20004000000 */
[----:B------:R-:W-:Y:S01]  /*4700*/  LDSM.16.MT88.4 R56, [R220+0xa400] ;  /* 0x00a40000dc38783b */ /* 0x000fe20000004200 */
[----:B------:R-:W-:-:S02]  /*4710*/  FMNMX3.FTZ R0, R0, R185, R182, !PT ;  /* 0x000000b900007276 */ /* 0x000fc400078100b6 */
[----:B------:R-:W-:Y:S02]  /*4720*/  FMNMX3.FTZ R3, R3, R214, R140, !PT ;  /* 0x000000d603037276 */ /* 0x000fe4000781008c */
[-C--:B------:R-:W-:Y:S02]  /*4730*/  ISETP.GE.AND P5, PT, R39, R229.reuse, PT ;  /* 0x000000e52700720c */ /* 0x080fe40003fa6270 */
[----:B------:R-:W-:Y:S01]  /*4740*/  ISETP.GE.AND P4, PT, R47, R229, PT ;  /* 0x000000e52f00720c */ /* 0x000fe20003f86270 */
[----:B------:R-:W-:Y:S01]  /*4750*/  LDSM.16.MT88.4 R36, [R14+0xa000] ;  /* 0x00a000000e24783b */ /* 0x000fe20000004200 */
[----:B------:R-:W-:Y:S02]  /*4760*/  FMNMX3.FTZ R4, R0, R181, R248, !PT ;  /* 0x000000b500047276 */ /* 0x000fe400078100f8 */
[----:B------:R-:W-:Y:S01]  /*4770*/  FMNMX3.FTZ R0, R3, R15, R169, !PT ;  /* 0x0000000f03007276 */ /* 0x000fe200078100a9 */
[----:B------:R-:W-:Y:S01]  /*4780*/  LDSM.16.MT88.4 R44, [R220+0xb400] ;  /* 0x00b40000dc2c783b */ /* 0x000fe20000004200 */
[----:B------:R-:W-:-:S02]  /*4790*/  ISETP.GE.AND P3, PT, R51, R229, PT ;  /* 0x000000e53300720c */ /* 0x000fc40003f66270 */
[----:B------:R-:W-:Y:S01]  /*47a0*/  FSEL R246, R12, -INF , !P5 ;  /* 0xff8000000cf67808 */ /* 0x000fe20006800000 */
[----:B------:R-:W-:Y:S01]  /*47b0*/  LDSM.16.MT88.4 R48, [R14+0x9400] ;  /* 0x009400000e30783b */ /* 0x000fe20000004200 */
[----:B------:R-:W-:Y:S02]  /*47c0*/  FSEL R251, R7, -INF , !P4 ;  /* 0xff80000007fb7808 */ /* 0x000fe40006000000 */
[----:B-1----:R-:W-:Y:S02]  /*47d0*/  FMNMX.FTZ R104, R104, R5, !PT ;  /* 0x0000000568687209 */ /* 0x002fe40007810000 */
[----:B------:R-:W-:Y:S02]  /*47e0*/  FMNMX.FTZ R5, R155, R0, !PT ;  /* 0x000000009b057209 */ /* 0x000fe40007810000 */
[----:B------:R-:W-:Y:S01]  /*47f0*/  FSEL R250, R18, -INF , !P3 ;  /* 0xff80000012fa7808 */ /* 0x000fe20005800000 */
[----:B------:R-:W-:Y:S01]  /*4800*/  FMUL.FTZ R3, R104, UR6 ;  /* 0x0000000668037c20 */ /* 0x000fe20008410000 */
[----:B------:R-:W-:Y:S01]  /*4810*/  FMNMX3.FTZ R0, R4, R246, R251, !PT ;  /* 0x000000f604007276 */ /* 0x000fe200078100fb */
[----:B------:R-:W1:Y:S01]  /*4820*/  SHFL.BFLY PT, R9, R5, 0x2, 0x1f ;  /* 0x0c401f0005097f89 */ /* 0x000e6200000e0000 */
[----:B------:R-:W-:-:S02]  /*4830*/  FMNMX.FTZ R101, R101, R6, !PT ;  /* 0x0000000665657209 */ /* 0x000fc40007810000 */
[----:B------:R-:W-:Y:S02]  /*4840*/  FMNMX.FTZ R4, R250, R0, !PT ;  /* 0x00000000fa047209 */ /* 0x000fe40007810000 */
[----:B------:R-:W-:Y:S01]  /*4850*/  FSETP.NEU.FTZ.AND P0, PT, R104, -INF , PT ;  /* 0xff8000006800780b */ /* 0x000fe20003f1d000 */
[----:B------:R-:W2:Y:S03]  /*4860*/  SHFL.BFLY PT, R6, R101, 0x1, 0x1f ;  /* 0x0c201f0065067f89 */ /* 0x000ea600000e0000 */
[----:B------:R-:W-:Y:S01]  /*4870*/  FSEL R3, R3, RZ, P0 ;  /* 0x000000ff03037208 */ /* 0x000fe20000000000 */
[----:B------:R-:W3:Y:S04]  /*4880*/  SHFL.BFLY PT, R10, R4, 0x2, 0x1f ;  /* 0x0c401f00040a7f89 */ /* 0x000ee800000e0000 */
[--C-:B------:R-:W-:Y:S01]  /*4890*/  FFMA.FTZ R8, R22, UR6, -R3.reuse ;  /* 0x0000000616087c23 */ /* 0x100fe20008010803 */
[----:B------:R-:W-:-:S03]  /*48a0*/  FFMA.FTZ R7, R20, UR6, -R3 ;  /* 0x0000000614077c23 */ /* 0x000fc60008010803 */
[----:B------:R3:W-:Y:S04]  /*48b0*/  MUFU.EX2 R252, R8 ;  /* 0x0000000800fc7308 */ /* 0x0007e80000000800 */
[----:B------:R4:W-:Y:S01]  /*48c0*/  MUFU.EX2 R245, R7 ;  /* 0x0000000700f57308 */ /* 0x0009e20000000800 */
[----:B-1----:R-:W-:-:S05]  /*48d0*/  FMNMX.FTZ R9, R5, R9, !PT ;  /* 0x0000000905097209 */ /* 0x002fca0007810000 */
[----:B------:R-:W1:Y:S01]  /*48e0*/  SHFL.BFLY PT, R11, R9, 0x1, 0x1f ;  /* 0x0c201f00090b7f89 */ /* 0x000e6200000e0000 */
[----:B--2---:R-:W-:Y:S01]  /*48f0*/  FMNMX.FTZ R101, R101, R6, !PT ;  /* 0x0000000665657209 */ /* 0x004fe20007810000 */
[----:B------:R-:W-:Y:S02]  /*4900*/  FFMA.FTZ R6, R21, UR6, -R3 ;  /* 0x0000000615067c23 */ /* 0x000fe40008010803 */
[----:B------:R-:W-:Y:S01]  /*4910*/  LDSM.16.MT88.4 R20, [R220+0xa000] ;  /* 0x00a00000dc14783b */ /* 0x000fe20000004200 */
[----:B---3--:R-:W-:Y:S01]  /*4920*/  FMNMX.FTZ R8, R4, R10, !PT ;  /* 0x0000000a04087209 */ /* 0x008fe20007810000 */
[C---:B------:R-:W-:Y:S01]  /*4930*/  FMUL.FTZ R0, R101.reuse, UR6 ;  /* 0x0000000665007c20 */ /* 0x040fe20008410000 */
[----:B------:R-:W-:Y:S01]  /*4940*/  FSETP.NEU.FTZ.AND P0, PT, R101, -INF , PT ;  /* 0xff8000006500780b */ /* 0x000fe20003f1d000 */
[----:B------:R2:W3:Y:S02]  /*4950*/  MUFU.EX2 R249, R6 ;  /* 0x0000000600f97308 */ /* 0x0004e40000000800 */
[----:B------:R-:W5:Y:S01]  /*4960*/  SHFL.BFLY PT, R10, R8, 0x1, 0x1f ;  /* 0x0c201f00080a7f89 */ /* 0x000f6200000e0000 */
[----:B------:R-:W-:-:S05]  /*4970*/  FSEL R0, R0, RZ, P0 ;  /* 0x000000ff00007208 */ /* 0x000fca0000000000 */
[--C-:B----4-:R-:W-:Y:S01]  /*4980*/  FFMA.FTZ R7, R28, UR6, -R0.reuse ;  /* 0x000000061c077c23 */ /* 0x110fe20008010800 */
[----:B------:R-:W-:-:S03]  /*4990*/  FFMA.FTZ R5, R30, UR6, -R0 ;  /* 0x000000061e057c23 */ /* 0x000fc60008010800 */
[----:B------:R4:W-:Y:S01]  /*49a0*/  MUFU.EX2 R243, R7 ;  /* 0x0000000700f37308 */ /* 0x0009e20000000800 */
[----:B--2---:R-:W-:Y:S01]  /*49b0*/  FFMA.FTZ R6, R19, UR6, -R3 ;  /* 0x0000000613067c23 */ /* 0x004fe20008010803 */
[----:B---3--:R-:W-:Y:S01]  /*49c0*/  F2FP.BF16.F32.PACK_AB R4, R245, R249 ;  /* 0x000000f9f504723e */ /* 0x008fe200000010ff */
[----:B------:R-:W2:Y:S01]  /*49d0*/  LDSM.16.MT88.4 R16, [R14+0x9000] ;  /* 0x009000000e10783b */ /* 0x000ea20000004200 */
[----:B-1----:R-:W-:Y:S01]  /*49e0*/  FMNMX.FTZ R103, R9, R11, !PT ;  /* 0x0000000b09677209 */ /* 0x002fe20007810000 */
[----:B------:R1:W-:Y:S03]  /*49f0*/  MUFU.EX2 R247, R6 ;  /* 0x0000000600f77308 */ /* 0x0003e60000000800 */
[C---:B------:R-:W-:Y:S01]  /*4a00*/  FSETP.NEU.FTZ.AND P0, PT, R103.reuse, -INF , PT ;  /* 0xff8000006700780b */ /* 0x040fe20003f1d000 */
[----:B------:R-:W-:Y:S01]  /*4a10*/  FMUL.FTZ R9, R103, UR6 ;  /* 0x0000000667097c20 */ /* 0x000fe20008410000 */
[----:B------:R-:W-:Y:S01]  /*4a20*/  MUFU.EX2 R244, R5 ;  /* 0x0000000500f47308 */ /* 0x000fe20000000800 */
[----:B----4-:R-:W-:Y:S01]  /*4a30*/  FFMA.FTZ R7, R31, UR6, -R0 ;  /* 0x000000061f077c23 */ /* 0x010fe20008010800 */
[----:B-----5:R-:W-:-:S02]  /*4a40*/  FMNMX.FTZ R102, R8, R10, !PT ;  /* 0x0000000a08667209 */ /* 0x020fc40007810000 */
[----:B------:R-:W-:Y:S01]  /*4a50*/  FSEL R12, R9, RZ, P0 ;  /* 0x000000ff090c7208 */ /* 0x000fe20000000000 */
[----:B------:R-:W3:Y:S01]  /*4a60*/  MUFU.EX2 R241, R7 ;  /* 0x0000000700f17308 */ /* 0x000ee20000000800 */
[C---:B------:R-:W-:Y:S01]  /*4a70*/  FSETP.NEU.FTZ.AND P0, PT, R102.reuse, -INF , PT ;  /* 0xff8000006600780b */ /* 0x040fe20003f1d000 */
[----:B-1----:R-:W-:Y:S01]  /*4a80*/  FFMA.FTZ R6, R29, UR6, -R0 ;  /* 0x000000061d067c23 */ /* 0x002fe20008010800 */
[----:B------:R-:W-:Y:S01]  /*4a90*/  FMUL.FTZ R8, R102, UR6 ;  /* 0x0000000666087c20 */ /* 0x000fe20008410000 */
[----:B------:R-:W1:Y:S01]  /*4aa0*/  LDSM.16.MT88.4 R28, [R14+0xb000] ;  /* 0x00b000000e1c783b */ /* 0x000e620000004200 */
[--C-:B------:R-:W-:Y:S01]  /*4ab0*/  FFMA.FTZ R9, R67, UR6, -R12.reuse ;  /* 0x0000000643097c23 */ /* 0x100fe2000801080c */
[--C-:B------:R-:W-:Y:S01]  /*4ac0*/  FFMA.FTZ R10, R71, UR6, -R12.reuse ;  /* 0x00000006470a7c23 */ /* 0x100fe2000801080c */
[----:B------:R4:W5:Y:S01]  /*4ad0*/  MUFU.EX2 R242, R6 ;  /* 0x0000000600f27308 */ /* 0x0009620000000800 */
[----:B------:R-:W-:Y:S01]  /*4ae0*/  FSEL R13, R8, RZ, P0 ;  /* 0x000000ff080d7208 */ /* 0x000fe20000000000 */
[----:B------:R-:W-:-:S02]  /*4af0*/  FFMA.FTZ R8, R70, UR6, -R12 ;  /* 0x0000000646087c23 */ /* 0x000fc4000801080c */
[----:B------:R2:W-:Y:S01]  /*4b00*/  MUFU.EX2 R237, R9 ;  /* 0x0000000900ed7308 */ /* 0x0005e20000000800 */
[----:B---3--:R-:W-:-:S03]  /*4b10*/  F2FP.BF16.F32.PACK_AB R7, R244, R241 ;  /* 0x000000f1f407723e */ /* 0x008fc600000010ff */
[----:B------:R3:W-:Y:S04]  /*4b20*/  MUFU.EX2 R239, R8 ;  /* 0x0000000800ef7308 */ /* 0x0007e80000000800 */
[----:B------:R3:W-:Y:S01]  /*4b30*/  MUFU.EX2 R235, R10 ;  /* 0x0000000a00eb7308 */ /* 0x0007e20000000800 */
[----:B----4-:R-:W-:Y:S02]  /*4b40*/  F2FP.BF16.F32.PACK_AB R6, R252, R247 ;  /* 0x000000f7fc06723e */ /* 0x010fe400000010ff */
[----:B-----5:R-:W-:Y:S01]  /*4b50*/  F2FP.BF16.F32.PACK_AB R5, R242, R243 ;  /* 0x000000f3f205723e */ /* 0x020fe200000010ff */
[----:B--2---:R-:W-:Y:S01]  /*4b60*/  FFMA.FTZ R9, R72, UR6, -R12 ;  /* 0x0000000648097c23 */ /* 0x004fe2000801080c */
[----:B---3--:R-:W-:-:S03]  /*4b70*/  FFMA.FTZ R8, R40, UR6, -R13 ;  /* 0x0000000628087c23 */ /* 0x008fc6000801080d */
[----:B------:R2:W3:Y:S02]  /*4b80*/  MUFU.EX2 R240, R9 ;  /* 0x0000000900f07308 */ /* 0x0004e40000000800 */
[C---:B------:R-:W-:Y:S01]  /*4b90*/  HMMA.16816.F32.BF16 R124, R4.reuse, R24, RZ ;  /* 0x00000018047c723c */ /* 0x040fe200000418ff */
[--C-:B------:R-:W-:Y:S01]  /*4ba0*/  FFMA.FTZ R10, R41, UR6, -R13.reuse ;  /* 0x00000006290a7c23 */ /* 0x100fe2000801080d */
[----:B------:R4:W-:Y:S04]  /*4bb0*/  MUFU.EX2 R230, R8 ;  /* 0x0000000800e67308 */ /* 0x0009e80000000800 */
[----:B------:R3:W5:Y:S02]  /*4bc0*/  MUFU.EX2 R223, R10 ;  /* 0x0000000a00df7308 */ /* 0x0007640000000800 */
[----:B------:R-:W-:Y:S01]  /*4bd0*/  HMMA.16816.F32.BF16 R120, R4, R16, RZ ;  /* 0x000000100478723c */ /* 0x000fe200000418ff */
[----:B--2---:R-:W-:-:S07]  /*4be0*/  FFMA.FTZ R9, R42, UR6, -R13 ;  /* 0x000000062a097c23 */ /* 0x004fce000801080d */
[----:B------:R-:W-:Y:S01]  /*4bf0*/  HMMA.16816.F32.BF16 R116, R4, R20, RZ ;  /* 0x000000140474723c */ /* 0x000fe200000418ff */
[----:B----4-:R-:W-:Y:S01]  /*4c00*/  FFMA.FTZ R8, R43, UR6, -R13 ;  /* 0x000000062b087c23 */ /* 0x010fe2000801080d */
[----:B------:R5:W-:Y:S01]  /*4c10*/  MUFU.EX2 R231, R9 ;  /* 0x0000000900e77308 */ /* 0x000be20000000800 */
[----:B---3--:R-:W-:-:S03]  /*4c20*/  F2FP.BF16.F32.PACK_AB R10, R240, R239 ;  /* 0x000000eff00a723e */ /* 0x008fc600000010ff */
[----:B------:R2:W3:Y:S02]  /*4c30*/  MUFU.EX2 R238, R8 ;  /* 0x0000000800ee7308 */ /* 0x0004e40000000800 */
[C---:B------:R-:W-:Y:S08]  /*4c40*/  HMMA.16816.F32.BF16 R112, R4.reuse, R36, RZ ;  /* 0x000000240470723c */ /* 0x040ff000000418ff */
[----:B------:R-:W-:Y:S01]  /*4c50*/  HMMA.16816.F32.BF16 R108, R4, R32, RZ ;  /* 0x00000020046c723c */ /* 0x000fe200000418ff */
[----:B-----5:R-:W-:-:S02]  /*4c60*/  F2FP.BF16.F32.PACK_AB R9, R223, R230 ;  /* 0x000000e6df09723e */ /* 0x020fc400000010ff */
[----:B--2---:R-:W-:Y:S02]  /*4c70*/  F2FP.BF16.F32.PACK_AB R8, R235, R237 ;  /* 0x000000edeb08723e */ /* 0x004fe400000010ff */
[----:B---3--:R-:W-:-:S03]  /*4c80*/  F2FP.BF16.F32.PACK_AB R11, R238, R231 ;  /* 0x000000e7ee0b723e */ /* 0x008fc600000010ff */
[C---:B-1----:R-:W-:Y:S08]  /*4c90*/  HMMA.16816.F32.BF16 R96, R4.reuse, R28, RZ ;  /* 0x0000001c0460723c */ /* 0x042ff000000418ff */
        /* <DEDUP_REMOVED lines=45> */
[----:B------:R-:W-:Y:S01]  /*4f70*/  IMAD.MOV.U32 R11, RZ, RZ, R140 ;  /* 0x000000ffff0b7224 */ /* 0x000fe200078e008c */
[----:B------:R1:W-:Y:S01]  /*4f80*/  MUFU.EX2 R205, R8 ;  /* 0x0000000800cd7308 */ /* 0x0003e20000000800 */
[----:B------:R-:W-:Y:S01]  /*4f90*/  IMAD.MOV.U32 R106, RZ, RZ, R155 ;  /* 0x000000ffff6a7224 */ /* 0x000fe200078e009b */
[----:B------:R-:W-:Y:S01]  /*4fa0*/  LDSM.16.MT88.4 R28, [R14+0x9800] ;  /* 0x009800000e1c783b */ /* 0x000fe20000004200 */
        /* <DEDUP_REMOVED lines=11> */
[----:B------:R-:W-:Y:S01]  /*5060*/  HMMA.16816.F32.BF16 R152, R4, R58, R84 ;  /* 0x0000003a0498723c */ /* 0x000fe20000041854 */
[----:B-1----:R-:W-:Y:S01]  /*5070*/  FFMA.FTZ R8, R107, UR6, -R13 ;  /* 0x000000066b087c23 */ /* 0x002fe2000801080d */
[----:B------:R-:W-:-:S03]  /*5080*/  IMAD.MOV.U32 R107, RZ, RZ, R169 ;  /* 0x000000ffff6b7224 */ /* 0x000fc600078e00a9 */
[----:B------:R1:W3:Y:S01]  /*5090*/  MUFU.EX2 R193, R8 ;  /* 0x0000000800c17308 */ /* 0x0002e20000000800 */
[--C-:B--2---:R-:W-:Y:S02]  /*50a0*/  FFMA.FTZ R9, R105, UR6, -R13.reuse ;  /* 0x0000000669097c23 */ /* 0x104fe4000801080d */
[----:B------:R-:W-:Y:S01]  /*50b0*/  HMMA.16816.F32.BF16 R88, R4, R54, R80 ;  /* 0x000000360458723c */ /* 0x000fe20000041850 */
[----:B------:R-:W-:Y:S01]  /*50c0*/  IMAD.MOV.U32 R105, RZ, RZ, R168 ;  /* 0x000000ffff697224 */ /* 0x000fe200078e00a8 */
[----:B------:R2:W-:Y:S01]  /*50d0*/  MUFU.EX2 R204, R9 ;  /* 0x0000000900cc7308 */ /* 0x0005e20000000800 */
[----:B----4-:R-:W-:Y:S01]  /*50e0*/  FFMA.FTZ R10, R185, UR6, -R13 ;  /* 0x00000006b90a7c23 */ /* 0x010fe2000801080d */
[----:B------:R-:W-:-:S04]  /*50f0*/  IMAD.MOV.U32 R185, RZ, RZ, R107 ;  /* 0x000000ffffb97224 */ /* 0x000fc800078e006b */
[C---:B------:R-:W-:Y:S01]  /*5100*/  HMMA.16816.F32.BF16 R120, R4.reuse, R56, R116 ;  /* 0x000000380478723c */ /* 0x040fe20000041874 */
[----:B-1----:R-:W-:Y:S02]  /*5110*/  FFMA.FTZ R8, R100, UR6, -R13 ;  /* 0x0000000664087c23 */ /* 0x002fe4000801080d */
[----:B------:R-:W-:Y:S05]  /*5120*/  MUFU.EX2 R100, R10 ;  /* 0x0000000a00647308 */ /* 0x000fea0000000800 */
[C---:B------:R-:W-:Y:S01]  /*5130*/  HMMA.16816.F32.BF16 R112, R4.reuse, R52, R112 ;  /* 0x000000340470723c */ /* 0x040fe20000041870 */
[--C-:B--2---:R-:W-:Y:S01]  /*5140*/  FFMA.FTZ R9, R165, UR6, -R3.reuse ;  /* 0x00000006a5097c23 */ /* 0x104fe20008010803 */
[----:B------:R1:W2:Y:S04]  /*5150*/  MUFU.EX2 R195, R8 ;  /* 0x0000000800c37308 */ /* 0x0002a80000000800 */
[----:B------:R4:W-:Y:S02]  /*5160*/  MUFU.EX2 R184, R9 ;  /* 0x0000000900b87308 */ /* 0x0009e40000000800 */
[C---:B------:R-:W-:Y:S08]  /*5170*/  HMMA.16816.F32.BF16 R108, R4.reuse, R44, R108 ;  /* 0x0000002c046c723c */ /* 0x040ff0000004186c */
[----:B-----5:R-:W-:Y:S01]  /*5180*/  HMMA.16816.F32.BF16 R96, R4, R24, R96 ;  /* 0x000000180460723c */ /* 0x020fe20000041860 */
[--C-:B-1----:R-:W-:Y:S01]  /*5190*/  FFMA.FTZ R8, R164, UR6, -R3.reuse ;  /* 0x00000006a4087c23 */ /* 0x102fe20008010803 */
[----:B----4-:R-:W-:-:S03]  /*51a0*/  FFMA.FTZ R9, R166, UR6, -R3 ;  /* 0x00000006a6097c23 */ /* 0x010fc60008010803 */
[----:B------:R1:W4:Y:S03]  /*51b0*/  MUFU.EX2 R183, R8 ;  /* 0x0000000800b77308 */ /* 0x0003260000000800 */
[C---:B------:R-:W-:Y:S01]  /*51c0*/  HMMA.16816.F32.BF16 R92, R4.reuse, R18, R92 ;  /* 0x00000012045c723c */ /* 0x040fe2000004185c */
[----:B------:R5:W-:Y:S07]  /*51d0*/  MUFU.EX2 R192, R9 ;  /* 0x0000000900c07308 */ /* 0x000bee0000000800 */
[----:B------:R-:W-:Y:S01]  /*51e0*/  HMMA.16816.F32.BF16 R84, R4, R46, R76 ;  /* 0x0000002e0454723c */ /* 0x000fe2000004184c */
[----:B-1----:R-:W-:-:S04]  /*51f0*/  FFMA.FTZ R8, R167, UR6, -R3 ;  /* 0x00000006a7087c23 */ /* 0x002fc80008010803 */
[----:B------:R1:W4:Y:S03]  /*5200*/  MUFU.EX2 R187, R8 ;  /* 0x0000000800bb7308 */ /* 0x0003260000000800 */
[----:B------:R-:W-:Y:S01]  /*5210*/  HMMA.16816.F32.BF16 R80, R4, R26, R68 ;  /* 0x0000001a0450723c */ /* 0x000fe20000041844 */
[----:B---3--:R-:W-:Y:S01]  /*5220*/  F2FP.BF16.F32.PACK_AB R4, R208, R205 ;  /* 0x000000cdd004723e */ /* 0x008fe200000010ff */
[--C-:B-----5:R-:W-:Y:S01]  /*5230*/  FFMA.FTZ R9, R175, UR6, -R0.reuse ;  /* 0x00000006af097c23 */ /* 0x120fe20008010800 */
[----:B------:R-:W-:Y:S02]  /*5240*/  F2FP.BF16.F32.PACK_AB R5, R194, R193 ;  /* 0x000000c1c205723e */ /* 0x000fe400000010ff */
[----:B------:R-:W-:Y:S01]  /*5250*/  F2FP.BF16.F32.PACK_AB R6, R207, R206 ;  /* 0x000000cecf06723e */ /* 0x000fe200000010ff */
[----:B------:R3:W-:Y:S01]  /*5260*/  MUFU.EX2 R180, R9 ;  /* 0x0000000900b47308 */ /* 0x0007e20000000800 */
[----:B--2---:R-:W-:Y:S01]  /*5270*/  F2FP.BF16.F32.PACK_AB R7, R195, R204 ;  /* 0x000000ccc307723e */ /* 0x004fe200000010ff */
[----:B-1----:R-:W-:-:S06]  /*5280*/  FFMA.FTZ R8, R174, UR6, -R0 ;  /* 0x00000006ae087c23 */ /* 0x002fcc0008010800 */
[----:B------:R-:W-:Y:S01]  /*5290*/  HMMA.16816.F32.BF16 R76, R4, R16, R72 ;  /* 0x00000010044c723c */ /* 0x000fe20000041848 */
[----:B------:R1:W2:Y:S01]  /*52a0*/  MUFU.EX2 R177, R8 ;  /* 0x0000000800b17308 */ /* 0x0002a20000000800 */
[----:B---3--:R-:W-:-:S06]  /*52b0*/  FFMA.FTZ R9, R197, UR6, -R12 ;  /* 0x00000006c5097c23 */ /* 0x008fcc000801080c */
[C---:B------:R-:W-:Y:S08]  /*52c0*/  HMMA.16816.F32.BF16 R72, R4.reuse, R48, R64 ;  /* 0x000000300448723c */ /* 0x040ff00000041840 */
[----:B------:R-:W-:Y:S01]  /*52d0*/  HMMA.16816.F32.BF16 R64, R4, R52, R40 ;  /* 0x000000340440723c */ /* 0x000fe20000041828 */
[----:B------:R-:W3:Y:S01]  /*52e0*/  LDSM.16.MT88.4 R40, [R220+0xb800] ;  /* 0x00b80000dc28783b */ /* 0x000ee20000004200 */
[----:B-1----:R-:W-:-:S03]  /*52f0*/  FFMA.FTZ R8, R172, UR6, -R0 ;  /* 0x00000006ac087c23 */ /* 0x002fc60008010800 */
[----:B------:R-:W-:Y:S01]  /*5300*/  LDSM.16.MT88.4 R172, [R14+0xac00] ;  /* 0x00ac00000eac783b */ /* 0x000fe20000004200 */
[----:B------:R1:W5:Y:S02]  /*5310*/  MUFU.EX2 R178, R8 ;  /* 0x0000000800b27308 */ /* 0x0003640000000800 */
[C---:B------:R-:W-:Y:S08]  /*5320*/  HMMA.16816.F32.BF16 R68, R4.reuse, R56, R60 ;  /* 0x000000380444723c */ /* 0x040ff0000004183c */
[----:B------:R-:W-:Y:S01]  /*5330*/  HMMA.16816.F32.BF16 R168, R4, R44, R36 ;  /* 0x0000002c04a8723c */ /* 0x000fe20000041824 */
[----:B------:R-:W-:Y:S01]  /*5340*/  LDSM.16.MT88.4 R36, [R14+0xb800] ;  /* 0x00b800000e24783b */ /* 0x000fe20000004200 */
[----:B-1----:R-:W-:-:S06]  /*5350*/  FFMA.FTZ R8, R198, UR6, -R12 ;  /* 0x00000006c6087c23 */ /* 0x002fcc000801080c */
[C---:B------:R-:W-:Y:S01]  /*5360*/  HMMA.16816.F32.BF16 R200, R4.reuse, R24, R20 ;  /* 0x0000001804c8723c */ /* 0x040fe20000041814 */
[----:B------:R-:W-:Y:S07]  /*5370*/  LDSM.16.MT88.4 R20, [R14+0xa800] ;  /* 0x00a800000e14783b */ /* 0x000fee0000004200 */
[C---:B------:R-:W-:Y:S01]  /*5380*/  HMMA.16816.F32.BF16 R60, R4.reuse, R18, R128 ;  /* 0x00000012043c723c */ /* 0x040fe20000041880 */
[----:B------:R-:W1:Y:S07]  /*5390*/  LDSM.16.MT88.4 R16, [R220+0xa800] ;  /* 0x00a80000dc10783b */ /* 0x000e6e0000004200 */
[C---:B------:R-:W-:Y:S01]  /*53a0*/  HMMA.16816.F32.BF16 R48, R4.reuse, R50, R156 ;  /* 0x000000320430723c */ /* 0x040fe2000004189c */
[----:B------:R-:W-:Y:S07]  /*53b0*/  LDSM.16.MT88.4 R156, [R220+0xac00] ;  /* 0x00ac0000dc9c783b */ /* 0x000fee0000004200 */
[C---:B------:R-:W-:Y:S08]  /*53c0*/  HMMA.16816.F32.BF16 R56, R4.reuse, R58, R160 ;  /* 0x0000003a0438723c */ /* 0x040ff000000418a0 */
[C---:B------:R-:W-:Y:S08]  /*53d0*/  HMMA.16816.F32.BF16 R52, R4.reuse, R54, R148 ;  /* 0x000000360434723c */ /* 0x040ff00000041894 */
[C---:B------:R-:W-:Y:S08]  /*53e0*/  HMMA.16816.F32.BF16 R44, R4.reuse, R46, R144 ;  /* 0x0000002e042c723c */ /* 0x040ff00000041890 */
[----:B------:R-:W-:Y:S01]  /*53f0*/  HMMA.16816.F32.BF16 R24, R4, R26, R132 ;  /* 0x0000001a0418723c */ /* 0x000fe20000041884 */
[----:B----4-:R-:W-:-:S02]  /*5400*/  F2FP.BF16.F32.PACK_AB R4, R184, R183 ;  /* 0x000000b7b804723e */ /* 0x010fc400000010ff */
[----:B------:R-:W-:Y:S02]  /*5410*/  F2FP.BF16.F32.PACK_AB R6, R192, R187 ;  /* 0x000000bbc006723e */ /* 0x000fe400000010ff */
[----:B--2---:R-:W-:Y:S02]  /*5420*/  F2FP.BF16.F32.PACK_AB R5, R179, R177 ;  /* 0x000000b1b305723e */ /* 0x004fe400000010ff */
[----:B-----5:R-:W-:-:S07]  /*5430*/  F2FP.BF16.F32.PACK_AB R7, R178, R180 ;  /* 0x000000b4b207723e */ /* 0x020fce00000010ff */
[C---:B---3--:R-:W-:Y:S01]  /*5440*/  HMMA.16816.F32.BF16 R188, R4.reuse, R40, R108 ;  /* 0x0000002804bc723c */ /* 0x048fe2000004186c */
[----:B------:R2:W-:Y:S04]  /*5450*/  MUFU.EX2 R108, R8 ;  /* 0x00000008006c7308 */ /* 0x0005e80000000800 */
[----:B------:R3:W4:Y:S03]  /*5460*/  MUFU.EX2 R110, R9 ;  /* 0x00000009006e7308 */ /* 0x0007260000000800 */
[----:B-1----:R-:W-:Y:S01]  /*5470*/  HMMA.16816.F32.BF16 R148, R4, R16, R120 ;  /* 0x000000100494723c */ /* 0x002fe20000041878 */
[----:B--2---:R-:W-:-:S07]  /*5480*/  FFMA.FTZ R8, R196, UR6, -R12 ;  /* 0x00000006c4087c23 */ /* 0x004fce000801080c */
[----:B------:R-:W-:Y:S01]  /*5490*/  HMMA.16816.F32.BF16 R164, R4, R20, R112 ;  /* 0x0000001404a4723c */ /* 0x000fe20000041870 */
[----:B------:R1:W-:Y:S01]  /*54a0*/  MUFU.EX2 R109, R8 ;  /* 0x00000008006d7308 */ /* 0x0003e20000000800 */
[----:B---3--:R-:W-:Y:S01]  /*54b0*/  FFMA.FTZ R9, R214, UR6, -R12 ;  /* 0x00000006d6097c23 */ /* 0x008fe2000801080c */
[----:B------:R-:W-:-:S03]  /*54c0*/  IMAD.MOV.U32 R214, RZ, RZ, R105 ;  /* 0x000000ffffd67224 */ /* 0x000fc600078e0069 */
[----:B------:R2:W-:Y:S02]  /*54d0*/  MUFU.EX2 R111, R9 ;  /* 0x00000009006f7308 */ /* 0x0005e40000000800 */
[----:B------:R-:W-:Y:S01]  /*54e0*/  HMMA.16816.F32.BF16 R196, R4, R36, R96 ;  /* 0x0000002404c4723c */ /* 0x000fe20000041860 */
[----:B-1----:R-:W-:Y:S01]  /*54f0*/  FFMA.FTZ R8, R186, UR6, -R13 ;  /* 0x00000006ba087c23 */ /* 0x002fe2000801080d */
[----:B------:R-:W-:-:S06]  /*5500*/  IMAD.MOV.U32 R186, RZ, RZ, R106 ;  /* 0x000000ffffba7224 */ /* 0x000fcc00078e006a */
[----:B------:R-:W-:Y:S01]  /*5510*/  HMMA.16816.F32.BF16 R116, R4, R32, R140 ;  /* 0x000000200474723c */ /* 0x000fe2000004188c */
[----:B------:R-:W-:Y:S01]  /*5520*/  LDSM.16.MT88.4 R140, [R14+0x9c00] ;  /* 0x009c00000e8c783b */ /* 0x000fe20000004200 */
[----:B------:R1:W3:Y:S01]  /*5530*/  MUFU.EX2 R105, R8 ;  /* 0x0000000800697308 */ /* 0x0002e20000000800 */
[----:B--2---:R-:W-:Y:S01]  /*5540*/  FFMA.FTZ R9, R182, UR6, -R13 ;  /* 0x00000006b6097c23 */ /* 0x004fe2000801080d */
[----:B------:R-:W-:-:S03]  /*5550*/  IMAD.MOV.U32 R182, RZ, RZ, R11 ;  /* 0x000000ffffb67224 */ /* 0x000fc600078e000b */
[----:B------:R2:W-:Y:S01]  /*5560*/  MUFU.EX2 R107, R9 ;  /* 0x00000009006b7308 */ /* 0x0005e20000000800 */
[----:B------:R-:W-:Y:S01]  /*5570*/  HMMA.16816.F32.BF16 R132, R4, R28, R124 ;  /* 0x0000001c0484723c */ /* 0x000fe2000004187c */
[----:B------:R-:W5:Y:S01]  /*5580*/  LDSM.16.MT88.4 R124, [R220+0x9c00] ;  /* 0x009c0000dc7c783b */ /* 0x000f620000004200 */
[----:B-1----:R-:W-:-:S06]  /*5590*/  FFMA.FTZ R8, R181, UR6, -R13 ;  /* 0x00000006b5087c23 */ /* 0x002fcc000801080d */
[----:B------:R-:W-:Y:S01]  /*55a0*/  HMMA.16816.F32.BF16 R120, R4, R34, R92 ;  /* 0x000000220478723c */ /* 0x000fe2000004185c */
[----:B------:R1:W3:Y:S01]  /*55b0*/  MUFU.EX2 R106, R8 ;  /* 0x00000008006a7308 */ /* 0x0002e20000000800 */
[----:B--2---:R-:W-:-:S06]  /*55c0*/  FFMA.FTZ R9, R210, UR6, -R3 ;  /* 0x00000006d2097c23 */ /* 0x004fcc0008010803 */
[C---:B------:R-:W-:Y:S08]  /*55d0*/  HMMA.16816.F32.BF16 R136, R4.reuse, R30, R136 ;  /* 0x0000001e0488723c */ /* 0x040ff00000041888 */
[----:B------:R-:W-:Y:S01]  /*55e0*/  HMMA.16816.F32.BF16 R152, R4, R18, R152 ;  /* 0x000000120498723c */ /* 0x000fe20000041898 */
[----:B-1----:R-:W-:-:S07]  /*55f0*/  FFMA.FTZ R8, R211, UR6, -R3 ;  /* 0x00000006d3087c23 */ /* 0x002fce0008010803 */
[C---:B------:R-:W-:Y:S08]  /*5600*/  HMMA.16816.F32.BF16 R88, R4.reuse, R22, R88 ;  /* 0x000000160458723c */ /* 0x040ff00000041858 */
[C---:B------:R-:W-:Y:S08]  /*5610*/  HMMA.16816.F32.BF16 R112, R4.reuse, R42, R84 ;  /* 0x0000002a0470723c */ /* 0x040ff00000041854 */
[----:B------:R-:W-:Y:S01]  /*5620*/  HMMA.16816.F32.BF16 R96, R4, R38, R80 ;  /* 0x000000260460723c */ /* 0x000fe20000041850 */
[----:B----4-:R-:W-:Y:S01]  /*5630*/  F2FP.BF16.F32.PACK_AB R4, R110, R108 ;  /* 0x0000006c6e04723e */ /* 0x010fe200000010ff */
[----:B------:R-:W1:Y:S01]  /*5640*/  LDSM.16.MT88.4 R80, [R220+0xbc00] ;  /* 0x00bc0000dc50783b */ /* 0x000e620000004200 */
[----:B---3--:R-:W-:-:S02]  /*5650*/  F2FP.BF16.F32.PACK_AB R5, R100, R105 ;  /* 0x000000696405723e */ /* 0x008fc400000010ff */
[----:B------:R-:W-:Y:S02]  /*5660*/  F2FP.BF16.F32.PACK_AB R6, R111, R109 ;  /* 0x0000006d6f06723e */ /* 0x000fe400000010ff */
[----:B------:R-:W-:-:S07]  /*5670*/  F2FP.BF16.F32.PACK_AB R7, R106, R107 ;  /* 0x0000006b6a07723e */ /* 0x000fce00000010ff */
[C---:B------:R-:W-:Y:S01]  /*5680*/  HMMA.16816.F32.BF16 R48, R4.reuse, R30, R48 ;  /* 0x0000001e0430723c */ /* 0x040fe20000041830 */
[----:B------:R2:W-:Y:S07]  /*5690*/  MUFU.EX2 R30, R8 ;  /* 0x00000008001e7308 */ /* 0x0005ee0000000800 */
[----:B------:R-:W-:Y:S01]  /*56a0*/  HMMA.16816.F32.BF16 R128, R4, R28, R72 ;  /* 0x0000001c0480723c */ /* 0x000fe20000041848 */
[----:B------:R-:W3:Y:S01]  /*56b0*/  MUFU.EX2 R28, R9 ;  /* 0x00000009001c7308 */ /* 0x000ee20000000800 */
[----:B--2---:R-:W-:-:S06]  /*56c0*/  FFMA.FTZ R8, R212, UR6, -R3 ;  /* 0x00000006d4087c23 */ /* 0x004fcc0008010803 */
[C---:B------:R-:W-:Y:S01]  /*56d0*/  HMMA.16816.F32.BF16 R64, R4.reuse, R20, R64 ;  /* 0x000000140440723c */ /* 0x040fe20000041840 */
[----:B------:R-:W-:Y:S01]  /*56e0*/  FFMA.FTZ R3, R209, UR6, -R3 ;  /* 0x00000006d1037c23 */ /* 0x000fe20008010803 */
[----:B------:R2:W-:Y:S04]  /*56f0*/  MUFU.EX2 R29, R8 ;  /* 0x00000008001d7308 */ /* 0x0005e80000000800 */
[----:B------:R4:W5:Y:S02]  /*5700*/  MUFU.EX2 R31, R3 ;  /* 0x00000003001f7308 */ /* 0x0009640000000800 */
[----:B------:R-:W-:Y:S01]  /*5710*/  HMMA.16816.F32.BF16 R52, R4, R22, R52 ;  /* 0x000000160434723c */ /* 0x000fe20000041834 */
[----:B---3--:R-:W-:-:S07]  /*5720*/  F2FP.BF16.F32.PACK_AB R92, R28, R30 ;  /* 0x0000001e1c5c723e */ /* 0x008fce00000010ff */
[----:B------:R-:W-:Y:S01]  /*5730*/  HMMA.16816.F32.BF16 R144, R4, R16, R68 ;  /* 0x000000100490723c */ /* 0x000fe20000041844 */
[----:B--2---:R-:W-:-:S04]  /*5740*/  FFMA.FTZ R8, R215, UR6, -R0 ;  /* 0x00000006d7087c23 */ /* 0x004fc80008010800 */
[----:B------:R2:W-:Y:S01]  /*5750*/  MUFU.EX2 R20, R8 ;  /* 0x0000000800147308 */ /* 0x0005e20000000800 */
[--C-:B----4-:R-:W-:Y:S01]  /*5760*/  FFMA.FTZ R3, R216, UR6, -R0.reuse ;  /* 0x00000006d8037c23 */ /* 0x110fe20008010800 */
[----:B-----5:R-:W-:Y:S01]  /*5770*/  F2FP.BF16.F32.PACK_AB R94, R31, R29 ;  /* 0x0000001d1f5e723e */ /* 0x020fe200000010ff */
[C---:B------:R-:W-:Y:S02]  /*5780*/  HMMA.16816.F32.BF16 R56, R4.reuse, R18, R56 ;  /* 0x000000120438723c */ /* 0x040fe40000041838 */
[----:B------:R3:W4:Y:S06]  /*5790*/  MUFU.EX2 R22, R3 ;  /* 0x0000000300167308 */ /* 0x00072c0000000800 */
[----:B------:R-:W-:Y:S01]  /*57a0*/  HMMA.16816.F32.BF16 R160, R4, R32, R76 ;  /* 0x0000002004a0723c */ /* 0x000fe2000004184c */
[--C-:B--2---:R-:W-:Y:S01]  /*57b0*/  FFMA.FTZ R8, R218, UR6, -R0.reuse ;  /* 0x00000006da087c23 */ /* 0x104fe20008010800 */
[----:B------:R-:W-:-:S03]  /*57c0*/  FFMA.FTZ R0, R213, UR6, -R0 ;  /* 0x00000006d5007c23 */ /* 0x000fc60008010800 */
[----:B------:R2:W-:Y:S01]  /*57d0*/  MUFU.EX2 R23, R8 ;  /* 0x0000000800177308 */ /* 0x0005e20000000800 */
[--C-:B---3--:R-:W-:Y:S02]  /*57e0*/  FFMA.FTZ R3, R182, UR6, -R12.reuse ;  /* 0x00000006b6037c23 */ /* 0x108fe4000801080c */
[C---:B------:R-:W-:Y:S01]  /*57f0*/  HMMA.16816.F32.BF16 R60, R4.reuse, R34, R60 ;  /* 0x00000022043c723c */ /* 0x040fe2000004183c */
[----:B----4-:R-:W-:Y:S01]  /*5800*/  F2FP.BF16.F32.PACK_AB R93, R22, R20 ;  /* 0x00000014165d723e */ /* 0x010fe200000010ff */
[----:B------:R3:W4:Y:S06]  /*5810*/  MUFU.EX2 R21, R0 ;  /* 0x0000000000157308 */ /* 0x00072c0000000800 */
[----:B------:R-:W-:Y:S01]  /*5820*/  HMMA.16816.F32.BF16 R68, R4, R40, R168 ;  /* 0x000000280444723c */ /* 0x000fe200000418a8 */
[----:B--2---:R2:W5:Y:S01]  /*5830*/  LDSM.16.MT88.4 R8, [R14+0xbc00] ;  /* 0x00bc00000e08783b */ /* 0x0045620000004200 */
[----:B---3--:R-:W-:-:S06]  /*5840*/  FFMA.FTZ R0, R15, UR6, -R12 ;  /* 0x000000060f007c23 */ /* 0x008fcc000801080c */
[----:B------:R-:W-:Y:S01]  /*5850*/  HMMA.16816.F32.BF16 R44, R4, R42, R44 ;  /* 0x0000002a042c723c */ /* 0x000fe2000004182c */
[----:B------:R3:W-:Y:S01]  /*5860*/  MUFU.EX2 R15, R3 ;  /* 0x00000003000f7308 */ /* 0x0007e20000000800 */
[----:B----4-:R-:W-:-:S03]  /*5870*/  F2FP.BF16.F32.PACK_AB R95, R21, R23 ;  /* 0x00000017155f723e */ /* 0x010fc600000010ff */
[----:B------:R4:W5:Y:S03]  /*5880*/  MUFU.EX2 R17, R0 ;  /* 0x0000000000117308 */ /* 0x0009660000000800 */
[----:B------:R-:W-:Y:S01]  /*5890*/  HMMA.16816.F32.BF16 R84, R4, R36, R200 ;  /* 0x000000240454723c */ /* 0x000fe200000418c8 */
[----:B---3--:R-:W-:-:S07]  /*58a0*/  FFMA.FTZ R3, R186, UR6, -R12 ;  /* 0x00000006ba037c23 */ /* 0x008fce000801080c */
[----:B------:R-:W-:Y:S01]  /*58b0*/  HMMA.16816.F32.BF16 R24, R4, R38, R24 ;  /* 0x000000260418723c */ /* 0x000fe20000041818 */
[----:B------:R-:W-:Y:S01]  /*58c0*/  FFMA.FTZ R4, R185, UR6, -R12 ;  /* 0x00000006b9047c23 */ /* 0x000fe2000801080c */
[----:B------:R-:W-:Y:S01]  /*58d0*/  FADD.FTZ R5, R230, R223 ;  /* 0x000000dfe6057221 */ /* 0x000fe20000010000 */
[----:B------:R3:W-:Y:S01]  /*58e0*/  MUFU.EX2 R19, R3 ;  /* 0x0000000300137308 */ /* 0x0007e20000000800 */
[----:B----4-:R-:W-:Y:S01]  /*58f0*/  FFMA.FTZ R0, R248, UR6, -R13 ;  /* 0x00000006f8007c23 */ /* 0x010fe2000801080d */
[----:B------:R-:W-:Y:S02]  /*5900*/  VIADD R230, R220, 0x9000 ;  /* 0x00009000dce67836 */ /* 0x000fe40000000000 */
[----:B------:R-:W-:Y:S01]  /*5910*/  FADD.FTZ R5, R231, R5 ;  /* 0x00000005e7057221 */ /* 0x000fe20000010000 */
[----:B------:R4:W-:Y:S01]  /*5920*/  MUFU.EX2 R18, R4 ;  /* 0x0000000400127308 */ /* 0x0009e20000000800 */
[C---:B------:R-:W-:Y:S03]  /*5930*/  HMMA.16816.F32.BF16 R168, R92.reuse, R174, R88 ;  /* 0x000000ae5ca8723c */ /* 0x040fe60000041858 */
[----:B------:R1:W-:Y:S05]  /*5940*/  MUFU.EX2 R12, R0 ;  /* 0x00000000000c7308 */ /* 0x0003ea0000000800 */
[----:B------:R-:W-:Y:S01]  /*5950*/  HMMA.16816.F32.BF16 R116, R92, R124, R116 ;  /* 0x0000007c5c74723c */ /* 0x000fe20000041874 */
[----:B---3--:R-:W-:-:S04]  /*5960*/  FFMA.FTZ R3, R246, UR6, -R13 ;  /* 0x00000006f6037c23 */ /* 0x008fc8000801080d */
[----:B--2---:R2:W3:Y:S01]  /*5970*/  MUFU.EX2 R14, R3 ;  /* 0x00000003000e7308 */ /* 0x0044e20000000800 */
[----:B----4-:R-:W-:Y:S01]  /*5980*/  FADD.FTZ R4, R237, R235 ;  /* 0x000000ebed047221 */ /* 0x010fe20000010000 */
[----:B------:R-:W-:Y:S01]  /*5990*/  IMAD.MOV.U32 R235, RZ, RZ, R214 ;  /* 0x000000ffffeb7224 */ /* 0x000fe200078e00d6 */
[C---:B------:R-:W-:Y:S01]  /*59a0*/  HMMA.16816.F32.BF16 R120, R92.reuse, R126, R120 ;  /* 0x0000007e5c78723c */ /* 0x040fe20000041878 */
[----:B-1----:R-:W-:Y:S01]  /*59b0*/  FFMA.FTZ R0, R251, UR6, -R13 ;  /* 0x00000006fb007c23 */ /* 0x002fe2000801080d */
[----:B------:R-:W-:Y:S02]  /*59c0*/  FADD.FTZ R4, R239, R4 ;  /* 0x00000004ef047221 */ /* 0x000fe40000010000 */
[----:B------:R-:W-:Y:S02]  /*59d0*/  ISETP.GT.U32.AND P0, PT, R176, R235, PT ;  /* 0x000000ebb000720c */ /* 0x000fe40003f04070 */
[----:B------:R-:W-:Y:S01]  /*59e0*/  FADD.FTZ R6, R240, R4 ;  /* 0x00000004f0067221 */ /* 0x000fe20000010000 */
[----:B------:R-:W-:Y:S01]  /*59f0*/  FADD.FTZ R4, R238, R5 ;  /* 0x00000005ee047221 */ /* 0x000fe20000010000 */
[----:B------:R-:W-:Y:S01]  /*5a00*/  HMMA.16816.F32.BF16 R132, R92, R140, R132 ;  /* 0x0000008c5c84723c */ /* 0x000fe20000041884 */
[----:B--2---:R-:W-:-:S02]  /*5a10*/  FFMA.FTZ R3, R250, UR6, -R13 ;  /* 0x00000006fa037c23 */ /* 0x004fc4000801080d */
[----:B------:R-:W-:Y:S01]  /*5a20*/  FADD.FTZ R7, R193, R4 ;  /* 0x00000004c1077221 */ /* 0x000fe20000010000 */
[----:B------:R1:W-:Y:S04]  /*5a30*/  MUFU.EX2 R13, R0 ;  /* 0x00000000000d7308 */ /* 0x0003e80000000800 */
[C---:B------:R-:W-:Y:S01]  /*5a40*/  HMMA.16816.F32.BF16 R136, R92.reuse, R142, R136 ;  /* 0x0000008e5c88723c */ /* 0x040fe20000041888 */
[----:B------:R2:W4:Y:S07]  /*5a50*/  MUFU.EX2 R16, R3 ;  /* 0x0000000300107308 */ /* 0x00052e0000000800 */
[----:B------:R-:W-:Y:S01]  /*5a60*/  HMMA.16816.F32.BF16 R148, R92, R156, R148 ;  /* 0x0000009c5c94723c */ /* 0x000fe20000041894 */
[----:B-1----:R-:W-:Y:S01]  /*5a70*/  FADD.FTZ R0, R243, R242 ;  /* 0x000000f2f3007221 */ /* 0x002fe20000010000 */
[----:B--2---:R-:W-:-:S06]  /*5a80*/  FADD.FTZ R3, R249, R245 ;  /* 0x000000f5f9037221 */ /* 0x004fcc0000010000 */
[----:B------:R-:W-:Y:S01]  /*5a90*/  HMMA.16816.F32.BF16 R152, R92, R158, R152 ;  /* 0x0000009e5c98723c */ /* 0x000fe20000041898 */
[----:B------:R-:W-:Y:S01]  /*5aa0*/  FADD.FTZ R0, R241, R0 ;  /* 0x00000000f1007221 */ /* 0x000fe20000010000 */
[----:B------:R-:W-:-:S03]  /*5ab0*/  FADD.FTZ R3, R247, R3 ;  /* 0x00000003f7037221 */ /* 0x000fc60000010000 */
[----:B------:R-:W-:Y:S01]  /*5ac0*/  FADD.FTZ R0, R244, R0 ;  /* 0x00000000f4007221 */ /* 0x000fe20000010000 */
[----:B------:R-:W-:Y:S02]  /*5ad0*/  FADD.FTZ R3, R252, R3 ;  /* 0x00000003fc037221 */ /* 0x000fe40000010000 */
[----:B------:R-:W-:Y:S01]  /*5ae0*/  HMMA.16816.F32.BF16 R164, R92, R172, R164 ;  /* 0x000000ac5ca4723c */ /* 0x000fe200000418a4 */
[----:B------:R-:W-:-:S04]  /*5af0*/  FADD.FTZ R5, R217, R0 ;  /* 0x00000000d9057221 */ /* 0x000fc80000010000 */
[----:B------:R-:W-:-:S03]  /*5b00*/  FADD.FTZ R5, R219, R5 ;  /* 0x00000005db057221 */ /* 0x000fc60000010000 */
[C---:B------:R-:W-:Y:S08]  /*5b10*/  HMMA.16816.F32.BF16 R72, R92.reuse, R80, R188 ;  /* 0x000000505c48723c */ /* 0x040ff000000418bc */
[C---:B------:R-:W-:Y:S08]  /*5b20*/  HMMA.16816.F32.BF16 R76, R92.reuse, R82, R112 ;  /* 0x000000525c4c723c */ /* 0x040ff00000041870 */
[C---:B-----5:R-:W-:Y:S08]  /*5b30*/  HMMA.16816.F32.BF16 R88, R92.reuse, R8, R196 ;  /* 0x000000085c58723c */ /* 0x060ff000000418c4 */
[----:B------:R-:W-:Y:S01]  /*5b40*/  HMMA.16816.F32.BF16 R92, R92, R10, R96 ;  /* 0x0000000a5c5c723c */ /* 0x000fe20000041860 */
[----:B------:R-:W-:-:S02]  /*5b50*/  F2FP.BF16.F32.PACK_AB R96, R17, R15 ;  /* 0x0000000f1160723e */ /* 0x000fc400000010ff */
[----:B---3--:R-:W-:Y:S02]  /*5b60*/  F2FP.BF16.F32.PACK_AB R97, R14, R12 ;  /* 0x0000000c0e61723e */ /* 0x008fe400000010ff */
[----:B------:R-:W-:Y:S02]  /*5b70*/  F2FP.BF16.F32.PACK_AB R98, R19, R18 ;  /* 0x000000121362723e */ /* 0x000fe400000010ff */
[----:B----4-:R-:W-:-:S07]  /*5b80*/  F2FP.BF16.F32.PACK_AB R99, R16, R13 ;  /* 0x0000000d1063723e */ /* 0x010fce00000010ff */
        /* <DEDUP_REMOVED lines=53> */
[C---:B------:R-:W-:Y:S01]  /*5ee0*/  HMMA.16816.F32.BF16 R160, R96.reuse, R172, R64 ;  /* 0x000000ac60a0723c */ /* 0x040fe20000041840 */
[----:B------:R1:W-:Y:S07]  /*5ef0*/  STL [R1+0x4c], R230 ;  /* 0x00004ce601007387 */ /* 0x0003ee0000100800 */
        /* <DEDUP_REMOVED lines=10> */
[----:B------:R-:W1:Y:S01]  /*5fa0*/  LDC.64 R4, c[0x0][0x3c0] ;  /* 0x0000f000ff047b82 */ /* 0x000e620000000a00 */
[----:B------:R-:W-:-:S04]  /*5fb0*/  DEPBAR.LE SB0, 0x0 ;  /* 0x000080000000791a */ /* 0x000fc80000000000 */
[----:B------:R-:W3:Y:S04]  /*5fc0*/  LDL R35, [R1+0x1c] ;  /* 0x00001c0001237983 */ /* 0x000ee80000100800 */
[----:B------:R-:W4:Y:S04]  /*5fd0*/  LDL R181, [R1+0x48] ;  /* 0x0000480001b57983 */ /* 0x000f280000100800 */
[----:B------:R-:W5:Y:S04]  /*5fe0*/  LDL R182, [R1+0x44] ;  /* 0x0000440001b67983 */ /* 0x000f680000100800 */
[----:B------:R-:W5:Y:S04]  /*5ff0*/  LDL.LU R185, [R1+0x8] ;  /* 0x0000080001b97983 */ /* 0x000f680000300800 */
[----:B------:R-:W2:Y:S04]  /*6000*/  LDL R234, [R1+0x18] ;  /* 0x0000180001ea7983 */ /* 0x000ea80000100800 */
[----:B------:R-:W5:Y:S04]  /*6010*/  LDL R186, [R1+0x20] ;  /* 0x0000200001ba7983 */ /* 0x000f680000100800 */
[----:B------:R-:W5:Y:S01]  /*6020*/  LDL R214, [R1+0x24] ;  /* 0x0000240001d67983 */ /* 0x000f620000100800 */
[----:B------:R-:W1:Y:S01]  /*6030*/  S2R R33, SR_TID.X ;  /* 0x0000000000217919 */ /* 0x000e620000002100 */
[----:B------:R-:W1:Y:S01]  /*6040*/  S2R R32, SR_TID.X ;  /* 0x0000000000207919 */ /* 0x000e620000002100 */
[----:B------:R-:W1:Y:S02]  /*6050*/  S2UR UR5, SR_CgaCtaId ;  /* 0x00000000000579c3 */ /* 0x000e640000008800 */
[----:B-1----:R-:W-:-:S05]  /*6060*/  IMAD.SHL.U32 R233, R33, 0x8, RZ ;  /* 0x0000000821e97824 */ /* 0x002fca00078e00ff */
[----:B------:R-:W-:Y:S01]  /*6070*/  LOP3.LUT R11, R233, 0xd8, RZ, 0xc0, !PT ;  /* 0x000000d8e90b7812 */ /* 0x000fe200078ec0ff */
[----:B------:R-:W-:Y:S01]  /*6080*/  IMAD.SHL.U32 R32, R32, 0x10, RZ ;  /* 0x0000001020207824 */ /* 0x000fe200078e00ff */
[----:B------:R-:W-:Y:S01]  /*6090*/  SHF.R.U32.HI R10, RZ, 0x1, R33 ;  /* 0x00000001ff0a7819 */ /* 0x000fe20000011621 */
[----:B------:R-:W-:Y:S01]  /*60a0*/  ULEA UR5, UR5, UR4, 0x18 ;  /* 0x0000000405057291 */ /* 0x000fe2000f8ec0ff */
[----:B------:R-:W1:Y:S01]  /*60b0*/  LDCU UR4, c[0x0][0x50c] ;  /* 0x0000a180ff0477ac */ /* 0x000e620008000800 */
[----:B------:R-:W-:Y:S01]  /*60c0*/  BAR.SYNC.DEFER_BLOCKING 0x0 ;  /* 0x0000000000007b1d */ /* 0x000fe20000010000 */
[----:B--2---:R-:W-:-:S04]  /*60d0*/  VIADD R252, R234, 0xfffffffe ;  /* 0xfffffffeeafc7836 */ /* 0x004fc80000000000 */
[----:B------:R-:W-:-:S04]  /*60e0*/  IMAD.WIDE.U32 R8, R252, R4, RZ ;  /* 0x00000004fc087225 */ /* 0x000fc800078e00ff */
[----:B------:R-:W-:Y:S02]  /*60f0*/  IMAD.SHL.U32 R3, R8, 0x40, RZ ;  /* 0x0000004008037824 */ /* 0x000fe400078e00ff */
[----:B------:R-:W-:-:S03]  /*6100*/  IMAD R0, R252, R5, R9 ;  /* 0x00000005fc007224 */ /* 0x000fc600078e0209 */
[----:B------:R-:W-:Y:S02]  /*6110*/  LEA R3, P0, R4, R3, 0x5 ;  /* 0x0000000304037211 */ /* 0x000fe400078028ff */
[----:B------:R-:W-:-:S04]  /*6120*/  SHF.L.U64.HI R7, R8, 0x6, R0 ;  /* 0x0000000608077819 */ /* 0x000fc80000010200 */
[----:B------:R-:W-:Y:S02]  /*6130*/  LEA.HI.X R9, R4, R7, R5, 0x5, P0 ;  /* 0x0000000704097211 */ /* 0x000fe400000f2c05 */
[----:B------:R-:W-:Y:S02]  /*6140*/  LOP3.LUT R5, R11, 0x18, R33, 0x78, !PT ;  /* 0x000000180b057812 */ /* 0x000fe400078e7821 */
[----:B---3--:R-:W-:Y:S02]  /*6150*/  LOP3.LUT R6, R35, 0x120, RZ, 0xc0, !PT ;  /* 0x0000012023067812 */ /* 0x008fe400078ec0ff */
[----:B----4-:R-:W-:Y:S02]  /*6160*/  LEA R4, P1, R8, R181, 0x7 ;  /* 0x000000b508047211 */ /* 0x010fe400078238ff */
[----:B------:R-:W-:Y:S02]  /*6170*/  LOP3.LUT R233, R5, 0x1f20, R233, 0xf8, !PT ;  /* 0x00001f2005e97812 */ /* 0x000fe400078ef8e9 */
[----:B------:R-:W-:-:S02]  /*6180*/  LOP3.LUT R10, R34, 0x8, R10, 0x78, !PT ;  /* 0x00000008220a7812 */ /* 0x000fc400078e780a */
[----:B------:R-:W-:Y:S02]  /*6190*/  LOP3.LUT R7, R6, 0x3e00, R32, 0xf8, !PT ;  /* 0x00003e0006077812 */ /* 0x000fe400078ef820 */
[----:B------:R-:W-:Y:S02]  /*61a0*/  LEA R6, P0, R3, R181, 0x1 ;  /* 0x000000b503067211 */ /* 0x000fe400078008ff */
[----:B-----5:R-:W-:Y:S02]  /*61b0*/  LEA.HI.X R5, R8, R182, R0, 0x7, P1 ;  /* 0x000000b608057211 */ /* 0x020fe400008f3c00 */
[----:B------:R-:W-:Y:S02]  /*61c0*/  LEA R233, R233, UR5, 0x1 ;  /* 0x00000005e9e97c11 */ /* 0x000fe4000f8e08ff */
[----:B------:R-:W-:Y:S02]  /*61d0*/  LOP3.LUT R0, R186, R185, RZ, 0xfc, !PT ;  /* 0x000000b9ba007212 */ /* 0x000fe400078efcff */
[----:B------:R-:W-:Y:S01]  /*61e0*/  LOP3.LUT R10, R7, R10, RZ, 0xfc, !PT ;  /* 0x0000000a070a7212 */ /* 0x000fe200078efcff */
[----:B------:R-:W-:Y:S01]  /*61f0*/  @!PT LDS RZ, [RZ] ;  /* 0x00000000fffff984 */ /* 0x000fe20000000800 */
[----:B------:R-:W-:Y:S01]  /*6200*/  @!PT LDS RZ, [RZ] ;  /* 0x00000000fffff984 */ /* 0x000fe20000000800 */
[----:B------:R-:W-:Y:S01]  /*6210*/  @!PT LDS RZ, [RZ] ;  /* 0x00000000fffff984 */ /* 0x000fe20000000800 */
[----:B------:R-:W-:Y:S01]  /*6220*/  LDGSTS.E.BYPASS.LTC128B.128 [R233+0x9000], desc[UR14][R4.64] ;  /* 0x0900000004e97fae */ /* 0x000fe2000b981a0e */
[----:B------:R-:W-:-:S02]  /*6230*/  LEA.HI.X R7, R3, R182, R9, 0x1, P0 ;  /* 0x000000b603077211 */ /* 0x000fc400000f0c09 */
[----:B------:R-:W-:Y:S01]  /*6240*/  LEA R56, R0, UR5, 0x1 ;  /* 0x0000000500387c11 */ /* 0x000fe2000f8e08ff */
[----:B------:R-:W-:Y:S01]  /*6250*/  LDGSTS.E.BYPASS.LTC128B.128 [R233+0xa000], desc[UR14][R4.64+0x40] ;  /* 0x0a00004004e97fae */ /* 0x000fe2000b981a0e */
[----:B------:R-:W-:-:S03]  /*6260*/  LEA R0, R10, UR5, 0x1 ;  /* 0x000000050a007c11 */ /* 0x000fc6000f8e08ff */
[----:B------:R-:W-:Y:S04]  /*6270*/  LDGSTS.E.BYPASS.LTC128B.128 [R233+0xb000], desc[UR14][R4.64+0x80] ;  /* 0x0b00008004e97fae */ /* 0x000fe8000b981a0e */
[----:B------:R-:W-:Y:S04]  /*6280*/  LDGSTS.E.BYPASS.LTC128B.128 [R233+0x9800], desc[UR14][R6.64] ;  /* 0x0980000006e97fae */ /* 0x000fe8000b981a0e */
[----:B------:R-:W-:Y:S04]  /*6290*/  LDGSTS.E.BYPASS.LTC128B.128 [R233+0xa800], desc[UR14][R6.64+0x40] ;  /* 0x0a80004006e97fae */ /* 0x000fe8000b981a0e */
[----:B------:R2:W-:Y:S04]  /*62a0*/  LDGSTS.E.BYPASS.LTC128B.128 [R233+0xb800], desc[UR14][R6.64+0x80] ;  /* 0x0b80008006e97fae */ /* 0x0005e8000b981a0e */
[----:B------:R-:W-:Y:S04]  /*62b0*/  LDSM.16.M88.4 R36, [R56+0x6000] ;  /* 0x006000003824783b */ /* 0x000fe80000000200 */
[----:B------:R-:W3:Y:S04]  /*62c0*/  LDSM.16.M88.4 R8, [R0+0x1000] ;  /* 0x001000000008783b */ /* 0x000ee80000000200 */
[----:B------:R-:W4:Y:S04]  /*62d0*/  LDSM.16.M88.4 R12, [R0] ;  /* 0x00000000000c783b */ /* 0x000f280000000200 */
[----:B------:R-:W5:Y:S04]  /*62e0*/  LDSM.16.M88.4 R32, [R56+0x6400] ;  /* 0x006400003820783b */ /* 0x000f680000000200 */
[----:B------:R-:W1:Y:S04]  /*62f0*/  LDSM.16.M88.4 R28, [R56+0x6800] ;  /* 0x00680000381c783b */ /* 0x000e680000000200 */
[----:B------:R-:W1:Y:S01]  /*6300*/  LDSM.16.M88.4 R20, [R56+0x6c00] ;  /* 0x006c00003814783b */ /* 0x000e620000000200 */
[----:B------:R-:W-:-:S02]  /*6310*/  IMAD.IADD R3, R2, 0x1, R56 ;  /* 0x0000000102037824 */ /* 0x000fc400078e0238 */
[----:B------:R-:W-:Y:S01]  /*6320*/  IMAD.IADD R24, R2, 0x1, R0 ;  /* 0x0000000102187824 */ /* 0x000fe200078e0200 */
[----:B------:R-:W0:Y:S04]  /*6330*/  LDGDEPBAR ;  /* 0x00000000000079af */ /* 0x000e280000000000 */
[----:B------:R-:W-:Y:S04]  /*6340*/  LDSM.16.M88.4 R44, [R3+0x6000] ;  /* 0x00600000032c783b */ /* 0x000fe80000000200 */
[----:B--2---:R-:W2:Y:S04]  /*6350*/  LDSM.16.M88.4 R4, [R24+0x1000] ;  /* 0x001000001804783b */ /* 0x004ea80000000200 */
[----:B------:R-:W2:Y:S04]  /*6360*/  LDSM.16.M88.4 R40, [R3+0x6400] ;  /* 0x006400000328783b */ /* 0x000ea80000000200 */
[----:B------:R-:W2:Y:S04]  /*6370*/  LDSM.16.M88.4 R52, [R3+0x6800] ;  /* 0x006800000334783b */ /* 0x000ea80000000200 */
[----:B------:R-:W2:Y:S01]  /*6380*/  LDSM.16.M88.4 R48, [R3+0x6c00] ;  /* 0x006c00000330783b */ /* 0x000ea20000000200 */
[-C--:B---3--:R-:W-:Y:S03]  /*6390*/  HMMA.16816.F32.BF16 R180, R8, R36.reuse, RZ ;  /* 0x0000002408b4723c */ /* 0x088fe600000418ff */
[----:B------:R-:W3:Y:S05]  /*63a0*/  LDSM.16.M88.4 R16, [R24] ;  /* 0x000000001810783b */ /* 0x000eea0000000200 */
[----:B----4-:R-:W-:Y:S08]  /*63b0*/  HMMA.16816.F32.BF16 R196, R12, R36, RZ ;  /* 0x000000240cc4723c */ /* 0x010ff000000418ff */
[-C--:B------:R-:W-:Y:S08]  /*63c0*/  HMMA.16816.F32.BF16 R176, R8, R38.reuse, RZ ;  /* 0x0000002608b0723c */ /* 0x080ff000000418ff */
[----:B------:R-:W-:Y:S08]  /*63d0*/  HMMA.16816.F32.BF16 R248, R12, R38, RZ ;  /* 0x000000260cf8723c */ /* 0x000ff000000418ff */
[C---:B-----5:R-:W-:Y:S08]  /*63e0*/  HMMA.16816.F32.BF16 R108, R8.reuse, R32, RZ ;  /* 0x00000020086c723c */ /* 0x060ff000000418ff */
[C---:B-1----:R-:W-:Y:S08]  /*63f0*/  HMMA.16816.F32.BF16 R60, R8.reuse, R28, RZ ;  /* 0x0000001c083c723c */ /* 0x042ff000000418ff */
[C---:B------:R-:W-:Y:S08]  /*6400*/  HMMA.16816.F32.BF16 R36, R8.reuse, R20, RZ ;  /* 0x000000140824723c */ /* 0x040ff000000418ff */
[C---:B------:R-:W-:Y:S08]  /*6410*/  HMMA.16816.F32.BF16 R64, R8.reuse, R34, RZ ;  /* 0x000000220840723c */ /* 0x040ff000000418ff */
[C---:B------:R-:W-:Y:S08]  /*6420*/  HMMA.16816.F32.BF16 R184, R8.reuse, R30, RZ ;  /* 0x0000001e08b8723c */ /* 0x040ff000000418ff */
[----:B------:R-:W-:Y:S01]  /*6430*/  HMMA.16816.F32.BF16 R8, R8, R22, RZ ;  /* 0x000000160808723c */ /* 0x000fe200000418ff */
[----:B------:R-:W-:-:S07]  /*6440*/  IMAD.MOV.U32 R59, RZ, RZ, R214 ;  /* 0x000000ffff3b7224 */ /* 0x000fce00078e00d6 */
[----:B------:R-:W-:Y:S08]  /*6450*/  HMMA.16816.F32.BF16 R236, R12, R28, RZ ;  /* 0x0000001c0cec723c */ /* 0x000ff000000418ff */
[C---:B--2---:R-:W-:Y:S08]  /*6460*/  HMMA.16816.F32.BF16 R208, R4.reuse, R44, R180 ;  /* 0x0000002c04d0723c */ /* 0x044ff000000418b4 */
[C---:B------:R-:W-:Y:S08]  /*6470*/  HMMA.16816.F32.BF16 R180, R4.reuse, R46, R176 ;  /* 0x0000002e04b4723c */ /* 0x040ff000000418b0 */
[C---:B------:R-:W-:Y:S08]  /*6480*/  HMMA.16816.F32.BF16 R204, R4.reuse, R40, R108 ;  /* 0x0000002804cc723c */ /* 0x040ff0000004186c */
[----:B------:R-:W-:Y:S08]  /*6490*/  HMMA.16816.F32.BF16 R176, R4, R42, R64 ;  /* 0x0000002a04b0723c */ /* 0x000ff00000041840 */
[C---:B------:R-:W-:Y:S08]  /*64a0*/  HMMA.16816.F32.BF16 R188, R12.reuse, R32, RZ ;  /* 0x000000200cbc723c */ /* 0x040ff000000418ff */
[C---:B------:R-:W-:Y:S01]  /*64b0*/  HMMA.16816.F32.BF16 R244, R12.reuse, R34, RZ ;  /* 0x000000220cf4723c */ /* 0x040fe200000418ff */
[----:B------:R-:W-:Y:S07]  /*64c0*/  LDSM.16.M88.4 R32, [R56+0x7800] ;  /* 0x007800003820783b */ /* 0x000fee0000000200 */
[C---:B------:R-:W-:Y:S01]  /*64d0*/  HMMA.16816.F32.BF16 R240, R12.reuse, R30, RZ ;  /* 0x0000001e0cf0723c */ /* 0x040fe200000418ff */
[----:B------:R-:W-:Y:S07]  /*64e0*/  LDSM.16.M88.4 R28, [R56+0x7c00] ;  /* 0x007c0000381c783b */ /* 0x000fee0000000200 */
[C---:B------:R-:W-:Y:S08]  /*64f0*/  HMMA.16816.F32.BF16 R212, R12.reuse, R20, RZ ;  /* 0x000000140cd4723c */ /* 0x040ff000000418ff */
[----:B------:R-:W-:Y:S01]  /*6500*/  HMMA.16816.F32.BF16 R216, R12, R22, RZ ;  /* 0x000000160cd8723c */ /* 0x000fe200000418ff */
[----:B------:R-:W-:Y:S04]  /*6510*/  LDSM.16.M88.4 R12, [R56+0x7000] ;  /* 0x00700000380c783b */ /* 0x000fe80000000200 */
[----:B------:R-:W-:Y:S03]  /*6520*/  LDSM.16.M88.4 R20, [R56+0x7400] ;  /* 0x007400003814783b */ /* 0x000fe60000000200 */
[C---:B------:R-:W-:Y:S08]  /*6530*/  HMMA.16816.F32.BF16 R200, R4.reuse, R52, R60 ;  /* 0x0000003404c8723c */ /* 0x040ff0000004183c */
[C---:B------:R-:W-:Y:S08]  /*6540*/  HMMA.16816.F32.BF16 R192, R4.reuse, R48, R36 ;  /* 0x0000003004c0723c */ /* 0x040ff00000041824 */
[C---:B------:R-:W-:Y:S08]  /*6550*/  HMMA.16816.F32.BF16 R108, R4.reuse, R54, R184 ;  /* 0x00000036046c723c */ /* 0x040ff000000418b8 */
[----:B------:R-:W-:Y:S01]  /*6560*/  HMMA.16816.F32.BF16 R64, R4, R50, R8 ;  /* 0x000000320440723c */ /* 0x000fe20000041808 */
[----:B------:R-:W1:Y:S04]  /*6570*/  LDSM.16.M88.4 R4, [R0+0x3000] ;  /* 0x003000000004783b */ /* 0x000e680000000200 */
[----:B------:R-:W2:Y:S03]  /*6580*/  LDSM.16.M88.4 R8, [R0+0x2000] ;  /* 0x002000000008783b */ /* 0x000ea60000000200 */
[C---:B---3--:R-:W-:Y:S08]  /*6590*/  HMMA.16816.F32.BF16 R236, R16.reuse, R52, R236 ;  /* 0x0000003410ec723c */ /* 0x048ff000000418ec */
[C---:B------:R-:W-:Y:S08]  /*65a0*/  HMMA.16816.F32.BF16 R60, R16.reuse, R44, R196 ;  /* 0x0000002c103c723c */ /* 0x040ff000000418c4 */
[C---:B------:R-:W-:Y:S08]  /*65b0*/  HMMA.16816.F32.BF16 R184, R16.reuse, R48, R212 ;  /* 0x0000003010b8723c */ /* 0x040ff000000418d4 */
[----:B------:R-:W-:Y:S01]  /*65c0*/  HMMA.16816.F32.BF16 R44, R16, R46, R248 ;  /* 0x0000002e102c723c */ /* 0x000fe200000418f8 */
[----:B------:R-:W-:-:S07]  /*65d0*/  IMAD.MOV.U32 R53, RZ, RZ, R236 ;  /* 0x000000ffff357224 */ /* 0x000fce00078e00ec */
        /* <DEDUP_REMOVED lines=8> */
[----:B------:R-:W-:-:S03]  /*6660*/  IMAD.MOV.U32 R27, RZ, RZ, R185 ;  /* 0x000000ffff1b7224 */ /* 0x000fc600078e00b9 */
[----:B------:R-:W-:Y:S01]  /*6670*/  HMMA.16816.F32.BF16 R40, R16, R42, R244 ;  /* 0x0000002a1028723c */ /* 0x000fe200000418f4 */
[----:B------:R-:W-:Y:S02]  /*6680*/  IMAD.MOV.U32 R26, RZ, RZ, R186 ;  /* 0x000000ffff1a7224 */ /* 0x000fe400078e00ba */
[----:B------:R-:W-:-:S05]  /*6690*/  IMAD.MOV.U32 R25, RZ, RZ, R187 ;  /* 0x000000ffff197224 */ /* 0x000fca00078e00bb */
        /* <DEDUP_REMOVED lines=10> */
[----:B--2---:R-:W-:Y:S01]  /*6740*/  HMMA.16816.F32.BF16 R108, R8, R14, R44 ;  /* 0x0000000e086c723c */ /* 0x004fe2000004182c */
[----:B------:R-:W1:Y:S01]  /*6750*/  LDSM.16.M88.4 R44, [R3+0x7400] ;  /* 0x00740000032c783b */ /* 0x000e620000000200 */
[----:B------:R-:W-:-:S03]  /*6760*/  IMAD.MOV.U32 R244, RZ, RZ, R48 ;  /* 0x000000fffff47224 */ /* 0x000fc600078e0030 */
[----:B------:R-:W-:Y:S03]  /*6770*/  LDSM.16.M88.4 R48, [R3+0x7c00] ;  /* 0x007c00000330783b */ /* 0x000fe60000000200 */
[C---:B------:R-:W-:Y:S01]  /*6780*/  HMMA.16816.F32.BF16 R60, R8.reuse, R12, R60 ;  /* 0x0000000c083c723c */ /* 0x040fe2000004183c */
[----:B------:R-:W2:Y:S07]  /*6790*/  LDSM.16.M88.4 R12, [R3+0x7000] ;  /* 0x00700000030c783b */ /* 0x000eae0000000200 */
[C---:B------:R-:W-:Y:S01]  /*67a0*/  HMMA.16816.F32.BF16 R188, R8.reuse, R20, R36 ;  /* 0x0000001408bc723c */ /* 0x040fe20000041824 */
[----:B------:R-:W3:Y:S07]  /*67b0*/  LDSM.16.M88.4 R36, [R3+0x7800] ;  /* 0x007800000324783b */ /* 0x000eee0000000200 */
[C---:B------:R-:W-:Y:S01]  /*67c0*/  HMMA.16816.F32.BF16 R64, R8.reuse, R22, R40 ;  /* 0x000000160840723c */ /* 0x040fe20000041828 */
[----:B------:R-:W4:Y:S04]  /*67d0*/  LDSM.16.M88.4 R20, [R24+0x2000] ;  /* 0x002000001814783b */ /* 0x000f280000000200 */
[----:B------:R-:W-:Y:S03]  /*67e0*/  LDSM.16.M88.4 R40, [R56+0x8000] ;  /* 0x008000003828783b */ /* 0x000fe60000000200 */
[----:B------:R-:W-:Y:S01]  /*67f0*/  HMMA.16816.F32.BF16 R180, R8, R30, R16 ;  /* 0x0000001e08b4723c */ /* 0x000fe20000041810 */
[----:B------:R-:W5:Y:S07]  /*6800*/  LDSM.16.M88.4 R16, [R0+0x4000] ;  /* 0x004000000010783b */ /* 0x000f6e0000000200 */
[----:B-1----:R-:W-:Y:S01]  /*6810*/  HMMA.16816.F32.BF16 R240, R4, R44, R240 ;  /* 0x0000002c04f0723c */ /* 0x002fe200000418f0 */
[----:B------:R-:W-:-:S02]  /*6820*/  IMAD.MOV.U32 R248, RZ, RZ, R53 ;  /* 0x000000fffff87224 */ /* 0x000fc400078e0035 */
[----:B------:R-:W-:Y:S02]  /*6830*/  IMAD.MOV.U32 R249, RZ, RZ, R52 ;  /* 0x000000fffff97224 */ /* 0x000fe400078e0034 */
[----:B------:R-:W-:Y:S02]  /*6840*/  IMAD.MOV.U32 R245, RZ, RZ, R27 ;  /* 0x000000fffff57224 */ /* 0x000fe400078e001b */
[----:B------:R-:W-:Y:S02]  /*6850*/  IMAD.MOV.U32 R246, RZ, RZ, R26 ;  /* 0x000000fffff67224 */ /* 0x000fe400078e001a */
[----:B------:R-:W-:Y:S01]  /*6860*/  IMAD.MOV.U32 R247, RZ, RZ, R25 ;  /* 0x000000fffff77224 */ /* 0x000fe200078e0019 */
[C---:B------:R-:W-:Y:S08]  /*6870*/  HMMA.16816.F32.BF16 R52, R8.reuse, R32, R248 ;  /* 0x000000200834723c */ /* 0x040ff000000418f8 */
[C---:B------:R-:W-:Y:S08]  /*6880*/  HMMA.16816.F32.BF16 R192, R8.reuse, R28, R244 ;  /* 0x0000001c08c0723c */ /* 0x040ff000000418f4 */
[----:B------:R-:W-:Y:S01]  /*6890*/  HMMA.16816.F32.BF16 R32, R8, R34, R212 ;  /* 0x000000220820723c */ /* 0x000fe200000418d4 */
[----:B------:R-:W-:-:S02]  /*68a0*/  IMAD.MOV.U32 R11, RZ, RZ, R240 ;  /* 0x000000ffff0b7224 */ /* 0x000fc400078e00f0 */
[----:B------:R-:W-:Y:S02]  /*68b0*/  IMAD.MOV.U32 R10, RZ, RZ, R241 ;  /* 0x000000ffff0a7224 */ /* 0x000fe400078e00f1 */
[----:B------:R-:W-:Y:S02]  /*68c0*/  IMAD.MOV.U32 R9, RZ, RZ, R242 ;  /* 0x000000ffff097224 */ /* 0x000fe400078e00f2 */
[----:B------:R-:W-:Y:S01]  /*68d0*/  IMAD.MOV.U32 R8, RZ, RZ, R243 ;  /* 0x000000ffff087224 */ /* 0x000fe200078e00f3 */
[C---:B--2---:R-:W-:Y:S08]  /*68e0*/  HMMA.16816.F32.BF16 R176, R4.reuse, R12, R236 ;  /* 0x0000000c04b0723c */ /* 0x044ff000000418ec */
[C---:B------:R-:W-:Y:S08]  /*68f0*/  HMMA.16816.F32.BF16 R200, R4.reuse, R14, R200 ;  /* 0x0000000e04c8723c */ /* 0x040ff000000418c8 */
[C---:B------:R-:W-:Y:S08]  /*6900*/  HMMA.16816.F32.BF16 R248, R4.reuse, R46, R204 ;  /* 0x0000002e04f8723c */ /* 0x040ff000000418cc */
[C---:B------:R-:W-:Y:S08]  /*6910*/  HMMA.16816.F32.BF16 R28, R4.reuse, R48, R208 ;  /* 0x00000030041c723c */ /* 0x040ff000000418d0 */
[C---:B---3--:R-:W-:Y:S08]  /*6920*/  HMMA.16816.F32.BF16 R216, R4.reuse, R36, R216 ;  /* 0x0000002404d8723c */ /* 0x048ff000000418d8 */
[C---:B------:R-:W-:Y:S08]  /*6930*/  HMMA.16816.F32.BF16 R196, R4.reuse, R38, R196 ;  /* 0x0000002604c4723c */ /* 0x040ff000000418c4 */
[----:B------:R-:W-:Y:S01]  /*6940*/  HMMA.16816.F32.BF16 R244, R4, R50, R184 ;  /* 0x0000003204f4723c */ /* 0x000fe200000418b8 */
[----:B------:R-:W-:-:S02]  /*6950*/  IMAD.MOV.U32 R184, RZ, RZ, R11 ;  /* 0x000000ffffb87224 */ /* 0x000fc400078e000b */
[----:B------:R-:W-:Y:S02]  /*6960*/  IMAD.MOV.U32 R185, RZ, RZ, R10 ;  /* 0x000000ffffb97224 */ /* 0x000fe400078e000a */
[----:B------:R-:W-:Y:S02]  /*6970*/  IMAD.MOV.U32 R186, RZ, RZ, R9 ;  /* 0x000000ffffba7224 */ /* 0x000fe400078e0009 */
[----:B------:R-:W-:Y:S01]  /*6980*/  IMAD.MOV.U32 R187, RZ, RZ, R8 ;  /* 0x000000ffffbb7224 */ /* 0x000fe200078e0008 */
[----:B----4-:R-:W-:Y:S01]  /*6990*/  HMMA.16816.F32.BF16 R4, R20, R12, R60 ;  /* 0x0000000c1404723c */ /* 0x010fe2000004183c */
[----:B------:R-:W1:Y:S01]  /*69a0*/  LDSM.16.M88.4 R8, [R0+0x5000] ;  /* 0x005000000008783b */ /* 0x000e620000000200 */
[----:B------:R-:W-:Y:S02]  /*69b0*/  IMAD.MOV.U32 R57, RZ, RZ, R28 ;  /* 0x000000ffff397224 */ /* 0x000fe400078e001c */
[----:B------:R-:W-:Y:S02]  /*69c0*/  IMAD.MOV.U32 R27, RZ, RZ, R29 ;  /* 0x000000ffff1b7224 */ /* 0x000fe400078e001d */
[----:B------:R-:W-:-:S02]  /*69d0*/  IMAD.MOV.U32 R26, RZ, RZ, R30 ;  /* 0x000000ffff1a7224 */ /* 0x000fc400078e001e */
[C---:B------:R-:W-:Y:S01]  /*69e0*/  HMMA.16816.F32.BF16 R204, R20.reuse, R44, R188 ;  /* 0x0000002c14cc723c */ /* 0x040fe200000418bc */
[----:B------:R-:W-:Y:S02]  /*69f0*/  IMAD.MOV.U32 R25, RZ, RZ, R31 ;  /* 0x000000ffff197224 */ /* 0x000fe400078e001f */
[----:B------:R-:W-:Y:S05]  /*6a00*/  LDSM.16.M88.4 R28, [R3+0x8000] ;  /* 0x00800000031c783b */ /* 0x000fea0000000200 */
[----:B------:R-:W-:Y:S08]  /*6a10*/  HMMA.16816.F32.BF16 R64, R20, R46, R64 ;  /* 0x0000002e1440723c */ /* 0x000ff00000041840 */
[----:B-----5:R-:W-:Y:S01]  /*6a20*/  HMMA.16816.F32.BF16 R44, R16, R40, R4 ;  /* 0x00000028102c723c */ /* 0x020fe20000041804 */
[----:B------:R-:W2:Y:S01]  /*6a30*/  LDSM.16.M88.4 R4, [R24+0x5000] ;  /* 0x005000001804783b */ /* 0x000ea20000000200 */
[----:B------:R-:W-:-:S02]  /*6a40*/  IMAD.MOV.U32 R189, RZ, RZ, R27 ;  /* 0x000000ffffbd7224 */ /* 0x000fc400078e001b */
[----:B------:R-:W-:Y:S02]  /*6a50*/  IMAD.MOV.U32 R190, RZ, RZ, R26 ;  /* 0x000000ffffbe7224 */ /* 0x000fe400078e001a */
[----:B------:R-:W-:Y:S02]  /*6a60*/  IMAD.MOV.U32 R191, RZ, RZ, R25 ;  /* 0x000000ffffbf7224 */ /* 0x000fe400078e0019 */
[C---:B------:R-:W-:Y:S01]  /*6a70*/  HMMA.16816.F32.BF16 R108, R20.reuse, R14, R108 ;  /* 0x0000000e146c723c */ /* 0x040fe2000004186c */
[----:B------:R-:W-:Y:S04]  /*6a80*/  LDSM.16.M88.4 R12, [R24+0x4000] ;  /* 0x00400000180c783b */ /* 0x000fe80000000200 */
[----:B------:R-:W3:Y:S03]  /*6a90*/  LDSM.16.M88.4 R24, [R56+0x8400] ;  /* 0x008400003818783b */ /* 0x000ee60000000200 */
[C---:B------:R-:W-:Y:S08]  /*6aa0*/  HMMA.16816.F32.BF16 R208, R20.reuse, R36, R52 ;  /* 0x0000002414d0723c */ /* 0x040ff00000041834 */
[C---:B------:R-:W-:Y:S01]  /*6ab0*/  HMMA.16816.F32.BF16 R240, R20.reuse, R38, R32 ;  /* 0x0000002614f0723c */ /* 0x040fe20000041820 */
[----:B------:R-:W4:Y:S04]  /*6ac0*/  LDSM.16.M88.4 R36, [R56+0x8800] ;  /* 0x008800003824783b */ /* 0x000f280000000200 */
[----:B------:R3:W5:Y:S03]  /*6ad0*/  LDSM.16.M88.4 R32, [R56+0x8c00] ;  /* 0x008c00003820783b */ /* 0x0007660000000200 */
[C---:B------:R-:W-:Y:S08]  /*6ae0*/  HMMA.16816.F32.BF16 R212, R20.reuse, R48, R192 ;  /* 0x0000003014d4723c */ /* 0x040ff000000418c0 */
[----:B------:R-:W-:Y:S08]  /*6af0*/  HMMA.16816.F32.BF16 R236, R20, R50, R180 ;  /* 0x0000003214ec723c */ /* 0x000ff000000418b4 */
[C---:B-1----:R-:W-:Y:S08]  /*6b00*/  HMMA.16816.F32.BF16 R20, R8.reuse, R40, R176 ;  /* 0x000000280814723c */ /* 0x042ff000000418b0 */
[-C--:B------:R-:W-:Y:S08]  /*6b10*/  HMMA.16816.F32.BF16 R52, R8, R42.reuse, R200 ;  /* 0x0000002a0834723c */ /* 0x080ff000000418c8 */
[----:B------:R-:W-:Y:S08]  /*6b20*/  HMMA.16816.F32.BF16 R48, R16, R42, R108 ;  /* 0x0000002a1030723c */ /* 0x000ff0000004186c */
[----:B--2---:R-:W-:Y:S01]  /*6b30*/  HMMA.16816.F32.BF16 R40, R4, R28, R20 ;  /* 0x0000001c0428723c */ /* 0x004fe20000041814 */
[----:B------:R-:W1:Y:S01]  /*6b40*/  LDSM.16.M88.4 R20, [R3+0x8400] ;  /* 0x008400000314783b */ /* 0x000e620000000200 */
[----:B------:R-:W-:-:S02]  /*6b50*/  IMAD.MOV.U32 R188, RZ, RZ, R57 ;  /* 0x000000ffffbc7224 */ /* 0x000fc400078e0039 */
[----:B------:R-:W-:-:S04]  /*6b60*/  IMAD.MOV.U32 R231, RZ, RZ, R59 ;  /* 0x000000ffffe77224 */ /* 0x000fc800078e003b */
[C---:B---3--:R-:W-:Y:S08]  /*6b70*/  HMMA.16816.F32.BF16 R56, R8.reuse, R24, R184 ;  /* 0x000000180838723c */ /* 0x048ff000000418b8 */
[C---:B----4-:R-:W-:Y:S08]  /*6b80*/  HMMA.16816.F32.BF16 R192, R8.reuse, R38, R196 ;  /* 0x0000002608c0723c */ /* 0x050ff000000418c4 */
[C---:B------:R-:W-:Y:S08]  /*6b90*/  HMMA.16816.F32.BF16 R60, R8.reuse, R26, R248 ;  /* 0x0000001a083c723c */ /* 0x040ff000000418f8 */
[C---:B------:R-:W-:Y:S08]  /*6ba0*/  HMMA.16816.F32.BF16 R184, R8.reuse, R36, R216 ;  /* 0x0000002408b8723c */ /* 0x040ff000000418d8 */
[C---:B-----5:R-:W-:Y:S08]  /*6bb0*/  HMMA.16816.F32.BF16 R196, R8.reuse, R32, R188 ;  /* 0x0000002008c4723c */ /* 0x060ff000000418bc */
[----:B------:R-:W-:Y:S08]  /*6bc0*/  HMMA.16816.F32.BF16 R200, R8, R34, R244 ;  /* 0x0000002208c8723c */ /* 0x000ff000000418f4 */
[C---:B------:R-:W-:Y:S08]  /*6bd0*/  HMMA.16816.F32.BF16 R8, R16.reuse, R24, R204 ;  /* 0x000000181008723c */ /* 0x040ff000000418cc */
[----:B------:R-:W-:-:S12]  /*6be0*/  HMMA.16816.F32.BF16 R24, R16, R26, R64 ;  /* 0x0000001a1018723c */ /* 0x000fd80000041840 */
[C---:B-1----:R-:W-:Y:S01]  /*6bf0*/  HMMA.16816.F32.BF16 R176, R12.reuse, R20, R8 ;  /* 0x000000140cb0723c */ /* 0x042fe20000041808 */
[----:B------:R-:W1:Y:S07]  /*6c00*/  LDSM.16.M88.4 R8, [R3+0x8800] ;  /* 0x008800000308783b */ /* 0x000e6e0000000200 */
[C---:B------:R-:W-:Y:S08]  /*6c10*/  HMMA.16816.F32.BF16 R44, R12.reuse, R28, R44 ;  /* 0x0000001c0c2c723c */ /* 0x040ff0000004182c */
[----:B------:R-:W-:Y:S01]  /*6c20*/  HMMA.16816.F32.BF16 R108, R12, R22, R24 ;  /* 0x000000160c6c723c */ /* 0x000fe20000041818 */
[----:B------:R2:W3:Y:S01]  /*6c30*/  LDSM.16.M88.4 R24, [R3+0x8c00] ;  /* 0x008c00000318783b */ /* 0x0004e20000000200 */
[----:B------:R-:W-:Y:S01]  /*6c40*/  FMUL.FTZ R40, R40, UR4 ;  /* 0x0000000428287c20 */ /* 0x000fe20008410000 */
[----:B------:R-:W-:Y:S01]  /*6c50*/  FMUL.FTZ R41, R41, UR4 ;  /* 0x0000000429297c20 */ /* 0x000fe20008410000 */
[----:B------:R-:W-:Y:S01]  /*6c60*/  FMUL.FTZ R42, R42, UR4 ;  /* 0x000000042a2a7c20 */ /* 0x000fe20008410000 */
[----:B------:R-:W-:Y:S01]  /*6c70*/  FMUL.FTZ R43, R43, UR4 ;  /* 0x000000042b2b7c20 */ /* 0x000fe20008410000 */
[----:B------:R-:W-:Y:S02]  /*6c80*/  MUFU.TANH R105, R40 ;  /* 0x0000002800697308 */ /* 0x000fe40000002400 */
[C---:B------:R-:W-:Y:S08]  /*6c90*/  HMMA.16816.F32.BF16 R64, R4.reuse, R20, R56 ;  /* 0x000000140440723c */ /* 0x040ff00000041838 */
[-C--:B------:R-:W-:Y:S01]  /*6ca0*/  HMMA.16816.F32.BF16 R180, R4, R30.reuse, R52 ;  /* 0x0000001e04b4723c */ /* 0x080fe20000041834 */
[----:B------:R-:W-:Y:S01]  /*6cb0*/  FMUL.FTZ R44, R44, UR4 ;  /* 0x000000042c2c7c20 */ /* 0x000fe20008410000 */
[----:B------:R-:W-:Y:S01]  /*6cc0*/  FMUL.FTZ R45, R45, UR4 ;  /* 0x000000042d2d7c20 */ /* 0x000fe20008410000 */
[----:B------:R-:W-:Y:S01]  /*6cd0*/  FMUL.FTZ R46, R46, UR4 ;  /* 0x000000042e2e7c20 */ /* 0x000fe20008410000 */
[----:B------:R-:W-:Y:S01]  /*6ce0*/  FMUL.FTZ R47, R47, UR4 ;  /* 0x000000042f2f7c20 */ /* 0x000fe20008410000 */
[----:B------:R-:W-:Y:S03]  /*6cf0*/  MUFU.TANH R216, R41 ;  /* 0x0000002900d87308 */ /* 0x000fe60000002400 */
[----:B------:R-:W-:Y:S01]  /*6d00*/  HMMA.16816.F32.BF16 R188, R12, R30, R48 ;  /* 0x0000001e0cbc723c */ /* 0x000fe20000041830 */
[----:B------:R-:W-:-:S02]  /*6d10*/  IMAD.MOV.U32 R247, RZ, RZ, R234 ;  /* 0x000000fffff77224 */ /* 0x000fc400078e00ea */
[----:B------:R-:W-:Y:S01]  /*6d20*/  FMUL.FTZ R179, R179, UR4 ;  /* 0x00000004b3b37c20 */ /* 0x000fe20008410000 */
[----:B------:R-:W-:Y:S01]  /*6d30*/  FMUL.FTZ R178, R178, UR4 ;  /* 0x00000004b2b27c20 */ /* 0x000fe20008410000 */
[----:B------:R-:W-:Y:S01]  /*6d40*/  FMUL.FTZ R110, R110, UR4 ;  /* 0x000000046e6e7c20 */ /* 0x000fe20008410000 */
[----:B------:R-:W-:Y:S01]  /*6d50*/  MUFU.TANH R207, R42 ;  /* 0x0000002a00cf7308 */ /* 0x000fe20000002400 */
[----:B------:R-:W-:Y:S01]  /*6d60*/  FMUL.FTZ R111, R111, UR4 ;  /* 0x000000046f6f7c20 */ /* 0x000fe20008410000 */
[----:B------:R-:W-:Y:S01]  /*6d70*/  FMUL.FTZ R176, R176, UR4 ;  /* 0x00000004b0b07c20 */ /* 0x000fe20008410000 */
[----:B------:R-:W-:Y:S01]  /*6d80*/  FMUL.FTZ R177, R177, UR4 ;  /* 0x00000004b1b17c20 */ /* 0x000fe20008410000 */
[----:B------:R-:W-:Y:S01]  /*6d90*/  FMUL.FTZ R109, R109, UR4 ;  /* 0x000000046d6d7c20 */ /* 0x000fe20008410000 */
[----:B------:R-:W-:-:S04]  /*6da0*/  DEPBAR.LE SB0, 0x0 ;  /* 0x000080000000791a */ /* 0x000fc80000000000 */
[----:B------:R4:W-:Y:S01]  /*6db0*/  MUFU.TANH R219, R43 ;  /* 0x0000002b00db7308 */ /* 0x0009e20000002400 */
[C---:B------:R-:W-:Y:S07]  /*6dc0*/  HMMA.16816.F32.BF16 R52, R4.reuse, R22, R60 ;  /* 0x000000160434723c */ /* 0x040fee000004183c */
[----:B------:R-:W5:Y:S01]  /*6dd0*/  MUFU.TANH R107, R44 ;  /* 0x0000002c006b7308 */ /* 0x000f620000002400 */
[----:B-1----:R-:W-:Y:S07]  /*6de0*/  HMMA.16816.F32.BF16 R60, R4, R10, R192 ;  /* 0x0000000a043c723c */ /* 0x002fee00000418c0 */
[----:B------:R-:W-:Y:S01]  /*6df0*/  MUFU.TANH R222, R45 ;  /* 0x0000002d00de7308 */ /* 0x000fe20000002400 */
[C---:B----4-:R-:W-:Y:S07]  /*6e00*/  HMMA.16816.F32.BF16 R40, R16.reuse, R36, R208 ;  /* 0x000000241028723c */ /* 0x050fee00000418d0 */
[----:B------:R-:W1:Y:S08]  /*6e10*/  MUFU.TANH R100, R46 ;  /* 0x0000002e00647308 */ /* 0x000e700000002400 */
[----:B------:R4:W-:Y:S01]  /*6e20*/  MUFU.TANH R221, R47 ;  /* 0x0000002f00dd7308 */ /* 0x0009e20000002400 */
[C---:B------:R-:W-:Y:S08]  /*6e30*/  HMMA.16816.F32.BF16 R28, R16.reuse, R32, R212 ;  /* 0x00000020101c723c */ /* 0x040ff000000418d4 */
[----:B----4-:R-:W-:Y:S08]  /*6e40*/  HMMA.16816.F32.BF16 R44, R16, R34, R236 ;  /* 0x00000022102c723c */ /* 0x010ff000000418ec */
[----:B------:R-:W-:Y:S08]  /*6e50*/  HMMA.16816.F32.BF16 R32, R4, R8, R184 ;  /* 0x000000080420723c */ /* 0x000ff000000418b8 */
[----:B------:R-:W-:Y:S01]  /*6e60*/  HMMA.16816.F32.BF16 R36, R16, R38, R240 ;  /* 0x000000261024723c */ /* 0x000fe200000418f0 */
[----:B------:R-:W-:-:S02]  /*6e70*/  IMAD R0, R247, 0x40, R231 ;  /* 0x00000040f7007824 */ /* 0x000fc400078e02e7 */
[----:B------:R-:W-:-:S05]  /*6e80*/  FMUL.FTZ R65, R65, UR4 ;  /* 0x0000000441417c20 */ /* 0x000fca0008410000 */
[----:B------:R-:W-:Y:S01]  /*6e90*/  HMMA.16816.F32.BF16 R40, R12, R8, R40 ;  /* 0x000000080c28723c */ /* 0x000fe20000041828 */
[----:B------:R-:W-:Y:S01]  /*6ea0*/  MUFU.TANH R205, R179 ;  /* 0x000000b300cd7308 */ /* 0x000fe20000002400 */
[----:B--2---:R-:W-:Y:S02]  /*6eb0*/  VIADD R3, R0, 0xffffff80 ;  /* 0xffffff8000037836 */ /* 0x004fe40000000000 */
[----:B------:R-:W-:-:S04]  /*6ec0*/  FMUL.FTZ R61, R61, UR4 ;  /* 0x000000043d3d7c20 */ /* 0x000fc80008410000 */
[----:B---3--:R-:W-:Y:S01]  /*6ed0*/  HMMA.16816.F32.BF16 R48, R4, R24, R196 ;  /* 0x000000180430723c */ /* 0x008fe200000418c4 */
[----:B------:R-:W2:Y:S01]  /*6ee0*/  MUFU.TANH R179, R65 ;  /* 0x0000004100b37308 */ /* 0x000ea20000002400 */
[----:B------:R-:W-:-:S06]  /*6ef0*/  VIADD R21, R225, 0x8 ;  /* 0x00000008e1157836 */ /* 0x000fcc0000000000 */
[----:B------:R-:W-:Y:S01]  /*6f00*/  HMMA.16816.F32.BF16 R44, R12, R26, R44 ;  /* 0x0000001a0c2c723c */ /* 0x000fe2000004182c */
[----:B------:R-:W-:Y:S01]  /*6f10*/  FMUL.FTZ R180, R180, UR4 ;  /* 0x00000004b4b47c20 */ /* 0x000fe20008410000 */
[----:B------:R-:W-:Y:S01]  /*6f20*/  FMUL.FTZ R64, R64, UR4 ;  /* 0x0000000440407c20 */ /* 0x000fe20008410000 */
[----:B------:R-:W-:-:S05]  /*6f30*/  FMUL.FTZ R32, R32, UR4 ;  /* 0x0000000420207c20 */ /* 0x000fca0008410000 */
[----:B------:R-:W-:Y:S01]  /*6f40*/  HMMA.16816.F32.BF16 R56, R4, R26, R200 ;  /* 0x0000001a0438723c */ /* 0x000fe200000418c8 */
[-C--:B------:R-:W-:Y:S01]  /*6f50*/  ISETP.GT.AND P3, PT, R225, R3.reuse, PT ;  /* 0x00000003e100720c */ /* 0x080fe20003f64270 */
[----:B------:R-:W3:Y:S01]  /*6f60*/  MUFU.TANH R61, R61 ;  /* 0x0000003d003d7308 */ /* 0x000ee20000002400 */
[----:B------:R-:W-:Y:S01]  /*6f70*/  ISETP.GT.AND P0, PT, R21, R3, PT ;  /* 0x000000031500720c */ /* 0x000fe20003f04270 */
[----:B------:R-:W-:Y:S01]  /*6f80*/  FMUL.FTZ R190, R190, UR4 ;  /* 0x00000004bebe7c20 */ /* 0x000fe20008410000 */
[----:B-----5:R-:W-:Y:S01]  /*6f90*/  FSEL R22, R107, -INF , !P3 ;  /* 0xff8000006b167808 */ /* 0x020fe20005800000 */
[----:B------:R-:W-:Y:S02]  /*6fa0*/  FMUL.FTZ R191, R191, UR4 ;  /* 0x00000004bfbf7c20 */ /* 0x000fe40008410000 */
[----:B------:R-:W-:Y:S02]  /*6fb0*/  HMMA.16816.F32.BF16 R36, R12, R10, R36 ;  /* 0x0000000a0c24723c */ /* 0x000fe40000041824 */
[----:B------:R-:W-:Y:S01]  /*6fc0*/  MUFU.TANH R204, R180 ;  /* 0x000000b400cc7308 */ /* 0x000fe20000002400 */
[----:B------:R-:W-:Y:S01]  /*6fd0*/  FMUL.FTZ R181, R181, UR4 ;  /* 0x00000004b5b57c20 */ /* 0x000fe20008410000 */
[----:B------:R-:W-:Y:S01]  /*6fe0*/  VIADD R234, R225, 0x40 ;  /* 0x00000040e1ea7836 */ /* 0x000fe20000000000 */
[----:B------:R-:W-:Y:S01]  /*6ff0*/  ISETP.GE.AND P3, PT, R3, R229, PT ;  /* 0x000000e50300720c */ /* 0x000fe20003f66270 */
[----:B------:R-:W-:-:S02]  /*7000*/  VIADD R16, R0, 0xffffff91 ;  /* 0xffffff9100107836 */ /* 0x000fc40000000000 */
[----:B------:R-:W-:Y:S02]  /*7010*/  HMMA.16816.F32.BF16 R28, R12, R24, R28 ;  /* 0x000000180c1c723c */ /* 0x000fe4000004181c */
[----:B------:R-:W-:Y:S01]  /*7020*/  MUFU.TANH R180, R64 ;  /* 0x0000004000b47308 */ /* 0x000fe20000002400 */
[----:B------:R-:W-:Y:S01]  /*7030*/  FMUL.FTZ R42, R42, UR4 ;  /* 0x000000042a2a7c20 */ /* 0x000fe20008410000 */
[----:B------:R-:W-:Y:S01]  /*7040*/  FMUL.FTZ R52, R52, UR4 ;  /* 0x0000000434347c20 */ /* 0x000fe20008410000 */
[----:B------:R-:W-:-:S05]  /*7050*/  FMUL.FTZ R53, R53, UR4 ;  /* 0x0000000435357c20 */ /* 0x000fca0008410000 */
[----:B------:R1:W-:Y:S01]  /*7060*/  MUFU.TANH R64, R32 ;  /* 0x0000002000407308 */ /* 0x0003e20000002400 */
[----:B------:R-:W-:Y:S01]  /*7070*/  FMUL.FTZ R49, R49, UR4 ;  /* 0x0000000431317c20 */ /* 0x000fe20008410000 */
[----:B------:R-:W-:Y:S02]  /*7080*/  VIADD R6, R0, 0xffffffa9 ;  /* 0xffffffa900067836 */ /* 0x000fe40000000000 */
[----:B------:R-:W-:-:S04]  /*7090*/  FMUL.FTZ R15, R46, UR4 ;  /* 0x000000042e0f7c20 */ /* 0x000fc80008410000 */
[----:B------:R-:W4:Y:S01]  /*70a0*/  MUFU.TANH R218, R190 ;  /* 0x000000be00da7308 */ /* 0x000f220000002400 */
[----:B------:R-:W-:Y:S01]  /*70b0*/  FMUL.FTZ R43, R43, UR4 ;  /* 0x000000042b2b7c20 */ /* 0x000fe20008410000 */
[----:B------:R-:W-:Y:S01]  /*70c0*/  VIADD R231, R225, 0x48 ;  /* 0x00000048e1e77836 */ /* 0x000fe20000000000 */
[----:B------:R-:W-:Y:S02]  /*70d0*/  ISETP.GT.AND P1, PT, R234, R3, PT ;  /* 0x00000003ea00720c */ /* 0x000fe40003f24270 */
[----:B-1----:R-:W-:-:S03]  /*70e0*/  FSEL R32, R100, -INF , !P0 ;  /* 0xff80000064207808 */ /* 0x002fc60004000000 */
[----:B------:R-:W-:Y:S01]  /*70f0*/  MUFU.TANH R217, R191 ;  /* 0x000000bf00d97308 */ /* 0x000fe20000002400 */
[----:B------:R-:W-:Y:S02]  /*7100*/  FSEL R100, R32, -INF , !P3 ;  /* 0xff80000020647808 */ /* 0x000fe40005800000 */
[----:B------:R-:W-:Y:S01]  /*7110*/  ISETP.GT.AND P3, PT, R234, R16, PT ;  /* 0x00000010ea00720c */ /* 0x000fe20003f64270 */
[----:B------:R-:W-:-:S04]  /*7120*/  FMUL.FTZ R33, R33, UR4 ;  /* 0x0000000421217c20 */ /* 0x000fc80008410000 */
[----:B------:R-:W-:Y:S01]  /*7130*/  MUFU.TANH R206, R178 ;  /* 0x000000b200ce7308 */ /* 0x000fe20000002400 */
[----:B------:R-:W-:Y:S01]  /*7140*/  FMUL.FTZ R60, R60, UR4 ;  /* 0x000000043c3c7c20 */ /* 0x000fe20008410000 */
[----:B------:R-:W-:Y:S01]  /*7150*/  FMUL.FTZ R48, R48, UR4 ;  /* 0x0000000430307c20 */ /* 0x000fe20008410000 */
[----:B------:R-:W-:Y:S01]  /*7160*/  FMUL.FTZ R57, R57, UR4 ;  /* 0x0000000439397c20 */ /* 0x000fe20008410000 */
[----:B------:R-:W-:-:S04]  /*7170*/  ISETP.GE.AND P6, PT, R3, R227, PT ;  /* 0x000000e30300720c */ /* 0x000fc80003fc6270 */
[----:B------:R-:W1:Y:S01]  /*7180*/  MUFU.TANH R181, R181 ;  /* 0x000000b500b57308 */ /* 0x000e620000002400 */
[----:B------:R-:W-:Y:S01]  /*7190*/  VIADD R19, R0, 0xffffff88 ;  /* 0xffffff8800137836 */ /* 0x000fe20000000000 */
[----:B------:R-:W-:-:S06]  /*71a0*/  ISETP.GE.AND P5, PT, R3, R226, PT ;  /* 0x000000e20300720c */ /* 0x000fcc0003fa6270 */
[----:B------:R-:W-:Y:S01]  /*71b0*/  MUFU.TANH R191, R110 ;  /* 0x0000006e00bf7308 */ /* 0x000fe20000002400 */
[----:B------:R-:W-:Y:S01]  /*71c0*/  FSEL R23, R105, -INF , !P1 ;  /* 0xff80000069177808 */ /* 0x000fe20004800000 */
[----:B------:R-:W-:-:S06]  /*71d0*/  VIADD R20, R0, 0xffffff81 ;  /* 0xffffff8100147836 */ /* 0x000fcc0000000000 */
[----:B------:R-:W-:Y:S01]  /*71e0*/  MUFU.TANH R178, R42 ;  /* 0x0000002a00b27308 */ /* 0x000fe20000002400 */
[----:B------:R-:W-:Y:S01]  /*71f0*/  ISETP.GT.AND P4, PT, R231, R3, PT ;  /* 0x00000003e700720c */ /* 0x000fe20003f84270 */
[----:B------:R-:W-:-:S06]  /*7200*/  FMUL.FTZ R56, R56, UR4 ;  /* 0x0000000438387c20 */ /* 0x000fcc0008410000 */
[----:B------:R5:W1:Y:S01]  /*7210*/  MUFU.TANH R110, R52 ;  /* 0x00000034006e7308 */ /* 0x000a620000002400 */
[----:B------:R-:W-:-:S07]  /*7220*/  VIADD R18, R0, 0xffffff89 ;  /* 0xffffff8900127836 */ /* 0x000fce0000000000 */
[----:B------:R-:W1:Y:S01]  /*7230*/  MUFU.TANH R106, R53 ;  /* 0x00000035006a7308 */ /* 0x000e620000002400 */
[----:B------:R-:W-:-:S07]  /*7240*/  VIADD R9, R0, 0xffffffa0 ;  /* 0xffffffa000097836 */ /* 0x000fce0000000000 */
[----:B------:R2:W-:Y:S01]  /*7250*/  MUFU.TANH R32, R49 ;  /* 0x0000003100207308 */ /* 0x0005e20000002400 */
[----:B-----5:R-:W-:-:S07]  /*7260*/  FSEL R52, R22, -INF , !P6 ;  /* 0xff80000016347808 */ /* 0x020fce0007000000 */
[----:B------:R-:W-:Y:S01]  /*7270*/  MUFU.TANH R190, R111 ;  /* 0x0000006f00be7308 */ /* 0x000fe20000002400 */
[----:B------:R-:W-:Y:S01]  /*7280*/  FSEL R22, R23, -INF , !P5 ;  /* 0xff80000017167808 */ /* 0x000fe20006800000 */
[----:B------:R-:W-:Y:S01]  /*7290*/  VIADD R17, R0, 0xffffff90 ;  /* 0xffffff9000117836 */ /* 0x000fe20000000000 */
[----:B------:R-:W-:-:S05]  /*72a0*/  ISETP.GE.AND P0, PT, R3, R228, PT ;  /* 0x000000e40300720c */ /* 0x000fca0003f06270 */
[----:B------:R-:W-:Y:S01]  /*72b0*/  MUFU.TANH R111, R43 ;  /* 0x0000002b006f7308 */ /* 0x000fe20000002400 */
[----:B--2---:R-:W-:Y:S02]  /*72c0*/  FSEL R49, R179, -INF , !P3 ;  /* 0xff800000b3317808 */ /* 0x004fe40005800000 */
[----:B------:R-:W-:-:S05]  /*72d0*/  ISETP.GT.AND P3, PT, R234, R6, PT ;  /* 0x00000006ea00720c */ /* 0x000fca0003f64270 */
[----:B------:R-:W2:Y:S01]  /*72e0*/  MUFU.TANH R65, R33 ;  /* 0x0000002100417308 */ /* 0x000ea20000002400 */
[----:B------:R-:W-:Y:S01]  /*72f0*/  VIADD R11, R0, 0xffffff98 ;  /* 0xffffff98000b7836 */ /* 0x000fe20000000000 */
[----:B------:R-:W-:-:S06]  /*7300*/  FSEL R23, R207, -INF , !P4 ;  /* 0xff800000cf177808 */ /* 0x000fcc0006000000 */
[----:B------:R-:W5:Y:S01]  /*7310*/  MUFU.TANH R15, R15 ;  /* 0x0000000f000f7308 */ /* 0x000f620000002400 */
[----:B------:R-:W-:Y:S01]  /*7320*/  FMUL.FTZ R38, R38, UR4 ;  /* 0x0000000426267c20 */ /* 0x000fe20008410000 */
[----:B------:R-:W-:Y:S01]  /*7330*/  VIADD R10, R0, 0xffffff99 ;  /* 0xffffff99000a7836 */ /* 0x000fe20000000000 */
[----:B------:R-:W-:-:S05]  /*7340*/  ISETP.GT.AND P1, PT, R234, R20, PT ;  /* 0x00000014ea00720c */ /* 0x000fca0003f24270 */
[----:B------:R-:W5:Y:S01]  /*7350*/  MUFU.TANH R43, R60 ;  /* 0x0000003c002b7308 */ /* 0x000f620000002400 */
[----:B------:R-:W-:-:S07]  /*7360*/  FMUL.FTZ R31, R31, UR4 ;  /* 0x000000041f1f7c20 */ /* 0x000fce0008410000 */
[----:B------:R-:W5:Y:S01]  /*7370*/  MUFU.TANH R105, R48 ;  /* 0x0000003000697308 */ /* 0x000f620000002400 */
[----:B------:R-:W-:-:S07]  /*7380*/  VIADD R8, R0, 0xffffffa1 ;  /* 0xffffffa100087836 */ /* 0x000fce0000000000 */
[----:B------:R3:W5:Y:S01]  /*7390*/  MUFU.TANH R24, R57 ;  /* 0x0000003900187308 */ /* 0x0007620000002400 */
[----:B------:R-:W-:Y:S01]  /*73a0*/  VIADD R3, R0, 0xffffffb8 ;  /* 0xffffffb800037836 */ /* 0x000fe20000000000 */
[----:B------:R-:W-:Y:S01]  /*73b0*/  ISETP.GT.AND P5, PT, R234, R18, PT ;  /* 0x00000012ea00720c */ /* 0x000fe20003fa4270 */
[----:B------:R-:W-:Y:S01]  /*73c0*/  VIADD R7, R0, 0xffffffa8 ;  /* 0xffffffa800077836 */ /* 0x000fe20000000000 */
[----:B------:R-:W-:-:S04]  /*73d0*/  FSEL R23, R23, -INF , !P0 ;  /* 0xff80000017177808 */ /* 0x000fc80004000000 */
[----:B------:R2:W5:Y:S01]  /*73e0*/  MUFU.TANH R25, R56 ;  /* 0x0000003800197308 */ /* 0x0005620000002400 */
[----:B------:R-:W-:Y:S01]  /*73f0*/  VIADD R5, R0, 0xffffffb0 ;  /* 0xffffffb000057836 */ /* 0x000fe20000000000 */
[CC--:B------:R-:W-:Y:S01]  /*7400*/  ISETP.GT.AND P6, PT, R234.reuse, R19.reuse, PT ;  /* 0x00000013ea00720c */ /* 0x0c0fe20003fc4270 */
[----:B------:R-:W-:Y:S01]  /*7410*/  FMUL.FTZ R39, R39, UR4 ;  /* 0x0000000427277c20 */ /* 0x000fe20008410000 */
[----:B---3--:R-:W-:Y:S02]  /*7420*/  FSEL R57, R61, -INF , !P3 ;  /* 0xff8000003d397808 */ /* 0x008fe40005800000 */
[----:B------:R-:W-:Y:S01]  /*7430*/  ISETP.GT.AND P3, PT, R21, R19, PT ;  /* 0x000000131500720c */ /* 0x000fe20003f64270 */
[----:B------:R-:W-:Y:S01]  /*7440*/  FMUL.FTZ R14, R47, UR4 ;  /* 0x000000042f0e7c20 */ /* 0x000fe20008410000 */
[----:B------:R-:W-:Y:S02]  /*7450*/  ISETP.GT.AND P4, PT, R234, R17, PT ;  /* 0x00000011ea00720c */ /* 0x000fe40003f84270 */
[----:B----4-:R-:W-:-:S02]  /*7460*/  FSEL R13, R218, -INF , !P3 ;  /* 0xff800000da0d7808 */ /* 0x010fc40005800000 */
[----:B------:R-:W-:Y:S01]  /*7470*/  ISETP.GT.AND P3, PT, R21, R9, PT ;  /* 0x000000091500720c */ /* 0x000fe20003f64270 */
[----:B------:R-:W3:Y:S01]  /*7480*/  MUFU.TANH R107, R38 ;  /* 0x00000026006b7308 */ /* 0x000ee20000002400 */
[----:B------:R-:W-:Y:S02]  /*7490*/  ISETP.GT.AND P0, PT, R234, R11, PT ;  /* 0x0000000bea00720c */ /* 0x000fe40003f04270 */
[----:B------:R-:W-:Y:S01]  /*74a0*/  FSEL R33, R216, -INF , !P1 ;  /* 0xff800000d8217808 */ /* 0x000fe20004800000 */
[----:B------:R-:W-:Y:S01]  /*74b0*/  FMUL.FTZ R30, R30, UR4 ;  /* 0x000000041e1e7c20 */ /* 0x000fe20008410000 */
[----:B------:R-:W-:Y:S01]  /*74c0*/  ISETP.GT.AND P1, PT, R234, R10, PT ;  /* 0x0000000aea00720c */ /* 0x000fe20003f24270 */
[C---:B------:R-:W-:Y:S01]  /*74d0*/  VIADD R4, R0.reuse, 0xffffffb1 ;  /* 0xffffffb100047836 */ /* 0x040fe20000000000 */
[----:B-1----:R-:W-:Y:S01]  /*74e0*/  FSEL R48, R181, -INF , !P5 ;  /* 0xff800000b5307808 */ /* 0x002fe20006800000 */
[----:B------:R1:W-:Y:S01]  /*74f0*/  MUFU.TANH R38, R31 ;  /* 0x0000001f00267308 */ /* 0x0003e20000002400 */
[----:B------:R-:W-:Y:S01]  /*7500*/  VIADD R0, R0, 0xffffffb9 ;  /* 0xffffffb900007836 */ /* 0x000fe20000000000 */
[----:B------:R-:W-:-:S02]  /*7510*/  FSEL R42, R204, -INF , !P6 ;  /* 0xff800000cc2a7808 */ /* 0x000fc40007000000 */
[----:B------:R-:W-:Y:S02]  /*7520*/  ISETP.GT.AND P5, PT, R234, R8, PT ;  /* 0x00000008ea00720c */ /* 0x000fe40003fa4270 */
[----:B------:R-:W-:Y:S02]  /*7530*/  FSEL R53, R180, -INF , !P4 ;  /* 0xff800000b4357808 */ /* 0x000fe40006000000 */
[----:B--2---:R-:W-:Y:S01]  /*7540*/  FSEL R56, R110, -INF , !P0 ;  /* 0xff8000006e387808 */ /* 0x004fe20004000000 */
[----:B------:R-:W2:Y:S01]  /*7550*/  MUFU.TANH R39, R39 ;  /* 0x0000002700277308 */ /* 0x000ea20000002400 */
[C---:B------:R-:W-:Y:S02]  /*7560*/  ISETP.GT.AND P6, PT, R234.reuse, R9, PT ;  /* 0x00000009ea00720c */ /* 0x040fe40003fc4270 */
[C---:B------:R-:W-:Y:S02]  /*7570*/  ISETP.GT.AND P4, PT, R234.reuse, R7, PT ;  /* 0x00000007ea00720c */ /* 0x040fe40003f84270 */
[----:B------:R-:W-:-:S02]  /*7580*/  ISETP.GT.AND P0, PT, R234, R5, PT ;  /* 0x00000005ea00720c */ /* 0x000fc40003f04270 */
[----:B------:R-:W-:Y:S02]  /*7590*/  FSEL R60, R106, -INF , !P1 ;  /* 0xff8000006a3c7808 */ /* 0x000fe40004800000 */
[----:B-1----:R-:W-:Y:S02]  /*75a0*/  FSEL R31, R178, -INF , !P3 ;  /* 0xff800000b21f7808 */ /* 0x002fe40005800000 */
[----:B------:R-:W-:Y:S01]  /*75b0*/  ISETP.GT.AND P3, PT, R21, R3, PT ;  /* 0x000000031500720c */ /* 0x000fe20003f64270 */
[----:B------:R1:W4:Y:S01]  /*75c0*/  MUFU.TANH R106, R30 ;  /* 0x0000001e006a7308 */ /* 0x0003220000002400 */
[----:B------:R-:W-:Y:S01]  /*75d0*/  FSEL R65, R65, -INF , !P5 ;  /* 0xff80000041417808 */ /* 0x000fe20006800000 */
[----:B------:R-:W-:Y:S01]  /*75e0*/  FMUL.FTZ R47, R188, UR4 ;  /* 0x00000004bc2f7c20 */ /* 0x000fe20008410000 */
[----:B-----5:R-:W-:Y:S01]  /*75f0*/  FSEL R110, R15, -INF , !P3 ;  /* 0xff8000000f6e7808 */ /* 0x020fe20005800000 */
[----:B------:R-:W-:Y:S01]  /*7600*/  FMUL.FTZ R15, R182, UR4 ;  /* 0x00000004b60f7c20 */ /* 0x000fe20008410000 */
[----:B------:R-:W-:-:S03]  /*7610*/  ISETP.GT.AND P1, PT, R234, R4, PT ;  /* 0x00000004ea00720c */ /* 0x000fc60003f24270 */
[----:B------:R-:W5:Y:S01]  /*7620*/  MUFU.TANH R14, R14 ;  /* 0x0000000e000e7308 */ /* 0x000f620000002400 */
[----:B------:R-:W-:Y:S02]  /*7630*/  FSEL R64, R64, -INF , !P6 ;  /* 0xff80000040407808 */ /* 0x000fe40007000000 */
[C---:B------:R-:W-:Y:S02]  /*7640*/  ISETP.GT.AND P5, PT, R234.reuse, R0, PT ;  /* 0x00000000ea00720c */ /* 0x040fe40003fa4270 */
[----:B------:R-:W-:Y:S02]  /*7650*/  FSEL R43, R43, -INF , !P4 ;  /* 0xff8000002b2b7808 */ /* 0x000fe40006000000 */
[----:B------:R-:W-:Y:S02]  /*7660*/  FSEL R105, R105, -INF , !P0 ;  /* 0xff80000069697808 */ /* 0x000fe40004000000 */
[----:B------:R-:W-:Y:S02]  /*7670*/  ISETP.GT.AND P6, PT, R234, R3, PT ;  /* 0x00000003ea00720c */ /* 0x000fe40003fc4270 */
[----:B------:R-:W-:-:S02]  /*7680*/  ISETP.GT.AND P4, PT, R21, R20, PT ;  /* 0x000000141500720c */ /* 0x000fc40003f84270 */
[----:B------:R-:W-:Y:S02]  /*7690*/  ISETP.GT.AND P0, PT, R21, R18, PT ;  /* 0x000000121500720c */ /* 0x000fe40003f04270 */
[----:B------:R-:W-:Y:S02]  /*76a0*/  FSEL R179, R32, -INF , !P1 ;  /* 0xff80000020b37808 */ /* 0x000fe40004800000 */
[----:B------:R-:W-:Y:S01]  /*76b0*/  FSEL R181, R24, -INF , !P5 ;  /* 0xff80000018b57808 */ /* 0x000fe20006800000 */
[----:B------:R-:W-:Y:S01]  /*76c0*/  FMUL.FTZ R189, R189, UR4 ;  /* 0x00000004bdbd7c20 */ /* 0x000fe20008410000 */
[----:B------:R-:W-:Y:S01]  /*76d0*/  ISETP.GT.AND P1, PT, R21, R17, PT ;  /* 0x000000111500720c */ /* 0x000fe20003f24270 */
[----:B------:R-:W5:Y:S01]  /*76e0*/  MUFU.TANH R47, R47 ;  /* 0x0000002f002f7308 */ /* 0x000f620000002400 */
[----:B------:R-:W-:Y:S01]  /*76f0*/  FSEL R180, R25, -INF , !P6 ;  /* 0xff80000019b47808 */ /* 0x000fe20007000000 */
[----:B------:R-:W-:Y:S01]  /*7700*/  FMUL.FTZ R183, R183, UR4 ;  /* 0x00000004b7b77c20 */ /* 0x000fe20008410000 */
[----:B------:R-:W-:-:S02]  /*7710*/  FSEL R12, R221, -INF , !P4 ;  /* 0xff800000dd0c7808 */ /* 0x000fc40006000000 */
[----:B------:R-:W-:Y:S02]  /*7720*/  FSEL R24, R217, -INF , !P0 ;  /* 0xff800000d9187808 */ /* 0x000fe40004000000 */
[C---:B------:R-:W-:Y:S01]  /*7730*/  ISETP.GT.AND P6, PT, R21.reuse, R16, PT ;  /* 0x000000101500720c */ /* 0x040fe20003fc4270 */
[----:B------:R-:W5:Y:S01]  /*7740*/  MUFU.TANH R15, R15 ;  /* 0x0000000f000f7308 */ /* 0x000f620000002400 */
[C---:B------:R-:W-:Y:S02]  /*7750*/  ISETP.GT.AND P5, PT, R21.reuse, R11, PT ;  /* 0x0000000b1500720c */ /* 0x040fe40003fa4270 */
[C---:B------:R-:W-:Y:S02]  /*7760*/  ISETP.GT.AND P4, PT, R21.reuse, R10, PT ;  /* 0x0000000a1500720c */ /* 0x040fe40003f84270 */
[----:B------:R-:W-:Y:S02]  /*7770*/  ISETP.GT.AND P0, PT, R21, R8, PT ;  /* 0x000000081500720c */ /* 0x000fe40003f04270 */
[----:B------:R-:W-:-:S02]  /*7780*/  FSEL R25, R206, -INF , !P1 ;  /* 0xff800000ce197808 */ /* 0x000fc40004800000 */
[----:B------:R-:W-:Y:S02]  /*7790*/  ISETP.GT.AND P1, PT, R21, R7, PT ;  /* 0x000000071500720c */ /* 0x000fe40003f24270 */
[----:B------:R-:W-:Y:S02]  /*77a0*/  FSEL R26, R205, -INF , !P6 ;  /* 0xff800000cd1a7808 */ /* 0x000fe40007000000 */
[----:B------:R-:W-:Y:S02]  /*77b0*/  FSEL R27, R191, -INF , !P5 ;  /* 0xff800000bf1b7808 */ /* 0x000fe40006800000 */
[----:B-1----:R-:W-:Y:S02]  /*77c0*/  FSEL R30, R190, -INF , !P4 ;  /* 0xff800000be1e7808 */ /* 0x002fe40006000000 */
[----:B------:R-:W-:Y:S01]  /*77d0*/  FSEL R32, R111, -INF , !P0 ;  /* 0xff8000006f207808 */ /* 0x000fe20004000000 */
[----:B------:R-:W1:Y:S01]  /*77e0*/  MUFU.TANH R189, R189 ;  /* 0x000000bd00bd7308 */ /* 0x000e620000002400 */
[----:B------:R-:W-:-:S02]  /*77f0*/  ISETP.GT.AND P6, PT, R21, R6, PT ;  /* 0x000000061500720c */ /* 0x000fc40003fc4270 */
[C---:B------:R-:W-:Y:S02]  /*7800*/  ISETP.GT.AND P5, PT, R21.reuse, R5, PT ;  /* 0x000000051500720c */ /* 0x040fe40003fa4270 */
[C---:B------:R-:W-:Y:S02]  /*7810*/  ISETP.GT.AND P4, PT, R21.reuse, R4, PT ;  /* 0x000000041500720c */ /* 0x040fe40003f84270 */
[----:B------:R-:W-:Y:S01]  /*7820*/  ISETP.GT.AND P0, PT, R21, R0, PT ;  /* 0x000000001500720c */ /* 0x000fe20003f04270 */
[----:B------:R-:W1:Y:S01]  /*7830*/  MUFU.TANH R183, R183 ;  /* 0x000000b700b77308 */ /* 0x000e620000002400 */
[----:B---3--:R-:W-:Y:S02]  /*7840*/  FSEL R21, R107, -INF , !P1 ;  /* 0xff8000006b157808 */ /* 0x008fe40004800000 */
[----:B------:R-:W-:Y:S02]  /*7850*/  ISETP.GT.AND P1, PT, R225, R20, PT ;  /* 0x00000014e100720c */ /* 0x000fe40003f24270 */
[----:B--2---:R-:W-:-:S02]  /*7860*/  FSEL R39, R39, -INF , !P6 ;  /* 0xff80000027277808 */ /* 0x004fc40007000000 */
[----:B----4-:R-:W-:Y:S02]  /*7870*/  FSEL R106, R106, -INF , !P5 ;  /* 0xff8000006a6a7808 */ /* 0x010fe40006800000 */
[----:B------:R-:W-:Y:S02]  /*7880*/  FSEL R178, R38, -INF , !P4 ;  /* 0xff80000026b27808 */ /* 0x000fe40006000000 */
[----:B------:R-:W-:Y:S02]  /*7890*/  ISETP.GT.AND P3, PT, R231, R20, PT ;  /* 0x00000014e700720c */ /* 0x000fe40003f64270 */
[----:B-----5:R-:W-:Y:S02]  /*78a0*/  FSEL R111, R14, -INF , !P0 ;  /* 0xff8000000e6f7808 */ /* 0x020fe40004000000 */
[C---:B------:R-:W-:Y:S02]  /*78b0*/  ISETP.GE.AND P6, PT, R20.reuse, R227, PT ;  /* 0x000000e31400720c */ /* 0x040fe40003fc6270 */
[----:B------:R-:W-:-:S02]  /*78c0*/  ISETP.GE.AND P5, PT, R20, R229, PT ;  /* 0x000000e51400720c */ /* 0x000fc40003fa6270 */
[C---:B------:R-:W-:Y:S02]  /*78d0*/  ISETP.GE.AND P4, PT, R20.reuse, R226, PT ;  /* 0x000000e21400720c */ /* 0x040fe40003f86270 */
[----:B------:R-:W-:Y:S01]  /*78e0*/  ISETP.GE.AND P0, PT, R20, R228, PT ;  /* 0x000000e41400720c */ /* 0x000fe20003f06270 */
[----:B------:R-:W-:Y:S01]  /*78f0*/  FMUL.FTZ R20, R66, UR4 ;  /* 0x0000000442147c20 */ /* 0x000fe20008410000 */
[----:B------:R-:W2:Y:S01]  /*7900*/  MUFU.TANH R176, R176 ;  /* 0x000000b000b07308 */ /* 0x000ea20000002400 */
[----:B------:R-:W-:Y:S02]  /*7910*/  FSEL R38, R222, -INF , !P1 ;  /* 0xff800000de267808 */ /* 0x000fe40004800000 */
[----:B------:R-:W-:Y:S02]  /*7920*/  FSEL R14, R219, -INF , !P3 ;  /* 0xff800000db0e7808 */ /* 0x000fe40005800000 */
[-C--:B------:R-:W-:Y:S02]  /*7930*/  ISETP.GT.AND P1, PT, R225, R19.reuse, PT ;  /* 0x00000013e100720c */ /* 0x080fe40003f24270 */
[----:B------:R-:W-:Y:S01]  /*7940*/  ISETP.GT.AND P3, PT, R231, R19, PT ;  /* 0x00000013e700720c */ /* 0x000fe20003f64270 */
[----:B------:R-:W3:Y:S01]  /*7950*/  MUFU.TANH R20, R20 ;  /* 0x0000001400147308 */ /* 0x000ee20000002400 */
[----:B------:R-:W-:-:S02]  /*7960*/  FSEL R46, R12, -INF , !P5 ;  /* 0xff8000000c2e7808 */ /* 0x000fc40006800000 */
[----:B------:R-:W-:Y:S02]  /*7970*/  FSEL R38, R38, -INF , !P6 ;  /* 0xff80000026267808 */ /* 0x000fe40007000000 */
[----:B------:R-:W-:Y:S02]  /*7980*/  ISETP.GE.AND P5, PT, R19, R229, PT ;  /* 0x000000e51300720c */ /* 0x000fe40003fa6270 */
[----:B------:R-:W-:Y:S02]  /*7990*/  FSEL R12, R33, -INF , !P4 ;  /* 0xff800000210c7808 */ /* 0x000fe40006000000 */
[----:B------:R-:W-:Y:S02]  /*79a0*/  FSEL R14, R14, -INF , !P0 ;  /* 0xff8000000e0e7808 */ /* 0x000fe40004000000 */
[C---:B------:R-:W-:Y:S02]  /*79b0*/  ISETP.GE.AND P6, PT, R19.reuse, R227, PT ;  /* 0x000000e31300720c */ /* 0x040fe40003fc6270 */
[----:B------:R-:W-:-:S02]  /*79c0*/  ISETP.GE.AND P4, PT, R19, R226, PT ;  /* 0x000000e21300720c */ /* 0x000fc40003f86270 */
[----:B------:R-:W-:Y:S02]  /*79d0*/  ISETP.GE.AND P0, PT, R19, R228, PT ;  /* 0x000000e41300720c */ /* 0x000fe40003f06270 */
[----:B------:R-:W-:Y:S02]  /*79e0*/  FSEL R33, R47, -INF , !P1 ;  /* 0xff8000002f217808 */ /* 0x000fe40004800000 */
[----:B------:R-:W-:Y:S02]  /*79f0*/  FSEL R15, R15, -INF , !P3 ;  /* 0xff8000000f0f7808 */ /* 0x000fe40005800000 */
[-C--:B------:R-:W-:Y:S02]  /*7a00*/  ISETP.GT.AND P1, PT, R225, R18.reuse, PT ;  /* 0x00000012e100720c */ /* 0x080fe40003f24270 */
        /* <DEDUP_REMOVED lines=9> */
[----:B-1----:R-:W-:Y:S02]  /*7aa0*/  FSEL R42, R189, -INF , !P1 ;  /* 0xff800000bd2a7808 */ /* 0x002fe40004800000 */
[----:B------:R-:W-:Y:S02]  /*7ab0*/  FSEL R18, R183, -INF , !P3 ;  /* 0xff800000b7127808 */ /* 0x000fe40005800000 */
[----:B------:R-:W-:Y:S02]  /*7ac0*/  ISETP.GT.AND P1, PT, R225, R17, PT ;  /* 0x00000011e100720c */ /* 0x000fe40003f24270 */
[----:B------:R-:W-:Y:S02]  /*7ad0*/  FSEL R42, R42, -INF , !P6 ;  /* 0xff8000002a2a7808 */ /* 0x000fe40007000000 */
[----:B------:R-:W-:-:S02]  /*7ae0*/  FSEL R47, R24, -INF , !P5 ;  /* 0xff800000182f7808 */ /* 0x000fc40006800000 */
[----:B------:R-:W-:Y:S02]  /*7af0*/  FSEL R15, R48, -INF , !P4 ;  /* 0xff800000300f7808 */ /* 0x000fe40006000000 */
[----:B------:R-:W-:Y:S01]  /*7b00*/  FSEL R18, R18, -INF , !P0 ;  /* 0xff80000012127808 */ /* 0x000fe20004000000 */
[----:B------:R-:W1:Y:S01]  /*7b10*/  MUFU.TANH R177, R177 ;  /* 0x000000b100b17308 */ /* 0x000e620000002400 */
[C---:B------:R-:W-:Y:S02]  /*7b20*/  ISETP.GE.AND P6, PT, R17.reuse, R227, PT ;  /* 0x000000e31100720c */ /* 0x040fe40003fc6270 */
[C---:B------:R-:W-:Y:S02]  /*7b30*/  ISETP.GE.AND P5, PT, R17.reuse, R229, PT ;  /* 0x000000e51100720c */ /* 0x040fe40003fa6270 */
[----:B------:R-:W-:Y:S02]  /*7b40*/  ISETP.GE.AND P4, PT, R17, R226, PT ;  /* 0x000000e21100720c */ /* 0x000fe40003f86270 */
[----:B------:R-:W-:Y:S01]  /*7b50*/  ISETP.GT.AND P3, PT, R231, R17, PT ;  /* 0x00000011e700720c */ /* 0x000fe20003f64270 */
[----:B------:R-:W-:Y:S01]  /*7b60*/  BAR.SYNC.DEFER_BLOCKING 0x0 ;  /* 0x0000000000007b1d */ /* 0x000fe20000010000 */
[----:B------:R-:W-:Y:S01]  /*7b70*/  ISETP.GE.AND P0, PT, R17, R228, PT ;  /* 0x000000e41100720c */ /* 0x000fe20003f06270 */
[----:B------:R-:W-:Y:S01]  /*7b80*/  FMUL.FTZ R67, R67, UR4 ;  /* 0x0000000443437c20 */ /* 0x000fe20008410000 */
[----:B--2---:R-:W-:Y:S01]  /*7b90*/  FSEL R17, R176, -INF , !P1 ;  /* 0xff800000b0117808 */ /* 0x004fe20004800000 */
[----:B------:R-:W-:-:S02]  /*7ba0*/  FMUL.FTZ R48, R108, UR4 ;  /* 0x000000046c307c20 */ /* 0x000fc40008410000 */
[----:B------:R-:W2:Y:S01]  /*7bb0*/  MUFU.TANH R24, R67 ;  /* 0x0000004300187308 */ /* 0x000ea20000002400 */
[----:B------:R-:W-:Y:S02]  /*7bc0*/  FSEL R197, R17, -INF , !P6 ;  /* 0xff80000011c57808 */ /* 0x000fe40007000000 */
[----:B---3--:R-:W-:-:S04]  /*7bd0*/  FSEL R17, R20, -INF , !P3 ;  /* 0xff80000014117808 */ /* 0x008fc80005800000 */
[----:B------:R-:W-:Y:S01]  /*7be0*/  FSEL R186, R17, -INF , !P0 ;  /* 0xff80000011ba7808 */ /* 0x000fe20004000000 */
[----:B------:R-:W-:Y:S01]  /*7bf0*/  FMUL.FTZ R17, R54, UR4 ;  /* 0x0000000436117c20 */ /* 0x000fe20008410000 */
[----:B------:R-:W3:Y:S01]  /*7c00*/  MUFU.TANH R48, R48 ;  /* 0x0000003000307308 */ /* 0x000ee20000002400 */
[----:B------:R-:W-:Y:S02]  /*7c10*/  ISETP.GT.AND P1, PT, R225, R16, PT ;  /* 0x00000010e100720c */ /* 0x000fe40003f24270 */
[----:B------:R-:W-:Y:S02]  /*7c20*/  FSEL R199, R25, -INF , !P5 ;  /* 0xff80000019c77808 */ /* 0x000fe40006800000 */
[----:B------:R-:W-:Y:S02]  /*7c30*/  FSEL R184, R53, -INF , !P4 ;  /* 0xff80000035b87808 */ /* 0x000fe40006000000 */
[C---:B------:R-:W-:Y:S01]  /*7c40*/  ISETP.GE.AND P6, PT, R16.reuse, R227, PT ;  /* 0x000000e31000720c */ /* 0x040fe20003fc6270 */
[----:B------:R-:W4:Y:S01]  /*7c50*/  MUFU.TANH R17, R17 ;  /* 0x0000001100117308 */ /* 0x000f220000002400 */
[----:B------:R-:W-:-:S02]  /*7c60*/  ISETP.GE.AND P5, PT, R16, R229, PT ;  /* 0x000000e51000720c */ /* 0x000fc40003fa6270 */
[C---:B------:R-:W-:Y:S02]  /*7c70*/  ISETP.GE.AND P4, PT, R16.reuse, R226, PT ;  /* 0x000000e21000720c */ /* 0x040fe40003f86270 */
[----:B------:R-:W-:Y:S02]  /*7c80*/  ISETP.GT.AND P3, PT, R231, R16, PT ;  /* 0x00000010e700720c */ /* 0x000fe40003f64270 */
[----:B------:R-:W-:Y:S02]  /*7c90*/  ISETP.GE.AND P0, PT, R16, R228, PT ;  /* 0x000000e41000720c */ /* 0x000fe40003f06270 */
[----:B-1----:R-:W-:Y:S01]  /*7ca0*/  FSEL R16, R177, -INF , !P1 ;  /* 0xff800000b1107808 */ /* 0x002fe20004800000 */
[----:B------:R1:W5:Y:S03]  /*7cb0*/  MUFU.TANH R20, R109 ;  /* 0x0000006d00147308 */ /* 0x0003660000002400 */
[----:B------:R-:W-:-:S02]  /*7cc0*/  FSEL R194, R16, -INF , !P6 ;  /* 0xff80000010c27808 */ /* 0x000fc40007000000 */
[----:B--2---:R-:W-:Y:S02]  /*7cd0*/  FSEL R16, R24, -INF , !P3 ;  /* 0xff80000018107808 */ /* 0x004fe40005800000 */
[----:B------:R-:W-:Y:S02]  /*7ce0*/  ISETP.GT.AND P1, PT, R225, R11, PT ;  /* 0x0000000be100720c */ /* 0x000fe40003f24270 */
[----:B------:R-:W-:Y:S02]  /*7cf0*/  FSEL R196, R26, -INF , !P5 ;  /* 0xff8000001ac47808 */ /* 0x000fe40006800000 */
[----:B------:R-:W-:Y:S02]  /*7d00*/  FSEL R53, R49, -INF , !P4 ;  /* 0xff80000031357808 */ /* 0x000fe40006000000 */
[----:B------:R-:W-:Y:S02]  /*7d10*/  FSEL R185, R16, -INF , !P0 ;  /* 0xff80000010b97808 */ /* 0x000fe40004000000 */
[----:B------:R-:W-:-:S02]  /*7d20*/  ISETP.GE.AND P6, PT, R11, R227, PT ;  /* 0x000000e30b00720c */ /* 0x000fc40003fc6270 */
[C---:B------:R-:W-:Y:S02]  /*7d30*/  ISETP.GE.AND P5, PT, R11.reuse, R229, PT ;  /* 0x000000e50b00720c */ /* 0x040fe40003fa6270 */
[----:B------:R-:W-:Y:S02]  /*7d40*/  ISETP.GE.AND P4, PT, R11, R226, PT ;  /* 0x000000e20b00720c */ /* 0x000fe40003f86270 */
[----:B------:R-:W-:Y:S02]  /*7d50*/  ISETP.GT.AND P3, PT, R231, R11, PT ;  /* 0x0000000be700720c */ /* 0x000fe40003f64270 */
[----:B------:R-:W-:Y:S01]  /*7d60*/  ISETP.GE.AND P0, PT, R11, R228, PT ;  /* 0x000000e40b00720c */ /* 0x000fe20003f06270 */
[----:B------:R-:W-:Y:S01]  /*7d70*/  FMUL.FTZ R55, R55, UR4 ;  /* 0x0000000437377c20 */ /* 0x000fe20008410000 */
[----:B---3--:R-:W-:Y:S01]  /*7d80*/  FSEL R11, R48, -INF , !P1 ;  /* 0xff800000300b7808 */ /* 0x008fe20004800000 */
[----:B------:R-:W-:Y:S02]  /*7d90*/  FMUL.FTZ R24, R40, UR4 ;  /* 0x0000000428187c20 */ /* 0x000fe40008410000 */
[----:B------:R-:W2:Y:S01]  /*7da0*/  MUFU.TANH R26, R55 ;  /* 0x00000037001a7308 */ /* 0x000ea20000002400 */
[----:B------:R-:W-:-:S02]  /*7db0*/  FSEL R192, R11, -INF , !P6 ;  /* 0xff8000000bc07808 */ /* 0x000fc40007000000 */
[----:B----4-:R-:W-:Y:S02]  /*7dc0*/  FSEL R11, R17, -INF , !P3 ;  /* 0xff800000110b7808 */ /* 0x010fe40005800000 */
[----:B------:R-:W-:Y:S02]  /*7dd0*/  ISETP.GT.AND P1, PT, R225, R10, PT ;  /* 0x0000000ae100720c */ /* 0x000fe40003f24270 */
[----:B-1----:R-:W-:Y:S01]  /*7de0*/  FSEL R109, R11, -INF , !P0 ;  /* 0xff8000000b6d7808 */ /* 0x002fe20004000000 */
[----:B------:R-:W-:Y:S01]  /*7df0*/  FMUL.FTZ R11, R34, UR4 ;  /* 0x00000004220b7c20 */ /* 0x000fe20008410000 */
[----:B------:R-:W1:Y:S01]  /*7e00*/  MUFU.TANH R24, R24 ;  /* 0x0000001800187308 */ /* 0x000e620000002400 */
[----:B------:R-:W-:Y:S02]  /*7e10*/  FSEL R195, R27, -INF , !P5 ;  /* 0xff8000001bc37808 */ /* 0x000fe40006800000 */
[----:B------:R-:W-:Y:S02]  /*7e20*/  FSEL R107, R56, -INF , !P4 ;  /* 0xff800000386b7808 */ /* 0x000fe40006000000 */
[----:B------:R-:W-:-:S02]  /*7e30*/  ISETP.GE.AND P6, PT, R10, R227, PT ;  /* 0x000000e30a00720c */ /* 0x000fc40003fc6270 */
[C---:B------:R-:W-:Y:S02]  /*7e40*/  ISETP.GE.AND P5, PT, R10.reuse, R229, PT ;  /* 0x000000e50a00720c */ /* 0x040fe40003fa6270 */
[C---:B------:R-:W-:Y:S02]  /*7e50*/  ISETP.GE.AND P4, PT, R10.reuse, R226, PT ;  /* 0x000000e20a00720c */ /* 0x040fe40003f86270 */
[----:B------:R-:W-:Y:S02]  /*7e60*/  ISETP.GT.AND P3, PT, R231, R10, PT ;  /* 0x0000000ae700720c */ /* 0x000fe40003f64270 */
[----:B------:R-:W-:Y:S02]  /*7e70*/  ISETP.GE.AND P0, PT, R10, R228, PT ;  /* 0x000000e40a00720c */ /* 0x000fe40003f06270 */
[----:B-----5:R-:W-:Y:S01]  /*7e80*/  FSEL R10, R20, -INF , !P1 ;  /* 0xff800000140a7808 */ /* 0x020fe20004800000 */
[----:B------:R-:W-:Y:S01]  /*7e90*/  FMUL.FTZ R20, R35, UR4 ;  /* 0x0000000423147c20 */ /* 0x000fe20008410000 */
[----:B------:R-:W3:Y:S01]  /*7ea0*/  MUFU.TANH R11, R11 ;  /* 0x0000000b000b7308 */ /* 0x000ee20000002400 */
[----:B------:R-:W-:Y:S01]  /*7eb0*/  FMUL.FTZ R25, R41, UR4 ;  /* 0x0000000429197c20 */ /* 0x000fe20008410000 */
[----:B------:R-:W-:-:S02]  /*7ec0*/  FSEL R187, R10, -INF , !P6 ;  /* 0xff8000000abb7808 */ /* 0x000fc40007000000 */
[----:B--2---:R-:W-:-:S04]  /*7ed0*/  FSEL R10, R26, -INF , !P3 ;  /* 0xff8000001a0a7808 */ /* 0x004fc80005800000 */
[----:B------:R-:W2:Y:S01]  /*7ee0*/  MUFU.TANH R20, R20 ;  /* 0x0000001400147308 */ /* 0x000ea20000002400 */
[----:B------:R-:W-:Y:S01]  /*7ef0*/  ISETP.GT.AND P1, PT, R225, R9, PT ;  /* 0x00000009e100720c */ /* 0x000fe20003f24270 */
[----:B------:R-:W-:Y:S01]  /*7f00*/  FMUL.FTZ R16, R36, UR4 ;  /* 0x0000000424107c20 */ /* 0x000fe20008410000 */
[----:B------:R-:W-:Y:S02]  /*7f10*/  FSEL R193, R30, -INF , !P5 ;  /* 0xff8000001ec17808 */ /* 0x000fe40006800000 */
[----:B------:R-:W-:Y:S02]  /*7f20*/  FSEL R34, R60, -INF , !P4 ;  /* 0xff8000003c227808 */ /* 0x000fe40006000000 */
[----:B------:R-:W-:Y:S01]  /*7f30*/  FSEL R108, R10, -INF , !P0 ;  /* 0xff8000000a6c7808 */ /* 0x000fe20004000000 */
[----:B------:R-:W4:Y:S01]  /*7f40*/  MUFU.TANH R25, R25 ;  /* 0x0000001900197308 */ /* 0x000f220000002400 */
[C---:B------:R-:W-:Y:S02]  /*7f50*/  ISETP.GE.AND P6, PT, R9.reuse, R227, PT ;  /* 0x000000e30900720c */ /* 0x040fe40003fc6270 */
[----:B------:R-:W-:-:S02]  /*7f60*/  ISETP.GE.AND P5, PT, R9, R229, PT ;  /* 0x000000e50900720c */ /* 0x000fc40003fa6270 */
[----:B------:R-:W-:Y:S02]  /*7f70*/  ISETP.GE.AND P4, PT, R9, R226, PT ;  /* 0x000000e20900720c */ /* 0x000fe40003f86270 */
[----:B------:R-:W-:Y:S02]  /*7f80*/  ISETP.GT.AND P3, PT, R231, R9, PT ;  /* 0x00000009e700720c */ /* 0x000fe40003f64270 */
[----:B------:R-:W-:Y:S02]  /*7f90*/  ISETP.GE.AND P0, PT, R9, R228, PT ;  /* 0x000000e40900720c */ /* 0x000fe40003f06270 */
[----:B-1----:R-:W-:Y:S01]  /*7fa0*/  FSEL R9, R24, -INF , !P1 ;  /* 0xff80000018097808 */ /* 0x002fe20004800000 */
[----:B------:R-:W-:Y:S01]  /*7fb0*/  FMUL.FTZ R17, R37, UR4 ;  /* 0x0000000425117c20 */ /* 0x000fe20008410000 */
[----:B------:R-:W-:Y:S01]  /*7fc0*/  FMUL.FTZ R10, R62, UR4 ;  /* 0x000000043e0a7c20 */ /* 0x000fe20008410000 */
[----:B------:R-:W1:Y:S01]  /*7fd0*/  MUFU.TANH R16, R16 ;  /* 0x0000001000107308 */ /* 0x000e620000002400 */
[----:B------:R-:W-:-:S02]  /*7fe0*/  FSEL R213, R9, -INF , !P6 ;  /* 0xff80000009d57808 */ /* 0x000fc40007000000 */
[----:B---3--:R-:W-:Y:S02]  /*7ff0*/  FSEL R9, R11, -INF , !P3 ;  /* 0xff8000000b097808 */ /* 0x008fe40005800000 */
[----:B------:R-:W-:Y:S01]  /*8000*/  ISETP.GT.AND P3, PT, R231, R8, PT ;  /* 0x00000008e700720c */ /* 0x000fe20003f64270 */
[----:B------:R-:W-:Y:S01]  /*8010*/  FMUL.FTZ R11, R63, UR4 ;  /* 0x000000043f0b7c20 */ /* 0x000fe20008410000 */
[----:B------:R-:W-:Y:S01]  /*8020*/  FSEL R206, R9, -INF , !P0 ;  /* 0xff80000009ce7808 */ /* 0x000fe20004000000 */
[----:B------:R-:W-:Y:S01]  /*8030*/  MUFU.TANH R17, R17 ;  /* 0x0000001100117308 */ /* 0x000fe20000002400 */
[----:B------:R-:W-:Y:S02]  /*8040*/  ISETP.GE.AND P0, PT, R8, R228, PT ;  /* 0x000000e40800720c */ /* 0x000fe40003f06270 */
[----:B--2---:R-:W-:-:S05]  /*8050*/  FSEL R9, R20, -INF , !P3 ;  /* 0xff80000014097808 */ /* 0x004fca0005800000 */
[----:B------:R-:W2:Y:S01]  /*8060*/  MUFU.TANH R10, R10 ;  /* 0x0000000a000a7308 */ /* 0x000ea20000002400 */
[----:B------:R-:W-:Y:S02]  /*8070*/  ISETP.GT.AND P1, PT, R225, R8, PT ;  /* 0x00000008e100720c */ /* 0x000fe40003f24270 */
[----:B------:R-:W-:Y:S01]  /*8080*/  FSEL R205, R9, -INF , !P0 ;  /* 0xff80000009cd7808 */ /* 0x000fe20004000000 */
[----:B------:R-:W-:Y:S01]  /*8090*/  FMUL.FTZ R9, R50, UR4 ;  /* 0x0000000432097c20 */ /* 0x000fe20008410000 */
[----:B------:R-:W-:Y:S02]  /*80a0*/  FSEL R214, R31, -INF , !P5 ;  /* 0xff8000001fd67808 */ /* 0x000fe40006800000 */
[----:B------:R-:W-:Y:S01]  /*80b0*/  FSEL R203, R64, -INF , !P4 ;  /* 0xff80000040cb7808 */ /* 0x000fe20006000000 */
[----:B------:R-:W3:Y:S01]  /*80c0*/  MUFU.TANH R11, R11 ;  /* 0x0000000b000b7308 */ /* 0x000ee20000002400 */
[C---:B------:R-:W-:Y:S02]  /*80d0*/  ISETP.GE.AND P6, PT, R8.reuse, R227, PT ;  /* 0x000000e30800720c */ /* 0x040fe40003fc6270 */
[----:B------:R-:W-:-:S02]  /*80e0*/  ISETP.GE.AND P5, PT, R8, R229, PT ;  /* 0x000000e50800720c */ /* 0x000fc40003fa6270 */
[----:B------:R-:W-:Y:S02]  /*80f0*/  ISETP.GE.AND P4, PT, R8, R226, PT ;  /* 0x000000e20800720c */ /* 0x000fe40003f86270 */
[----:B----4-:R-:W-:Y:S02]  /*8100*/  FSEL R8, R25, -INF , !P1 ;  /* 0xff80000019087808 */ /* 0x010fe40004800000 */
[----:B------:R-:W-:Y:S01]  /*8110*/  ISETP.GT.AND P1, PT, R225, R7, PT ;  /* 0x00000007e100720c */ /* 0x000fe20003f24270 */
[----:B------:R-:W4:Y:S01]  /*8120*/  MUFU.TANH R9, R9 ;  /* 0x0000000900097308 */ /* 0x000f220000002400 */
[----:B------:R-:W-:Y:S01]  /*8130*/  FSEL R210, R8, -INF , !P6 ;  /* 0xff80000008d27808 */ /* 0x000fe20007000000 */
[----:B------:R-:W-:Y:S01]  /*8140*/  FMUL.FTZ R24, R28, UR4 ;  /* 0x000000041c187c20 */ /* 0x000fe20008410000 */
[----:B------:R-:W-:Y:S02]  /*8150*/  ISETP.GE.AND P6, PT, R7, R227, PT ;  /* 0x000000e30700720c */ /* 0x000fe40003fc6270 */
[----:B-1----:R-:W-:-:S02]  /*8160*/  FSEL R8, R16, -INF , !P1 ;  /* 0xff80000010087808 */ /* 0x002fc40004800000 */
[----:B------:R-:W-:Y:S02]  /*8170*/  ISETP.GT.AND P3, PT, R231, R7, PT ;  /* 0x00000007e700720c */ /* 0x000fe40003f64270 */
[----:B------:R-:W-:Y:S02]  /*8180*/  ISETP.GT.AND P1, PT, R225, R6, PT ;  /* 0x00000006e100720c */ /* 0x000fe40003f24270 */
[----:B------:R-:W-:Y:S02]  /*8190*/  FSEL R212, R32, -INF , !P5 ;  /* 0xff80000020d47808 */ /* 0x000fe40006800000 */
[----:B------:R-:W-:Y:S02]  /*81a0*/  FSEL R201, R65, -INF , !P4 ;  /* 0xff80000041c97808 */ /* 0x000fe40006000000 */
[C---:B------:R-:W-:Y:S02]  /*81b0*/  ISETP.GE.AND P5, PT, R7.reuse, R229, PT ;  /* 0x000000e50700720c */ /* 0x040fe40003fa6270 */
[----:B------:R-:W-:-:S02]  /*81c0*/  ISETP.GE.AND P4, PT, R7, R226, PT ;  /* 0x000000e20700720c */ /* 0x000fc40003f86270 */
[----:B------:R-:W-:Y:S02]  /*81d0*/  ISETP.GE.AND P0, PT, R7, R228, PT ;  /* 0x000000e40700720c */ /* 0x000fe40003f06270 */
[----:B------:R-:W-:Y:S01]  /*81e0*/  FSEL R208, R8, -INF , !P6 ;  /* 0xff80000008d07808 */ /* 0x000fe20007000000 */
[----:B------:R-:W1:Y:S01]  /*81f0*/  MUFU.TANH R24, R24 ;  /* 0x0000001800187308 */ /* 0x000e620000002400 */
[----:B--2---:R-:W-:Y:S02]  /*8200*/  FSEL R8, R10, -INF , !P3 ;  /* 0xff8000000a087808 */ /* 0x004fe40005800000 */
[----:B------:R-:W-:Y:S01]  /*8210*/  FSEL R7, R17, -INF , !P1 ;  /* 0xff80000011077808 */ /* 0x000fe20004800000 */
[----:B------:R-:W-:Y:S01]  /*8220*/  FMUL.FTZ R51, R51, UR4 ;  /* 0x0000000433337c20 */ /* 0x000fe20008410000 */
[----:B------:R-:W-:Y:S02]  /*8230*/  ISETP.GE.AND P6, PT, R6, R227, PT ;  /* 0x000000e30600720c */ /* 0x000fe40003fc6270 */
[----:B------:R-:W-:-:S02]  /*8240*/  ISETP.GT.AND P3, PT, R231, R6, PT ;  /* 0x00000006e700720c */ /* 0x000fc40003f64270 */
[----:B------:R-:W-:Y:S02]  /*8250*/  FSEL R211, R21, -INF , !P5 ;  /* 0xff80000015d37808 */ /* 0x000fe40006800000 */
[----:B------:R-:W-:Y:S02]  /*8260*/  FSEL R200, R43, -INF , !P4 ;  /* 0xff8000002bc87808 */ /* 0x000fe40006000000 */
[----:B------:R-:W-:Y:S02]  /*8270*/  FSEL R204, R8, -INF , !P0 ;  /* 0xff80000008cc7808 */ /* 0x000fe40004000000 */
[C---:B------:R-:W-:Y:S02]  /*8280*/  ISETP.GE.AND P5, PT, R6.reuse, R229, PT ;  /* 0x000000e50600720c */ /* 0x040fe40003fa6270 */
[C---:B------:R-:W-:Y:S02]  /*8290*/  ISETP.GE.AND P4, PT, R6.reuse, R226, PT ;  /* 0x000000e20600720c */ /* 0x040fe40003f86270 */
[----:B------:R-:W-:-:S02]  /*82a0*/  ISETP.GE.AND P0, PT, R6, R228, PT ;  /* 0x000000e40600720c */ /* 0x000fc40003f06270 */
[----:B------:R-:W-:Y:S02]  /*82b0*/  FSEL R207, R7, -INF , !P6 ;  /* 0xff80000007cf7808 */ /* 0x000fe40007000000 */
[----:B---3--:R-:W-:Y:S01]  /*82c0*/  FSEL R6, R11, -INF , !P3 ;  /* 0xff8000000b067808 */ /* 0x008fe20005800000 */
[----:B------:R-:W2:Y:S01]  /*82d0*/  MUFU.TANH R7, R51 ;  /* 0x0000003300077308 */ /* 0x000ea20000002400 */
[----:B------:R-:W-:Y:S02]  /*82e0*/  ISETP.GT.AND P3, PT, R231, R5, PT ;  /* 0x00000005e700720c */ /* 0x000fe40003f64270 */
[----:B------:R-:W-:Y:S02]  /*82f0*/  FSEL R209, R39, -INF , !P5 ;  /* 0xff80000027d17808 */ /* 0x000fe40006800000 */
[----:B------:R-:W-:Y:S02]  /*8300*/  FSEL R198, R57, -INF , !P4 ;  /* 0xff80000039c67808 */ /* 0x000fe40006000000 */
[----:B------:R-:W-:-:S02]  /*8310*/  FSEL R202, R6, -INF , !P0 ;  /* 0xff80000006ca7808 */ /* 0x000fc40004000000 */
[----:B------:R-:W-:Y:S02]  /*8320*/  ISETP.GT.AND P1, PT, R225, R5, PT ;  /* 0x00000005e100720c */ /* 0x000fe40003f24270 */
[C---:B------:R-:W-:Y:S02]  /*8330*/  ISETP.GE.AND P6, PT, R5.reuse, R227, PT ;  /* 0x000000e30500720c */ /* 0x040fe40003fc6270 */
[C---:B------:R-:W-:Y:S02]  /*8340*/  ISETP.GE.AND P5, PT, R5.reuse, R229, PT ;  /* 0x000000e50500720c */ /* 0x040fe40003fa6270 */
[C---:B------:R-:W-:Y:S02]  /*8350*/  ISETP.GE.AND P4, PT, R5.reuse, R226, PT ;  /* 0x000000e20500720c */ /* 0x040fe40003f86270 */
[----:B------:R-:W-:Y:S02]  /*8360*/  ISETP.GE.AND P0, PT, R5, R228, PT ;  /* 0x000000e40500720c */ /* 0x000fe40003f06270 */
[----:B----4-:R-:W-:-:S04]  /*8370*/  FSEL R5, R9, -INF , !P3 ;  /* 0xff80000009057808 */ /* 0x010fc80005800000 */
[----:B------:R-:W-:Y:S02]  /*8380*/  FSEL R237, R5, -INF , !P0 ;  /* 0xff80000005ed7808 */ /* 0x000fe40004000000 */
[----:B------:R-:W-:Y:S02]  /*8390*/  FMNMX3.FTZ R5, R104, R22, R12, !PT ;  /* 0x0000001668057276 */ /* 0x000fe4000781000c */
[----:B-1----:R-:W-:Y:S02]  /*83a0*/  FSEL R24, R24, -INF , !P1 ;  /* 0xff80000018187808 */ /* 0x002fe40004800000 */
[----:B------:R-:W-:Y:S02]  /*83b0*/  ISETP.GE.AND P0, PT, R4, R226, PT ;  /* 0x000000e20400720c */ /* 0x000fe40003f06270 */
[----:B------:R-:W-:Y:S02]  /*83c0*/  ISETP.GT.AND P1, PT, R231, R4, PT ;  /* 0x00000004e700720c */ /* 0x000fe40003f24270 */
[----:B------:R-:W-:-:S02]  /*83d0*/  FSEL R234, R105, -INF , !P4 ;  /* 0xff80000069ea7808 */ /* 0x000fc40006000000 */
[----:B------:R-:W-:Y:S01]  /*83e0*/  FMNMX3.FTZ R5, R5, R13, R15, !PT ;  /* 0x0000000d05057276 */ /* 0x000fe2000781000f */
[----:B------:R-:W-:Y:S01]  /*83f0*/  FMUL.FTZ R17, R58, UR4 ;  /* 0x000000043a117c20 */ /* 0x000fe20008410000 */
[----:B------:R-:W-:Y:S01]  /*8400*/  ISETP.GT.AND P4, PT, R231, R3, PT ;  /* 0x00000003e700720c */ /* 0x000fe20003f84270 */
[----:B------:R-:W-:Y:S01]  /*8410*/  FMUL.FTZ R20, R59, UR4 ;  /* 0x000000043b147c20 */ /* 0x000fe20008410000 */
[----:B------:R-:W-:Y:S02]  /*8420*/  ISETP.GT.AND P3, PT, R231, R0, PT ;  /* 0x00000000e700720c */ /* 0x000fe40003f64270 */
[----:B------:R-:W-:Y:S02]  /*8430*/  FSEL R231, R179, -INF , !P0 ;  /* 0xff800000b3e77808 */ /* 0x000fe40004000000 */
[----:B------:R-:W-:Y:S02]  /*8440*/  ISETP.GE.AND P0, PT, R4, R228, PT ;  /* 0x000000e40400720c */ /* 0x000fe40003f06270 */
[----:B--2---:R-:W-:-:S02]  /*8450*/  FSEL R6, R7, -INF , !P1 ;  /* 0xff80000007067808 */ /* 0x004fc40004800000 */
[----:B------:R-:W-:Y:S02]  /*8460*/  FMNMX3.FTZ R5, R5, R184, R53, !PT ;  /* 0x000000b805057276 */ /* 0x000fe40007810035 */
[----:B------:R-:W-:Y:S01]  /*8470*/  ISETP.GT.U32.AND P1, PT, R252, R235, PT ;  /* 0x000000ebfc00720c */ /* 0x000fe20003f24070 */
[----:B------:R-:W1:Y:S01]  /*8480*/  MUFU.TANH R17, R17 ;  /* 0x0000001100117308 */ /* 0x000e620000002400 */
[----:B------:R-:W-:Y:S02]  /*8490*/  FSEL R235, R6, -INF , !P0 ;  /* 0xff80000006eb7808 */ /* 0x000fe40004000000 */
[----:B------:R-:W-:Y:S02]  /*84a0*/  FMNMX3.FTZ R6, R5, R107, R34, !PT ;  /* 0x0000006b05067276 */ /* 0x000fe40007810022 */
[----:B------:R-:W-:-:S03]  /*84b0*/  ISETP.GE.AND P0, PT, R3, R226, PT ;  /* 0x000000e20300720c */ /* 0x000fc60003f06270 */
[----:B------:R-:W2:Y:S01]  /*84c0*/  MUFU.TANH R20, R20 ;  /* 0x0000001400147308 */ /* 0x000ea20000002400 */
[----:B------:R-:W-:Y:S02]  /*84d0*/  FMNMX3.FTZ R5, R101, R23, R14, !PT ;  /* 0x0000001765057276 */ /* 0x000fe4000781000e */
[----:B------:R-:W-:Y:S02]  /*84e0*/  FMNMX3.FTZ R6, R6, R203, R201, !PT ;  /* 0x000000cb06067276 */ /* 0x000fe400078100c9 */
[----:B------:R-:W-:Y:S01]  /*84f0*/  FSEL R219, R180, -INF , !P0 ;  /* 0xff800000b4db7808 */ /* 0x000fe20004000000 */
[----:B------:R-:W-:Y:S01]  /*8500*/  FMUL.FTZ R21, R29, UR4 ;  /* 0x000000041d157c20 */ /* 0x000fe20008410000 */
[----:B------:R-:W-:Y:S02]  /*8510*/  ISETP.GE.AND P0, PT, R0, R226, PT ;  /* 0x000000e20000720c */ /* 0x000fe40003f06270 */
[----:B------:R-:W-:Y:S02]  /*8520*/  FMNMX3.FTZ R5, R5, R19, R18, !PT ;  /* 0x0000001305057276 */ /* 0x000fe40007810012 */
[----:B------:R-:W-:-:S02]  /*8530*/  FMNMX3.FTZ R6, R6, R200, R198, !PT ;  /* 0x000000c806067276 */ /* 0x000fc400078100c6 */
[----:B------:R-:W-:Y:S02]  /*8540*/  FSEL R232, R181, -INF , !P0 ;  /* 0xff800000b5e87808 */ /* 0x000fe40004000000 */
[----:B------:R-:W-:Y:S02]  /*8550*/  FMNMX3.FTZ R16, R5, R186, R185, !PT ;  /* 0x000000ba05107276 */ /* 0x000fe400078100b9 */
[----:B------:R-:W-:Y:S01]  /*8560*/  FMNMX3.FTZ R11, R6, R234, R231, !PT ;  /* 0x000000ea060b7276 */ /* 0x000fe200078100e7 */
[----:B-12---:R-:W-:Y:S06]  /*8570*/  @!P1 BRA `(.L_x_966) ;  /* 0x0000000000649947 */ /* 0x006fec0003800000 */
        /* <DEDUP_REMOVED lines=25> */
.L_x_966:
[----:B------:R-:W2:Y:S04]  /*8710*/  LDL.LU R25, [R1+0x2c] ;  /* 0x00002c0001197983 */ /* 0x000ea80000300800 */
[----:B------:R-:W3:Y:S01]  /*8720*/  LDL.LU R26, [R1+0x30] ;  /* 0x00003000011a7983 */ /* 0x000ee20000300800 */
[----:B------:R-:W-:Y:S01]  /*8730*/  FMNMX3.FTZ R5, R11, R219, R232, !PT ;  /* 0x000000db0b057276 */ /* 0x000fe200078100e8 */
[----:B-1----:R-:W1:Y:S01]  /*8740*/  MUFU.TANH R9, R21 ;  /* 0x0000001500097308 */ /* 0x002e620000002400 */
[----:B------:R-:W-:Y:S02]  /*8750*/  FMNMX3.FTZ R6, R16, R109, R108, !PT ;  /* 0x0000006d10067276 */ /* 0x000fe4000781006c */
[----:B------:R-:W-:Y:S01]  /*8760*/  FSEL R7, R17, -INF , !P4 ;  /* 0xff80000011077808 */ /* 0x000fe20006000000 */
[----:B------:R-:W4:Y:S01]  /*8770*/  SHFL.BFLY PT, R10, R5, 0x2, 0x1f ;  /* 0x0c401f00050a7f89 */ /* 0x000f2200000e0000 */
[----:B------:R-:W-:-:S02]  /*8780*/  FMNMX3.FTZ R6, R6, R206, R205, !PT ;  /* 0x000000ce06067276 */ /* 0x000fc400078100cd */
[-C--:B------:R-:W-:Y:S02]  /*8790*/  ISETP.GE.AND P0, PT, R3, R228.reuse, PT ;  /* 0x000000e40300720c */ /* 0x080fe40003f06270 */
[----:B------:R-:W-:Y:S02]  /*87a0*/  ISETP.GE.AND P4, PT, R0, R228, PT ;  /* 0x000000e40000720c */ /* 0x000fe40003f86270 */
[----:B------:R-:W-:Y:S02]  /*87b0*/  FSEL R8, R20, -INF , !P3 ;  /* 0xff80000014087808 */ /* 0x000fe40005800000 */
[----:B------:R-:W-:Y:S02]  /*87c0*/  FMNMX3.FTZ R6, R6, R204, R202, !PT ;  /* 0x000000cc06067276 */ /* 0x000fe400078100ca */
[----:B------:R-:W-:Y:S01]  /*87d0*/  FSEL R216, R7, -INF , !P0 ;  /* 0xff80000007d87808 */ /* 0x000fe20004000000 */
[----:B------:R-:W-:Y:S01]  /*87e0*/  FMUL.FTZ R7, R44, UR4 ;  /* 0x000000042c077c20 */ /* 0x000fe20008410000 */
[----:B------:R-:W-:-:S02]  /*87f0*/  FSEL R215, R8, -INF , !P4 ;  /* 0xff80000008d77808 */ /* 0x000fc40006000000 */
[----:B------:R-:W-:Y:S02]  /*8800*/  FMNMX3.FTZ R6, R6, R237, R235, !PT ;  /* 0x000000ed06067276 */ /* 0x000fe400078100eb */
[----:B------:R-:W-:Y:S01]  /*8810*/  ISETP.GT.AND P0, PT, R225, R4, PT ;  /* 0x00000004e100720c */ /* 0x000fe20003f04270 */
[----:B------:R-:W5:Y:S01]  /*8820*/  MUFU.TANH R7, R7 ;  /* 0x0000000700077308 */ /* 0x000f620000002400 */
[C---:B------:R-:W-:Y:S02]  /*8830*/  ISETP.GE.AND P4, PT, R4.reuse, R227, PT ;  /* 0x000000e30400720c */ /* 0x040fe40003f86270 */
[----:B------:R-:W-:Y:S02]  /*8840*/  ISETP.GE.AND P3, PT, R4, R229, PT ;  /* 0x000000e50400720c */ /* 0x000fe40003f66270 */
[----:B------:R-:W-:Y:S01]  /*8850*/  FMNMX3.FTZ R4, R6, R216, R215, !PT ;  /* 0x000000d806047276 */ /* 0x000fe200078100d7 */
[----:B------:R-:W-:Y:S01]  /*8860*/  FMUL.FTZ R6, R45, UR4 ;  /* 0x000000042d067c20 */ /* 0x000fe20008410000 */
[----:B----4-:R-:W-:-:S02]  /*8870*/  FMNMX.FTZ R10, R5, R10, !PT ;  /* 0x0000000a050a7209 */ /* 0x010fc40007810000 */
[----:B------:R-:W-:Y:S01]  /*8880*/  FSEL R236, R24, -INF , !P6 ;  /* 0xff80000018ec7808 */ /* 0x000fe20007000000 */
[----:B------:R-:W4:Y:S01]  /*8890*/  SHFL.BFLY PT, R8, R4, 0x2, 0x1f ;  /* 0x0c401f0004087f89 */ /* 0x000f2200000e0000 */
[----:B------:R5:W4:Y:S01]  /*88a0*/  MUFU.TANH R11, R6 ;  /* 0x00000006000b7308 */ /* 0x000b220000002400 */
[----:B------:R-:W-:Y:S02]  /*88b0*/  ISETP.GT.AND P6, PT, R225, R3, PT ;  /* 0x00000003e100720c */ /* 0x000fe40003fc4270 */
[----:B-1----:R-:W-:Y:S02]  /*88c0*/  FSEL R9, R9, -INF , !P0 ;  /* 0xff80000009097808 */ /* 0x002fe40004000000 */
[----:B------:R-:W-:Y:S02]  /*88d0*/  FSEL R238, R106, -INF , !P5 ;  /* 0xff8000006aee7808 */ /* 0x000fe40006800000 */
[C---:B------:R-:W-:Y:S02]  /*88e0*/  ISETP.GE.AND P5, PT, R3.reuse, R227, PT ;  /* 0x000000e30300720c */ /* 0x040fe40003fa6270 */
[----:B------:R-:W-:-:S02]  /*88f0*/  ISETP.GE.AND P0, PT, R3, R229, PT ;  /* 0x000000e50300720c */ /* 0x000fc40003f06270 */
[----:B------:R-:W-:Y:S02]  /*8900*/  FSEL R243, R9, -INF , !P4 ;  /* 0xff80000009f37808 */ /* 0x000fe40006000000 */
[----:B------:R-:W-:Y:S02]  /*8910*/  FMNMX3.FTZ R3, R102, R100, R46, !PT ;  /* 0x0000006466037276 */ /* 0x000fe4000781002e */
[----:B------:R-:W-:Y:S02]  /*8920*/  ISETP.GT.AND P4, PT, R225, R0, PT ;  /* 0x00000000e100720c */ /* 0x000fe40003f84270 */
[----:B------:R-:W-:Y:S02]  /*8930*/  FMNMX3.FTZ R3, R3, R61, R47, !PT ;  /* 0x0000003d03037276 */ /* 0x000fe4000781002f */
[----:B-----5:R-:W-:Y:S02]  /*8940*/  FMNMX3.FTZ R6, R103, R52, R38, !PT ;  /* 0x0000003467067276 */ /* 0x020fe40007810026 */
[----:B------:R-:W-:-:S02]  /*8950*/  FMNMX3.FTZ R3, R3, R199, R196, !PT ;  /* 0x000000c703037276 */ /* 0x000fc400078100c4 */
[----:B------:R-:W-:Y:S02]  /*8960*/  FMNMX3.FTZ R5, R6, R33, R42, !PT ;  /* 0x0000002106057276 */ /* 0x000fe4000781002a */
[----:B------:R-:W-:Y:S02]  /*8970*/  FSEL R6, R7, -INF , !P6 ;  /* 0xff80000007067808 */ /* 0x000fe40007000000 */
[----:B------:R-:W-:Y:S01]  /*8980*/  FMNMX3.FTZ R5, R5, R197, R194, !PT ;  /* 0x000000c505057276 */ /* 0x000fe200078100c2 */
[----:B------:R-:W1:Y:S01]  /*8990*/  SHFL.BFLY PT, R7, R10, 0x1, 0x1f ;  /* 0x0c201f000a077f89 */ /* 0x000e6200000e0000 */
[----:B------:R-:W-:Y:S02]  /*89a0*/  FSEL R240, R6, -INF , !P5 ;  /* 0xff80000006f07808 */ /* 0x000fe40006800000 */
[----:B------:R-:W-:Y:S02]  /*89b0*/  FMNMX3.FTZ R5, R5, R192, R187, !PT ;  /* 0x000000c005057276 */ /* 0x000fe400078100bb */
[----:B------:R-:W-:-:S02]  /*89c0*/  ISETP.GE.AND P6, PT, R0, R227, PT ;  /* 0x000000e30000720c */ /* 0x000fc40003fc6270 */
[----:B------:R-:W-:Y:S02]  /*89d0*/  FMNMX3.FTZ R5, R5, R213, R210, !PT ;  /* 0x000000d505057276 */ /* 0x000fe400078100d2 */
[----:B----4-:R-:W-:Y:S02]  /*89e0*/  FSEL R6, R11, -INF , !P4 ;  /* 0xff8000000b067808 */ /* 0x010fe40006000000 */
[----:B------:R-:W-:Y:S02]  /*89f0*/  FMNMX3.FTZ R5, R5, R208, R207, !PT ;  /* 0x000000d005057276 */ /* 0x000fe400078100cf */
[----:B------:R-:W-:Y:S02]  /*8a00*/  ISETP.GE.AND P5, PT, R0, R229, PT ;  /* 0x000000e50000720c */ /* 0x000fe40003fa6270 */
[----:B------:R-:W-:Y:S02]  /*8a10*/  FMNMX.FTZ R0, R4, R8, !PT ;  /* 0x0000000804007209 */ /* 0x000fe40007810000 */
[----:B------:R-:W-:-:S02]  /*8a20*/  FSEL R239, R6, -INF , !P6 ;  /* 0xff80000006ef7808 */ /* 0x000fc40007000000 */
[----:B------:R-:W-:Y:S02]  /*8a30*/  FMNMX3.FTZ R4, R5, R236, R243, !PT ;  /* 0x000000ec05047276 */ /* 0x000fe400078100f3 */
[----:B------:R-:W-:Y:S01]  /*8a40*/  FMNMX3.FTZ R3, R3, R195, R193, !PT ;  /* 0x000000c303037276 */ /* 0x000fe200078100c1 */
[----:B------:R-:W4:Y:S01]  /*8a50*/  SHFL.BFLY PT, R5, R0, 0x1, 0x1f ;  /* 0x0c201f0000057f89 */ /* 0x000f2200000e0000 */
[----:B------:R-:W-:Y:S02]  /*8a60*/  FMNMX3.FTZ R4, R4, R240, R239, !PT ;  /* 0x000000f004047276 */ /* 0x000fe400078100ef */
[----:B------:R-:W-:Y:S02]  /*8a70*/  FMNMX3.FTZ R3, R3, R214, R212, !PT ;  /* 0x000000d603037276 */ /* 0x000fe400078100d4 */
[----:B------:R-:W-:Y:S01]  /*8a80*/  FSEL R218, R178, -INF , !P3 ;  /* 0xff800000b2da7808 */ /* 0x000fe20005800000 */
[----:B------:R-:W5:Y:S01]  /*8a90*/  SHFL.BFLY PT, R6, R4, 0x2, 0x1f ;  /* 0x0c401f0004067f89 */ /* 0x000f6200000e0000 */
[----:B------:R-:W-:-:S02]  /*8aa0*/  FMNMX3.FTZ R3, R3, R211, R209, !PT ;  /* 0x000000d303037276 */ /* 0x000fc400078100d1 */
[----:B------:R-:W-:Y:S02]  /*8ab0*/  MOV R27, R230 ;  /* 0x000000e6001b7202 */ /* 0x000fe40000000f00 */
[----:B------:R-:W-:Y:S02]  /*8ac0*/  FSEL R230, R110, -INF , !P0 ;  /* 0xff8000006ee67808 */ /* 0x000fe40004000000 */
[----:B------:R-:W-:Y:S02]  /*8ad0*/  FSEL R217, R111, -INF , !P5 ;  /* 0xff8000006fd97808 */ /* 0x000fe40006800000 */
[----:B------:R-:W-:Y:S02]  /*8ae0*/  FMNMX3.FTZ R3, R3, R238, R218, !PT ;  /* 0x000000ee03037276 */ /* 0x000fe400078100da */
[----:B-1----:R-:W-:Y:S02]  /*8af0*/  FMNMX.FTZ R222, R10, R7, !PT ;  /* 0x000000070ade7209 */ /* 0x002fe40007810000 */
[----:B------:R-:W-:-:S02]  /*8b00*/  FMNMX3.FTZ R3, R3, R230, R217, !PT ;  /* 0x000000e603037276 */ /* 0x000fc400078100d9 */
[C---:B------:R-:W-:Y:S01]  /*8b10*/  FSETP.NEU.FTZ.AND P3, PT, R222.reuse, -INF , PT ;  /* 0xff800000de00780b */ /* 0x040fe20003f7d000 */
[----:B------:R-:W-:Y:S01]  /*8b20*/  FMUL.FTZ R9, R222, UR6 ;  /* 0x00000006de097c20 */ /* 0x000fe20008410000 */
[----:B------:R-:W-:Y:S01]  /*8b30*/  MOV R37, R223 ;  /* 0x000000df00257202 */ /* 0x000fe20000000f00 */
[----:B------:R-:W1:Y:S01]  /*8b40*/  SHFL.BFLY PT, R7, R3, 0x2, 0x1f ;  /* 0x0c401f0003077f89 */ /* 0x000e6200000e0000 */
[----:B----4-:R-:W-:Y:S02]  /*8b50*/  FMNMX.FTZ R221, R0, R5, !PT ;  /* 0x0000000500dd7209 */ /* 0x010fe40007810000 */
[----:B------:R-:W-:Y:S02]  /*8b60*/  FSEL R9, R9, RZ, P3 ;  /* 0x000000ff09097208 */ /* 0x000fe40001800000 */
[C---:B------:R-:W-:Y:S01]  /*8b70*/  FSETP.NEU.FTZ.AND P0, PT, R221.reuse, -INF , PT ;  /* 0xff800000dd00780b */ /* 0x040fe20003f1d000 */
[----:B------:R-:W-:Y:S01]  /*8b80*/  FMUL.FTZ R10, R221, UR6 ;  /* 0x00000006dd0a7c20 */ /* 0x000fe20008410000 */
[----:B-----5:R-:W-:Y:S01]  /*8b90*/  FMNMX.FTZ R0, R4, R6, !PT ;  /* 0x0000000604007209 */ /* 0x020fe20007810000 */
[--C-:B------:R-:W-:Y:S01]  /*8ba0*/  FFMA.FTZ R5, R22, UR6, -R9.reuse ;  /* 0x0000000616057c23 */ /* 0x100fe20008010809 */
[--C-:B------:R-:W-:Y:S01]  /*8bb0*/  FFMA.FTZ R12, R12, UR6, -R9.reuse ;  /* 0x000000060c0c7c23 */ /* 0x100fe20008010809 */
[----:B------:R-:W-:Y:S01]  /*8bc0*/  FFMA.FTZ R4, R15, UR6, -R9 ;  /* 0x000000060f047c23 */ /* 0x000fe20008010809 */
[----:B------:R-:W-:Y:S01]  /*8bd0*/  FSEL R10, R10, RZ, P0 ;  /* 0x000000ff0a0a7208 */ /* 0x000fe20000000000 */
[----:B------:R-:W4:Y:S01]  /*8be0*/  SHFL.BFLY PT, R8, R0, 0x1, 0x1f ;  /* 0x0c201f0000087f89 */ /* 0x000f2200000e0000 */
[----:B------:R5:W-:Y:S01]  /*8bf0*/  MUFU.EX2 R57, R5 ;  /* 0x0000000500397308 */ /* 0x000be20000000800 */
[----:B------:R-:W-:-:S02]  /*8c00*/  MOV R55, R224 ;  /* 0x000000e000377202 */ /* 0x000fc40000000f00 */
[----:B------:R-:W-:Y:S01]  /*8c10*/  IADD3 R28, PT, PT, R220, 0x9020, RZ ;  /* 0x00009020dc1c7810 */ /* 0x000fe20007ffe0ff */
[----:B------:R-:W4:Y:S04]  /*8c20*/  MUFU.EX2 R39, R12 ;  /* 0x0000000c00277308 */ /* 0x000f280000000800 */
[----:B------:R4:W-:Y:S01]  /*8c30*/  MUFU.EX2 R36, R4 ;  /* 0x0000000400247308 */ /* 0x0009e20000000800 */
[----:B------:R-:W-:Y:S01]  /*8c40*/  STL [R1], R28 ;  /* 0x0000001c01007387 */ /* 0x000fe20000100800 */
[----:B-1----:R-:W-:Y:S01]  /*8c50*/  FMNMX.FTZ R3, R3, R7, !PT ;  /* 0x0000000703037209 */ /* 0x002fe20007810000 */
[----:B------:R-:W-:Y:S01]  /*8c60*/  FFMA.FTZ R7, R19, UR6, -R10 ;  /* 0x0000000613077c23 */ /* 0x000fe2000801080a */
[----:B-----5:R-:W-:Y:S01]  /*8c70*/  FFMA.FTZ R5, R13, UR6, -R9 ;  /* 0x000000060d057c23 */ /* 0x020fe20008010809 */
[----:B------:R-:W-:-:S02]  /*8c80*/  MOV R13, R28 ;  /* 0x0000001c000d7202 */ /* 0x000fc40000000f00 */
[----:B------:R-:W1:Y:S01]  /*8c90*/  SHFL.BFLY PT, R11, R3, 0x1, 0x1f ;  /* 0x0c201f00030b7f89 */ /* 0x000e6200000e0000 */
[----:B------:R-:W-:Y:S01]  /*8ca0*/  @P2 IADD3 R13, PT, PT, R27, -0x20, RZ ;  /* 0xffffffe01b0d2810 */ /* 0x000fe20007ffe0ff */
[----:B------:R5:W-:Y:S02]  /*8cb0*/  MUFU.EX2 R35, R5 ;  /* 0x0000000500237308 */ /* 0x000be40000000800 */
[----:B------:R-:W-:Y:S01]  /*8cc0*/  LDSM.16.MT88.4 R28, [R220+0xb000] ;  /* 0x00b00000dc1c783b */ /* 0x000fe20000004200 */
[----:B----4-:R-:W-:Y:S01]  /*8cd0*/  FFMA.FTZ R4, R14, UR6, -R10 ;  /* 0x000000060e047c23 */ /* 0x010fe2000801080a */
[----:B------:R-:W-:Y:S02]  /*8ce0*/  FMNMX.FTZ R223, R0, R8, !PT ;  /* 0x0000000800df7209 */ /* 0x000fe40007810000 */
[----:B------:R-:W4:Y:S01]  /*8cf0*/  LDSM.16.MT88.4 R48, [R13+0x1000] ;  /* 0x001000000d30783b */ /* 0x000f220000004200 */
[----:B------:R-:W-:Y:S02]  /*8d00*/  MUFU.EX2 R241, R7 ;  /* 0x0000000700f17308 */ /* 0x000fe40000000800 */
[----:B------:R-:W-:-:S02]  /*8d10*/  FMUL.FTZ R0, R223, UR6 ;  /* 0x00000006df007c20 */ /* 0x000fc40008410000 */
[----:B------:R1:W-:Y:S01]  /*8d20*/  MUFU.EX2 R54, R4 ;  /* 0x0000000400367308 */ /* 0x0003e20000000800 */
[----:B-----5:R-:W-:Y:S02]  /*8d30*/  FFMA.FTZ R5, R23, UR6, -R10 ;  /* 0x0000000617057c23 */ /* 0x020fe4000801080a */
[----:B------:R-:W5:Y:S02]  /*8d40*/  LDSM.16.MT88.4 R20, [R220+0x9000] ;  /* 0x00900000dc14783b */ /* 0x000f640000004200 */
[----:B------:R1:W-:Y:S02]  /*8d50*/  MUFU.EX2 R105, R5 ;  /* 0x0000000500697308 */ /* 0x0003e40000000800 */
[----:B-1----:R-:W-:Y:S02]  /*8d60*/  FMNMX.FTZ R224, R3, R11, !PT ;  /* 0x0000000b03e07209 */ /* 0x002fe40007810000 */
[----:B------:R-:W-:Y:S02]  /*8d70*/  FSEL R4, R221, RZ, P0 ;  /* 0x000000ffdd047208 */ /* 0x000fe40000000000 */
[----:B------:R-:W-:-:S03]  /*8d80*/  FSETP.NEU.FTZ.AND P0, PT, R224, -INF , PT ;  /* 0xff800000e000780b */ /* 0x000fc60003f1d000 */
[----:B------:R-:W-:Y:S01]  /*8d90*/  FADD.FTZ R4, R101, -R4 ;  /* 0x8000000465047221 */ /* 0x000fe20000010000 */
[----:B------:R-:W-:Y:S02]  /*8da0*/  FSEL R5, R222, RZ, P3 ;  /* 0x000000ffde057208 */ /* 0x000fe40001800000 */
[----:B------:R-:W-:Y:S01]  /*8db0*/  FSETP.NEU.FTZ.AND P3, PT, R223, -INF , PT ;  /* 0xff800000df00780b */ /* 0x000fe20003f7d000 */
[----:B------:R-:W-:Y:S02]  /*8dc0*/  FMUL.FTZ R4, R4, UR6 ;  /* 0x0000000604047c20 */ /* 0x000fe40008410000 */
[----:B------:R-:W-:Y:S01]  /*8dd0*/  FADD.FTZ R6, R104, -R5 ;  /* 0x8000000568067221 */ /* 0x000fe20000010000 */
[----:B------:R-:W-:Y:S01]  /*8de0*/  FSEL R12, R0, RZ, P3 ;  /* 0x000000ff000c7208 */ /* 0x000fe20001800000 */
[----:B------:R-:W-:Y:S01]  /*8df0*/  FFMA.FTZ R5, R18, UR6, -R10 ;  /* 0x0000000612057c23 */ /* 0x000fe2000801080a */
[----:B------:R1:W4:Y:S01]  /*8e00*/  MUFU.EX2 R44, R4 ;  /* 0x00000004002c7308 */ /* 0x0003220000000800 */
[----:B------:R-:W3:Y:S01]  /*8e10*/  LDSM.16.MT88.4 R16, [R13] ;  /* 0x000000000d10783b */ /* 0x000ee20000004200 */
[----:B------:R-:W-:Y:S01]  /*8e20*/  FMUL.FTZ R6, R6, UR6 ;  /* 0x0000000606067c20 */ /* 0x000fe20008410000 */
[--C-:B------:R-:W-:Y:S01]  /*8e30*/  FFMA.FTZ R0, R52, UR6, -R12.reuse ;  /* 0x0000000634007c23 */ /* 0x100fe2000801080c */
[--C-:B------:R-:W-:Y:S01]  /*8e40*/  FFMA.FTZ R8, R38, UR6, -R12.reuse ;  /* 0x0000000626087c23 */ /* 0x100fe2000801080c */
[--C-:B------:R-:W-:Y:S01]  /*8e50*/  FFMA.FTZ R3, R33, UR6, -R12.reuse ;  /* 0x0000000621037c23 */ /* 0x100fe2000801080c */
[----:B------:R5:W5:Y:S04]  /*8e60*/  MUFU.EX2 R32, R5 ;  /* 0x0000000500207308 */ /* 0x000b680000000800 */
[----:B------:R5:W5:Y:S04]  /*8e70*/  MUFU.EX2 R14, R0 ;  /* 0x00000000000e7308 */ /* 0x000b680000000800 */
[----:B------:R5:W-:Y:S01]  /*8e80*/  MUFU.EX2 R101, R8 ;  /* 0x0000000800657308 */ /* 0x000be20000000800 */
[----:B-1----:R-:W-:Y:S01]  /*8e90*/  F2FP.BF16.F32.PACK_AB R4, R39, R57 ;  /* 0x000000392704723e */ /* 0x002fe200000010ff */
[-C--:B----4-:R-:W-:Y:S01]  /*8ea0*/  FMUL.FTZ R154, R154, R44.reuse ;  /* 0x0000002c9a9a7220 */ /* 0x090fe20000410000 */
[-C--:B------:R-:W-:Y:S01]  /*8eb0*/  FMUL.FTZ R155, R155, R44.reuse ;  /* 0x0000002c9b9b7220 */ /* 0x080fe20000410000 */
[----:B------:R1:W-:Y:S01]  /*8ec0*/  MUFU.EX2 R56, R3 ;  /* 0x0000000300387308 */ /* 0x0003e20000000800 */
[-C--:B------:R-:W-:Y:S01]  /*8ed0*/  FMUL.FTZ R166, R166, R44.reuse ;  /* 0x0000002ca6a67220 */ /* 0x080fe20000410000 */
[----:B-----5:R-:W-:Y:S01]  /*8ee0*/  F2FP.BF16.F32.PACK_AB R5, R54, R105 ;  /* 0x000000693605723e */ /* 0x020fe200000010ff */
[-C--:B------:R-:W-:Y:S01]  /*8ef0*/  FMUL.FTZ R167, R167, R44.reuse ;  /* 0x0000002ca7a77220 */ /* 0x080fe20000410000 */
[----:B------:R4:W5:Y:S01]  /*8f00*/  MUFU.EX2 R45, R6 ;  /* 0x00000006002d7308 */ /* 0x0009620000000800 */
[----:B------:R-:W-:Y:S01]  /*8f10*/  F2FP.BF16.F32.PACK_AB R7, R32, R241 ;  /* 0x000000f12007723e */ /* 0x000fe200000010ff */
[----:B------:R-:W-:Y:S01]  /*8f20*/  FMUL.FTZ R0, R224, UR6 ;  /* 0x00000006e0007c20 */ /* 0x000fe20008410000 */
[-C--:B------:R-:W-:Y:S01]  /*8f30*/  FMUL.FTZ R170, R170, R44.reuse ;  /* 0x0000002caaaa7220 */ /* 0x080fe20000410000 */
[-C--:B------:R-:W-:Y:S01]  /*8f40*/  FMUL.FTZ R171, R171, R44.reuse ;  /* 0x0000002cabab7220 */ /* 0x080fe20000410000 */
[-C--:B------:R-:W-:Y:S01]  /*8f50*/  FMUL.FTZ R118, R118, R44.reuse ;  /* 0x0000002c76767220 */ /* 0x080fe20000410000 */
[-C--:B------:R-:W-:Y:S01]  /*8f60*/  FMUL.FTZ R119, R119, R44.reuse ;  /* 0x0000002c77777220 */ /* 0x080fe20000410000 */
[----:B------:R-:W-:Y:S01]  /*8f70*/  FSEL R11, R0, RZ, P0 ;  /* 0x000000ff000b7208 */ /* 0x000fe20000000000 */
[----:B------:R-:W-:Y:S01]  /*8f80*/  FFMA.FTZ R0, R42, UR6, -R12 ;  /* 0x000000062a007c23 */ /* 0x000fe2000801080c */
[-C--:B------:R-:W-:Y:S01]  /*8f90*/  FMUL.FTZ R122, R122, R44.reuse ;  /* 0x0000002c7a7a7220 */ /* 0x080fe20000410000 */
[----:B------:R-:W3:Y:S01]  /*8fa0*/  LDSM.16.MT88.4 R40, [R13+0x2000] ;  /* 0x002000000d28783b */ /* 0x000ee20000004200 */
[----:B------:R-:W-:Y:S01]  /*8fb0*/  FMUL.FTZ R123, R123, R44 ;  /* 0x0000002c7b7b7220 */ /* 0x000fe20000410000 */
[----:B------:R5:W-:Y:S01]  /*8fc0*/  MUFU.EX2 R104, R0 ;  /* 0x0000000000687308 */ /* 0x000be20000000800 */
[--C-:B------:R-:W-:Y:S01]  /*8fd0*/  FFMA.FTZ R8, R46, UR6, -R11.reuse ;  /* 0x000000062e087c23 */ /* 0x100fe2000801080b */
[----:B------:R-:W-:Y:S01]  /*8fe0*/  MOV R46, R14 ;  /* 0x0000000e002e7202 */ /* 0x000fe20000000f00 */
[--C-:B-1----:R-:W-:Y:S01]  /*8ff0*/  FFMA.FTZ R3, R100, UR6, -R11.reuse ;  /* 0x0000000664037c23 */ /* 0x102fe2000801080b */
[----:B----4-:R-:W-:Y:S01]  /*9000*/  F2FP.BF16.F32.PACK_AB R6, R36, R35 ;  /* 0x000000232406723e */ /* 0x010fe200000010ff */
[----:B------:R1:W-:Y:S01]  /*9010*/  MUFU.EX2 R52, R8 ;  /* 0x0000000800347308 */ /* 0x0003e20000000800 */
[-C--:B-----5:R-:W-:Y:S01]  /*9020*/  FMUL.FTZ R152, R152, R45.reuse ;  /* 0x0000002d98987220 */ /* 0x0a0fe20000410000 */
[-C--:B------:R-:W-:Y:S01]  /*9030*/  FMUL.FTZ R153, R153, R45.reuse ;  /* 0x0000002d99997220 */ /* 0x080fe20000410000 */
[-C--:B------:R-:W-:Y:S01]  /*9040*/  FMUL.FTZ R164, R164, R45.reuse ;  /* 0x0000002da4a47220 */ /* 0x080fe20000410000 */
[----:B------:R4:W-:Y:S01]  /*9050*/  MUFU.EX2 R38, R3 ;  /* 0x0000000300267308 */ /* 0x0009e20000000800 */
        /* <DEDUP_REMOVED lines=9> */
[----:B------:R-:W-:Y:S01]  /*90f0*/  FADD.FTZ R14, R103, -R0 ;  /* 0x80000000670e7221 */ /* 0x000fe20000010000 */
[----:B------:R-:W-:Y:S01]  /*9100*/  FSEL R0, R224, RZ, P0 ;  /* 0x000000ffe0007208 */ /* 0x000fe20000000000 */
[--C-:B-1----:R-:W-:Y:S01]  /*9110*/  FFMA.FTZ R8, R47, UR6, -R11.reuse ;  /* 0x000000062f087c23 */ /* 0x102fe2000801080b */
[-C--:B------:R-:W-:Y:S01]  /*9120*/  FMUL.FTZ R133, R133, R45.reuse ;  /* 0x0000002d85857220 */ /* 0x080fe20000410000 */
[----:B----4-:R-:W-:Y:S01]  /*9130*/  FFMA.FTZ R3, R61, UR6, -R11 ;  /* 0x000000063d037c23 */ /* 0x010fe2000801080b */
[-C--:B------:R-:W-:Y:S01]  /*9140*/  FMUL.FTZ R134, R134, R44.reuse ;  /* 0x0000002c86867220 */ /* 0x080fe20000410000 */
[----:B------:R-:W-:Y:S01]  /*9150*/  FADD.FTZ R0, R102, -R0 ;  /* 0x8000000066007221 */ /* 0x000fe20000010000 */
[----:B------:R-:W-:Y:S01]  /*9160*/  MUFU.EX2 R100, R8 ;  /* 0x0000000800647308 */ /* 0x000fe20000000800 */
[-C--:B------:R-:W-:Y:S01]  /*9170*/  FMUL.FTZ R135, R135, R44.reuse ;  /* 0x0000002c87877220 */ /* 0x080fe20000410000 */
[-C--:B------:R-:W-:Y:S01]  /*9180*/  FMUL.FTZ R136, R136, R45.reuse ;  /* 0x0000002d88887220 */ /* 0x080fe20000410000 */
[----:B------:R-:W-:Y:S01]  /*9190*/  FMUL.FTZ R0, R0, UR6 ;  /* 0x0000000600007c20 */ /* 0x000fe20008410000 */
        /* <DEDUP_REMOVED lines=15> */
[-C--:B------:R-:W-:Y:S01]  /*9290*/  FMUL.FTZ R78, R78, R44.reuse ;  /* 0x0000002c4e4e7220 */ /* 0x080fe20000410000 */
[----:B------:R-:W1:Y:S01]  /*92a0*/  MUFU.EX2 R14, R0 ;  /* 0x00000000000e7308 */ /* 0x000e620000000800 */
[-C--:B------:R-:W-:Y:S01]  /*92b0*/  FMUL.FTZ R79, R79, R44.reuse ;  /* 0x0000002c4f4f7220 */ /* 0x080fe20000410000 */
[-C--:B------:R-:W-:Y:S01]  /*92c0*/  FMUL.FTZ R88, R88, R45.reuse ;  /* 0x0000002d58587220 */ /* 0x080fe20000410000 */
[-C--:B------:R-:W-:Y:S01]  /*92d0*/  FMUL.FTZ R89, R89, R45.reuse ;  /* 0x0000002d59597220 */ /* 0x080fe20000410000 */
[----:B------:R-:W4:Y:S01]  /*92e0*/  MUFU.EX2 R15, R3 ;  /* 0x00000003000f7308 */ /* 0x000f220000000800 */
[-C--:B------:R-:W-:Y:S01]  /*92f0*/  FMUL.FTZ R90, R90, R44.reuse ;  /* 0x0000002c5a5a7220 */ /* 0x080fe20000410000 */
[-C--:B------:R-:W-:Y:S01]  /*9300*/  FMUL.FTZ R91, R91, R44.reuse ;  /* 0x0000002c5b5b7220 */ /* 0x080fe20000410000 */
[-C--:B------:R-:W-:Y:S01]  /*9310*/  FMUL.FTZ R92, R92, R45.reuse ;  /* 0x0000002d5c5c7220 */ /* 0x080fe20000410000 */
[----:B------:R-:W-:Y:S01]  /*9320*/  FMUL.FTZ R93, R93, R45 ;  /* 0x0000002d5d5d7220 */ /* 0x000fe20000410000 */
[-C--:B------:R-:W-:Y:S01]  /*9330*/  FMUL.FTZ R94, R94, R44.reuse ;  /* 0x0000002c5e5e7220 */ /* 0x080fe20000410000 */
[----:B------:R-:W-:Y:S01]  /*9340*/  FMUL.FTZ R95, R95, R44 ;  /* 0x0000002c5f5f7220 */ /* 0x000fe20000410000 */
[----:B------:R-:W-:Y:S01]  /*9350*/  HMMA.16816.F32.BF16 R180, R4, R48, R164 ;  /* 0x0000003004b4723c */ /* 0x000fe200000418a4 */
[----:B------:R-:W-:Y:S01]  /*9360*/  FFMA.FTZ R8, R107, UR6, -R9 ;  /* 0x000000066b087c23 */ /* 0x000fe20008010809 */
[-C--:B-1----:R-:W-:Y:S01]  /*9370*/  FMUL.FTZ R114, R114, R14.reuse ;  /* 0x0000000e72727220 */ /* 0x082fe20000410000 */
[-C--:B------:R-:W-:Y:S01]  /*9380*/  FMUL.FTZ R115, R115, R14.reuse ;  /* 0x0000000e73737220 */ /* 0x080fe20000410000 */
[-C--:B------:R-:W-:Y:S01]  /*9390*/  FMUL.FTZ R130, R130, R14.reuse ;  /* 0x0000000e82827220 */ /* 0x080fe20000410000 */
[----:B------:R-:W-:Y:S01]  /*93a0*/  FMUL.FTZ R131, R131, R14 ;  /* 0x0000000e83837220 */ /* 0x000fe20000410000 */
[----:B----4-:R-:W-:-:S02]  /*93b0*/  FMUL.FTZ R112, R112, R15 ;  /* 0x0000000f70707220 */ /* 0x010fc40000410000 */
        /* <DEDUP_REMOVED lines=16> */
[C---:B------:R-:W-:Y:S01]  /*94c0*/  HMMA.16816.F32.BF16 R120, R4.reuse, R22, R120 ;  /* 0x000000160478723c */ /* 0x040fe20000041878 */
[----:B--2---:R-:W-:Y:S01]  /*94d0*/  MOV R58, R25 ;  /* 0x00000019003a7202 */ /* 0x004fe20000000f00 */
[----:B------:R-:W-:Y:S01]  /*94e0*/  FMUL.FTZ R147, R147, R14 ;  /* 0x0000000e93937220 */ /* 0x000fe20000410000 */
[-C--:B------:R-:W-:Y:S01]  /*94f0*/  FMUL.FTZ R156, R156, R15.reuse ;  /* 0x0000000f9c9c7220 */ /* 0x080fe20000410000 */
[-C--:B------:R-:W-:Y:S01]  /*9500*/  FMUL.FTZ R157, R157, R15.reuse ;  /* 0x0000000f9d9d7220 */ /* 0x080fe20000410000 */
[----:B---3--:R-:W-:Y:S01]  /*9510*/  MOV R59, R26 ;  /* 0x0000001a003b7202 */ /* 0x008fe20000000f00 */
[-C--:B------:R-:W-:Y:S01]  /*9520*/  FMUL.FTZ R158, R158, R14.reuse ;  /* 0x0000000e9e9e7220 */ /* 0x080fe20000410000 */
[----:B------:R-:W1:Y:S01]  /*9530*/  LDSM.16.MT88.4 R24, [R220+0xa000] ;  /* 0x00a00000dc18783b */ /* 0x000e620000004200 */
[C---:B------:R-:W-:Y:S01]  /*9540*/  HMMA.16816.F32.BF16 R132, R4.reuse, R16, R132 ;  /* 0x000000100484723c */ /* 0x040fe20000041884 */
[-C--:B------:R-:W-:Y:S01]  /*9550*/  FMUL.FTZ R159, R159, R14.reuse ;  /* 0x0000000e9f9f7220 */ /* 0x080fe20000410000 */
[-C--:B------:R-:W-:Y:S01]  /*9560*/  FMUL.FTZ R68, R68, R15.reuse ;  /* 0x0000000f44447220 */ /* 0x080fe20000410000 */
[-C--:B------:R-:W-:Y:S01]  /*9570*/  FMUL.FTZ R69, R69, R15.reuse ;  /* 0x0000000f45457220 */ /* 0x080fe20000410000 */
[-C--:B------:R-:W-:Y:S01]  /*9580*/  FMUL.FTZ R70, R70, R14.reuse ;  /* 0x0000000e46467220 */ /* 0x080fe20000410000 */
[-C--:B------:R-:W-:Y:S01]  /*9590*/  FMUL.FTZ R71, R71, R14.reuse ;  /* 0x0000000e47477220 */ /* 0x080fe20000410000 */
[-C--:B------:R-:W-:Y:S01]  /*95a0*/  FMUL.FTZ R80, R80, R15.reuse ;  /* 0x0000000f50507220 */ /* 0x080fe20000410000 */
[----:B------:R-:W-:Y:S01]  /*95b0*/  FMUL.FTZ R81, R81, R15 ;  /* 0x0000000f51517220 */ /* 0x000fe20000410000 */
[C---:B------:R-:W-:Y:S01]  /*95c0*/  HMMA.16816.F32.BF16 R136, R4.reuse, R18, R136 ;  /* 0x000000120488723c */ /* 0x040fe20000041888 */
[-C--:B------:R-:W-:Y:S01]  /*95d0*/  FMUL.FTZ R82, R82, R14.reuse ;  /* 0x0000000e52527220 */ /* 0x080fe20000410000 */
[-C--:B------:R-:W-:Y:S01]  /*95e0*/  FMUL.FTZ R83, R83, R14.reuse ;  /* 0x0000000e53537220 */ /* 0x080fe20000410000 */
[--C-:B------:R-:W-:Y:S01]  /*95f0*/  FFMA.FTZ R0, R53, UR6, -R9.reuse ;  /* 0x0000000635007c23 */ /* 0x100fe20008010809 */
[--C-:B------:R-:W-:Y:S01]  /*9600*/  FFMA.FTZ R3, R184, UR6, -R9.reuse ;  /* 0x00000006b8037c23 */ /* 0x100fe20008010809 */
[----:B------:R-:W-:Y:S01]  /*9610*/  MOV R47, R59 ;  /* 0x0000003b002f7202 */ /* 0x000fe20000000f00 */
[----:B------:R2:W-:Y:S01]  /*9620*/  MUFU.EX2 R249, R8 ;  /* 0x0000000800f97308 */ /* 0x0005e20000000800 */
[-C--:B------:R-:W-:Y:S01]  /*9630*/  FMUL.FTZ R160, R160, R15.reuse ;  /* 0x0000000fa0a07220 */ /* 0x080fe20000410000 */
[C---:B------:R-:W-:Y:S01]  /*9640*/  HMMA.16816.F32.BF16 R168, R4.reuse, R28, R72 ;  /* 0x0000001c04a8723c */ /* 0x040fe20000041848 */
[-C--:B------:R-:W-:Y:S01]  /*9650*/  FMUL.FTZ R161, R161, R15.reuse ;  /* 0x0000000fa1a17220 */ /* 0x080fe20000410000 */
[----:B------:R3:W-:Y:S01]  /*9660*/  MUFU.EX2 R248, R0 ;  /* 0x0000000000f87308 */ /* 0x0007e20000000800 */
[-C--:B------:R-:W-:Y:S01]  /*9670*/  FMUL.FTZ R162, R162, R14.reuse ;  /* 0x0000000ea2a27220 */ /* 0x080fe20000410000 */
[-C--:B------:R-:W-:Y:S01]  /*9680*/  FMUL.FTZ R163, R163, R14.reuse ;  /* 0x0000000ea3a37220 */ /* 0x080fe20000410000 */
[-C--:B------:R-:W-:Y:S01]  /*9690*/  FMUL.FTZ R172, R172, R15.reuse ;  /* 0x0000000facac7220 */ /* 0x080fe20000410000 */
[----:B------:R4:W5:Y:S01]  /*96a0*/  MUFU.EX2 R251, R3 ;  /* 0x0000000300fb7308 */ /* 0x0009620000000800 */
[-C--:B------:R-:W-:Y:S01]  /*96b0*/  FMUL.FTZ R173, R173, R15.reuse ;  /* 0x0000000fadad7220 */ /* 0x080fe20000410000 */
[C---:B------:R-:W-:Y:S01]  /*96c0*/  HMMA.16816.F32.BF16 R164, R4.reuse, R30, R76 ;  /* 0x0000001e04a4723c */ /* 0x040fe2000004184c */
[-C--:B------:R-:W-:Y:S01]  /*96d0*/  FMUL.FTZ R174, R174, R14.reuse ;  /* 0x0000000eaeae7220 */ /* 0x080fe20000410000 */
[-C--:B------:R-:W-:Y:S01]  /*96e0*/  FMUL.FTZ R175, R175, R14.reuse ;  /* 0x0000000eafaf7220 */ /* 0x080fe20000410000 */
[-C--:B------:R-:W-:Y:S01]  /*96f0*/  FMUL.FTZ R84, R84, R15.reuse ;  /* 0x0000000f54547220 */ /* 0x080fe20000410000 */
[--C-:B--2---:R-:W-:Y:S01]  /*9700*/  FFMA.FTZ R8, R185, UR6, -R10.reuse ;  /* 0x00000006b9087c23 */ /* 0x104fe2000801080a */
[-C--:B------:R-:W-:Y:S01]  /*9710*/  FMUL.FTZ R85, R85, R15.reuse ;  /* 0x0000000f55557220 */ /* 0x080fe20000410000 */
[-C--:B------:R-:W-:Y:S01]  /*9720*/  FMUL.FTZ R86, R86, R14.reuse ;  /* 0x0000000e56567220 */ /* 0x080fe20000410000 */
[-C--:B------:R-:W-:Y:S01]  /*9730*/  FMUL.FTZ R87, R87, R14.reuse ;  /* 0x0000000e57577220 */ /* 0x080fe20000410000 */
[C---:B------:R-:W-:Y:S01]  /*9740*/  HMMA.16816.F32.BF16 R88, R4.reuse, R40, R88 ;  /* 0x000000280458723c */ /* 0x040fe20000041858 */
[--C-:B---3--:R-:W-:Y:S01]  /*9750*/  FFMA.FTZ R0, R186, UR6, -R10.reuse ;  /* 0x00000006ba007c23 */ /* 0x108fe2000801080a */
[----:B------:R2:W-:Y:S01]  /*9760*/  MUFU.EX2 R246, R8 ;  /* 0x0000000800f67308 */ /* 0x0005e20000000800 */
[-C--:B------:R-:W-:Y:S01]  /*9770*/  FMUL.FTZ R96, R96, R15.reuse ;  /* 0x0000000f60607220 */ /* 0x080fe20000410000 */
[----:B----4-:R-:W-:Y:S01]  /*9780*/  FFMA.FTZ R3, R34, UR6, -R9 ;  /* 0x0000000622037c23 */ /* 0x010fe20008010809 */
[----:B------:R-:W-:Y:S01]  /*9790*/  FMUL.FTZ R97, R97, R15 ;  /* 0x0000000f61617220 */ /* 0x000fe20000410000 */
[----:B------:R3:W-:Y:S01]  /*97a0*/  MUFU.EX2 R244, R0 ;  /* 0x0000000000f47308 */ /* 0x0007e20000000800 */
[-C--:B------:R-:W-:Y:S01]  /*97b0*/  FMUL.FTZ R98, R98, R14.reuse ;  /* 0x0000000e62627220 */ /* 0x080fe20000410000 */
[C---:B-1----:R-:W-:Y:S01]  /*97c0*/  HMMA.16816.F32.BF16 R188, R4.reuse, R26, R152 ;  /* 0x0000001a04bc723c */ /* 0x042fe20000041898 */
[----:B------:R-:W-:Y:S01]  /*97d0*/  FMUL.FTZ R99, R99, R14 ;  /* 0x0000000e63637220 */ /* 0x000fe20000410000 */
[----:B------:R1:W4:Y:S06]  /*97e0*/  MUFU.EX2 R250, R3 ;  /* 0x0000000300fa7308 */ /* 0x00032c0000000800 */
[----:B------:R-:W-:Y:S01]  /*97f0*/  HMMA.16816.F32.BF16 R148, R4, R24, R148 ;  /* 0x000000180494723c */ /* 0x000fe20000041894 */
[----:B--2---:R-:W-:Y:S01]  /*9800*/  FFMA.FTZ R8, R196, UR6, -R11 ;  /* 0x00000006c4087c23 */ /* 0x004fe2000801080b */
[----:B---3--:R-:W-:-:S06]  /*9810*/  FFMA.FTZ R0, R108, UR6, -R10 ;  /* 0x000000066c007c23 */ /* 0x008fcc000801080a */
[----:B------:R-:W-:Y:S01]  /*9820*/  HMMA.16816.F32.BF16 R152, R4, R42, R92 ;  /* 0x0000002a0498723c */ /* 0x000fe2000004185c */
[----:B------:R-:W-:Y:S01]  /*9830*/  F2FP.BF16.F32.PACK_AB R4, R101, R46 ;  /* 0x0000002e6504723e */ /* 0x000fe200000010ff */
[----:B------:R2:W-:Y:S01]  /*9840*/  MUFU.EX2 R245, R0 ;  /* 0x0000000000f57308 */ /* 0x0005e20000000800 */
[----:B------:R-:W-:Y:S01]  /*9850*/  F2FP.BF16.F32.PACK_AB R5, R52, R38 ;  /* 0x000000263405723e */ /* 0x000fe200000010ff */
[----:B-1----:R-:W-:Y:S01]  /*9860*/  FFMA.FTZ R3, R109, UR6, -R10 ;  /* 0x000000066d037c23 */ /* 0x002fe2000801080a */
[----:B------:R-:W-:Y:S02]  /*9870*/  F2FP.BF16.F32.PACK_AB R6, R104, R56 ;  /* 0x000000386806723e */ /* 0x000fe400000010ff */
[----:B------:R-:W-:Y:S01]  /*9880*/  F2FP.BF16.F32.PACK_AB R7, R100, R33 ;  /* 0x000000216407723e */ /* 0x000fe200000010ff */
[----:B------:R1:W3:Y:S06]  /*9890*/  MUFU.EX2 R247, R3 ;  /* 0x0000000300f77308 */ /* 0x0002ec0000000800 */
[----:B------:R-:W-:Y:S01]  /*98a0*/  HMMA.16816.F32.BF16 R76, R4, R20, R112 ;  /* 0x00000014044c723c */ /* 0x000fe20000041870 */
[----:B------:R-:W-:Y:S01]  /*98b0*/  MOV R114, R58 ;  /* 0x0000003a00727202 */ /* 0x000fe20000000f00 */
[----:B--2---:R-:W-:Y:S01]  /*98c0*/  FFMA.FTZ R0, R197, UR6, -R12 ;  /* 0x00000006c5007c23 */ /* 0x004fe2000801080c */
[----:B------:R-:W-:-:S02]  /*98d0*/  MOV R115, R57 ;  /* 0x0000003900737202 */ /* 0x000fc40000000f00 */
[----:B------:R-:W-:Y:S02]  /*98e0*/  MOV R112, R55 ;  /* 0x0000003700707202 */ /* 0x000fe40000000f00 */
[----:B------:R-:W-:Y:S01]  /*98f0*/  MOV R113, R105 ;  /* 0x0000006900717202 */ /* 0x000fe20000000f00 */
[C---:B------:R-:W-:Y:S01]  /*9900*/  HMMA.16816.F32.BF16 R64, R4.reuse, R16, R128 ;  /* 0x000000100440723c */ /* 0x040fe20000041880 */
[----:B------:R-:W-:Y:S01]  /*9910*/  MOV R129, R56 ;  /* 0x0000003800817202 */ /* 0x000fe20000000f00 */
[----:B-1----:R-:W-:Y:S01]  /*9920*/  FFMA.FTZ R3, R194, UR6, -R12 ;  /* 0x00000006c2037c23 */ /* 0x002fe2000801080c */
[----:B------:R-:W-:Y:S01]  /*9930*/  MOV R130, R54 ;  /* 0x0000003600827202 */ /* 0x000fe20000000f00 */
[----:B------:R1:W-:Y:S01]  /*9940*/  MUFU.EX2 R194, R8 ;  /* 0x0000000800c27308 */ /* 0x0003e20000000800 */
[----:B------:R-:W-:Y:S02]  /*9950*/  MOV R131, R39 ;  /* 0x0000002700837202 */ /* 0x000fe40000000f00 */
[----:B------:R-:W-:Y:S01]  /*9960*/  MOV R128, R33 ;  /* 0x0000002100807202 */ /* 0x000fe20000000f00 */
[----:B------:R-:W-:Y:S01]  /*9970*/  HMMA.16816.F32.BF16 R72, R4, R22, R124 ;  /* 0x000000160448723c */ /* 0x000fe2000004187c */
[----:B------:R-:W-:Y:S01]  /*9980*/  MOV R124, R52 ;  /* 0x00000034007c7202 */ /* 0x000fe20000000f00 */
[----:B------:R-:W-:Y:S01]  /*9990*/  LDSM.16.MT88.4 R20, [R13+0x1400] ;  /* 0x001400000d14783b */ /* 0x000fe20000004200 */
[----:B------:R-:W-:Y:S01]  /*99a0*/  MOV R127, R38 ;  /* 0x00000026007f7202 */ /* 0x000fe20000000f00 */
[----:B------:R2:W-:Y:S01]  /*99b0*/  MUFU.EX2 R242, R3 ;  /* 0x0000000300f27308 */ /* 0x0005e20000000800 */
[----:B------:R-:W-:-:S02]  /*99c0*/  MOV R126, R37 ;  /* 0x00000025007e7202 */ /* 0x000fc40000000f00 */
[----:B------:R-:W-:Y:S01]  /*99d0*/  MOV R125, R101 ;  /* 0x00000065007d7202 */ /* 0x000fe20000000f00 */
[C---:B------:R-:W-:Y:S01]  /*99e0*/  HMMA.16816.F32.BF16 R60, R4.reuse, R18, R140 ;  /* 0x00000012043c723c */ /* 0x040fe2000004188c */
[----:B------:R-:W-:Y:S01]  /*99f0*/  MOV R143, R35 ;  /* 0x00000023008f7202 */ /* 0x000fe20000000f00 */
[----:B------:R-:W-:Y:S01]  /*9a00*/  LDSM.16.MT88.4 R16, [R220+0xb400] ;  /* 0x00b40000dc10783b */ /* 0x000fe20000004200 */
[----:B------:R-:W-:Y:S01]  /*9a10*/  MOV R142, R241 ;  /* 0x000000f1008e7202 */ /* 0x000fe20000000f00 */
[----:B-1----:R-:W-:Y:S01]  /*9a20*/  FFMA.FTZ R8, R205, UR6, -R10 ;  /* 0x00000006cd087c23 */ /* 0x002fe2000801080a */
[----:B------:R1:W3:Y:S01]  /*9a30*/  MUFU.EX2 R241, R0 ;  /* 0x0000000000f17308 */ /* 0x0002e20000000800 */
[----:B------:R-:W-:Y:S02]  /*9a40*/  MOV R141, R104 ;  /* 0x00000068008d7202 */ /* 0x000fe40000000f00 */
[C---:B------:R-:W-:Y:S01]  /*9a50*/  HMMA.16816.F32.BF16 R56, R4.reuse, R24, R144 ;  /* 0x000000180438723c */ /* 0x040fe20000041890 */
[----:B------:R-:W-:Y:S01]  /*9a60*/  MOV R147, R36 ;  /* 0x0000002400937202 */ /* 0x000fe20000000f00 */
[--C-:B--2---:R-:W-:Y:S01]  /*9a70*/  FFMA.FTZ R3, R187, UR6, -R12.reuse ;  /* 0x00000006bb037c23 */ /* 0x104fe2000801080c */
[----:B------:R-:W-:Y:S01]  /*9a80*/  MOV R146, R32 ;  /* 0x0000002000927202 */ /* 0x000fe20000000f00 */
[----:B------:R-:W2:Y:S01]  /*9a90*/  LDSM.16.MT88.4 R36, [R220+0x9400] ;  /* 0x00940000dc24783b */ /* 0x000ea20000004200 */
[----:B------:R-:W-:Y:S01]  /*9aa0*/  MOV R140, R100 ;  /* 0x00000064008c7202 */ /* 0x000fe20000000f00 */
[----:B------:R5:W-:Y:S01]  /*9ab0*/  MUFU.EX2 R187, R8 ;  /* 0x0000000800bb7308 */ /* 0x000be20000000800 */
[----:B------:R-:W-:Y:S01]  /*9ac0*/  MOV R205, R143 ;  /* 0x0000008f00cd7202 */ /* 0x000fe20000000f00 */
[----:B------:R-:W-:Y:S01]  /*9ad0*/  HMMA.16816.F32.BF16 R156, R4, R26, R156 ;  /* 0x0000001a049c723c */ /* 0x000fe2000004189c */
[----:B------:R-:W2:Y:S01]  /*9ae0*/  LDSM.16.MT88.4 R32, [R13+0x400] ;  /* 0x000400000d20783b */ /* 0x000ea20000004200 */
[----:B-1----:R-:W-:-:S03]  /*9af0*/  FFMA.FTZ R0, R192, UR6, -R12 ;  /* 0x00000006c0007c23 */ /* 0x002fc6000801080c */
[----:B------:R-:W-:Y:S01]  /*9b00*/  LDSM.16.MT88.4 R24, [R13+0x2400] ;  /* 0x002400000d18783b */ /* 0x000fe20000004200 */
[----:B------:R1:W-:Y:S02]  /*9b10*/  MUFU.EX2 R197, R0 ;  /* 0x0000000000c57308 */ /* 0x0003e40000000800 */
[----:B------:R-:W-:Y:S01]  /*9b20*/  HMMA.16816.F32.BF16 R52, R4, R28, R68 ;  /* 0x0000001c0434723c */ /* 0x000fe20000041844 */
[----:B-----5:R-:W-:Y:S01]  /*9b30*/  FFMA.FTZ R8, R212, UR6, -R11 ;  /* 0x00000006d4087c23 */ /* 0x020fe2000801080b */
[----:B------:R-:W-:-:S06]  /*9b40*/  MOV R212, R113 ;  /* 0x0000007100d47202 */ /* 0x000fcc0000000f00 */
[C---:B------:R-:W-:Y:S01]  /*9b50*/  HMMA.16816.F32.BF16 R80, R4.reuse, R30, R80 ;  /* 0x0000001e0450723c */ /* 0x040fe20000041850 */
[----:B------:R-:W5:Y:S01]  /*9b60*/  LDSM.16.MT88.4 R28, [R220+0xa400] ;  /* 0x00a40000dc1c783b */ /* 0x000f620000004200 */
[--C-:B-1----:R-:W-:Y:S02]  /*9b70*/  FFMA.FTZ R0, R199, UR6, -R11.reuse ;  /* 0x00000006c7007c23 */ /* 0x102fe4000801080b */
[----:B------:R1:W-:Y:S04]  /*9b80*/  MUFU.EX2 R199, R3 ;  /* 0x0000000300c77308 */ /* 0x0003e80000000800 */
[C---:B------:R-:W-:Y:S01]  /*9b90*/  HMMA.16816.F32.BF16 R160, R4.reuse, R48, R160 ;  /* 0x0000003004a0723c */ /* 0x040fe200000418a0 */
[----:B------:R4:W5:Y:S07]  /*9ba0*/  MUFU.EX2 R196, R0 ;  /* 0x0000000000c47308 */ /* 0x00096e0000000800 */
[----:B------:R-:W-:Y:S01]  /*9bb0*/  HMMA.16816.F32.BF16 R48, R4, R50, R172 ;  /* 0x000000320430723c */ /* 0x000fe200000418ac */
[----:B------:R-:W-:Y:S01]  /*9bc0*/  LDSM.16.MT88.4 R172, [R13+0x1c00] ;  /* 0x001c00000dac783b */ /* 0x000fe20000004200 */
[----:B-1----:R-:W-:-:S06]  /*9bd0*/  FFMA.FTZ R3, R195, UR6, -R11 ;  /* 0x00000006c3037c23 */ /* 0x002fcc000801080b */
[C---:B------:R-:W-:Y:S01]  /*9be0*/  HMMA.16816.F32.BF16 R84, R4.reuse, R40, R84 ;  /* 0x000000280454723c */ /* 0x040fe20000041854 */
[----:B----4-:R-:W-:Y:S01]  /*9bf0*/  FFMA.FTZ R0, R193, UR6, -R11 ;  /* 0x00000006c1007c23 */ /* 0x010fe2000801080b */
[----:B------:R1:W-:Y:S04]  /*9c00*/  MUFU.EX2 R195, R3 ;  /* 0x0000000300c37308 */ /* 0x0003e80000000800 */
[----:B------:R4:W5:Y:S02]  /*9c10*/  MUFU.EX2 R193, R0 ;  /* 0x0000000000c17308 */ /* 0x0009640000000800 */
[----:B------:R-:W-:Y:S01]  /*9c20*/  HMMA.16816.F32.BF16 R40, R4, R42, R96 ;  /* 0x0000002a0428723c */ /* 0x000fe20000041860 */
[----:B------:R-:W-:Y:S02]  /*9c30*/  F2FP.BF16.F32.PACK_AB R4, R248, R251 ;  /* 0x000000fbf804723e */ /* 0x000fe400000010ff */
[----:B------:R-:W-:-:S02]  /*9c40*/  F2FP.BF16.F32.PACK_AB R6, R250, R249 ;  /* 0x000000f9fa06723e */ /* 0x000fc400000010ff */
[----:B------:R-:W-:Y:S02]  /*9c50*/  F2FP.BF16.F32.PACK_AB R5, R246, R244 ;  /* 0x000000f4f605723e */ /* 0x000fe400000010ff */
[----:B---3--:R-:W-:Y:S01]  /*9c60*/  F2FP.BF16.F32.PACK_AB R7, R245, R247 ;  /* 0x000000f7f507723e */ /* 0x008fe200000010ff */
[--C-:B-1----:R-:W-:Y:S01]  /*9c70*/  FFMA.FTZ R3, R201, UR6, -R9.reuse ;  /* 0x00000006c9037c23 */ /* 0x102fe20008010809 */
[----:B------:R-:W-:Y:S01]  /*9c80*/  MOV R201, R147 ;  /* 0x0000009300c97202 */ /* 0x000fe20000000f00 */
[----:B----4-:R-:W-:Y:S01]  /*9c90*/  FFMA.FTZ R0, R203, UR6, -R9 ;  /* 0x00000006cb007c23 */ /* 0x010fe20008010809 */
[----:B------:R-:W-:-:S03]  /*9ca0*/  MOV R203, R146 ;  /* 0x0000009200cb7202 */ /* 0x000fc60000000f00 */
[C---:B--2---:R-:W-:Y:S01]  /*9cb0*/  HMMA.16816.F32.BF16 R116, R4.reuse, R36, R116 ;  /* 0x000000240474723c */ /* 0x044fe20000041874 */
[----:B------:R1:W-:Y:S07]  /*9cc0*/  MUFU.EX2 R192, R0 ;  /* 0x0000000000c07308 */ /* 0x0003ee0000000800 */
[C---:B------:R-:W-:Y:S08]  /*9cd0*/  HMMA.16816.F32.BF16 R120, R4.reuse, R38, R120 ;  /* 0x000000260478723c */ /* 0x040ff00000041878 */
[----:B------:R-:W-:Y:S01]  /*9ce0*/  HMMA.16816.F32.BF16 R132, R4, R32, R132 ;  /* 0x000000200484723c */ /* 0x000fe20000041884 */
[----:B-1----:R-:W-:Y:S01]  /*9cf0*/  FFMA.FTZ R0, R200, UR6, -R9 ;  /* 0x00000006c8007c23 */ /* 0x002fe20008010809 */
[----:B------:R-:W-:-:S06]  /*9d00*/  MOV R200, R140 ;  /* 0x0000008c00c87202 */ /* 0x000fcc0000000f00 */
[C---:B------:R-:W-:Y:S08]  /*9d10*/  HMMA.16816.F32.BF16 R136, R4.reuse, R34, R136 ;  /* 0x000000220488723c */ /* 0x040ff00000041888 */
[C---:B-----5:R-:W-:Y:S08]  /*9d20*/  HMMA.16816.F32.BF16 R148, R4.reuse, R28, R148 ;  /* 0x0000001c0494723c */ /* 0x060ff00000041894 */
[C---:B------:R-:W-:Y:S01]  /*9d30*/  HMMA.16816.F32.BF16 R108, R4.reuse, R30, R188 ;  /* 0x0000001e046c723c */ /* 0x040fe200000418bc */
[----:B------:R1:W-:Y:S04]  /*9d40*/  MUFU.EX2 R190, R0 ;  /* 0x0000000000be7308 */ /* 0x0003e80000000800 */
[----:B------:R2:W3:Y:S03]  /*9d50*/  MUFU.EX2 R189, R3 ;  /* 0x0000000300bd7308 */ /* 0x0004e60000000800 */
[----:B------:R-:W-:Y:S01]  /*9d60*/  HMMA.16816.F32.BF16 R104, R4, R20, R180 ;  /* 0x000000140468723c */ /* 0x000fe200000418b4 */
[----:B-1----:R-:W-:-:S07]  /*9d70*/  FFMA.FTZ R0, R206, UR6, -R10 ;  /* 0x00000006ce007c23 */ /* 0x002fce000801080a */
[C---:B------:R-:W-:Y:S01]  /*9d80*/  HMMA.16816.F32.BF16 R100, R4.reuse, R22, R176 ;  /* 0x000000160464723c */ /* 0x040fe200000418b0 */
[----:B------:R1:W-:Y:S01]  /*9d90*/  MUFU.EX2 R177, R8 ;  /* 0x0000000800b17308 */ /* 0x0003e20000000800 */
[----:B------:R-:W-:Y:S01]  /*9da0*/  MOV R206, R142 ;  /* 0x0000008e00ce7202 */ /* 0x000fe20000000f00 */
[----:B--2---:R-:W-:Y:S01]  /*9db0*/  FFMA.FTZ R3, R198, UR6, -R9 ;  /* 0x00000006c6037c23 */ /* 0x004fe20008010809 */
[----:B------:R-:W-:Y:S01]  /*9dc0*/  MOV R198, R141 ;  /* 0x0000008d00c67202 */ /* 0x000fe20000000f00 */
[----:B------:R2:W-:Y:S01]  /*9dd0*/  MUFU.EX2 R185, R0 ;  /* 0x0000000000b97308 */ /* 0x0005e20000000800 */
[----:B------:R-:W-:Y:S02]  /*9de0*/  LDSM.16.MT88.4 R140, [R13+0xc00] ;  /* 0x000c00000d8c783b */ /* 0x000fe40000004200 */
[----:B------:R-:W-:Y:S01]  /*9df0*/  HMMA.16816.F32.BF16 R96, R4, R16, R168 ;  /* 0x000000100460723c */ /* 0x000fe200000418a8 */
[----:B------:R4:W5:Y:S01]  /*9e00*/  MUFU.EX2 R191, R3 ;  /* 0x0000000300bf7308 */ /* 0x0009620000000800 */
[----:B-1----:R-:W-:-:S06]  /*9e10*/  FFMA.FTZ R8, R235, UR6, -R10 ;  /* 0x00000006eb087c23 */ /* 0x002fcc000801080a */
[----:B------:R-:W-:Y:S01]  /*9e20*/  HMMA.16816.F32.BF16 R92, R4, R18, R164 ;  /* 0x00000012045c723c */ /* 0x000fe200000418a4 */
[----:B--2---:R-:W-:Y:S01]  /*9e30*/  FFMA.FTZ R0, R202, UR6, -R10 ;  /* 0x00000006ca007c23 */ /* 0x004fe2000801080a */
[----:B------:R-:W-:-:S03]  /*9e40*/  MOV R202, R129 ;  /* 0x0000008100ca7202 */ /* 0x000fc60000000f00 */
[----:B------:R1:W-:Y:S03]  /*9e50*/  MUFU.EX2 R186, R0 ;  /* 0x0000000000ba7308 */ /* 0x0003e60000000800 */
[----:B------:R-:W-:Y:S01]  /*9e60*/  HMMA.16816.F32.BF16 R88, R4, R24, R88 ;  /* 0x000000180458723c */ /* 0x000fe20000041858 */
[----:B----4-:R-:W-:Y:S01]  /*9e70*/  FFMA.FTZ R3, R204, UR6, -R10 ;  /* 0x00000006cc037c23 */ /* 0x010fe2000801080a */
[----:B------:R-:W-:-:S03]  /*9e80*/  MOV R204, R128 ;  /* 0x0000008000cc7202 */ /* 0x000fc60000000f00 */
[----:B------:R2:W4:Y:S03]  /*9e90*/  MUFU.EX2 R188, R3 ;  /* 0x0000000300bc7308 */ /* 0x0005260000000800 */
[----:B------:R-:W-:Y:S01]  /*9ea0*/  HMMA.16816.F32.BF16 R68, R4, R26, R152 ;  /* 0x0000001a0444723c */ /* 0x000fe20000041898 */
[----:B------:R-:W-:Y:S02]  /*9eb0*/  F2FP.BF16.F32.PACK_AB R4, R242, R241 ;  /* 0x000000f1f204723e */ /* 0x000fe400000010ff */
[----:B------:R-:W-:Y:S02]  /*9ec0*/  F2FP.BF16.F32.PACK_AB R5, R194, R196 ;  /* 0x000000c4c205723e */ /* 0x000fe400000010ff */
[----:B------:R-:W-:Y:S01]  /*9ed0*/  F2FP.BF16.F32.PACK_AB R6, R199, R197 ;  /* 0x000000c5c706723e */ /* 0x000fe200000010ff */
[----:B-1----:R-:W-:Y:S01]  /*9ee0*/  FFMA.FTZ R0, R213, UR6, -R12 ;  /* 0x00000006d5007c23 */ /* 0x002fe2000801080c */
[----:B------:R-:W-:-:S02]  /*9ef0*/  F2FP.BF16.F32.PACK_AB R7, R193, R195 ;  /* 0x000000c3c107723e */ /* 0x000fc400000010ff */
[----:B------:R-:W-:Y:S01]  /*9f00*/  MOV R213, R130 ;  /* 0x0000008200d57202 */ /* 0x000fe20000000f00 */
[----:B------:R1:W-:Y:S01]  /*9f10*/  MUFU.EX2 R182, R0 ;  /* 0x0000000000b67308 */ /* 0x0003e20000000800 */
[--C-:B--2---:R-:W-:Y:S01]  /*9f20*/  FFMA.FTZ R3, R210, UR6, -R12.reuse ;  /* 0x00000006d2037c23 */ /* 0x104fe2000801080c */
[----:B------:R-:W-:Y:S02]  /*9f30*/  MOV R210, R131 ;  /* 0x0000008300d27202 */ /* 0x000fe40000000f00 */
[C---:B------:R-:W-:Y:S01]  /*9f40*/  HMMA.16816.F32.BF16 R160, R4.reuse, R20, R160 ;  /* 0x0000001404a0723c */ /* 0x040fe200000418a0 */
[----:B------:R2:W4:Y:S07]  /*9f50*/  MUFU.EX2 R184, R3 ;  /* 0x0000000300b87308 */ /* 0x00052e0000000800 */
[----:B------:R-:W-:Y:S01]  /*9f60*/  HMMA.16816.F32.BF16 R48, R4, R22, R48 ;  /* 0x000000160430723c */ /* 0x000fe20000041830 */
[----:B------:R-:W4:Y:S01]  /*9f70*/  LDSM.16.MT88.4 R20, [R220+0xb800] ;  /* 0x00b80000dc14783b */ /* 0x000f220000004200 */
[----:B-1----:R-:W-:Y:S01]  /*9f80*/  FFMA.FTZ R0, R208, UR6, -R12 ;  /* 0x00000006d0007c23 */ /* 0x002fe2000801080c */
[----:B------:R-:W-:-:S03]  /*9f90*/  MOV R208, R124 ;  /* 0x0000007c00d07202 */ /* 0x000fc60000000f00 */
[----:B------:R1:W-:Y:S01]  /*9fa0*/  MUFU.EX2 R181, R0 ;  /* 0x0000000000b57308 */ /* 0x0003e20000000800 */
[----:B--2---:R-:W-:Y:S01]  /*9fb0*/  FFMA.FTZ R3, R207, UR6, -R12 ;  /* 0x00000006cf037c23 */ /* 0x004fe2000801080c */
[C---:B------:R-:W-:Y:S01]  /*9fc0*/  HMMA.16816.F32.BF16 R76, R4.reuse, R36, R76 ;  /* 0x00000024044c723c */ /* 0x040fe2000004184c */
[----:B------:R-:W-:Y:S02]  /*9fd0*/  MOV R207, R125 ;  /* 0x0000007d00cf7202 */ /* 0x000fe40000000f00 */
[----:B------:R2:W-:Y:S05]  /*9fe0*/  MUFU.EX2 R183, R3 ;  /* 0x0000000300b77308 */ /* 0x0005ea0000000800 */
[----:B------:R-:W-:Y:S01]  /*9ff0*/  HMMA.16816.F32.BF16 R72, R4, R38, R72 ;  /* 0x000000260448723c */ /* 0x000fe20000041848 */
[----:B------:R-:W4:Y:S01]  /*a000*/  LDSM.16.MT88.4 R36, [R220+0x9800] ;  /* 0x00980000dc24783b */ /* 0x000f220000004200 */
[----:B-1----:R-:W-:Y:S01]  /*a010*/  FFMA.FTZ R0, R214, UR6, -R11 ;  /* 0x00000006d6007c23 */ /* 0x002fe2000801080b */
[----:B------:R-:W-:-:S02]  /*a020*/  MOV R214, R126 ;  /* 0x0000007e00d67202 */ /* 0x000fc40000000f00 */
[----:B------:R-:W-:-:S03]  /*a030*/  MOV R126, R112 ;  /* 0x00000070007e7202 */ /* 0x000fc60000000f00 */
[----:B------:R-:W-:Y:S01]  /*a040*/  HMMA.16816.F32.BF16 R64, R4, R32, R64 ;  /* 0x000000200440723c */ /* 0x000fe20000041840 */
[----:B------:R1:W4:Y:S01]  /*a050*/  MUFU.EX2 R180, R0 ;  /* 0x0000000000b47308 */ /* 0x0003220000000800 */
[----:B--2---:R-:W-:Y:S01]  /*a060*/  FFMA.FTZ R3, R211, UR6, -R11 ;  /* 0x00000006d3037c23 */ /* 0x004fe2000801080b */
[----:B------:R-:W-:-:S03]  /*a070*/  MOV R211, R114 ;  /* 0x0000007200d37202 */ /* 0x000fc60000000f00 */
[----:B------:R2:W-:Y:S02]  /*a080*/  MUFU.EX2 R179, R3 ;  /* 0x0000000300b37308 */ /* 0x0005e40000000800 */
[----:B------:R-:W-:Y:S01]  /*a090*/  HMMA.16816.F32.BF16 R60, R4, R34, R60 ;  /* 0x00000022043c723c */ /* 0x000fe2000004183c */
[----:B------:R-:W4:Y:S01]  /*a0a0*/  LDSM.16.MT88.4 R32, [R13+0x800] ;  /* 0x000800000d20783b */ /* 0x000f220000004200 */
[----:B-1----:R-:W-:-:S06]  /*a0b0*/  FFMA.FTZ R0, R209, UR6, -R11 ;  /* 0x00000006d1007c23 */ /* 0x002fcc000801080b */
[----:B------:R-:W-:Y:S01]  /*a0c0*/  HMMA.16816.F32.BF16 R56, R4, R28, R56 ;  /* 0x0000001c0438723c */ /* 0x000fe20000041838 */
[----:B------:R-:W-:Y:S01]  /*a0d0*/  MOV R209, R115 ;  /* 0x0000007300d17202 */ /* 0x000fe20000000f00 */
[----:B------:R1:W4:Y:S01]  /*a0e0*/  MUFU.EX2 R178, R0 ;  /* 0x0000000000b27308 */ /* 0x0003220000000800 */
[----:B--2---:R-:W-:Y:S01]  /*a0f0*/  FFMA.FTZ R3, R231, UR6, -R9 ;  /* 0x00000006e7037c23 */ /* 0x004fe20008010809 */
[----:B------:R-:W-:-:S04]  /*a100*/  MOV R231, R127 ;  /* 0x0000007f00e77202 */ /* 0x000fc80000000f00 */
[C---:B------:R-:W-:Y:S01]  /*a110*/  HMMA.16816.F32.BF16 R156, R4.reuse, R30, R156 ;  /* 0x0000001e049c723c */ /* 0x040fe2000004189c */
[----:B------:R-:W2:Y:S07]  /*a120*/  LDSM.16.MT88.4 R28, [R220+0xa800] ;  /* 0x00a80000dc1c783b */ /* 0x000eae0000004200 */
[----:B------:R-:W-:Y:S01]  /*a130*/  HMMA.16816.F32.BF16 R52, R4, R16, R52 ;  /* 0x000000100434723c */ /* 0x000fe20000041834 */
[----:B-1----:R-:W-:Y:S01]  /*a140*/  FFMA.FTZ R0, R234, UR6, -R9 ;  /* 0x00000006ea007c23 */ /* 0x002fe20008010809 */
[----:B------:R-:W-:-:S02]  /*a150*/  MOV R234, R126 ;  /* 0x0000007e00ea7202 */ /* 0x000fc40000000f00 */
[----:B------:R-:W-:Y:S01]  /*a160*/  LDSM.16.MT88.4 R124, [R220+0x9c00] ;  /* 0x009c0000dc7c783b */ /* 0x000fe20000004200 */
[----:B------:R1:W-:Y:S03]  /*a170*/  MUFU.EX2 R176, R0 ;  /* 0x0000000000b07308 */ /* 0x0003e60000000800 */
[C---:B------:R-:W-:Y:S01]  /*a180*/  HMMA.16816.F32.BF16 R80, R4.reuse, R18, R80 ;  /* 0x000000120450723c */ /* 0x040fe20000041850 */
[----:B------:R-:W2:Y:S07]  /*a190*/  LDSM.16.MT88.4 R16, [R13+0x1800] ;  /* 0x001800000d10783b */ /* 0x000eae0000004200 */
[----:B------:R-:W-:Y:S01]  /*a1a0*/  HMMA.16816.F32.BF16 R84, R4, R24, R84 ;  /* 0x000000180454723c */ /* 0x000fe20000041854 */
[----:B-1----:R-:W-:Y:S01]  /*a1b0*/  FFMA.FTZ R0, R219, UR6, -R9 ;  /* 0x00000006db007c23 */ /* 0x002fe20008010809 */
[----:B------:R-:W-:-:S03]  /*a1c0*/  MOV R219, R47 ;  /* 0x0000002f00db7202 */ /* 0x000fc60000000f00 */
[----:B------:R1:W-:Y:S03]  /*a1d0*/  MUFU.EX2 R47, R0 ;  /* 0x00000000002f7308 */ /* 0x0003e60000000800 */
[----:B------:R-:W-:Y:S01]  /*a1e0*/  HMMA.16816.F32.BF16 R40, R4, R26, R40 ;  /* 0x0000001a0428723c */ /* 0x000fe20000041828 */
[----:B------:R-:W2:Y:S01]  /*a1f0*/  LDSM.16.MT88.4 R24, [R13+0x2800] ;  /* 0x002800000d18783b */ /* 0x000ea20000004200 */
[----:B---3--:R-:W-:Y:S02]  /*a200*/  F2FP.BF16.F32.PACK_AB R4, R189, R192 ;  /* 0x000000c0bd04723e */ /* 0x008fe400000010ff */
[----:B-----5:R-:W-:Y:S02]  /*a210*/  F2FP.BF16.F32.PACK_AB R6, R191, R190 ;  /* 0x000000bebf06723e */ /* 0x020fe400000010ff */
[----:B------:R-:W-:Y:S02]  /*a220*/  F2FP.BF16.F32.PACK_AB R5, R187, R185 ;  /* 0x000000b9bb05723e */ /* 0x000fe400000010ff */
[----:B----4-:R-:W-:Y:S01]  /*a230*/  F2FP.BF16.F32.PACK_AB R7, R186, R188 ;  /* 0x000000bcba07723e */ /* 0x010fe200000010ff */
[----:B-1----:R-:W-:-:S06]  /*a240*/  FFMA.FTZ R0, R237, UR6, -R10 ;  /* 0x00000006ed007c23 */ /* 0x002fcc000801080a */
[C---:B------:R-:W-:Y:S08]  /*a250*/  HMMA.16816.F32.BF16 R128, R4.reuse, R20, R96 ;  /* 0x000000140480723c */ /* 0x040ff00000041860 */
[C---:B------:R-:W-:Y:S08]  /*a260*/  HMMA.16816.F32.BF16 R116, R4.reuse, R36, R116 ;  /* 0x000000240474723c */ /* 0x040ff00000041874 */
        /* <DEDUP_REMOVED lines=17> */
[----:B------:R1:W2:Y:S01]  /*a380*/  MUFU.EX2 R31, R3 ;  /* 0x00000003001f7308 */ /* 0x0002a20000000800 */
[----:B------:R-:W-:Y:S03]  /*a390*/  LDSM.16.MT88.4 R156, [R220+0xac00] ;  /* 0x00ac0000dc9c783b */ /* 0x000fe60000004200 */
[----:B------:R-:W-:Y:S03]  /*a3a0*/  MUFU.EX2 R30, R8 ;  /* 0x00000008001e7308 */ /* 0x000fe60000000800 */
[----:B------:R-:W-:Y:S01]  /*a3b0*/  HMMA.16816.F32.BF16 R56, R4, R28, R56 ;  /* 0x0000001c0438723c */ /* 0x000fe20000041838 */
[----:B------:R3:W4:Y:S01]  /*a3c0*/  MUFU.EX2 R29, R0 ;  /* 0x00000000001d7308 */ /* 0x0007220000000800 */
[----:B-1----:R-:W-:Y:S01]  /*a3d0*/  FFMA.FTZ R3, R232, UR6, -R9 ;  /* 0x00000006e8037c23 */ /* 0x002fe20008010809 */
[----:B------:R-:W-:-:S05]  /*a3e0*/  MOV R232, R46 ;  /* 0x0000002e00e87202 */ /* 0x000fca0000000f00 */
[----:B------:R-:W-:Y:S01]  /*a3f0*/  HMMA.16816.F32.BF16 R52, R4, R20, R52 ;  /* 0x000000140434723c */ /* 0x000fe20000041834 */
[----:B--2---:R-:W-:Y:S01]  /*a400*/  F2FP.BF16.F32.PACK_AB R92, R31, R176 ;  /* 0x000000b01f5c723e */ /* 0x004fe200000010ff */
[----:B------:R1:W2:Y:S01]  /*a410*/  MUFU.EX2 R46, R3 ;  /* 0x00000003002e7308 */ /* 0x0002a20000000800 */
[----:B---3--:R-:W-:Y:S01]  /*a420*/  FFMA.FTZ R0, R215, UR6, -R10 ;  /* 0x00000006d7007c23 */ /* 0x008fe2000801080a */
[----:B----4-:R-:W-:-:S04]  /*a430*/  F2FP.BF16.F32.PACK_AB R93, R30, R29 ;  /* 0x0000001d1e5d723e */ /* 0x010fc800000010ff */
[----:B------:R-:W-:Y:S01]  /*a440*/  HMMA.16816.F32.BF16 R160, R4, R16, R160 ;  /* 0x0000001004a0723c */ /* 0x000fe200000418a0 */
[----:B------:R3:W-:Y:S01]  /*a450*/  MUFU.EX2 R21, R0 ;  /* 0x0000000000157308 */ /* 0x0007e20000000800 */
[----:B-1----:R-:W-:-:S06]  /*a460*/  FFMA.FTZ R3, R216, UR6, -R10 ;  /* 0x00000006d8037c23 */ /* 0x002fcc000801080a */
[----:B------:R-:W-:Y:S01]  /*a470*/  HMMA.16816.F32.BF16 R48, R4, R18, R48 ;  /* 0x000000120430723c */ /* 0x000fe20000041830 */
[----:B------:R1:W-:Y:S01]  /*a480*/  LDSM.16.MT88.4 R16, [R13+0x2c00] ;  /* 0x002c00000d10783b */ /* 0x0003e20000004200 */
[----:B--2---:R-:W-:Y:S01]  /*a490*/  F2FP.BF16.F32.PACK_AB R94, R46, R47 ;  /* 0x0000002f2e5e723e */ /* 0x004fe200000010ff */
[----:B------:R2:W4:Y:S01]  /*a4a0*/  MUFU.EX2 R28, R3 ;  /* 0x00000003001c7308 */ /* 0x0005220000000800 */
[----:B---3--:R-:W-:-:S04]  /*a4b0*/  FFMA.FTZ R0, R243, UR6, -R12 ;  /* 0x00000006f3007c23 */ /* 0x008fc8000801080c */
[C---:B------:R-:W-:Y:S08]  /*a4c0*/  HMMA.16816.F32.BF16 R64, R4.reuse, R32, R64 ;  /* 0x000000200440723c */ /* 0x040ff00000041840 */
[----:B------:R-:W-:Y:S01]  /*a4d0*/  HMMA.16816.F32.BF16 R60, R4, R34, R60 ;  /* 0x00000022043c723c */ /* 0x000fe2000004183c */
[----:B--2---:R-:W-:Y:S01]  /*a4e0*/  FFMA.FTZ R3, R236, UR6, -R12 ;  /* 0x00000006ec037c23 */ /* 0x004fe2000801080c */
[----:B----4-:R-:W-:-:S03]  /*a4f0*/  F2FP.BF16.F32.PACK_AB R95, R21, R28 ;  /* 0x0000001c155f723e */ /* 0x010fc600000010ff */
[----:B------:R2:W-:Y:S03]  /*a500*/  MUFU.EX2 R9, R3 ;  /* 0x0000000300097308 */ /* 0x0005e60000000800 */
[C---:B------:R-:W-:Y:S01]  /*a510*/  HMMA.16816.F32.BF16 R32, R4.reuse, R22, R80 ;  /* 0x000000160420723c */ /* 0x040fe20000041850 */
[----:B-1----:R1:W3:Y:S01]  /*a520*/  MUFU.EX2 R13, R0 ;  /* 0x00000000000d7308 */ /* 0x0022e20000000800 */
[----:B------:R-:W4:Y:S06]  /*a530*/  LDSM.16.MT88.4 R80, [R220+0xbc00] ;  /* 0x00bc0000dc50783b */ /* 0x000f2c0000004200 */
[----:B------:R-:W-:Y:S01]  /*a540*/  HMMA.16816.F32.BF16 R84, R4, R24, R84 ;  /* 0x000000180454723c */ /* 0x000fe20000041854 */
[----:B--2---:R-:W-:-:S04]  /*a550*/  FFMA.FTZ R3, R239, UR6, -R12 ;  /* 0x00000006ef037c23 */ /* 0x004fc8000801080c */
[----:B------:R2:W-:Y:S01]  /*a560*/  MUFU.EX2 R20, R3 ;  /* 0x0000000300147308 */ /* 0x0005e20000000800 */
[----:B-1----:R-:W-:Y:S02]  /*a570*/  FFMA.FTZ R0, R238, UR6, -R11 ;  /* 0x00000006ee007c23 */ /* 0x002fe4000801080b */
[----:B------:R-:W-:Y:S01]  /*a580*/  HMMA.16816.F32.BF16 R40, R4, R26, R40 ;  /* 0x0000001a0428723c */ /* 0x000fe20000041828 */
[----:B------:R-:W-:Y:S01]  /*a590*/  FFMA.FTZ R4, R240, UR6, -R12 ;  /* 0x00000006f0047c23 */ /* 0x000fe2000801080c */
[----:B------:R-:W-:Y:S01]  /*a5a0*/  FFMA.FTZ R5, R219, R15, R232 ;  /* 0x0000000fdb057223 */ /* 0x000fe200000100e8 */
[----:B------:R1:W-:Y:S03]  /*a5b0*/  MUFU.EX2 R7, R0 ;  /* 0x0000000000077308 */ /* 0x0003e60000000800 */
[----:B------:R-:W-:Y:S01]  /*a5c0*/  FADD.FTZ R5, R207, R5 ;  /* 0x00000005cf057221 */ /* 0x000fe20000010000 */
[----:B------:R5:W3:Y:S01]  /*a5d0*/  MUFU.EX2 R12, R4 ;  /* 0x00000004000c7308 */ /* 0x000ae20000000800 */
[----:B------:R-:W-:Y:S01]  /*a5e0*/  HMMA.16816.F32.BF16 R116, R92, R124, R116 ;  /* 0x0000007c5c74723c */ /* 0x000fe20000041874 */
[----:B--2---:R-:W-:-:S04]  /*a5f0*/  FFMA.FTZ R3, R218, UR6, -R11 ;  /* 0x00000006da037c23 */ /* 0x004fc8000801080b */
[----:B------:R2:W2:Y:S01]  /*a600*/  MUFU.EX2 R8, R3 ;  /* 0x0000000300087308 */ /* 0x0004a20000000800 */
[----:B-1----:R-:W-:Y:S02]  /*a610*/  FFMA.FTZ R0, R230, UR6, -R11 ;  /* 0x00000006e6007c23 */ /* 0x002fe4000801080b */
[----:B------:R-:W-:Y:S01]  /*a620*/  HMMA.16816.F32.BF16 R120, R92, R126, R120 ;  /* 0x0000007e5c78723c */ /* 0x000fe20000041878 */
[----:B-----5:R-:W-:Y:S01]  /*a630*/  FFMA.FTZ R4, R234, R14, R231 ;  /* 0x0000000eea047223 */ /* 0x020fe200000100e7 */
[----:B------:R1:W-:Y:S03]  /*a640*/  MUFU.EX2 R10, R0 ;  /* 0x00000000000a7308 */ /* 0x0003e60000000800 */
[----:B------:R-:W-:-:S03]  /*a650*/  FADD.FTZ R14, R208, R4 ;  /* 0x00000004d00e7221 */ /* 0x000fc60000010000 */
[----:B----4-:R-:W-:Y:S01]  /*a660*/  HMMA.16816.F32.BF16 R76, R92, R82, R96 ;  /* 0x000000525c4c723c */ /* 0x010fe20000041860 */
[----:B---3--:R-:W-:Y:S02]  /*a670*/  F2FP.BF16.F32.PACK_AB R96, R13, R9 ;  /* 0x000000090d60723e */ /* 0x008fe400000010ff */
[----:B------:R-:W-:Y:S01]  /*a680*/  F2FP.BF16.F32.PACK_AB R98, R20, R12 ;  /* 0x0000000c1462723e */ /* 0x000fe200000010ff */
[----:B--2---:R-:W-:Y:S01]  /*a690*/  FFMA.FTZ R3, R217, UR6, -R11 ;  /* 0x00000006d9037c23 */ /* 0x004fe2000801080b */
[----:B------:R-:W-:-:S03]  /*a6a0*/  F2FP.BF16.F32.PACK_AB R97, R8, R7 ;  /* 0x000000070861723e */ /* 0x000fc600000010ff */
[----:B------:R2:W3:Y:S01]  /*a6b0*/  MUFU.EX2 R11, R3 ;  /* 0x00000003000b7308 */ /* 0x0004e20000000800 */
[----:B------:R-:W-:Y:S01]  /*a6c0*/  HMMA.16816.F32.BF16 R132, R92, R140, R132 ;  /* 0x0000008c5c84723c */ /* 0x000fe20000041884 */
[----:B-1----:R-:W-:-:S04]  /*a6d0*/  FFMA.FTZ R0, R214, R44, R212 ;  /* 0x0000002cd6007223 */ /* 0x002fc800000100d4 */
[----:B------:R-:W-:Y:S01]  /*a6e0*/  FADD.FTZ R6, R213, R0 ;  /* 0x00000000d5067221 */ /* 0x000fe20000010000 */
[----:B------:R-:W-:Y:S02]  /*a6f0*/  FADD.FTZ R0, R202, R5 ;  /* 0x00000005ca007221 */ /* 0x000fe40000010000 */
[C---:B------:R-:W-:Y:S01]  /*a700*/  HMMA.16816.F32.BF16 R136, R92.reuse, R142, R136 ;  /* 0x0000008e5c88723c */ /* 0x040fe20000041888 */
[----:B------:R-:W-:Y:S01]  /*a710*/  FADD.FTZ R6, R206, R6 ;  /* 0x00000006ce067221 */ /* 0x000fe20000010000 */
[----:B------:R-:W-:Y:S01]  /*a720*/  FADD.FTZ R0, R198, R0 ;  /* 0x00000000c6007221 */ /* 0x000fe20000010000 */
[----:B--2---:R-:W-:Y:S02]  /*a730*/  FFMA.FTZ R3, R211, R45, R209 ;  /* 0x0000002dd3037223 */ /* 0x004fe400000100d1 */
[----:B------:R-:W-:Y:S01]  /*a740*/  FADD.FTZ R6, R203, R6 ;  /* 0x00000006cb067221 */ /* 0x000fe20000010000 */
[----:B---3--:R-:W-:Y:S02]  /*a750*/  F2FP.BF16.F32.PACK_AB R99, R11, R10 ;  /* 0x0000000a0b63723e */ /* 0x008fe400000010ff */
[----:B------:R-:W-:Y:S01]  /*a760*/  HMMA.16816.F32.BF16 R148, R92, R156, R148 ;  /* 0x0000009c5c94723c */ /* 0x000fe20000041894 */
[----:B------:R-:W-:Y:S01]  /*a770*/  FADD.FTZ R4, R210, R3 ;  /* 0x00000003d2047221 */ /* 0x000fe20000010000 */
[----:B------:R-:W-:-:S03]  /*a780*/  FADD.FTZ R3, R204, R14 ;  /* 0x0000000ecc037221 */ /* 0x000fc60000010000 */
        /* <DEDUP_REMOVED lines=55> */
[----:B------:R-:W-:-:S02]  /*ab00*/  MOV R176, R252 ;  /* 0x000000fc00b07202 */ /* 0x000fc40000000f00 */
[----:B------:R-:W-:Y:S01]  /*ab10*/  MOV R104, R222 ;  /* 0x000000de00687202 */ /* 0x000fe20000000f00 */
[----:B------:R1:W-:Y:S03]  /*ab20*/  STL [R1+0x2c], R3 ;  /* 0x00002c0301007387 */ /* 0x0003e60000100800 */
[C---:B------:R-:W-:Y:S01]  /*ab30*/  HMMA.16816.F32.BF16 R72, R92.reuse, R80, R128 ;  /* 0x000000505c48723c */ /* 0x040fe20000041880 */
[----:B------:R1:W-:Y:S04]  /*ab40*/  STL [R1+0x34], R235 ;  /* 0x000034eb01007387 */ /* 0x0003e80000100800 */
[----:B------:R1:W-:Y:S03]  /*ab50*/  STL [R1+0x28], R232 ;  /* 0x000028e801007387 */ /* 0x0003e60000100800 */
        /* <DEDUP_REMOVED lines=22> */
[----:B------:R-:W3:Y:S01]  /*acc0*/  LDL R198, [R1+0x48] ;  /* 0x0000480001c67983 */ /* 0x000ee20000100800 */
[----:B------:R-:W4:Y:S03]  /*acd0*/  LDCU UR4, c[0x0][0x50c] ;  /* 0x0000a180ff0477ac */ /* 0x000f260008000800 */
[----:B------:R-:W5:Y:S04]  /*ace0*/  LDL R200, [R1+0x44] ;  /* 0x0000440001c87983 */ /* 0x000f680000100800 */
[----:B------:R-:W4:Y:S01]  /*acf0*/  LDL R203, [R1+0x40] ;  /* 0x0000400001cb7983 */ /* 0x000f220000100800 */
[----:B------:R-:W1:Y:S01]  /*ad00*/  S2R R252, SR_TID.X ;  /* 0x0000000000fc7919 */ /* 0x000e620000002100 */
[----:B------:R-:W1:Y:S02]  /*ad10*/  S2R R201, SR_TID.X ;  /* 0x0000000000c97919 */ /* 0x000e640000002100 */
[----:B-1----:R-:W-:-:S02]  /*ad20*/  IMAD.SHL.U32 R13, R252, 0x20, RZ ;  /* 0x00000020fc0d7824 */ /* 0x002fc400078e00ff */
[----:B------:R-:W-:-:S03]  /*ad30*/  IMAD.SHL.U32 R6, R252, 0x4, RZ ;  /* 0x00000004fc067824 */ /* 0x000fc600078e00ff */
[----:B------:R-:W-:Y:S01]  /*ad40*/  LOP3.LUT R0, R13, 0xc0, RZ, 0xc0, !PT ;  /* 0x000000c00d007812 */ /* 0x000fe200078ec0ff */
[----:B------:R-:W-:Y:S01]  /*ad50*/  IMAD.SHL.U32 R201, R201, 0x10, RZ ;  /* 0x00000010c9c97824 */ /* 0x000fe200078e00ff */
[----:B------:R-:W-:Y:S02]  /*ad60*/  SHF.R.U32.HI R11, RZ, 0x1, R252 ;  /* 0x00000001ff0b7819 */ /* 0x000fe400000116fc */
[----:B------:R-:W-:Y:S02]  /*ad70*/  LOP3.LUT R0, R0, 0x18, R6, 0xf8, !PT ;  /* 0x0000001800007812 */ /* 0x000fe400078ef806 */
[----:B------:R-:W-:Y:S02]  /*ad80*/  LOP3.LUT R6, R13, 0x120, RZ, 0xc0, !PT ;  /* 0x000001200d067812 */ /* 0x000fe400078ec0ff */
[C---:B------:R-:W-:Y:S02]  /*ad90*/  LOP3.LUT R11, R0.reuse, 0x8, R11, 0x78, !PT ;  /* 0x00000008000b7812 */ /* 0x040fe400078e780b */
[----:B------:R-:W-:-:S02]  /*ada0*/  LOP3.LUT R0, R0, 0x8, R252, 0x78, !PT ;  /* 0x0000000800007812 */ /* 0x000fc400078e78fc */
[----:B------:R-:W-:-:S04]  /*adb0*/  LOP3.LUT R12, R6, 0x3e00, R201, 0xf8, !PT ;  /* 0x00003e00060c7812 */ /* 0x000fc800078ef8c9 */
[----:B------:R-:W-:Y:S01]  /*adc0*/  LOP3.LUT R11, R12, R11, RZ, 0xfc, !PT ;  /* 0x0000000b0c0b7212 */ /* 0x000fe200078efcff */
[----:B------:R-:W-:Y:S01]  /*add0*/  STL [R1+0x1c], R13 ;  /* 0x00001c0d01007387 */ /* 0x000fe20000100800 */
[----:B------:R-:W-:Y:S01]  /*ade0*/  BAR.SYNC.DEFER_BLOCKING 0x0 ;  /* 0x0000000000007b1d */ /* 0x000fe20000010000 */
[----:B--2---:R-:W-:-:S04]  /*adf0*/  VIADD R231, R25, 0xfffffffd ;  /* 0xfffffffd19e77836 */ /* 0x004fc80000000000 */
[----:B------:R-:W-:-:S04]  /*ae00*/  IMAD.WIDE.U32 R8, R231, R4, RZ ;  /* 0x00000004e7087225 */ /* 0x000fc800078e00ff */
[----:B------:R-:W-:Y:S02]  /*ae10*/  IMAD R3, R231, R5, R9 ;  /* 0x00000005e7037224 */ /* 0x000fe400078e0209 */
[----:B------:R-:W-:-:S03]  /*ae20*/  IMAD.SHL.U32 R7, R8, 0x40, RZ ;  /* 0x0000004008077824 */ /* 0x000fc600078e00ff */
[----:B------:R-:W-:Y:S02]  /*ae30*/  SHF.L.U64.HI R9, R8, 0x6, R3 ;  /* 0x0000000608097819 */ /* 0x000fe40000010203 */
[----:B------:R-:W-:-:S04]  /*ae40*/  LEA R7, P0, R4, R7, 0x5 ;  /* 0x0000000704077211 */ /* 0x000fc800078028ff */
[----:B------:R-:W-:Y:S02]  /*ae50*/  LEA.HI.X R10, R4, R9, R5, 0x5, P0 ;  /* 0x00000009040a7211 */ /* 0x000fe400000f2c05 */
[C---:B---3--:R-:W-:Y:S02]  /*ae60*/  LEA R4, P1, R8.reuse, R198, 0x7 ;  /* 0x000000c608047211 */ /* 0x048fe400078238ff */
[----:B------:R-:W-:Y:S02]  /*ae70*/  LOP3.LUT R9, R13, 0x20, RZ, 0xc0, !PT ;  /* 0x000000200d097812 */ /* 0x000fe400078ec0ff */
[----:B-----5:R-:W-:Y:S02]  /*ae80*/  LEA.HI.X R5, R8, R200, R3, 0x7, P1 ;  /* 0x000000c808057211 */ /* 0x020fe400008f3c03 */
[----:B------:R-:W-:Y:S02]  /*ae90*/  LOP3.LUT R3, R9, 0x100, R201, 0xf8, !PT ;  /* 0x0000010009037812 */ /* 0x000fe400078ef8c9 */
[----:B------:R-:W-:Y:S01]  /*aea0*/  LEA R6, P0, R7, R198, 0x1 ;  /* 0x000000c607067211 */ /* 0x000fe200078008ff */
[----:B------:R-:W-:Y:S01]  /*aeb0*/  @!PT LDS RZ, [RZ] ;  /* 0x00000000fffff984 */ /* 0x000fe20000000800 */
[----:B------:R-:W-:Y:S01]  /*aec0*/  @!PT LDS RZ, [RZ] ;  /* 0x00000000fffff984 */ /* 0x000fe20000000800 */
[----:B------:R-:W-:Y:S01]  /*aed0*/  @!PT LDS RZ, [RZ] ;  /* 0x00000000fffff984 */ /* 0x000fe20000000800 */
[----:B------:R-:W-:Y:S01]  /*aee0*/  LDGSTS.E.BYPASS.LTC128B.128 [R233+0x9000], desc[UR14][R4.64] ;  /* 0x0900000004e97fae */ /* 0x000fe2000b981a0e */
[----:B------:R-:W-:-:S02]  /*aef0*/  LOP3.LUT R0, R3, R0, RZ, 0xfc, !PT ;  /* 0x0000000003007212 */ /* 0x000fc400078efcff */
[----:B------:R-:W-:Y:S01]  /*af00*/  LEA.HI.X R7, R7, R200, R10, 0x1, P0 ;  /* 0x000000c807077211 */ /* 0x000fe200000f0c0a */
[----:B------:R-:W-:Y:S01]  /*af10*/  LDGSTS.E.BYPASS.LTC128B.128 [R233+0xa000], desc[UR14][R4.64+0x40] ;  /* 0x0a00004004e97fae */ /* 0x000fe2000b981a0e */
[----:B------:R-:W-:Y:S02]  /*af20*/  LEA R60, R0, UR5, 0x1 ;  /* 0x00000005003c7c11 */ /* 0x000fe4000f8e08ff */
[----:B------:R-:W-:Y:S01]  /*af30*/  LEA R0, R11, UR5, 0x1 ;  /* 0x000000050b007c11 */ /* 0x000fe2000f8e08ff */
[----:B------:R-:W-:Y:S04]  /*af40*/  LDGSTS.E.BYPASS.LTC128B.128 [R233+0xb000], desc[UR14][R4.64+0x80] ;  /* 0x0b00008004e97fae */ /* 0x000fe8000b981a0e */
[----:B------:R-:W-:Y:S04]  /*af50*/  LDGSTS.E.BYPASS.LTC128B.128 [R233+0x9800], desc[UR14][R6.64] ;  /* 0x0980000006e97fae */ /* 0x000fe8000b981a0e */
[----:B------:R-:W-:Y:S04]  /*af60*/  LDGSTS.E.BYPASS.LTC128B.128 [R233+0xa800], desc[UR14][R6.64+0x40] ;  /* 0x0a80004006e97fae */ /* 0x000fe8000b981a0e */
[----:B------:R1:W-:Y:S04]  /*af70*/  LDGSTS.E.BYPASS.LTC128B.128 [R233+0xb800], desc[UR14][R6.64+0x80] ;  /* 0x0b80008006e97fae */ /* 0x0003e8000b981a0e */
[----:B------:R-:W-:Y:S04]  /*af80*/  LDSM.16.M88.4 R12, [R0] ;  /* 0x00000000000c783b */ /* 0x000fe80000000200 */
[----:B------:R-:W2:Y:S04]  /*af90*/  LDSM.16.M88.4 R32, [R60+0x6000] ;  /* 0x006000003c20783b */ /* 0x000ea80000000200 */
[----:B------:R-:W3:Y:S04]  /*afa0*/  LDSM.16.M88.4 R8, [R0+0x1000] ;  /* 0x001000000008783b */ /* 0x000ee80000000200 */
[----:B------:R-:W5:Y:S04]  /*afb0*/  LDSM.16.M88.4 R28, [R60+0x6400] ;  /* 0x006400003c1c783b */ /* 0x000f680000000200 */
[----:B------:R-:W5:Y:S04]  /*afc0*/  LDSM.16.M88.4 R20, [R60+0x6800] ;  /* 0x006800003c14783b */ /* 0x000f680000000200 */
[----:B------:R-:W5:Y:S01]  /*afd0*/  LDSM.16.M88.4 R16, [R60+0x6c00] ;  /* 0x006c00003c10783b */ /* 0x000f620000000200 */
[----:B------:R-:W-:-:S03]  /*afe0*/  IMAD.IADD R24, R2, 0x1, R0 ;  /* 0x0000000102187824 */ /* 0x000fc600078e0200 */
[----:B------:R2:W-:Y:S04]  /*aff0*/  STL [R1+0x20], R3 ;  /* 0x0000200301007387 */ /* 0x0005e80000100800 */
[----:B-1----:R-:W-:Y:S01]  /*b000*/  LDSM.16.M88.4 R4, [R24+0x1000] ;  /* 0x001000001804783b */ /* 0x002fe20000000200 */
[----:B----4-:R-:W-:-:S03]  /*b010*/  IMAD.MOV.U32 R230, RZ, RZ, R203 ;  /* 0x000000ffffe67224 */ /* 0x010fc600078e00cb */
[----:B------:R-:W0:Y:S01]  /*b020*/  LDGDEPBAR ;  /* 0x00000000000079af */ /* 0x000e220000000000 */
[----:B--2---:R-:W-:-:S05]  /*b030*/  IMAD.IADD R3, R2, 0x1, R60 ;  /* 0x0000000102037824 */ /* 0x004fca00078e023c */
[----:B------:R-:W1:Y:S04]  /*b040*/  LDSM.16.M88.4 R56, [R3+0x6000] ;  /* 0x006000000338783b */ /* 0x000e680000000200 */
[----:B------:R-:W2:Y:S04]  /*b050*/  LDSM.16.M88.4 R52, [R3+0x6400] ;  /* 0x006400000334783b */ /* 0x000ea80000000200 */
[----:B------:R-:W4:Y:S04]  /*b060*/  LDSM.16.M88.4 R48, [R3+0x6800] ;  /* 0x006800000330783b */ /* 0x000f280000000200 */
[----:B------:R-:W4:Y:S01]  /*b070*/  LDSM.16.M88.4 R44, [R3+0x6c00] ;  /* 0x006c0000032c783b */ /* 0x000f220000000200 */
[-C--:B------:R-:W-:Y:S08]  /*b080*/  HMMA.16816.F32.BF16 R240, R12, R32.reuse, RZ ;  /* 0x000000200cf0723c */ /* 0x080ff000000418ff */
[C---:B---3--:R-:W-:Y:S08]  /*b090*/  HMMA.16816.F32.BF16 R64, R8.reuse, R32, RZ ;  /* 0x000000200840723c */ /* 0x048ff000000418ff */
[-C--:B------:R-:W-:Y:S08]  /*b0a0*/  HMMA.16816.F32.BF16 R100, R8, R34.reuse, RZ ;  /* 0x000000220864723c */ /* 0x080ff000000418ff */
[----:B------:R-:W-:Y:S08]  /*b0b0*/  HMMA.16816.F32.BF16 R236, R12, R34, RZ ;  /* 0x000000220cec723c */ /* 0x000ff000000418ff */
[C---:B-----5:R-:W-:Y:S08]  /*b0c0*/  HMMA.16816.F32.BF16 R40, R8.reuse, R28, RZ ;  /* 0x0000001c0828723c */ /* 0x060ff000000418ff */
        /* <DEDUP_REMOVED lines=9> */
[C---:B------:R-:W-:Y:S08]  /*b160*/  HMMA.16816.F32.BF16 R196, R12.reuse, R16, RZ ;  /* 0x000000100cc4723c */ /* 0x040ff000000418ff */
[----:B------:R-:W-:Y:S01]  /*b170*/  HMMA.16816.F32.BF16 R200, R12, R18, RZ ;  /* 0x000000120cc8723c */ /* 0x000fe200000418ff */
[----:B------:R-:W3:Y:S04]  /*b180*/  LDSM.16.M88.4 R12, [R24] ;  /* 0x00000000180c783b */ /* 0x000ee80000000200 */
[----:B------:R-:W-:Y:S03]  /*b190*/  LDSM.16.M88.4 R16, [R60+0x7000] ;  /* 0x007000003c10783b */ /* 0x000fe60000000200 */
[C---:B-1----:R-:W-:Y:S08]  /*b1a0*/  HMMA.16816.F32.BF16 R192, R4.reuse, R56, R64 ;  /* 0x0000003804c0723c */ /* 0x042ff00000041840 */
[C---:B------:R-:W-:Y:S08]  /*b1b0*/  HMMA.16816.F32.BF16 R104, R4.reuse, R58, R100 ;  /* 0x0000003a0468723c */ /* 0x040ff00000041864 */
[C---:B--2---:R-:W-:Y:S01]  /*b1c0*/  HMMA.16816.F32.BF16 R188, R4.reuse, R52, R40 ;  /* 0x0000003404bc723c */ /* 0x044fe20000041828 */
[----:B------:R-:W-:Y:S07]  /*b1d0*/  LDSM.16.M88.4 R40, [R60+0x7c00] ;  /* 0x007c00003c28783b */ /* 0x000fee0000000200 */
[C---:B----4-:R-:W-:Y:S01]  /*b1e0*/  HMMA.16816.F32.BF16 R184, R4.reuse, R48, R36 ;  /* 0x0000003004b8723c */ /* 0x050fe20000041824 */
[----:B------:R-:W-:Y:S07]  /*b1f0*/  LDSM.16.M88.4 R36, [R60+0x7400] ;  /* 0x007400003c24783b */ /* 0x000fee0000000200 */
[C---:B------:R-:W-:Y:S01]  /*b200*/  HMMA.16816.F32.BF16 R180, R4.reuse, R44, R32 ;  /* 0x0000002c04b4723c */ /* 0x040fe20000041820 */
[----:B------:R-:W-:Y:S07]  /*b210*/  LDSM.16.M88.4 R32, [R60+0x7800] ;  /* 0x007800003c20783b */ /* 0x000fee0000000200 */
        /* <DEDUP_REMOVED lines=14> */
[----:B------:R-:W-:Y:S07]  /*b300*/  LDSM.16.M88.4 R44, [R3+0x7400] ;  /* 0x00740000032c783b */ /* 0x000fee0000000200 */
[----:B-1----:R-:W-:Y:S01]  /*b310*/  HMMA.16816.F32.BF16 R176, R4, R42, R28 ;  /* 0x0000002a04b0723c */ /* 0x002fe2000004181c */
[----:B------:R-:W-:Y:S07]  /*b320*/  LDSM.16.M88.4 R28, [R3+0x7000] ;  /* 0x00700000031c783b */ /* 0x000fee0000000200 */
[-C--:B--2---:R-:W-:Y:S01]  /*b330*/  HMMA.16816.F32.BF16 R12, R8, R16.reuse, R20 ;  /* 0x00000010080c723c */ /* 0x084fe20000041814 */
        /* <DEDUP_REMOVED lines=8> */
[----:B------:R-:W2:Y:S07]  /*b3c0*/  LDSM.16.M88.4 R4, [R24+0x3000] ;  /* 0x003000001804783b */ /* 0x000eae0000000200 */
[C---:B------:R-:W-:Y:S01]  /*b3d0*/  HMMA.16816.F32.BF16 R104, R8.reuse, R18, R56 ;  /* 0x000000120868723c */ /* 0x040fe20000041838 */
[----:B------:R-:W3:Y:S04]  /*b3e0*/  LDSM.16.M88.4 R56, [R3+0x7c00] ;  /* 0x007c00000338783b */ /* 0x000ee80000000200 */
[----:B------:R-:W-:Y:S03]  /*b3f0*/  LDSM.16.M88.4 R16, [R0+0x4000] ;  /* 0x004000000010783b */ /* 0x000fe60000000200 */
[C---:B------:R-:W-:Y:S01]  /*b400*/  HMMA.16816.F32.BF16 R180, R8.reuse, R34, R48 ;  /* 0x0000002208b4723c */ /* 0x040fe20000041830 */
[----:B------:R-:W4:Y:S07]  /*b410*/  LDSM.16.M88.4 R48, [R60+0x8000] ;  /* 0x008000003c30783b */ /* 0x000f2e0000000200 */
[C---:B------:R-:W-:Y:S08]  /*b420*/  HMMA.16816.F32.BF16 R100, R8.reuse, R36, R244 ;  /* 0x000000240864723c */ /* 0x040ff000000418f4 */
[C---:B------:R-:W-:Y:S08]  /*b430*/  HMMA.16816.F32.BF16 R64, R8.reuse, R38, R108 ;  /* 0x000000260840723c */ /* 0x040ff0000004186c */
[C---:B------:R-:W-:Y:S08]  /*b440*/  HMMA.16816.F32.BF16 R240, R8.reuse, R40, R240 ;  /* 0x0000002808f0723c */ /* 0x040ff000000418f0 */
[C---:B------:R-:W-:Y:S01]  /*b450*/  HMMA.16816.F32.BF16 R36, R8.reuse, R32, R248 ;  /* 0x000000200824723c */ /* 0x040fe200000418f8 */
[----:B------:R-:W-:Y:S07]  /*b460*/  LDSM.16.M88.4 R32, [R3+0x8000] ;  /* 0x008000000320783b */ /* 0x000fee0000000200 */
[----:B------:R-:W-:Y:S08]  /*b470*/  HMMA.16816.F32.BF16 R216, R8, R42, R208 ;  /* 0x0000002a08d8723c */ /* 0x000ff000000418d0 */
[-C--:B-1----:R-:W-:Y:S01]  /*b480*/  HMMA.16816.F32.BF16 R8, R20, R28.reuse, R12 ;  /* 0x0000001c1408723c */ /* 0x082fe2000004180c */
[----:B------:R-:W1:Y:S07]  /*b490*/  LDSM.16.M88.4 R12, [R0+0x5000] ;  /* 0x00500000000c783b */ /* 0x000e6e0000000200 */
[C---:B--2---:R-:W-:Y:S08]  /*b4a0*/  HMMA.16816.F32.BF16 R108, R4.reuse, R28, R200 ;  /* 0x0000001c046c723c */ /* 0x044ff000000418c8 */
[C---:B---3--:R-:W-:Y:S08]  /*b4b0*/  HMMA.16816.F32.BF16 R236, R4.reuse, R56, R196 ;  /* 0x0000003804ec723c */ /* 0x048ff000000418c4 */
[C---:B------:R-:W-:Y:S08]  /*b4c0*/  HMMA.16816.F32.BF16 R192, R4.reuse, R30, R192 ;  /* 0x0000001e04c0723c */ /* 0x040ff000000418c0 */
[C---:B------:R-:W-:Y:S08]  /*b4d0*/  HMMA.16816.F32.BF16 R212, R4.reuse, R44, R212 ;  /* 0x0000002c04d4723c */ /* 0x040ff000000418d4 */
[C---:B------:R-:W-:Y:S08]  /*b4e0*/  HMMA.16816.F32.BF16 R208, R4.reuse, R46, R188 ;  /* 0x0000002e04d0723c */ /* 0x040ff000000418bc */
[C---:B------:R-:W-:Y:S08]  /*b4f0*/  HMMA.16816.F32.BF16 R204, R4.reuse, R52, R204 ;  /* 0x0000003404cc723c */ /* 0x040ff000000418cc */
[C---:B------:R-:W-:Y:S08]  /*b500*/  HMMA.16816.F32.BF16 R200, R4.reuse, R54, R184 ;  /* 0x0000003604c8723c */ /* 0x040ff000000418b8 */
[----:B------:R-:W-:Y:S01]  /*b510*/  HMMA.16816.F32.BF16 R196, R4, R58, R176 ;  /* 0x0000003a04c4723c */ /* 0x000fe200000418b0 */
[----:B------:R-:W2:Y:S07]  /*b520*/  LDSM.16.M88.4 R4, [R24+0x4000] ;  /* 0x004000001804783b */ /* 0x000eae0000000200 */
[----:B----4-:R-:W-:Y:S01]  /*b530*/  HMMA.16816.F32.BF16 R40, R16, R48, R8 ;  /* 0x000000301028723c */ /* 0x010fe20000041808 */
[----:B------:R-:W3:Y:S01]  /*b540*/  LDSM.16.M88.4 R8, [R24+0x5000] ;  /* 0x005000001808783b */ /* 0x000ee20000000200 */
[----:B------:R-:W-:-:S03]  /*b550*/  IMAD.MOV.U32 R247, RZ, RZ, R25 ;  /* 0x000000fffff77224 */ /* 0x000fc600078e0019 */
[----:B------:R-:W4:Y:S03]  /*b560*/  LDSM.16.M88.4 R24, [R60+0x8400] ;  /* 0x008400003c18783b */ /* 0x000f260000000200 */
[C---:B------:R-:W-:Y:S01]  /*b570*/  HMMA.16816.F32.BF16 R104, R20.reuse, R30, R104 ;  /* 0x0000001e1468723c */ /* 0x040fe20000041868 */
[----:B------:R-:W5:Y:S07]  /*b580*/  LDSM.16.M88.4 R28, [R60+0x8800] ;  /* 0x008800003c1c783b */ /* 0x000f6e0000000200 */
[C---:B------:R-:W-:Y:S01]  /*b590*/  HMMA.16816.F32.BF16 R176, R20.reuse, R52, R36 ;  /* 0x0000003414b0723c */ /* 0x040fe20000041824 */
[----:B------:R4:W5:Y:S07]  /*b5a0*/  LDSM.16.M88.4 R36, [R60+0x8c00] ;  /* 0x008c00003c24783b */ /* 0x00096e0000000200 */
[----:B------:R-:W-:Y:S08]  /*b5b0*/  HMMA.16816.F32.BF16 R184, R20, R54, R180 ;  /* 0x0000003614b8723c */ /* 0x000ff000000418b4 */
[----:B-1----:R-:W-:Y:S08]  /*b5c0*/  HMMA.16816.F32.BF16 R52, R12, R48, R108 ;  /* 0x000000300c34723c */ /* 0x002ff0000004186c */
[C---:B------:R-:W-:Y:S08]  /*b5d0*/  HMMA.16816.F32.BF16 R100, R20.reuse, R44, R100 ;  /* 0x0000002c1464723c */ /* 0x040ff00000041864 */
[C---:B------:R-:W-:Y:S08]  /*b5e0*/  HMMA.16816.F32.BF16 R64, R20.reuse, R46, R64 ;  /* 0x0000002e1440723c */ /* 0x040ff00000041840 */
[C---:B------:R-:W-:Y:S08]  /*b5f0*/  HMMA.16816.F32.BF16 R240, R20.reuse, R56, R240 ;  /* 0x0000003814f0723c */ /* 0x040ff000000418f0 */
[----:B------:R-:W-:Y:S01]  /*b600*/  HMMA.16816.F32.BF16 R188, R20, R58, R216 ;  /* 0x0000003a14bc723c */ /* 0x000fe200000418d8 */
[----:B------:R-:W1:Y:S07]  /*b610*/  LDSM.16.M88.4 R20, [R3+0x8400] ;  /* 0x008400000314783b */ /* 0x000e6e0000000200 */
[----:B--2---:R-:W-:Y:S08]  /*b620*/  HMMA.16816.F32.BF16 R44, R4, R32, R40 ;  /* 0x00000020042c723c */ /* 0x004ff00000041828 */
[-C--:B------:R-:W-:Y:S08]  /*b630*/  HMMA.16816.F32.BF16 R56, R12, R50.reuse, R192 ;  /* 0x000000320c38723c */ /* 0x080ff000000418c0 */
[----:B------:R-:W-:Y:S08]  /*b640*/  HMMA.16816.F32.BF16 R48, R16, R50, R104 ;  /* 0x000000321030723c */ /* 0x000ff00000041868 */
[----:B---3--:R-:W-:Y:S08]  /*b650*/  HMMA.16816.F32.BF16 R40, R8, R32, R52 ;  /* 0x000000200828723c */ /* 0x008ff00000041834 */
[C---:B----4-:R-:W-:Y:S08]  /*b660*/  HMMA.16816.F32.BF16 R52, R12.reuse, R24, R212 ;  /* 0x000000180c34723c */ /* 0x050ff000000418d4 */
[----:B------:R-:W-:Y:S03]  /*b670*/  HMMA.16816.F32.BF16 R60, R12, R26, R208 ;  /* 0x0000001a0c3c723c */ /* 0x000fe600000418d0 */
[----:B------:R-:W-:-:S05]  /*b680*/  FMUL.FTZ R0, R40, UR4 ;  /* 0x0000000428007c20 */ /* 0x000fca0008410000 */
[C---:B-----5:R-:W-:Y:S01]  /*b690*/  HMMA.16816.F32.BF16 R108, R12.reuse, R28, R204 ;  /* 0x0000001c0c6c723c */ /* 0x060fe200000418cc */
[----:B------:R2:W-:Y:S07]  /*b6a0*/  MUFU.TANH R210, R0 ;  /* 0x0000000000d27308 */ /* 0x0005ee0000002400 */
[C---:B------:R-:W-:Y:S08]  /*b6b0*/  HMMA.16816.F32.BF16 R200, R12.reuse, R30, R200 ;  /* 0x0000001e0cc8723c */ /* 0x040ff000000418c8 */
[C---:B------:R-:W-:Y:S08]  /*b6c0*/  HMMA.16816.F32.BF16 R192, R12.reuse, R36, R236 ;  /* 0x000000240cc0723c */ /* 0x040ff000000418ec */
[----:B------:R-:W-:Y:S01]  /*b6d0*/  HMMA.16816.F32.BF16 R196, R12, R38, R196 ;  /* 0x000000260cc4723c */ /* 0x000fe200000418c4 */
[----:B--2---:R-:W-:-:S07]  /*b6e0*/  FMUL.FTZ R0, R41, UR4 ;  /* 0x0000000429007c20 */ /* 0x004fce0008410000 */
[----:B------:R-:W-:Y:S08]  /*b6f0*/  HMMA.16816.F32.BF16 R12, R16, R24, R100 ;  /* 0x00000018100c723c */ /* 0x000ff00000041864 */
[-C--:B------:R-:W-:Y:S01]  /*b700*/  HMMA.16816.F32.BF16 R180, R4, R34.reuse, R48 ;  /* 0x0000002204b4723c */ /* 0x080fe20000041830 */
[----:B------:R2:W-:Y:S07]  /*b710*/  MUFU.TANH R213, R0 ;  /* 0x0000000000d57308 */ /* 0x0005ee0000002400 */
[----:B------:R-:W-:Y:S08]  /*b720*/  HMMA.16816.F32.BF16 R104, R8, R34, R56 ;  /* 0x000000220868723c */ /* 0x000ff00000041838 */
[----:B------:R-:W-:Y:S01]  /*b730*/  HMMA.16816.F32.BF16 R24, R16, R26, R64 ;  /* 0x0000001a1018723c */ /* 0x000fe20000041840 */
[----:B--2---:R-:W-:-:S04]  /*b740*/  FMUL.FTZ R0, R42, UR4 ;  /* 0x000000042a007c20 */ /* 0x004fc80008410000 */
[----:B------:R2:W-:Y:S03]  /*b750*/  MUFU.TANH R207, R0 ;  /* 0x0000000000cf7308 */ /* 0x0005e60000002400 */
[----:B-1----:R-:W-:Y:S01]  /*b760*/  HMMA.16816.F32.BF16 R100, R4, R20, R12 ;  /* 0x000000140464723c */ /* 0x002fe2000004180c */
[----:B------:R-:W1:Y:S01]  /*b770*/  LDSM.16.M88.4 R12, [R3+0x8800] ;  /* 0x00880000030c783b */ /* 0x000e620000000200 */
[----:B--2---:R-:W-:-:S04]  /*b780*/  FMUL.FTZ R0, R43, UR4 ;  /* 0x000000042b007c20 */ /* 0x004fc80008410000 */
[----:B------:R2:W-:Y:S02]  /*b790*/  MUFU.TANH R214, R0 ;  /* 0x0000000000d67308 */ /* 0x0005e40000002400 */
[----:B------:R-:W-:Y:S01]  /*b7a0*/  HMMA.16816.F32.BF16 R64, R8, R20, R52 ;  /* 0x000000140840723c */ /* 0x000fe20000041834 */
[----:B--2---:R-:W-:-:S05]  /*b7b0*/  FMUL.FTZ R0, R182, UR4 ;  /* 0x00000004b6007c20 */ /* 0x004fca0008410000 */
[----:B------:R2:W-:Y:S02]  /*b7c0*/  MUFU.TANH R205, R0 ;  /* 0x0000000000cd7308 */ /* 0x0005e40000002400 */
[----:B------:R-:W-:Y:S01]  /*b7d0*/  HMMA.16816.F32.BF16 R56, R4, R22, R24 ;  /* 0x000000160438723c */ /* 0x000fe20000041818 */
[----:B------:R3:W4:Y:S07]  /*b7e0*/  LDSM.16.M88.4 R24, [R3+0x8c00] ;  /* 0x008c00000318783b */ /* 0x00072e0000000200 */
[C---:B------:R-:W-:Y:S08]  /*b7f0*/  HMMA.16816.F32.BF16 R40, R16.reuse, R28, R176 ;  /* 0x0000001c1028723c */ /* 0x040ff000000418b0 */
[----:B------:R-:W-:Y:S01]  /*b800*/  HMMA.16816.F32.BF16 R32, R16, R30, R184 ;  /* 0x0000001e1020723c */ /* 0x000fe200000418b8 */
[----:B--2---:R-:W-:-:S07]  /*b810*/  FMUL.FTZ R0, R183, UR4 ;  /* 0x00000004b7007c20 */ /* 0x004fce0008410000 */
[----:B------:R-:W-:Y:S01]  /*b820*/  HMMA.16816.F32.BF16 R52, R8, R22, R60 ;  /* 0x000000160834723c */ /* 0x000fe2000004183c */
[----:B------:R2:W-:Y:S01]  /*b830*/  MUFU.TANH R204, R0 ;  /* 0x0000000000cc7308 */ /* 0x0005e20000002400 */
[----:B---3--:R-:W-:Y:S02]  /*b840*/  IMAD.SHL.U32 R3, R252, 0x2, RZ ;  /* 0x00000002fc037824 */ /* 0x008fe400078e00ff */
[----:B------:R-:W-:-:S04]  /*b850*/  FMUL.FTZ R46, R46, UR4 ;  /* 0x000000042e2e7c20 */ /* 0x000fc80008410000 */
[----:B-1----:R-:W-:Y:S01]  /*b860*/  HMMA.16816.F32.BF16 R48, R8, R12, R108 ;  /* 0x0000000c0830723c */ /* 0x002fe2000004186c */
[----:B------:R-:W-:Y:S02]  /*b870*/  IMAD.MOV.U32 R239, RZ, RZ, R247 ;  /* 0x000000ffffef7224 */ /* 0x000fe400078e00f7 */
[----:B------:R-:W-:Y:S01]  /*b880*/  FMUL.FTZ R44, R44, UR4 ;  /* 0x000000042c2c7c20 */ /* 0x000fe20008410000 */
[----:B------:R-:W-:Y:S01]  /*b890*/  FMUL.FTZ R45, R45, UR4 ;  /* 0x000000042d2d7c20 */ /* 0x000fe20008410000 */
[----:B------:R-:W-:Y:S01]  /*b8a0*/  FMUL.FTZ R47, R47, UR4 ;  /* 0x000000042f2f7c20 */ /* 0x000fe20008410000 */
[----:B------:R-:W-:Y:S02]  /*b8b0*/  VIADD R21, R225, 0x48 ;  /* 0x00000048e1157836 */ /* 0x000fe40000000000 */
[----:B------:R-:W-:Y:S01]  /*b8c0*/  FMUL.FTZ R180, R180, UR4 ;  /* 0x00000004b4b47c20 */ /* 0x000fe20008410000 */
[----:B------:R-:W-:Y:S01]  /*b8d0*/  FMUL.FTZ R181, R181, UR4 ;  /* 0x00000004b5b57c20 */ /* 0x000fe20008410000 */
[----:B------:R-:W-:Y:S01]  /*b8e0*/  FMUL.FTZ R107, R107, UR4 ;  /* 0x000000046b6b7c20 */ /* 0x000fe20008410000 */
[----:B------:R-:W-:Y:S01]  /*b8f0*/  FMUL.FTZ R100, R100, UR4 ;  /* 0x0000000464647c20 */ /* 0x000fe20008410000 */
[----:B------:R-:W-:Y:S01]  /*b900*/  FMUL.FTZ R101, R101, UR4 ;  /* 0x0000000465657c20 */ /* 0x000fe20008410000 */
[----:B--2---:R-:W-:Y:S01]  /*b910*/  FMUL.FTZ R0, R104, UR4 ;  /* 0x0000000468007c20 */ /* 0x004fe20008410000 */
[----:B------:R-:W-:Y:S01]  /*b920*/  FMUL.FTZ R67, R67, UR4 ;  /* 0x0000000443437c20 */ /* 0x000fe20008410000 */
[----:B------:R-:W-:-:S04]  /*b930*/  DEPBAR.LE SB0, 0x0 ;  /* 0x000080000000791a */ /* 0x000fc80000000000 */
[----:B------:R1:W-:Y:S02]  /*b940*/  MUFU.TANH R208, R0 ;  /* 0x0000000000d07308 */ /* 0x0003e40000002400 */
[----:B-1----:R-:W-:-:S06]  /*b950*/  FMUL.FTZ R0, R105, UR4 ;  /* 0x0000000469007c20 */ /* 0x002fcc0008410000 */
[----:B------:R1:W-:Y:S01]  /*b960*/  MUFU.TANH R206, R0 ;  /* 0x0000000000ce7308 */ /* 0x0003e20000002400 */
[----:B------:R-:W-:Y:S01]  /*b970*/  HMMA.16816.F32.BF16 R28, R16, R36, R240 ;  /* 0x00000024101c723c */ /* 0x000fe200000418f0 */
[----:B-1----:R-:W-:-:S06]  /*b980*/  FMUL.FTZ R0, R102, UR4 ;  /* 0x0000000466007c20 */ /* 0x002fcc0008410000 */
[----:B------:R1:W-:Y:S01]  /*b990*/  MUFU.TANH R185, R0 ;  /* 0x0000000000b97308 */ /* 0x0003e20000002400 */
[----:B------:R-:W-:Y:S01]  /*b9a0*/  HMMA.16816.F32.BF16 R40, R4, R12, R40 ;  /* 0x0000000c0428723c */ /* 0x000fe20000041828 */
[----:B-1----:R-:W-:-:S06]  /*b9b0*/  FMUL.FTZ R0, R103, UR4 ;  /* 0x0000000467007c20 */ /* 0x002fcc0008410000 */
[----:B------:R1:W-:Y:S02]  /*b9c0*/  MUFU.TANH R102, R0 ;  /* 0x0000000000667308 */ /* 0x0003e40000002400 */
[----:B-1----:R-:W-:-:S06]  /*b9d0*/  FMUL.FTZ R0, R64, UR4 ;  /* 0x0000000440007c20 */ /* 0x002fcc0008410000 */
[----:B------:R1:W-:Y:S02]  /*b9e0*/  MUFU.TANH R187, R0 ;  /* 0x0000000000bb7308 */ /* 0x0003e40000002400 */
[----:B-1----:R-:W-:-:S06]  /*b9f0*/  FMUL.FTZ R0, R65, UR4 ;  /* 0x0000000441007c20 */ /* 0x002fcc0008410000 */
[----:B------:R1:W-:Y:S01]  /*ba00*/  MUFU.TANH R186, R0 ;  /* 0x0000000000ba7308 */ /* 0x0003e20000002400 */
[----:B----4-:R-:W-:Y:S01]  /*ba10*/  HMMA.16816.F32.BF16 R108, R4, R24, R28 ;  /* 0x00000018046c723c */ /* 0x010fe2000004181c */
[----:B-1----:R-:W-:-:S06]  /*ba20*/  FMUL.FTZ R0, R58, UR4 ;  /* 0x000000043a007c20 */ /* 0x002fcc0008410000 */
[----:B------:R1:W-:Y:S01]  /*ba30*/  MUFU.TANH R61, R0 ;  /* 0x00000000003d7308 */ /* 0x0003e20000002400 */
[----:B------:R-:W-:Y:S01]  /*ba40*/  HMMA.16816.F32.BF16 R16, R16, R38, R188 ;  /* 0x000000261010723c */ /* 0x000fe200000418bc */
[----:B------:R-:W-:Y:S01]  /*ba50*/  LOP3.LUT R12, R3, 0x6, RZ, 0xc0, !PT ;  /* 0x00000006030c7812 */ /* 0x000fe200078ec0ff */
[----:B-1----:R-:W-:-:S05]  /*ba60*/  FMUL.FTZ R0, R59, UR4 ;  /* 0x000000043b007c20 */ /* 0x002fca0008410000 */
[----:B------:R1:W-:Y:S01]  /*ba70*/  MUFU.TANH R60, R0 ;  /* 0x00000000003c7308 */ /* 0x0003e20000002400 */
[----:B------:R-:W-:Y:S01]  /*ba80*/  HMMA.16816.F32.BF16 R28, R8, R14, R200 ;  /* 0x0000000e081c723c */ /* 0x000fe200000418c8 */
[----:B------:R-:W-:Y:S02]  /*ba90*/  IMAD R3, R239, 0x40, R12 ;  /* 0x00000040ef037824 */ /* 0x000fe400078e020c */
[----:B-1----:R-:W-:-:S04]  /*baa0*/  FMUL.FTZ R0, R52, UR4 ;  /* 0x0000000434007c20 */ /* 0x002fc80008410000 */
[----:B------:R1:W-:Y:S08]  /*bab0*/  MUFU.TANH R184, R0 ;  /* 0x0000000000b87308 */ /* 0x0003f00000002400 */
[----:B------:R-:W2:Y:S01]  /*bac0*/  MUFU.TANH R211, R46 ;  /* 0x0000002e00d37308 */ /* 0x000ea20000002400 */
[----:B-1----:R-:W-:-:S07]  /*bad0*/  FMUL.FTZ R0, R53, UR4 ;  /* 0x0000000435007c20 */ /* 0x002fce0008410000 */
[----:B------:R1:W-:Y:S01]  /*bae0*/  MUFU.TANH R183, R0 ;  /* 0x0000000000b77308 */ /* 0x0003e20000002400 */
[----:B------:R-:W-:Y:S01]  /*baf0*/  VIADD R23, R225, 0x8 ;  /* 0x00000008e1177836 */ /* 0x000fe20000000000 */
[----:B------:R-:W-:Y:S06]  /*bb00*/  HMMA.16816.F32.BF16 R36, R8, R24, R192 ;  /* 0x000000180824723c */ /* 0x000fec00000418c0 */
[----:B------:R-:W3:Y:S01]  /*bb10*/  MUFU.TANH R209, R44 ;  /* 0x0000002c00d17308 */ /* 0x000ee20000002400 */
[----:B-1----:R-:W-:-:S07]  /*bb20*/  FMUL.FTZ R0, R42, UR4 ;  /* 0x000000042a007c20 */ /* 0x002fce0008410000 */
[----:B------:R1:W-:Y:S01]  /*bb30*/  MUFU.TANH R63, R0 ;  /* 0x00000000003f7308 */ /* 0x0003e20000002400 */
[----:B------:R-:W-:Y:S01]  /*bb40*/  FMUL.FTZ R24, R28, UR4 ;  /* 0x000000041c187c20 */ /* 0x000fe20008410000 */
[----:B------:R-:W-:Y:S01]  /*bb50*/  HMMA.16816.F32.BF16 R176, R4, R26, R16 ;  /* 0x0000001a04b0723c */ /* 0x000fe20000041810 */
[----:B------:R-:W-:-:S05]  /*bb60*/  VIADD R22, R225, 0x40 ;  /* 0x00000040e1167836 */ /* 0x000fca0000000000 */
[----:B------:R-:W-:Y:S01]  /*bb70*/  MUFU.TANH R215, R45 ;  /* 0x0000002d00d77308 */ /* 0x000fe20000002400 */
[----:B-1----:R-:W-:-:S07]  /*bb80*/  FMUL.FTZ R0, R43, UR4 ;  /* 0x000000042b007c20 */ /* 0x002fce0008410000 */
[----:B------:R1:W4:Y:S08]  /*bb90*/  MUFU.TANH R212, R47 ;  /* 0x0000002f00d47308 */ /* 0x0003300000002400 */
[----:B------:R5:W4:Y:S01]  /*bba0*/  MUFU.TANH R59, R0 ;  /* 0x00000000003b7308 */ /* 0x000b220000002400 */
[----:B-1----:R-:W-:Y:S01]  /*bbb0*/  HMMA.16816.F32.BF16 R44, R4, R14, R32 ;  /* 0x0000000e042c723c */ /* 0x002fe20000041820 */
[----:B-----5:R-:W-:-:S06]  /*bbc0*/  VIADD R0, R3, 0xffffff40 ;  /* 0xffffff4003007836 */ /* 0x020fcc0000000000 */
[----:B------:R2:W-:Y:S01]  /*bbd0*/  MUFU.TANH R65, R24 ;  /* 0x0000001800417308 */ /* 0x0005e20000002400 */
[-C--:B------:R-:W-:Y:S02]  /*bbe0*/  ISETP.GT.AND P6, PT, R23, R0.reuse, PT ;  /* 0x000000001700720c */ /* 0x080fe40003fc4270 */
[----:B------:R-:W-:Y:S01]  /*bbf0*/  ISETP.GE.AND P5, PT, R0, R229, PT ;  /* 0x000000e50000720c */ /* 0x000fe20003fa6270 */
[----:B------:R-:W-:Y:S01]  /*bc00*/  FMUL.FTZ R4, R48, UR4 ;  /* 0x0000000430047c20 */ /* 0x000fe20008410000 */
[-C--:B------:R-:W-:Y:S02]  /*bc10*/  ISETP.GT.AND P4, PT, R22, R0.reuse, PT ;  /* 0x000000001600720c */ /* 0x080fe40003f84270 */
[----:B------:R-:W-:Y:S01]  /*bc20*/  ISETP.GT.AND P1, PT, R225, R0, PT ;  /* 0x00000000e100720c */ /* 0x000fe20003f24270 */
[----:B------:R3:W-:Y:S01]  /*bc30*/  MUFU.TANH R182, R4 ;  /* 0x0000000400b67308 */ /* 0x0007e20000002400 */
[----:B------:R-:W-:Y:S02]  /*bc40*/  ISETP.GE.AND P3, PT, R0, R226, PT ;  /* 0x000000e20000720c */ /* 0x000fe40003f66270 */
[----:B--2---:R-:W-:-:S04]  /*bc50*/  FSEL R24, R211, -INF , !P6 ;  /* 0xff800000d3187808 */ /* 0x004fc80007000000 */
[----:B------:R-:W-:Y:S02]  /*bc60*/  FSEL R105, R24, -INF , !P5 ;  /* 0xff80000018697808 */ /* 0x000fe40006800000 */
[----:B------:R-:W-:Y:S02]  /*bc70*/  FSEL R24, R210, -INF , !P4 ;  /* 0xff800000d2187808 */ /* 0x000fe40006000000 */
[----:B------:R-:W-:Y:S02]  /*bc80*/  ISETP.GE.AND P0, PT, R0, R227, PT ;  /* 0x000000e30000720c */ /* 0x000fe40003f06270 */
[----:B---3--:R-:W-:Y:S02]  /*bc90*/  FSEL R4, R209, -INF , !P1 ;  /* 0xff800000d1047808 */ /* 0x008fe40004800000 */
[----:B------:R-:W-:Y:S01]  /*bca0*/  FSEL R28, R24, -INF , !P3 ;  /* 0xff800000181c7808 */ /* 0x000fe20005800000 */
[----:B------:R-:W-:Y:S01]  /*bcb0*/  FMUL.FTZ R24, R111, UR4 ;  /* 0x000000046f187c20 */ /* 0x000fe20008410000 */
[----:B------:R-:W-:-:S02]  /*bcc0*/  FSEL R64, R4, -INF , !P0 ;  /* 0xff80000004407808 */ /* 0x000fc40004000000 */
[----:B------:R-:W-:Y:S02]  /*bcd0*/  ISETP.GT.AND P1, PT, R21, R0, PT ;  /* 0x000000001500720c */ /* 0x000fe40003f24270 */
[----:B------:R-:W-:Y:S01]  /*bce0*/  ISETP.GE.AND P0, PT, R0, R228, PT ;  /* 0x000000e40000720c */ /* 0x000fe20003f06270 */
[----:B------:R-:W-:Y:S01]  /*bcf0*/  FMUL.FTZ R0, R46, UR4 ;  /* 0x000000042e007c20 */ /* 0x000fe20008410000 */
[----:B------:R1:W-:Y:S01]  /*bd00*/  MUFU.TANH R43, R24 ;  /* 0x00000018002b7308 */ /* 0x0003e20000002400 */
[----:B------:R-:W-:Y:S01]  /*bd10*/  FMUL.FTZ R25, R110, UR4 ;  /* 0x000000046e197c20 */ /* 0x000fe20008410000 */
[----:B------:R-:W-:-:S06]  /*bd20*/  VIADD R20, R3, 0xffffff41 ;  /* 0xffffff4103147836 */ /* 0x000fcc0000000000 */
[----:B------:R2:W3:Y:S01]  /*bd30*/  MUFU.TANH R52, R0 ;  /* 0x0000000000347308 */ /* 0x0004e20000002400 */
[----:B------:R-:W-:Y:S02]  /*bd40*/  VIADD R19, R3, 0xffffff48 ;  /* 0xffffff4803137836 */ /* 0x000fe40000000000 */
[----:B-1----:R-:W-:-:S05]  /*bd50*/  FMUL.FTZ R24, R178, UR4 ;  /* 0x00000004b2187c20 */ /* 0x002fca0008410000 */
[----:B------:R1:W5:Y:S01]  /*bd60*/  MUFU.TANH R35, R24 ;  /* 0x0000001800237308 */ /* 0x0003620000002400 */
[----:B--2---:R-:W-:-:S07]  /*bd70*/  FMUL.FTZ R0, R47, UR4 ;  /* 0x000000042f007c20 */ /* 0x004fce0008410000 */
[----:B------:R2:W5:Y:S01]  /*bd80*/  MUFU.TANH R47, R25 ;  /* 0x00000019002f7308 */ /* 0x0005620000002400 */
[----:B------:R-:W-:Y:S01]  /*bd90*/  VIADD R18, R3, 0xffffff49 ;  /* 0xffffff4903127836 */ /* 0x000fe20000000000 */
[----:B------:R4:W-:Y:S01]  /*bda0*/  STL [R1+0x24], R12 ;  /* 0x0000240c01007387 */ /* 0x0009e20000100800 */
[----:B------:R-:W-:Y:S01]  /*bdb0*/  FMUL.FTZ R5, R49, UR4 ;  /* 0x0000000431057c20 */ /* 0x000fe20008410000 */
[----:B-1----:R-:W-:-:S04]  /*bdc0*/  FMUL.FTZ R24, R179, UR4 ;  /* 0x00000004b3187c20 */ /* 0x002fc80008410000 */
[----:B------:R1:W-:Y:S01]  /*bdd0*/  MUFU.TANH R33, R24 ;  /* 0x0000001800217308 */ /* 0x0003e20000002400 */
[----:B--2---:R-:W-:-:S04]  /*bde0*/  FSEL R25, R207, -INF , !P1 ;  /* 0xff800000cf197808 */ /* 0x004fc80004800000 */
[----:B------:R-:W-:Y:S01]  /*bdf0*/  FSEL R32, R25, -INF , !P0 ;  /* 0xff80000019207808 */ /* 0x000fe20004000000 */
[----:B------:R-:W-:Y:S01]  /*be00*/  VIADD R17, R3, 0xffffff50 ;  /* 0xffffff5003117836 */ /* 0x000fe20000000000 */
[----:B------:R-:W-:Y:S01]  /*be10*/  ISETP.GT.AND P6, PT, R23, R20, PT ;  /* 0x000000141700720c */ /* 0x000fe20003fc4270 */
[----:B------:R-:W-:Y:S01]  /*be20*/  VIADD R16, R3, 0xffffff51 ;  /* 0xffffff5103107836 */ /* 0x000fe20000000000 */
[----:B------:R-:W-:Y:S01]  /*be30*/  ISETP.GT.AND P5, PT, R23, R19, PT ;  /* 0x000000131700720c */ /* 0x000fe20003fa4270 */
[----:B------:R-:W-:Y:S01]  /*be40*/  VIADD R15, R3, 0xffffff58 ;  /* 0xffffff58030f7836 */ /* 0x000fe20000000000 */
[----:B------:R-:W-:Y:S01]  /*be50*/  ISETP.GT.AND P4, PT, R23, R18, PT ;  /* 0x000000121700720c */ /* 0x000fe20003f84270 */
[C---:B------:R-:W-:Y:S01]  /*be60*/  VIADD R14, R3.reuse, 0xffffff59 ;  /* 0xffffff59030e7836 */ /* 0x040fe20000000000 */
[----:B-1----:R-:W-:Y:S01]  /*be70*/  HMMA.16816.F32.BF16 R24, R8, R26, R196 ;  /* 0x0000001a0818723c */ /* 0x002fe200000418c4 */
[C---:B------:R-:W-:Y:S02]  /*be80*/  VIADD R13, R3.reuse, 0xffffff60 ;  /* 0xffffff60030d7836 */ /* 0x040fe40000000000 */
[C---:B----4-:R-:W-:Y:S01]  /*be90*/  VIADD R12, R3.reuse, 0xffffff61 ;  /* 0xffffff61030c7836 */ /* 0x050fe20000000000 */
[----:B------:R1:W-:Y:S01]  /*bea0*/  MUFU.TANH R104, R5 ;  /* 0x0000000500687308 */ /* 0x0003e20000002400 */
[C---:B------:R-:W-:Y:S01]  /*beb0*/  VIADD R7, R3.reuse, 0xffffff68 ;  /* 0xffffff6803077836 */ /* 0x040fe20000000000 */
[----:B------:R-:W-:Y:S01]  /*bec0*/  FSEL R34, R212, -INF , !P6 ;  /* 0xff800000d4227808 */ /* 0x000fe20007000000 */
[----:B------:R-:W-:Y:S01]  /*bed0*/  VIADD R6, R3, 0xffffff69 ;  /* 0xffffff6903067836 */ /* 0x000fe20000000000 */
[----:B------:R-:W-:Y:S01]  /*bee0*/  FSEL R42, R205, -INF , !P5 ;  /* 0xff800000cd2a7808 */ /* 0x000fe20006800000 */
[----:B------:R-:W-:Y:S01]  /*bef0*/  VIADD R4, R3, 0xffffff78 ;  /* 0xffffff7803047836 */ /* 0x000fe20000000000 */
[----:B------:R-:W-:-:S02]  /*bf00*/  FSEL R46, R204, -INF , !P4 ;  /* 0xff800000cc2e7808 */ /* 0x000fc40006000000 */
[----:B------:R2:W4:Y:S01]  /*bf10*/  MUFU.TANH R58, R0 ;  /* 0x00000000003a7308 */ /* 0x0005220000002400 */
[C---:B------:R-:W-:Y:S02]  /*bf20*/  ISETP.GT.AND P3, PT, R23.reuse, R17, PT ;  /* 0x000000111700720c */ /* 0x040fe40003f64270 */
[C---:B------:R-:W-:Y:S02]  /*bf30*/  ISETP.GT.AND P1, PT, R23.reuse, R16, PT ;  /* 0x000000101700720c */ /* 0x040fe40003f24270 */
[C---:B------:R-:W-:Y:S02]  /*bf40*/  ISETP.GT.AND P0, PT, R23.reuse, R15, PT ;  /* 0x0000000f1700720c */ /* 0x040fe40003f04270 */
[C---:B------:R-:W-:Y:S02]  /*bf50*/  ISETP.GT.AND P6, PT, R23.reuse, R14, PT ;  /* 0x0000000e1700720c */ /* 0x040fe40003fc4270 */
[----:B------:R-:W-:Y:S01]  /*bf60*/  ISETP.GT.AND P5, PT, R23, R13, PT ;  /* 0x0000000d1700720c */ /* 0x000fe20003fa4270 */
[----:B-1----:R-:W-:Y:S01]  /*bf70*/  VIADD R5, R3, 0xffffff70 ;  /* 0xffffff7003057836 */ /* 0x002fe20000000000 */
[----:B------:R-:W-:Y:S01]  /*bf80*/  ISETP.GT.AND P4, PT, R23, R12, PT ;  /* 0x0000000c1700720c */ /* 0x000fe20003f84270 */
[----:B------:R-:W-:Y:S01]  /*bf90*/  FMUL.FTZ R37, R37, UR4 ;  /* 0x0000000425257c20 */ /* 0x000fe20008410000 */
[----:B------:R-:W-:Y:S01]  /*bfa0*/  FSEL R48, R185, -INF , !P3 ;  /* 0xff800000b9307808 */ /* 0x000fe20005800000 */
[----:B--2---:R-:W-:-:S02]  /*bfb0*/  VIADD R0, R3, 0xffffff71 ;  /* 0xffffff7103007836 */ /* 0x004fc40000000000 */
[----:B------:R-:W-:Y:S01]  /*bfc0*/  VIADD R3, R3, 0xffffff79 ;  /* 0xffffff7903037836 */ /* 0x000fe20000000000 */
[----:B------:R-:W-:Y:S02]  /*bfd0*/  FSEL R49, R102, -INF , !P1 ;  /* 0xff80000066317808 */ /* 0x000fe40004800000 */
[----:B------:R-:W-:Y:S02]  /*bfe0*/  FSEL R53, R61, -INF , !P0 ;  /* 0xff8000003d357808 */ /* 0x000fe40004000000 */
[----:B------:R-:W-:Y:S02]  /*bff0*/  FSEL R60, R60, -INF , !P6 ;  /* 0xff8000003c3c7808 */ /* 0x000fe40007000000 */
[----:B------:R-:W-:Y:S02]  /*c000*/  FSEL R63, R63, -INF , !P5 ;  /* 0xff8000003f3f7808 */ /* 0x000fe40006800000 */
[----:B------:R-:W-:Y:S02]  /*c010*/  FSEL R103, R59, -INF , !P4 ;  /* 0xff8000003b677808 */ /* 0x000fe40006000000 */
[----:B------:R-:W-:-:S02]  /*c020*/  ISETP.GT.AND P3, PT, R23, R7, PT ;  /* 0x000000071700720c */ /* 0x000fc40003f64270 */
[C---:B------:R-:W-:Y:S02]  /*c030*/  ISETP.GT.AND P1, PT, R23.reuse, R6, PT ;  /* 0x000000061700720c */ /* 0x040fe40003f24270 */
[C---:B------:R-:W-:Y:S02]  /*c040*/  ISETP.GT.AND P0, PT, R23.reuse, R5, PT ;  /* 0x000000051700720c */ /* 0x040fe40003f04270 */
[C---:B------:R-:W-:Y:S02]  /*c050*/  ISETP.GT.AND P6, PT, R23.reuse, R0, PT ;  /* 0x000000001700720c */ /* 0x040fe40003fc4270 */
[C---:B------:R-:W-:Y:S02]  /*c060*/  ISETP.GT.AND P5, PT, R23.reuse, R4, PT ;  /* 0x000000041700720c */ /* 0x040fe40003fa4270 */
[----:B------:R-:W-:Y:S02]  /*c070*/  ISETP.GT.AND P4, PT, R23, R3, PT ;  /* 0x000000031700720c */ /* 0x000fe40003f84270 */
[----:B------:R1:W2:Y:S01]  /*c080*/  MUFU.TANH R23, R37 ;  /* 0x0000002500177308 */ /* 0x0002a20000002400 */
[----:B---3--:R-:W-:Y:S01]  /*c090*/  FSEL R52, R52, -INF , !P3 ;  /* 0xff80000034347808 */ /* 0x008fe20005800000 */
[----:B------:R-:W-:Y:S01]  /*c0a0*/  FMUL.FTZ R102, R25, UR4 ;  /* 0x0000000419667c20 */ /* 0x000fe20008410000 */
[----:B------:R-:W-:Y:S01]  /*c0b0*/  ISETP.GT.AND P3, PT, R22, R20, PT ;  /* 0x000000141600720c */ /* 0x000fe20003f64270 */
[----:B------:R-:W-:-:S03]  /*c0c0*/  FMUL.FTZ R29, R29, UR4 ;  /* 0x000000041d1d7c20 */ /* 0x000fc60008410000 */
[----:B------:R-:W-:Y:S02]  /*c0d0*/  FSEL R9, R213, -INF , !P3 ;  /* 0xff800000d5097808 */ /* 0x000fe40005800000 */
[----:B------:R-:W-:Y:S01]  /*c0e0*/  ISETP.GT.AND P3, PT, R22, R14, PT ;  /* 0x0000000e1600720c */ /* 0x000fe20003f64270 */
[----:B------:R-:W-:Y:S01]  /*c0f0*/  FMUL.FTZ R36, R36, UR4 ;  /* 0x0000000424247c20 */ /* 0x000fe20008410000 */
[----:B------:R-:W-:Y:S01]  /*c100*/  FMUL.FTZ R24, R24, UR4 ;  /* 0x0000000418187c20 */ /* 0x000fe20008410000 */
[----:B------:R-:W3:Y:S01]  /*c110*/  MUFU.TANH R102, R102 ;  /* 0x0000006600667308 */ /* 0x000ee20000002400 */
[----:B-----5:R-:W-:Y:S02]  /*c120*/  FSEL R179, R35, -INF , !P5 ;  /* 0xff80000023b37808 */ /* 0x020fe40006800000 */
[----:B------:R-:W-:Y:S02]  /*c130*/  FSEL R35, R183, -INF , !P3 ;  /* 0xff800000b7237808 */ /* 0x000fe40005800000 */
[----:B------:R-:W-:-:S02]  /*c140*/  FSEL R110, R47, -INF , !P0 ;  /* 0xff8000002f6e7808 */ /* 0x000fc40004000000 */
[C---:B------:R-:W-:Y:S01]  /*c150*/  ISETP.GT.AND P3, PT, R22.reuse, R0, PT ;  /* 0x000000001600720c */ /* 0x040fe20003f64270 */
[----:B------:R-:W5:Y:S01]  /*c160*/  MUFU.TANH R61, R36 ;  /* 0x00000024003d7308 */ /* 0x000f620000002400 */
[----:B------:R-:W-:Y:S02]  /*c170*/  ISETP.GT.AND P0, PT, R22, R18, PT ;  /* 0x000000121600720c */ /* 0x000fe40003f04270 */
[----:B----4-:R-:W-:-:S05]  /*c180*/  FSEL R62, R58, -INF , !P1 ;  /* 0xff8000003a3e7808 */ /* 0x010fca0004800000 */
[----:B------:R-:W4:Y:S01]  /*c190*/  MUFU.TANH R8, R24 ;  /* 0x0000001800087308 */ /* 0x000f220000002400 */
[----:B------:R-:W-:Y:S02]  /*c1a0*/  ISETP.GT.AND P1, PT, R22, R19, PT ;  /* 0x000000131600720c */ /* 0x000fe40003f24270 */
[----:B------:R-:W-:Y:S02]  /*c1b0*/  FSEL R11, R206, -INF , !P0 ;  /* 0xff800000ce0b7808 */ /* 0x000fe40004000000 */
[----:B------:R-:W-:-:S03]  /*c1c0*/  ISETP.GT.AND P0, PT, R22, R12, PT ;  /* 0x0000000c1600720c */ /* 0x000fc60003f04270 */
[----:B------:R-:W4:Y:S01]  /*c1d0*/  MUFU.TANH R29, R29 ;  /* 0x0000001d001d7308 */ /* 0x000f220000002400 */
[----:B------:R-:W-:-:S07]  /*c1e0*/  FSEL R178, R33, -INF , !P4 ;  /* 0xff80000021b27808 */ /* 0x000fce0006000000 */
[----:B------:R2:W-:Y:S01]  /*c1f0*/  MUFU.TANH R58, R180 ;  /* 0x000000b4003a7308 */ /* 0x0005e20000002400 */
[----:B------:R-:W-:Y:S02]  /*c200*/  FSEL R10, R208, -INF , !P1 ;  /* 0xff800000d00a7808 */ /* 0x000fe40004800000 */
[C---:B------:R-:W-:Y:S02]  /*c210*/  ISETP.GT.AND P4, PT, R22.reuse, R15, PT ;  /* 0x0000000f1600720c */ /* 0x040fe40003f84270 */
[----:B------:R-:W-:Y:S02]  /*c220*/  ISETP.GT.AND P1, PT, R22, R13, PT ;  /* 0x0000000d1600720c */ /* 0x000fe40003f24270 */
[----:B-1----:R-:W-:Y:S02]  /*c230*/  FSEL R37, R104, -INF , !P0 ;  /* 0xff80000068257808 */ /* 0x002fe40004000000 */
[----:B------:R-:W-:Y:S02]  /*c240*/  FSEL R111, R43, -INF , !P6 ;  /* 0xff8000002b6f7808 */ /* 0x000fe40007000000 */
[----:B------:R-:W-:-:S02]  /*c250*/  ISETP.GT.AND P0, PT, R22, R3, PT ;  /* 0x000000031600720c */ /* 0x000fc40003f04270 */
[----:B--2---:R-:W-:Y:S01]  /*c260*/  FSEL R180, R23, -INF , !P3 ;  /* 0xff80000017b47808 */ /* 0x004fe20005800000 */
[----:B------:R-:W-:Y:S01]  /*c270*/  FMUL.FTZ R23, R106, UR4 ;  /* 0x000000046a177c20 */ /* 0x000fe20008410000 */
[C---:B------:R-:W-:Y:S02]  /*c280*/  ISETP.GT.AND P6, PT, R22.reuse, R17, PT ;  /* 0x000000111600720c */ /* 0x040fe40003fc4270 */
[----:B------:R-:W-:-:S03]  /*c290*/  ISETP.GT.AND P5, PT, R22, R16, PT ;  /* 0x000000101600720c */ /* 0x000fc60003fa4270 */
[----:B------:R-:W1:Y:S01]  /*c2a0*/  MUFU.TANH R23, R23 ;  /* 0x0000001700177308 */ /* 0x000e620000002400 */
[----:B------:R-:W-:Y:S02]  /*c2b0*/  FSEL R25, R184, -INF , !P4 ;  /* 0xff800000b8197808 */ /* 0x000fe40006000000 */
[----:B------:R-:W-:Y:S02]  /*c2c0*/  FSEL R36, R182, -INF , !P1 ;  /* 0xff800000b6247808 */ /* 0x000fe40004800000 */
[C---:B------:R-:W-:Y:S02]  /*c2d0*/  ISETP.GT.AND P4, PT, R22.reuse, R5, PT ;  /* 0x000000051600720c */ /* 0x040fe40003f84270 */
[----:B------:R-:W-:Y:S02]  /*c2e0*/  ISETP.GT.AND P1, PT, R22, R4, PT ;  /* 0x000000041600720c */ /* 0x000fe40003f24270 */
[----:B---3--:R-:W-:Y:S02]  /*c2f0*/  FSEL R102, R102, -INF , !P0 ;  /* 0xff80000066667808 */ /* 0x008fe40004000000 */
[----:B------:R-:W-:-:S02]  /*c300*/  FSEL R33, R187, -INF , !P6 ;  /* 0xff800000bb217808 */ /* 0x000fc40007000000 */
[----:B------:R-:W-:Y:S02]  /*c310*/  FSEL R24, R186, -INF , !P5 ;  /* 0xff800000ba187808 */ /* 0x000fe40006800000 */
[----:B------:R-:W-:Y:S02]  /*c320*/  ISETP.GT.AND P0, PT, R21, R20, PT ;  /* 0x000000141500720c */ /* 0x000fe40003f04270 */
[C---:B------:R-:W-:Y:S02]  /*c330*/  ISETP.GT.AND P6, PT, R22.reuse, R7, PT ;  /* 0x000000071600720c */ /* 0x040fe40003fc4270 */
[----:B------:R-:W-:Y:S01]  /*c340*/  ISETP.GT.AND P5, PT, R22, R6, PT ;  /* 0x000000061600720c */ /* 0x000fe20003fa4270 */
[----:B------:R-:W2:Y:S01]  /*c350*/  MUFU.TANH R181, R181 ;  /* 0x000000b500b57308 */ /* 0x000ea20000002400 */
[----:B-----5:R-:W-:Y:S02]  /*c360*/  FSEL R61, R61, -INF , !P4 ;  /* 0xff8000003d3d7808 */ /* 0x020fe40006000000 */
[----:B------:R-:W-:-:S02]  /*c370*/  ISETP.GE.AND P3, PT, R20, R226, PT ;  /* 0x000000e21400720c */ /* 0x000fc40003f66270 */
[----:B----4-:R-:W-:Y:S02]  /*c380*/  FSEL R104, R8, -INF , !P1 ;  /* 0xff80000008687808 */ /* 0x010fe40004800000 */
[C---:B------:R-:W-:Y:S01]  /*c390*/  ISETP.GE.AND P4, PT, R20.reuse, R229, PT ;  /* 0x000000e51400720c */ /* 0x040fe20003f86270 */
[----:B------:R-:W3:Y:S01]  /*c3a0*/  MUFU.TANH R107, R107 ;  /* 0x0000006b006b7308 */ /* 0x000ee20000002400 */
[----:B------:R-:W-:Y:S01]  /*c3b0*/  BAR.SYNC.DEFER_BLOCKING 0x0 ;  /* 0x0000000000007b1d */ /* 0x000fe20000010000 */
[----:B------:R-:W-:Y:S02]  /*c3c0*/  ISETP.GE.AND P1, PT, R20, R228, PT ;  /* 0x000000e41400720c */ /* 0x000fe40003f26270 */
[----:B------:R-:W-:Y:S02]  /*c3d0*/  FSEL R8, R214, -INF , !P0 ;  /* 0xff800000d6087808 */ /* 0x000fe40004000000 */
[----:B------:R-:W-:Y:S02]  /*c3e0*/  FSEL R43, R65, -INF , !P6 ;  /* 0xff800000412b7808 */ /* 0x000fe40007000000 */
[----:B------:R-:W-:-:S02]  /*c3f0*/  FSEL R59, R29, -INF , !P5 ;  /* 0xff8000001d3b7808 */ /* 0x000fc40006800000 */
[----:B------:R-:W-:Y:S02]  /*c400*/  ISETP.GT.AND P6, PT, R225, R20, PT ;  /* 0x00000014e100720c */ /* 0x000fe40003fc4270 */
[----:B------:R-:W-:Y:S02]  /*c410*/  ISETP.GE.AND P5, PT, R20, R227, PT ;  /* 0x000000e31400720c */ /* 0x000fe40003fa6270 */
[----:B------:R-:W-:Y:S01]  /*c420*/  FSEL R20, R9, -INF , !P3 ;  /* 0xff80000009147808 */ /* 0x000fe20005800000 */
[----:B------:R-:W-:Y:S01]  /*c430*/  FMUL.FTZ R9, R66, UR4 ;  /* 0x0000000442097c20 */ /* 0x000fe20008410000 */
[----:B------:R-:W-:Y:S02]  /*c440*/  FSEL R65, R34, -INF , !P4 ;  /* 0xff80000022417808 */ /* 0x000fe40006000000 */
[----:B------:R-:W-:Y:S01]  /*c450*/  FSEL R22, R8, -INF , !P1 ;  /* 0xff80000008167808 */ /* 0x000fe20004800000 */
[----:B------:R4:W5:Y:S01]  /*c460*/  MUFU.TANH R34, R100 ;  /* 0x0000006400227308 */ /* 0x0009620000002400 */
[----:B------:R-:W-:-:S02]  /*c470*/  ISETP.GT.AND P1, PT, R21, R19, PT ;  /* 0x000000131500720c */ /* 0x000fc40003f24270 */
[----:B------:R-:W-:Y:S02]  /*c480*/  FSEL R47, R215, -INF , !P6 ;  /* 0xff800000d72f7808 */ /* 0x000fe40007000000 */
[----:B------:R-:W-:Y:S02]  /*c490*/  ISETP.GT.AND P6, PT, R225, R19, PT ;  /* 0x00000013e100720c */ /* 0x000fe40003fc4270 */
[----:B------:R-:W-:Y:S01]  /*c4a0*/  ISETP.GE.AND P0, PT, R19, R228, PT ;  /* 0x000000e41300720c */ /* 0x000fe20003f06270 */
[----:B------:R-:W5:Y:S01]  /*c4b0*/  MUFU.TANH R9, R9 ;  /* 0x0000000900097308 */ /* 0x000f620000002400 */
[----:B-1----:R-:W-:Y:S02]  /*c4c0*/  FSEL R8, R23, -INF , !P1 ;  /* 0xff80000017087808 */ /* 0x002fe40004800000 */
[----:B------:R-:W-:Y:S02]  /*c4d0*/  FSEL R47, R47, -INF , !P5 ;  /* 0xff8000002f2f7808 */ /* 0x000fe40006800000 */
[----:B------:R-:W-:-:S02]  /*c4e0*/  ISETP.GE.AND P5, PT, R19, R227, PT ;  /* 0x000000e31300720c */ /* 0x000fc40003fa6270 */
[----:B------:R-:W-:Y:S02]  /*c4f0*/  ISETP.GE.AND P4, PT, R19, R229, PT ;  /* 0x000000e51300720c */ /* 0x000fe40003f86270 */
[----:B------:R-:W-:Y:S02]  /*c500*/  FSEL R58, R58, -INF , !P6 ;  /* 0xff8000003a3a7808 */ /* 0x000fe40007000000 */
[----:B------:R-:W-:Y:S02]  /*c510*/  FSEL R23, R8, -INF , !P0 ;  /* 0xff80000008177808 */ /* 0x000fe40004000000 */
[-C--:B------:R-:W-:Y:S02]  /*c520*/  ISETP.GT.AND P6, PT, R225, R18.reuse, PT ;  /* 0x00000012e100720c */ /* 0x080fe40003fc4270 */
[----:B------:R-:W-:Y:S02]  /*c530*/  ISETP.GT.AND P0, PT, R21, R18, PT ;  /* 0x000000121500720c */ /* 0x000fe40003f04270 */
[----:B------:R-:W-:-:S02]  /*c540*/  ISETP.GE.AND P3, PT, R19, R226, PT ;  /* 0x000000e21300720c */ /* 0x000fc40003f66270 */
[----:B------:R-:W-:Y:S02]  /*c550*/  FSEL R58, R58, -INF , !P5 ;  /* 0xff8000003a3a7808 */ /* 0x000fe40006800000 */
[----:B----4-:R-:W-:Y:S02]  /*c560*/  FSEL R100, R42, -INF , !P4 ;  /* 0xff8000002a647808 */ /* 0x010fe40006000000 */
[C---:B------:R-:W-:Y:S02]  /*c570*/  ISETP.GE.AND P5, PT, R18.reuse, R227, PT ;  /* 0x000000e31200720c */ /* 0x040fe40003fa6270 */
[----:B------:R-:W-:Y:S02]  /*c580*/  ISETP.GE.AND P1, PT, R18, R228, PT ;  /* 0x000000e41200720c */ /* 0x000fe40003f26270 */
[----:B--2---:R-:W-:Y:S02]  /*c590*/  FSEL R42, R181, -INF , !P6 ;  /* 0xff800000b52a7808 */ /* 0x004fe40007000000 */
[----:B---3--:R-:W-:Y:S01]  /*c5a0*/  FSEL R8, R107, -INF , !P0 ;  /* 0xff8000006b087808 */ /* 0x008fe20004000000 */
[----:B------:R-:W1:Y:S01]  /*c5b0*/  MUFU.TANH R101, R101 ;  /* 0x0000006500657308 */ /* 0x000e620000002400 */
[----:B------:R-:W-:-:S02]  /*c5c0*/  FSEL R19, R10, -INF , !P3 ;  /* 0xff8000000a137808 */ /* 0x000fc40005800000 */
[----:B------:R-:W-:Y:S02]  /*c5d0*/  ISETP.GT.AND P6, PT, R225, R17, PT ;  /* 0x00000011e100720c */ /* 0x000fe40003fc4270 */
[----:B------:R-:W-:Y:S02]  /*c5e0*/  ISETP.GE.AND P3, PT, R18, R226, PT ;  /* 0x000000e21200720c */ /* 0x000fe40003f66270 */
[----:B------:R-:W-:Y:S02]  /*c5f0*/  FSEL R42, R42, -INF , !P5 ;  /* 0xff8000002a2a7808 */ /* 0x000fe40006800000 */
[----:B------:R-:W-:Y:S01]  /*c600*/  FSEL R29, R8, -INF , !P1 ;  /* 0xff800000081d7808 */ /* 0x000fe20004800000 */
[----:B------:R-:W-:Y:S01]  /*c610*/  FMUL.FTZ R10, R56, UR4 ;  /* 0x00000004380a7c20 */ /* 0x000fe20008410000 */
[----:B------:R-:W-:Y:S02]  /*c620*/  ISETP.GE.AND P4, PT, R18, R229, PT ;  /* 0x000000e51200720c */ /* 0x000fe40003f86270 */
[----:B------:R-:W-:-:S02]  /*c630*/  ISETP.GE.AND P5, PT, R17, R227, PT ;  /* 0x000000e31100720c */ /* 0x000fc40003fa6270 */
[----:B-----5:R-:W-:Y:S02]  /*c640*/  FSEL R8, R34, -INF , !P6 ;  /* 0xff80000022087808 */ /* 0x020fe40007000000 */
[----:B------:R-:W-:Y:S02]  /*c650*/  FSEL R18, R11, -INF , !P3 ;  /* 0xff8000000b127808 */ /* 0x000fe40005800000 */
[----:B------:R-:W-:Y:S01]  /*c660*/  ISETP.GT.AND P1, PT, R21, R17, PT ;  /* 0x000000111500720c */ /* 0x000fe20003f24270 */
[----:B------:R-:W2:Y:S01]  /*c670*/  MUFU.TANH R11, R67 ;  /* 0x00000043000b7308 */ /* 0x000ea20000002400 */
[----:B------:R-:W-:Y:S02]  /*c680*/  FSEL R193, R8, -INF , !P5 ;  /* 0xff80000008c17808 */ /* 0x000fe40006800000 */
[----:B------:R-:W-:Y:S01]  /*c690*/  FSEL R8, R9, -INF , !P1 ;  /* 0xff80000009087808 */ /* 0x000fe20004800000 */
[----:B------:R-:W-:Y:S01]  /*c6a0*/  FMUL.FTZ R9, R54, UR4 ;  /* 0x0000000436097c20 */ /* 0x000fe20008410000 */
[----:B------:R-:W-:-:S03]  /*c6b0*/  FSEL R46, R46, -INF , !P4 ;  /* 0xff8000002e2e7808 */ /* 0x000fc60006000000 */
[----:B------:R-:W3:Y:S01]  /*c6c0*/  MUFU.TANH R10, R10 ;  /* 0x0000000a000a7308 */ /* 0x000ee20000002400 */
[C---:B------:R-:W-:Y:S02]  /*c6d0*/  ISETP.GE.AND P4, PT, R17.reuse, R229, PT ;  /* 0x000000e51100720c */ /* 0x040fe40003f86270 */
[C---:B------:R-:W-:Y:S02]  /*c6e0*/  ISETP.GE.AND P3, PT, R17.reuse, R226, PT ;  /* 0x000000e21100720c */ /* 0x040fe40003f66270 */
[----:B------:R-:W-:Y:S01]  /*c6f0*/  ISETP.GE.AND P0, PT, R17, R228, PT ;  /* 0x000000e41100720c */ /* 0x000fe20003f06270 */
[----:B------:R-:W-:Y:S01]  /*c700*/  FMUL.FTZ R17, R57, UR4 ;  /* 0x0000000439117c20 */ /* 0x000fe20008410000 */
[----:B------:R-:W-:Y:S01]  /*c710*/  ISETP.GT.AND P6, PT, R225, R16, PT ;  /* 0x00000010e100720c */ /* 0x000fe20003fc4270 */
[----:B------:R-:W4:Y:S01]  /*c720*/  MUFU.TANH R9, R9 ;  /* 0x0000000900097308 */ /* 0x000f220000002400 */
[----:B------:R-:W-:Y:S02]  /*c730*/  FSEL R194, R48, -INF , !P4 ;  /* 0xff80000030c27808 */ /* 0x000fe40006000000 */
[----:B------:R-:W-:-:S02]  /*c740*/  FSEL R107, R33, -INF , !P3 ;  /* 0xff800000216b7808 */ /* 0x000fc40005800000 */
[----:B------:R-:W-:Y:S02]  /*c750*/  FSEL R186, R8, -INF , !P0 ;  /* 0xff80000008ba7808 */ /* 0x000fe40004000000 */
[C---:B------:R-:W-:Y:S02]  /*c760*/  ISETP.GE.AND P5, PT, R16.reuse, R227, PT ;  /* 0x000000e31000720c */ /* 0x040fe40003fa6270 */
[C---:B------:R-:W-:Y:S02]  /*c770*/  ISETP.GE.AND P4, PT, R16.reuse, R229, PT ;  /* 0x000000e51000720c */ /* 0x040fe40003f86270 */
[C---:B------:R-:W-:Y:S02]  /*c780*/  ISETP.GE.AND P3, PT, R16.reuse, R226, PT ;  /* 0x000000e21000720c */ /* 0x040fe40003f66270 */
[----:B------:R-:W-:Y:S02]  /*c790*/  ISETP.GE.AND P1, PT, R16, R228, PT ;  /* 0x000000e41000720c */ /* 0x000fe40003f26270 */
[----:B------:R-:W-:Y:S01]  /*c7a0*/  ISETP.GT.AND P0, PT, R21, R16, PT ;  /* 0x000000101500720c */ /* 0x000fe20003f04270 */
[----:B------:R-:W-:Y:S01]  /*c7b0*/  FMUL.FTZ R16, R55, UR4 ;  /* 0x0000000437107c20 */ /* 0x000fe20008410000 */
[----:B-1----:R-:W-:Y:S01]  /*c7c0*/  FSEL R8, R101, -INF , !P6 ;  /* 0xff80000065087808 */ /* 0x002fe20007000000 */
[----:B------:R-:W1:Y:S01]  /*c7d0*/  MUFU.TANH R17, R17 ;  /* 0x0000001100117308 */ /* 0x000e620000002400 */
[----:B------:R-:W-:-:S02]  /*c7e0*/  ISETP.GT.AND P6, PT, R225, R15, PT ;  /* 0x0000000fe100720c */ /* 0x000fc40003fc4270 */
[----:B------:R-:W-:Y:S02]  /*c7f0*/  FSEL R190, R8, -INF , !P5 ;  /* 0xff80000008be7808 */ /* 0x000fe40006800000 */
[----:B--2---:R-:W-:Y:S01]  /*c800*/  FSEL R8, R11, -INF , !P0 ;  /* 0xff8000000b087808 */ /* 0x004fe20004000000 */
[----:B------:R-:W-:Y:S02]  /*c810*/  FMUL.FTZ R11, R40, UR4 ;  /* 0x00000004280b7c20 */ /* 0x000fe40008410000 */
[----:B------:R-:W2:Y:S01]  /*c820*/  MUFU.TANH R16, R16 ;  /* 0x0000001000107308 */ /* 0x000ea20000002400 */
[----:B------:R-:W-:Y:S02]  /*c830*/  FSEL R185, R8, -INF , !P1 ;  /* 0xff80000008b97808 */ /* 0x000fe40004800000 */
[----:B------:R-:W-:Y:S02]  /*c840*/  ISETP.GE.AND P5, PT, R15, R227, PT ;  /* 0x000000e30f00720c */ /* 0x000fe40003fa6270 */
[----:B---3--:R-:W-:Y:S01]  /*c850*/  FSEL R8, R10, -INF , !P6 ;  /* 0xff8000000a087808 */ /* 0x008fe20007000000 */
[----:B------:R-:W-:Y:S01]  /*c860*/  FMUL.FTZ R10, R50, UR4 ;  /* 0x00000004320a7c20 */ /* 0x000fe20008410000 */
[----:B------:R-:W-:Y:S01]  /*c870*/  ISETP.GT.AND P1, PT, R21, R15, PT ;  /* 0x0000000f1500720c */ /* 0x000fe20003f24270 */
[----:B------:R-:W3:Y:S01]  /*c880*/  MUFU.TANH R11, R11 ;  /* 0x0000000b000b7308 */ /* 0x000ee20000002400 */
[----:B------:R-:W-:-:S02]  /*c890*/  FSEL R188, R8, -INF , !P5 ;  /* 0xff80000008bc7808 */ /* 0x000fc40006800000 */
[----:B------:R-:W-:Y:S02]  /*c8a0*/  ISETP.GE.AND P0, PT, R15, R228, PT ;  /* 0x000000e40f00720c */ /* 0x000fe40003f06270 */
[----:B----4-:R-:W-:Y:S02]  /*c8b0*/  FSEL R8, R9, -INF , !P1 ;  /* 0xff80000009087808 */ /* 0x010fe40004800000 */
[----:B------:R-:W-:Y:S01]  /*c8c0*/  ISETP.GT.AND P6, PT, R225, R14, PT ;  /* 0x0000000ee100720c */ /* 0x000fe20003fc4270 */
[----:B------:R-:W4:Y:S01]  /*c8d0*/  MUFU.TANH R10, R10 ;  /* 0x0000000a000a7308 */ /* 0x000f220000002400 */
[----:B------:R-:W-:Y:S02]  /*c8e0*/  FSEL R192, R49, -INF , !P4 ;  /* 0xff80000031c07808 */ /* 0x000fe40006000000 */
[----:B------:R-:W-:Y:S02]  /*c8f0*/  FSEL R54, R24, -INF , !P3 ;  /* 0xff80000018367808 */ /* 0x000fe40005800000 */
[----:B------:R-:W-:-:S02]  /*c900*/  FSEL R184, R8, -INF , !P0 ;  /* 0xff80000008b87808 */ /* 0x000fc40004000000 */
[C---:B------:R-:W-:Y:S02]  /*c910*/  ISETP.GE.AND P4, PT, R15.reuse, R229, PT ;  /* 0x000000e50f00720c */ /* 0x040fe40003f86270 */
[----:B------:R-:W-:Y:S01]  /*c920*/  ISETP.GE.AND P3, PT, R15, R226, PT ;  /* 0x000000e20f00720c */ /* 0x000fe20003f66270 */
[----:B------:R-:W-:Y:S01]  /*c930*/  FMUL.FTZ R15, R41, UR4 ;  /* 0x00000004290f7c20 */ /* 0x000fe20008410000 */
[----:B------:R-:W-:Y:S02]  /*c940*/  ISETP.GE.AND P5, PT, R14, R227, PT ;  /* 0x000000e30e00720c */ /* 0x000fe40003fa6270 */
[----:B-1----:R-:W-:Y:S02]  /*c950*/  FSEL R8, R17, -INF , !P6 ;  /* 0xff80000011087808 */ /* 0x002fe40007000000 */
[----:B------:R-:W-:Y:S02]  /*c960*/  ISETP.GT.AND P0, PT, R21, R14, PT ;  /* 0x0000000e1500720c */ /* 0x000fe40003f04270 */
[----:B------:R-:W-:-:S02]  /*c970*/  FSEL R191, R53, -INF , !P4 ;  /* 0xff80000035bf7808 */ /* 0x000fc40006000000 */
[----:B------:R-:W-:Y:S02]  /*c980*/  FSEL R41, R25, -INF , !P3 ;  /* 0xff80000019297808 */ /* 0x000fe40005800000 */
[----:B------:R-:W-:Y:S02]  /*c990*/  FSEL R187, R8, -INF , !P5 ;  /* 0xff80000008bb7808 */ /* 0x000fe40006800000 */
[C---:B------:R-:W-:Y:S02]  /*c9a0*/  ISETP.GE.AND P4, PT, R14.reuse, R229, PT ;  /* 0x000000e50e00720c */ /* 0x040fe40003f86270 */
[C---:B------:R-:W-:Y:S02]  /*c9b0*/  ISETP.GE.AND P3, PT, R14.reuse, R226, PT ;  /* 0x000000e20e00720c */ /* 0x040fe40003f66270 */
[----:B------:R-:W-:Y:S01]  /*c9c0*/  ISETP.GE.AND P1, PT, R14, R228, PT ;  /* 0x000000e40e00720c */ /* 0x000fe20003f26270 */
[----:B------:R-:W-:Y:S01]  /*c9d0*/  FMUL.FTZ R14, R51, UR4 ;  /* 0x00000004330e7c20 */ /* 0x000fe20008410000 */
[----:B--2---:R-:W-:Y:S01]  /*c9e0*/  FSEL R8, R16, -INF , !P0 ;  /* 0xff80000010087808 */ /* 0x004fe20004000000 */
[----:B------:R-:W1:Y:S01]  /*c9f0*/  MUFU.TANH R15, R15 ;  /* 0x0000000f000f7308 */ /* 0x000e620000002400 */
[----:B------:R-:W-:-:S02]  /*ca00*/  ISETP.GT.AND P6, PT, R225, R13, PT ;  /* 0x0000000de100720c */ /* 0x000fc40003fc4270 */
[----:B------:R-:W-:Y:S02]  /*ca10*/  FSEL R106, R8, -INF , !P1 ;  /* 0xff800000086a7808 */ /* 0x000fe40004800000 */
[----:B------:R-:W-:Y:S02]  /*ca20*/  ISETP.GE.AND P5, PT, R13, R227, PT ;  /* 0x000000e30d00720c */ /* 0x000fe40003fa6270 */
[----:B---3--:R-:W-:Y:S01]  /*ca30*/  FSEL R8, R11, -INF , !P6 ;  /* 0xff8000000b087808 */ /* 0x008fe20007000000 */
[----:B------:R-:W2:Y:S01]  /*ca40*/  MUFU.TANH R14, R14 ;  /* 0x0000000e000e7308 */ /* 0x000ea20000002400 */
[----:B------:R-:W-:Y:S01]  /*ca50*/  ISETP.GT.AND P1, PT, R21, R13, PT ;  /* 0x0000000d1500720c */ /* 0x000fe20003f24270 */
[----:B------:R-:W-:Y:S01]  /*ca60*/  FMUL.FTZ R9, R44, UR4 ;  /* 0x000000042c097c20 */ /* 0x000fe20008410000 */
[----:B------:R-:W-:Y:S02]  /*ca70*/  FSEL R207, R8, -INF , !P5 ;  /* 0xff80000008cf7808 */ /* 0x000fe40006800000 */
[----:B----4-:R-:W-:Y:S01]  /*ca80*/  FSEL R8, R10, -INF , !P1 ;  /* 0xff8000000a087808 */ /* 0x010fe20004800000 */
[----:B------:R-:W-:-:S02]  /*ca90*/  FMUL.FTZ R10, R30, UR4 ;  /* 0x000000041e0a7c20 */ /* 0x000fc40008410000 */
[----:B------:R-:W3:Y:S01]  /*caa0*/  MUFU.TANH R9, R9 ;  /* 0x0000000900097308 */ /* 0x000ee20000002400 */
[----:B------:R-:W-:Y:S02]  /*cab0*/  ISETP.GE.AND P0, PT, R13, R228, PT ;  /* 0x000000e40d00720c */ /* 0x000fe40003f06270 */
[----:B------:R-:W-:Y:S02]  /*cac0*/  ISETP.GT.AND P6, PT, R225, R12, PT ;  /* 0x0000000ce100720c */ /* 0x000fe40003fc4270 */
[----:B------:R-:W-:-:S03]  /*cad0*/  FSEL R189, R60, -INF , !P4 ;  /* 0xff8000003cbd7808 */ /* 0x000fc60006000000 */
[----:B------:R-:W4:Y:S01]  /*cae0*/  MUFU.TANH R10, R10 ;  /* 0x0000000a000a7308 */ /* 0x000f220000002400 */
[----:B------:R-:W-:Y:S02]  /*caf0*/  FSEL R40, R35, -INF , !P3 ;  /* 0xff80000023287808 */ /* 0x000fe40005800000 */
[----:B------:R-:W-:Y:S01]  /*cb00*/  FSEL R200, R8, -INF , !P0 ;  /* 0xff80000008c87808 */ /* 0x000fe20004000000 */
[----:B------:R-:W-:Y:S01]  /*cb10*/  FMUL.FTZ R11, R31, UR4 ;  /* 0x000000041f0b7c20 */ /* 0x000fe20008410000 */
[C---:B------:R-:W-:Y:S02]  /*cb20*/  ISETP.GE.AND P4, PT, R13.reuse, R229, PT ;  /* 0x000000e50d00720c */ /* 0x040fe40003f86270 */
[----:B------:R-:W-:Y:S01]  /*cb30*/  ISETP.GE.AND P3, PT, R13, R226, PT ;  /* 0x000000e20d00720c */ /* 0x000fe20003f66270 */
[----:B------:R-:W-:Y:S01]  /*cb40*/  FMUL.FTZ R13, R45, UR4 ;  /* 0x000000042d0d7c20 */ /* 0x000fe20008410000 */
[----:B------:R-:W-:Y:S02]  /*cb50*/  ISETP.GE.AND P5, PT, R12, R227, PT ;  /* 0x000000e30c00720c */ /* 0x000fe40003fa6270 */
[----:B-1----:R-:W-:-:S02]  /*cb60*/  FSEL R8, R15, -INF , !P6 ;  /* 0xff8000000f087808 */ /* 0x002fc40007000000 */
[----:B------:R-:W-:Y:S02]  /*cb70*/  ISETP.GT.AND P0, PT, R21, R12, PT ;  /* 0x0000000c1500720c */ /* 0x000fe40003f04270 */
[----:B------:R-:W-:Y:S02]  /*cb80*/  FSEL R208, R63, -INF , !P4 ;  /* 0xff8000003fd07808 */ /* 0x000fe40006000000 */
[----:B------:R-:W-:Y:S02]  /*cb90*/  FSEL R197, R36, -INF , !P3 ;  /* 0xff80000024c57808 */ /* 0x000fe40005800000 */
[----:B------:R-:W-:Y:S02]  /*cba0*/  FSEL R204, R8, -INF , !P5 ;  /* 0xff80000008cc7808 */ /* 0x000fe40006800000 */
[C---:B------:R-:W-:Y:S02]  /*cbb0*/  ISETP.GE.AND P4, PT, R12.reuse, R229, PT ;  /* 0x000000e50c00720c */ /* 0x040fe40003f86270 */
[----:B------:R-:W-:-:S02]  /*cbc0*/  ISETP.GE.AND P3, PT, R12, R226, PT ;  /* 0x000000e20c00720c */ /* 0x000fc40003f66270 */
[----:B------:R-:W-:Y:S02]  /*cbd0*/  ISETP.GE.AND P1, PT, R12, R228, PT ;  /* 0x000000e40c00720c */ /* 0x000fe40003f26270 */
[----:B--2---:R-:W-:Y:S01]  /*cbe0*/  FSEL R8, R14, -INF , !P0 ;  /* 0xff8000000e087808 */ /* 0x004fe20004000000 */
[----:B------:R-:W1:Y:S01]  /*cbf0*/  MUFU.TANH R13, R13 ;  /* 0x0000000d000d7308 */ /* 0x000e620000002400 */
[----:B------:R-:W-:Y:S02]  /*cc00*/  ISETP.GT.AND P6, PT, R225, R7, PT ;  /* 0x00000007e100720c */ /* 0x000fe40003fc4270 */
[----:B------:R-:W-:Y:S02]  /*cc10*/  FSEL R206, R103, -INF , !P4 ;  /* 0xff80000067ce7808 */ /* 0x000fe40006000000 */
[----:B------:R-:W-:-:S03]  /*cc20*/  FSEL R195, R37, -INF , !P3 ;  /* 0xff80000025c37808 */ /* 0x000fc60005800000 */
[----:B------:R-:W2:Y:S01]  /*cc30*/  MUFU.TANH R11, R11 ;  /* 0x0000000b000b7308 */ /* 0x000ea20000002400 */
[----:B------:R-:W-:Y:S02]  /*cc40*/  FSEL R199, R8, -INF , !P1 ;  /* 0xff80000008c77808 */ /* 0x000fe40004800000 */
[C---:B------:R-:W-:Y:S02]  /*cc50*/  ISETP.GE.AND P5, PT, R7.reuse, R227, PT ;  /* 0x000000e30700720c */ /* 0x040fe40003fa6270 */
[C---:B------:R-:W-:Y:S02]  /*cc60*/  ISETP.GE.AND P4, PT, R7.reuse, R229, PT ;  /* 0x000000e50700720c */ /* 0x040fe40003f86270 */
[C---:B------:R-:W-:Y:S02]  /*cc70*/  ISETP.GE.AND P3, PT, R7.reuse, R226, PT ;  /* 0x000000e20700720c */ /* 0x040fe40003f66270 */
[----:B------:R-:W-:Y:S02]  /*cc80*/  ISETP.GE.AND P0, PT, R7, R228, PT ;  /* 0x000000e40700720c */ /* 0x000fe40003f06270 */
[----:B------:R-:W-:-:S02]  /*cc90*/  ISETP.GT.AND P1, PT, R21, R7, PT ;  /* 0x000000071500720c */ /* 0x000fc40003f24270 */
[----:B---3--:R-:W-:Y:S01]  /*cca0*/  FSEL R7, R9, -INF , !P6 ;  /* 0xff80000009077808 */ /* 0x008fe20007000000 */
[----:B------:R-:W-:Y:S01]  /*ccb0*/  FMUL.FTZ R9, R38, UR4 ;  /* 0x0000000426097c20 */ /* 0x000fe20008410000 */
[----:B----4-:R-:W-:Y:S02]  /*ccc0*/  FSEL R8, R10, -INF , !P1 ;  /* 0xff8000000a087808 */ /* 0x010fe40004800000 */
[----:B------:R-:W-:Y:S01]  /*ccd0*/  ISETP.GE.AND P1, PT, R6, R226, PT ;  /* 0x000000e20600720c */ /* 0x000fe20003f26270 */
[----:B------:R-:W-:Y:S02]  /*cce0*/  FMUL.FTZ R39, R39, UR4 ;  /* 0x0000000427277c20 */ /* 0x000fe40008410000 */
[----:B------:R-:W3:Y:S01]  /*ccf0*/  MUFU.TANH R9, R9 ;  /* 0x0000000900097308 */ /* 0x000ee20000002400 */
[----:B------:R-:W-:Y:S02]  /*cd00*/  FSEL R198, R8, -INF , !P0 ;  /* 0xff80000008c67808 */ /* 0x000fe40004000000 */
[----:B------:R-:W-:-:S02]  /*cd10*/  FSEL R14, R59, -INF , !P1 ;  /* 0xff8000003b0e7808 */ /* 0x000fc40004800000 */
[-C--:B------:R-:W-:Y:S02]  /*cd20*/  ISETP.GT.AND P6, PT, R225, R6.reuse, PT ;  /* 0x00000006e100720c */ /* 0x080fe40003fc4270 */
[----:B------:R-:W-:Y:S02]  /*cd30*/  ISETP.GT.AND P0, PT, R21, R6, PT ;  /* 0x000000061500720c */ /* 0x000fe40003f04270 */
[----:B------:R-:W-:Y:S01]  /*cd40*/  ISETP.GE.AND P1, PT, R5, R226, PT ;  /* 0x000000e20500720c */ /* 0x000fe20003f26270 */
[----:B------:R-:W4:Y:S01]  /*cd50*/  MUFU.TANH R8, R39 ;  /* 0x0000002700087308 */ /* 0x000f220000002400 */
[----:B------:R-:W-:Y:S02]  /*cd60*/  FSEL R202, R7, -INF , !P5 ;  /* 0xff80000007ca7808 */ /* 0x000fe40006800000 */
[----:B------:R-:W-:Y:S02]  /*cd70*/  FSEL R205, R52, -INF , !P4 ;  /* 0xff80000034cd7808 */ /* 0x000fe40006000000 */
[----:B------:R-:W-:-:S02]  /*cd80*/  FSEL R15, R43, -INF , !P3 ;  /* 0xff8000002b0f7808 */ /* 0x000fc40005800000 */
[C---:B------:R-:W-:Y:S02]  /*cd90*/  ISETP.GE.AND P5, PT, R6.reuse, R227, PT ;  /* 0x000000e30600720c */ /* 0x040fe40003fa6270 */
[C---:B------:R-:W-:Y:S02]  /*cda0*/  ISETP.GE.AND P4, PT, R6.reuse, R229, PT ;  /* 0x000000e50600720c */ /* 0x040fe40003f86270 */
[----:B------:R-:W-:Y:S02]  /*cdb0*/  ISETP.GE.AND P3, PT, R6, R228, PT ;  /* 0x000000e40600720c */ /* 0x000fe40003f66270 */
[----:B-1----:R-:W-:Y:S02]  /*cdc0*/  FSEL R7, R13, -INF , !P6 ;  /* 0xff8000000d077808 */ /* 0x002fe40007000000 */
[----:B--2---:R-:W-:Y:S02]  /*cdd0*/  FSEL R6, R11, -INF , !P0 ;  /* 0xff8000000b067808 */ /* 0x004fe40004000000 */
[----:B------:R-:W-:-:S02]  /*cde0*/  FSEL R215, R61, -INF , !P1 ;  /* 0xff8000003dd77808 */ /* 0x000fc40004800000 */
[----:B------:R-:W-:Y:S02]  /*cdf0*/  ISETP.GE.AND P1, PT, R0, R226, PT ;  /* 0x000000e20000720c */ /* 0x000fe40003f26270 */
[----:B------:R-:W-:Y:S02]  /*ce00*/  FSEL R201, R7, -INF , !P5 ;  /* 0xff80000007c97808 */ /* 0x000fe40006800000 */
[----:B------:R-:W-:Y:S01]  /*ce10*/  FSEL R196, R6, -INF , !P3 ;  /* 0xff80000006c47808 */ /* 0x000fe20005800000 */
[----:B------:R-:W-:Y:S01]  /*ce20*/  FMUL.FTZ R6, R26, UR4 ;  /* 0x000000041a067c20 */ /* 0x000fe20008410000 */
[----:B------:R-:W-:Y:S02]  /*ce30*/  ISETP.GE.AND P5, PT, R5, R227, PT ;  /* 0x000000e30500720c */ /* 0x000fe40003fa6270 */
[----:B------:R-:W-:Y:S02]  /*ce40*/  FSEL R214, R180, -INF , !P1 ;  /* 0xff800000b4d67808 */ /* 0x000fe40004800000 */
[----:B------:R-:W-:-:S02]  /*ce50*/  ISETP.GT.U32.AND P1, PT, R231, R230, PT ;  /* 0x000000e6e700720c */ /* 0x000fc40003f24070 */
[-C--:B------:R-:W-:Y:S01]  /*ce60*/  ISETP.GT.AND P0, PT, R21, R5.reuse, PT ;  /* 0x000000051500720c */ /* 0x080fe20003f04270 */
[----:B------:R1:W2:Y:S01]  /*ce70*/  MUFU.TANH R11, R6 ;  /* 0x00000006000b7308 */ /* 0x0002a20000002400 */
[----:B------:R-:W-:Y:S02]  /*ce80*/  P2R R12, PR, RZ, 0x20 ;  /* 0x00000020ff0c7803 */ /* 0x000fe40000000000 */
[----:B------:R-:W-:Y:S02]  /*ce90*/  ISETP.GT.AND P6, PT, R225, R5, PT ;  /* 0x00000005e100720c */ /* 0x000fe40003fc4270 */
[C---:B------:R-:W-:Y:S02]  /*cea0*/  ISETP.GE.AND P5, PT, R5.reuse, R229, PT ;  /* 0x000000e50500720c */ /* 0x040fe40003fa6270 */
[----:B------:R-:W-:Y:S02]  /*ceb0*/  ISETP.GE.AND P3, PT, R5, R228, PT ;  /* 0x000000e40500720c */ /* 0x000fe40003f66270 */
[----:B---3--:R-:W-:-:S02]  /*cec0*/  FSEL R5, R9, -INF , !P0 ;  /* 0xff80000009057808 */ /* 0x008fc40004000000 */
[----:B------:R-:W-:Y:S02]  /*ced0*/  ISETP.GT.AND P0, PT, R21, R0, PT ;  /* 0x000000001500720c */ /* 0x000fe40003f04270 */
[----:B------:R-:W-:Y:S02]  /*cee0*/  FSEL R219, R5, -INF , !P3 ;  /* 0xff80000005db7808 */ /* 0x000fe40005800000 */
[----:B------:R-:W-:Y:S02]  /*cef0*/  ISETP.GE.AND P3, PT, R0, R228, PT ;  /* 0x000000e40000720c */ /* 0x000fe40003f66270 */
[----:B----4-:R-:W-:Y:S01]  /*cf00*/  FSEL R5, R8, -INF , !P0 ;  /* 0xff80000008057808 */ /* 0x010fe20004000000 */
[----:B------:R-:W-:Y:S01]  /*cf10*/  FMUL.FTZ R10, R27, UR4 ;  /* 0x000000041b0a7c20 */ /* 0x000fe20008410000 */
[----:B------:R-:W-:Y:S02]  /*cf20*/  ISETP.GE.AND P0, PT, R4, R226, PT ;  /* 0x000000e20400720c */ /* 0x000fe40003f06270 */
[----:B------:R-:W-:-:S02]  /*cf30*/  FSEL R203, R62, -INF , !P4 ;  /* 0xff8000003ecb7808 */ /* 0x000fc40006000000 */
[----:B------:R-:W-:Y:S02]  /*cf40*/  FSEL R230, R5, -INF , !P3 ;  /* 0xff80000005e67808 */ /* 0x000fe40005800000 */
[C---:B------:R-:W-:Y:S02]  /*cf50*/  ISETP.GT.AND P4, PT, R21.reuse, R4, PT ;  /* 0x000000041500720c */ /* 0x040fe40003f84270 */
[----:B------:R-:W-:Y:S02]  /*cf60*/  FSEL R216, R104, -INF , !P0 ;  /* 0xff80000068d87808 */ /* 0x000fe40004000000 */
[----:B------:R-:W-:Y:S01]  /*cf70*/  ISETP.GT.AND P3, PT, R21, R3, PT ;  /* 0x000000031500720c */ /* 0x000fe20003f64270 */
[----:B-12---:R-:W-:-:S12]  /*cf80*/  @!P1 BRA `(.L_x_967) ;  /* 0x0000000000649947 */ /* 0x006fd80003800000 */
[----:B------:R-:W2:Y:S04]  /*cf90*/  LDL.LU R245, [R1+0x14] ;  /* 0x0000140001f57983 */ /* 0x000ea80000300800 */
[----:B------:R-:W3:Y:S04]  /*cfa0*/  LDL.LU R246, [R1+0x10] ;  /* 0x0000100001f67983 */ /* 0x000ee80000300800 */
[----:B------:R-:W4:Y:S04]  /*cfb0*/  LDL R247, [R1+0x3c] ;  /* 0x00003c0001f77983 */ /* 0x000f280000100800 */
[----:B------:R-:W5:Y:S01]  /*cfc0*/  LDL R252, [R1+0x38] ;  /* 0x0000380001fc7983 */ /* 0x000f620000100800 */
[----:B------:R-:W-:-:S04]  /*cfd0*/  VIADD R5, R239, 0xfffffffc ;  /* 0xfffffffcef057836 */ /* 0x000fc80000000000 */
[----:B---3--:R-:W-:-:S04]  /*cfe0*/  IMAD.WIDE.U32 R6, R5, R246, RZ ;  /* 0x000000f605067225 */ /* 0x008fc800078e00ff */
[----:B--2---:R-:W-:Y:S01]  /*cff0*/  IMAD R5, R5, R245, R7 ;  /* 0x000000f505057224 */ /* 0x004fe200078e0207 */
[C---:B----4-:R-:W-:Y:S01]  /*d000*/  LEA R8, P0, R6.reuse, R247, 0x7 ;  /* 0x000000f706087211 */ /* 0x050fe200078038ff */
[----:B------:R-:W-:-:S03]  /*d010*/  IMAD.SHL.U32 R7, R6, 0x40, RZ ;  /* 0x0000004006077824 */ /* 0x000fc600078e00ff */
[C-C-:B-----5:R-:W-:Y:S02]  /*d020*/  LEA.HI.X R9, R6.reuse, R252, R5.reuse, 0x7, P0 ;  /* 0x000000fc06097211 */ /* 0x160fe400000f3c05 */
[----:B------:R-:W-:Y:S02]  /*d030*/  SHF.L.U64.HI R6, R6, 0x6, R5 ;  /* 0x0000000606067819 */ /* 0x000fe40000010205 */
[C---:B------:R-:W-:Y:S01]  /*d040*/  LEA R5, P0, R246.reuse, R7, 0x5 ;  /* 0x00000007f6057211 */ /* 0x040fe200078028ff */
[----:B------:R-:W-:Y:S01]  /*d050*/  @!PT LDS RZ, [RZ] ;  /* 0x00000000fffff984 */ /* 0x000fe20000000800 */
[----:B------:R-:W-:Y:S01]  /*d060*/  @!PT LDS RZ, [RZ] ;  /* 0x00000000fffff984 */ /* 0x000fe20000000800 */
[----:B------:R-:W-:Y:S01]  /*d070*/  @!PT LDS RZ, [RZ] ;  /* 0x00000000fffff984 */ /* 0x000fe20000000800 */
[----:B------:R1:W-:Y:S03]  /*d080*/  LDGSTS.E.BYPASS.LTC128B.128 [R233+0x6000], desc[UR14][R8.64] ;  /* 0x0600000008e97fae */ /* 0x0003e6000b981a0e */
[----:B------:R-:W-:Y:S01]  /*d090*/  LEA.HI.X R7, R246, R6, R245, 0x5, P0 ;  /* 0x00000006f6077211 */ /* 0x000fe200000f2cf5 */
[----:B------:R1:W-:Y:S01]  /*d0a0*/  LDGSTS.E.BYPASS.LTC128B.128 [R233+0x7000], desc[UR14][R8.64+0x40] ;  /* 0x0700004008e97fae */ /* 0x0003e2000b981a0e */
[----:B------:R-:W-:-:S03]  /*d0b0*/  LEA R6, P0, R5, R247, 0x1 ;  /* 0x000000f705067211 */ /* 0x000fc600078008ff */
[----:B------:R1:W-:Y:S01]  /*d0c0*/  LDGSTS.E.BYPASS.LTC128B.128 [R233+0x8000], desc[UR14][R8.64+0x80] ;  /* 0x0800008008e97fae */ /* 0x0003e2000b981a0e */
[----:B------:R-:W-:-:S05]  /*d0d0*/  LEA.HI.X R7, R5, R252, R7, 0x1, P0 ;  /* 0x000000fc05077211 */ /* 0x000fca00000f0c07 */
[----:B------:R1:W-:Y:S04]  /*d0e0*/  LDGSTS.E.BYPASS.LTC128B.128 [R233+0x6800], desc[UR14][R6.64] ;  /* 0x0680000006e97fae */ /* 0x0003e8000b981a0e */
[----:B------:R1:W-:Y:S04]  /*d0f0*/  LDGSTS.E.BYPASS.LTC128B.128 [R233+0x7800], desc[UR14][R6.64+0x40] ;  /* 0x0780004006e97fae */ /* 0x0003e8000b981a0e */
[----:B------:R1:W-:Y:S04]  /*d100*/  LDGSTS.E.BYPASS.LTC128B.128 [R233+0x8800], desc[UR14][R6.64+0x80] ;  /* 0x0880008006e97fae */ /* 0x0003e8000b981a0e */
[----:B------:R-:W0:Y:S02]  /*d110*/  LDGDEPBAR ;  /* 0x00000000000079af */ /* 0x000e240000000000 */
.L_x_967:
[----:B------:R-:W2:Y:S01]  /*d120*/  LDL.LU R13, [R1+0x2c] ;  /* 0x00002c00010d7983 */ /* 0x000ea20000300800 */
[----:B------:R-:W-:Y:S02]  /*d130*/  MOV R16, R235 ;  /* 0x000000eb00107202 */ /* 0x000fe40000000f00 */
[----:B------:R-:W-:Y:S01]  /*d140*/  MOV R17, R234 ;  /* 0x000000ea00117202 */ /* 0x000fe20000000f00 */
[----:B------:R-:W3:Y:S01]  /*d150*/  LDL R30, [R1+0x4c] ;  /* 0x00004c00011e7983 */ /* 0x000ee20000100800 */
[----:B------:R-:W-:-:S03]  /*d160*/  MOV R21, R232 ;  /* 0x000000e800157202 */ /* 0x000fc60000000f00 */
[----:B------:R-:W4:Y:S01]  /*d170*/  LDL.LU R31, [R1] ;  /* 0x00000000011f7983 */ /* 0x000f220000300800 */
[----:B-1----:R1:W5:Y:S01]  /*d180*/  MUFU.TANH R9, R10 ;  /* 0x0000000a00097308 */ /* 0x0023620000002400 */
[----:B------:R-:W-:Y:S02]  /*d190*/  FMNMX3.FTZ R5, R221, R32, R22, !PT ;  /* 0x00000020dd057276 */ /* 0x000fe40007810016 */
[----:B------:R-:W-:Y:S01]  /*d1a0*/  FMNMX3.FTZ R6, R222, R28, R20, !PT ;  /* 0x0000001cde067276 */ /* 0x000fe20007810014 */
[----:B------:R-:W-:Y:S01]  /*d1b0*/  FMUL.FTZ R8, R108, UR4 ;  /* 0x000000046c087c20 */ /* 0x000fe20008410000 */
[----:B------:R-:W-:Y:S01]  /*d1c0*/  FMNMX3.FTZ R5, R5, R23, R29, !PT ;  /* 0x0000001705057276 */ /* 0x000fe2000781001d */
[----:B------:R-:W-:Y:S01]  /*d1d0*/  LDSM.16.MT88.4 R24, [R220+0x9000] ;  /* 0x00900000dc18783b */ /* 0x000fe20000004200 */
[----:B------:R-:W-:Y:S02]  /*d1e0*/  FSEL R7, R11, -INF , !P4 ;  /* 0xff8000000b077808 */ /* 0x000fe40006000000 */
[----:B------:R-:W-:-:S02]  /*d1f0*/  ISETP.GE.AND P0, PT, R4, R228, PT ;  /* 0x000000e40400720c */ /* 0x000fc40003f06270 */
[----:B------:R-:W-:Y:S02]  /*d200*/  FMNMX3.FTZ R6, R6, R19, R18, !PT ;  /* 0x0000001306067276 */ /* 0x000fe40007810012 */
[----:B------:R-:W-:Y:S01]  /*d210*/  FMNMX3.FTZ R5, R5, R186, R185, !PT ;  /* 0x000000ba05057276 */ /* 0x000fe200078100b9 */
[----:B------:R-:W5:Y:S01]  /*d220*/  MUFU.TANH R11, R8 ;  /* 0x00000008000b7308 */ /* 0x000f620000002400 */
[----:B------:R-:W-:Y:S02]  /*d230*/  FSEL R213, R7, -INF , !P0 ;  /* 0xff80000007d57808 */ /* 0x000fe40004000000 */
[----:B------:R-:W-:Y:S01]  /*d240*/  ISETP.GE.AND P0, PT, R3, R226, PT ;  /* 0x000000e20300720c */ /* 0x000fe20003f06270 */
[----:B-1----:R-:W-:Y:S01]  /*d250*/  FMUL.FTZ R10, R109, UR4 ;  /* 0x000000046d0a7c20 */ /* 0x002fe20008410000 */
[----:B------:R-:W-:Y:S02]  /*d260*/  FMNMX3.FTZ R6, R6, R107, R54, !PT ;  /* 0x0000006b06067276 */ /* 0x000fe40007810036 */
[----:B------:R-:W-:-:S02]  /*d270*/  FMNMX3.FTZ R5, R5, R184, R106, !PT ;  /* 0x000000b805057276 */ /* 0x000fc4000781006a */
[----:B------:R-:W-:Y:S01]  /*d280*/  FSEL R209, R102, -INF , !P0 ;  /* 0xff80000066d17808 */ /* 0x000fe20004000000 */
[----:B------:R-:W1:Y:S01]  /*d290*/  MUFU.TANH R10, R10 ;  /* 0x0000000a000a7308 */ /* 0x000e620000002400 */
[----:B------:R-:W-:Y:S02]  /*d2a0*/  FMNMX3.FTZ R6, R6, R41, R40, !PT ;  /* 0x0000002906067276 */ /* 0x000fe40007810028 */
[----:B------:R-:W-:Y:S02]  /*d2b0*/  FMNMX3.FTZ R5, R5, R200, R199, !PT ;  /* 0x000000c805057276 */ /* 0x000fe400078100c7 */
[----:B------:R-:W-:Y:S02]  /*d2c0*/  ISETP.GE.AND P0, PT, R3, R228, PT ;  /* 0x000000e40300720c */ /* 0x000fe40003f06270 */
[----:B-----5:R-:W-:Y:S02]  /*d2d0*/  FSEL R7, R9, -INF , !P3 ;  /* 0xff80000009077808 */ /* 0x020fe40005800000 */
[----:B------:R-:W-:-:S02]  /*d2e0*/  FMNMX3.FTZ R6, R6, R197, R195, !PT ;  /* 0x000000c506067276 */ /* 0x000fc400078100c3 */
[----:B------:R-:W-:Y:S02]  /*d2f0*/  FMNMX3.FTZ R5, R5, R198, R196, !PT ;  /* 0x000000c605057276 */ /* 0x000fe400078100c4 */
[----:B------:R-:W-:Y:S01]  /*d300*/  FSEL R210, R7, -INF , !P0 ;  /* 0xff80000007d27808 */ /* 0x000fe20004000000 */
[----:B------:R-:W-:Y:S01]  /*d310*/  FMUL.FTZ R7, R176, UR4 ;  /* 0x00000004b0077c20 */ /* 0x000fe20008410000 */
[----:B------:R-:W-:Y:S02]  /*d320*/  FMNMX3.FTZ R6, R6, R15, R14, !PT ;  /* 0x0000000f06067276 */ /* 0x000fe4000781000e */
[----:B------:R-:W-:Y:S01]  /*d330*/  FMNMX3.FTZ R5, R5, R219, R230, !PT ;  /* 0x000000db05057276 */ /* 0x000fe200078100e6 */
[----:B------:R-:W5:Y:S01]  /*d340*/  MUFU.TANH R8, R7 ;  /* 0x0000000700087308 */ /* 0x000f620000002400 */
[----:B------:R-:W-:Y:S02]  /*d350*/  ISETP.GT.AND P0, PT, R225, R0, PT ;  /* 0x00000000e100720c */ /* 0x000fe40003f04270 */
[----:B------:R-:W-:-:S02]  /*d360*/  ISETP.GE.AND P3, PT, R0, R227, PT ;  /* 0x000000e30000720c */ /* 0x000fc40003f66270 */
[----:B------:R-:W-:Y:S01]  /*d370*/  ISETP.GE.AND P4, PT, R0, R229, PT ;  /* 0x000000e50000720c */ /* 0x000fe20003f86270 */
[----:B------:R-:W-:Y:S01]  /*d380*/  FMUL.FTZ R0, R177, UR4 ;  /* 0x00000004b1007c20 */ /* 0x000fe20008410000 */
[----:B------:R-:W-:Y:S02]  /*d390*/  FMNMX3.FTZ R6, R6, R215, R214, !PT ;  /* 0x000000d706067276 */ /* 0x000fe400078100d6 */
[----:B------:R-:W-:Y:S02]  /*d3a0*/  FMNMX3.FTZ R101, R5, R213, R210, !PT ;  /* 0x000000d505657276 */ /* 0x000fe400078100d2 */
[----:B------:R-:W-:Y:S02]  /*d3b0*/  FSEL R5, R11, -INF , !P6 ;  /* 0xff8000000b057808 */ /* 0x000fe40007000000 */
[----:B------:R-:W-:Y:S01]  /*d3c0*/  ISETP.NE.AND P6, PT, R12, RZ, PT ;  /* 0x000000ff0c00720c */ /* 0x000fe20003fc5270 */
[----:B------:R5:W5:Y:S01]  /*d3d0*/  MUFU.TANH R9, R0 ;  /* 0x0000000000097308 */ /* 0x000b620000002400 */
[----:B------:R-:W-:-:S02]  /*d3e0*/  FMNMX3.FTZ R104, R6, R216, R209, !PT ;  /* 0x000000d806687276 */ /* 0x000fc400078100d1 */
[----:B------:R-:W-:Y:S02]  /*d3f0*/  FSEL R245, R5, -INF , !P6 ;  /* 0xff80000005f57808 */ /* 0x000fe40007000000 */
[----:B------:R-:W-:Y:S02]  /*d400*/  FSEL R218, R110, -INF , !P5 ;  /* 0xff8000006eda7808 */ /* 0x000fe40006800000 */
[----:B-1----:R-:W-:Y:S01]  /*d410*/  FSEL R5, R10, -INF , !P0 ;  /* 0xff8000000a057808 */ /* 0x002fe20004000000 */
[----:B------:R-:W1:Y:S01]  /*d420*/  SHFL.BFLY PT, R6, R104, 0x2, 0x1f ;  /* 0x0c401f0068067f89 */ /* 0x000e6200000e0000 */
[----:B------:R-:W-:Y:S02]  /*d430*/  ISETP.GT.AND P6, PT, R225, R4, PT ;  /* 0x00000004e100720c */ /* 0x000fe40003fc4270 */
[C---:B------:R-:W-:Y:S02]  /*d440*/  ISETP.GE.AND P5, PT, R4.reuse, R227, PT ;  /* 0x000000e30400720c */ /* 0x040fe40003fa6270 */
[----:B------:R-:W-:-:S02]  /*d450*/  ISETP.GE.AND P0, PT, R4, R229, PT ;  /* 0x000000e50400720c */ /* 0x000fc40003f06270 */
[----:B-----5:R-:W-:-:S04]  /*d460*/  FMNMX3.FTZ R0, R223, R64, R47, !PT ;  /* 0x00000040df007276 */ /* 0x020fc8000781002f */
[----:B------:R-:W-:Y:S01]  /*d470*/  FMNMX3.FTZ R4, R0, R58, R42, !PT ;  /* 0x0000003a00047276 */ /* 0x000fe2000781002a */
[----:B------:R-:W5:Y:S01]  /*d480*/  SHFL.BFLY PT, R7, R101, 0x2, 0x1f ;  /* 0x0c401f0065077f89 */ /* 0x000f6200000e0000 */
[----:B------:R-:W-:Y:S02]  /*d490*/  FSEL R235, R5, -INF , !P3 ;  /* 0xff80000005eb7808 */ /* 0x000fe40005800000 */
[----:B------:R-:W-:Y:S02]  /*d4a0*/  FMNMX3.FTZ R4, R4, R193, R190, !PT ;  /* 0x000000c104047276 */ /* 0x000fe400078100be */
[----:B------:R-:W-:Y:S02]  /*d4b0*/  FSEL R217, R111, -INF , !P4 ;  /* 0xff8000006fd97808 */ /* 0x000fe40006000000 */
[----:B------:R-:W-:Y:S02]  /*d4c0*/  FSEL R5, R8, -INF , !P6 ;  /* 0xff80000008057808 */ /* 0x000fe40007000000 */
[----:B------:R-:W-:-:S02]  /*d4d0*/  ISETP.GT.AND P3, PT, R225, R3, PT ;  /* 0x00000003e100720c */ /* 0x000fc40003f64270 */
[C---:B------:R-:W-:Y:S02]  /*d4e0*/  ISETP.GE.AND P4, PT, R3.reuse, R227, PT ;  /* 0x000000e30300720c */ /* 0x040fe40003f86270 */
[----:B------:R-:W-:Y:S02]  /*d4f0*/  ISETP.GE.AND P6, PT, R3, R229, PT ;  /* 0x000000e50300720c */ /* 0x000fe40003fc6270 */
[----:B------:R-:W-:Y:S02]  /*d500*/  FMNMX3.FTZ R3, R4, R188, R187, !PT ;  /* 0x000000bc04037276 */ /* 0x000fe400078100bb */
[----:B------:R-:W-:Y:S02]  /*d510*/  FMNMX3.FTZ R0, R224, R105, R65, !PT ;  /* 0x00000069e0007276 */ /* 0x000fe40007810041 */
[----:B------:R-:W-:Y:S02]  /*d520*/  FMNMX3.FTZ R3, R3, R207, R204, !PT ;  /* 0x000000cf03037276 */ /* 0x000fe400078100cc */
[----:B------:R-:W-:-:S02]  /*d530*/  FMNMX3.FTZ R0, R0, R100, R46, !PT ;  /* 0x0000006400007276 */ /* 0x000fc4000781002e */
[----:B------:R-:W-:Y:S02]  /*d540*/  FSEL R4, R9, -INF , !P3 ;  /* 0xff80000009047808 */ /* 0x000fe40005800000 */
[----:B------:R-:W-:Y:S02]  /*d550*/  FMNMX3.FTZ R3, R3, R202, R201, !PT ;  /* 0x000000ca03037276 */ /* 0x000fe400078100c9 */
[----:B------:R-:W-:Y:S02]  /*d560*/  FMNMX3.FTZ R0, R0, R194, R192, !PT ;  /* 0x000000c200007276 */ /* 0x000fe400078100c0 */
[----:B------:R-:W-:Y:S02]  /*d570*/  FSEL R234, R4, -INF , !P4 ;  /* 0xff80000004ea7808 */ /* 0x000fe40006000000 */
[----:B------:R-:W-:Y:S02]  /*d580*/  FSEL R232, R5, -INF , !P5 ;  /* 0xff80000005e87808 */ /* 0x000fe40006800000 */
[----:B------:R-:W-:-:S02]  /*d590*/  FMNMX3.FTZ R4, R3, R245, R235, !PT ;  /* 0x000000f503047276 */ /* 0x000fc400078100eb */
[----:B------:R-:W-:Y:S02]  /*d5a0*/  FMNMX3.FTZ R0, R0, R191, R189, !PT ;  /* 0x000000bf00007276 */ /* 0x000fe400078100bd */
[----:B-1----:R-:W-:Y:S02]  /*d5b0*/  FMNMX.FTZ R104, R104, R6, !PT ;  /* 0x0000000668687209 */ /* 0x002fe40007810000 */
[----:B------:R-:W-:Y:S02]  /*d5c0*/  FMNMX3.FTZ R4, R4, R232, R234, !PT ;  /* 0x000000e804047276 */ /* 0x000fe400078100ea */
[----:B------:R-:W-:Y:S02]  /*d5d0*/  FMNMX3.FTZ R0, R0, R208, R206, !PT ;  /* 0x000000d000007276 */ /* 0x000fe400078100ce */
[----:B-----5:R-:W-:Y:S01]  /*d5e0*/  FMNMX.FTZ R101, R101, R7, !PT ;  /* 0x0000000765657209 */ /* 0x020fe20007810000 */
[----:B------:R-:W1:Y:S01]  /*d5f0*/  SHFL.BFLY PT, R6, R4, 0x2, 0x1f ;  /* 0x0c401f0004067f89 */ /* 0x000e6200000e0000 */
[----:B------:R-:W-:-:S03]  /*d600*/  FMNMX3.FTZ R0, R0, R205, R203, !PT ;  /* 0x000000cd00007276 */ /* 0x000fc600078100cb */
[----:B------:R-:W5:Y:S01]  /*d610*/  SHFL.BFLY PT, R7, R104, 0x1, 0x1f ;  /* 0x0c201f0068077f89 */ /* 0x000f6200000e0000 */
[----:B------:R-:W-:Y:S02]  /*d620*/  FSEL R211, R179, -INF , !P0 ;  /* 0xff800000b3d37808 */ /* 0x000fe40004000000 */
[----:B------:R-:W-:Y:S02]  /*d630*/  FSEL R212, R178, -INF , !P6 ;  /* 0xff800000b2d47808 */ /* 0x000fe40007000000 */
[----:B------:R-:W-:-:S04]  /*d640*/  FMNMX3.FTZ R5, R0, R218, R217, !PT ;  /* 0x000000da00057276 */ /* 0x000fc800078100d9 */
[----:B------:R-:W-:-:S05]  /*d650*/  FMNMX3.FTZ R5, R5, R211, R212, !PT ;  /* 0x000000d305057276 */ /* 0x000fca00078100d4 */
[----:B------:R-:W5:Y:S04]  /*d660*/  SHFL.BFLY PT, R8, R5, 0x2, 0x1f ;  /* 0x0c401f0005087f89 */ /* 0x000f6800000e0000 */
[----:B------:R-:W5:Y:S01]  /*d670*/  SHFL.BFLY PT, R0, R101, 0x1, 0x1f ;  /* 0x0c201f0065007f89 */ /* 0x000f6200000e0000 */
[----:B-1----:R-:W-:Y:S02]  /*d680*/  FMNMX.FTZ R4, R4, R6, !PT ;  /* 0x0000000604047209 */ /* 0x002fe40007810000 */
[----:B-----5:R-:W-:-:S03]  /*d690*/  FMNMX.FTZ R104, R104, R7, !PT ;  /* 0x0000000768687209 */ /* 0x020fc60007810000 */
[----:B------:R-:W1:Y:S01]  /*d6a0*/  SHFL.BFLY PT, R10, R4, 0x1, 0x1f ;  /* 0x0c201f00040a7f89 */ /* 0x000e6200000e0000 */
[C---:B------:R-:W-:Y:S01]  /*d6b0*/  FSETP.NEU.FTZ.AND P3, PT, R104.reuse, -INF , PT ;  /* 0xff8000006800780b */ /* 0x040fe20003f7d000 */
[----:B------:R-:W-:-:S05]  /*d6c0*/  FMUL.FTZ R3, R104, UR6 ;  /* 0x0000000668037c20 */ /* 0x000fca0008410000 */
[----:B------:R-:W-:Y:S02]  /*d6d0*/  FSEL R3, R3, RZ, P3 ;  /* 0x000000ff03037208 */ /* 0x000fe40001800000 */
[----:B------:R-:W-:-:S03]  /*d6e0*/  FMNMX.FTZ R5, R5, R8, !PT ;  /* 0x0000000805057209 */ /* 0x000fc60007810000 */
[----:B------:R-:W-:-:S04]  /*d6f0*/  FFMA.FTZ R7, R20, UR6, -R3 ;  /* 0x0000000614077c23 */ /* 0x000fc80008010803 */
[----:B------:R5:W-:Y:S01]  /*d700*/  MUFU.EX2 R39, R7 ;  /* 0x0000000700277308 */ /* 0x000be20000000800 */
[----:B------:R-:W1:Y:S01]  /*d710*/  SHFL.BFLY PT, R11, R5, 0x1, 0x1f ;  /* 0x0c201f00050b7f89 */ /* 0x000e6200000e0000 */
[----:B------:R-:W-:Y:S01]  /*d720*/  FMNMX.FTZ R101, R101, R0, !PT ;  /* 0x0000000065657209 */ /* 0x000fe20007810000 */
[----:B------:R-:W-:-:S03]  /*d730*/  FFMA.FTZ R0, R28, UR6, -R3 ;  /* 0x000000061c007c23 */ /* 0x000fc60008010803 */
[C---:B------:R-:W-:Y:S01]  /*d740*/  FSETP.NEU.FTZ.AND P0, PT, R101.reuse, -INF , PT ;  /* 0xff8000006500780b */ /* 0x040fe20003f1d000 */
[----:B------:R-:W-:Y:S01]  /*d750*/  FMUL.FTZ R6, R101, UR6 ;  /* 0x0000000665067c20 */ /* 0x000fe20008410000 */
[----:B-----5:R-:W-:-:S04]  /*d760*/  FFMA.FTZ R7, R18, UR6, -R3 ;  /* 0x0000000612077c23 */ /* 0x020fc80008010803 */
[----:B------:R5:W-:Y:S01]  /*d770*/  MUFU.EX2 R36, R7 ;  /* 0x0000000700247308 */ /* 0x000be20000000800 */
[----:B-1----:R-:W-:-:S03]  /*d780*/  FMNMX.FTZ R103, R4, R10, !PT ;  /* 0x0000000a04677209 */ /* 0x002fc60007810000 */
[----:B------:R1:W2:Y:S01]  /*d790*/  MUFU.EX2 R55, R0 ;  /* 0x0000000000377308 */ /* 0x0002a20000000800 */
[----:B-----5:R-:W-:Y:S01]  /*d7a0*/  FSEL R7, R104, RZ, P3 ;  /* 0x000000ff68077208 */ /* 0x020fe20001800000 */
[----:B------:R-:W-:-:S04]  /*d7b0*/  FMUL.FTZ R4, R103, UR6 ;  /* 0x0000000667047c20 */ /* 0x000fc80008410000 */
[----:B------:R-:W-:Y:S01]  /*d7c0*/  FADD.FTZ R9, R222, -R7 ;  /* 0x80000007de097221 */ /* 0x000fe20000010000 */
[----:B-1----:R-:W-:Y:S01]  /*d7d0*/  FSEL R0, R6, RZ, P0 ;  /* 0x000000ff06007208 */ /* 0x002fe20000000000 */
[----:B------:R-:W-:Y:S02]  /*d7e0*/  FFMA.FTZ R6, R19, UR6, -R3 ;  /* 0x0000000613067c23 */ /* 0x000fe40008010803 */
[----:B------:R-:W-:Y:S02]  /*d7f0*/  FMUL.FTZ R9, R9, UR6 ;  /* 0x0000000609097c20 */ /* 0x000fe40008410000 */
[----:B------:R1:W-:Y:S01]  /*d800*/  MUFU.EX2 R60, R6 ;  /* 0x00000006003c7308 */ /* 0x0003e20000000800 */
[----:B------:R-:W-:-:S03]  /*d810*/  FFMA.FTZ R8, R22, UR6, -R0 ;  /* 0x0000000616087c23 */ /* 0x000fc60008010800 */
[----:B------:R-:W5:Y:S01]  /*d820*/  MUFU.EX2 R45, R9 ;  /* 0x00000009002d7308 */ /* 0x000f620000000800 */
[--C-:B------:R-:W-:Y:S01]  /*d830*/  FFMA.FTZ R7, R29, UR6, -R0.reuse ;  /* 0x000000061d077c23 */ /* 0x100fe20008010800 */
[----:B------:R-:W-:Y:S02]  /*d840*/  MOV R37, R21 ;  /* 0x0000001500257202 */ /* 0x000fe40000000f00 */
[----:B------:R5:W-:Y:S01]  /*d850*/  MUFU.EX2 R52, R8 ;  /* 0x0000000800347308 */ /* 0x000be20000000800 */
[----:B-1----:R-:W-:Y:S01]  /*d860*/  FFMA.FTZ R6, R32, UR6, -R0 ;  /* 0x0000000620067c23 */ /* 0x002fe20008010800 */
[----:B------:R-:W-:Y:S01]  /*d870*/  FMNMX.FTZ R102, R5, R11, !PT ;  /* 0x0000000b05667209 */ /* 0x000fe20007810000 */
[----:B------:R-:W-:Y:S02]  /*d880*/  LDSM.16.MT88.4 R32, [R220+0xb000] ;  /* 0x00b00000dc20783b */ /* 0x000fe40000004200 */
[----:B------:R1:W2:Y:S01]  /*d890*/  MUFU.EX2 R251, R6 ;  /* 0x0000000600fb7308 */ /* 0x0002a20000000800 */
[----:B------:R-:W-:-:S02]  /*d8a0*/  MOV R21, R17 ;  /* 0x0000001100157202 */ /* 0x000fc40000000f00 */
[----:B-----5:R-:W-:Y:S02]  /*d8b0*/  FSEL R8, R101, RZ, P0 ;  /* 0x000000ff65087208 */ /* 0x020fe40000000000 */
[----:B------:R-:W-:Y:S01]  /*d8c0*/  MOV R43, R16 ;  /* 0x00000010002b7202 */ /* 0x000fe20000000f00 */
[----:B-1----:R-:W-:-:S04]  /*d8d0*/  FFMA.FTZ R6, R23, UR6, -R0 ;  /* 0x0000000617067c23 */ /* 0x002fc80008010800 */
[----:B------:R1:W-:Y:S01]  /*d8e0*/  MUFU.EX2 R38, R6 ;  /* 0x0000000600267308 */ /* 0x0003e20000000800 */
[----:B------:R-:W-:Y:S01]  /*d8f0*/  FSETP.NEU.FTZ.AND P0, PT, R102, -INF , PT ;  /* 0xff8000006600780b */ /* 0x000fe20003f1d000 */
[----:B-1----:R-:W-:-:S04]  /*d900*/  FADD.FTZ R6, R221, -R8 ;  /* 0x80000008dd067221 */ /* 0x002fc80000010000 */
[----:B------:R-:W-:Y:S01]  /*d910*/  FMUL.FTZ R6, R6, UR6 ;  /* 0x0000000606067c20 */ /* 0x000fe20008410000 */
[----:B------:R-:W-:Y:S01]  /*d920*/  MUFU.EX2 R252, R7 ;  /* 0x0000000700fc7308 */ /* 0x000fe20000000800 */
[----:B----4-:R-:W-:Y:S02]  /*d930*/  MOV R20, R31 ;  /* 0x0000001f00147202 */ /* 0x010fe40000000f00 */
[----:B---3--:R-:W-:Y:S02]  /*d940*/  @P2 IADD3 R20, PT, PT, R30, -0x20, RZ ;  /* 0xffffffe01e142810 */ /* 0x008fe40007ffe0ff */
[----:B------:R-:W-:Y:S01]  /*d950*/  FSETP.NEU.FTZ.AND P2, PT, R103, -INF , PT ;  /* 0xff8000006700780b */ /* 0x000fe20003f5d000 */
[----:B------:R-:W1:Y:S03]  /*d960*/  LDSM.16.MT88.4 R28, [R220+0xa000] ;  /* 0x00a00000dc1c783b */ /* 0x000e660000004200 */
[----:B------:R-:W-:Y:S01]  /*d970*/  FSEL R9, R4, RZ, P2 ;  /* 0x000000ff04097208 */ /* 0x000fe20001000000 */
[----:B------:R-:W3:Y:S04]  /*d980*/  LDSM.16.MT88.4 R48, [R20+0x1000] ;  /* 0x001000001430783b */ /* 0x000ee80000004200 */
[--C-:B------:R-:W-:Y:S01]  /*d990*/  FFMA.FTZ R10, R47, UR6, -R9.reuse ;  /* 0x000000062f0a7c23 */ /* 0x100fe20008010809 */
[--C-:B------:R-:W-:Y:S01]  /*d9a0*/  FFMA.FTZ R11, R58, UR6, -R9.reuse ;  /* 0x000000063a0b7c23 */ /* 0x100fe20008010809 */
[----:B------:R-:W4:Y:S01]  /*d9b0*/  LDSM.16.MT88.4 R16, [R20] ;  /* 0x000000001410783b */ /* 0x000f220000004200 */
[--C-:B------:R-:W-:Y:S01]  /*d9c0*/  FFMA.FTZ R8, R64, UR6, -R9.reuse ;  /* 0x0000000640087c23 */ /* 0x100fe20008010809 */
[----:B------:R5:W-:Y:S02]  /*d9d0*/  MUFU.EX2 R249, R10 ;  /* 0x0000000a00f97308 */ /* 0x000be40000000800 */
[----:B------:R-:W4:Y:S02]  /*d9e0*/  LDSM.16.MT88.4 R56, [R20+0x2000] ;  /* 0x002000001438783b */ /* 0x000f240000004200 */
[----:B------:R5:W-:Y:S01]  /*d9f0*/  MUFU.EX2 R250, R8 ;  /* 0x0000000800fa7308 */ /* 0x000be20000000800 */
[----:B--2---:R-:W-:Y:S01]  /*da00*/  MOV R53, R13 ;  /* 0x0000000d00357202 */ /* 0x004fe20000000f00 */
[----:B-----5:R-:W-:-:S04]  /*da10*/  FFMA.FTZ R10, R42, UR6, -R9 ;  /* 0x000000062a0a7c23 */ /* 0x020fc80008010809 */
[----:B------:R2:W-:Y:S01]  /*da20*/  MUFU.EX2 R247, R10 ;  /* 0x0000000a00f77308 */ /* 0x0005e20000000800 */
[----:B------:R-:W-:-:S05]  /*da30*/  FMUL.FTZ R8, R102, UR6 ;  /* 0x0000000666087c20 */ /* 0x000fca0008410000 */
[----:B------:R-:W-:Y:S02]  /*da40*/  FSEL R8, R8, RZ, P0 ;  /* 0x000000ff08087208 */ /* 0x000fe40000000000 */
[----:B--2---:R-:W-:Y:S01]  /*da50*/  FSEL R10, R103, RZ, P2 ;  /* 0x000000ff670a7208 */ /* 0x004fe20001000000 */
[----:B------:R2:W-:Y:S04]  /*da60*/  MUFU.EX2 R248, R11 ;  /* 0x0000000b00f87308 */ /* 0x0005e80000000800 */
[----:B------:R-:W-:Y:S01]  /*da70*/  FADD.FTZ R13, R223, -R10 ;  /* 0x8000000adf0d7221 */ /* 0x000fe20000010000 */
[----:B------:R-:W-:Y:S01]  /*da80*/  FSEL R10, R102, RZ, P0 ;  /* 0x000000ff660a7208 */ /* 0x000fe20000000000 */
[----:B------:R-:W5:Y:S01]  /*da90*/  MUFU.EX2 R44, R6 ;  /* 0x00000006002c7308 */ /* 0x000f620000000800 */
[----:B------:R-:W-:-:S03]  /*daa0*/  FFMA.FTZ R12, R105, UR6, -R8 ;  /* 0x00000006690c7c23 */ /* 0x000fc60008010808 */
[----:B------:R-:W-:Y:S01]  /*dab0*/  FADD.FTZ R10, R224, -R10 ;  /* 0x8000000ae00a7221 */ /* 0x000fe20000010000 */
[--C-:B--2---:R-:W-:Y:S01]  /*dac0*/  FFMA.FTZ R11, R65, UR6, -R8.reuse ;  /* 0x00000006410b7c23 */ /* 0x104fe20008010808 */
[----:B------:R2:W-:Y:S01]  /*dad0*/  MUFU.EX2 R246, R12 ;  /* 0x0000000c00f67308 */ /* 0x0005e20000000800 */
[----:B------:R-:W-:Y:S01]  /*dae0*/  FMUL.FTZ R13, R13, UR6 ;  /* 0x000000060d0d7c20 */ /* 0x000fe20008410000 */
[----:B------:R-:W-:Y:S02]  /*daf0*/  FMUL.FTZ R10, R10, UR6 ;  /* 0x000000060a0a7c20 */ /* 0x000fe40008410000 */
[----:B------:R1:W-:Y:S04]  /*db00*/  MUFU.EX2 R244, R11 ;  /* 0x0000000b00f47308 */ /* 0x0003e80000000800 */
[----:B------:R-:W3:Y:S01]  /*db10*/  MUFU.EX2 R23, R13 ;  /* 0x0000000d00177308 */ /* 0x000ee20000000800 */
[--C-:B--2---:R-:W-:Y:S01]  /*db20*/  FFMA.FTZ R12, R100, UR6, -R8.reuse ;  /* 0x00000006640c7c23 */ /* 0x104fe20008010808 */
[----:B-1----:R-:W-:-:S03]  /*db30*/  FFMA.FTZ R11, R46, UR6, -R8 ;  /* 0x000000062e0b7c23 */ /* 0x002fc60008010808 */
[----:B------:R-:W-:Y:S04]  /*db40*/  MUFU.EX2 R243, R12 ;  /* 0x0000000c00f37308 */ /* 0x000fe80000000800 */
[----:B------:R-:W-:Y:S04]  /*db50*/  MUFU.EX2 R242, R11 ;  /* 0x0000000b00f27308 */ /* 0x000fe80000000800 */
[----:B------:R-:W1:Y:S01]  /*db60*/  MUFU.EX2 R22, R10 ;  /* 0x0000000a00167308 */ /* 0x000e620000000800 */
[----:B------:R-:W-:Y:S01]  /*db70*/  F2FP.BF16.F32.PACK_AB R4, R39, R55 ;  /* 0x000000372704723e */ /* 0x000fe200000010ff */
[----:B------:R-:W-:Y:S01]  /*db80*/  FMUL.FTZ R152, R152, R45 ;  /* 0x0000002d98987220 */ /* 0x000fe20000410000 */
[----:B------:R-:W-:Y:S01]  /*db90*/  F2FP.BF16.F32.PACK_AB R5, R52, R251 ;  /* 0x000000fb3405723e */ /* 0x000fe200000010ff */
[-C--:B------:R-:W-:Y:S01]  /*dba0*/  FMUL.FTZ R153, R153, R45.reuse ;  /* 0x0000002d99997220 */ /* 0x080fe20000410000 */
[----:B------:R-:W-:Y:S01]  /*dbb0*/  F2FP.BF16.F32.PACK_AB R6, R36, R60 ;  /* 0x0000003c2406723e */ /* 0x000fe200000010ff */
[----:B-----5:R-:W-:Y:S01]  /*dbc0*/  FMUL.FTZ R154, R154, R44 ;  /* 0x0000002c9a9a7220 */ /* 0x020fe20000410000 */
[----:B------:R-:W-:Y:S01]  /*dbd0*/  F2FP.BF16.F32.PACK_AB R7, R252, R38 ;  /* 0x00000026fc07723e */ /* 0x000fe200000010ff */
        /* <DEDUP_REMOVED lines=46> */
[-C--:B---3--:R-:W-:Y:S01]  /*dec0*/  FMUL.FTZ R112, R112, R23.reuse ;  /* 0x0000001770707220 */ /* 0x088fe20000410000 */
[-C--:B------:R-:W-:Y:S01]  /*ded0*/  FMUL.FTZ R113, R113, R23.reuse ;  /* 0x0000001771717220 */ /* 0x080fe20000410000 */
[-C--:B-1----:R-:W-:Y:S01]  /*dee0*/  FMUL.FTZ R114, R114, R22.reuse ;  /* 0x0000001672727220 */ /* 0x082fe20000410000 */
[----:B------:R-:W-:Y:S01]  /*def0*/  FMUL.FTZ R115, R115, R22 ;  /* 0x0000001673737220 */ /* 0x000fe20000410000 */
[-C--:B------:R-:W-:Y:S01]  /*df00*/  FMUL.FTZ R124, R124, R23.reuse ;  /* 0x000000177c7c7220 */ /* 0x080fe20000410000 */
[----:B------:R-:W-:-:S02]  /*df10*/  FMUL.FTZ R125, R125, R23 ;  /* 0x000000177d7d7220 */ /* 0x000fc40000410000 */
        /* <DEDUP_REMOVED lines=24> */
[----:B----4-:R-:W-:Y:S01]  /*e0a0*/  HMMA.16816.F32.BF16 R132, R4, R16, R132 ;  /* 0x000000100484723c */ /* 0x010fe20000041884 */
[-C--:B------:R-:W-:Y:S01]  /*e0b0*/  FMUL.FTZ R71, R71, R22.reuse ;  /* 0x0000001647477220 */ /* 0x080fe20000410000 */
[-C--:B------:R-:W-:Y:S01]  /*e0c0*/  FMUL.FTZ R80, R80, R23.reuse ;  /* 0x0000001750507220 */ /* 0x080fe20000410000 */
[----:B------:R-:W-:Y:S01]  /*e0d0*/  FMUL.FTZ R81, R81, R23 ;  /* 0x0000001751517220 */ /* 0x000fe20000410000 */
[-C--:B------:R-:W-:Y:S01]  /*e0e0*/  FMUL.FTZ R82, R82, R22.reuse ;  /* 0x0000001652527220 */ /* 0x080fe20000410000 */
[----:B------:R-:W-:Y:S01]  /*e0f0*/  FMUL.FTZ R83, R83, R22 ;  /* 0x0000001653537220 */ /* 0x000fe20000410000 */
[----:B------:R-:W-:-:S02]  /*e100*/  FFMA.FTZ R10, R54, UR6, -R3 ;  /* 0x00000006360a7c23 */ /* 0x000fc40008010803 */
[C---:B------:R-:W-:Y:S01]  /*e110*/  HMMA.16816.F32.BF16 R136, R4.reuse, R18, R136 ;  /* 0x000000120488723c */ /* 0x040fe20000041888 */
[----:B------:R-:W-:Y:S01]  /*e120*/  FFMA.FTZ R11, R107, UR6, -R3 ;  /* 0x000000066b0b7c23 */ /* 0x000fe20008010803 */
[----:B------:R1:W-:Y:S06]  /*e130*/  MUFU.EX2 R238, R10 ;  /* 0x0000000a00ee7308 */ /* 0x0003ec0000000800 */
[----:B------:R-:W-:Y:S01]  /*e140*/  HMMA.16816.F32.BF16 R148, R4, R28, R148 ;  /* 0x0000001c0494723c */ /* 0x000fe20000041894 */
[----:B------:R-:W-:-:S07]  /*e150*/  MOV R105, R55 ;  /* 0x0000003700697202 */ /* 0x000fce0000000f00 */
[----:B------:R-:W-:Y:S01]  /*e160*/  HMMA.16816.F32.BF16 R168, R4, R50, R168 ;  /* 0x0000003204a8723c */ /* 0x000fe200000418a8 */
[----:B------:R-:W-:-:S07]  /*e170*/  MOV R100, R53 ;  /* 0x0000003500647202 */ /* 0x000fce0000000f00 */
[C---:B------:R-:W-:Y:S01]  /*e180*/  HMMA.16816.F32.BF16 R108, R4.reuse, R32, R72 ;  /* 0x00000020046c723c */ /* 0x040fe20000041848 */
[----:B------:R2:W3:Y:S07]  /*e190*/  MUFU.EX2 R241, R11 ;  /* 0x0000000b00f17308 */ /* 0x0004ee0000000800 */
[----:B------:R-:W-:Y:S01]  /*e1a0*/  HMMA.16816.F32.BF16 R164, R4, R34, R76 ;  /* 0x0000002204a4723c */ /* 0x000fe2000004184c */
[----:B-1----:R-:W-:-:S07]  /*e1b0*/  FFMA.FTZ R10, R186, UR6, -R0 ;  /* 0x00000006ba0a7c23 */ /* 0x002fce0008010800 */
[C---:B------:R-:W-:Y:S08]  /*e1c0*/  HMMA.16816.F32.BF16 R88, R4.reuse, R56, R88 ;  /* 0x000000380458723c */ /* 0x040ff00000041858 */
[----:B------:R-:W-:Y:S01]  /*e1d0*/  HMMA.16816.F32.BF16 R152, R4, R58, R92 ;  /* 0x0000003a0498723c */ /* 0x000fe2000004185c */
[----:B------:R-:W-:Y:S02]  /*e1e0*/  F2FP.BF16.F32.PACK_AB R4, R249, R250 ;  /* 0x000000faf904723e */ /* 0x000fe400000010ff */
[----:B------:R-:W-:-:S02]  /*e1f0*/  F2FP.BF16.F32.PACK_AB R5, R244, R246 ;  /* 0x000000f6f405723e */ /* 0x000fc400000010ff */
[----:B------:R-:W-:Y:S02]  /*e200*/  F2FP.BF16.F32.PACK_AB R6, R247, R248 ;  /* 0x000000f8f706723e */ /* 0x000fe400000010ff */
[----:B------:R-:W-:Y:S01]  /*e210*/  F2FP.BF16.F32.PACK_AB R7, R242, R243 ;  /* 0x000000f3f207723e */ /* 0x000fe200000010ff */
[--C-:B------:R-:W-:Y:S01]  /*e220*/  FFMA.FTZ R12, R41, UR6, -R3.reuse ;  /* 0x00000006290c7c23 */ /* 0x100fe20008010803 */
[----:B------:R-:W-:Y:S01]  /*e230*/  MOV R95, R60 ;  /* 0x0000003c005f7202 */ /* 0x000fe20000000f00 */
[----:B--2---:R-:W-:Y:S01]  /*e240*/  FFMA.FTZ R11, R40, UR6, -R3 ;  /* 0x00000006280b7c23 */ /* 0x004fe20008010803 */
[----:B------:R-:W-:Y:S02]  /*e250*/  MOV R94, R52 ;  /* 0x00000034005e7202 */ /* 0x000fe40000000f00 */
[----:B------:R-:W-:Y:S01]  /*e260*/  MOV R47, R43 ;  /* 0x0000002b002f7202 */ /* 0x000fe20000000f00 */
[----:B------:R-:W-:Y:S01]  /*e270*/  HMMA.16816.F32.BF16 R76, R4, R24, R112 ;  /* 0x00000018044c723c */ /* 0x000fe20000041870 */
[----:B------:R-:W-:Y:S01]  /*e280*/  MOV R13, R39 ;  /* 0x00000027000d7202 */ /* 0x000fe20000000f00 */
[----:B------:R-:W1:Y:S01]  /*e290*/  LDSM.16.MT88.4 R40, [R220+0x9400] ;  /* 0x00940000dc28783b */ /* 0x000e620000004200 */
[----:B------:R-:W-:-:S02]  /*e2a0*/  MOV R93, R38 ;  /* 0x00000026005d7202 */ /* 0x000fc40000000f00 */
[----:B------:R-:W-:Y:S02]  /*e2b0*/  MOV R46, R37 ;  /* 0x00000025002e7202 */ /* 0x000fe40000000f00 */
[----:B------:R-:W-:Y:S01]  /*e2c0*/  MOV R92, R36 ;  /* 0x00000024005c7202 */ /* 0x000fe20000000f00 */
[C---:B------:R-:W-:Y:S01]  /*e2d0*/  HMMA.16816.F32.BF16 R72, R4.reuse, R26, R124 ;  /* 0x0000001a0448723c */ /* 0x040fe2000004187c */
[----:B------:R-:W2:Y:S01]  /*e2e0*/  LDSM.16.MT88.4 R36, [R20+0x400] ;  /* 0x000400001424783b */ /* 0x000ea20000004200 */
[----:B------:R4:W-:Y:S03]  /*e2f0*/  MUFU.EX2 R223, R10 ;  /* 0x0000000a00df7308 */ /* 0x0009e60000000800 */
[----:B------:R-:W-:Y:S03]  /*e300*/  LDSM.16.MT88.4 R24, [R20+0x1400] ;  /* 0x001400001418783b */ /* 0x000fe60000004200 */
[C---:B------:R-:W-:Y:S08]  /*e310*/  HMMA.16816.F32.BF16 R64, R4.reuse, R16, R128 ;  /* 0x000000100440723c */ /* 0x040ff00000041880 */
[----:B------:R-:W-:Y:S01]  /*e320*/  HMMA.16816.F32.BF16 R60, R4, R18, R140 ;  /* 0x00000012043c723c */ /* 0x000fe2000004188c */
[----:B------:R-:W-:Y:S01]  /*e330*/  LDSM.16.MT88.4 R16, [R220+0xb400] ;  /* 0x00b40000dc10783b */ /* 0x000fe20000004200 */
[----:B----4-:R-:W-:-:S06]  /*e340*/  FFMA.FTZ R10, R106, UR6, -R0 ;  /* 0x000000066a0a7c23 */ /* 0x010fcc0008010800 */
[C---:B------:R-:W-:Y:S08]  /*e350*/  HMMA.16816.F32.BF16 R144, R4.reuse, R28, R144 ;  /* 0x0000001c0490723c */ /* 0x040ff00000041890 */
[C---:B------:R-:W-:Y:S01]  /*e360*/  HMMA.16816.F32.BF16 R156, R4.reuse, R30, R156 ;  /* 0x0000001e049c723c */ /* 0x040fe2000004189c */
[----:B------:R-:W-:Y:S07]  /*e370*/  LDSM.16.MT88.4 R28, [R20+0x2400] ;  /* 0x00240000141c783b */ /* 0x000fee0000004200 */
[C---:B------:R-:W-:Y:S08]  /*e380*/  HMMA.16816.F32.BF16 R52, R4.reuse, R32, R68 ;  /* 0x000000200434723c */ /* 0x040ff00000041844 */
[----:B------:R-:W-:Y:S01]  /*e390*/  HMMA.16816.F32.BF16 R80, R4, R34, R80 ;  /* 0x000000220450723c */ /* 0x000fe20000041850 */
[----:B------:R-:W4:Y:S01]  /*e3a0*/  LDSM.16.MT88.4 R32, [R220+0xa400] ;  /* 0x00a40000dc20783b */ /* 0x000f220000004200 */
[----:B------:R5:W-:Y:S04]  /*e3b0*/  MUFU.EX2 R240, R11 ;  /* 0x0000000b00f07308 */ /* 0x000be80000000800 */
[----:B------:R3:W-:Y:S01]  /*e3c0*/  MUFU.EX2 R224, R10 ;  /* 0x0000000a00e07308 */ /* 0x0007e20000000800 */
[----:B------:R-:W-:-:S03]  /*e3d0*/  MOV R115, R239 ;  /* 0x000000ef00737202 */ /* 0x000fc60000000f00 */
[----:B------:R1:W-:Y:S01]  /*e3e0*/  MUFU.EX2 R239, R12 ;  /* 0x0000000c00ef7308 */ /* 0x0003e20000000800 */
[----:B-----5:R-:W-:Y:S01]  /*e3f0*/  FFMA.FTZ R11, R184, UR6, -R0 ;  /* 0x00000006b80b7c23 */ /* 0x020fe20008010800 */
[----:B---3--:R-:W-:-:S03]  /*e400*/  FFMA.FTZ R10, R193, UR6, -R9 ;  /* 0x00000006c10a7c23 */ /* 0x008fc60008010809 */
[----:B------:R3:W-:Y:S04]  /*e410*/  MUFU.EX2 R237, R11 ;  /* 0x0000000b00ed7308 */ /* 0x0007e80000000800 */
[----:B------:R5:W-:Y:S01]  /*e420*/  MUFU.EX2 R221, R10 ;  /* 0x0000000a00dd7308 */ /* 0x000be20000000800 */
[----:B-1----:R-:W-:Y:S01]  /*e430*/  FFMA.FTZ R12, R185, UR6, -R0 ;  /* 0x00000006b90c7c23 */ /* 0x002fe20008010800 */
[-C--:B------:R-:W-:Y:S01]  /*e440*/  FMUL.FTZ R160, R160, R23.reuse ;  /* 0x00000017a0a07220 */ /* 0x080fe20000410000 */
[----:B------:R-:W-:Y:S01]  /*e450*/  FMUL.FTZ R161, R161, R23 ;  /* 0x00000017a1a17220 */ /* 0x000fe20000410000 */
[--C-:B---3--:R-:W-:Y:S01]  /*e460*/  FFMA.FTZ R11, R190, UR6, -R9.reuse ;  /* 0x00000006be0b7c23 */ /* 0x108fe20008010809 */
[----:B-----5:R-:W-:-:S03]  /*e470*/  FFMA.FTZ R10, R188, UR6, -R9 ;  /* 0x00000006bc0a7c23 */ /* 0x020fc60008010809 */
[----:B------:R1:W-:Y:S01]  /*e480*/  MUFU.EX2 R222, R11 ;  /* 0x0000000b00de7308 */ /* 0x0003e20000000800 */
[----:B------:R-:W-:-:S03]  /*e490*/  FMUL.FTZ R162, R162, R22 ;  /* 0x00000016a2a27220 */ /* 0x000fc60000410000 */
[----:B------:R3:W-:Y:S01]  /*e4a0*/  MUFU.EX2 R193, R10 ;  /* 0x0000000a00c17308 */ /* 0x0007e20000000800 */
[-C--:B------:R-:W-:Y:S01]  /*e4b0*/  FMUL.FTZ R163, R163, R22.reuse ;  /* 0x00000016a3a37220 */ /* 0x080fe20000410000 */
[-C--:B------:R-:W-:Y:S02]  /*e4c0*/  FMUL.FTZ R172, R172, R23.reuse ;  /* 0x00000017acac7220 */ /* 0x080fe40000410000 */
[----:B------:R5:W2:Y:S01]  /*e4d0*/  MUFU.EX2 R236, R12 ;  /* 0x0000000c00ec7308 */ /* 0x000aa20000000800 */
[----:B------:R-:W-:Y:S01]  /*e4e0*/  FMUL.FTZ R173, R173, R23 ;  /* 0x00000017adad7220 */ /* 0x000fe20000410000 */
[-C--:B------:R-:W-:Y:S01]  /*e4f0*/  FMUL.FTZ R174, R174, R22.reuse ;  /* 0x00000016aeae7220 */ /* 0x080fe20000410000 */
[----:B------:R-:W-:Y:S01]  /*e500*/  FMUL.FTZ R175, R175, R22 ;  /* 0x00000016afaf7220 */ /* 0x000fe20000410000 */
[----:B-1----:R-:W-:Y:S01]  /*e510*/  FFMA.FTZ R11, R187, UR6, -R9 ;  /* 0x00000006bb0b7c23 */ /* 0x002fe20008010809 */
[----:B---3--:R-:W-:-:S03]  /*e520*/  FFMA.FTZ R10, R194, UR6, -R8 ;  /* 0x00000006c20a7c23 */ /* 0x008fc60008010808 */
[----:B------:R1:W-:Y:S01]  /*e530*/  MUFU.EX2 R194, R11 ;  /* 0x0000000b00c27308 */ /* 0x0003e20000000800 */
[----:B-----5:R-:W-:-:S03]  /*e540*/  FFMA.FTZ R12, R192, UR6, -R8 ;  /* 0x00000006c00c7c23 */ /* 0x020fc60008010808 */
[----:B------:R3:W-:Y:S01]  /*e550*/  MUFU.EX2 R192, R10 ;  /* 0x0000000a00c07308 */ /* 0x0007e20000000800 */
        /* <DEDUP_REMOVED lines=9> */
[----:B---3--:R-:W-:Y:S01]  /*e5f0*/  FFMA.FTZ R10, R189, UR6, -R8 ;  /* 0x00000006bd0a7c23 */ /* 0x008fe20008010808 */
[C---:B------:R-:W-:Y:S01]  /*e600*/  HMMA.16816.F32.BF16 R160, R4.reuse, R48, R160 ;  /* 0x0000003004a0723c */ /* 0x040fe200000418a0 */
[----:B------:R-:W1:Y:S04]  /*e610*/  MUFU.EX2 R188, R12 ;  /* 0x0000000c00bc7308 */ /* 0x000e680000000800 */
[----:B------:R3:W-:Y:S03]  /*e620*/  MUFU.EX2 R190, R11 ;  /* 0x0000000b00be7308 */ /* 0x0007e60000000800 */
[C---:B------:R-:W-:Y:S01]  /*e630*/  HMMA.16816.F32.BF16 R48, R4.reuse, R50, R172 ;  /* 0x000000320430723c */ /* 0x040fe200000418ac */
[----:B------:R5:W1:Y:S07]  /*e640*/  MUFU.EX2 R189, R10 ;  /* 0x0000000a00bd7308 */ /* 0x000a6e0000000800 */
[----:B------:R-:W-:Y:S01]  /*e650*/  HMMA.16816.F32.BF16 R84, R4, R56, R84 ;  /* 0x000000380454723c */ /* 0x000fe20000041854 */
[----:B------:R-:W-:-:S07]  /*e660*/  MOV R191, R115 ;  /* 0x0000007300bf7202 */ /* 0x000fce0000000f00 */
[----:B------:R-:W-:Y:S01]  /*e670*/  HMMA.16816.F32.BF16 R96, R4, R58, R96 ;  /* 0x0000003a0460723c */ /* 0x000fe20000041860 */
[----:B------:R-:W-:Y:S01]  /*e680*/  F2FP.BF16.F32.PACK_AB R4, R238, R241 ;  /* 0x000000f1ee04723e */ /* 0x000fe200000010ff */
[--C-:B---3--:R-:W-:Y:S01]  /*e690*/  FFMA.FTZ R11, R195, UR6, -R3.reuse ;  /* 0x00000006c30b7c23 */ /* 0x108fe20008010803 */
[----:B--2---:R-:W-:Y:S02]  /*e6a0*/  F2FP.BF16.F32.PACK_AB R5, R236, R223 ;  /* 0x000000dfec05723e */ /* 0x004fe400000010ff */
[----:B------:R-:W-:Y:S02]  /*e6b0*/  MOV R140, R92 ;  /* 0x0000005c008c7202 */ /* 0x000fe40000000f00 */
[----:B------:R-:W-:Y:S02]  /*e6c0*/  MOV R141, R93 ;  /* 0x0000005d008d7202 */ /* 0x000fe40000000f00 */
[----:B------:R-:W-:Y:S02]  /*e6d0*/  MOV R143, R94 ;  /* 0x0000005e008f7202 */ /* 0x000fe40000000f00 */
[----:B------:R-:W-:Y:S01]  /*e6e0*/  MOV R142, R95 ;  /* 0x0000005f008e7202 */ /* 0x000fe20000000f00 */
[----:B------:R-:W-:Y:S01]  /*e6f0*/  FFMA.FTZ R12, R199, UR6, -R0 ;  /* 0x00000006c70c7c23 */ /* 0x000fe20008010800 */
[----:B------:R-:W-:Y:S01]  /*e700*/  F2FP.BF16.F32.PACK_AB R6, R240, R239 ;  /* 0x000000eff006723e */ /* 0x000fe200000010ff */
[----:B------:R-:W-:Y:S01]  /*e710*/  LDSM.16.MT88.4 R172, [R20+0x1c00] ;  /* 0x001c000014ac783b */ /* 0x000fe20000004200 */
[----:B------:R-:W-:Y:S01]  /*e720*/  F2FP.BF16.F32.PACK_AB R7, R224, R237 ;  /* 0x000000ede007723e */ /* 0x000fe200000010ff */
[--C-:B-----5:R-:W-:Y:S01]  /*e730*/  FFMA.FTZ R10, R197, UR6, -R3.reuse ;  /* 0x00000006c50a7c23 */ /* 0x120fe20008010803 */
[----:B------:R2:W-:Y:S04]  /*e740*/  MUFU.EX2 R184, R11 ;  /* 0x0000000b00b87308 */ /* 0x0005e80000000800 */
[----:B------:R3:W5:Y:S01]  /*e750*/  MUFU.EX2 R187, R10 ;  /* 0x0000000a00bb7308 */ /* 0x0007620000000800 */
[C---:B------:R-:W-:Y:S08]  /*e760*/  HMMA.16816.F32.BF16 R116, R4.reuse, R40, R116 ;  /* 0x000000280474723c */ /* 0x040ff00000041874 */
[----:B------:R-:W-:Y:S01]  /*e770*/  HMMA.16816.F32.BF16 R120, R4, R42, R120 ;  /* 0x0000002a0478723c */ /* 0x000fe20000041878 */
[--C-:B--2---:R-:W-:Y:S01]  /*e780*/  FFMA.FTZ R11, R14, UR6, -R3.reuse ;  /* 0x000000060e0b7c23 */ /* 0x104fe20008010803 */
[----:B---3--:R-:W-:-:S06]  /*e790*/  FFMA.FTZ R10, R15, UR6, -R3 ;  /* 0x000000060f0a7c23 */ /* 0x008fcc0008010803 */
[C---:B------:R-:W-:Y:S01]  /*e7a0*/  HMMA.16816.F32.BF16 R132, R4.reuse, R36, R132 ;  /* 0x000000240484723c */ /* 0x040fe20000041884 */
[----:B------:R2:W-:Y:S07]  /*e7b0*/  MUFU.EX2 R185, R10 ;  /* 0x0000000a00b97308 */ /* 0x0005ee0000000800 */
[C---:B------:R-:W-:Y:S01]  /*e7c0*/  HMMA.16816.F32.BF16 R136, R4.reuse, R38, R136 ;  /* 0x000000260488723c */ /* 0x040fe20000041888 */
[----:B------:R3:W-:Y:S07]  /*e7d0*/  MUFU.EX2 R186, R11 ;  /* 0x0000000b00ba7308 */ /* 0x0007ee0000000800 */
[----:B----4-:R-:W-:Y:S01]  /*e7e0*/  HMMA.16816.F32.BF16 R148, R4, R32, R148 ;  /* 0x000000200494723c */ /* 0x010fe20000041894 */
[----:B--2---:R-:W-:-:S07]  /*e7f0*/  FFMA.FTZ R10, R200, UR6, -R0 ;  /* 0x00000006c80a7c23 */ /* 0x004fce0008010800 */
[----:B------:R-:W-:Y:S01]  /*e800*/  HMMA.16816.F32.BF16 R128, R4, R34, R180 ;  /* 0x000000220480723c */ /* 0x000fe200000418b4 */
[----:B---3--:R-:W-:-:S07]  /*e810*/  FFMA.FTZ R11, R198, UR6, -R0 ;  /* 0x00000006c60b7c23 */ /* 0x008fce0008010800 */
[C---:B------:R-:W-:Y:S08]  /*e820*/  HMMA.16816.F32.BF16 R124, R4.reuse, R24, R176 ;  /* 0x00000018047c723c */ /* 0x040ff000000418b0 */
[C---:B------:R-:W-:Y:S08]  /*e830*/  HMMA.16816.F32.BF16 R112, R4.reuse, R26, R168 ;  /* 0x0000001a0470723c */ /* 0x040ff000000418a8 */
[C---:B------:R-:W-:Y:S08]  /*e840*/  HMMA.16816.F32.BF16 R108, R4.reuse, R16, R108 ;  /* 0x00000010046c723c */ /* 0x040ff0000004186c */
[C---:B------:R-:W-:Y:S08]  /*e850*/  HMMA.16816.F32.BF16 R92, R4.reuse, R18, R164 ;  /* 0x00000012045c723c */ /* 0x040ff000000418a4 */
[C---:B------:R-:W-:Y:S08]  /*e860*/  HMMA.16816.F32.BF16 R88, R4.reuse, R28, R88 ;  /* 0x0000001c0458723c */ /* 0x040ff00000041858 */
[----:B------:R-:W-:Y:S01]  /*e870*/  HMMA.16816.F32.BF16 R68, R4, R30, R152 ;  /* 0x0000001e0444723c */ /* 0x000fe20000041898 */
[----:B------:R-:W-:-:S02]  /*e880*/  F2FP.BF16.F32.PACK_AB R4, R222, R221 ;  /* 0x000000ddde04723e */ /* 0x000fc400000010ff */
[----:B-1----:R-:W-:Y:S02]  /*e890*/  F2FP.BF16.F32.PACK_AB R5, R188, R192 ;  /* 0x000000c0bc05723e */ /* 0x002fe400000010ff */
[----:B------:R-:W-:Y:S02]  /*e8a0*/  F2FP.BF16.F32.PACK_AB R6, R194, R193 ;  /* 0x000000c1c206723e */ /* 0x000fe400000010ff */
[----:B------:R-:W-:Y:S01]  /*e8b0*/  F2FP.BF16.F32.PACK_AB R7, R189, R190 ;  /* 0x000000bebd07723e */ /* 0x000fe200000010ff */
[----:B------:R1:W-:Y:S01]  /*e8c0*/  MUFU.EX2 R182, R12 ;  /* 0x0000000c00b67308 */ /* 0x0003e20000000800 */
[----:B------:R-:W-:-:S05]  /*e8d0*/  MOV R198, R13 ;  /* 0x0000000d00c67202 */ /* 0x000fca0000000f00 */
[C---:B------:R-:W-:Y:S01]  /*e8e0*/  HMMA.16816.F32.BF16 R76, R4.reuse, R40, R76 ;  /* 0x00000028044c723c */ /* 0x040fe2000004184c */
[----:B------:R2:W3:Y:S07]  /*e8f0*/  MUFU.EX2 R180, R10 ;  /* 0x0000000a00b47308 */ /* 0x0004ee0000000800 */
[C---:B------:R-:W-:Y:S01]  /*e900*/  HMMA.16816.F32.BF16 R72, R4.reuse, R42, R72 ;  /* 0x0000002a0448723c */ /* 0x040fe20000041848 */
[----:B------:R-:W4:Y:S04]  /*e910*/  LDSM.16.MT88.4 R40, [R220+0x9800] ;  /* 0x00980000dc28783b */ /* 0x000f280000004200 */
[----:B-1----:R-:W-:Y:S03]  /*e920*/  LDSM.16.MT88.4 R12, [R20+0x2800] ;  /* 0x00280000140c783b */ /* 0x002fe60000004200 */
[----:B------:R-:W-:Y:S01]  /*e930*/  HMMA.16816.F32.BF16 R64, R4, R36, R64 ;  /* 0x000000240440723c */ /* 0x000fe20000041840 */
[----:B--2---:R-:W-:-:S07]  /*e940*/  FFMA.FTZ R10, R196, UR6, -R0 ;  /* 0x00000006c40a7c23 */ /* 0x004fce0008010800 */
[C---:B------:R-:W-:Y:S01]  /*e950*/  HMMA.16816.F32.BF16 R60, R4.reuse, R38, R60 ;  /* 0x00000026043c723c */ /* 0x040fe2000004183c */
[----:B------:R-:W1:Y:S07]  /*e960*/  LDSM.16.MT88.4 R36, [R20+0x800] ;  /* 0x000800001424783b */ /* 0x000e6e0000004200 */
[C---:B------:R-:W-:Y:S08]  /*e970*/  HMMA.16816.F32.BF16 R56, R4.reuse, R32, R144 ;  /* 0x000000200438723c */ /* 0x040ff00000041890 */
[C---:B------:R-:W-:Y:S01]  /*e980*/  HMMA.16816.F32.BF16 R156, R4.reuse, R34, R156 ;  /* 0x00000022049c723c */ /* 0x040fe2000004189c */
[----:B------:R-:W2:Y:S07]  /*e990*/  LDSM.16.MT88.4 R32, [R220+0xa800] ;  /* 0x00a80000dc20783b */ /* 0x000eae0000004200 */
[C---:B------:R-:W-:Y:S08]  /*e9a0*/  HMMA.16816.F32.BF16 R160, R4.reuse, R24, R160 ;  /* 0x0000001804a0723c */ /* 0x040ff000000418a0 */
[C---:B------:R-:W-:Y:S01]  /*e9b0*/  HMMA.16816.F32.BF16 R48, R4.reuse, R26, R48 ;  /* 0x0000001a0430723c */ /* 0x040fe20000041830 */
[----:B------:R-:W2:Y:S07]  /*e9c0*/  LDSM.16.MT88.4 R24, [R20+0x1800] ;  /* 0x001800001418783b */ /* 0x000eae0000004200 */
[C---:B------:R-:W-:Y:S08]  /*e9d0*/  HMMA.16816.F32.BF16 R52, R4.reuse, R16, R52 ;  /* 0x000000100434723c */ /* 0x040ff00000041834 */
[----:B------:R-:W-:Y:S01]  /*e9e0*/  HMMA.16816.F32.BF16 R80, R4, R18, R80 ;  /* 0x000000120450723c */ /* 0x000fe20000041850 */
[----:B------:R-:W2:Y:S01]  /*e9f0*/  LDSM.16.MT88.4 R16, [R220+0xb800] ;  /* 0x00b80000dc10783b */ /* 0x000ea20000004200 */
[----:B------:R5:W-:Y:S04]  /*ea00*/  MUFU.EX2 R181, R10 ;  /* 0x0000000a00b57308 */ /* 0x000be80000000800 */
[----:B------:R3:W4:Y:S01]  /*ea10*/  MUFU.EX2 R183, R11 ;  /* 0x0000000b00b77308 */ /* 0x0007220000000800 */
[----:B-----5:R-:W-:-:S04]  /*ea20*/  FFMA.FTZ R10, R207, UR6, -R9 ;  /* 0x00000006cf0a7c23 */ /* 0x020fc80008010809 */
[----:B------:R5:W-:Y:S01]  /*ea30*/  MUFU.EX2 R177, R10 ;  /* 0x0000000a00b17308 */ /* 0x000be20000000800 */
[----:B---3--:R-:W-:-:S04]  /*ea40*/  FFMA.FTZ R11, R204, UR6, -R9 ;  /* 0x00000006cc0b7c23 */ /* 0x008fc80008010809 */
[----:B------:R3:W2:Y:S01]  /*ea50*/  MUFU.EX2 R179, R11 ;  /* 0x0000000b00b37308 */ /* 0x0006a20000000800 */
[----:B-----5:R-:W-:-:S04]  /*ea60*/  FFMA.FTZ R10, R202, UR6, -R9 ;  /* 0x00000006ca0a7c23 */ /* 0x020fc80008010809 */
[----:B------:R5:W-:Y:S01]  /*ea70*/  MUFU.EX2 R176, R10 ;  /* 0x0000000a00b07308 */ /* 0x000be20000000800 */
[----:B---3--:R-:W-:Y:S01]  /*ea80*/  FFMA.FTZ R11, R201, UR6, -R9 ;  /* 0x00000006c90b7c23 */ /* 0x008fe20008010809 */
[----:B------:R-:W-:Y:S01]  /*ea90*/  MOV R201, R21 ;  /* 0x0000001500c97202 */ /* 0x000fe20000000f00 */
[--C-:B------:R-:W-:Y:S02]  /*eaa0*/  FFMA.FTZ R21, R206, UR6, -R8.reuse ;  /* 0x00000006ce157c23 */ /* 0x100fe40008010808 */
[----:B------:R3:W-:Y:S01]  /*eab0*/  MUFU.EX2 R178, R11 ;  /* 0x0000000b00b27308 */ /* 0x0007e20000000800 */
[----:B------:R-:W-:Y:S01]  /*eac0*/  MOV R207, R100 ;  /* 0x0000006400cf7202 */ /* 0x000fe20000000f00 */
[----:B-----5:R-:W-:-:S04]  /*ead0*/  FFMA.FTZ R10, R208, UR6, -R8 ;  /* 0x00000006d00a7c23 */ /* 0x020fc80008010808 */
[----:B------:R5:W-:Y:S01]  /*eae0*/  MUFU.EX2 R107, R10 ;  /* 0x0000000a006b7308 */ /* 0x000be20000000800 */
[--C-:B---3--:R-:W-:Y:S01]  /*eaf0*/  FFMA.FTZ R11, R205, UR6, -R8.reuse ;  /* 0x00000006cd0b7c23 */ /* 0x108fe20008010808 */
[----:B------:R-:W-:Y:S02]  /*eb00*/  MOV R204, R105 ;  /* 0x0000006900cc7202 */ /* 0x000fe40000000f00 */
[----:B------:R-:W3:Y:S04]  /*eb10*/  MUFU.EX2 R100, R21 ;  /* 0x0000001500647308 */ /* 0x000ee80000000800 */
[----:B------:R-:W-:Y:S01]  /*eb20*/  MUFU.EX2 R106, R11 ;  /* 0x0000000b006a7308 */ /* 0x000fe20000000800 */
[----:B-----5:R-:W-:-:S04]  /*eb30*/  FFMA.FTZ R10, R203, UR6, -R8 ;  /* 0x00000006cb0a7c23 */ /* 0x020fc80008010808 */
[----:B------:R5:W3:Y:S01]  /*eb40*/  MUFU.EX2 R105, R10 ;  /* 0x0000000a00697308 */ /* 0x000ae20000000800 */
[C---:B------:R-:W-:Y:S08]  /*eb50*/  HMMA.16816.F32.BF16 R84, R4.reuse, R28, R84 ;  /* 0x0000001c0454723c */ /* 0x040ff00000041854 */
[----:B------:R-:W-:Y:S01]  /*eb60*/  HMMA.16816.F32.BF16 R28, R4, R30, R96 ;  /* 0x0000001e041c723c */ /* 0x000fe20000041860 */
[----:B------:R-:W-:-:S02]  /*eb70*/  F2FP.BF16.F32.PACK_AB R4, R184, R187 ;  /* 0x000000bbb804723e */ /* 0x000fc400000010ff */
[----:B------:R-:W-:Y:S02]  /*eb80*/  F2FP.BF16.F32.PACK_AB R5, R182, R180 ;  /* 0x000000b4b605723e */ /* 0x000fe400000010ff */
[----:B------:R-:W-:Y:S02]  /*eb90*/  F2FP.BF16.F32.PACK_AB R6, R186, R185 ;  /* 0x000000b9ba06723e */ /* 0x000fe400000010ff */
[----:B----4-:R-:W-:Y:S01]  /*eba0*/  F2FP.BF16.F32.PACK_AB R7, R181, R183 ;  /* 0x000000b7b507723e */ /* 0x010fe200000010ff */
[--C-:B-----5:R-:W-:Y:S01]  /*ebb0*/  FFMA.FTZ R10, R215, UR6, -R3.reuse ;  /* 0x00000006d70a7c23 */ /* 0x120fe20008010803 */
[----:B------:R-:W-:Y:S01]  /*ebc0*/  MOV R202, R47 ;  /* 0x0000002f00ca7202 */ /* 0x000fe20000000f00 */
[----:B------:R-:W-:Y:S02]  /*ebd0*/  FFMA.FTZ R11, R214, UR6, -R3 ;  /* 0x00000006d60b7c23 */ /* 0x000fe40008010803 */
[----:B------:R4:W-:Y:S02]  /*ebe0*/  MUFU.EX2 R47, R10 ;  /* 0x0000000a002f7308 */ /* 0x0009e40000000800 */
[----:B------:R-:W-:Y:S01]  /*ebf0*/  HMMA.16816.F32.BF16 R116, R4, R40, R116 ;  /* 0x000000280474723c */ /* 0x000fe20000041874 */
[----:B------:R-:W-:-:S07]  /*ec00*/  MOV R196, R46 ;  /* 0x0000002e00c47202 */ /* 0x000fce0000000f00 */
[----:B------:R-:W-:Y:S01]  /*ec10*/  HMMA.16816.F32.BF16 R120, R4, R42, R120 ;  /* 0x0000002a0478723c */ /* 0x000fe20000041878 */
[----:B----4-:R-:W-:-:S07]  /*ec20*/  FFMA.FTZ R10, R216, UR6, -R3 ;  /* 0x00000006d80a7c23 */ /* 0x010fce0008010803 */
[----:B-1----:R-:W-:Y:S01]  /*ec30*/  HMMA.16816.F32.BF16 R132, R4, R36, R132 ;  /* 0x000000240484723c */ /* 0x002fe20000041884 */
[----:B------:R-:W-:-:S07]  /*ec40*/  FFMA.FTZ R3, R209, UR6, -R3 ;  /* 0x00000006d1037c23 */ /* 0x000fce0008010803 */
[C---:B------:R-:W-:Y:S01]  /*ec50*/  HMMA.16816.F32.BF16 R136, R4.reuse, R38, R136 ;  /* 0x000000260488723c */ /* 0x040fe20000041888 */
[----:B------:R1:W-:Y:S07]  /*ec60*/  MUFU.EX2 R46, R10 ;  /* 0x0000000a002e7308 */ /* 0x0003ee0000000800 */
        /* <DEDUP_REMOVED lines=9> */
[----:B-1----:R-:W-:Y:S01]  /*ed00*/  FFMA.FTZ R10, R219, UR6, -R0 ;  /* 0x00000006db0a7c23 */ /* 0x002fe20008010800 */
[----:B---3--:R-:W-:Y:S01]  /*ed10*/  F2FP.BF16.F32.PACK_AB R5, R100, R107 ;  /* 0x0000006b6405723e */ /* 0x008fe200000010ff */
[----:B------:R-:W-:Y:S01]  /*ed20*/  LDSM.16.MT88.4 R124, [R220+0x9c00] ;  /* 0x009c0000dc7c783b */ /* 0x000fe20000004200 */
[----:B------:R-:W-:-:S02]  /*ed30*/  F2FP.BF16.F32.PACK_AB R6, R178, R176 ;  /* 0x000000b0b206723e */ /* 0x000fc400000010ff */
[----:B------:R-:W-:-:S07]  /*ed40*/  F2FP.BF16.F32.PACK_AB R7, R105, R106 ;  /* 0x0000006a6907723e */ /* 0x000fce00000010ff */
[C---:B------:R-:W-:Y:S01]  /*ed50*/  HMMA.16816.F32.BF16 R160, R4.reuse, R24, R160 ;  /* 0x0000001804a0723c */ /* 0x040fe200000418a0 */
[----:B------:R1:W-:Y:S04]  /*ed60*/  MUFU.EX2 R24, R3 ;  /* 0x0000000300187308 */ /* 0x0003e80000000800 */
[----:B------:R2:W-:Y:S03]  /*ed70*/  MUFU.EX2 R25, R10 ;  /* 0x0000000a00197308 */ /* 0x0005e60000000800 */
[----:B------:R-:W-:Y:S01]  /*ed80*/  HMMA.16816.F32.BF16 R48, R4, R26, R48 ;  /* 0x0000001a0430723c */ /* 0x000fe20000041830 */
[--C-:B-1----:R-:W-:Y:S01]  /*ed90*/  FFMA.FTZ R3, R230, UR6, -R0.reuse ;  /* 0x00000006e6037c23 */ /* 0x102fe20008010800 */
[----:B--2---:R-:W-:-:S03]  /*eda0*/  FFMA.FTZ R10, R213, UR6, -R0 ;  /* 0x00000006d50a7c23 */ /* 0x004fc60008010800 */
[----:B------:R1:W-:Y:S01]  /*edb0*/  MUFU.EX2 R26, R3 ;  /* 0x00000003001a7308 */ /* 0x0003e20000000800 */
[----:B------:R-:W-:Y:S02]  /*edc0*/  FFMA.FTZ R0, R210, UR6, -R0 ;  /* 0x00000006d2007c23 */ /* 0x000fe40008010800 */
[C---:B------:R-:W-:Y:S01]  /*edd0*/  HMMA.16816.F32.BF16 R64, R4.reuse, R36, R64 ;  /* 0x000000240440723c */ /* 0x040fe20000041840 */
[----:B------:R-:W-:Y:S07]  /*ede0*/  MUFU.EX2 R21, R10 ;  /* 0x0000000a00157308 */ /* 0x000fee0000000800 */
[----:B------:R-:W-:Y:S01]  /*edf0*/  HMMA.16816.F32.BF16 R60, R4, R38, R60 ;  /* 0x00000026043c723c */ /* 0x000fe2000004183c */
[----:B-1----:R-:W-:-:S07]  /*ee00*/  FFMA.FTZ R3, R245, UR6, -R9 ;  /* 0x00000006f5037c23 */ /* 0x002fce0008010809 */
[C---:B------:R-:W-:Y:S01]  /*ee10*/  HMMA.16816.F32.BF16 R56, R4.reuse, R32, R56 ;  /* 0x000000200438723c */ /* 0x040fe20000041838 */
[----:B------:R1:W2:Y:S07]  /*ee20*/  MUFU.EX2 R10, R3 ;  /* 0x00000003000a7308 */ /* 0x0002ae0000000800 */
[C---:B------:R-:W-:Y:S08]  /*ee30*/  HMMA.16816.F32.BF16 R36, R4.reuse, R34, R156 ;  /* 0x000000220424723c */ /* 0x040ff0000004189c */
[----:B------:R-:W-:Y:S01]  /*ee40*/  HMMA.16816.F32.BF16 R52, R4, R16, R52 ;  /* 0x000000100434723c */ /* 0x000fe20000041834 */
[----:B-1----:R-:W-:-:S07]  /*ee50*/  FFMA.FTZ R3, R234, UR6, -R9 ;  /* 0x00000006ea037c23 */ /* 0x002fce0008010809 */
[C---:B------:R-:W-:Y:S01]  /*ee60*/  HMMA.16816.F32.BF16 R112, R4.reuse, R40, R76 ;  /* 0x000000280470723c */ /* 0x040fe2000004184c */
[----:B------:R-:W-:Y:S01]  /*ee70*/  MUFU.EX2 R27, R11 ;  /* 0x0000000b001b7308 */ /* 0x000fe20000000800 */
[----:B------:R-:W-:Y:S01]  /*ee80*/  MOV R199, R143 ;  /* 0x0000008f00c77202 */ /* 0x000fe20000000f00 */
[----:B------:R-:W-:Y:S05]  /*ee90*/  LDSM.16.MT88.4 R156, [R220+0xac00] ;  /* 0x00ac0000dc9c783b */ /* 0x000fea0000004200 */
[C---:B------:R-:W-:Y:S01]  /*eea0*/  HMMA.16816.F32.BF16 R32, R4.reuse, R18, R80 ;  /* 0x000000120420723c */ /* 0x040fe20000041850 */
[----:B------:R1:W-:Y:S01]  /*eeb0*/  MUFU.EX2 R19, R0 ;  /* 0x0000000000137308 */ /* 0x0003e20000000800 */
[----:B------:R-:W-:Y:S01]  /*eec0*/  MOV R197, R140 ;  /* 0x0000008c00c57202 */ /* 0x000fe20000000f00 */
[----:B------:R-:W3:Y:S02]  /*eed0*/  LDSM.16.MT88.4 R80, [R220+0xbc00] ;  /* 0x00bc0000dc50783b */ /* 0x000ee40000004200 */
[----:B------:R4:W-:Y:S03]  /*eee0*/  MUFU.EX2 R18, R3 ;  /* 0x0000000300127308 */ /* 0x0009e60000000800 */
[----:B------:R-:W-:Y:S01]  /*eef0*/  HMMA.16816.F32.BF16 R40, R4, R42, R72 ;  /* 0x0000002a0428723c */ /* 0x000fe20000041848 */
[----:B-1----:R-:W-:-:S07]  /*ef00*/  FFMA.FTZ R0, R235, UR6, -R9 ;  /* 0x00000006eb007c23 */ /* 0x002fce0008010809 */
[----:B------:R-:W-:Y:S01]  /*ef10*/  HMMA.16816.F32.BF16 R84, R4, R12, R84 ;  /* 0x0000000c0454723c */ /* 0x000fe20000041854 */
[----:B------:R1:W-:Y:S01]  /*ef20*/  MUFU.EX2 R16, R0 ;  /* 0x0000000000107308 */ /* 0x0003e20000000800 */
[----:B----4-:R-:W-:-:S06]  /*ef30*/  FFMA.FTZ R3, R217, UR6, -R8 ;  /* 0x00000006d9037c23 */ /* 0x010fcc0008010808 */
[----:B------:R-:W-:Y:S01]  /*ef40*/  HMMA.16816.F32.BF16 R28, R4, R14, R28 ;  /* 0x0000000e041c723c */ /* 0x000fe2000004181c */
[----:B------:R-:W-:Y:S01]  /*ef50*/  FFMA.FTZ R4, R232, UR6, -R9 ;  /* 0x00000006e8047c23 */ /* 0x000fe20008010809 */
[----:B------:R-:W-:Y:S01]  /*ef60*/  FFMA.FTZ R5, R201, R23, R250 ;  /* 0x00000017c9057223 */ /* 0x000fe200000100fa */
[----:B------:R4:W-:Y:S01]  /*ef70*/  MUFU.EX2 R9, R3 ;  /* 0x0000000300097308 */ /* 0x0009e20000000800 */
[----:B------:R-:W-:Y:S01]  /*ef80*/  MOV R195, R141 ;  /* 0x0000008d00c37202 */ /* 0x000fe20000000f00 */
[----:B------:R-:W-:Y:S01]  /*ef90*/  LDSM.16.MT88.4 R12, [R20+0x2c00] ;  /* 0x002c0000140c783b */ /* 0x000fe20000004200 */
[--C-:B-1----:R-:W-:Y:S01]  /*efa0*/  FFMA.FTZ R0, R218, UR6, -R8.reuse ;  /* 0x00000006da007c23 */ /* 0x102fe20008010808 */
[----:B------:R1:W-:Y:S04]  /*efb0*/  MUFU.EX2 R17, R4 ;  /* 0x0000000400117308 */ /* 0x0003e80000000800 */
[----:B------:R5:W3:Y:S01]  /*efc0*/  MUFU.EX2 R7, R0 ;  /* 0x0000000000077308 */ /* 0x000ae20000000800 */
[----:B----4-:R-:W-:Y:S01]  /*efd0*/  FFMA.FTZ R3, R212, UR6, -R8 ;  /* 0x00000006d4037c23 */ /* 0x010fe20008010808 */
[----:B------:R-:W-:Y:S01]  /*efe0*/  MOV R200, R142 ;  /* 0x0000008e00c87202 */ /* 0x000fe20000000f00 */
[----:B------:R-:W-:Y:S01]  /*eff0*/  FADD.FTZ R5, R249, R5 ;  /* 0x00000005f9057221 */ /* 0x000fe20000010000 */
[----:B------:R4:W3:Y:S01]  /*f000*/  LDSM.16.MT88.4 R140, [R20+0xc00] ;  /* 0x000c0000148c783b */ /* 0x0008e20000004200 */
[----:B------:R2:W-:Y:S01]  /*f010*/  MUFU.EX2 R11, R3 ;  /* 0x00000003000b7308 */ /* 0x0005e20000000800 */
[----:B-1----:R-:W-:Y:S01]  /*f020*/  FFMA.FTZ R4, R202, R22, R246 ;  /* 0x00000016ca047223 */ /* 0x002fe200000100f6 */
[----:B-----5:R-:W-:-:S04]  /*f030*/  FFMA.FTZ R0, R211, UR6, -R8 ;  /* 0x00000006d3007c23 */ /* 0x020fc80008010808 */
[----:B------:R1:W5:Y:S01]  /*f040*/  MUFU.EX2 R8, R0 ;  /* 0x0000000000087308 */ /* 0x0003620000000800 */
[----:B--2---:R-:W-:Y:S01]  /*f050*/  FFMA.FTZ R3, R207, R45, R204 ;  /* 0x0000002dcf037223 */ /* 0x004fe200000100cc */
[----:B----4-:R-:W-:Y:S01]  /*f060*/  FADD.FTZ R20, R244, R4 ;  /* 0x00000004f4147221 */ /* 0x010fe20000010000 */
[----:B-1----:R-:W-:Y:S02]  /*f070*/  FFMA.FTZ R0, R196, R44, R251 ;  /* 0x0000002cc4007223 */ /* 0x002fe400000100fb */
        /* <DEDUP_REMOVED lines=43> */
[----:B---3--:R-:W-:Y:S01]  /*f330*/  FADD.FTZ R4, R7, R4 ;  /* 0x0000000407047221 */ /* 0x008fe20000010000 */
        /* <DEDUP_REMOVED lines=13> */
[----:B------:R-:W-:-:S02]  /*f410*/  FADD.FTZ R0, R19, R0 ;  /* 0x0000000013007221 */ /* 0x000fc40000010000 */
[----:B------:R1:W-:Y:S01]  /*f420*/  STL [R1+0x30], R5 ;  /* 0x0000300501007387 */ /* 0x0003e20000100800 */
[----:B------:R-:W-:-:S03]  /*f430*/  F2FP.BF16.F32.PACK_AB R92, R27, R47 ;  /* 0x0000002f1b5c723e */ /* 0x000fc600000010ff */
[----:B------:R1:W-:Y:S01]  /*f440*/  STL [R1+0x34], R4 ;  /* 0x0000340401007387 */ /* 0x0003e20000100800 */
[----:B------:R-:W-:Y:S02]  /*f450*/  F2FP.BF16.F32.PACK_AB R93, R26, R25 ;  /* 0x000000191a5d723e */ /* 0x000fe400000010ff */
[----:B------:R-:W-:Y:S01]  /*f460*/  F2FP.BF16.F32.PACK_AB R94, R24, R46 ;  /* 0x0000002e185e723e */ /* 0x000fe200000010ff */
[----:B------:R1:W-:Y:S01]  /*f470*/  STL [R1+0x2c], R3 ;  /* 0x00002c0301007387 */ /* 0x0003e20000100800 */
[----:B------:R-:W-:-:S03]  /*f480*/  F2FP.BF16.F32.PACK_AB R95, R19, R21 ;  /* 0x00000015135f723e */ /* 0x000fc600000010ff */
[----:B------:R1:W-:Y:S04]  /*f490*/  STL [R1+0x28], R0 ;  /* 0x0000280001007387 */ /* 0x0003e80000100800 */
[C---:B------:R-:W-:Y:S01]  /*f4a0*/  HMMA.16816.F32.BF16 R76, R92.reuse, R82, R96 ;  /* 0x000000525c4c723c */ /* 0x040fe20000041860 */
[----:B------:R-:W-:Y:S02]  /*f4b0*/  F2FP.BF16.F32.PACK_AB R96, R16, R10 ;  /* 0x0000000a1060723e */ /* 0x000fe400000010ff */
[----:B------:R-:W-:Y:S02]  /*f4c0*/  F2FP.BF16.F32.PACK_AB R97, R9, R7 ;  /* 0x000000070961723e */ /* 0x000fe400000010ff */
[----:B------:R-:W-:Y:S02]  /*f4d0*/  F2FP.BF16.F32.PACK_AB R98, R18, R17 ;  /* 0x000000111262723e */ /* 0x000fe400000010ff */
[----:B------:R-:W-:Y:S01]  /*f4e0*/  F2FP.BF16.F32.PACK_AB R99, R11, R8 ;  /* 0x000000080b63723e */ /* 0x000fe200000010ff */
[----:B------:R-:W-:Y:S01]  /*f4f0*/  HMMA.16816.F32.BF16 R116, R92, R124, R116 ;  /* 0x0000007c5c74723c */ /* 0x000fe20000041874 */
[----:B------:R-:W-:-:S07]  /*f500*/  MOV R176, R231 ;  /* 0x000000e700b07202 */ /* 0x000fce0000000f00 */
[----:B------:R-:W-:Y:S01]  /*f510*/  HMMA.16816.F32.BF16 R120, R92, R126, R120 ;  /* 0x0000007e5c78723c */ /* 0x000fe20000041878 */
[----:B------:R-:W-:-:S07]  /*f520*/  @P1 IADD3 R234, PT, PT, R191, -0x4, RZ ;  /* 0xfffffffcbfea1810 */ /* 0x000fce0007ffe0ff */
        /* <DEDUP_REMOVED lines=23> */
.L_x_965:
[----:B------:R-:W-:-:S07]  /*f6a0*/  IADD3 R234, PT, PT, R176, -0x1, RZ ;  /* 0xffffffffb0ea7810 */ /* 0x000fce0007ffe0ff */
.L_x_968:
[----:B------:R-:W2:Y:S02]  /*f6b0*/  LDL R0, [R1+0x40] ;  /* 0x0000400001007983 */ /* 0x000ea40000100800 */
[----:B--2---:R-:W-:-:S13]  /*f6c0*/  ISETP.GE.AND P0, PT, R234, R0, PT ;  /* 0x00000000ea00720c */ /* 0x004fda0003f06270 */
[----:B------:R-:W-:Y:S05]  /*f6d0*/  @!P0 BRA `(.L_x_969) ;  /* 0x0000004c00208947 */ /* 0x000fea0003800000 */
[----:B------:R-:W2:Y:S01]  /*f6e0*/  LDL.LU R3, [R1+0x1c] ;  /* 0x00001c0001037983 */ /* 0x000ea20000300800 */
[----:B------:R-:W1:Y:S03]  /*f6f0*/  LDCU.64 UR6, c[0x0][0x3c0] ;  /* 0x00007800ff0677ac */ /* 0x000e660008000a00 */
[----:B------:R-:W3:Y:S01]  /*f700*/  LDL.LU R0, [R1+0x20] ;  /* 0x0000200001007983 */ /* 0x000ee20000300800 */
[----:B------:R-:W-:Y:S01]  /*f710*/  IMAD.MOV.U32 R107, RZ, RZ, R101 ;  /* 0x000000ffff6b7224 */ /* 0x000fe200078e0065 */
[----:B------:R-:W-:Y:S01]  /*f720*/  MOV R105, R102 ;  /* 0x0000006600697202 */ /* 0x000fe20000000f00 */
[----:B------:R-:W-:Y:S01]  /*f730*/  IMAD.MOV.U32 R106, RZ, RZ, R104 ;  /* 0x000000ffff6a7224 */ /* 0x000fe200078e0068 */
[----:B------:R-:W4:Y:S01]  /*f740*/  S2R R6, SR_TID.X ;  /* 0x0000000000067919 */ /* 0x000f220000002100 */
[----:B------:R-:W-:Y:S01]  /*f750*/  IMAD.MOV.U32 R100, RZ, RZ, R103 ;  /* 0x000000ffff647224 */ /* 0x000fe200078e0067 */
[C---:B------:R-:W-:Y:S01]  /*f760*/  IADD3 R231, PT, PT, R225.reuse, 0x48, RZ ;  /* 0x00000048e1e77810 */ /* 0x040fe20007ffe0ff */
[C---:B------:R-:W-:Y:S01]  /*f770*/  VIADD R232, R225.reuse, 0x8 ;  /* 0x00000008e1e87836 */ /* 0x040fe20000000000 */
[----:B------:R-:W5:Y:S01]  /*f780*/  S2R R4, SR_TID.X ;  /* 0x0000000000047919 */ /* 0x000f620000002100 */
[----:B------:R-:W-:Y:S01]  /*f790*/  VIADD R230, R225, 0x40 ;  /* 0x00000040e1e67836 */ /* 0x000fe20000000000 */
[----:B------:R-:W2:Y:S01]  /*f7a0*/  LDCU UR9, c[0x0][0x50c] ;  /* 0x0000a180ff0977ac */ /* 0x000ea20008000800 */
[----:B------:R-:W2:Y:S01]  /*f7b0*/  LDCU UR4, c[0x0][0x45c] ;  /* 0x00008b80ff0477ac */ /* 0x000ea20008000800 */
[----:B-1----:R-:W-:-:S02]  /*f7c0*/  USHF.L.U64.HI UR8, UR6, 0x5, UR7 ;  /* 0x0000000506087899 */ /* 0x002fc40008010207 */
[----:B------:R-:W-:Y:S01]  /*f7d0*/  USHF.L.U32 UR10, UR6, 0x5, URZ ;  /* 0x00000005060a7899 */ /* 0x000fe200080006ff */
[----:B------:R-:W1:Y:S01]  /*f7e0*/  LDCU.64 UR6, c[0x0][0x3c0] ;  /* 0x00007800ff0677ac */ /* 0x000e620008000a00 */
[----:B----4-:R-:W-:Y:S02]  /*f7f0*/  SHF.R.U32.HI R223, RZ, 0x1, R6 ;  /* 0x00000001ffdf7819 */ /* 0x010fe40000011606 */
[----:B-----5:R-:W-:Y:S01]  /*f800*/  LOP3.LUT P4, RZ, R4, 0x4, RZ, 0xc0, !PT ;  /* 0x0000000404ff7812 */ /* 0x020fe2000788c0ff */
[----:B--2---:R-:W-:Y:S02]  /*f810*/  IMAD.MOV.U32 R7, RZ, RZ, R3 ;  /* 0x000000ffff077224 */ /* 0x004fe400078e0003 */
[----:B------:R-:W-:Y:S02]  /*f820*/  IMAD.SHL.U32 R3, R6, 0x4, RZ ;  /* 0x0000000406037824 */ /* 0x000fe400078e00ff */
[----:B---3--:R-:W-:Y:S01]  /*f830*/  IMAD.MOV.U32 R5, RZ, RZ, R0 ;  /* 0x000000ffff057224 */ /* 0x008fe200078e0000 */
[----:B------:R-:W-:-:S04]  /*f840*/  LOP3.LUT R0, R7, 0xc0, RZ, 0xc0, !PT ;  /* 0x000000c007007812 */ /* 0x000fc800078ec0ff */
[----:B------:R-:W-:Y:S02]  /*f850*/  LOP3.LUT R0, R0, 0x18, R3, 0xf8, !PT ;  /* 0x0000001800007812 */ /* 0x000fe400078ef803 */
[----:B------:R-:W-:Y:S02]  /*f860*/  LOP3.LUT R3, R7, 0x120, RZ, 0xc0, !PT ;  /* 0x0000012007037812 */ /* 0x000fe400078ec0ff */
[----:B------:R-:W-:Y:S01]  /*f870*/  LOP3.LUT R221, R0, 0x8, R6, 0x78, !PT ;  /* 0x0000000800dd7812 */ /* 0x000fe200078e7806 */
[----:B------:R-:W-:Y:S01]  /*f880*/  IMAD.SHL.U32 R6, R6, 0x10, RZ ;  /* 0x0000001006067824 */ /* 0x000fe200078e00ff */
[----:B------:R-:W-:Y:S02]  /*f890*/  LOP3.LUT R223, R0, 0x8, R223, 0x78, !PT ;  /* 0x0000000800df7812 */ /* 0x000fe400078e78df */
[----:B------:R-:W-:Y:S02]  /*f8a0*/  LOP3.LUT R221, R5, R221, RZ, 0xfc, !PT ;  /* 0x000000dd05dd7212 */ /* 0x000fe400078efcff */
[----:B------:R-:W-:-:S02]  /*f8b0*/  LOP3.LUT R3, R3, 0x3e00, R6, 0xf8, !PT ;  /* 0x00003e0003037812 */ /* 0x000fc400078ef806 */
[----:B------:R-:W-:Y:S02]  /*f8c0*/  LEA R221, R221, UR5, 0x1 ;  /* 0x00000005dddd7c11 */ /* 0x000fe4000f8e08ff */
[----:B------:R-:W-:-:S03]  /*f8d0*/  LOP3.LUT R223, R3, R223, RZ, 0xfc, !PT ;  /* 0x000000df03df7212 */ /* 0x000fc600078efcff */
[----:B------:R-:W-:Y:S01]  /*f8e0*/  IMAD.IADD R222, R2, 0x1, R221 ;  /* 0x0000000102de7824 */ /* 0x000fe200078e02dd */
[----:B------:R-:W-:-:S05]  /*f8f0*/  LEA R223, R223, UR5, 0x1 ;  /* 0x00000005dfdf7c11 */ /* 0x000fca000f8e08ff */
[----:B------:R-:W-:Y:S01]  /*f900*/  IMAD.IADD R224, R2, 0x1, R223 ;  /* 0x0000000102e07824 */ /* 0x000fe200078e02df */
[----:B-1----:R-:W-:Y:S06]  /*f910*/  BRA `(.L_x_970) ;  /* 0x0000000000647947 */ /* 0x002fec0003800000 */
.L_x_972:
        /* <DEDUP_REMOVED lines=25> */
.L_x_970:
[----:B-1----:R-:W2:Y:S01]  /*fab0*/  LDL R2, [R1+0x48] ;  /* 0x0000480001027983 */ /* 0x002ea20000100800 */
[----:B------:R-:W-:Y:S04]  /*fac0*/  DEPBAR.LE SB0, 0x0 ;  /* 0x000080000000791a */ /* 0x000fe80000000000 */
[----:B------:R-:W3:Y:S01]  /*fad0*/  LDL R8, [R1+0x44] ;  /* 0x0000440001087983 */ /* 0x000ee20000100800 */
[C---:B------:R-:W-:Y:S01]  /*fae0*/  IMAD.WIDE.U32 R6, R234.reuse, UR6, RZ ;  /* 0x00000006ea067c25 */ /* 0x040fe2000f8e00ff */
[----:B------:R-:W-:Y:S03]  /*faf0*/  BAR.SYNC.DEFER_BLOCKING 0x0 ;  /* 0x0000000000007b1d */ /* 0x000fe60000010000 */
[----:B------:R-:W-:Y:S01]  /*fb00*/  IMAD R0, R234, UR7, R7 ;  /* 0x00000007ea007c24 */ /* 0x000fe2000f8e0207 */
[C---:B------:R-:W-:Y:S04]  /*fb10*/  LEA R3, P0, R6.reuse, UR10, 0x6 ;  /* 0x0000000a06037c11 */ /* 0x040fe8000f8030ff */
[C-C-:B------:R-:W-:Y:S01]  /*fb20*/  LEA.HI.X R7, R6.reuse, UR8, R0.reuse, 0x6, P0 ;  /* 0x0000000806077c11 */ /* 0x140fe200080f3400 */
[----:B------:R-:W1:Y:S01]  /*fb30*/  S2R R235, SR_TID.X ;  /* 0x0000000000eb7919 */ /* 0x000e620000002100 */
[CC--:B--2---:R-:W-:Y:S02]  /*fb40*/  LEA R4, P1, R6.reuse, R2.reuse, 0x7 ;  /* 0x0000000206047211 */ /* 0x0c4fe400078238ff */
[----:B------:R-:W-:Y:S02]  /*fb50*/  LEA R2, P0, R3, R2, 0x1 ;  /* 0x0000000203027211 */ /* 0x000fe400078008ff */
[-C--:B---3--:R-:W-:Y:S01]  /*fb60*/  LEA.HI.X R5, R6, R8.reuse, R0, 0x7, P1 ;  /* 0x0000000806057211 */ /* 0x088fe200008f3c00 */
[----:B-1----:R-:W-:Y:S01]  /*fb70*/  IMAD.SHL.U32 R0, R235, 0x2, RZ ;  /* 0x00000002eb007824 */ /* 0x002fe200078e00ff */
[----:B------:R-:W-:Y:S03]  /*fb80*/  LEA.HI.X R3, R3, R8, R7, 0x1, P0 ;  /* 0x0000000803037211 */ /* 0x000fe600000f0c07 */
[----:B------:R-:W-:Y:S01]  /*fb90*/  @!PT LDS RZ, [RZ] ;  /* 0x00000000fffff984 */ /* 0x000fe20000000800 */
[----:B------:R-:W-:Y:S01]  /*fba0*/  @!PT LDS RZ, [RZ] ;  /* 0x00000000fffff984 */ /* 0x000fe20000000800 */
[----:B------:R-:W-:Y:S01]  /*fbb0*/  @!PT LDS RZ, [RZ] ;  /* 0x00000000fffff984 */ /* 0x000fe20000000800 */
[----:B------:R-:W-:Y:S01]  /*fbc0*/  LDGSTS.E.BYPASS.LTC128B.128 [R233+0x9000], desc[UR14][R4.64] ;  /* 0x0900000004e97fae */ /* 0x000fe2000b981a0e */
[----:B------:R-:W-:Y:S07]  /*fbd0*/  LOP3.LUT R0, R0, 0x6, RZ, 0xc0, !PT ;  /* 0x0000000600007812 */ /* 0x000fee00078ec0ff */
[----:B------:R-:W-:Y:S08]  /*fbe0*/  LDGSTS.E.BYPASS.LTC128B.128 [R233+0xa000], desc[UR14][R4.64+0x40] ;  /* 0x0a00004004e97fae */ /* 0x000ff0000b981a0e */
[----:B------:R-:W-:Y:S08]  /*fbf0*/  LDGSTS.E.BYPASS.LTC128B.128 [R233+0xb000], desc[UR14][R4.64+0x80] ;  /* 0x0b00008004e97fae */ /* 0x000ff0000b981a0e */
[----:B------:R-:W-:Y:S08]  /*fc00*/  LDGSTS.E.BYPASS.LTC128B.128 [R233+0x9800], desc[UR14][R2.64] ;  /* 0x0980000002e97fae */ /* 0x000ff0000b981a0e */
[----:B------:R-:W-:Y:S08]  /*fc10*/  LDGSTS.E.BYPASS.LTC128B.128 [R233+0xa800], desc[UR14][R2.64+0x40] ;  /* 0x0a80004002e97fae */ /* 0x000ff0000b981a0e */
[----:B------:R1:W-:Y:S08]  /*fc20*/  LDGSTS.E.BYPASS.LTC128B.128 [R233+0xb800], desc[UR14][R2.64+0x80] ;  /* 0x0b80008002e97fae */ /* 0x0003f0000b981a0e */
[----:B------:R-:W-:Y:S08]  /*fc30*/  LDSM.16.M88.4 R64, [R223] ;  /* 0x00000000df40783b */ /* 0x000ff00000000200 */
[----:B------:R-:W2:Y:S08]  /*fc40*/  LDSM.16.M88.4 R16, [R221+0x6000] ;  /* 0x00600000dd10783b */ /* 0x000eb00000000200 */
[----:B------:R-:W3:Y:S01]  /*fc50*/  LDSM.16.M88.4 R60, [R223+0x1000] ;  /* 0x00100000df3c783b */ /* 0x000ee20000000200 */
[----:B-1----:R-:W-:Y:S07]  /*fc60*/  IMAD R2, R234, 0x40, R0 ;  /* 0x00000040ea027824 */ /* 0x002fee00078e0200 */
[----:B------:R-:W1:Y:S01]  /*fc70*/  LDSM.16.M88.4 R32, [R221+0x6400] ;  /* 0x00640000dd20783b */ /* 0x000e620000000200 */
[-C--:B------:R-:W-:Y:S02]  /*fc80*/  ISETP.GT.AND P5, PT, R232, R2.reuse, PT ;  /* 0x00000002e800720c */ /* 0x080fe40003fa4270 */
[-C--:B------:R-:W-:Y:S02]  /*fc90*/  ISETP.GT.AND P1, PT, R230, R2.reuse, PT ;  /* 0x00000002e600720c */ /* 0x080fe40003f24270 */
[C---:B------:R-:W-:Y:S03]  /*fca0*/  ISETP.GT.AND P0, PT, R225.reuse, R2, PT ;  /* 0x00000002e100720c */ /* 0x040fe60003f04270 */
[----:B------:R-:W0:Y:S08]  /*fcb0*/  LDGDEPBAR ;  /* 0x00000000000079af */ /* 0x000e300000000000 */
[----:B------:R-:W4:Y:S08]  /*fcc0*/  LDSM.16.M88.4 R48, [R221+0x6800] ;  /* 0x00680000dd30783b */ /* 0x000f300000000200 */
        /* <DEDUP_REMOVED lines=9> */
[-C--:B-1----:R-:W-:Y:S07]  /*fd60*/  HMMA.16816.F32.BF16 R20, R64, R32.reuse, RZ ;  /* 0x000000204014723c */ /* 0x082fee00000418ff */
[----:B------:R-:W1:Y:S01]  /*fd70*/  LDSM.16.M88.4 R192, [R222+0x6800] ;  /* 0x00680000dec0783b */ /* 0x000e620000000200 */
[C---:B------:R-:W-:Y:S07]  /*fd80*/  HMMA.16816.F32.BF16 R24, R60.reuse, R32, RZ ;  /* 0x000000203c18723c */ /* 0x040fee00000418ff */
[----:B------:R-:W1:Y:S01]  /*fd90*/  LDSM.16.M88.4 R196, [R222+0x6c00] ;  /* 0x006c0000dec4783b */ /* 0x000e620000000200 */
        /* <DEDUP_REMOVED lines=10> */
[C---:B------:R-:W-:Y:S07]  /*fe40*/  HMMA.16816.F32.BF16 R48, R64.reuse, R50, RZ ;  /* 0x000000324030723c */ /* 0x040fee00000418ff */
[----:B------:R4:W-:Y:S01]  /*fe50*/  STL [R1+0x24], R0 ;  /* 0x0000240001007387 */ /* 0x0009e20000100800 */
[-C--:B-----5:R-:W-:Y:S03]  /*fe60*/  HMMA.16816.F32.BF16 R52, R64, R108.reuse, RZ ;  /* 0x0000006c4034723c */ /* 0x0a0fe600000418ff */
[----:B------:R-:W5:Y:S05]  /*fe70*/  LDL R247, [R1+0x40] ;  /* 0x0000400001f77983 */ /* 0x000f6a0000100800 */
[C---:B------:R-:W-:Y:S08]  /*fe80*/  HMMA.16816.F32.BF16 R56, R60.reuse, R108, RZ ;  /* 0x0000006c3c38723c */ /* 0x040ff000000418ff */
[-C--:B------:R-:W-:Y:S01]  /*fe90*/  HMMA.16816.F32.BF16 R60, R60, R110.reuse, RZ ;  /* 0x0000006e3c3c723c */ /* 0x080fe200000418ff */
[----:B----4-:R-:W-:Y:S07]  /*fea0*/  VIADD R0, R2, 0x1 ;  /* 0x0000000102007836 */ /* 0x010fee0000000000 */
[----:B------:R-:W-:Y:S01]  /*feb0*/  HMMA.16816.F32.BF16 R64, R64, R110, RZ ;  /* 0x0000006e4040723c */ /* 0x000fe200000418ff */
[----:B------:R-:W4:Y:S01]  /*fec0*/  LDSM.16.M88.4 R108, [R223+0x2000] ;  /* 0x00200000df6c783b */ /* 0x000f220000000200 */
[-C--:B------:R-:W-:Y:S02]  /*fed0*/  ISETP.GT.AND P2, PT, R225, R0.reuse, PT ;  /* 0x00000000e100720c */ /* 0x080fe40003f44270 */
[-C--:B------:R-:W-:Y:S02]  /*fee0*/  ISETP.GT.AND P6, PT, R230, R0.reuse, PT ;  /* 0x00000000e600720c */ /* 0x080fe40003fc4270 */
[-C--:B------:R-:W-:Y:S02]  /*fef0*/  ISETP.GT.AND P3, PT, R232, R0.reuse, PT ;  /* 0x00000000e800720c */ /* 0x080fe40003f64270 */
        /* <DEDUP_REMOVED lines=15> */
[-C--:B------:R-:W-:Y:S08]  /*fff0*/  HMMA.16816.F32.BF16 R52, R176, R196.reuse, R52 ;  /* 0x000000c4b034723c */ /* 0x080ff00000041834 */
[C---:B------:R-:W-:Y:S08]  /*10000*/  HMMA.16816.F32.BF16 R56, R184.reuse, R196, R56 ;  /* 0x000000c4b838723c */ /* 0x040ff00000041838 */
[-C--:B------:R-:W-:Y:S01]  /*10010*/  HMMA.16816.F32.BF16 R60, R184, R198.reuse, R60 ;  /* 0x000000c6b83c723c */ /* 0x080fe2000004183c */
[----:B------:R-:W1:Y:S07]  /*10020*/  LDSM.16.M88.4 R184, [R221+0x7400] ;  /* 0x00740000ddb8783b */ /* 0x000e6e0000000200 */
[----:B------:R-:W-:Y:S01]  /*10030*/  HMMA.16816.F32.BF16 R64, R176, R198, R64 ;  /* 0x000000c6b040723c */ /* 0x000fe20000041840 */
[----:B------:R-:W3:Y:S07]  /*10040*/  LDSM.16.M88.4 R176, [R221+0x7c00] ;  /* 0x007c0000ddb0783b */ /* 0x000eee0000000200 */
[-C--:B----4-:R-:W-:Y:S01]  /*10050*/  HMMA.16816.F32.BF16 R4, R108, R200.reuse, R4 ;  /* 0x000000c86c04723c */ /* 0x090fe20000041804 */
[----:B------:R-:W4:Y:S07]  /*10060*/  LDSM.16.M88.4 R196, [R222+0x7000] ;  /* 0x00700000dec4783b */ /* 0x000f2e0000000200 */
[C---:B--2---:R-:W-:Y:S08]  /*10070*/  HMMA.16816.F32.BF16 R8, R180.reuse, R200, R8 ;  /* 0x000000c8b408723c */ /* 0x044ff00000041808 */
[-C--:B------:R-:W-:Y:S08]  /*10080*/  HMMA.16816.F32.BF16 R12, R180, R202.reuse, R12 ;  /* 0x000000cab40c723c */ /* 0x080ff0000004180c */
[C---:B------:R-:W-:Y:S01]  /*10090*/  HMMA.16816.F32.BF16 R16, R108.reuse, R202, R16 ;  /* 0x000000ca6c10723c */ /* 0x040fe20000041810 */
[----:B------:R-:W2:Y:S07]  /*100a0*/  LDSM.16.M88.4 R200, [R222+0x7400] ;  /* 0x00740000dec8783b */ /* 0x000eae0000000200 */
[-C--:B-1----:R-:W-:Y:S08]  /*100b0*/  HMMA.16816.F32.BF16 R20, R108, R184.reuse, R20 ;  /* 0x000000b86c14723c */ /* 0x082ff00000041814 */
        /* <DEDUP_REMOVED lines=15> */
[-C--:B----4-:R-:W-:Y:S01]  /*101b0*/  HMMA.16816.F32.BF16 R4, R192, R196.reuse, R4 ;  /* 0x000000c4c004723c */ /* 0x090fe20000041804 */
[----:B------:R-:W3:Y:S07]  /*101c0*/  LDSM.16.M88.4 R176, [R222+0x7c00] ;  /* 0x007c0000deb0783b */ /* 0x000eee0000000200 */
        /* <DEDUP_REMOVED lines=35> */
[C---:B-1----:R-:W-:Y:S08]  /*10400*/  HMMA.16816.F32.BF16 R8, R108.reuse, R216, R8 ;  /* 0x000000d86c08723c */ /* 0x042ff00000041808 */
[-C--:B------:R-:W-:Y:S03]  /*10410*/  HMMA.16816.F32.BF16 R12, R108, R218.reuse, R12 ;  /* 0x000000da6c0c723c */ /* 0x080fe6000004180c */
[----:B------:R-:W-:Y:S01]  /*10420*/  FMUL.FTZ R4, R4, UR9 ;  /* 0x0000000904047c20 */ /* 0x000fe20008410000 */
[----:B------:R-:W-:Y:S01]  /*10430*/  FMUL.FTZ R5, R5, UR9 ;  /* 0x0000000905057c20 */ /* 0x000fe20008410000 */
[----:B------:R-:W-:Y:S01]  /*10440*/  FMUL.FTZ R6, R6, UR9 ;  /* 0x0000000906067c20 */ /* 0x000fe20008410000 */
[----:B------:R-:W-:Y:S01]  /*10450*/  FMUL.FTZ R7, R7, UR9 ;  /* 0x0000000907077c20 */ /* 0x000fe20008410000 */
[----:B------:R-:W1:Y:S01]  /*10460*/  MUFU.TANH R3, R4 ;  /* 0x0000000400037308 */ /* 0x000e620000002400 */
        /* <DEDUP_REMOVED lines=11> */
[----:B-1----:R-:W-:Y:S02]  /*10520*/  FSEL R3, R3, -INF , !P0 ;  /* 0xff80000003037808 */ /* 0x002fe40004000000 */
[----:B------:R-:W-:Y:S01]  /*10530*/  ISETP.GT.AND P0, PT, R231, R0, PT ;  /* 0x00000000e700720c */ /* 0x000fe20003f04270 */
[----:B------:R-:W-:Y:S01]  /*10540*/  FMUL.FTZ R19, R19, UR9 ;  /* 0x0000000913137c20 */ /* 0x000fe20008410000 */
[----:B------:R-:W-:Y:S01]  /*10550*/  FMUL.FTZ R16, R16, UR9 ;  /* 0x0000000910107c20 */ /* 0x000fe20008410000 */
[----:B------:R-:W-:Y:S04]  /*10560*/  FMUL.FTZ R17, R17, UR9 ;  /* 0x0000000911117c20 */ /* 0x000fe80008410000 */
[----:B------:R1:W2:Y:S01]  /*10570*/  MUFU.TANH R102, R7 ;  /* 0x0000000700667308 */ /* 0x0002a20000002400 */
[----:B------:R-:W-:Y:S09]  /*10580*/  FMUL.FTZ R18, R18, UR9 ;  /* 0x0000000912127c20 */ /* 0x000ff20008410000 */
[----:B------:R-:W-:Y:S10]  /*10590*/  MUFU.TANH R180, R12 ;  /* 0x0000000c00b47308 */ /* 0x000ff40000002400 */
[----:B------:R2:W-:Y:S01]  /*105a0*/  MUFU.TANH R101, R9 ;  /* 0x0000000900657308 */ /* 0x0005e20000002400 */
[----:B-1----:R-:W1:Y:S09]  /*105b0*/  LDSM.16.M88.4 R4, [R222+0x8400] ;  /* 0x00840000de04783b */ /* 0x002e720000000200 */
[----:B------:R3:W-:Y:S10]  /*105c0*/  MUFU.TANH R176, R10 ;  /* 0x0000000a00b07308 */ /* 0x0007f40000002400 */
[----:B------:R-:W-:Y:S01]  /*105d0*/  MUFU.TANH R179, R13 ;  /* 0x0000000d00b37308 */ /* 0x000fe20000002400 */
[----:B--2---:R-:W-:Y:S02]  /*105e0*/  FSEL R9, R102, -INF , !P3 ;  /* 0xff80000066097808 */ /* 0x004fe40005800000 */
[C---:B------:R-:W-:Y:S07]  /*105f0*/  ISETP.GE.AND P3, PT, R0.reuse, R226, PT ;  /* 0x000000e20000720c */ /* 0x040fee0003f66270 */
[----:B------:R-:W2:Y:S01]  /*10600*/  MUFU.TANH R8, R8 ;  /* 0x0000000800087308 */ /* 0x000ea20000002400 */
[----:B---3--:R-:W-:Y:S02]  /*10610*/  FSEL R10, R103, -INF , !P5 ;  /* 0xff800000670a7808 */ /* 0x008fe40006800000 */
[----:B------:R-:W-:Y:S07]  /*10620*/  ISETP.GE.AND P5, PT, R0, R229, PT ;  /* 0x000000e50000720c */ /* 0x000fee0003fa6270 */
[----:B------:R-:W-:Y:S10]  /*10630*/  MUFU.TANH R19, R19 ;  /* 0x0000001300137308 */ /* 0x000ff40000002400 */
[----:B------:R3:W-:Y:S01]  /*10640*/  MUFU.TANH R181, R11 ;  /* 0x0000000b00b57308 */ /* 0x0007e20000002400 */
[-C--:B-1----:R-:W-:Y:S09]  /*10650*/  HMMA.16816.F32.BF16 R20, R200, R4.reuse, R20 ;  /* 0x00000004c814723c */ /* 0x082ff20000041814 */
[----:B------:R2:W1:Y:S01]  /*10660*/  MUFU.TANH R13, R14 ;  /* 0x0000000e000d7308 */ /* 0x0004620000002400 */
[C---:B------:R-:W-:Y:S09]  /*10670*/  HMMA.16816.F32.BF16 R24, R108.reuse, R4, R24 ;  /* 0x000000046c18723c */ /* 0x040ff20000041818 */
[----:B------:R4:W-:Y:S01]  /*10680*/  MUFU.TANH R177, R15 ;  /* 0x0000000f00b17308 */ /* 0x0009e20000002400 */
[----:B---3--:R-:W-:Y:S01]  /*10690*/  FSEL R11, R104, -INF , !P2 ;  /* 0xff800000680b7808 */ /* 0x008fe20005000000 */
[-C--:B------:R-:W-:Y:S03]  /*106a0*/  HMMA.16816.F32.BF16 R28, R108, R6.reuse, R28 ;  /* 0x000000066c1c723c */ /* 0x080fe6000004181c */
[-C--:B------:R-:W-:Y:S01]  /*106b0*/  ISETP.GE.AND P2, PT, R0, R227.reuse, PT ;  /* 0x000000e30000720c */ /* 0x080fe20003f46270 */
[----:B------:R-:W-:Y:S01]  /*106c0*/  FMUL.FTZ R22, R22, UR9 ;  /* 0x0000000916167c20 */ /* 0x000fe20008410000 */
[----:B------:R-:W-:Y:S01]  /*106d0*/  FMUL.FTZ R20, R20, UR9 ;  /* 0x0000000914147c20 */ /* 0x000fe20008410000 */
[----:B------:R-:W-:Y:S01]  /*106e0*/  FMUL.FTZ R21, R21, UR9 ;  /* 0x0000000915157c20 */ /* 0x000fe20008410000 */
[----:B--2---:R-:W-:Y:S01]  /*106f0*/  FSEL R14, R8, -INF , !P1 ;  /* 0xff800000080e7808 */ /* 0x004fe20004800000 */
[C---:B------:R-:W-:Y:S01]  /*10700*/  HMMA.16816.F32.BF16 R32, R200.reuse, R6, R32 ;  /* 0x00000006c820723c */ /* 0x040fe20000041820 */
[----:B------:R-:W2:Y:S01]  /*10710*/  LDSM.16.M88.4 R4, [R222+0x8800] ;  /* 0x00880000de04783b */ /* 0x000ea20000000200 */
[----:B------:R3:W-:Y:S02]  /*10720*/  MUFU.TANH R184, R22 ;  /* 0x0000001600b87308 */ /* 0x0007e40000002400 */
[----:B------:R-:W-:Y:S01]  /*10730*/  ISETP.GE.AND P1, PT, R0, R228, PT ;  /* 0x000000e40000720c */ /* 0x000fe20003f26270 */
[----:B------:R-:W-:Y:S01]  /*10740*/  FMUL.FTZ R25, R25, UR9 ;  /* 0x0000000919197c20 */ /* 0x000fe20008410000 */
[----:B------:R-:W-:Y:S01]  /*10750*/  FMUL.FTZ R27, R27, UR9 ;  /* 0x000000091b1b7c20 */ /* 0x000fe20008410000 */
[----:B------:R-:W-:Y:S01]  /*10760*/  FMUL.FTZ R23, R23, UR9 ;  /* 0x0000000917177c20 */ /* 0x000fe20008410000 */
[----:B------:R-:W-:Y:S02]  /*10770*/  VIADD R0, R2, 0x8 ;  /* 0x0000000802007836 */ /* 0x000fe40000000000 */
[----:B------:R-:W-:Y:S02]  /*10780*/  FMUL.FTZ R24, R24, UR9 ;  /* 0x0000000918187c20 */ /* 0x000fe40008410000 */
[----:B------:R-:W-:Y:S01]  /*10790*/  MUFU.TANH R186, R25 ;  /* 0x0000001900ba7308 */ /* 0x000fe20000002400 */
[----:B------:R-:W-:Y:S01]  /*107a0*/  FMUL.FTZ R28, R28, UR9 ;  /* 0x000000091c1c7c20 */ /* 0x000fe20008410000 */
[----:B------:R-:W-:Y:S01]  /*107b0*/  FMUL.FTZ R29, R29, UR9 ;  /* 0x000000091d1d7c20 */ /* 0x000fe20008410000 */
[----:B------:R-:W-:Y:S01]  /*107c0*/  FMUL.FTZ R12, R30, UR9 ;  /* 0x000000091e0c7c20 */ /* 0x000fe20008410000 */
[----:B----4-:R-:W-:Y:S01]  /*107d0*/  FMUL.FTZ R15, R31, UR9 ;  /* 0x000000091f0f7c20 */ /* 0x010fe20008410000 */
[----:B------:R-:W-:Y:S01]  /*107e0*/  FSEL R31, R11, -INF , !P2 ;  /* 0xff8000000b1f7808 */ /* 0x000fe20005000000 */
[----:B------:R-:W-:Y:S01]  /*107f0*/  FMUL.FTZ R26, R26, UR9 ;  /* 0x000000091a1a7c20 */ /* 0x000fe20008410000 */
[----:B------:R-:W-:Y:S03]  /*10800*/  ISETP.GT.AND P2, PT, R230, R0, PT ;  /* 0x00000000e600720c */ /* 0x000fe60003f44270 */
[----:B------:R-:W-:Y:S01]  /*10810*/  MUFU.TANH R23, R23 ;  /* 0x0000001700177308 */ /* 0x000fe20000002400 */
[----:B------:R-:W-:Y:S01]  /*10820*/  FMUL.FTZ R33, R33, UR9 ;  /* 0x0000000921217c20 */ /* 0x000fe20008410000 */
[----:B---3--:R-:W-:Y:S01]  /*10830*/  FSEL R22, R101, -INF , !P6 ;  /* 0xff80000065167808 */ /* 0x008fe20007000000 */
[----:B------:R-:W-:Y:S01]  /*10840*/  FMUL.FTZ R35, R35, UR9 ;  /* 0x0000000923237c20 */ /* 0x000fe20008410000 */
[----:B------:R-:W-:Y:S01]  /*10850*/  ISETP.GT.AND P6, PT, R231, R2, PT ;  /* 0x00000002e700720c */ /* 0x000fe20003fc4270 */
[----:B------:R-:W-:Y:S01]  /*10860*/  FMUL.FTZ R32, R32, UR9 ;  /* 0x0000000920207c20 */ /* 0x000fe20008410000 */
[----:B------:R-:W-:Y:S01]  /*10870*/  FSEL R22, R22, -INF , !P3 ;  /* 0xff80000016167808 */ /* 0x000fe20005800000 */
[----:B------:R-:W-:Y:S01]  /*10880*/  FMUL.FTZ R34, R34, UR9 ;  /* 0x0000000922227c20 */ /* 0x000fe20008410000 */
[----:B------:R-:W-:Y:S02]  /*10890*/  FSEL R8, R176, -INF , !P6 ;  /* 0xff800000b0087808 */ /* 0x000fe40007000000 */
[----:B------:R-:W-:Y:S01]  /*108a0*/  MUFU.TANH R101, R27 ;  /* 0x0000001b00657308 */ /* 0x000fe20000002400 */
[----:B------:R-:W-:Y:S02]  /*108b0*/  ISETP.GE.AND P6, PT, R2, R227, PT ;  /* 0x000000e30200720c */ /* 0x000fe40003fc6270 */
[-C--:B------:R-:W-:Y:S02]  /*108c0*/  ISETP.GE.AND P3, PT, R0, R226.reuse, PT ;  /* 0x000000e20000720c */ /* 0x080fe40003f66270 */
[----:B------:R-:W-:Y:S01]  /*108d0*/  FSEL R176, R3, -INF , !P6 ;  /* 0xff80000003b07808 */ /* 0x000fe20007000000 */
[C---:B------:R-:W-:Y:S01]  /*108e0*/  VIADD R3, R2.reuse, 0x9 ;  /* 0x0000000902037836 */ /* 0x040fe20000000000 */
[----:B------:R-:W-:Y:S03]  /*108f0*/  ISETP.GE.AND P6, PT, R2, R226, PT ;  /* 0x000000e20200720c */ /* 0x000fe60003fc6270 */
[----:B------:R-:W-:Y:S01]  /*10900*/  MUFU.TANH R188, R20 ;  /* 0x0000001400bc7308 */ /* 0x000fe20000002400 */
[-C--:B--2---:R-:W-:Y:S09]  /*10910*/  HMMA.16816.F32.BF16 R36, R200, R4.reuse, R36 ;  /* 0x00000004c824723c */ /* 0x084ff20000041824 */
[----:B------:R-:W-:Y:S01]  /*10920*/  MUFU.TANH R185, R21 ;  /* 0x0000001500b97308 */ /* 0x000fe20000002400 */
[C---:B------:R-:W-:Y:S09]  /*10930*/  HMMA.16816.F32.BF16 R40, R108.reuse, R4, R40 ;  /* 0x000000046c28723c */ /* 0x040ff20000041828 */
[----:B------:R-:W-:Y:S01]  /*10940*/  MUFU.TANH R182, R28 ;  /* 0x0000001c00b67308 */ /* 0x000fe20000002400 */
[-C--:B------:R-:W-:Y:S09]  /*10950*/  HMMA.16816.F32.BF16 R44, R108, R6.reuse, R44 ;  /* 0x000000066c2c723c */ /* 0x080ff2000004182c */
[----:B------:R2:W-:Y:S01]  /*10960*/  MUFU.TANH R104, R29 ;  /* 0x0000001d00687308 */ /* 0x0005e20000002400 */
[----:B------:R-:W-:Y:S01]  /*10970*/  FMUL.FTZ R37, R37, UR9 ;  /* 0x0000000925257c20 */ /* 0x000fe20008410000 */
[----:B------:R-:W-:Y:S01]  /*10980*/  FMUL.FTZ R39, R39, UR9 ;  /* 0x0000000927277c20 */ /* 0x000fe20008410000 */
[----:B------:R-:W-:Y:S01]  /*10990*/  FMUL.FTZ R36, R36, UR9 ;  /* 0x0000000924247c20 */ /* 0x000fe20008410000 */
[----:B------:R-:W-:Y:S01]  /*109a0*/  FMUL.FTZ R38, R38, UR9 ;  /* 0x0000000926267c20 */ /* 0x000fe20008410000 */
[C---:B------:R-:W-:Y:S05]  /*109b0*/  HMMA.16816.F32.BF16 R48, R200.reuse, R6, R48 ;  /* 0x00000006c830723c */ /* 0x040fea0000041830 */
[----:B------:R3:W-:Y:S01]  /*109c0*/  MUFU.TANH R183, R26 ;  /* 0x0000001a00b77308 */ /* 0x0007e20000002400 */
[----:B------:R-:W-:Y:S01]  /*109d0*/  FMUL.FTZ R41, R41, UR9 ;  /* 0x0000000929297c20 */ /* 0x000fe20008410000 */
[----:B------:R-:W-:Y:S01]  /*109e0*/  FMUL.FTZ R42, R42, UR9 ;  /* 0x000000092a2a7c20 */ /* 0x000fe20008410000 */
[----:B------:R-:W-:Y:S01]  /*109f0*/  FMUL.FTZ R43, R43, UR9 ;  /* 0x000000092b2b7c20 */ /* 0x000fe20008410000 */
[----:B------:R-:W-:Y:S06]  /*10a00*/  FMUL.FTZ R40, R40, UR9 ;  /* 0x0000000928287c20 */ /* 0x000fec0008410000 */
[----:B------:R-:W-:Y:S01]  /*10a10*/  MUFU.TANH R178, R16 ;  /* 0x0000001000b27308 */ /* 0x000fe20000002400 */
[----:B------:R-:W-:Y:S01]  /*10a20*/  FMUL.FTZ R44, R44, UR9 ;  /* 0x000000092c2c7c20 */ /* 0x000fe20008410000 */
[----:B--2---:R-:W-:Y:S01]  /*10a30*/  FSEL R29, R9, -INF , !P5 ;  /* 0xff800000091d7808 */ /* 0x004fe20006800000 */
[----:B------:R-:W-:Y:S01]  /*10a40*/  FMUL.FTZ R45, R45, UR9 ;  /* 0x000000092d2d7c20 */ /* 0x000fe20008410000 */
[-C--:B------:R-:W-:Y:S01]  /*10a50*/  ISETP.GT.AND P5, PT, R231, R0.reuse, PT ;  /* 0x00000000e700720c */ /* 0x080fe20003fa4270 */
[----:B------:R-:W-:Y:S01]  /*10a60*/  FMUL.FTZ R46, R46, UR9 ;  /* 0x000000092e2e7c20 */ /* 0x000fe20008410000 */
[----:B------:R-:W-:Y:S02]  /*10a70*/  FMUL.FTZ R47, R47, UR9 ;  /* 0x000000092f2f7c20 */ /* 0x000fe40008410000 */
[----:B-1----:R-:W-:Y:S02]  /*10a80*/  FSEL R13, R13, -INF , !P5 ;  /* 0xff8000000d0d7808 */ /* 0x002fe40006800000 */
[----:B------:R1:W2:Y:S01]  /*10a90*/  MUFU.TANH R16, R18 ;  /* 0x0000001200107308 */ /* 0x0002a20000002400 */
[----:B---3--:R-:W-:Y:S01]  /*10aa0*/  FSEL R26, R181, -INF , !P0 ;  /* 0xff800000b51a7808 */ /* 0x008fe20004000000 */
[----:B------:R-:W-:Y:S01]  /*10ab0*/  FMUL.FTZ R48, R48, UR9 ;  /* 0x0000000930307c20 */ /* 0x000fe20008410000 */
[----:B------:R-:W-:Y:S01]  /*10ac0*/  ISETP.GE.AND P0, PT, R2, R229, PT ;  /* 0x000000e50200720c */ /* 0x000fe20003f06270 */
[----:B------:R-:W-:Y:S01]  /*10ad0*/  FMUL.FTZ R49, R49, UR9 ;  /* 0x0000000931317c20 */ /* 0x000fe20008410000 */
[----:B------:R-:W-:Y:S01]  /*10ae0*/  ISETP.GT.AND P5, PT, R225, R0, PT ;  /* 0x00000000e100720c */ /* 0x000fe20003fa4270 */
[----:B------:R-:W-:Y:S01]  /*10af0*/  FMUL.FTZ R50, R50, UR9 ;  /* 0x0000000932327c20 */ /* 0x000fe20008410000 */
[----:B------:R-:W-:Y:S03]  /*10b00*/  FSEL R30, R10, -INF , !P0 ;  /* 0xff8000000a1e7808 */ /* 0x000fe60004000000 */
[----:B------:R-:W3:Y:S01]  /*10b10*/  MUFU.TANH R17, R17 ;  /* 0x0000001100117308 */ /* 0x000ee20000002400 */
[----:B------:R-:W-:Y:S01]  /*10b20*/  FSEL R10, R180, -INF , !P2 ;  /* 0xff800000b40a7808 */ /* 0x000fe20005000000 */
[----:B------:R-:W-:Y:S01]  /*10b30*/  FMUL.FTZ R51, R51, UR9 ;  /* 0x0000000933337c20 */ /* 0x000fe20008410000 */
[-C--:B------:R-:W-:Y:S02]  /*10b40*/  ISETP.GT.AND P2, PT, R231, R3.reuse, PT ;  /* 0x00000003e700720c */ /* 0x080fe40003f44270 */
[----:B------:R-:W-:Y:S02]  /*10b50*/  ISETP.GT.AND P0, PT, R230, R3, PT ;  /* 0x00000003e600720c */ /* 0x000fe40003f04270 */
[----:B------:R-:W-:Y:S03]  /*10b60*/  FSEL R26, R26, -INF , !P1 ;  /* 0xff8000001a1a7808 */ /* 0x000fe60004800000 */
[----:B------:R4:W-:Y:S01]  /*10b70*/  MUFU.TANH R102, R15 ;  /* 0x0000000f00667308 */ /* 0x0009e20000002400 */
[----:B------:R-:W-:Y:S02]  /*10b80*/  FSEL R9, R179, -INF , !P0 ;  /* 0xff800000b3097808 */ /* 0x000fe40004000000 */
[----:B-1----:R-:W-:Y:S02]  /*10b90*/  FSEL R18, R14, -INF , !P6 ;  /* 0xff8000000e127808 */ /* 0x002fe40007000000 */
[----:B------:R-:W-:Y:S02]  /*10ba0*/  ISETP.GE.AND P0, PT, R2, R228, PT ;  /* 0x000000e40200720c */ /* 0x000fe40003f06270 */
[----:B------:R-:W-:Y:S03]  /*10bb0*/  ISETP.GT.AND P6, PT, R232, R0, PT ;  /* 0x00000000e800720c */ /* 0x000fe60003fc4270 */
[----:B------:R-:W1:Y:S01]  /*10bc0*/  MUFU.TANH R187, R24 ;  /* 0x0000001800bb7308 */ /* 0x000e620000002400 */
[----:B------:R-:W-:Y:S02]  /*10bd0*/  FSEL R25, R8, -INF , !P0 ;  /* 0xff80000008197808 */ /* 0x000fe40004000000 */
[C---:B------:R-:W-:Y:S02]  /*10be0*/  ISETP.GE.AND P0, PT, R0.reuse, R228, PT ;  /* 0x000000e40000720c */ /* 0x040fe40003f06270 */
[----:B------:R-:W-:Y:S02]  /*10bf0*/  ISETP.GE.AND P1, PT, R0, R227, PT ;  /* 0x000000e30000720c */ /* 0x000fe40003f26270 */
[----:B--2---:R-:W-:Y:S03]  /*10c00*/  FSEL R27, R16, -INF , !P6 ;  /* 0xff800000101b7808 */ /* 0x004fe60007000000 */
[----:B------:R2:W5:Y:S01]  /*10c10*/  MUFU.TANH R103, R12 ;  /* 0x0000000c00677308 */ /* 0x0005620000002400 */
[----:B------:R-:W-:Y:S02]  /*10c20*/  ISETP.GE.AND P6, PT, R3, R226, PT ;  /* 0x000000e20300720c */ /* 0x000fe40003fc6270 */
[----:B----4-:R-:W-:Y:S02]  /*10c30*/  FSEL R15, R178, -INF , !P5 ;  /* 0xff800000b20f7808 */ /* 0x010fe40006800000 */
[----:B------:R-:W-:Y:S01]  /*10c40*/  ISETP.GE.AND P5, PT, R0, R229, PT ;  /* 0x000000e50000720c */ /* 0x000fe20003fa6270 */
[----:B------:R-:W-:Y:S01]  /*10c50*/  VIADD R0, R2, 0x11 ;  /* 0x0000001102007836 */ /* 0x000fe20000000000 */
[----:B------:R-:W-:Y:S03]  /*10c60*/  FSEL R20, R10, -INF , !P3 ;  /* 0xff8000000a147808 */ /* 0x000fe60005800000 */
[----:B------:R-:W4:Y:S01]  /*10c70*/  MUFU.TANH R33, R33 ;  /* 0x0000002100217308 */ /* 0x000f220000002400 */
[----:B------:R-:W-:Y:S02]  /*10c80*/  FSEL R21, R9, -INF , !P6 ;  /* 0xff80000009157808 */ /* 0x000fe40007000000 */
[C---:B------:R-:W-:Y:S02]  /*10c90*/  ISETP.GE.AND P3, PT, R3.reuse, R227, PT ;  /* 0x000000e30300720c */ /* 0x040fe40003f66270 */
[----:B------:R-:W-:Y:S02]  /*10ca0*/  ISETP.GE.AND P6, PT, R3, R229, PT ;  /* 0x000000e50300720c */ /* 0x000fe40003fc6270 */
[----:B------:R-:W-:Y:S03]  /*10cb0*/  FSEL R27, R27, -INF , !P5 ;  /* 0xff8000001b1b7808 */ /* 0x000fe60006800000 */
[----:B------:R-:W-:Y:S01]  /*10cc0*/  MUFU.TANH R35, R35 ;  /* 0x0000002300237308 */ /* 0x000fe20000002400 */
[----:B--2---:R-:W-:Y:S02]  /*10cd0*/  FSEL R12, R177, -INF , !P2 ;  /* 0xff800000b10c7808 */ /* 0x004fe40005000000 */
[-C--:B------:R-:W-:Y:S04]  /*10ce0*/  ISETP.GT.AND P2, PT, R225, R3.reuse, PT ;  /* 0x00000003e100720c */ /* 0x080fe80003f44270 */
[----:B---3--:R-:W-:Y:S03]  /*10cf0*/  FSEL R14, R17, -INF , !P2 ;  /* 0xff800000110e7808 */ /* 0x008fe60005000000 */
[----:B------:R-:W2:Y:S01]  /*10d00*/  MUFU.TANH R177, R32 ;  /* 0x0000002000b17308 */ /* 0x000ea20000002400 */
[----:B------:R-:W-:Y:S02]  /*10d10*/  ISETP.GT.AND P2, PT, R232, R3, PT ;  /* 0x00000003e800720c */ /* 0x000fe40003f44270 */
[----:B------:R-:W-:Y:S02]  /*10d20*/  FSEL R17, R13, -INF , !P0 ;  /* 0xff8000000d117808 */ /* 0x000fe40004000000 */
[----:B------:R-:W-:Y:S02]  /*10d30*/  FSEL R11, R19, -INF , !P2 ;  /* 0xff800000130b7808 */ /* 0x000fe40005000000 */
[----:B------:R-:W-:Y:S01]  /*10d40*/  ISETP.GE.AND P2, PT, R3, R228, PT ;  /* 0x000000e40300720c */ /* 0x000fe20003f46270 */
[----:B------:R-:W-:Y:S01]  /*10d50*/  VIADD R3, R2, 0x10 ;  /* 0x0000001002037836 */ /* 0x000fe20000000000 */
[----:B------:R-:W-:Y:S01]  /*10d60*/  FSEL R28, R11, -INF , !P6 ;  /* 0xff8000000b1c7808 */ /* 0x000fe20007000000 */
[----:B------:R-:W3:Y:S01]  /*10d70*/  MUFU.TANH R32, R34 ;  /* 0x0000002200207308 */ /* 0x000ee20000002400 */
[----:B------:R-:W-:Y:S02]  /*10d80*/  FSEL R19, R12, -INF , !P2 ;  /* 0xff8000000c137808 */ /* 0x000fe40005000000 */
[CC--:B------:R-:W-:Y:S02]  /*10d90*/  ISETP.GT.AND P2, PT, R225.reuse, R0.reuse, PT ;  /* 0x00000000e100720c */ /* 0x0c0fe40003f44270 */
[-C--:B------:R-:W-:Y:S02]  /*10da0*/  ISETP.GT.AND P0, PT, R225, R3.reuse, PT ;  /* 0x00000003e100720c */ /* 0x080fe40003f04270 */
[----:B------:R-:W-:Y:S03]  /*10db0*/  FSEL R4, R185, -INF , !P2 ;  /* 0xff800000b9047808 */ /* 0x000fe60005000000 */
[----:B------:R-:W3:Y:S01]  /*10dc0*/  MUFU.TANH R37, R37 ;  /* 0x0000002500257308 */ /* 0x000ee20000002400 */
[-C--:B------:R-:W-:Y:S02]  /*10dd0*/  ISETP.GT.AND P2, PT, R232, R0.reuse, PT ;  /* 0x00000000e800720c */ /* 0x080fe40003f44270 */
[----:B------:R-:W-:Y:S02]  /*10de0*/  FSEL R24, R14, -INF , !P3 ;  /* 0xff8000000e187808 */ /* 0x000fe40005800000 */
[----:B------:R-:W-:Y:S02]  /*10df0*/  FSEL R8, R23, -INF , !P2 ;  /* 0xff80000017087808 */ /* 0x000fe40005000000 */
[----:B------:R-:W-:Y:S03]  /*10e00*/  FSEL R23, R15, -INF , !P1 ;  /* 0xff8000000f177808 */ /* 0x000fe60004800000 */
[----:B------:R-:W3:Y:S01]  /*10e10*/  MUFU.TANH R39, R39 ;  /* 0x0000002700277308 */ /* 0x000ee20000002400 */
[-C--:B------:R-:W-:Y:S02]  /*10e20*/  ISETP.GT.AND P2, PT, R230, R0.reuse, PT ;  /* 0x00000000e600720c */ /* 0x080fe40003f44270 */
[----:B------:R-:W-:Y:S02]  /*10e30*/  ISETP.GT.AND P1, PT, R231, R3, PT ;  /* 0x00000003e700720c */ /* 0x000fe40003f24270 */
[----:B------:R-:W-:Y:S02]  /*10e40*/  FSEL R11, R186, -INF , !P2 ;  /* 0xff800000ba0b7808 */ /* 0x000fe40005000000 */
[----:B------:R-:W-:Y:S03]  /*10e50*/  FSEL R15, R183, -INF , !P1 ;  /* 0xff800000b70f7808 */ /* 0x000fe60004800000 */
[----:B------:R-:W3:Y:S01]  /*10e60*/  MUFU.TANH R36, R36 ;  /* 0x0000002400247308 */ /* 0x000ee20000002400 */
[----:B------:R-:W-:Y:S02]  /*10e70*/  FSEL R5, R188, -INF , !P0 ;  /* 0xff800000bc057808 */ /* 0x000fe40004000000 */
[-C--:B------:R-:W-:Y:S02]  /*10e80*/  ISETP.GE.AND P3, PT, R3, R227.reuse, PT ;  /* 0x000000e30300720c */ /* 0x080fe40003f66270 */
[----:B------:R-:W-:Y:S02]  /*10e90*/  ISETP.GT.AND P2, PT, R231, R0, PT ;  /* 0x00000000e700720c */ /* 0x000fe40003f44270 */
[----:B------:R-:W-:Y:S03]  /*10ea0*/  ISETP.GE.AND P1, PT, R0, R227, PT ;  /* 0x000000e30000720c */ /* 0x000fe60003f26270 */
[----:B------:R-:W3:Y:S01]  /*10eb0*/  MUFU.TANH R41, R41 ;  /* 0x0000002900297308 */ /* 0x000ee20000002400 */
[----:B------:R-:W-:Y:S02]  /*10ec0*/  ISETP.GT.AND P0, PT, R232, R3, PT ;  /* 0x00000003e800720c */ /* 0x000fe40003f04270 */
[----:B------:R-:W-:Y:S02]  /*10ed0*/  FSEL R10, R101, -INF , !P2 ;  /* 0xff800000650a7808 */ /* 0x000fe40005000000 */
[----:B------:R-:W-:Y:S02]  /*10ee0*/  FSEL R197, R5, -INF , !P3 ;  /* 0xff80000005c57808 */ /* 0x000fe40005800000 */
[----:B------:R-:W-:Y:S03]  /*10ef0*/  FSEL R198, R4, -INF , !P1 ;  /* 0xff80000004c67808 */ /* 0x000fe60004800000 */
[----:B------:R-:W3:Y:S01]  /*10f00*/  MUFU.TANH R42, R42 ;  /* 0x0000002a002a7308 */ /* 0x000ee20000002400 */
[----:B------:R-:W-:Y:S02]  /*10f10*/  FSEL R9, R184, -INF , !P0 ;  /* 0xff800000b8097808 */ /* 0x000fe40004000000 */
[-C--:B------:R-:W-:Y:S02]  /*10f20*/  ISETP.GE.AND P5, PT, R3, R229.reuse, PT ;  /* 0x000000e50300720c */ /* 0x080fe40003fa6270 */
[C---:B------:R-:W-:Y:S02]  /*10f30*/  ISETP.GE.AND P2, PT, R0.reuse, R229, PT ;  /* 0x000000e50000720c */ /* 0x040fe40003f46270 */
[C---:B------:R-:W-:Y:S03]  /*10f40*/  ISETP.GE.AND P3, PT, R0.reuse, R226, PT ;  /* 0x000000e20000720c */ /* 0x040fe60003f66270 */
[----:B------:R-:W3:Y:S01]  /*10f50*/  MUFU.TANH R16, R38 ;  /* 0x0000002600107308 */ /* 0x000ee20000002400 */
[----:B------:R-:W-:Y:S01]  /*10f60*/  ISETP.GE.AND P1, PT, R0, R228, PT ;  /* 0x000000e40000720c */ /* 0x000fe20003f26270 */
[----:B------:R-:W-:Y:S01]  /*10f70*/  VIADD R0, R2, 0x18 ;  /* 0x0000001802007836 */ /* 0x000fe20000000000 */
[----:B------:R-:W-:Y:S02]  /*10f80*/  FSEL R199, R9, -INF , !P5 ;  /* 0xff80000009c77808 */ /* 0x000fe40006800000 */
[----:B------:R-:W-:Y:S02]  /*10f90*/  FSEL R205, R8, -INF , !P2 ;  /* 0xff80000008cd7808 */ /* 0x000fe40005000000 */
[----:B------:R-:W-:Y:S03]  /*10fa0*/  FSEL R189, R11, -INF , !P3 ;  /* 0xff8000000bbd7808 */ /* 0x000fe60005800000 */
[----:B------:R-:W3:Y:S01]  /*10fb0*/  MUFU.TANH R43, R43 ;  /* 0x0000002b002b7308 */ /* 0x000ee20000002400 */
[----:B------:R-:W-:Y:S02]  /*10fc0*/  FSEL R194, R10, -INF , !P1 ;  /* 0xff8000000ac27808 */ /* 0x000fe40004800000 */
[C---:B------:R-:W-:Y:S01]  /*10fd0*/  ISETP.GT.AND P0, PT, R230.reuse, R3, PT ;  /* 0x00000003e600720c */ /* 0x040fe20003f04270 */
[----:B------:R-:W3:Y:S01]  /*10fe0*/  LDSM.16.M88.4 R8, [R222+0x8c00] ;  /* 0x008c0000de08783b */ /* 0x000ee20000000200 */
[----:B------:R-:W-:Y:S01]  /*10ff0*/  ISETP.GE.AND P6, PT, R3, R226, PT ;  /* 0x000000e20300720c */ /* 0x000fe20003fc6270 */
[----:B------:R-:W-:Y:S04]  /*11000*/  DEPBAR.LE SB0, 0x0 ;  /* 0x000080000000791a */ /* 0x000fe80000000000 */
[----:B-1----:R-:W-:Y:S01]  /*11010*/  FSEL R14, R187, -INF , !P0 ;  /* 0xff800000bb0e7808 */ /* 0x002fe20004000000 */
[----:B------:R-:W1:Y:S01]  /*11020*/  MUFU.TANH R40, R40 ;  /* 0x0000002800287308 */ /* 0x000e620000002400 */
[----:B------:R-:W-:Y:S01]  /*11030*/  ISETP.GE.AND P0, PT, R3, R228, PT ;  /* 0x000000e40300720c */ /* 0x000fe20003f06270 */
[----:B------:R-:W-:Y:S01]  /*11040*/  BAR.SYNC.DEFER_BLOCKING 0x0 ;  /* 0x0000000000007b1d */ /* 0x000fe20000010000 */
[-C--:B------:R-:W-:Y:S01]  /*11050*/  ISETP.GT.AND P5, PT, R230, R0.reuse, PT ;  /* 0x00000000e600720c */ /* 0x080fe20003fa4270 */
[----:B------:R-:W-:Y:S01]  /*11060*/  VIADD R3, R2, 0x19 ;  /* 0x0000001902037836 */ /* 0x000fe20000000000 */
[----:B------:R-:W-:Y:S02]  /*11070*/  FSEL R188, R14, -INF , !P6 ;  /* 0xff8000000ebc7808 */ /* 0x000fe40007000000 */
[----:B------:R-:W-:Y:S02]  /*11080*/  FSEL R13, R182, -INF , !P5 ;  /* 0xff800000b60d7808 */ /* 0x000fe40006800000 */
[-C--:B------:R-:W-:Y:S02]  /*11090*/  ISETP.GT.AND P2, PT, R230, R3.reuse, PT ;  /* 0x00000003e600720c */ /* 0x080fe40003f44270 */
[CC--:B------:R-:W-:Y:S02]  /*110a0*/  ISETP.GT.AND P5, PT, R231.reuse, R0.reuse, PT ;  /* 0x00000000e700720c */ /* 0x0c0fe40003fa4270 */
[----:B------:R-:W-:Y:S02]  /*110b0*/  FSEL R4, R104, -INF , !P2 ;  /* 0xff80000068047808 */ /* 0x000fe40005000000 */
[-C--:B------:R-:W-:Y:S02]  /*110c0*/  ISETP.GT.AND P2, PT, R231, R3.reuse, PT ;  /* 0x00000003e700720c */ /* 0x080fe40003f44270 */
[----:B-----5:R-:W-:Y:S02]  /*110d0*/  FSEL R12, R103, -INF , !P5 ;  /* 0xff800000670c7808 */ /* 0x020fe40006800000 */
[----:B------:R-:W-:Y:S02]  /*110e0*/  FSEL R5, R102, -INF , !P2 ;  /* 0xff80000066057808 */ /* 0x000fe40005000000 */
[CC--:B------:R-:W-:Y:S02]  /*110f0*/  ISETP.GT.AND P2, PT, R225.reuse, R3.reuse, PT ;  /* 0x00000003e100720c */ /* 0x0c0fe40003f44270 */
[-C--:B------:R-:W-:Y:S02]  /*11100*/  ISETP.GT.AND P5, PT, R225, R0.reuse, PT ;  /* 0x00000000e100720c */ /* 0x080fe40003fa4270 */
[----:B----4-:R-:W-:Y:S02]  /*11110*/  FSEL R7, R33, -INF , !P2 ;  /* 0xff80000021077808 */ /* 0x010fe40005000000 */
[C---:B------:R-:W-:Y:S02]  /*11120*/  ISETP.GT.AND P2, PT, R232.reuse, R3, PT ;  /* 0x00000003e800720c */ /* 0x040fe40003f44270 */
[----:B------:R-:W-:Y:S02]  /*11130*/  FSEL R190, R15, -INF , !P0 ;  /* 0xff8000000fbe7808 */ /* 0x000fe40004000000 */
[----:B--2---:R-:W-:Y:S01]  /*11140*/  FSEL R14, R177, -INF , !P5 ;  /* 0xff800000b10e7808 */ /* 0x004fe20006800000 */
[----:B------:R-:W2:Y:S01]  /*11150*/  MUFU.TANH R44, R44 ;  /* 0x0000002c002c7308 */ /* 0x000ea20000002400 */
[----:B------:R-:W-:Y:S01]  /*11160*/  ISETP.GT.AND P6, PT, R232, R0, PT ;  /* 0x00000000e800720c */ /* 0x000fe20003fc4270 */
[-C--:B---3--:R-:W-:Y:S05]  /*11170*/  HMMA.16816.F32.BF16 R52, R200, R8.reuse, R52 ;  /* 0x00000008c834723c */ /* 0x088fea0000041834 */
[C---:B------:R-:W-:Y:S03]  /*11180*/  ISETP.GE.AND P3, PT, R0.reuse, R226, PT ;  /* 0x000000e20000720c */ /* 0x040fe60003f66270 */
[----:B------:R-:W3:Y:S01]  /*11190*/  MUFU.TANH R45, R45 ;  /* 0x0000002d002d7308 */ /* 0x000ee20000002400 */
[CC--:B------:R-:W-:Y:S01]  /*111a0*/  ISETP.GE.AND P0, PT, R0.reuse, R228.reuse, PT ;  /* 0x000000e40000720c */ /* 0x0c0fe20003f06270 */
[C---:B------:R-:W-:Y:S04]  /*111b0*/  HMMA.16816.F32.BF16 R56, R108.reuse, R8, R56 ;  /* 0x000000086c38723c */ /* 0x040fe80000041838 */
[C---:B------:R-:W-:Y:S02]  /*111c0*/  ISETP.GE.AND P1, PT, R0.reuse, R227, PT ;  /* 0x000000e30000720c */ /* 0x040fe40003f26270 */
[----:B------:R-:W-:Y:S01]  /*111d0*/  ISETP.GE.AND P5, PT, R0, R229, PT ;  /* 0x000000e50000720c */ /* 0x000fe20003fa6270 */
[----:B------:R-:W-:Y:S01]  /*111e0*/  VIADD R0, R2, 0x21 ;  /* 0x0000002102007836 */ /* 0x000fe20000000000 */
[----:B------:R-:W-:Y:S01]  /*111f0*/  FSEL R6, R35, -INF , !P2 ;  /* 0xff80000023067808 */ /* 0x000fe20005000000 */
[----:B------:R-:W4:Y:S01]  /*11200*/  MUFU.TANH R46, R46 ;  /* 0x0000002e002e7308 */ /* 0x000f220000002400 */
[C---:B------:R-:W-:Y:S01]  /*11210*/  ISETP.GE.AND P2, PT, R3.reuse, R228, PT ;  /* 0x000000e40300720c */ /* 0x040fe20003f46270 */
[----:B------:R-:W-:Y:S01]  /*11220*/  FMUL.FTZ R52, R52, UR9 ;  /* 0x0000000934347c20 */ /* 0x000fe20008410000 */
[----:B------:R-:W-:Y:S01]  /*11230*/  FSEL R32, R32, -INF , !P6 ;  /* 0xff80000020207808 */ /* 0x000fe20007000000 */
[----:B------:R-:W-:Y:S01]  /*11240*/  FMUL.FTZ R54, R54, UR9 ;  /* 0x0000000936367c20 */ /* 0x000fe20008410000 */
[----:B------:R-:W-:Y:S01]  /*11250*/  ISETP.GE.AND P6, PT, R3, R226, PT ;  /* 0x000000e20300720c */ /* 0x000fe20003fc6270 */
[----:B------:R-:W-:Y:S01]  /*11260*/  FMUL.FTZ R53, R53, UR9 ;  /* 0x0000000935357c20 */ /* 0x000fe20008410000 */
[----:B------:R-:W-:Y:S03]  /*11270*/  FSEL R204, R5, -INF , !P2 ;  /* 0xff80000005cc7808 */ /* 0x000fe60005000000 */
[----:B------:R-:W5:Y:S01]  /*11280*/  MUFU.TANH R47, R47 ;  /* 0x0000002f002f7308 */ /* 0x000f620000002400 */
[-C--:B------:R-:W-:Y:S01]  /*11290*/  ISETP.GT.AND P2, PT, R225, R0.reuse, PT ;  /* 0x00000000e100720c */ /* 0x080fe20003f44270 */
[----:B------:R-:W-:Y:S01]  /*112a0*/  FMUL.FTZ R56, R56, UR9 ;  /* 0x0000000938387c20 */ /* 0x000fe20008410000 */
[----:B------:R-:W-:Y:S01]  /*112b0*/  FSEL R186, R13, -INF , !P3 ;  /* 0xff8000000dba7808 */ /* 0x000fe20005800000 */
[-C--:B------:R-:W-:Y:S03]  /*112c0*/  HMMA.16816.F32.BF16 R60, R108, R10.reuse, R60 ;  /* 0x0000000a6c3c723c */ /* 0x080fe6000004183c */
[----:B------:R-:W-:Y:S03]  /*112d0*/  FSEL R187, R4, -INF , !P6 ;  /* 0xff80000004bb7808 */ /* 0x000fe60007000000 */
[----:B------:R-:W5:Y:S01]  /*112e0*/  MUFU.TANH R48, R48 ;  /* 0x0000003000307308 */ /* 0x000f620000002400 */
[----:B------:R-:W-:Y:S01]  /*112f0*/  ISETP.GE.AND P3, PT, R3, R227, PT ;  /* 0x000000e30300720c */ /* 0x000fe20003f66270 */
[----:B------:R-:W-:Y:S01]  /*11300*/  FMUL.FTZ R57, R57, UR9 ;  /* 0x0000000939397c20 */ /* 0x000fe20008410000 */
[----:B------:R-:W-:Y:S01]  /*11310*/  ISETP.GE.AND P6, PT, R3, R229, PT ;  /* 0x000000e50300720c */ /* 0x000fe20003fc6270 */
[----:B------:R-:W-:Y:S01]  /*11320*/  VIADD R3, R2, 0x20 ;  /* 0x0000002002037836 */ /* 0x000fe20000000000 */
[----:B------:R-:W-:Y:S01]  /*11330*/  FSEL R4, R37, -INF , !P2 ;  /* 0xff80000025047808 */ /* 0x000fe20005000000 */
[----:B------:R-:W-:Y:S01]  /*11340*/  FMUL.FTZ R55, R55, UR9 ;  /* 0x0000000937377c20 */ /* 0x000fe20008410000 */
[-C--:B------:R-:W-:Y:S03]  /*11350*/  ISETP.GT.AND P2, PT, R232, R0.reuse, PT ;  /* 0x00000000e800720c */ /* 0x080fe60003f44270 */
[----:B------:R-:W5:Y:S01]  /*11360*/  MUFU.TANH R49, R49 ;  /* 0x0000003100317308 */ /* 0x000f620000002400 */
[----:B------:R-:W-:Y:S01]  /*11370*/  FSEL R196, R12, -INF , !P0 ;  /* 0xff8000000cc47808 */ /* 0x000fe20004000000 */
[----:B------:R-:W-:Y:S01]  /*11380*/  FMUL.FTZ R59, R59, UR9 ;  /* 0x000000093b3b7c20 */ /* 0x000fe20008410000 */
[----:B------:R-:W-:Y:S01]  /*11390*/  FSEL R15, R39, -INF , !P2 ;  /* 0xff800000270f7808 */ /* 0x000fe20005000000 */
[----:B------:R-:W-:Y:S01]  /*113a0*/  FMUL.FTZ R58, R58, UR9 ;  /* 0x000000093a3a7c20 */ /* 0x000fe20008410000 */
[----:B------:R-:W-:Y:S01]  /*113b0*/  FSEL R192, R14, -INF , !P1 ;  /* 0xff8000000ec07808 */ /* 0x000fe20004800000 */
[----:B------:R-:W-:Y:S04]  /*113c0*/  HMMA.16816.F32.BF16 R64, R200, R10, R64 ;  /* 0x0000000ac840723c */ /* 0x000fe80000041840 */
[----:B------:R-:W5:Y:S01]  /*113d0*/  MUFU.TANH R50, R50 ;  /* 0x0000003200327308 */ /* 0x000f620000002400 */
[-C--:B------:R-:W-:Y:S01]  /*113e0*/  ISETP.GT.AND P0, PT, R225, R3.reuse, PT ;  /* 0x00000003e100720c */ /* 0x080fe20003f04270 */
[----:B------:R-:W-:Y:S01]  /*113f0*/  FMUL.FTZ R63, R63, UR9 ;  /* 0x000000093f3f7c20 */ /* 0x000fe20008410000 */
[-C--:B------:R-:W-:Y:S01]  /*11400*/  ISETP.GT.AND P2, PT, R230, R0.reuse, PT ;  /* 0x00000000e600720c */ /* 0x080fe20003f44270 */
[----:B------:R-:W-:Y:S01]  /*11410*/  FMUL.FTZ R62, R62, UR9 ;  /* 0x000000093e3e7c20 */ /* 0x000fe20008410000 */
[-C--:B------:R-:W-:Y:S01]  /*11420*/  ISETP.GT.AND P1, PT, R231, R3.reuse, PT ;  /* 0x00000003e700720c */ /* 0x080fe20003f24270 */
[----:B------:R-:W-:Y:S01]  /*11430*/  FMUL.FTZ R60, R60, UR9 ;  /* 0x000000093c3c7c20 */ /* 0x000fe20008410000 */
[----:B------:R-:W-:Y:S03]  /*11440*/  FSEL R193, R32, -INF , !P5 ;  /* 0xff80000020c17808 */ /* 0x000fe60006800000 */
[----:B------:R-:W5:Y:S01]  /*11450*/  MUFU.TANH R51, R51 ;  /* 0x0000003300337308 */ /* 0x000f620000002400 */
[----:B------:R-:W-:Y:S01]  /*11460*/  FSEL R5, R36, -INF , !P0 ;  /* 0xff80000024057808 */ /* 0x000fe20004000000 */
[----:B------:R-:W-:Y:S01]  /*11470*/  FMUL.FTZ R61, R61, UR9 ;  /* 0x000000093d3d7c20 */ /* 0x000fe20008410000 */
[----:B------:R-:W-:Y:S02]  /*11480*/  FSEL R191, R7, -INF , !P3 ;  /* 0xff80000007bf7808 */ /* 0x000fe40005800000 */
[----:B------:R-:W-:Y:S02]  /*11490*/  FSEL R13, R41, -INF , !P2 ;  /* 0xff800000290d7808 */ /* 0x000fe40005000000 */
[----:B------:R-:W-:Y:S03]  /*114a0*/  FSEL R32, R42, -INF , !P1 ;  /* 0xff8000002a207808 */ /* 0x000fe60004800000 */
[----:B------:R-:W5:Y:S01]  /*114b0*/  MUFU.TANH R52, R52 ;  /* 0x0000003400347308 */ /* 0x000f620000002400 */
[----:B------:R-:W-:Y:S01]  /*114c0*/  ISETP.GT.AND P0, PT, R232, R3, PT ;  /* 0x00000003e800720c */ /* 0x000fe20003f04270 */
[----:B------:R-:W-:Y:S01]  /*114d0*/  FMUL.FTZ R65, R65, UR9 ;  /* 0x0000000941417c20 */ /* 0x000fe20008410000 */
[-C--:B------:R-:W-:Y:S01]  /*114e0*/  ISETP.GE.AND P3, PT, R3, R227.reuse, PT ;  /* 0x000000e30300720c */ /* 0x080fe20003f66270 */
[----:B------:R-:W-:Y:S01]  /*114f0*/  FMUL.FTZ R67, R67, UR9 ;  /* 0x0000000943437c20 */ /* 0x000fe20008410000 */
[----:B------:R-:W-:Y:S02]  /*11500*/  ISETP.GT.AND P2, PT, R231, R0, PT ;  /* 0x00000000e700720c */ /* 0x000fe40003f44270 */
[----:B------:R-:W-:Y:S03]  /*11510*/  ISETP.GE.AND P1, PT, R0, R227, PT ;  /* 0x000000e30000720c */ /* 0x000fe60003f26270 */
[----:B------:R-:W5:Y:S01]  /*11520*/  MUFU.TANH R54, R54 ;  /* 0x0000003600367308 */ /* 0x000f620000002400 */
[----:B------:R-:W-:Y:S02]  /*11530*/  FSEL R16, R16, -INF , !P0 ;  /* 0xff80000010107808 */ /* 0x000fe40004000000 */
[----:B------:R-:W-:Y:S02]  /*11540*/  FSEL R12, R43, -INF , !P2 ;  /* 0xff8000002b0c7808 */ /* 0x000fe40005000000 */
[----:B------:R-:W-:Y:S02]  /*11550*/  FSEL R235, R5, -INF , !P3 ;  /* 0xff80000005eb7808 */ /* 0x000fe40005800000 */
[----:B------:R-:W-:Y:S03]  /*11560*/  FSEL R219, R4, -INF , !P1 ;  /* 0xff80000004db7808 */ /* 0x000fe60004800000 */
[----:B------:R-:W5:Y:S01]  /*11570*/  MUFU.TANH R56, R56 ;  /* 0x0000003800387308 */ /* 0x000f620000002400 */
[----:B------:R-:W-:Y:S02]  /*11580*/  ISETP.GT.AND P0, PT, R230, R3, PT ;  /* 0x00000003e600720c */ /* 0x000fe40003f04270 */
[CC--:B------:R-:W-:Y:S02]  /*11590*/  ISETP.GE.AND P2, PT, R0.reuse, R229.reuse, PT ;  /* 0x000000e50000720c */ /* 0x0c0fe40003f46270 */
[C---:B------:R-:W-:Y:S02]  /*115a0*/  ISETP.GE.AND P3, PT, R0.reuse, R226, PT ;  /* 0x000000e20000720c */ /* 0x040fe40003f66270 */
[----:B------:R-:W-:Y:S01]  /*115b0*/  ISETP.GE.AND P1, PT, R0, R228, PT ;  /* 0x000000e40000720c */ /* 0x000fe20003f26270 */
[----:B------:R-:W-:Y:S01]  /*115c0*/  VIADD R0, R2, 0x28 ;  /* 0x0000002802007836 */ /* 0x000fe20000000000 */
[C---:B------:R-:W-:Y:S01]  /*115d0*/  ISETP.GE.AND P5, PT, R3.reuse, R229, PT ;  /* 0x000000e50300720c */ /* 0x040fe20003fa6270 */
[----:B------:R-:W5:Y:S01]  /*115e0*/  MUFU.TANH R53, R53 ;  /* 0x0000003500357308 */ /* 0x000f620000002400 */
[----:B------:R-:W-:Y:S02]  /*115f0*/  FSEL R195, R6, -INF , !P6 ;  /* 0xff80000006c37808 */ /* 0x000fe40007000000 */
[----:B-1----:R-:W-:Y:S02]  /*11600*/  FSEL R14, R40, -INF , !P0 ;  /* 0xff800000280e7808 */ /* 0x002fe40004000000 */
[C---:B------:R-:W-:Y:S02]  /*11610*/  ISETP.GE.AND P6, PT, R3.reuse, R226, PT ;  /* 0x000000e20300720c */ /* 0x040fe40003fc6270 */
[----:B------:R-:W-:Y:S01]  /*11620*/  ISETP.GE.AND P0, PT, R3, R228, PT ;  /* 0x000000e40300720c */ /* 0x000fe20003f06270 */
[----:B------:R-:W-:Y:S01]  /*11630*/  VIADD R3, R2, 0x29 ;  /* 0x0000002902037836 */ /* 0x000fe20000000000 */
[----:B------:R-:W-:Y:S01]  /*11640*/  FSEL R217, R16, -INF , !P5 ;  /* 0xff80000010d97808 */ /* 0x000fe20006800000 */
[----:B------:R-:W1:Y:S01]  /*11650*/  MUFU.TANH R57, R57 ;  /* 0x0000003900397308 */ /* 0x000e620000002400 */
[-C--:B------:R-:W-:Y:S02]  /*11660*/  ISETP.GT.AND P5, PT, R230, R0.reuse, PT ;  /* 0x00000000e600720c */ /* 0x080fe40003fa4270 */
[----:B------:R-:W-:Y:S02]  /*11670*/  FSEL R218, R15, -INF , !P2 ;  /* 0xff8000000fda7808 */ /* 0x000fe40005000000 */
[----:B--2---:R-:W-:Y:S02]  /*11680*/  FSEL R7, R44, -INF , !P5 ;  /* 0xff8000002c077808 */ /* 0x004fe40006800000 */
[-C--:B------:R-:W-:Y:S03]  /*11690*/  ISETP.GT.AND P2, PT, R230, R3.reuse, PT ;  /* 0x00000003e600720c */ /* 0x080fe60003f44270 */
[----:B------:R-:W2:Y:S01]  /*116a0*/  MUFU.TANH R55, R55 ;  /* 0x0000003700377308 */ /* 0x000ea20000002400 */
[-C--:B------:R-:W-:Y:S02]  /*116b0*/  ISETP.GT.AND P5, PT, R231, R0.reuse, PT ;  /* 0x00000000e700720c */ /* 0x080fe40003fa4270 */
[----:B---3--:R-:W-:Y:S02]  /*116c0*/  FSEL R6, R45, -INF , !P2 ;  /* 0xff8000002d067808 */ /* 0x008fe40005000000 */
[----:B----4-:R-:W-:Y:S02]  /*116d0*/  FSEL R9, R46, -INF , !P5 ;  /* 0xff8000002e097808 */ /* 0x010fe40006800000 */
[-C--:B------:R-:W-:Y:S03]  /*116e0*/  ISETP.GT.AND P2, PT, R231, R3.reuse, PT ;  /* 0x00000003e700720c */ /* 0x080fe60003f44270 */
[----:B------:R-:W3:Y:S01]  /*116f0*/  MUFU.TANH R59, R59 ;  /* 0x0000003b003b7308 */ /* 0x000ee20000002400 */
[-C--:B------:R-:W-:Y:S02]  /*11700*/  ISETP.GT.AND P5, PT, R225, R0.reuse, PT ;  /* 0x00000000e100720c */ /* 0x080fe40003fa4270 */
[----:B------:R-:W-:Y:S02]  /*11710*/  FSEL R212, R13, -INF , !P3 ;  /* 0xff8000000dd47808 */ /* 0x000fe40005800000 */
[----:B-----5:R-:W-:Y:S02]  /*11720*/  FSEL R8, R47, -INF , !P2 ;  /* 0xff8000002f087808 */ /* 0x020fe40005000000 */
[----:B------:R-:W-:Y:S03]  /*11730*/  FSEL R213, R14, -INF , !P6 ;  /* 0xff8000000ed57808 */ /* 0x000fe60007000000 */
[----:B------:R-:W4:Y:S01]  /*11740*/  MUFU.TANH R58, R58 ;  /* 0x0000003a003a7308 */ /* 0x000f220000002400 */
[----:B------:R-:W-:Y:S02]  /*11750*/  FSEL R214, R32, -INF , !P0 ;  /* 0xff80000020d67808 */ /* 0x000fe40004000000 */
[----:B------:R-:W-:Y:S02]  /*11760*/  FSEL R236, R12, -INF , !P1 ;  /* 0xff8000000cec7808 */ /* 0x000fe40004800000 */
[----:B------:R-:W-:Y:S02]  /*11770*/  FSEL R13, R48, -INF , !P5 ;  /* 0xff800000300d7808 */ /* 0x000fe40006800000 */
[----:B------:R-:W-:Y:S03]  /*11780*/  ISETP.GT.AND P2, PT, R225, R3, PT ;  /* 0x00000003e100720c */ /* 0x000fe60003f44270 */
[----:B------:R-:W5:Y:S01]  /*11790*/  MUFU.TANH R108, R63 ;  /* 0x0000003f006c7308 */ /* 0x000f620000002400 */
[----:B------:R-:W-:Y:S02]  /*117a0*/  ISETP.GT.AND P6, PT, R232, R0, PT ;  /* 0x00000000e800720c */ /* 0x000fe40003fc4270 */
[C---:B------:R-:W-:Y:S02]  /*117b0*/  ISETP.GE.AND P3, PT, R0.reuse, R226, PT ;  /* 0x000000e20000720c */ /* 0x040fe40003f66270 */
[C---:B------:R-:W-:Y:S02]  /*117c0*/  ISETP.GE.AND P0, PT, R0.reuse, R228, PT ;  /* 0x000000e40000720c */ /* 0x040fe40003f06270 */
[C---:B------:R-:W-:Y:S03]  /*117d0*/  ISETP.GE.AND P1, PT, R0.reuse, R227, PT ;  /* 0x000000e30000720c */ /* 0x040fe60003f26270 */
[----:B------:R-:W5:Y:S01]  /*117e0*/  MUFU.TANH R109, R62 ;  /* 0x0000003e006d7308 */ /* 0x000f620000002400 */
[----:B------:R-:W-:Y:S01]  /*117f0*/  ISETP.GE.AND P5, PT, R0, R229, PT ;  /* 0x000000e50000720c */ /* 0x000fe20003fa6270 */
[----:B------:R-:W-:Y:S01]  /*11800*/  VIADD R0, R2, 0x30 ;  /* 0x0000003002007836 */ /* 0x000fe20000000000 */
[----:B------:R-:W-:Y:S02]  /*11810*/  FSEL R5, R49, -INF , !P2 ;  /* 0xff80000031057808 */ /* 0x000fe40005000000 */
[----:B------:R-:W-:Y:S02]  /*11820*/  ISETP.GT.AND P2, PT, R232, R3, PT ;  /* 0x00000003e800720c */ /* 0x000fe40003f44270 */
[----:B------:R-:W-:Y:S03]  /*11830*/  FSEL R216, R9, -INF , !P0 ;  /* 0xff80000009d87808 */ /* 0x000fe60004000000 */
[----:B------:R-:W5:Y:S01]  /*11840*/  MUFU.TANH R60, R60 ;  /* 0x0000003c003c7308 */ /* 0x000f620000002400 */
[----:B------:R-:W-:Y:S02]  /*11850*/  ISETP.GT.AND P0, PT, R225, R0, PT ;  /* 0x00000000e100720c */ /* 0x000fe40003f04270 */
[----:B------:R-:W-:Y:S02]  /*11860*/  FSEL R14, R50, -INF , !P6 ;  /* 0xff800000320e7808 */ /* 0x000fe40007000000 */
[----:B------:R-:W-:Y:S02]  /*11870*/  ISETP.GE.AND P6, PT, R3, R226, PT ;  /* 0x000000e20300720c */ /* 0x000fe40003fc6270 */
[----:B------:R-:W-:Y:S02]  /*11880*/  FSEL R4, R51, -INF , !P2 ;  /* 0xff80000033047808 */ /* 0x000fe40005000000 */
[----:B------:R-:W-:Y:S02]  /*11890*/  ISETP.GE.AND P2, PT, R3, R228, PT ;  /* 0x000000e40300720c */ /* 0x000fe40003f46270 */
[----:B------:R-:W-:Y:S02]  /*118a0*/  FSEL R12, R52, -INF , !P0 ;  /* 0xff800000340c7808 */ /* 0x000fe40004000000 */
[-C--:B------:R-:W-:Y:S02]  /*118b0*/  ISETP.GT.AND P0, PT, R232, R0.reuse, PT ;  /* 0x00000000e800720c */ /* 0x080fe40003f04270 */
[----:B------:R-:W-:Y:S02]  /*118c0*/  FSEL R207, R7, -INF , !P3 ;  /* 0xff80000007cf7808 */ /* 0x000fe40005800000 */
[----:B------:R-:W-:Y:S02]  /*118d0*/  FSEL R206, R6, -INF , !P6 ;  /* 0xff80000006ce7808 */ /* 0x000fe40007000000 */
[C---:B------:R-:W-:Y:S02]  /*118e0*/  ISETP.GE.AND P3, PT, R3.reuse, R227, PT ;  /* 0x000000e30300720c */ /* 0x040fe40003f66270 */
[----:B------:R-:W-:Y:S01]  /*118f0*/  ISETP.GE.AND P6, PT, R3, R229, PT ;  /* 0x000000e50300720c */ /* 0x000fe20003fc6270 */
[----:B------:R-:W-:Y:S01]  /*11900*/  VIADD R3, R2, 0x31 ;  /* 0x0000003102037836 */ /* 0x000fe20000000000 */
[----:B------:R-:W-:Y:S02]  /*11910*/  FSEL R215, R8, -INF , !P2 ;  /* 0xff80000008d77808 */ /* 0x000fe40005000000 */
[----:B------:R-:W-:Y:S02]  /*11920*/  FSEL R8, R54, -INF , !P0 ;  /* 0xff80000036087808 */ /* 0x000fe40004000000 */
[-C--:B------:R-:W-:Y:S02]  /*11930*/  ISETP.GT.AND P0, PT, R230, R0.reuse, PT ;  /* 0x00000000e600720c */ /* 0x080fe40003f04270 */
[-C--:B------:R-:W-:Y:S02]  /*11940*/  ISETP.GT.AND P2, PT, R225, R3.reuse, PT ;  /* 0x00000003e100720c */ /* 0x080fe40003f44270 */
[----:B------:R-:W-:Y:S02]  /*11950*/  FSEL R11, R56, -INF , !P0 ;  /* 0xff800000380b7808 */ /* 0x000fe40004000000 */
[-C--:B------:R-:W-:Y:S02]  /*11960*/  ISETP.GT.AND P0, PT, R230, R3.reuse, PT ;  /* 0x00000003e600720c */ /* 0x080fe40003f04270 */
[----:B------:R-:W-:Y:S02]  /*11970*/  FSEL R9, R53, -INF , !P2 ;  /* 0xff80000035097808 */ /* 0x000fe40005000000 */
[-C--:B------:R-:W-:Y:S02]  /*11980*/  ISETP.GT.AND P2, PT, R232, R3.reuse, PT ;  /* 0x00000003e800720c */ /* 0x080fe40003f44270 */
[----:B-1----:R-:W-:Y:S02]  /*11990*/  FSEL R7, R57, -INF , !P0 ;  /* 0xff80000039077808 */ /* 0x002fe40004000000 */
[----:B------:R-:W-:Y:S02]  /*119a0*/  FSEL R208, R5, -INF , !P3 ;  /* 0xff80000005d07808 */ /* 0x000fe40005800000 */
[----:B------:R-:W-:Y:S01]  /*119b0*/  ISETP.GT.AND P0, PT, R231, R3, PT ;  /* 0x00000003e700720c */ /* 0x000fe20003f04270 */
[----:B------:R-:W1:Y:S01]  /*119c0*/  MUFU.TANH R5, R61 ;  /* 0x0000003d00057308 */ /* 0x000e620000002400 */
[----:B--2---:R-:W-:Y:S02]  /*119d0*/  FSEL R6, R55, -INF , !P2 ;  /* 0xff80000037067808 */ /* 0x004fe40005000000 */
[----:B------:R-:W-:Y:S02]  /*119e0*/  FSEL R209, R13, -INF , !P1 ;  /* 0xff8000000dd17808 */ /* 0x000fe40004800000 */
[----:B------:R-:W-:Y:S02]  /*119f0*/  FSEL R210, R14, -INF , !P5 ;  /* 0xff8000000ed27808 */ /* 0x000fe40006800000 */
[----:B------:R-:W-:Y:S02]  /*11a00*/  FSEL R211, R4, -INF , !P6 ;  /* 0xff80000004d37808 */ /* 0x000fe40007000000 */
[----:B------:R-:W-:Y:S02]  /*11a10*/  ISETP.GT.AND P2, PT, R231, R0, PT ;  /* 0x00000000e700720c */ /* 0x000fe40003f44270 */
[C---:B------:R-:W-:Y:S02]  /*11a20*/  ISETP.GE.AND P1, PT, R0.reuse, R227, PT ;  /* 0x000000e30000720c */ /* 0x040fe40003f26270 */
[CC--:B------:R-:W-:Y:S02]  /*11a30*/  ISETP.GE.AND P3, PT, R0.reuse, R229.reuse, PT ;  /* 0x000000e50000720c */ /* 0x0c0fe40003f66270 */
[C---:B------:R-:W-:Y:S02]  /*11a40*/  ISETP.GE.AND P5, PT, R0.reuse, R226, PT ;  /* 0x000000e20000720c */ /* 0x040fe40003fa6270 */
[----:B------:R-:W-:Y:S01]  /*11a50*/  ISETP.GE.AND P6, PT, R0, R228, PT ;  /* 0x000000e40000720c */ /* 0x000fe20003fc6270 */
[C---:B------:R-:W-:Y:S01]  /*11a60*/  VIADD R0, R2.reuse, 0x38 ;  /* 0x0000003802007836 */ /* 0x040fe20000000000 */
[----:B---3--:R-:W-:Y:S01]  /*11a70*/  FSEL R4, R59, -INF , !P0 ;  /* 0xff8000003b047808 */ /* 0x008fe20004000000 */
[----:B------:R-:W-:Y:S01]  /*11a80*/  VIADD R2, R2, 0x39 ;  /* 0x0000003902027836 */ /* 0x000fe20000000000 */
[----:B------:R-:W-:Y:S02]  /*11a90*/  ISETP.GE.AND P0, PT, R3, R229, PT ;  /* 0x000000e50300720c */ /* 0x000fe40003f06270 */
[----:B------:R-:W-:Y:S01]  /*11aa0*/  FSEL R203, R11, -INF , !P5 ;  /* 0xff8000000bcb7808 */ /* 0x000fe20006800000 */
[----:B------:R-:W-:Y:S01]  /*11ab0*/  FMUL.FTZ R11, R64, UR9 ;  /* 0x00000009400b7c20 */ /* 0x000fe20008410000 */
[----:B------:R-:W-:Y:S02]  /*11ac0*/  FSEL R243, R6, -INF , !P0 ;  /* 0xff80000006f37808 */ /* 0x000fe40004000000 */
[----:B----4-:R-:W-:Y:S02]  /*11ad0*/  FSEL R10, R58, -INF , !P2 ;  /* 0xff8000003a0a7808 */ /* 0x010fe40005000000 */
[----:B------:R-:W-:Y:S01]  /*11ae0*/  FSEL R242, R8, -INF , !P3 ;  /* 0xff80000008f27808 */ /* 0x000fe20005800000 */
[----:B------:R-:W2:Y:S01]  /*11af0*/  MUFU.TANH R11, R11 ;  /* 0x0000000b000b7308 */ /* 0x000ea20000002400 */
[----:B------:R-:W-:Y:S02]  /*11b00*/  ISETP.GT.AND P0, PT, R231, R2, PT ;  /* 0x00000002e700720c */ /* 0x000fe40003f04270 */
[----:B------:R-:W-:Y:S02]  /*11b10*/  ISETP.GE.AND P2, PT, R3, R227, PT ;  /* 0x000000e30300720c */ /* 0x000fe40003f46270 */
[----:B------:R-:W-:Y:S02]  /*11b20*/  ISETP.GT.AND P3, PT, R231, R0, PT ;  /* 0x00000000e700720c */ /* 0x000fe40003f64270 */
[----:B-----5:R-:W-:Y:S02]  /*11b30*/  FSEL R108, R108, -INF , !P0 ;  /* 0xff8000006c6c7808 */ /* 0x020fe40004000000 */
[----:B------:R-:W-:Y:S02]  /*11b40*/  FSEL R241, R12, -INF , !P1 ;  /* 0xff8000000cf17808 */ /* 0x000fe40004800000 */
[----:B------:R-:W-:Y:S02]  /*11b50*/  FSEL R240, R9, -INF , !P2 ;  /* 0xff80000009f07808 */ /* 0x000fe40005000000 */
[----:B------:R-:W-:Y:S02]  /*11b60*/  FSEL R109, R109, -INF , !P3 ;  /* 0xff8000006d6d7808 */ /* 0x000fe40005800000 */
[----:B------:R-:W-:Y:S02]  /*11b70*/  ISETP.GE.AND P0, PT, R0, R228, PT ;  /* 0x000000e40000720c */ /* 0x000fe40003f06270 */
[C---:B------:R-:W-:Y:S02]  /*11b80*/  ISETP.GT.AND P1, PT, R230.reuse, R0, PT ;  /* 0x00000000e600720c */ /* 0x040fe40003f24270 */
[----:B------:R-:W-:Y:S02]  /*11b90*/  ISETP.GT.AND P2, PT, R230, R2, PT ;  /* 0x00000002e600720c */ /* 0x000fe40003f44270 */
[----:B------:R-:W-:Y:S02]  /*11ba0*/  FSEL R109, R109, -INF , !P0 ;  /* 0xff8000006d6d7808 */ /* 0x000fe40004000000 */
[----:B------:R-:W-:Y:S02]  /*11bb0*/  FSEL R6, R60, -INF , !P1 ;  /* 0xff8000003c067808 */ /* 0x000fe40004800000 */
[----:B-1----:R-:W-:Y:S02]  /*11bc0*/  FSEL R5, R5, -INF , !P2 ;  /* 0xff80000005057808 */ /* 0x002fe40005000000 */
[-C--:B------:R-:W-:Y:S02]  /*11bd0*/  ISETP.GE.AND P3, PT, R0, R226.reuse, PT ;  /* 0x000000e20000720c */ /* 0x080fe40003f66270 */
[----:B------:R-:W-:Y:S02]  /*11be0*/  ISETP.GT.AND P0, PT, R234, R247, PT ;  /* 0x000000f7ea00720c */ /* 0x000fe40003f04270 */
[C---:B------:R-:W-:Y:S02]  /*11bf0*/  ISETP.GE.AND P1, PT, R3.reuse, R226, PT ;  /* 0x000000e20300720c */ /* 0x040fe40003f26270 */
[----:B------:R-:W-:Y:S02]  /*11c00*/  ISETP.GE.AND P2, PT, R3, R228, PT ;  /* 0x000000e40300720c */ /* 0x000fe40003f46270 */
[----:B------:R-:W-:Y:S02]  /*11c10*/  FSEL R237, R6, -INF , !P3 ;  /* 0xff80000006ed7808 */ /* 0x000fe40005800000 */
[----:B------:R-:W-:Y:S02]  /*11c20*/  FSEL R238, R7, -INF , !P1 ;  /* 0xff80000007ee7808 */ /* 0x000fe40004800000 */
[----:B------:R-:W-:Y:S01]  /*11c30*/  FSEL R239, R10, -INF , !P6 ;  /* 0xff8000000aef7808 */ /* 0x000fe20007000000 */
[----:B------:R-:W-:Y:S01]  /*11c40*/  FMUL.FTZ R10, R66, UR9 ;  /* 0x00000009420a7c20 */ /* 0x000fe20008410000 */
[----:B------:R-:W-:Y:S02]  /*11c50*/  FSEL R244, R4, -INF , !P2 ;  /* 0xff80000004f47808 */ /* 0x000fe40005000000 */
[----:B------:R-:W-:Y:S02]  /*11c60*/  ISETP.GE.AND P3, PT, R2, R226, PT ;  /* 0x000000e20200720c */ /* 0x000fe40003f66270 */
[-C--:B------:R-:W-:Y:S02]  /*11c70*/  ISETP.GT.AND P5, PT, R225, R0.reuse, PT ;  /* 0x00000000e100720c */ /* 0x080fe40003fa4270 */
[----:B------:R-:W-:Y:S02]  /*11c80*/  ISETP.GT.AND P1, PT, R232, R0, PT ;  /* 0x00000000e800720c */ /* 0x000fe40003f24270 */
[C---:B------:R-:W-:Y:S02]  /*11c90*/  ISETP.GE.AND P6, PT, R0.reuse, R227, PT ;  /* 0x000000e30000720c */ /* 0x040fe40003fc6270 */
[----:B------:R-:W-:Y:S02]  /*11ca0*/  ISETP.GE.AND P2, PT, R0, R229, PT ;  /* 0x000000e50000720c */ /* 0x000fe40003f46270 */
[----:B------:R-:W-:Y:S02]  /*11cb0*/  FMNMX3.FTZ R0, R106, R18, R22, !PT ;  /* 0x000000126a007276 */ /* 0x000fe40007810016 */
[----:B------:R-:W-:Y:S02]  /*11cc0*/  FSEL R202, R5, -INF , !P3 ;  /* 0xff80000005ca7808 */ /* 0x000fe40005800000 */
[----:B------:R-:W-:Y:S02]  /*11cd0*/  ISETP.GE.AND P3, PT, R2, R228, PT ;  /* 0x000000e40200720c */ /* 0x000fe40003f66270 */
[----:B------:R-:W-:Y:S02]  /*11ce0*/  FMNMX3.FTZ R0, R0, R20, R21, !PT ;  /* 0x0000001400007276 */ /* 0x000fe40007810015 */
[----:B------:R-:W-:Y:S02]  /*11cf0*/  FSEL R108, R108, -INF , !P3 ;  /* 0xff8000006c6c7808 */ /* 0x000fe40005800000 */
[----:B------:R-:W-:Y:S02]  /*11d00*/  ISETP.GT.AND P3, PT, R225, R2, PT ;  /* 0x00000002e100720c */ /* 0x000fe40003f64270 */
[----:B------:R-:W-:Y:S01]  /*11d10*/  FMNMX3.FTZ R104, R0, R188, R189, !PT ;  /* 0x000000bc00687276 */ /* 0x000fe200078100bd */
[----:B--2---:R-:W-:Y:S10]  /*11d20*/  @P0 BRA `(.L_x_972) ;  /* 0xffffffd800fc0947 */ /* 0x004ff4000383ffff */
.L_x_971:
[----:B------:R-:W2:Y:S01]  /*11d30*/  LDL R12, [R1+0x4c] ;  /* 0x00004c00010c7983 */ /* 0x000ea20000100800 */
[----:B------:R-:W-:Y:S01]  /*11d40*/  FMNMX3.FTZ R104, R104, R186, R187, !PT ;  /* 0x000000ba68687276 */ /* 0x000fe200078100bb */
[----:B-1----:R-:W1:Y:S01]  /*11d50*/  MUFU.TANH R6, R65 ;  /* 0x0000004100067308 */ /* 0x002e620000002400 */
[----:B------:R-:W-:Y:S01]  /*11d60*/  FMNMX3.FTZ R0, R107, R25, R26, !PT ;  /* 0x000000196b007276 */ /* 0x000fe2000781001a */
[----:B------:R-:W-:Y:S01]  /*11d70*/  LDSM.16.MT88.4 R52, [R220+0xa000] ;  /* 0x00a00000dc34783b */ /* 0x000fe20000004200 */
[----:B------:R-:W-:Y:S02]  /*11d80*/  FMNMX3.FTZ R104, R104, R213, R212, !PT ;  /* 0x000000d568687276 */ /* 0x000fe400078100d4 */
[----:B------:R-:W-:Y:S02]  /*11d90*/  FMNMX3.FTZ R0, R0, R17, R19, !PT ;  /* 0x0000001100007276 */ /* 0x000fe40007810013 */
[----:B------:R-:W-:Y:S03]  /*11da0*/  FMNMX3.FTZ R104, R104, R207, R206, !PT ;  /* 0x000000cf68687276 */ /* 0x000fe600078100ce */
[----:B------:R-:W3:Y:S01]  /*11db0*/  MUFU.TANH R10, R10 ;  /* 0x0000000a000a7308 */ /* 0x000ee20000002400 */
[----:B------:R-:W-:Y:S02]  /*11dc0*/  FMNMX3.FTZ R0, R0, R190, R194, !PT ;  /* 0x000000be00007276 */ /* 0x000fe400078100c2 */
[----:B------:R-:W-:Y:S02]  /*11dd0*/  FMNMX3.FTZ R104, R104, R203, R238, !PT ;  /* 0x000000cb68687276 */ /* 0x000fe400078100ee */
[----:B------:R-:W-:Y:S02]  /*11de0*/  FMNMX3.FTZ R0, R0, R196, R204, !PT ;  /* 0x000000c400007276 */ /* 0x000fe400078100cc */
[----:B------:R-:W-:Y:S03]  /*11df0*/  FMNMX3.FTZ R104, R104, R237, R202, !PT ;  /* 0x000000ed68687276 */ /* 0x000fe600078100ca */
[----:B------:R-:W4:Y:S01]  /*11e00*/  MUFU.TANH R9, R67 ;  /* 0x0000004300097308 */ /* 0x000f220000002400 */
[----:B------:R-:W-:Y:S02]  /*11e10*/  FMNMX3.FTZ R0, R0, R214, R236, !PT ;  /* 0x000000d600007276 */ /* 0x000fe400078100ec */
[----:B------:R-:W-:Y:S01]  /*11e20*/  FSEL R7, R11, -INF , !P5 ;  /* 0xff8000000b077808 */ /* 0x000fe20006800000 */
[----:B------:R-:W5:Y:S01]  /*11e30*/  SHFL.BFLY PT, R8, R104, 0x2, 0x1f ;  /* 0x0c401f0068087f89 */ /* 0x000f6200000e0000 */
[----:B------:R-:W-:Y:S02]  /*11e40*/  FMNMX3.FTZ R0, R0, R216, R215, !PT ;  /* 0x000000d800007276 */ /* 0x000fe400078100d7 */
[----:B------:R-:W-:Y:S02]  /*11e50*/  ISETP.GT.AND P0, PT, R232, R2, PT ;  /* 0x00000002e800720c */ /* 0x000fe40003f04270 */
[----:B------:R-:W-:Y:S02]  /*11e60*/  FMNMX3.FTZ R0, R0, R239, R244, !PT ;  /* 0x000000ef00007276 */ /* 0x000fe400078100f4 */
[----:B------:R-:W-:Y:S02]  /*11e70*/  ISETP.GE.AND P5, PT, R2, R227, PT ;  /* 0x000000e30200720c */ /* 0x000fe40003fa6270 */
        /* <DEDUP_REMOVED lines=16> */
[----:B-1----:R-:W-:Y:S02]  /*11f80*/  FSEL R6, R6, -INF , !P3 ;  /* 0xff80000006067808 */ /* 0x002fe40005800000 */
[----:B------:R-:W-:Y:S02]  /*11f90*/  ISETP.GE.AND P3, PT, R2, R229, PT ;  /* 0x000000e50200720c */ /* 0x000fe40003f66270 */
[----:B------:R-:W1:Y:S01]  /*11fa0*/  SHFL.BFLY PT, R2, R0, 0x2, 0x1f ;  /* 0x0c401f0000027f89 */ /* 0x000e6200000e0000 */
[----:B-----5:R-:W-:Y:S02]  /*11fb0*/  FMNMX.FTZ R104, R104, R8, !PT ;  /* 0x0000000868687209 */ /* 0x020fe40007810000 */
[----:B---3--:R-:W-:Y:S02]  /*11fc0*/  FSEL R3, R10, -INF , !P1 ;  /* 0xff8000000a037808 */ /* 0x008fe40004800000 */
[----:B----4-:R-:W-:Y:S03]  /*11fd0*/  FSEL R9, R9, -INF , !P0 ;  /* 0xff80000009097808 */ /* 0x010fe60004000000 */
[----:B------:R-:W3:Y:S01]  /*11fe0*/  SHFL.BFLY PT, R7, R104, 0x1, 0x1f ;  /* 0x0c201f0068077f89 */ /* 0x000ee200000e0000 */
[----:B------:R-:W-:Y:S02]  /*11ff0*/  FSEL R56, R6, -INF , !P5 ;  /* 0xff80000006387808 */ /* 0x000fe40006800000 */
[----:B------:R-:W-:Y:S02]  /*12000*/  FSEL R249, R9, -INF , !P3 ;  /* 0xff80000009f97808 */ /* 0x000fe40005800000 */
[----:B------:R-:W-:Y:S02]  /*12010*/  FSEL R201, R3, -INF , !P2 ;  /* 0xff80000003c97808 */ /* 0x000fe40005000000 */
[----:B------:R-:W-:Y:S02]  /*12020*/  FMNMX3.FTZ R4, R4, R200, R56, !PT ;  /* 0x000000c804047276 */ /* 0x000fe40007810038 */
[----:B------:R-:W-:Y:S03]  /*12030*/  FMNMX3.FTZ R3, R5, R201, R249, !PT ;  /* 0x000000c905037276 */ /* 0x000fe600078100f9 */
[----:B------:R-:W4:Y:S08]  /*12040*/  SHFL.BFLY PT, R5, R4, 0x2, 0x1f ;  /* 0x0c401f0004057f89 */ /* 0x000f3000000e0000 */
[----:B------:R-:W5:Y:S01]  /*12050*/  SHFL.BFLY PT, R6, R3, 0x2, 0x1f ;  /* 0x0c401f0003067f89 */ /* 0x000f6200000e0000 */
[----:B-1----:R-:W-:Y:S07]  /*12060*/  FMNMX.FTZ R0, R0, R2, !PT ;  /* 0x0000000200007209 */ /* 0x002fee0007810000 */
[----:B------:R-:W1:Y:S01]  /*12070*/  SHFL.BFLY PT, R2, R0, 0x1, 0x1f ;  /* 0x0c201f0000027f89 */ /* 0x000e6200000e0000 */
[----:B---3--:R-:W-:Y:S04]  /*12080*/  FMNMX.FTZ R104, R104, R7, !PT ;  /* 0x0000000768687209 */ /* 0x008fe80007810000 */
[C---:B------:R-:W-:Y:S01]  /*12090*/  FSETP.NEU.FTZ.AND P1, PT, R104.reuse, -INF , PT ;  /* 0xff8000006800780b */ /* 0x040fe20003f3d000 */
[----:B------:R-:W-:Y:S05]  /*120a0*/  FMUL.FTZ R110, R104, UR4 ;  /* 0x00000004686e7c20 */ /* 0x000fea0008410000 */
[----:B------:R-:W-:Y:S02]  /*120b0*/  FSEL R110, R110, RZ, P1 ;  /* 0x000000ff6e6e7208 */ /* 0x000fe40000800000 */
[----:B----4-:R-:W-:Y:S03]  /*120c0*/  FMNMX.FTZ R4, R4, R5, !PT ;  /* 0x0000000504047209 */ /* 0x010fe60007810000 */
[--C-:B------:R-:W-:Y:S01]  /*120d0*/  FFMA.FTZ R5, R21, UR4, -R110.reuse ;  /* 0x0000000415057c23 */ /* 0x100fe2000801086e */
[----:B-----5:R-:W-:Y:S01]  /*120e0*/  FMNMX.FTZ R3, R3, R6, !PT ;  /* 0x0000000603037209 */ /* 0x020fe20007810000 */
[----:B------:R-:W3:Y:S02]  /*120f0*/  SHFL.BFLY PT, R103, R4, 0x1, 0x1f ;  /* 0x0c201f0004677f89 */ /* 0x000ee400000e0000 */
[----:B------:R-:W-:Y:S06]  /*12100*/  MUFU.EX2 R59, R5 ;  /* 0x00000005003b7308 */ /* 0x000fec0000000800 */
[----:B------:R-:W4:Y:S01]  /*12110*/  SHFL.BFLY PT, R102, R3, 0x1, 0x1f ;  /* 0x0c201f0003667f89 */ /* 0x000f2200000e0000 */
[----:B-1----:R-:W-:Y:S01]  /*12120*/  FMNMX.FTZ R101, R0, R2, !PT ;  /* 0x0000000200657209 */ /* 0x002fe20007810000 */
[--C-:B------:R-:W-:Y:S01]  /*12130*/  FFMA.FTZ R0, R18, UR4, -R110.reuse ;  /* 0x0000000412007c23 */ /* 0x100fe2000801086e */
[--C-:B------:R-:W-:Y:S02]  /*12140*/  FFMA.FTZ R2, R22, UR4, -R110.reuse ;  /* 0x0000000416027c23 */ /* 0x100fe4000801086e */
[C---:B------:R-:W-:Y:S01]  /*12150*/  FSETP.NEU.FTZ.AND P0, PT, R101.reuse, -INF , PT ;  /* 0xff8000006500780b */ /* 0x040fe20003f1d000 */
[----:B------:R1:W-:Y:S01]  /*12160*/  MUFU.EX2 R51, R0 ;  /* 0x0000000000337308 */ /* 0x0003e20000000800 */
[----:B------:R-:W-:Y:S09]  /*12170*/  FMUL.FTZ R185, R101, UR4 ;  /* 0x0000000465b97c20 */ /* 0x000ff20008410000 */
[----:B------:R5:W4:Y:S01]  /*12180*/  MUFU.EX2 R248, R2 ;  /* 0x0000000200f87308 */ /* 0x000b220000000800 */
[----:B------:R-:W-:Y:S05]  /*12190*/  FSEL R185, R185, RZ, P0 ;  /* 0x000000ffb9b97208 */ /* 0x000fea0000000000 */
[--C-:B------:R-:W-:Y:S01]  /*121a0*/  FFMA.FTZ R109, R109, UR4, -R185.reuse ;  /* 0x000000046d6d7c23 */ /* 0x100fe200080108b9 */
[----:B---3--:R-:W-:Y:S01]  /*121b0*/  FMNMX.FTZ R103, R4, R103, !PT ;  /* 0x0000006704677209 */ /* 0x008fe20007810000 */
[----:B-1----:R-:W-:Y:S03]  /*121c0*/  FFMA.FTZ R0, R20, UR4, -R110 ;  /* 0x0000000414007c23 */ /* 0x002fe6000801086e */
[----:B------:R-:W-:Y:S01]  /*121d0*/  FSETP.NEU.FTZ.AND P3, PT, R103, -INF , PT ;  /* 0xff8000006700780b */ /* 0x000fe20003f7d000 */
[----:B------:R1:W3:Y:S01]  /*121e0*/  MUFU.EX2 R64, R0 ;  /* 0x0000000000407308 */ /* 0x0002e20000000800 */
[----:B-----5:R-:W-:Y:S01]  /*121f0*/  FFMA.FTZ R2, R25, UR4, -R185 ;  /* 0x0000000419027c23 */ /* 0x020fe200080108b9 */
[----:B------:R-:W-:Y:S01]  /*12200*/  FMUL.FTZ R111, R103, UR4 ;  /* 0x00000004676f7c20 */ /* 0x000fe20008410000 */
[----:B----4-:R-:W-:Y:S07]  /*12210*/  FMNMX.FTZ R102, R3, R102, !PT ;  /* 0x0000006603667209 */ /* 0x010fee0007810000 */
[----:B------:R4:W-:Y:S01]  /*12220*/  MUFU.EX2 R250, R2 ;  /* 0x0000000200fa7308 */ /* 0x0009e20000000800 */
[----:B------:R-:W-:Y:S02]  /*12230*/  F2FP.BF16.F32.PACK_AB R180, R248, R51 ;  /* 0x00000033f8b4723e */ /* 0x000fe400000010ff */
[----:B------:R-:W-:Y:S01]  /*12240*/  FSEL R111, R111, RZ, P3 ;  /* 0x000000ff6f6f7208 */ /* 0x000fe20001800000 */
[C---:B------:R-:W-:Y:S01]  /*12250*/  FMUL.FTZ R184, R102.reuse, UR4 ;  /* 0x0000000466b87c20 */ /* 0x040fe20008410000 */
[----:B------:R-:W-:Y:S03]  /*12260*/  FSETP.NEU.FTZ.AND P2, PT, R102, -INF , PT ;  /* 0xff8000006600780b */ /* 0x000fe60003f5d000 */
[----:B------:R-:W-:Y:S01]  /*12270*/  FFMA.FTZ R4, R24, UR4, -R111 ;  /* 0x0000000418047c23 */ /* 0x000fe2000801086f */
[--C-:B-1----:R-:W-:Y:S01]  /*12280*/  FFMA.FTZ R0, R26, UR4, -R185.reuse ;  /* 0x000000041a007c23 */ /* 0x102fe200080108b9 */
[----:B------:R-:W-:Y:S02]  /*12290*/  FSEL R184, R184, RZ, P2 ;  /* 0x000000ffb8b87208 */ /* 0x000fe40001000000 */
[----:B------:R-:W-:Y:S01]  /*122a0*/  MUFU.EX2 R57, R4 ;  /* 0x0000000400397308 */ /* 0x000fe20000000800 */
[----:B------:R-:W-:Y:S01]  /*122b0*/  FSEL R3, R102, RZ, P2 ;  /* 0x000000ff66037208 */ /* 0x000fe20001000000 */
[----:B----4-:R-:W-:Y:S01]  /*122c0*/  FFMA.FTZ R2, R17, UR4, -R185 ;  /* 0x0000000411027c23 */ /* 0x010fe200080108b9 */
[--C-:B------:R-:W-:Y:S07]  /*122d0*/  FFMA.FTZ R5, R27, UR4, -R184.reuse ;  /* 0x000000041b057c23 */ /* 0x100fee00080108b8 */
[----:B------:R1:W4:Y:S01]  /*122e0*/  MUFU.EX2 R246, R0 ;  /* 0x0000000000f67308 */ /* 0x0003220000000800 */
[--C-:B------:R-:W-:Y:S01]  /*122f0*/  FFMA.FTZ R6, R28, UR4, -R184.reuse ;  /* 0x000000041c067c23 */ /* 0x100fe200080108b8 */
[----:B------:R-:W-:Y:S01]  /*12300*/  FADD.FTZ R3, -R3, R105 ;  /* 0x0000006903037221 */ /* 0x000fe20000010100 */
[----:B------:R-:W-:Y:S07]  /*12310*/  IADD3 R105, PT, PT, R220, 0x9020, RZ ;  /* 0x00009020dc697810 */ /* 0x000fee0007ffe0ff */
[----:B------:R5:W-:Y:S01]  /*12320*/  MUFU.EX2 R62, R2 ;  /* 0x00000002003e7308 */ /* 0x000be20000000800 */
[----:B---3--:R-:W-:Y:S01]  /*12330*/  F2FP.BF16.F32.PACK_AB R182, R59, R64 ;  /* 0x000000403bb6723e */ /* 0x008fe200000010ff */
[----:B------:R-:W-:Y:S08]  /*12340*/  FMUL.FTZ R3, R3, UR4 ;  /* 0x0000000403037c20 */ /* 0x000ff00008410000 */
[----:B------:R3:W-:Y:S10]  /*12350*/  MUFU.EX2 R60, R5 ;  /* 0x00000005003c7308 */ /* 0x0007f40000000800 */
[----:B------:R-:W3:Y:S01]  /*12360*/  MUFU.EX2 R63, R6 ;  /* 0x00000006003f7308 */ /* 0x000ee20000000800 */
[----:B-1----:R-:W-:Y:S01]  /*12370*/  FFMA.FTZ R0, R19, UR4, -R185 ;  /* 0x0000000413007c23 */ /* 0x002fe200080108b9 */
[----:B----4-:R-:W-:Y:S08]  /*12380*/  F2FP.BF16.F32.PACK_AB R181, R246, R250 ;  /* 0x000000faf6b5723e */ /* 0x010ff000000010ff */
[----:B------:R-:W1:Y:S01]  /*12390*/  MUFU.EX2 R3, R3 ;  /* 0x0000000300037308 */ /* 0x000e620000000800 */
[--C-:B-----5:R-:W-:Y:S09]  /*123a0*/  FFMA.FTZ R2, R176, UR4, -R111.reuse ;  /* 0x00000004b0027c23 */ /* 0x120ff2000801086f */
[----:B------:R4:W5:Y:S01]  /*123b0*/  MUFU.EX2 R58, R0 ;  /* 0x00000000003a7308 */ /* 0x0009620000000800 */
[----:B---3--:R-:W-:Y:S09]  /*123c0*/  FSEL R5, R101, RZ, P0 ;  /* 0x000000ff65057208 */ /* 0x008ff20000000000 */
[----:B------:R3:W-:Y:S01]  /*123d0*/  MUFU.EX2 R33, R2 ;  /* 0x0000000200217308 */ /* 0x0007e20000000800 */
[----:B------:R-:W-:Y:S01]  /*123e0*/  F2FP.BF16.F32.PACK_AB R179, R63, R60 ;  /* 0x0000003c3fb3723e */ /* 0x000fe200000010ff */
[C---:B-1----:R-:W-:Y:S01]  /*123f0*/  FMUL.FTZ R6, R3.reuse, R114 ;  /* 0x0000007203067220 */ /* 0x042fe20000410000 */
[C---:B------:R-:W-:Y:S01]  /*12400*/  FMUL.FTZ R7, R3.reuse, R115 ;  /* 0x0000007303077220 */ /* 0x040fe20000410000 */
[C---:B------:R-:W-:Y:S01]  /*12410*/  FMUL.FTZ R18, R3.reuse, R126 ;  /* 0x0000007e03127220 */ /* 0x040fe20000410000 */
[----:B------:R-:W-:Y:S01]  /*12420*/  FMUL.FTZ R19, R3, R127 ;  /* 0x0000007f03137220 */ /* 0x000fe20000410000 */
[--C-:B----4-:R-:W-:Y:S01]  /*12430*/  FFMA.FTZ R0, R31, UR4, -R111.reuse ;  /* 0x000000041f007c23 */ /* 0x110fe2000801086f */
[----:B-----5:R-:W-:Y:S01]  /*12440*/  F2FP.BF16.F32.PACK_AB R183, R58, R62 ;  /* 0x0000003e3ab7723e */ /* 0x020fe200000010ff */
[C---:B------:R-:W-:Y:S01]  /*12450*/  FMUL.FTZ R35, R3.reuse, R143 ;  /* 0x0000008f03237220 */ /* 0x040fe20000410000 */
[C---:B------:R-:W-:Y:S01]  /*12460*/  FMUL.FTZ R50, R3.reuse, R158 ;  /* 0x0000009e03327220 */ /* 0x040fe20000410000 */
[----:B------:R1:W4:Y:S01]  /*12470*/  MUFU.EX2 R245, R0 ;  /* 0x0000000000f57308 */ /* 0x0003220000000800 */
[--C-:B---3--:R-:W-:Y:S01]  /*12480*/  FFMA.FTZ R2, R30, UR4, -R184.reuse ;  /* 0x000000041e027c23 */ /* 0x108fe200080108b8 */
[----:B------:R-:W-:Y:S01]  /*12490*/  MOV R158, R51 ;  /* 0x00000033009e7202 */ /* 0x000fe20000000f00 */
[C---:B------:R-:W-:Y:S01]  /*124a0*/  FMUL.FTZ R51, R3.reuse, R159 ;  /* 0x0000009f03337220 */ /* 0x040fe20000410000 */
[C---:B------:R-:W-:Y:S06]  /*124b0*/  FMUL.FTZ R67, R3.reuse, R175 ;  /* 0x000000af03437220 */ /* 0x040fec0000410000 */
[----:B------:R3:W-:Y:S01]  /*124c0*/  MUFU.EX2 R34, R2 ;  /* 0x0000000200227308 */ /* 0x0007e20000000800 */
[C---:B------:R-:W-:Y:S01]  /*124d0*/  FMUL.FTZ R70, R3.reuse, R70 ;  /* 0x0000004603467220 */ /* 0x040fe20000410000 */
[C---:B------:R-:W-:Y:S01]  /*124e0*/  FMUL.FTZ R71, R3.reuse, R71 ;  /* 0x0000004703477220 */ /* 0x040fe20000410000 */
[C---:B------:R-:W-:Y:S01]  /*124f0*/  FMUL.FTZ R82, R3.reuse, R82 ;  /* 0x0000005203527220 */ /* 0x040fe20000410000 */
[C---:B------:R-:W-:Y:S01]  /*12500*/  FMUL.FTZ R83, R3.reuse, R83 ;  /* 0x0000005303537220 */ /* 0x040fe20000410000 */
[C---:B------:R-:W-:Y:S01]  /*12510*/  FMUL.FTZ R86, R3.reuse, R86 ;  /* 0x0000005603567220 */ /* 0x040fe20000410000 */
[C---:B------:R-:W-:Y:S01]  /*12520*/  FMUL.FTZ R87, R3.reuse, R87 ;  /* 0x0000005703577220 */ /* 0x040fe20000410000 */
[----:B------:R-:W-:Y:S01]  /*12530*/  MOV R159, R250 ;  /* 0x000000fa009f7202 */ /* 0x000fe20000000f00 */
[----:B------:R-:W-:Y:S01]  /*12540*/  FMUL.FTZ R98, R3, R98 ;  /* 0x0000006203627220 */ /* 0x000fe20000410000 */
[----:B-1----:R-:W-:Y:S01]  /*12550*/  FFMA.FTZ R0, R29, UR4, -R184 ;  /* 0x000000041d007c23 */ /* 0x002fe200080108b8 */
[----:B----4-:R-:W-:Y:S01]  /*12560*/  F2FP.BF16.F32.PACK_AB R176, R245, R33 ;  /* 0x00000021f5b0723e */ /* 0x010fe200000010ff */
[----:B------:R-:W-:Y:S02]  /*12570*/  FMUL.FTZ R99, R3, R99 ;  /* 0x0000006303637220 */ /* 0x000fe40000410000 */
[----:B------:R1:W4:Y:S01]  /*12580*/  MUFU.EX2 R66, R0 ;  /* 0x0000000000427308 */ /* 0x0003220000000800 */
[----:B---3--:R-:W-:Y:S02]  /*12590*/  FFMA.FTZ R2, R23, UR4, -R111 ;  /* 0x0000000417027c23 */ /* 0x008fe4000801086f */
[----:B------:R-:W3:Y:S07]  /*125a0*/  LDSM.16.MT88.4 R20, [R220+0x9000] ;  /* 0x00900000dc14783b */ /* 0x000eee0000004200 */
[----:B------:R5:W2:Y:S01]  /*125b0*/  MUFU.EX2 R61, R2 ;  /* 0x00000002003d7308 */ /* 0x000aa20000000800 */
[----:B-1----:R-:W-:Y:S02]  /*125c0*/  FSEL R0, R103, RZ, P3 ;  /* 0x000000ff67007208 */ /* 0x002fe40001800000 */
[----:B----4-:R-:W-:Y:S03]  /*125d0*/  F2FP.BF16.F32.PACK_AB R177, R66, R34 ;  /* 0x0000002242b1723e */ /* 0x010fe600000010ff */
[----:B-----5:R-:W-:Y:S01]  /*125e0*/  FADD.FTZ R2, -R0, R100 ;  /* 0x0000006400027221 */ /* 0x020fe20000010100 */
[----:B------:R-:W-:Y:S02]  /*125f0*/  FSEL R0, R104, RZ, P1 ;  /* 0x000000ff68007208 */ /* 0x000fe40000800000 */
[----:B--2---:R-:W-:Y:S01]  /*12600*/  F2FP.BF16.F32.PACK_AB R178, R57, R61 ;  /* 0x0000003d39b2723e */ /* 0x004fe200000010ff */
[----:B------:R-:W-:Y:S02]  /*12610*/  FMUL.FTZ R4, R2, UR4 ;  /* 0x0000000402047c20 */ /* 0x000fe40008410000 */
[----:B------:R-:W-:Y:S01]  /*12620*/  FADD.FTZ R2, -R0, R106 ;  /* 0x0000006a00027221 */ /* 0x000fe20000010100 */
[----:B------:R-:W-:Y:S01]  /*12630*/  FADD.FTZ R0, -R5, R107 ;  /* 0x0000006b05007221 */ /* 0x000fe20000010100 */
[----:B------:R-:W1:Y:S01]  /*12640*/  MUFU.EX2 R100, R4 ;  /* 0x0000000400647308 */ /* 0x000e620000000800 */
[--C-:B------:R-:W-:Y:S01]  /*12650*/  FFMA.FTZ R106, R189, UR4, -R110.reuse ;  /* 0x00000004bd6a7c23 */ /* 0x100fe2000801086e */
[----:B------:R-:W-:Y:S01]  /*12660*/  FMUL.FTZ R2, R2, UR4 ;  /* 0x0000000402027c20 */ /* 0x000fe20008410000 */
[----:B------:R-:W-:Y:S01]  /*12670*/  FMUL.FTZ R0, R0, UR4 ;  /* 0x0000000400007c20 */ /* 0x000fe20008410000 */
[--C-:B------:R-:W-:Y:S06]  /*12680*/  FFMA.FTZ R107, R188, UR4, -R110.reuse ;  /* 0x00000004bc6b7c23 */ /* 0x100fec000801086e */
[----:B------:R-:W-:Y:S10]  /*12690*/  MUFU.EX2 R188, R109 ;  /* 0x0000006d00bc7308 */ /* 0x000ff40000000800 */
[----:B------:R-:W2:Y:S10]  /*126a0*/  MUFU.EX2 R2, R2 ;  /* 0x0000000200027308 */ /* 0x000eb40000000800 */
[----:B------:R-:W4:Y:S01]  /*126b0*/  MUFU.EX2 R0, R0 ;  /* 0x0000000000007308 */ /* 0x000f220000000800 */
[C---:B-1----:R-:W-:Y:S01]  /*126c0*/  FMUL.FTZ R4, R100.reuse, R112 ;  /* 0x0000007064047220 */ /* 0x042fe20000410000 */
[C---:B------:R-:W-:Y:S01]  /*126d0*/  FMUL.FTZ R5, R100.reuse, R113 ;  /* 0x0000007164057220 */ /* 0x040fe20000410000 */
[C---:B------:R-:W-:Y:S01]  /*126e0*/  FMUL.FTZ R16, R100.reuse, R124 ;  /* 0x0000007c64107220 */ /* 0x040fe20000410000 */
[C---:B------:R-:W-:Y:S01]  /*126f0*/  FMUL.FTZ R17, R100.reuse, R125 ;  /* 0x0000007d64117220 */ /* 0x040fe20000410000 */
[C---:B------:R-:W-:Y:S01]  /*12700*/  FMUL.FTZ R65, R100.reuse, R173 ;  /* 0x000000ad64417220 */ /* 0x040fe20000410000 */
[C---:B------:R-:W-:Y:S01]  /*12710*/  FMUL.FTZ R32, R100.reuse, R140 ;  /* 0x0000008c64207220 */ /* 0x040fe20000410000 */
[----:B------:R-:W-:Y:S01]  /*12720*/  MOV R140, R33 ;  /* 0x00000021008c7202 */ /* 0x000fe20000000f00 */
[----:B------:R-:W-:Y:S01]  /*12730*/  FMUL.FTZ R33, R100, R141 ;  /* 0x0000008d64217220 */ /* 0x000fe20000410000 */
[-C--:B---3--:R-:W-:Y:S05]  /*12740*/  HMMA.16816.F32.BF16 R4, R176, R20.reuse, R4 ;  /* 0x00000014b004723c */ /* 0x088fea0000041804 */
[C---:B--2---:R-:W-:Y:S01]  /*12750*/  FMUL.FTZ R8, R2.reuse, R116 ;  /* 0x0000007402087220 */ /* 0x044fe20000410000 */
[----:B------:R-:W-:Y:S01]  /*12760*/  FMUL.FTZ R9, R2, R117 ;  /* 0x0000007502097220 */ /* 0x000fe20000410000 */
[C---:B----4-:R-:W-:Y:S01]  /*12770*/  FMUL.FTZ R10, R0.reuse, R118 ;  /* 0x00000076000a7220 */ /* 0x050fe20000410000 */
[----:B------:R-:W-:Y:S01]  /*12780*/  FMUL.FTZ R11, R0, R119 ;  /* 0x00000077000b7220 */ /* 0x000fe20000410000 */
[C---:B------:R-:W-:Y:S01]  /*12790*/  FMUL.FTZ R24, R2.reuse, R132 ;  /* 0x0000008402187220 */ /* 0x040fe20000410000 */
[----:B------:R-:W-:Y:S01]  /*127a0*/  LDSM.16.MT88.4 R116, [R220+0xb000] ;  /* 0x00b00000dc74783b */ /* 0x000fe20000004200 */
[----:B------:R-:W-:Y:S01]  /*127b0*/  FMUL.FTZ R25, R2, R133 ;  /* 0x0000008502197220 */ /* 0x000fe20000410000 */
[C---:B------:R-:W-:Y:S01]  /*127c0*/  FMUL.FTZ R26, R0.reuse, R134 ;  /* 0x00000086001a7220 */ /* 0x040fe20000410000 */
[----:B------:R-:W-:Y:S01]  /*127d0*/  FMUL.FTZ R27, R0, R135 ;  /* 0x00000087001b7220 */ /* 0x000fe20000410000 */
[C---:B------:R-:W-:Y:S01]  /*127e0*/  FMUL.FTZ R28, R2.reuse, R136 ;  /* 0x00000088021c7220 */ /* 0x040fe20000410000 */
[C---:B------:R-:W-:Y:S04]  /*127f0*/  HMMA.16816.F32.BF16 R8, R180.reuse, R20, R8 ;  /* 0x00000014b408723c */ /* 0x040fe80000041808 */
        /* <DEDUP_REMOVED lines=8> */
[----:B------:R-:W-:Y:S01]  /*12880*/  MOV R141, R34 ;  /* 0x00000022008d7202 */ /* 0x000fe20000000f00 */
[C---:B------:R-:W-:Y:S01]  /*12890*/  FMUL.FTZ R34, R3.reuse, R142 ;  /* 0x0000008e03227220 */ /* 0x040fe20000410000 */
[----:B------:R-:W-:Y:S01]  /*128a0*/  FMUL.FTZ R40, R2, R148 ;  /* 0x0000009402287220 */ /* 0x000fe20000410000 */
[----:B------:R-:W-:Y:S01]  /*128b0*/  @P4 IADD3 R105, PT, PT, R12, -0x20, RZ ;  /* 0xffffffe00c694810 */ /* 0x000fe20007ffe0ff */
[C---:B------:R-:W-:Y:S01]  /*128c0*/  FMUL.FTZ R12, R2.reuse, R120 ;  /* 0x00000078020c7220 */ /* 0x040fe20000410000 */
[----:B------:R-:W-:Y:S01]  /*128d0*/  LDSM.16.MT88.4 R136, [R220+0xb400] ;  /* 0x00b40000dc88783b */ /* 0x000fe20000004200 */
[----:B------:R-:W-:Y:S01]  /*128e0*/  FMUL.FTZ R41, R2, R149 ;  /* 0x0000009502297220 */ /* 0x000fe20000410000 */
[C---:B------:R-:W-:Y:S01]  /*128f0*/  FMUL.FTZ R42, R0.reuse, R150 ;  /* 0x00000096002a7220 */ /* 0x040fe20000410000 */
[----:B------:R-:W-:Y:S01]  /*12900*/  FMUL.FTZ R43, R0, R151 ;  /* 0x00000097002b7220 */ /* 0x000fe20000410000 */
[----:B------:R-:W-:Y:S01]  /*12910*/  FMUL.FTZ R49, R100, R157 ;  /* 0x0000009d64317220 */ /* 0x000fe20000410000 */
[C---:B------:R-:W-:Y:S01]  /*12920*/  FMUL.FTZ R44, R2.reuse, R152 ;  /* 0x00000098022c7220 */ /* 0x040fe20000410000 */
[-C--:B------:R-:W-:Y:S01]  /*12930*/  HMMA.16816.F32.BF16 R12, R180, R22.reuse, R12 ;  /* 0x00000016b40c723c */ /* 0x080fe2000004180c */
[----:B------:R1:W-:Y:S01]  /*12940*/  MUFU.EX2 R157, R106 ;  /* 0x0000006a009d7308 */ /* 0x0003e20000000800 */
[----:B------:R-:W2:Y:S01]  /*12950*/  LDSM.16.MT88.4 R36, [R105] ;  /* 0x000000006924783b */ /* 0x000ea20000004200 */
[----:B------:R-:W-:Y:S01]  /*12960*/  FMUL.FTZ R45, R2, R153 ;  /* 0x00000099022d7220 */ /* 0x000fe20000410000 */
[C---:B------:R-:W-:Y:S01]  /*12970*/  FMUL.FTZ R46, R0.reuse, R154 ;  /* 0x0000009a002e7220 */ /* 0x040fe20000410000 */
[----:B------:R-:W-:Y:S01]  /*12980*/  FMUL.FTZ R47, R0, R155 ;  /* 0x0000009b002f7220 */ /* 0x000fe20000410000 */
[C---:B------:R-:W-:Y:S01]  /*12990*/  FMUL.FTZ R48, R100.reuse, R156 ;  /* 0x0000009c64307220 */ /* 0x040fe20000410000 */
[----:B------:R-:W-:Y:S01]  /*129a0*/  MOV R152, R66 ;  /* 0x0000004200987202 */ /* 0x000fe20000000f00 */
[C---:B------:R-:W-:Y:S02]  /*129b0*/  HMMA.16816.F32.BF16 R16, R176.reuse, R22, R16 ;  /* 0x00000016b010723c */ /* 0x040fe40000041810 */
[----:B------:R-:W3:Y:S02]  /*129c0*/  LDSM.16.MT88.4 R112, [R105+0x1000] ;  /* 0x001000006970783b */ /* 0x000ee40000004200 */
[C---:B------:R-:W-:Y:S01]  /*129d0*/  FMUL.FTZ R22, R3.reuse, R130 ;  /* 0x0000008203167220 */ /* 0x040fe20000410000 */
[C---:B------:R-:W-:Y:S01]  /*129e0*/  FMUL.FTZ R23, R3.reuse, R131 ;  /* 0x0000008303177220 */ /* 0x040fe20000410000 */
[----:B------:R-:W-:Y:S01]  /*129f0*/  FMUL.FTZ R66, R3, R174 ;  /* 0x000000ae03427220 */ /* 0x000fe20000410000 */
[----:B------:R-:W-:Y:S01]  /*12a00*/  MOV R151, R64 ;  /* 0x0000004000977202 */ /* 0x000fe20000000f00 */
[C---:B------:R-:W-:Y:S01]  /*12a10*/  FMUL.FTZ R64, R100.reuse, R172 ;  /* 0x000000ac64407220 */ /* 0x040fe20000410000 */
[C---:B------:R-:W-:Y:S01]  /*12a20*/  FMUL.FTZ R68, R100.reuse, R68 ;  /* 0x0000004464447220 */ /* 0x040fe20000410000 */
[----:B------:R-:W-:Y:S01]  /*12a30*/  LDSM.16.MT88.4 R124, [R105+0x400] ;  /* 0x00040000697c783b */ /* 0x000fe20000004200 */
[----:B------:R-:W-:Y:S01]  /*12a40*/  FMUL.FTZ R69, R100, R69 ;  /* 0x0000004564457220 */ /* 0x000fe20000410000 */
[C---:B------:R-:W-:Y:S01]  /*12a50*/  FMUL.FTZ R72, R2.reuse, R72 ;  /* 0x0000004802487220 */ /* 0x040fe20000410000 */
[----:B------:R-:W-:Y:S01]  /*12a60*/  FMUL.FTZ R73, R2, R73 ;  /* 0x0000004902497220 */ /* 0x000fe20000410000 */
[C---:B------:R-:W-:Y:S01]  /*12a70*/  FMUL.FTZ R74, R0.reuse, R74 ;  /* 0x0000004a004a7220 */ /* 0x040fe20000410000 */
[----:B------:R-:W-:Y:S01]  /*12a80*/  FMUL.FTZ R75, R0, R75 ;  /* 0x0000004b004b7220 */ /* 0x000fe20000410000 */
[C---:B------:R-:W-:Y:S01]  /*12a90*/  FMUL.FTZ R76, R2.reuse, R76 ;  /* 0x0000004c024c7220 */ /* 0x040fe20000410000 */
[----:B------:R-:W-:Y:S01]  /*12aa0*/  FMUL.FTZ R77, R2, R77 ;  /* 0x0000004d024d7220 */ /* 0x000fe20000410000 */
[----:B------:R-:W-:Y:S01]  /*12ab0*/  LDSM.16.MT88.4 R128, [R220+0xa400] ;  /* 0x00a40000dc80783b */ /* 0x000fe20000004200 */
[C---:B------:R-:W-:Y:S01]  /*12ac0*/  FMUL.FTZ R78, R0.reuse, R78 ;  /* 0x0000004e004e7220 */ /* 0x040fe20000410000 */
[----:B------:R-:W-:Y:S01]  /*12ad0*/  FMUL.FTZ R79, R0, R79 ;  /* 0x0000004f004f7220 */ /* 0x000fe20000410000 */
[C---:B------:R-:W-:Y:S01]  /*12ae0*/  FMUL.FTZ R80, R100.reuse, R80 ;  /* 0x0000005064507220 */ /* 0x040fe20000410000 */
[----:B------:R-:W-:Y:S01]  /*12af0*/  FMUL.FTZ R81, R100, R81 ;  /* 0x0000005164517220 */ /* 0x000fe20000410000 */
[C---:B------:R-:W-:Y:S01]  /*12b00*/  FMUL.FTZ R88, R2.reuse, R88 ;  /* 0x0000005802587220 */ /* 0x040fe20000410000 */
[----:B------:R-:W-:Y:S01]  /*12b10*/  FMUL.FTZ R89, R2, R89 ;  /* 0x0000005902597220 */ /* 0x000fe20000410000 */
[C---:B------:R-:W-:Y:S01]  /*12b20*/  FMUL.FTZ R90, R0.reuse, R90 ;  /* 0x0000005a005a7220 */ /* 0x040fe20000410000 */
[----:B------:R-:W-:Y:S01]  /*12b30*/  LDSM.16.MT88.4 R132, [R105+0x1400] ;  /* 0x001400006984783b */ /* 0x000fe20000004200 */
[----:B------:R-:W-:Y:S01]  /*12b40*/  FMUL.FTZ R91, R0, R91 ;  /* 0x0000005b005b7220 */ /* 0x000fe20000410000 */
[----:B------:R-:W-:Y:S01]  /*12b50*/  FFMA.FTZ R120, R192, UR4, -R111 ;  /* 0x00000004c0787c23 */ /* 0x000fe2000801086f */
[C---:B------:R-:W-:Y:S01]  /*12b60*/  FMUL.FTZ R92, R2.reuse, R92 ;  /* 0x0000005c025c7220 */ /* 0x040fe20000410000 */
[----:B------:R-:W-:Y:S01]  /*12b70*/  FMUL.FTZ R93, R2, R93 ;  /* 0x0000005d025d7220 */ /* 0x000fe20000410000 */
[C---:B------:R-:W-:Y:S01]  /*12b80*/  FMUL.FTZ R94, R0.reuse, R94 ;  /* 0x0000005e005e7220 */ /* 0x040fe20000410000 */
[C---:B------:R-:W-:Y:S01]  /*12b90*/  FMUL.FTZ R95, R0.reuse, R95 ;  /* 0x0000005f005f7220 */ /* 0x040fe20000410000 */
[----:B------:R-:W-:Y:S01]  /*12ba0*/  MOV R153, R245 ;  /* 0x000000f500997202 */ /* 0x000fe20000000f00 */
[-C--:B--2---:R-:W-:Y:S01]  /*12bb0*/  HMMA.16816.F32.BF16 R20, R176, R36.reuse, R20 ;  /* 0x00000024b014723c */ /* 0x084fe20000041814 */
[----:B------:R-:W-:Y:S02]  /*12bc0*/  LDSM.16.MT88.4 R172, [R105+0x1c00] ;  /* 0x001c000069ac783b */ /* 0x000fe40000004200 */
[--C-:B-1----:R-:W-:Y:S01]  /*12bd0*/  FFMA.FTZ R106, R187, UR4, -R110.reuse ;  /* 0x00000004bb6a7c23 */ /* 0x102fe2000801086e */
[----:B------:R-:W-:Y:S01]  /*12be0*/  MOV R150, R63 ;  /* 0x0000003f00967202 */ /* 0x000fe20000000f00 */
[C---:B------:R-:W-:Y:S01]  /*12bf0*/  FMUL.FTZ R63, R0.reuse, R171 ;  /* 0x000000ab003f7220 */ /* 0x040fe20000410000 */
[----:B------:R-:W-:Y:S01]  /*12c00*/  MOV R149, R62 ;  /* 0x0000003e00957202 */ /* 0x000fe20000000f00 */
[----:B------:R-:W-:Y:S01]  /*12c10*/  FMUL.FTZ R62, R0, R170 ;  /* 0x000000aa003e7220 */ /* 0x000fe20000410000 */
[C---:B------:R-:W-:Y:S04]  /*12c20*/  HMMA.16816.F32.BF16 R24, R180.reuse, R36, R24 ;  /* 0x00000024b418723c */ /* 0x040fe80000041818 */
[C---:B------:R-:W-:Y:S01]  /*12c30*/  FMUL.FTZ R36, R100.reuse, R144 ;  /* 0x0000009064247220 */ /* 0x040fe20000410000 */
[----:B------:R-:W-:Y:S01]  /*12c40*/  FMUL.FTZ R37, R100, R145 ;  /* 0x0000009164257220 */ /* 0x000fe20000410000 */
[----:B------:R-:W-:Y:S01]  /*12c50*/  MOV R145, R58 ;  /* 0x0000003a00917202 */ /* 0x000fe20000000f00 */
[----:B------:R-:W-:Y:S01]  /*12c60*/  FMUL.FTZ R58, R0, R166 ;  /* 0x000000a6003a7220 */ /* 0x000fe20000410000 */
[-C--:B------:R-:W-:Y:S01]  /*12c70*/  HMMA.16816.F32.BF16 R28, R180, R38.reuse, R28 ;  /* 0x00000026b41c723c */ /* 0x080fe2000004181c */
[----:B------:R-:W-:Y:S02]  /*12c80*/  MUFU.EX2 R166, R120 ;  /* 0x0000007800a67308 */ /* 0x000fe40000000800 */
[----:B------:R-:W-:Y:S01]  /*12c90*/  MOV R144, R57 ;  /* 0x0000003900907202 */ /* 0x000fe20000000f00 */
[----:B------:R-:W-:Y:S01]  /*12ca0*/  FMUL.FTZ R57, R2, R165 ;  /* 0x000000a502397220 */ /* 0x000fe20000410000 */
[----:B------:R-:W-:Y:S01]  /*12cb0*/  MOV R165, R158 ;  /* 0x0000009e00a57202 */ /* 0x000fe20000000f00 */
[----:B------:R-:W-:Y:S01]  /*12cc0*/  FMUL.FTZ R84, R100, R84 ;  /* 0x0000005464547220 */ /* 0x000fe20000410000 */
[----:B------:R-:W-:Y:S01]  /*12cd0*/  MOV R148, R61 ;  /* 0x0000003d00947202 */ /* 0x000fe20000000f00 */
[C---:B------:R-:W-:Y:S04]  /*12ce0*/  HMMA.16816.F32.BF16 R32, R176.reuse, R38, R32 ;  /* 0x00000026b020723c */ /* 0x040fe80000041820 */
[C---:B------:R-:W-:Y:S01]  /*12cf0*/  FMUL.FTZ R38, R3.reuse, R146 ;  /* 0x0000009203267220 */ /* 0x040fe20000410000 */
[----:B------:R-:W-:Y:S01]  /*12d00*/  FMUL.FTZ R39, R3, R147 ;  /* 0x0000009303277220 */ /* 0x000fe20000410000 */
[C---:B------:R-:W-:Y:S01]  /*12d10*/  FMUL.FTZ R61, R2.reuse, R169 ;  /* 0x000000a9023d7220 */ /* 0x040fe20000410000 */
[----:B------:R-:W-:Y:S01]  /*12d20*/  MOV R147, R60 ;  /* 0x0000003c00937202 */ /* 0x000fe20000000f00 */
[----:B------:R-:W-:Y:S01]  /*12d30*/  FMUL.FTZ R60, R2, R168 ;  /* 0x000000a8023c7220 */ /* 0x000fe20000410000 */
[----:B------:R-:W-:Y:S01]  /*12d40*/  MOV R146, R59 ;  /* 0x0000003b00927202 */ /* 0x000fe20000000f00 */
[----:B------:R-:W1:Y:S01]  /*12d50*/  MUFU.EX2 R168, R107 ;  /* 0x0000006b00a87308 */ /* 0x000e620000000800 */
[----:B------:R-:W-:Y:S01]  /*12d60*/  FMUL.FTZ R59, R0, R167 ;  /* 0x000000a7003b7220 */ /* 0x000fe20000410000 */
[-C--:B------:R-:W-:Y:S03]  /*12d70*/  HMMA.16816.F32.BF16 R36, R176, R52.reuse, R36 ;  /* 0x00000034b024723c */ /* 0x080fe60000041824 */
[C---:B------:R-:W-:Y:S01]  /*12d80*/  FMUL.FTZ R85, R100.reuse, R85 ;  /* 0x0000005564557220 */ /* 0x040fe20000410000 */
[C---:B------:R-:W-:Y:S01]  /*12d90*/  FMUL.FTZ R96, R100.reuse, R96 ;  /* 0x0000006064607220 */ /* 0x040fe20000410000 */
[C---:B------:R-:W-:Y:S01]  /*12da0*/  FMUL.FTZ R97, R100.reuse, R97 ;  /* 0x0000006164617220 */ /* 0x040fe20000410000 */
[----:B------:R-:W-:Y:S02]  /*12db0*/  MOV R154, R246 ;  /* 0x000000f6009a7202 */ /* 0x000fe40000000f00 */
[C---:B------:R-:W-:Y:S04]  /*12dc0*/  HMMA.16816.F32.BF16 R40, R180.reuse, R52, R40 ;  /* 0x00000034b428723c */ /* 0x040fe80000041828 */
[----:B-1----:R-:W-:Y:S01]  /*12dd0*/  F2FP.BF16.F32.PACK_AB R120, R157, R168 ;  /* 0x000000a89d78723e */ /* 0x002fe200000010ff */
[C---:B------:R-:W-:Y:S01]  /*12de0*/  FMUL.FTZ R52, R100.reuse, R160 ;  /* 0x000000a064347220 */ /* 0x040fe20000410000 */
[----:B------:R-:W-:Y:S01]  /*12df0*/  FMUL.FTZ R53, R100, R161 ;  /* 0x000000a164357220 */ /* 0x000fe20000410000 */
[----:B------:R-:W-:Y:S01]  /*12e00*/  FFMA.FTZ R107, R186, UR4, -R110 ;  /* 0x00000004ba6b7c23 */ /* 0x000fe2000801086e */
[-C--:B------:R-:W-:Y:S03]  /*12e10*/  HMMA.16816.F32.BF16 R44, R180, R54.reuse, R44 ;  /* 0x00000036b42c723c */ /* 0x080fe6000004182c */
[----:B------:R1:W-:Y:S01]  /*12e20*/  MUFU.EX2 R167, R107 ;  /* 0x0000006b00a77308 */ /* 0x0003e20000000800 */
[----:B------:R-:W-:Y:S02]  /*12e30*/  MOV R155, R247 ;  /* 0x000000f7009b7202 */ /* 0x000fe40000000f00 */
[----:B------:R-:W-:Y:S02]  /*12e40*/  MOV R161, R248 ;  /* 0x000000f800a17202 */ /* 0x000fe40000000f00 */
[C---:B------:R-:W-:Y:S04]  /*12e50*/  HMMA.16816.F32.BF16 R48, R176.reuse, R54, R48 ;  /* 0x00000036b030723c */ /* 0x040fe80000041830 */
[C---:B------:R-:W-:Y:S01]  /*12e60*/  FMUL.FTZ R54, R3.reuse, R162 ;  /* 0x000000a203367220 */ /* 0x040fe20000410000 */
[----:B------:R-:W-:Y:S01]  /*12e70*/  FMUL.FTZ R55, R3, R163 ;  /* 0x000000a303377220 */ /* 0x000fe20000410000 */
[----:B------:R-:W-:Y:S01]  /*12e80*/  MOV R162, R56 ;  /* 0x0000003800a27202 */ /* 0x000fe20000000f00 */
[----:B------:R2:W4:Y:S01]  /*12e90*/  MUFU.EX2 R163, R106 ;  /* 0x0000006a00a37308 */ /* 0x0005220000000800 */
[----:B------:R-:W-:Y:S01]  /*12ea0*/  FMUL.FTZ R56, R2, R164 ;  /* 0x000000a402387220 */ /* 0x000fe20000410000 */
[--C-:B-1----:R-:W-:Y:S03]  /*12eb0*/  FFMA.FTZ R107, R190, UR4, -R185.reuse ;  /* 0x00000004be6b7c23 */ /* 0x102fe600080108b9 */
[-C--:B---3--:R-:W-:Y:S05]  /*12ec0*/  HMMA.16816.F32.BF16 R52, R176, R112.reuse, R52 ;  /* 0x00000070b034723c */ /* 0x088fea0000041834 */
[----:B------:R1:W-:Y:S03]  /*12ed0*/  MUFU.EX2 R169, R107 ;  /* 0x0000006b00a97308 */ /* 0x0003e60000000800 */
[C---:B------:R-:W-:Y:S04]  /*12ee0*/  HMMA.16816.F32.BF16 R56, R180.reuse, R112, R56 ;  /* 0x00000070b438723c */ /* 0x040fe80000041838 */
[----:B--2---:R-:W-:Y:S01]  /*12ef0*/  FFMA.FTZ R106, R194, UR4, -R185 ;  /* 0x00000004c26a7c23 */ /* 0x004fe200080108b9 */
[----:B----4-:R-:W-:Y:S01]  /*12f00*/  F2FP.BF16.F32.PACK_AB R122, R163, R167 ;  /* 0x000000a7a37a723e */ /* 0x010fe200000010ff */
[--C-:B-1----:R-:W-:Y:S02]  /*12f10*/  FFMA.FTZ R107, R197, UR4, -R111.reuse ;  /* 0x00000004c56b7c23 */ /* 0x102fe4000801086f */
[-C--:B------:R-:W-:Y:S01]  /*12f20*/  HMMA.16816.F32.BF16 R60, R180, R114.reuse, R60 ;  /* 0x00000072b43c723c */ /* 0x080fe2000004183c */
[----:B------:R1:W2:Y:S10]  /*12f30*/  MUFU.EX2 R156, R106 ;  /* 0x0000006a009c7308 */ /* 0x0002b40000000800 */
[----:B------:R3:W-:Y:S01]  /*12f40*/  MUFU.EX2 R170, R107 ;  /* 0x0000006b00aa7308 */ /* 0x0007e20000000800 */
[C---:B------:R-:W-:Y:S01]  /*12f50*/  HMMA.16816.F32.BF16 R64, R176.reuse, R114, R64 ;  /* 0x00000072b040723c */ /* 0x040fe20000041840 */
[----:B------:R-:W4:Y:S03]  /*12f60*/  LDSM.16.MT88.4 R112, [R105+0x2000] ;  /* 0x002000006970783b */ /* 0x000f260000004200 */
[--C-:B-1----:R-:W-:Y:S04]  /*12f70*/  FFMA.FTZ R106, R198, UR4, -R111.reuse ;  /* 0x00000004c66a7c23 */ /* 0x102fe8000801086f */
[-C--:B------:R-:W-:Y:S01]  /*12f80*/  HMMA.16816.F32.BF16 R68, R176, R116.reuse, R68 ;  /* 0x00000074b044723c */ /* 0x080fe20000041844 */
[----:B------:R1:W-:Y:S02]  /*12f90*/  MUFU.EX2 R143, R106 ;  /* 0x0000006a008f7308 */ /* 0x0003e40000000800 */
[----:B--2---:R-:W-:Y:S01]  /*12fa0*/  F2FP.BF16.F32.PACK_AB R121, R156, R169 ;  /* 0x000000a99c79723e */ /* 0x004fe200000010ff */
[--C-:B---3--:R-:W-:Y:S04]  /*12fb0*/  FFMA.FTZ R107, R199, UR4, -R184.reuse ;  /* 0x00000004c76b7c23 */ /* 0x108fe800080108b8 */
[C---:B------:R-:W-:Y:S03]  /*12fc0*/  HMMA.16816.F32.BF16 R72, R180.reuse, R116, R72 ;  /* 0x00000074b448723c */ /* 0x040fe60000041848 */
[----:B------:R2:W-:Y:S05]  /*12fd0*/  MUFU.EX2 R171, R107 ;  /* 0x0000006b00ab7308 */ /* 0x0005ea0000000800 */
[-C--:B------:R-:W-:Y:S03]  /*12fe0*/  HMMA.16816.F32.BF16 R76, R180, R118.reuse, R76 ;  /* 0x00000076b44c723c */ /* 0x080fe6000004184c */
[--C-:B-1----:R-:W-:Y:S04]  /*12ff0*/  FFMA.FTZ R106, R205, UR4, -R184.reuse ;  /* 0x00000004cd6a7c23 */ /* 0x102fe800080108b8 */
[----:B------:R1:W3:Y:S01]  /*13000*/  MUFU.EX2 R142, R106 ;  /* 0x0000006a008e7308 */ /* 0x0002e20000000800 */
[C---:B------:R-:W-:Y:S01]  /*13010*/  HMMA.16816.F32.BF16 R80, R176.reuse, R118, R80 ;  /* 0x00000076b050723c */ /* 0x040fe20000041850 */
[----:B------:R-:W5:Y:S03]  /*13020*/  LDSM.16.MT88.4 R116, [R220+0x9400] ;  /* 0x00940000dc74783b */ /* 0x000f660000004200 */
[----:B--2---:R-:W-:Y:S05]  /*13030*/  FFMA.FTZ R107, R191, UR4, -R111 ;  /* 0x00000004bf6b7c23 */ /* 0x004fea000801086f */
[----:B------:R2:W5:Y:S01]  /*13040*/  MUFU.EX2 R160, R107 ;  /* 0x0000006b00a07308 */ /* 0x0005620000000800 */
[-C--:B----4-:R-:W-:Y:S03]  /*13050*/  HMMA.16816.F32.BF16 R84, R176, R112.reuse, R84 ;  /* 0x00000070b054723c */ /* 0x090fe60000041854 */
[--C-:B-1----:R-:W-:Y:S05]  /*13060*/  FFMA.FTZ R106, R193, UR4, -R184.reuse ;  /* 0x00000004c16a7c23 */ /* 0x102fea00080108b8 */
[C---:B------:R-:W-:Y:S01]  /*13070*/  HMMA.16816.F32.BF16 R88, R180.reuse, R112, R88 ;  /* 0x00000070b458723c */ /* 0x040fe20000041858 */
[----:B------:R1:W-:Y:S03]  /*13080*/  MUFU.EX2 R164, R106 ;  /* 0x0000006a00a47308 */ /* 0x0003e60000000800 */
[----:B------:R-:W-:Y:S01]  /*13090*/  FFMA.FTZ R112, R195, UR4, -R184 ;  /* 0x00000004c3707c23 */ /* 0x000fe200080108b8 */
[--C-:B--2---:R-:W-:Y:S01]  /*130a0*/  FFMA.FTZ R107, R196, UR4, -R185.reuse ;  /* 0x00000004c46b7c23 */ /* 0x104fe200080108b9 */
[----:B---3--:R-:W-:Y:S02]  /*130b0*/  F2FP.BF16.F32.PACK_AB R113, R142, R171 ;  /* 0x000000ab8e71723e */ /* 0x008fe400000010ff */
[-C--:B------:R-:W-:Y:S03]  /*130c0*/  HMMA.16816.F32.BF16 R92, R180, R114.reuse, R92 ;  /* 0x00000072b45c723c */ /* 0x080fe6000004185c */
[----:B------:R2:W3:Y:S01]  /*130d0*/  MUFU.EX2 R252, R112 ;  /* 0x0000007000fc7308 */ /* 0x0004e20000000800 */
[----:B------:R-:W-:Y:S09]  /*130e0*/  LDSM.16.MT88.4 R180, [R220+0xbc00] ;  /* 0x00bc0000dcb4783b */ /* 0x000ff20000004200 */
[----:B------:R4:W-:Y:S01]  /*130f0*/  MUFU.EX2 R250, R107 ;  /* 0x0000006b00fa7308 */ /* 0x0009e20000000800 */
[--C-:B-1----:R-:W-:Y:S01]  /*13100*/  FFMA.FTZ R106, R204, UR4, -R185.reuse ;  /* 0x00000004cc6a7c23 */ /* 0x102fe200080108b9 */
[----:B------:R-:W-:Y:S08]  /*13110*/  HMMA.16816.F32.BF16 R96, R176, R114, R96 ;  /* 0x00000072b060723c */ /* 0x000ff00000041860 */
[----:B------:R-:W1:Y:S01]  /*13120*/  MUFU.EX2 R251, R106 ;  /* 0x0000006a00fb7308 */ /* 0x000e620000000800 */
[----:B-----5:R-:W-:Y:S02]  /*13130*/  F2FP.BF16.F32.PACK_AB R114, R160, R166 ;  /* 0x000000a6a072723e */ /* 0x020fe400000010ff */
[----:B--2---:R-:W-:Y:S02]  /*13140*/  F2FP.BF16.F32.PACK_AB R112, R143, R170 ;  /* 0x000000aa8f70723e */ /* 0x004fe400000010ff */
[----:B---3--:R-:W-:Y:S01]  /*13150*/  F2FP.BF16.F32.PACK_AB R115, R252, R164 ;  /* 0x000000a4fc73723e */ /* 0x008fe200000010ff */
[--C-:B----4-:R-:W-:Y:S04]  /*13160*/  FFMA.FTZ R107, R207, UR4, -R110.reuse ;  /* 0x00000004cf6b7c23 */ /* 0x110fe8000801086e */
[----:B------:R2:W-:Y:S02]  /*13170*/  MUFU.EX2 R247, R107 ;  /* 0x0000006b00f77308 */ /* 0x0005e40000000800 */
[-C--:B------:R-:W-:Y:S05]  /*13180*/  HMMA.16816.F32.BF16 R4, R112, R116.reuse, R4 ;  /* 0x000000747004723c */ /* 0x080fea0000041804 */
[----:B-1----:R-:W-:Y:S01]  /*13190*/  F2FP.BF16.F32.PACK_AB R123, R251, R250 ;  /* 0x000000fafb7b723e */ /* 0x002fe200000010ff */
[--C-:B------:R-:W-:Y:S04]  /*131a0*/  FFMA.FTZ R106, R213, UR4, -R110.reuse ;  /* 0x00000004d56a7c23 */ /* 0x100fe8000801086e */
[----:B------:R1:W-:Y:S02]  /*131b0*/  MUFU.EX2 R246, R106 ;  /* 0x0000006a00f67308 */ /* 0x0003e40000000800 */
[C---:B------:R-:W-:Y:S04]  /*131c0*/  HMMA.16816.F32.BF16 R8, R120.reuse, R116, R8 ;  /* 0x000000747808723c */ /* 0x040fe80000041808 */
[----:B--2---:R-:W-:Y:S04]  /*131d0*/  FFMA.FTZ R107, R214, UR4, -R185 ;  /* 0x00000004d66b7c23 */ /* 0x004fe800080108b9 */
[-C--:B------:R-:W-:Y:S01]  /*131e0*/  HMMA.16816.F32.BF16 R12, R120, R118.reuse, R12 ;  /* 0x00000076780c723c */ /* 0x080fe2000004180c */
[----:B------:R2:W-:Y:S02]  /*131f0*/  MUFU.EX2 R214, R107 ;  /* 0x0000006b00d67308 */ /* 0x0005e40000000800 */
[--C-:B-1----:R-:W-:Y:S05]  /*13200*/  FFMA.FTZ R106, R206, UR4, -R110.reuse ;  /* 0x00000004ce6a7c23 */ /* 0x102fea000801086e */
[C---:B------:R-:W-:Y:S01]  /*13210*/  HMMA.16816.F32.BF16 R16, R112.reuse, R118, R16 ;  /* 0x000000767010723c */ /* 0x040fe20000041810 */
[----:B------:R-:W1:Y:S02]  /*13220*/  LDSM.16.MT88.4 R116, [R105+0x2400] ;  /* 0x002400006974783b */ /* 0x000e640000004200 */
[----:B------:R3:W-:Y:S01]  /*13230*/  MUFU.EX2 R248, R106 ;  /* 0x0000006a00f87308 */ /* 0x0007e20000000800 */
[--C-:B--2---:R-:W-:Y:S04]  /*13240*/  FFMA.FTZ R107, R219, UR4, -R111.reuse ;  /* 0x00000004db6b7c23 */ /* 0x104fe8000801086f */
[-C--:B------:R-:W-:Y:S03]  /*13250*/  HMMA.16816.F32.BF16 R20, R112, R124.reuse, R20 ;  /* 0x0000007c7014723c */ /* 0x080fe60000041814 */
[----:B------:R-:W-:Y:S05]  /*13260*/  MOV R219, R156 ;  /* 0x0000009c00db7202 */ /* 0x000fea0000000f00 */
[C---:B------:R-:W-:Y:S04]  /*13270*/  HMMA.16816.F32.BF16 R24, R120.reuse, R124, R24 ;  /* 0x0000007c7818723c */ /* 0x040fe80000041818 */
[----:B------:R-:W-:Y:S01]  /*13280*/  FFMA.FTZ R124, R212, UR4, -R110 ;  /* 0x00000004d47c7c23 */ /* 0x000fe2000801086e */
[--C-:B---3--:R-:W-:Y:S01]  /*13290*/  FFMA.FTZ R106, R235, UR4, -R111.reuse ;  /* 0x00000004eb6a7c23 */ /* 0x108fe2000801086f */
[----:B------:R-:W-:Y:S02]  /*132a0*/  MOV R235, R157 ;  /* 0x0000009d00eb7202 */ /* 0x000fe40000000f00 */
[-C--:B------:R-:W-:Y:S01]  /*132b0*/  HMMA.16816.F32.BF16 R28, R120, R126.reuse, R28 ;  /* 0x0000007e781c723c */ /* 0x080fe2000004181c */
[----:B------:R2:W3:Y:S10]  /*132c0*/  MUFU.EX2 R245, R124 ;  /* 0x0000007c00f57308 */ /* 0x0004f40000000800 */
[----:B------:R4:W-:Y:S01]  /*132d0*/  MUFU.EX2 R213, R106 ;  /* 0x0000006a00d57308 */ /* 0x0009e20000000800 */
[C---:B------:R-:W-:Y:S01]  /*132e0*/  HMMA.16816.F32.BF16 R32, R112.reuse, R126, R32 ;  /* 0x0000007e7020723c */ /* 0x040fe20000041820 */
[----:B--2---:R-:W2:Y:S07]  /*132f0*/  LDSM.16.MT88.4 R124, [R220+0x9800] ;  /* 0x00980000dc7c783b */ /* 0x004eae0000004200 */
[-C--:B------:R-:W-:Y:S03]  /*13300*/  HMMA.16816.F32.BF16 R36, R112, R128.reuse, R36 ;  /* 0x000000807024723c */ /* 0x080fe60000041824 */
[--C-:B----4-:R-:W-:Y:S01]  /*13310*/  FFMA.FTZ R106, R218, UR4, -R184.reuse ;  /* 0x00000004da6a7c23 */ /* 0x110fe200080108b8 */
[----:B------:R-:W-:Y:S04]  /*13320*/  MOV R218, R143 ;  /* 0x0000008f00da7202 */ /* 0x000fe80000000f00 */
[C---:B------:R-:W-:Y:S04]  /*13330*/  HMMA.16816.F32.BF16 R40, R120.reuse, R128, R40 ;  /* 0x000000807828723c */ /* 0x040fe80000041828 */
[--C-:B------:R-:W-:Y:S02]  /*13340*/  FFMA.FTZ R128, R217, UR4, -R184.reuse ;  /* 0x00000004d9807c23 */ /* 0x100fe400080108b8 */
[----:B------:R4:W-:Y:S02]  /*13350*/  MUFU.EX2 R217, R107 ;  /* 0x0000006b00d97308 */ /* 0x0009e40000000800 */
[-C--:B------:R-:W-:Y:S08]  /*13360*/  HMMA.16816.F32.BF16 R44, R120, R130.reuse, R44 ;  /* 0x00000082782c723c */ /* 0x080ff0000004182c */
[----:B------:R5:W-:Y:S01]  /*13370*/  MUFU.EX2 R206, R128 ;  /* 0x0000008000ce7308 */ /* 0x000be20000000800 */
[C---:B------:R-:W-:Y:S04]  /*13380*/  HMMA.16816.F32.BF16 R48, R112.reuse, R130, R48 ;  /* 0x000000827030723c */ /* 0x040fe80000041830 */
[--C-:B----4-:R-:W-:Y:S05]  /*13390*/  FFMA.FTZ R107, R209, UR4, -R111.reuse ;  /* 0x00000004d16b7c23 */ /* 0x110fea000801086f */
[----:B------:R4:W-:Y:S01]  /*133a0*/  MUFU.EX2 R209, R106 ;  /* 0x0000006a00d17308 */ /* 0x0009e20000000800 */
[-C--:B------:R-:W-:Y:S01]  /*133b0*/  HMMA.16816.F32.BF16 R52, R112, R132.reuse, R52 ;  /* 0x000000847034723c */ /* 0x080fe20000041834 */
[----:B-----5:R-:W5:Y:S08]  /*133c0*/  LDSM.16.MT88.4 R128, [R105+0x800] ;  /* 0x000800006980783b */ /* 0x020f700000004200 */
[----:B------:R3:W-:Y:S01]  /*133d0*/  MUFU.EX2 R212, R107 ;  /* 0x0000006b00d47308 */ /* 0x0007e20000000800 */
[C---:B------:R-:W-:Y:S04]  /*133e0*/  HMMA.16816.F32.BF16 R56, R120.reuse, R132, R56 ;  /* 0x000000847838723c */ /* 0x040fe80000041838 */
[----:B----4-:R-:W-:Y:S04]  /*133f0*/  FFMA.FTZ R106, R208, UR4, -R111 ;  /* 0x00000004d06a7c23 */ /* 0x010fe8000801086f */
[-C--:B------:R-:W-:Y:S01]  /*13400*/  HMMA.16816.F32.BF16 R60, R120, R134.reuse, R60 ;  /* 0x00000086783c723c */ /* 0x080fe2000004183c */
[----:B------:R4:W-:Y:S02]  /*13410*/  MUFU.EX2 R208, R106 ;  /* 0x0000006a00d07308 */ /* 0x0009e40000000800 */
[--C-:B---3--:R-:W-:Y:S01]  /*13420*/  FFMA.FTZ R107, R210, UR4, -R184.reuse ;  /* 0x00000004d26b7c23 */ /* 0x108fe200080108b8 */
[----:B------:R-:W-:Y:S07]  /*13430*/  MOV R210, R142 ;  /* 0x0000008e00d27202 */ /* 0x000fee0000000f00 */
[----:B------:R3:W-:Y:S01]  /*13440*/  MUFU.EX2 R205, R107 ;  /* 0x0000006b00cd7308 */ /* 0x0007e20000000800 */
[C---:B------:R-:W-:Y:S01]  /*13450*/  HMMA.16816.F32.BF16 R64, R112.reuse, R134, R64 ;  /* 0x000000867040723c */ /* 0x040fe20000041840 */
[----:B------:R-:W5:Y:S03]  /*13460*/  LDSM.16.MT88.4 R132, [R220+0xa800] ;  /* 0x00a80000dc84783b */ /* 0x000f660000004200 */
[----:B----4-:R-:W-:Y:S04]  /*13470*/  FFMA.FTZ R106, R211, UR4, -R184 ;  /* 0x00000004d36a7c23 */ /* 0x010fe800080108b8 */
[-C--:B------:R-:W-:Y:S03]  /*13480*/  HMMA.16816.F32.BF16 R68, R112, R136.reuse, R68 ;  /* 0x000000887044723c */ /* 0x080fe60000041844 */
[----:B------:R-:W-:Y:S01]  /*13490*/  MOV R211, R141 ;  /* 0x0000008d00d37202 */ /* 0x000fe20000000f00 */
[----:B------:R4:W-:Y:S01]  /*134a0*/  MUFU.EX2 R207, R106 ;  /* 0x0000006a00cf7308 */ /* 0x0009e20000000800 */
[--C-:B---3--:R-:W-:Y:S01]  /*134b0*/  FFMA.FTZ R107, R236, UR4, -R185.reuse ;  /* 0x00000004ec6b7c23 */ /* 0x108fe200080108b9 */
[----:B------:R-:W-:Y:S02]  /*134c0*/  MOV R236, R140 ;  /* 0x0000008c00ec7202 */ /* 0x000fe40000000f00 */
[C---:B------:R-:W-:Y:S01]  /*134d0*/  HMMA.16816.F32.BF16 R72, R120.reuse, R136, R72 ;  /* 0x000000887848723c */ /* 0x040fe20000041848 */
[----:B------:R-:W-:Y:S05]  /*134e0*/  LDSM.16.MT88.4 R140, [R105+0xc00] ;  /* 0x000c0000698c783b */ /* 0x000fea0000004200 */
[----:B------:R3:W2:Y:S02]  /*134f0*/  MUFU.EX2 R198, R107 ;  /* 0x0000006b00c67308 */ /* 0x0006a40000000800 */
[-C--:B------:R-:W-:Y:S03]  /*13500*/  HMMA.16816.F32.BF16 R76, R120, R138.reuse, R76 ;  /* 0x0000008a784c723c */ /* 0x080fe6000004184c */
[--C-:B----4-:R-:W-:Y:S01]  /*13510*/  FFMA.FTZ R106, R216, UR4, -R185.reuse ;  /* 0x00000004d86a7c23 */ /* 0x110fe200080108b9 */
[----:B------:R-:W-:Y:S02]  /*13520*/  MOV R216, R210 ;  /* 0x000000d200d87202 */ /* 0x000fe40000000f00 */
[----:B------:R-:W-:Y:S02]  /*13530*/  MOV R210, R164 ;  /* 0x000000a400d27202 */ /* 0x000fe40000000f00 */
[----:B------:R4:W-:Y:S01]  /*13540*/  MUFU.EX2 R199, R106 ;  /* 0x0000006a00c77308 */ /* 0x0009e20000000800 */
[C---:B------:R-:W-:Y:S01]  /*13550*/  HMMA.16816.F32.BF16 R80, R112.reuse, R138, R80 ;  /* 0x0000008a7050723c */ /* 0x040fe20000041850 */
[----:B------:R-:W-:Y:S03]  /*13560*/  LDSM.16.MT88.4 R136, [R220+0xb800] ;  /* 0x00b80000dc88783b */ /* 0x000fe60000004200 */
[----:B---3--:R-:W-:Y:S01]  /*13570*/  FFMA.FTZ R107, R215, UR4, -R185 ;  /* 0x00000004d76b7c23 */ /* 0x008fe200080108b9 */
[----:B------:R-:W-:Y:S02]  /*13580*/  MOV R215, R218 ;  /* 0x000000da00d77202 */ /* 0x000fe40000000f00 */
[----:B------:R-:W-:Y:S01]  /*13590*/  MOV R218, R163 ;  /* 0x000000a300da7202 */ /* 0x000fe20000000f00 */
[-C--:B-1----:R-:W-:Y:S01]  /*135a0*/  HMMA.16816.F32.BF16 R84, R112, R116.reuse, R84 ;  /* 0x000000747054723c */ /* 0x082fe20000041854 */
[----:B------:R1:W3:Y:S02]  /*135b0*/  MUFU.EX2 R204, R107 ;  /* 0x0000006b00cc7308 */ /* 0x0002e40000000800 */
[--C-:B----4-:R-:W-:Y:S01]  /*135c0*/  FFMA.FTZ R106, R203, UR4, -R110.reuse ;  /* 0x00000004cb6a7c23 */ /* 0x110fe2000801086e */
[----:B------:R-:W-:Y:S04]  /*135d0*/  MOV R203, R219 ;  /* 0x000000db00cb7202 */ /* 0x000fe80000000f00 */
[C---:B------:R-:W-:Y:S03]  /*135e0*/  HMMA.16816.F32.BF16 R88, R120.reuse, R116, R88 ;  /* 0x000000747858723c */ /* 0x040fe60000041858 */
[----:B------:R4:W-:Y:S01]  /*135f0*/  MUFU.EX2 R194, R106 ;  /* 0x0000006a00c27308 */ /* 0x0009e20000000800 */
[----:B------:R-:W-:Y:S02]  /*13600*/  F2FP.BF16.F32.PACK_AB R116, R245, R246 ;  /* 0x000000f6f574723e */ /* 0x000fe400000010ff */
[----:B--2---:R-:W-:Y:S01]  /*13610*/  F2FP.BF16.F32.PACK_AB R117, R198, R214 ;  /* 0x000000d6c675723e */ /* 0x004fe200000010ff */
[--C-:B-1----:R-:W-:Y:S01]  /*13620*/  FFMA.FTZ R107, R238, UR4, -R110.reuse ;  /* 0x00000004ee6b7c23 */ /* 0x102fe2000801086e */
[-C--:B------:R-:W-:Y:S01]  /*13630*/  HMMA.16816.F32.BF16 R92, R120, R118.reuse, R92 ;  /* 0x00000076785c723c */ /* 0x080fe2000004185c */
[----:B------:R-:W1:Y:S04]  /*13640*/  LDSM.16.MT88.4 R120, [R105+0x1800] ;  /* 0x001800006978783b */ /* 0x000e680000004200 */
[----:B------:R2:W5:Y:S01]  /*13650*/  MUFU.EX2 R195, R107 ;  /* 0x0000006b00c37308 */ /* 0x0005620000000800 */
[----:B------:R-:W-:Y:S02]  /*13660*/  MOV R238, R235 ;  /* 0x000000eb00ee7202 */ /* 0x000fe40000000f00 */
[----:B------:R-:W-:Y:S01]  /*13670*/  MOV R219, R160 ;  /* 0x000000a000db7202 */ /* 0x000fe20000000f00 */
[--C-:B----4-:R-:W-:Y:S01]  /*13680*/  FFMA.FTZ R106, R237, UR4, -R110.reuse ;  /* 0x00000004ed6a7c23 */ /* 0x110fe2000801086e */
[----:B------:R-:W-:Y:S05]  /*13690*/  HMMA.16816.F32.BF16 R96, R112, R118, R96 ;  /* 0x000000767060723c */ /* 0x000fea0000041860 */
[----:B------:R4:W-:Y:S01]  /*136a0*/  MUFU.EX2 R196, R106 ;  /* 0x0000006a00c47308 */ /* 0x0009e20000000800 */
[----:B------:R-:W-:Y:S01]  /*136b0*/  F2FP.BF16.F32.PACK_AB R112, R217, R213 ;  /* 0x000000d5d970723e */ /* 0x000fe200000010ff */
[----:B------:R-:W-:Y:S01]  /*136c0*/  FFMA.FTZ R110, R202, UR4, -R110 ;  /* 0x00000004ca6e7c23 */ /* 0x000fe2000801086e */
[----:B------:R-:W-:Y:S02]  /*136d0*/  F2FP.BF16.F32.PACK_AB R113, R209, R206 ;  /* 0x000000ced171723e */ /* 0x000fe400000010ff */
[----:B------:R-:W-:Y:S01]  /*136e0*/  F2FP.BF16.F32.PACK_AB R114, R208, R212 ;  /* 0x000000d4d072723e */ /* 0x000fe200000010ff */
[----:B--2---:R-:W-:Y:S01]  /*136f0*/  FFMA.FTZ R107, R241, UR4, -R111 ;  /* 0x00000004f16b7c23 */ /* 0x004fe2000801086f */
[----:B------:R-:W-:Y:S03]  /*13700*/  F2FP.BF16.F32.PACK_AB R115, R207, R205 ;  /* 0x000000cdcf73723e */ /* 0x000fe600000010ff */
[----:B------:R-:W2:Y:S01]  /*13710*/  MUFU.EX2 R197, R110 ;  /* 0x0000006e00c57308 */ /* 0x000ea20000000800 */
[----:B------:R-:W-:Y:S02]  /*13720*/  F2FP.BF16.F32.PACK_AB R118, R248, R247 ;  /* 0x000000f7f876723e */ /* 0x000fe400000010ff */
[----:B---3--:R-:W-:Y:S07]  /*13730*/  F2FP.BF16.F32.PACK_AB R119, R204, R199 ;  /* 0x000000c7cc77723e */ /* 0x008fee00000010ff */
[----:B------:R3:W-:Y:S01]  /*13740*/  MUFU.EX2 R192, R107 ;  /* 0x0000006b00c07308 */ /* 0x0007e20000000800 */
[----:B-----5:R-:W-:Y:S01]  /*13750*/  F2FP.BF16.F32.PACK_AB R176, R195, R194 ;  /* 0x000000c2c3b0723e */ /* 0x020fe200000010ff */
[-C--:B------:R-:W-:Y:S03]  /*13760*/  HMMA.16816.F32.BF16 R4, R112, R124.reuse, R4 ;  /* 0x0000007c7004723c */ /* 0x080fe60000041804 */
[----:B----4-:R-:W-:Y:S01]  /*13770*/  FFMA.FTZ R106, R239, UR4, -R185 ;  /* 0x00000004ef6a7c23 */ /* 0x010fe200080108b9 */
[----:B------:R-:W-:Y:S02]  /*13780*/  MOV R237, R171 ;  /* 0x000000ab00ed7202 */ /* 0x000fe40000000f00 */
[----:B------:R-:W-:Y:S02]  /*13790*/  MOV R241, R168 ;  /* 0x000000a800f17202 */ /* 0x000fe40000000f00 */
[----:B------:R4:W-:Y:S01]  /*137a0*/  MUFU.EX2 R193, R106 ;  /* 0x0000006a00c17308 */ /* 0x0009e20000000800 */
[C---:B------:R-:W-:Y:S04]  /*137b0*/  HMMA.16816.F32.BF16 R8, R116.reuse, R124, R8 ;  /* 0x0000007c7408723c */ /* 0x040fe80000041808 */
[----:B--2---:R-:W-:Y:S01]  /*137c0*/  F2FP.BF16.F32.PACK_AB R178, R197, R196 ;  /* 0x000000c4c5b2723e */ /* 0x004fe200000010ff */
[--C-:B---3--:R-:W-:Y:S01]  /*137d0*/  FFMA.FTZ R107, R242, UR4, -R184.reuse ;  /* 0x00000004f26b7c23 */ /* 0x108fe200080108b8 */
[----:B------:R-:W-:Y:S02]  /*137e0*/  MOV R202, R170 ;  /* 0x000000aa00ca7202 */ /* 0x000fe40000000f00 */
[-C--:B------:R-:W-:Y:S01]  /*137f0*/  HMMA.16816.F32.BF16 R12, R116, R126.reuse, R12 ;  /* 0x0000007e740c723c */ /* 0x080fe2000004180c */
[----:B------:R2:W-:Y:S02]  /*13800*/  MUFU.EX2 R189, R107 ;  /* 0x0000006b00bd7308 */ /* 0x0005e40000000800 */
[----:B------:R-:W-:Y:S01]  /*13810*/  MOV R239, R169 ;  /* 0x000000a900ef7202 */ /* 0x000fe20000000f00 */
[--C-:B----4-:R-:W-:Y:S01]  /*13820*/  FFMA.FTZ R106, R240, UR4, -R111.reuse ;  /* 0x00000004f06a7c23 */ /* 0x110fe2000801086f */
[----:B------:R-:W-:Y:S03]  /*13830*/  MOV R240, R150 ;  /* 0x0000009600f07202 */ /* 0x000fe60000000f00 */
[C---:B------:R-:W-:Y:S01]  /*13840*/  HMMA.16816.F32.BF16 R16, R112.reuse, R126, R16 ;  /* 0x0000007e7010723c */ /* 0x040fe20000041810 */
[----:B------:R-:W3:Y:S02]  /*13850*/  LDSM.16.MT88.4 R124, [R105+0x2800] ;  /* 0x00280000697c783b */ /* 0x000ee40000004200 */
[----:B------:R4:W-:Y:S01]  /*13860*/  MUFU.EX2 R191, R106 ;  /* 0x0000006a00bf7308 */ /* 0x0009e20000000800 */
[----:B------:R-:W-:Y:S02]  /*13870*/  MOV R242, R144 ;  /* 0x0000009000f27202 */ /* 0x000fe40000000f00 */
[----:B------:R-:W-:Y:S01]  /*13880*/  MOV R235, R155 ;  /* 0x0000009b00eb7202 */ /* 0x000fe20000000f00 */
[--C-:B--2---:R-:W-:Y:S01]  /*13890*/  FFMA.FTZ R107, R200, UR4, -R111.reuse ;  /* 0x00000004c86b7c23 */ /* 0x104fe2000801086f */
[-C--:B------:R-:W-:Y:S03]  /*138a0*/  HMMA.16816.F32.BF16 R20, R112, R128.reuse, R20 ;  /* 0x000000807014723c */ /* 0x080fe60000041814 */
[----:B------:R-:W-:Y:S01]  /*138b0*/  FFMA.FTZ R111, R162, UR4, -R111 ;  /* 0x00000004a26f7c23 */ /* 0x000fe2000801086f */
[----:B------:R-:W-:Y:S01]  /*138c0*/  MOV R162, R159 ;  /* 0x0000009f00a27202 */ /* 0x000fe20000000f00 */
[----:B------:R-:W-:Y:S01]  /*138d0*/  MUFU.EX2 R186, R107 ;  /* 0x0000006b00ba7308 */ /* 0x000fe20000000800 */
[----:B------:R-:W-:Y:S01]  /*138e0*/  LDSM.16.MT88.4 R156, [R220+0xac00] ;  /* 0x00ac0000dc9c783b */ /* 0x000fe20000004200 */
[----:B------:R-:W-:Y:S01]  /*138f0*/  MOV R200, R146 ;  /* 0x0000009200c87202 */ /* 0x000fe20000000f00 */
[C---:B------:R-:W-:Y:S07]  /*13900*/  HMMA.16816.F32.BF16 R24, R116.reuse, R128, R24 ;  /* 0x000000807418723c */ /* 0x040fee0000041818 */
[----:B------:R-:W2:Y:S01]  /*13910*/  MUFU.EX2 R187, R111 ;  /* 0x0000006f00bb7308 */ /* 0x000ea20000000800 */
[--C-:B----4-:R-:W-:Y:S01]  /*13920*/  FFMA.FTZ R106, R243, UR4, -R184.reuse ;  /* 0x00000004f36a7c23 */ /* 0x110fe200080108b8 */
[----:B------:R-:W-:Y:S02]  /*13930*/  MOV R243, R145 ;  /* 0x0000009100f37202 */ /* 0x000fe40000000f00 */
[C---:B------:R-:W-:Y:S01]  /*13940*/  ISETP.GT.AND P0, PT, R234.reuse, R235, PT ;  /* 0x000000ebea00720c */ /* 0x040fe20003f04270 */
[-C--:B------:R-:W-:Y:S05]  /*13950*/  HMMA.16816.F32.BF16 R28, R116, R130.reuse, R28 ;  /* 0x00000082741c723c */ /* 0x080fea000004181c */
[----:B------:R-:W4:Y:S01]  /*13960*/  MUFU.EX2 R190, R106 ;  /* 0x0000006a00be7308 */ /* 0x000f220000000800 */
[----:B------:R-:W-:Y:S02]  /*13970*/  IADD3 R234, PT, PT, R234, -0x1, RZ ;  /* 0xffffffffeaea7810 */ /* 0x000fe40007ffe0ff */
[----:B--2---:R-:W-:Y:S01]  /*13980*/  F2FP.BF16.F32.PACK_AB R110, R187, R186 ;  /* 0x000000babb6e723e */ /* 0x004fe200000010ff */
[C---:B------:R-:W-:Y:S01]  /*13990*/  HMMA.16816.F32.BF16 R32, R112.reuse, R130, R32 ;  /* 0x000000827020723c */ /* 0x040fe20000041820 */
[----:B------:R-:W2:Y:S03]  /*139a0*/  LDSM.16.MT88.4 R128, [R220+0x9c00] ;  /* 0x009c0000dc80783b */ /* 0x000ea60000004200 */
[----:B----4-:R-:W-:Y:S04]  /*139b0*/  F2FP.BF16.F32.PACK_AB R109, R190, R189 ;  /* 0x000000bdbe6d723e */ /* 0x010fe800000010ff */
[-C--:B------:R-:W-:Y:S03]  /*139c0*/  HMMA.16816.F32.BF16 R36, R112, R132.reuse, R36 ;  /* 0x000000847024723c */ /* 0x080fe60000041824 */
[--C-:B------:R-:W-:Y:S01]  /*139d0*/  FFMA.FTZ R106, R201, UR4, -R184.reuse ;  /* 0x00000004c96a7c23 */ /* 0x100fe200080108b8 */
[----:B------:R-:W-:Y:S01]  /*139e0*/  FFMA.FTZ R184, R249, UR4, -R184 ;  /* 0x00000004f9b87c23 */ /* 0x000fe200080108b8 */
[----:B------:R-:W-:Y:S02]  /*139f0*/  MOV R201, R147 ;  /* 0x0000009300c97202 */ /* 0x000fe40000000f00 */
[----:B------:R4:W-:Y:S01]  /*13a00*/  MUFU.EX2 R107, R106 ;  /* 0x0000006a006b7308 */ /* 0x0009e20000000800 */
[C---:B------:R-:W-:Y:S09]  /*13a10*/  HMMA.16816.F32.BF16 R40, R116.reuse, R132, R40 ;  /* 0x000000847428723c */ /* 0x040ff20000041828 */
[----:B------:R-:W5:Y:S01]  /*13a20*/  MUFU.EX2 R184, R184 ;  /* 0x000000b800b87308 */ /* 0x000f620000000800 */
[----:B------:R-:W-:Y:S01]  /*13a30*/  MOV R249, R148 ;  /* 0x0000009400f97202 */ /* 0x000fe20000000f00 */
[-C--:B------:R-:W-:Y:S03]  /*13a40*/  HMMA.16816.F32.BF16 R44, R116, R134.reuse, R44 ;  /* 0x00000086742c723c */ /* 0x080fe6000004182c */
[--C-:B----4-:R-:W-:Y:S01]  /*13a50*/  FFMA.FTZ R106, R244, UR4, -R185.reuse ;  /* 0x00000004f46a7c23 */ /* 0x110fe200080108b9 */
[----:B------:R-:W-:Y:S01]  /*13a60*/  FFMA.FTZ R185, R108, UR4, -R185 ;  /* 0x000000046cb97c23 */ /* 0x000fe200080108b9 */
[----:B------:R-:W-:Y:S03]  /*13a70*/  F2FP.BF16.F32.PACK_AB R108, R191, R192 ;  /* 0x000000c0bf6c723e */ /* 0x000fe600000010ff */
[C---:B------:R-:W-:Y:S01]  /*13a80*/  HMMA.16816.F32.BF16 R48, R112.reuse, R134, R48 ;  /* 0x000000867030723c */ /* 0x040fe20000041830 */
[----:B------:R-:W4:Y:S03]  /*13a90*/  MUFU.EX2 R106, R106 ;  /* 0x0000006a006a7308 */ /* 0x000f260000000800 */
[----:B-----5:R-:W-:Y:S02]  /*13aa0*/  F2FP.BF16.F32.PACK_AB R111, R184, R107 ;  /* 0x0000006bb86f723e */ /* 0x020fe400000010ff */
[----:B------:R-:W-:Y:S05]  /*13ab0*/  MOV R244, R149 ;  /* 0x0000009500f47202 */ /* 0x000fea0000000f00 */
[----:B------:R-:W5:Y:S01]  /*13ac0*/  MUFU.EX2 R185, R185 ;  /* 0x000000b900b97308 */ /* 0x000f620000000800 */
[-C--:B-1----:R-:W-:Y:S08]  /*13ad0*/  HMMA.16816.F32.BF16 R52, R112, R120.reuse, R52 ;  /* 0x000000787034723c */ /* 0x082ff00000041834 */
[C---:B------:R-:W-:Y:S04]  /*13ae0*/  HMMA.16816.F32.BF16 R56, R116.reuse, R120, R56 ;  /* 0x000000787438723c */ /* 0x040fe80000041838 */
[----:B----4-:R-:W-:Y:S02]  /*13af0*/  F2FP.BF16.F32.PACK_AB R177, R106, R193 ;  /* 0x000000c16ab1723e */ /* 0x010fe400000010ff */
[----:B-----5:R-:W-:Y:S02]  /*13b00*/  F2FP.BF16.F32.PACK_AB R179, R185, R188 ;  /* 0x000000bcb9b3723e */ /* 0x020fe400000010ff */
        /* <DEDUP_REMOVED lines=9> */
[----:B------:R-:W-:Y:S08]  /*13ba0*/  HMMA.16816.F32.BF16 R96, R112, R126, R96 ;  /* 0x0000007e7060723c */ /* 0x000ff00000041860 */
[-C--:B--2---:R-:W-:Y:S05]  /*13bb0*/  HMMA.16816.F32.BF16 R112, R108, R128.reuse, R4 ;  /* 0x000000806c70723c */ /* 0x084fea0000041804 */
[----:B------:R-:W-:Y:S02]  /*13bc0*/  MOV R4, R153 ;  /* 0x0000009900047202 */ /* 0x000fe40000000f00 */
[----:B------:R-:W-:Y:S01]  /*13bd0*/  MOV R6, R151 ;  /* 0x0000009700067202 */ /* 0x000fe20000000f00 */
[C---:B------:R-:W-:Y:S01]  /*13be0*/  HMMA.16816.F32.BF16 R116, R176.reuse, R128, R8 ;  /* 0x00000080b074723c */ /* 0x040fe20000041808 */
[----:B------:R-:W2:Y:S03]  /*13bf0*/  LDL.LU R8, [R1+0x2c] ;  /* 0x00002c0001087983 */ /* 0x000ea60000300800 */
        /* <DEDUP_REMOVED lines=14> */
[----:B------:R-:W-:Y:S04]  /*13ce0*/  MOV R211, R166 ;  /* 0x000000a600d37202 */ /* 0x000fe80000000f00 */
        /* <DEDUP_REMOVED lines=16> */
[----:B------:R-:W-:Y:S02]  /*13df0*/  MOV R10, R11 ;  /* 0x0000000b000a7202 */ /* 0x000fe40000000f00 */
[----:B------:R-:W-:Y:S02]  /*13e00*/  MOV R11, R4 ;  /* 0x00000004000b7202 */ /* 0x000fe40000000f00 */
[----:B------:R-:W2:Y:S01]  /*13e10*/  LDL.LU R4, [R1+0x28] ;  /* 0x0000280001047983 */ /* 0x000ea20000300800 */
[----:B------:R-:W-:Y:S02]  /*13e20*/  MOV R14, R9 ;  /* 0x00000009000e7202 */ /* 0x000fe40000000f00 */
[----:B------:R-:W-:Y:S01]  /*13e30*/  MOV R15, R10 ;  /* 0x0000000a000f7202 */ /* 0x000fe20000000f00 */
[----:B------:R-:W3:Y:S01]  /*13e40*/  LDL.LU R16, [R1+0x30] ;  /* 0x0000300001107983 */ /* 0x000ee20000300800 */
[----:B------:R-:W-:Y:S02]  /*13e50*/  MOV R9, R11 ;  /* 0x0000000b00097202 */ /* 0x000fe40000000f00 */
[----:B------:R-:W-:Y:S01]  /*13e60*/  MOV R10, R5 ;  /* 0x00000005000a7202 */ /* 0x000fe20000000f00 */
[----:B------:R-:W4:Y:S01]  /*13e70*/  LDL.LU R12, [R1+0x34] ;  /* 0x00003400010c7983 */ /* 0x000f220000300800 */
[----:B------:R-:W-:Y:S01]  /*13e80*/  MOV R11, R6 ;  /* 0x00000006000b7202 */ /* 0x000fe20000000f00 */
[----:B--2---:R-:W-:Y:S01]  /*13e90*/  FFMA.FTZ R2, R0, R4, R7 ;  /* 0x0000000400027223 */ /* 0x004fe20000010007 */
[----:B------:R-:W-:Y:S01]  /*13ea0*/  FADD.FTZ R0, R14, R8 ;  /* 0x000000080e007221 */ /* 0x000fe20000010000 */
[----:B------:R1:W2:Y:S02]  /*13eb0*/  LDSM.16.MT88.4 R4, [R105+0x2c00] ;  /* 0x002c00006904783b */ /* 0x0002a40000004200 */
[----:B------:R-:W-:Y:S01]  /*13ec0*/  FADD.FTZ R2, R15, R2 ;  /* 0x000000020f027221 */ /* 0x000fe20000010000 */
[----:B------:R-:W-:Y:S01]  /*13ed0*/  FADD.FTZ R8, R11, R0 ;  /* 0x000000000b087221 */ /* 0x000fe20000010000 */
[----:B---3--:R-:W-:Y:S01]  /*13ee0*/  FFMA.FTZ R100, R100, R16, R19 ;  /* 0x0000001064647223 */ /* 0x008fe20000010013 */
[----:B----4-:R-:W-:Y:S02]  /*13ef0*/  FFMA.FTZ R3, R3, R12, R13 ;  /* 0x0000000c03037223 */ /* 0x010fe4000001000d */
[----:B------:R-:W-:Y:S01]  /*13f00*/  FADD.FTZ R8, R200, R8 ;  /* 0x00000008c8087221 */ /* 0x000fe20000010000 */
[----:B------:R-:W-:Y:S01]  /*13f10*/  FADD.FTZ R100, R9, R100 ;  /* 0x0000006409647221 */ /* 0x000fe20000010000 */
[----:B------:R-:W-:Y:S01]  /*13f20*/  FADD.FTZ R0, R244, R2 ;  /* 0x00000002f4007221 */ /* 0x000fe20000010000 */
[----:B------:R-:W-:Y:S02]  /*13f30*/  FADD.FTZ R9, R10, R3 ;  /* 0x000000030a097221 */ /* 0x000fe40000010000 */
[----:B------:R-:W-:Y:S01]  /*13f40*/  FADD.FTZ R3, R249, R100 ;  /* 0x00000064f9037221 */ /* 0x000fe20000010000 */
        /* <DEDUP_REMOVED lines=55> */
[----:B------:R1:W-:Y:S03]  /*142c0*/  STL [R1+0x2c], R4 ;  /* 0x00002c0401007387 */ /* 0x0003e60000100800 */
[----:B------:R-:W-:Y:S01]  /*142d0*/  FADD.FTZ R3, R185, R3 ;  /* 0x00000003b9037221 */ /* 0x000fe20000010000 */
[----:B------:R-:W-:Y:S01]  /*142e0*/  FADD.FTZ R2, R187, R2 ;  /* 0x00000002bb027221 */ /* 0x000fe20000010000 */
[----:B------:R-:W-:Y:S01]  /*142f0*/  FADD.FTZ R0, R184, R0 ;  /* 0x00000000b8007221 */ /* 0x000fe20000010000 */
[----:B------:R-:W-:Y:S02]  /*14300*/  MOV R107, R101 ;  /* 0x00000065006b7202 */ /* 0x000fe40000000f00 */
[----:B------:R1:W-:Y:S01]  /*14310*/  STL [R1+0x28], R3 ;  /* 0x0000280301007387 */ /* 0x0003e20000100800 */
[----:B------:R-:W-:Y:S03]  /*14320*/  MOV R106, R104 ;  /* 0x00000068006a7202 */ /* 0x000fe60000000f00 */
[----:B------:R1:W-:Y:S04]  /*14330*/  STL [R1+0x30], R2 ;  /* 0x0000300201007387 */ /* 0x0003e80000100800 */
[----:B------:R1:W-:Y:S01]  /*14340*/  STL [R1+0x34], R0 ;  /* 0x0000340001007387 */ /* 0x0003e20000100800 */
[----:B------:R-:W-:Y:S05]  /*14350*/  @P0 BRA `(.L_x_970) ;  /* 0xffffffb400d40947 */ /* 0x000fea000383ffff */
.L_x_969:
[----:B-1----:R-:W2:Y:S04]  /*14360*/  LDL.LU R3, [R1+0x30] ;  /* 0x0000300001037983 */ /* 0x002ea80000300800 */
[----:B------:R-:W3:Y:S04]  /*14370*/  LDL.LU R8, [R1+0x34] ;  /* 0x0000340001087983 */ /* 0x000ee80000300800 */
[----:B------:R-:W4:Y:S04]  /*14380*/  LDL.LU R6, [R1+0x2c] ;  /* 0x00002c0001067983 */ /* 0x000f280000300800 */
[----:B------:R-:W5:Y:S04]  /*14390*/  LDL.LU R5, [R1+0x28] ;  /* 0x0000280001057983 */ /* 0x000f680000300800 */
[----:B------:R-:W5:Y:S04]  /*143a0*/  LDL.LU R7, [R1+0x24] ;  /* 0x0000240001077983 */ /* 0x000f680000300800 */
[----:B------:R-:W5:Y:S01]  /*143b0*/  LDL R57, [R1+0x50] ;  /* 0x0000500001397983 */ /* 0x000f620000100800 */
[----:B------:R-:W1:Y:S01]  /*143c0*/  S2R R56, SR_TID.X ;  /* 0x0000000000387919 */ /* 0x000e620000002100 */
[----:B------:R-:W1:Y:S01]  /*143d0*/  S2UR UR4, SR_CgaCtaId ;  /* 0x00000000000479c3 */ /* 0x000e620000008800 */
[----:B------:R-:W-:Y:S01]  /*143e0*/  UMOV UR5, 0x400 ;  /* 0x0000040000057882 */ /* 0x000fe20000000000 */
[C---:B-1----:R-:W-:Y:S01]  /*143f0*/  SHF.L.U32 R55, R56.reuse, 0x3, RZ ;  /* 0x0000000338377819 */ /* 0x042fe200000006ff */
[----:B------:R-:W-:Y:S01]  /*14400*/  ULEA UR4, UR4, UR5, 0x18 ;  /* 0x0000000504047291 */ /* 0x000fe2000f8ec0ff */
[----:B------:R-:W-:Y:S01]  /*14410*/  SHF.L.U32 R54, R56, 0x2, RZ ;  /* 0x0000000238367819 */ /* 0x000fe200000006ff */
[----:B--2---:R-:W1:Y:S04]  /*14420*/  SHFL.BFLY PT, R2, R3, 0x2, 0x1f ;  /* 0x0c401f0003027f89 */ /* 0x004e6800000e0000 */
[----:B---3--:R-:W2:Y:S04]  /*14430*/  SHFL.BFLY PT, R0, R8, 0x2, 0x1f ;  /* 0x0c401f0008007f89 */ /* 0x008ea800000e0000 */
[----:B----4-:R-:W3:Y:S01]  /*14440*/  SHFL.BFLY PT, R4, R6, 0x2, 0x1f ;  /* 0x0c401f0006047f89 */ /* 0x010ee200000e0000 */
[----:B-1----:R-:W-:-:S03]  /*14450*/  FADD.FTZ R2, R2, R3 ;  /* 0x0000000302027221 */ /* 0x002fc60000010000 */
[----:B-----5:R-:W1:Y:S01]  /*14460*/  SHFL.BFLY PT, R3, R5, 0x2, 0x1f ;  /* 0x0c401f0005037f89 */ /* 0x020e6200000e0000 */
        /* <DEDUP_REMOVED lines=8> */
[----:B------:R-:W2:Y:S01]  /*144f0*/  MUFU.RCP R5, R49 ;  /* 0x0000003100057308 */ /* 0x000ea20000001000 */
[----:B---3--:R-:W-:Y:S01]  /*14500*/  FADD.FTZ R50, R0, R50 ;  /* 0x0000003200327221 */ /* 0x008fe20000010000 */
[----:B------:R-:W-:Y:S02]  /*14510*/  SHF.L.U32 R0, R56, 0x4, RZ ;  /* 0x0000000438007819 */ /* 0x000fe400000006ff */
[----:B------:R-:W-:Y:S02]  /*14520*/  LOP3.LUT R2, R55, 0xc0, RZ, 0xc0, !PT ;  /* 0x000000c037027812 */ /* 0x000fe400078ec0ff */
[----:B------:R-:W-:Y:S02]  /*14530*/  LOP3.LUT R0, R7, 0x3e00, R0, 0xf8, !PT ;  /* 0x00003e0007007812 */ /* 0x000fe400078ef800 */
[----:B------:R-:W3:Y:S01]  /*14540*/  MUFU.RCP R6, R50 ;  /* 0x0000003200067308 */ /* 0x000ee20000001000 */
[----:B------:R-:W-:-:S02]  /*14550*/  FSETP.NE.FTZ.AND P6, PT, R49, RZ, PT ;  /* 0x000000ff3100720b */ /* 0x000fc40003fd5000 */
[----:B------:R-:W-:Y:S02]  /*14560*/  LOP3.LUT R7, R0, 0x20, R55, 0xf8, !PT ;  /* 0x0000002000077812 */ /* 0x000fe400078ef837 */
[----:B------:R-:W-:Y:S02]  /*14570*/  LOP3.LUT R2, R2, 0x18, R56, 0xf8, !PT ;  /* 0x0000001802027812 */ /* 0x000fe400078ef838 */
[----:B------:R-:W-:Y:S01]  /*14580*/  FSETP.NE.FTZ.AND P5, PT, R50, RZ, PT ;  /* 0x000000ff3200720b */ /* 0x000fe20003fb5000 */
[----:B----4-:R-:W-:Y:S01]  /*14590*/  FADD.FTZ R51, R4, R51 ;  /* 0x0000003304337221 */ /* 0x010fe20000010000 */
[----:B--2---:R-:W-:Y:S01]  /*145a0*/  FSEL R0, R5, 1, P6 ;  /* 0x3f80000005007808 */ /* 0x004fe20003000000 */
[----:B-1----:R-:W-:Y:S01]  /*145b0*/  FADD.FTZ R52, R3, R52 ;  /* 0x0000003403347221 */ /* 0x002fe20000010000 */
[----:B------:R-:W-:-:S03]  /*145c0*/  LOP3.LUT R53, R7, R2, RZ, 0xfc, !PT ;  /* 0x0000000207357212 */ /* 0x000fc600078efcff */
[C---:B------:R-:W-:Y:S01]  /*145d0*/  FMUL.FTZ R112, R0.reuse, R112 ;  /* 0x0000007000707220 */ /* 0x040fe20000410000 */
[C---:B------:R-:W-:Y:S01]  /*145e0*/  FMUL.FTZ R48, R0.reuse, R113 ;  /* 0x0000007100307220 */ /* 0x040fe20000410000 */
[----:B------:R-:W-:Y:S01]  /*145f0*/  FMUL.FTZ R124, R0, R124 ;  /* 0x0000007c007c7220 */ /* 0x000fe20000410000 */
        /* <DEDUP_REMOVED lines=24> */
[----:B------:R-:W-:-:S02]  /*14780*/  FSETP.NE.FTZ.AND P4, PT, R51, RZ, PT ;  /* 0x000000ff3300720b */ /* 0x000fc40003f95000 */
[----:B------:R-:W-:Y:S01]  /*14790*/  FSETP.NE.FTZ.AND P3, PT, R52, RZ, PT ;  /* 0x000000ff3400720b */ /* 0x000fe20003f75000 */
[C---:B------:R-:W-:Y:S01]  /*147a0*/  FMUL.FTZ R114, R3.reuse, R114 ;  /* 0x0000007203727220 */ /* 0x040fe20000410000 */
[C---:B------:R-:W-:Y:S01]  /*147b0*/  FMUL.FTZ R47, R3.reuse, R115 ;  /* 0x00000073032f7220 */ /* 0x040fe20000410000 */
[----:B-1----:R-:W-:Y:S01]  /*147c0*/  FSEL R2, R2, 1, P4 ;  /* 0x3f80000002027808 */ /* 0x002fe20002000000 */
[C---:B------:R-:W-:Y:S01]  /*147d0*/  FMUL.FTZ R126, R3.reuse, R126 ;  /* 0x0000007e037e7220 */ /* 0x040fe20000410000 */
[----:B------:R-:W-:Y:S01]  /*147e0*/  FMUL.FTZ R127, R3, R127 ;  /* 0x0000007f037f7220 */ /* 0x000fe20000410000 */
[----:B--2---:R-:W-:Y:S02]  /*147f0*/  FSEL R0, R0, 1, P3 ;  /* 0x3f80000000007808 */ /* 0x004fe40001800000 */
        /* <DEDUP_REMOVED lines=84> */
[----:B------:R-:W-:Y:S02]  /*14d40*/  F2FP.BF16.F32.PACK_AB R41, R41, R130 ;  /* 0x000000822929723e */ /* 0x000fe400000010ff */
[----:B------:R-:W-:Y:S01]  /*14d50*/  F2FP.BF16.F32.PACK_AB R37, R37, R142 ;  /* 0x0000008e2525723e */ /* 0x000fe200000010ff */
[----:B------:R-:W-:Y:S01]  /*14d60*/  STS [R0+0x1000], R46 ;  /* 0x0010002e00007388 */ /* 0x000fe20000000800 */
[----:B-1----:R-:W-:-:S03]  /*14d70*/  LOP3.LUT R47, R54, 0x40, RZ, 0xc0, !PT ;  /* 0x00000040362f7812 */ /* 0x002fc600078ec0ff */
[----:B------:R-:W-:Y:S01]  /*14d80*/  STS [R0+0x1200], R118 ;  /* 0x0012007600007388 */ /* 0x000fe20000000800 */
[----:B--2---:R-:W-:-:S03]  /*14d90*/  IADD3 R4, PT, PT, R0, -R47, RZ ;  /* 0x8000002f00047210 */ /* 0x004fc60007ffe0ff */
[----:B------:R-:W-:Y:S01]  /*14da0*/  STS [R2+0x1010], R45 ;  /* 0x0010102d02007388 */ /* 0x000fe20000000800 */
[----:B---3--:R-:W-:-:S03]  /*14db0*/  IADD3 R3, PT, PT, R2, -R47, RZ ;  /* 0x8000002f02037210 */ /* 0x008fc60007ffe0ff */
[----:B------:R-:W-:Y:S04]  /*14dc0*/  STS [R2+0x1210], R122 ;  /* 0x0012107a02007388 */ /* 0x000fe80000000800 */
[----:B------:R-:W-:Y:S04]  /*14dd0*/  STS [R4+0x20], R42 ;  /* 0x0000202a04007388 */ /* 0x000fe80000000800 */
[----:B------:R-:W-:Y:S04]  /*14de0*/  STS [R4+0x220], R41 ;  /* 0x0002202904007388 */ /* 0x000fe80000000800 */
[----:B------:R1:W-:Y:S01]  /*14df0*/  STS [R3+0x230], R37 ;  /* 0x0002302503007388 */ /* 0x0003e20000000800 */
[----:B------:R-:W-:-:S02]  /*14e00*/  F2FP.BF16.F32.PACK_AB R38, R38, R140 ;  /* 0x0000008c2626723e */ /* 0x000fc400000010ff */
[----:B------:R-:W-:Y:S02]  /*14e10*/  F2FP.BF16.F32.PACK_AB R40, R40, R132 ;  /* 0x000000842828723e */ /* 0x000fe400000010ff */
[----:B------:R-:W-:Y:S01]  /*14e20*/  F2FP.BF16.F32.PACK_AB R39, R39, R134 ;  /* 0x000000862727723e */ /* 0x000fe200000010ff */
[----:B-1----:R-:W1:Y:S01]  /*14e30*/  LDC.U8 R37, c[0x0][0x549] ;  /* 0x00015240ff257b82 */ /* 0x002e620000000000 */
[----:B------:R-:W-:Y:S02]  /*14e40*/  F2FP.BF16.F32.PACK_AB R36, R36, R136 ;  /* 0x000000882424723e */ /* 0x000fe400000010ff */
        /* <DEDUP_REMOVED lines=16> */
[----:B-1----:R-:W-:Y:S02]  /*14f50*/  ISETP.NE.AND P1, PT, R37, RZ, PT ;  /* 0x000000ff2500720c */ /* 0x002fe40003f25270 */
        /* <DEDUP_REMOVED lines=39> */
[----:B------:R-:W-:Y:S01]  /*151d0*/  STS [R0+0x4200], R17 ;  /* 0x0042001100007388 */ /* 0x000fe20000000800 */
[----:B------:R-:W-:-:S03]  /*151e0*/  F2FP.BF16.F32.PACK_AB R43, R43, R94 ;  /* 0x0000005e2b2b723e */ /* 0x000fc600000010ff */
[----:B------:R2:W-:Y:S04]  /*151f0*/  STS [R2+0x4010], R14 ;  /* 0x0040100e02007388 */ /* 0x0005e80000000800 */
[----:B------:R-:W-:Y:S04]  /*15200*/  STS [R2+0x4210], R13 ;  /* 0x0042100d02007388 */ /* 0x000fe80000000800 */
[----:B------:R3:W-:Y:S04]  /*15210*/  STS [R0+0x5000], R16 ;  /* 0x0050001000007388 */ /* 0x0007e80000000800 */
[----:B------:R4:W-:Y:S04]  /*15220*/  STS [R0+0x5200], R15 ;  /* 0x0052000f00007388 */ /* 0x0009e80000000800 */
[----:B------:R-:W-:Y:S01]  /*15230*/  STS [R2+0x5010], R12 ;  /* 0x0050100c02007388 */ /* 0x000fe20000000800 */
[----:B-1----:R-:W1:Y:S03]  /*15240*/  LDC R18, c[0x0][0x434] ;  /* 0x00010d00ff127b82 */ /* 0x002e660000000800 */
[----:B------:R5:W-:Y:S04]  /*15250*/  STS [R2+0x5210], R11 ;  /* 0x0052100b02007388 */ /* 0x000be80000000800 */
[----:B------:R-:W-:Y:S01]  /*15260*/  STS [R4+0x4020], R10 ;  /* 0x0040200a04007388 */ /* 0x000fe20000000800 */
[----:B--2---:R-:W2:Y:S03]  /*15270*/  @P5 LDC R14, c[0x0][0x458] ;  /* 0x00011600ff0e5b82 */ /* 0x004ea60000000800 */
[----:B------:R1:W-:Y:S04]  /*15280*/  STS [R4+0x4220], R9 ;  /* 0x0042200904007388 */ /* 0x0003e80000000800 */
[----:B------:R-:W-:Y:S01]  /*15290*/  STS [R3+0x4030], R6 ;  /* 0x0040300603007388 */ /* 0x000fe20000000800 */
[----:B---3--:R-:W3:Y:S03]  /*152a0*/  LDC.U8 R16, c[0x0][0x548] ;  /* 0x00015200ff107b82 */ /* 0x008ee60000000000 */
[----:B------:R-:W-:Y:S05]  /*152b0*/  STS [R3+0x4230], R5 ;  /* 0x0042300503007388 */ /* 0x000fea0000000800 */
[----:B----4-:R-:W4:Y:S01]  /*152c0*/  LDC R0, c[0x0][0x434] ;  /* 0x00010d00ff007b82 */ /* 0x010f220000000800 */
[----:B------:R-:W-:Y:S04]  /*152d0*/  STS [R4+0x5020], R8 ;  /* 0x0050200804007388 */ /* 0x000fe80000000800 */
[----:B------:R2:W-:Y:S03]  /*152e0*/  STS [R4+0x5220], R7 ;  /* 0x0052200704007388 */ /* 0x0005e60000000800 */
[----:B-----5:R-:W4:Y:S01]  /*152f0*/  @P1 LDC R2, c[0x0][0x430] ;  /* 0x00010c00ff021b82 */ /* 0x020f220000000800 */
[----:B------:R-:W-:Y:S04]  /*15300*/  STS [R3+0x5030], R44 ;  /* 0x0050302c03007388 */ /* 0x000fe80000000800 */
[----:B------:R5:W-:Y:S03]  /*15310*/  STS [R3+0x5230], R43 ;  /* 0x0052302b03007388 */ /* 0x000be60000000800 */
[----:B------:R-:W3:Y:S01]  /*15320*/  @P2 LDC.64 R12, c[0x0][0x408] ;  /* 0x00010200ff0c2b82 */ /* 0x000ee20000000a00 */
[----:B------:R-:W3:Y:S01]  /*15330*/  S2R R31, SR_CTAID.X ;  /* 0x00000000001f7919 */ /* 0x000ee20000002500 */
[----:B------:R-:W3:Y:S06]  /*15340*/  S2R R17, SR_CTAID.Y ;  /* 0x0000000000117919 */ /* 0x000eec0000002600 */
[----:B-1----:R-:W1:Y:S01]  /*15350*/  @P6 LDC R9, c[0x0][0x458] ;  /* 0x00011600ff096b82 */ /* 0x002e620000000800 */
[----:B------:R-:W1:Y:S07]  /*15360*/  S2R R30, SR_CTAID.Z ;  /* 0x00000000001e7919 */ /* 0x000e6e0000002700 */
[----:B--2---:R-:W2:Y:S08]  /*15370*/  @!P2 LDC.64 R6, c[0x0][0x400] ;  /* 0x00010000ff06ab82 */ /* 0x004eb00000000a00 */
[----:B-----5:R-:W1:Y:S01]  /*15380*/  @P1 LDC R3, c[0x0][0x430] ;  /* 0x00010c00ff031b82 */ /* 0x020e620000000800 */
[----:B------:R1:W1:Y:S01]  /*15390*/  @P6 MUFU.LG2 R5, R49 ;  /* 0x0000003100056308 */ /* 0x0002620000000c00 */
[----:B------:R-:W-:-:S07]  /*153a0*/  LOP3.LUT R4, R56, 0x18, RZ, 0xc0, !PT ;  /* 0x0000001838047812 */ /* 0x000fce00078ec0ff */
[----:B------:R1:W1:Y:S01]  /*153b0*/  @P5 MUFU.LG2 R8, R50 ;  /* 0x0000003200085308 */ /* 0x0002620000000c00 */
[--C-:B------:R-:W-:Y:S01]  /*153c0*/  LOP3.LUT R4, R4, 0xd8, R55.reuse, 0x78, !PT ;  /* 0x000000d804047812 */ /* 0x100fe200078e7837 */
[----:B----4-:R-:W-:Y:S01]  /*153d0*/  @P1 IMAD R0, R2, R18, RZ ;  /* 0x0000001202001224 */ /* 0x010fe200078e02ff */
[----:B------:R-:W-:Y:S02]  /*153e0*/  @P1 MOV R2, 0x1 ;  /* 0x0000000100021802 */ /* 0x000fe40000000f00 */
[----:B------:R-:W-:Y:S01]  /*153f0*/  LOP3.LUT R4, R4, 0x1f20, R55, 0xf8, !PT ;  /* 0x00001f2004047812 */ /* 0x000fe200078ef837 */
[----:B------:R-:W-:Y:S06]  /*15400*/  @P1 BRA `(.L_x_973) ;  /* 0x0000000000201947 */ /* 0x000fec0003800000 */
[----:B---3--:R-:W-:Y:S01]  /*15410*/  ISETP.NE.AND P0, PT, R16, RZ, PT ;  /* 0x000000ff1000720c */ /* 0x008fe20003f05270 */
[----:B------:R-:W3:-:S12]  /*15420*/  LDC R10, c[0x0][0x3e0] ;  /* 0x0000f800ff0a7b82 */ /* 0x000ed80000000800 */
[----:B------:R-:W3:Y:S01]  /*15430*/  @P0 LDC R2, c[0x0][0x454] ;  /* 0x00011500ff020b82 */ /* 0x000ee20000000800 */
[----:B-1----:R-:W-:Y:S02]  /*15440*/  @P0 MOV R3, 0x1 ;  /* 0x0000000100030802 */ /* 0x002fe40000000f00 */
[----:B------:R-:W-:-:S05]  /*15450*/  @!P0 MOV R3, 0x1 ;  /* 0x0000000100038802 */ /* 0x000fca0000000f00 */
[----:B------:R-:W4:Y:S01]  /*15460*/  @P0 LDC R0, c[0x0][0x454] ;  /* 0x00011500ff000b82 */ /* 0x000f220000000800 */
[-C--:B---3--:R-:W-:Y:S02]  /*15470*/  @P0 IMAD R2, R2, R10.reuse, RZ ;  /* 0x0000000a02020224 */ /* 0x088fe400078e02ff */
[----:B------:R-:W-:-:S07]  /*15480*/  @!P0 IMAD R2, R18, R10, RZ ;  /* 0x0000000a12028224 */ /* 0x000fce00078e02ff */
.L_x_973:
[----:B------:R-:W-:Y:S01]  /*15490*/  BAR.SYNC.DEFER_BLOCKING 0x0 ;  /* 0x0000000000007b1d */ /* 0x000fe20000010000 */
[----:B------:R-:W-:Y:S02]  /*154a0*/  LEA R24, R4, UR4, 0x1 ;  /* 0x0000000404187c11 */ /* 0x000fe4000f8e08ff */
[----:B------:R-:W-:Y:S01]  /*154b0*/  ISETP.NE.AND P0, PT, R57, -0x1, PT ;  /* 0xffffffff3900780c */ /* 0x000fe20003f05270 */
[----:B--23--:R-:W-:Y:S01]  /*154c0*/  @!P2 IMAD.WIDE.U32 R10, R17, R6, RZ ;  /* 0x00000006110aa225 */ /* 0x00cfe200078e00ff */
[----:B------:R-:W-:-:S03]  /*154d0*/  ISETP.NE.AND P1, PT, R16, RZ, !P1 ;  /* 0x000000ff1000720c */ /* 0x000fc60004f25270 */
[----:B------:R-:W2:Y:S01]  /*154e0*/  @P4 LDC R16, c[0x0][0x458] ;  /* 0x00011600ff104b82 */ /* 0x000ea20000000800 */
[----:B------:R-:W-:Y:S01]  /*154f0*/  @P2 IMAD.WIDE.U32 R26, R57, R12, RZ ;  /* 0x0000000c391a2225 */ /* 0x000fe200078e00ff */
[----:B------:R-:W3:Y:S01]  /*15500*/  @P4 MUFU.LG2 R15, R51 ;  /* 0x00000033000f4308 */ /* 0x000ee20000000c00 */
[----:B------:R2:W5:Y:S02]  /*15510*/  LDL R36, [R1+0x54] ;  /* 0x0000540001247983 */ /* 0x0005640000100800 */
[----:B-1----:R-:W-:Y:S01]  /*15520*/  @P6 FMUL.FTZ R4, R5, 0.69314718246459960938 ;  /* 0x3f31721805046820 */ /* 0x002fe20000410000 */
[----:B------:R-:W-:Y:S02]  /*15530*/  @!P2 IMAD R29, R17, R7, R11 ;  /* 0x00000007111da224 */ /* 0x000fe400078e020b */
[----:B------:R-:W-:Y:S01]  /*15540*/  @P5 FMUL.FTZ R5, R8, 0.69314718246459960938 ;  /* 0x3f31721808055820 */ /* 0x000fe20000410000 */
[----:B------:R-:W-:Y:S01]  /*15550*/  @P2 IMAD R29, R57, R13, R27 ;  /* 0x0000000d391d2224 */ /* 0x000fe200078e021b */
[----:B------:R-:W1:Y:S01]  /*15560*/  @P3 LDC R11, c[0x0][0x458] ;  /* 0x00011600ff0b3b82 */ /* 0x000e620000000800 */
[----:B------:R-:W-:Y:S01]  /*15570*/  @!P0 IMAD R57, R17, R18, RZ ;  /* 0x0000001211398224 */ /* 0x000fe200078e02ff */
[----:B------:R-:W3:Y:S01]  /*15580*/  @P3 MUFU.LG2 R6, R52 ;  /* 0x0000003400063308 */ /* 0x000ee20000000c00 */
[----:B----4-:R-:W-:Y:S01]  /*15590*/  IMAD R0, R30, R0, RZ ;  /* 0x000000001e007224 */ /* 0x010fe200078e02ff */
[----:B------:R-:W-:Y:S01]  /*155a0*/  MOV R28, 0x7f800000 ;  /* 0x7f800000001c7802 */ /* 0x000fe20000000f00 */
[----:B------:R-:W-:Y:S01]  /*155b0*/  @P6 FFMA.FTZ R28, R103, R9, R4 ;  /* 0x00000009671c6223 */ /* 0x000fe20000010004 */
[----:B------:R4:W-:Y:S01]  /*155c0*/  @!P0 STL [R1+0x50], R57 ;  /* 0x0000503901008387 */ /* 0x0009e20000100800 */
[----:B------:R-:W-:Y:S01]  /*155d0*/  @!P1 IMAD R0, R17, R2, R0 ;  /* 0x0000000211009224 */ /* 0x000fe200078e0200 */
[----:B------:R-:W-:Y:S01]  /*155e0*/  LOP3.LUT P0, RZ, R56, 0x3, RZ, 0xc0, !PT ;  /* 0x0000000338ff7812 */ /* 0x000fe2000780c0ff */
[----:B------:R-:W-:Y:S01]  /*155f0*/  IMAD R2, R31, R3, RZ ;  /* 0x000000031f027224 */ /* 0x000fe200078e02ff */
[----:B------:R4:W4:Y:S01]  /*15600*/  LDS.128 R32, [R24+0x1800] ;  /* 0x0018000018207984 */ /* 0x0009220000000c00 */
[----:B------:R-:W-:Y:S01]  /*15610*/  MOV R25, 0x7f800000 ;  /* 0x7f80000000197802 */ /* 0x000fe20000000f00 */
[----:B------:R-:W-:Y:S01]  /*15620*/  @P5 FFMA.FTZ R25, R102, R14, R5 ;  /* 0x0000000e66195223 */ /* 0x000fe20000010005 */
[----:B------:R-:W-:Y:S01]  /*15630*/  SHF.R.S32.HI R4, RZ, 0x1f, R57 ;  /* 0x0000001fff047819 */ /* 0x000fe20000011439 */
[----:B---3--:R-:W-:Y:S01]  /*15640*/  @P4 FMUL.FTZ R8, R15, 0.69314718246459960938 ;  /* 0x3f3172180f084820 */ /* 0x008fe20000410000 */
[----:B------:R-:W-:Y:S01]  /*15650*/  SEL R5, R57, RZ, P1 ;  /* 0x000000ff39057207 */ /* 0x000fe20000800000 */
[----:B------:R-:W-:Y:S01]  /*15660*/  BSSY.RECONVERGENT B0, `(.L_x_974) ;  /* 0x0000035000007945 */ /* 0x000fe20003800200 */
[----:B------:R-:W-:-:S02]  /*15670*/  SHF.L.U32 R2, R2, 0x7, RZ ;  /* 0x0000000702027819 */ /* 0x000fc400000006ff */
[----:B------:R-:W-:Y:S01]  /*15680*/  SEL R4, R4, RZ, P1 ;  /* 0x000000ff04047207 */ /* 0x000fe20000800000 */
[----:B------:R-:W-:Y:S01]  /*15690*/  @P3 FMUL.FTZ R6, R6, 0.69314718246459960938 ;  /* 0x3f31721806063820 */ /* 0x000fe20000410000 */
[--C-:B------:R-:W-:Y:S02]  /*156a0*/  IADD3 R7, P5, P1, R2, R5, R0.reuse ;  /* 0x0000000502077210 */ /* 0x100fe400079be000 */
[----:B------:R-:W-:Y:S02]  /*156b0*/  SHF.R.S32.HI R0, RZ, 0x1f, R0 ;  /* 0x0000001fff007819 */ /* 0x000fe40000011400 */
[----:B------:R-:W-:Y:S02]  /*156c0*/  SHF.R.S32.HI R2, RZ, 0x1f, R2 ;  /* 0x0000001fff027819 */ /* 0x000fe40000011402 */
[----:B------:R-:W-:Y:S01]  /*156d0*/  MOV R23, 0x7f800000 ;  /* 0x7f80000000177802 */ /* 0x000fe20000000f00 */
[----:B--2---:R-:W-:Y:S01]  /*156e0*/  @P4 FFMA.FTZ R23, R104, R16, R8 ;  /* 0x0000001068174223 */ /* 0x004fe20000010008 */
[----:B------:R-:W-:Y:S01]  /*156f0*/  MOV R22, 0x7f800000 ;  /* 0x7f80000000167802 */ /* 0x000fe20000000f00 */
[----:B-1----:R-:W-:Y:S01]  /*15700*/  @P3 FFMA.FTZ R22, R101, R11, R6 ;  /* 0x0000000b65163223 */ /* 0x002fe20000010006 */
[----:B------:R-:W-:-:S02]  /*15710*/  IADD3.X R4, PT, PT, R2, R4, R0, P5, P1 ;  /* 0x0000000402047210 */ /* 0x000fc40002fe2400 */
[----:B------:R-:W-:Y:S02]  /*15720*/  @!P2 MOV R14, R10 ;  /* 0x0000000a000ea202 */ /* 0x000fe40000000f00 */
[----:B------:R-:W-:Y:S01]  /*15730*/  SHF.R.U32.HI R2, RZ, 0x2, R56 ;  /* 0x00000002ff027819 */ /* 0x000fe20000011638 */
[----:B----4-:R-:W-:Y:S06]  /*15740*/  @P0 BRA `(.L_x_975) ;  /* 0x0000000000980947 */ /* 0x010fec0003800000 */
[----:B------:R-:W-:-:S04]  /*15750*/  SHF.R.U32.HI R0, RZ, 0x1, R56 ;  /* 0x00000001ff007819 */ /* 0x000fc80000011638 */
        /* <DEDUP_REMOVED lines=27> */
[----:B------:R-:W-:-:S02]  /*15910*/  @!P3 IADD3 R5, P0, PT, R13, R7, RZ ;  /* 0x000000070d05b210 */ /* 0x000fc40007f1e0ff */
[----:B------:R-:W-:Y:S01]  /*15920*/  @!P4 LEA.HI.X.SX32 R7, R12, R4, 0x1, P1 ;  /* 0x000000040c07c211 */ /* 0x000fe200008f0eff */
        /* <DEDUP_REMOVED lines=8> */
.L_x_975:
[----:B------:R-:W-:Y:S05]  /*159b0*/  BSYNC.RECONVERGENT B0 ;  /* 0x0000000000007941 */ /* 0x000fea0003800200 */
.L_x_974:
        /* <DEDUP_REMOVED lines=17> */
[----:B------:R-:W-:-:S04]  /*15ad0*/  IMAD.WIDE.U32 R2, R31, 0x80, R2 ;  /* 0x000000801f027825 */ /* 0x000fc800078e0002 */
[----:B---3--:R-:W-:-:S04]  /*15ae0*/  IMAD.WIDE.U32 R10, R30, UR4, R4 ;  /* 0x000000041e0a7c25 */ /* 0x008fc8000f8e0004 */
[----:B------:R-:W-:Y:S01]  /*15af0*/  IMAD R9, R30, UR5, R11 ;  /* 0x000000051e097c24 */ /* 0x000fe2000f8e020b */
        /* <DEDUP_REMOVED lines=13> */
.L_x_977:
[----:B------:R-:W-:Y:S05]  /*15bd0*/  BSYNC.RECONVERGENT B0 ;  /* 0x0000000000007941 */ /* 0x000fea0003800200 */
.L_x_976:
        /* <DEDUP_REMOVED lines=20> */
.L_x_979:
[----:B------:R-:W-:Y:S05]  /*15d20*/  BSYNC.RECONVERGENT B0 ;  /* 0x0000000000007941 */ /* 0x000fea0003800200 */
.L_x_978:
        /* <DEDUP_REMOVED lines=20> */
.L_x_981:
[----:B------:R-:W-:Y:S05]  /*15e70*/  BSYNC.RECONVERGENT B0 ;  /* 0x0000000000007941 */ /* 0x000fea0003800200 */
.L_x_980:
        /* <DEDUP_REMOVED lines=19> */
.L_x_982:
        /* <DEDUP_REMOVED lines=13> */
.L_x_1366:


//--------------------- .text._ZN5flash16flash_fwd_kernelI23Flash_fwd_kernel_traitsILi96ELi128ELi64ELi4ELb0ELb0EN7cutlass10bfloat16_tE19Flash_kernel_traitsILi96ELi128ELi64ELi4ES3_EELb1ELb0ELb1ELb1ELb0ELb0ELb0ELb0EEEvNS_16Flash_fwd_paramsE --------------------------
	.section	.text._ZN5flash16flash_fwd_kernelI23Flash_fwd_kernel_traitsILi96ELi128ELi64ELi4ELb0ELb0EN7cutlass10bfloat16_tE19Flash_kernel_traitsILi96ELi128ELi64ELi4ES3_EELb1ELb0ELb1ELb1ELb0ELb0ELb0ELb0EEEvNS_16Flash_fwd_paramsE,"ax",@progbits
	.align	128
        .global         _ZN5flash16flash_fwd_kernelI23Flash_fwd_kernel_traitsILi96ELi128ELi64ELi4ELb0ELb0EN7cutlass10bfloat16_tE19Flash_kernel_traitsILi96ELi128ELi64ELi4ES3_EELb1ELb0ELb1ELb1ELb0ELb0ELb0ELb0EEEvNS_16Flash_fwd_paramsE
        .type           _ZN5flash16flash_fwd_kernelI23Flash_fwd_kernel_traitsILi96ELi128ELi64ELi4ELb0ELb0EN7cutlass10bfloat16_tE19Flash_kernel_traitsILi96ELi128ELi64ELi4ES3_EELb1ELb0ELb1ELb1ELb0ELb0ELb0ELb0EEEvNS_16Flash_fwd_paramsE,@function
        .size           _ZN5flash16flash_fwd_kernelI23Flash_fwd_kernel_traitsILi96ELi128ELi64ELi4ELb0ELb0EN7cutlass10bfloat16_tE19Flash_kernel_traitsILi96ELi128ELi64ELi4ES3_EELb1ELb0ELb1ELb1ELb0ELb0ELb0ELb0EEEvNS_16Flash_fwd_paramsE,(.L_x_1367 - _ZN5flash16flash_fwd_kernelI23Flash_fwd_kernel_traitsILi96ELi128ELi64ELi4ELb0ELb0EN7cutlass10bfloat16_tE19Flash_kernel_traitsILi96ELi128ELi64ELi4ES3_EELb1ELb0ELb1ELb1ELb0ELb0ELb0ELb0EEEvNS_16Flash_fwd_paramsE)
        .other          _ZN5flash16flash_fwd_kernelI23Flash_fwd_kernel_traitsILi96ELi128ELi64ELi4ELb0ELb0EN7cutlass10bfloat16_tE19Flash_kernel_traitsILi96ELi128ELi64ELi4ES3_EELb1ELb0ELb1ELb1ELb0ELb0ELb0ELb0EEEvNS_16Flash_fwd_paramsE,@"STO_CUDA_ENTRY STV_DEFAULT"
_ZN5flash16flash_fwd_kernelI23Flash_fwd_kernel_traitsILi96ELi128ELi64ELi4ELb0ELb0EN7cutlass10bfloat16_tE19Flash_kernel_traitsILi96ELi128ELi64ELi4ES3_EELb1ELb0ELb1ELb1ELb0ELb0ELb0ELb0EEEvNS_16Flash_fwd_paramsE:
.text._ZN5flash16flash_fwd_kernelI23Flash_fwd_kernel_traitsILi96ELi128ELi64ELi4ELb0ELb0EN7cutlass10bfloat16_tE19Flash_kernel_traitsILi96ELi128ELi64ELi4ES3_EELb1ELb0ELb1ELb1ELb0ELb0ELb0ELb0EEEvNS_16Flash_fwd_paramsE:
        /* <DEDUP_REMOVED lines=31> */
[----:B------:R-:W-:Y:S01]  /*01f0*/  UIMAD.WIDE.U32 UR14, UR25, 0x4, UR14 ;  /* 0x00000004190e78a5 */ /* 0x000fe2000f8e000e */
[----:B------:R-:W-:Y:S01]  /*0200*/  PLOP3.LUT P2, PT, PT, PT, UP4, 0x80, 0x8 ;  /* 0x000000000008781c */ /* 0x000fe20003f4f048 */
[----:B------:R-:W-:Y:S01]  /*0210*/  USHF.L.U32 UR11, UR25, 0x2, URZ ;  /* 0x00000002190b7899 */ /* 0x000fe200080006ff */
[----:B------:R-:W-:Y:S01]  /*0220*/  LOP3.LUT P3, RZ, R219, UR4, RZ, 0xfc, !PT ;  /* 0x00000004dbff7c12 */ /* 0x000fe2000f86fcff */
[----:B---3--:R-:W-:-:S02]  /*0230*/  UISETP.NE.AND UP5, UPT, UR12, URZ, UPT ;  /* 0x000000ff0c00728c */ /* 0x008fc4000bfa5270 */
[----:B----4-:R-:W-:Y:S01]  /*0240*/  UISETP.EQ.U32.AND UP2, UPT, UR6, URZ, UPT ;  /* 0x000000ff0600728c */ /* 0x010fe2000bf42070 */
[----:B------:R-:W1:Y:S01]  /*0250*/  LDCU.64 UR4, c[0x0][0x478] ;  /* 0x00008f00ff0477ac */ /* 0x000e620008000a00 */
[----:B------:R-:W-:-:S08]  /*0260*/  USHF.R.U32.HI UR10, URZ, 0x1e, UR25 ;  /* 0x0000001eff0a7899 */ /* 0x000fd00008011619 */
[----:B------:R-:W2:Y:S01]  /*0270*/  @!P3 LDC.64 R6, c[0x0][0x528] ;  /* 0x00014a00ff06bb82 */ /* 0x000ea20000000a00 */
[----:B------:R-:W-:Y:S02]  /*0280*/  UISETP.EQ.OR.EX UP2, UPT, UR7, URZ, !UP5, UP2 ;  /* 0x000000ff0700728c */ /* 0x000fe4000ef42720 */
[----:B-1----:R-:W-:-:S04]  /*0290*/  UISETP.NE.U32.AND UP0, UPT, UR4, URZ, UPT ;  /* 0x000000ff0400728c */ /* 0x002fc8000bf05070 */
[----:B------:R-:W-:Y:S01]  /*02a0*/  UISETP.NE.AND.EX UP0, UPT, UR5, URZ, UPT, UP0 ;  /* 0x000000ff0500728c */ /* 0x000fe2000bf05300 */
[----:B------:R-:W-:Y:S01]  /*02b0*/  @P1 IADD3 R16, P0, PT, R2, R0, RZ ;  /* 0x0000000002101210 */ /* 0x000fe20007f1e0ff */
[----:B------:R-:W-:Y:S01]  /*02c0*/  IMAD.U32 R2, RZ, RZ, UR14 ;  /* 0x0000000eff027e24 */ /* 0x000fe2000f8e00ff */
[----:B------:R-:W-:Y:S02]  /*02d0*/  @UP3 UIADD3 UR14, UP1, UPT, UR11, UR8, URZ ;  /* 0x000000080b0e3290 */ /* 0x000fe4000ff3e0ff */
[----:B------:R-:W-:Y:S01]  /*02e0*/  @!P3 MOV R4, R16 ;  /* 0x000000100004b202 */ /* 0x000fe20000000f00 */
[----:B------:R-:W-:Y:S01]  /*02f0*/  @P1 IMAD.X R15, RZ, RZ, R3, P0 ;  /* 0x000000ffff0f1224 */ /* 0x000fe200000e0603 */
[----:B------:R-:W-:Y:S01]  /*0300*/  PLOP3.LUT P1, PT, PT, PT, UP3, 0x80, 0x8 ;  /* 0x000000000008781c */ /* 0x000fe20003f2f038 */
[----:B------:R-:W-:Y:S02]  /*0310*/  IMAD.U32 R3, RZ, RZ, UR15 ;  /* 0x0000000fff037e24 */ /* 0x000fe4000f8e00ff */
[----:B------:R-:W-:Y:S01]  /*0320*/  @!P3 IMAD.MOV.U32 R5, RZ, RZ, R15 ;  /* 0x000000ffff05b224 */ /* 0x000fe200078e000f */
[----:B------:R-:W-:Y:S01]  /*0330*/  @UP3 UIADD3.X UR15, UPT, UPT, UR10, UR9, URZ, UP1, !UPT ;  /* 0x000000090a0f3290 */ /* 0x000fe20008ffe4ff */
[----:B--2---:R-:W-:Y:S01]  /*0340*/  @!P3 STG.E.64 desc[UR28][R6.64], R244 ;  /* 0x000000f40600b986 */ /* 0x004fe2000c101b1c */
[----:B------:R-:W-:-:S03]  /*0350*/  UIADD3 UR8, UP1, UPT, UR11, UR6, URZ ;  /* 0x000000060b087290 */ /* 0x000fc6000ff3e0ff */
[----:B------:R1:W-:Y:S01]  /*0360*/  @!P3 STG.E.64 desc[UR28][R6.64+0x8], R4 ;  /* 0x000008040600b986 */ /* 0x0003e2000c101b1c */
[----:B------:R-:W-:Y:S01]  /*0370*/  PLOP3.LUT P3, PT, PT, PT, UP2, 0x80, 0x8 ;  /* 0x000000000008781c */ /* 0x000fe20003f6f028 */
[----:B------:R-:W-:Y:S02]  /*0380*/  UIADD3.X UR9, UPT, UPT, UR10, UR7, URZ, UP1, !UPT ;  /* 0x000000070a097290 */ /* 0x000fe40008ffe4ff */
[----:B------:R-:W2:Y:S01]  /*0390*/  @P4 LDG.E R8, desc[UR28][R2.64] ;  /* 0x0000001c02084981 */ /* 0x000ea2000c1e1900 */
[----:B------:R-:W-:Y:S01]  /*03a0*/  @UP0 UIADD3 UR4, UP1, UPT, UR11, UR4, URZ ;  /* 0x000000040b040290 */ /* 0x000fe2000ff3e0ff */
[----:B------:R-:W-:-:S03]  /*03b0*/  PLOP3.LUT P0, PT, PT, PT, UP0, 0x80, 0x8 ;  /* 0x000000000008781c */ /* 0x000fc60003f0f008 */
[----:B------:R-:W-:Y:S01]  /*03c0*/  @UP0 UIADD3.X UR5, UPT, UPT, UR10, UR5, URZ, UP1, !UPT ;  /* 0x000000050a050290 */ /* 0x000fe20008ffe4ff */
[----:B-1----:R1:W3:Y:S01]  /*03d0*/  @P2 LDG.E R7, desc[UR28][R2.64+0x4] ;  /* 0x0000041c02072981 */ /* 0x0022e2000c1e1900 */
[----:B------:R-:W-:-:S04]  /*03e0*/  IMAD.U32 R4, RZ, RZ, UR4 ;  /* 0x00000004ff047e24 */ /* 0x000fc8000f8e00ff */
[----:B------:R-:W-:Y:S01]  /*03f0*/  IMAD.U32 R5, RZ, RZ, UR5 ;  /* 0x00000005ff057e24 */ /* 0x000fe2000f8e00ff */
[----:B------:R-:W4:Y:S04]  /*0400*/  @!UP4 LDCU UR20, c[0x0][0x434] ;  /* 0x00008680ff14c7ac */ /* 0x000f280008000800 */
[----:B------:R-:W5:Y:S01]  /*0410*/  @P0 LDG.E R4, desc[UR28][R4.64] ;  /* 0x0000001c04040981 */ /* 0x000f62000c1e1900 */
[----:B------:R-:W-:Y:S01]  /*0420*/  UMOV UR19, 0xffffffff ;  /* 0xffffffff00137882 */ /* 0x000fe20000000000 */
[----:B------:R-:W4:Y:S01]  /*0430*/  @!UP0 LDCU.64 UR4, c[0x0][0x488] ;  /* 0x00009100ff0487ac */ /* 0x000f220008000a00 */
[----:B-1----:R-:W-:Y:S02]  /*0440*/  IMAD.U32 R2, RZ, RZ, UR14 ;  /* 0x0000000eff027e24 */ /* 0x002fe4000f8e00ff */
        /* <DEDUP_REMOVED lines=27> */
.L_x_983:
        /* <DEDUP_REMOVED lines=55> */
.L_x_985:
        /* <DEDUP_REMOVED lines=55> */
.L_x_987:
[----:B------:R-:W-:Y:S05]  /*0ce0*/  BSYNC.RECONVERGENT B0 ;  /* 0x0000000000007941 */ /* 0x000fea0003800200 */
.L_x_986:
        /* <DEDUP_REMOVED lines=22> */
.L_x_989:
[----:B------:R-:W-:Y:S05]  /*0e50*/  BSYNC.RECONVERGENT B0 ;  /* 0x0000000000007941 */ /* 0x000fea0003800200 */
.L_x_988:
        /* <DEDUP_REMOVED lines=22> */
.L_x_991:
[----:B------:R-:W-:Y:S05]  /*0fc0*/  BSYNC.RECONVERGENT B0 ;  /* 0x0000000000007941 */ /* 0x000fea0003800200 */
.L_x_990:
        /* <DEDUP_REMOVED lines=24> */
.L_x_993:
[----:B------:R-:W-:Y:S05]  /*1150*/  BSYNC.RECONVERGENT B0 ;  /* 0x0000000000007941 */ /* 0x000fea0003800200 */
.L_x_992:
        /* <DEDUP_REMOVED lines=10> */
.L_x_995:
[----:B------:R-:W-:Y:S05]  /*1200*/  BSYNC.RECONVERGENT B0 ;  /* 0x0000000000007941 */ /* 0x000fea0003800200 */
.L_x_994:
        /* <DEDUP_REMOVED lines=10> */
.L_x_997:
[----:B------:R-:W-:Y:S05]  /*12b0*/  BSYNC.RECONVERGENT B0 ;  /* 0x0000000000007941 */ /* 0x000fea0003800200 */
.L_x_996:
        /* <DEDUP_REMOVED lines=10> */
.L_x_999:
[----:B------:R-:W-:Y:S05]  /*1360*/  BSYNC.RECONVERGENT B0 ;  /* 0x0000000000007941 */ /* 0x000fea0003800200 */
.L_x_998:
        /* <DEDUP_REMOVED lines=10> */
.L_x_984:
        /* <DEDUP_REMOVED lines=21> */
.L_x_1000:
[----:B------:R-:W1:Y:S01]  /*1560*/  LDCU.64 UR10, c[0x0][0x3b8] ;  /* 0x00007700ff0a77ac */ /* 0x000e620008000a00 */
[----:B------:R-:W-:-:S04]  /*1570*/  UIADD3 UR13, UPT, UPT, UR12, UR14, URZ ;  /* 0x0000000e0c0d7290 */ /* 0x000fc8000fffe0ff */
[----:B-1----:R-:W-:Y:S02]  /*1580*/  UIMAD.WIDE.U32 UR6, UR13, UR10, URZ ;  /* 0x0000000a0d0672a5 */ /* 0x002fe4000f8e00ff */
[----:B------:R-:W-:-:S04]  /*1590*/  UIMAD UR13, UR13, UR11, URZ ;  /* 0x0000000b0d0d72a4 */ /* 0x000fc8000f8e02ff */
[----:B------:R-:W-:Y:S02]  /*15a0*/  UIADD3 UR13, UPT, UPT, UR7, UR13, URZ ;  /* 0x0000000d070d7290 */ /* 0x000fe4000fffe0ff */
.L_x_1001:
        /* <DEDUP_REMOVED lines=38> */
.L_x_1002:
[----:B------:R-:W1:Y:S01]  /*1810*/  LDCU.64 UR8, c[0x0][0x3c0] ;  /* 0x00007800ff0877ac */ /* 0x000e620008000a00 */
[----:B------:R-:W-:-:S04]  /*1820*/  UIADD3 UR12, UPT, UPT, UR12, UR14, URZ ;  /* 0x0000000e0c0c7290 */ /* 0x000fc8000fffe0ff */
[----:B-1----:R-:W-:Y:S02]  /*1830*/  UIMAD.WIDE.U32 UR4, UR12, UR8, URZ ;  /* 0x000000080c0472a5 */ /* 0x002fe4000f8e00ff */
[----:B------:R-:W-:-:S04]  /*1840*/  UIMAD UR12, UR12, UR9, URZ ;  /* 0x000000090c0c72a4 */ /* 0x000fc8000f8e02ff */
[----:B------:R-:W-:-:S12]  /*1850*/  UIADD3 UR12, UPT, UPT, UR5, UR12, URZ ;  /* 0x0000000c050c7290 */ /* 0x000fd8000fffe0ff */
.L_x_1003:
[----:B------:R-:W1:Y:S01]  /*1860*/  S2R R11, SR_CTAID.X ;  /* 0x00000000000b7919 */ /* 0x000e620000002500 */
[----:B------:R-:W-:Y:S01]  /*1870*/  IMAD.SHL.U32 R13, R219, 0x8, RZ ;  /* 0x00000008db0d7824 */ /* 0x000fe200078e00ff */
[----:B------:R-:W-:Y:S01]  /*1880*/  SHF.R.U32.HI R2, RZ, 0x2, R219 ;  /* 0x00000002ff027819 */ /* 0x000fe200000116db */
[----:B------:R-:W2:Y:S01]  /*1890*/  LDCU.64 UR16, c[0x0][0x388] ;  /* 0x00007100ff1077ac */ /* 0x000ea20008000a00 */
[----:B------:R-:W-:Y:S01]  /*18a0*/  MOV R3, RZ ;  /* 0x000000ff00037202 */ /* 0x000fe20000000f00 */
[----:B------:R-:W3:Y:S01]  /*18b0*/  S2UR UR33, SR_CgaCtaId ;  /* 0x00000000002179c3 */ /* 0x000ee20000008800 */
[----:B------:R-:W-:Y:S01]  /*18c0*/  LOP3.LUT R159, R13, 0x18, RZ, 0xc0, !PT ;  /* 0x000000180d9f7812 */ /* 0x000fe200078ec0ff */
[----:B------:R-:W4:Y:S01]  /*18d0*/  LDCU.64 UR14, c[0x0][0x390] ;  /* 0x00007200ff0e77ac */ /* 0x000f220008000a00 */
[----:B------:R-:W-:Y:S01]  /*18e0*/  SHF.R.S32.HI R10, RZ, 0x1f, R0 ;  /* 0x0000001fff0a7819 */ /* 0x000fe20000011400 */
[----:B------:R-:W-:Y:S01]  /*18f0*/  IMAD.SHL.U32 R158, R219, 0x20, RZ ;  /* 0x00000020db9e7824 */ /* 0x000fe200078e00ff */
[C---:B------:R-:W-:Y:S01]  /*1900*/  IADD3 R6, P1, PT, R159.reuse, UR6, RZ ;  /* 0x000000069f067c10 */ /* 0x040fe2000ff3e0ff */
[----:B------:R-:W-:Y:S01]  /*1910*/  BSSY.RECONVERGENT B0, `(.L_x_1004) ;  /* 0x0000051000007945 */ /* 0x000fe20003800200 */
[----:B------:R-:W-:Y:S01]  /*1920*/  IADD3 R4, P0, PT, R159, UR4, RZ ;  /* 0x000000049f047c10 */ /* 0x000fe2000ff1e0ff */
[----:B------:R-:W5:Y:S01]  /*1930*/  LDCU.128 UR4, c[0x0][0x3d0] ;  /* 0x00007a00ff0477ac */ /* 0x000f620008000c00 */
[----:B------:R-:W-:Y:S01]  /*1940*/  LOP3.LUT R12, R13, 0xd8, RZ, 0xc0, !PT ;  /* 0x000000d80d0c7812 */ /* 0x000fe200078ec0ff */
[----:B------:R-:W-:Y:S01]  /*1950*/  IMAD.X R7, RZ, RZ, UR13, P1 ;  /* 0x0000000dff077e24 */ /* 0x000fe200088e06ff */
[C---:B------:R-:W-:Y:S01]  /*1960*/  LOP3.LUT R155, R159.reuse, 0x20, RZ, 0xfc, !PT ;  /* 0x000000209f9b7812 */ /* 0x040fe200078efcff */
[----:B------:R-:W-:Y:S01]  /*1970*/  IMAD.X R5, RZ, RZ, UR12, P0 ;  /* 0x0000000cff057e24 */ /* 0x000fe200080e06ff */
[----:B------:R-:W4:Y:S01]  /*1980*/  LDCU.64 UR12, c[0x0][0x3c8] ;  /* 0x00007900ff0c77ac */ /* 0x000f220008000a00 */
[----:B------:R-:W-:Y:S01]  /*1990*/  IMAD.WIDE.U32 R8, R2, UR10, R6 ;  /* 0x0000000a02087c25 */ /* 0x000fe2000f8e0006 */
[----:B------:R-:W-:-:S02]  /*19a0*/  LOP3.LUT R154, R159, 0x40, RZ, 0xfc, !PT ;  /* 0x000000409f9a7812 */ /* 0x000fc400078efcff */
[C---:B------:R-:W-:Y:S01]  /*19b0*/  SHF.L.U32 R214, R219.reuse, 0x2, RZ ;  /* 0x00000002dbd67819 */ /* 0x040fe200000006ff */
[C---:B------:R-:W-:Y:S01]  /*19c0*/  IMAD.WIDE.U32 R6, R2.reuse, UR8, R4 ;  /* 0x0000000802067c25 */ /* 0x040fe2000f8e0004 */
[----:B------:R-:W-:Y:S02]  /*19d0*/  SHF.R.U32.HI R213, RZ, 0x1, R219 ;  /* 0x00000001ffd57819 */ /* 0x000fe400000116db */
[----:B------:R-:W-:Y:S01]  /*19e0*/  SHF.L.U32 R18, R219, 0x4, RZ ;  /* 0x00000004db127819 */ /* 0x000fe200000006ff */
[C---:B------:R-:W-:Y:S02]  /*19f0*/  IMAD R9, R2.reuse, UR11, R9 ;  /* 0x0000000b02097c24 */ /* 0x040fe4000f8e0209 */
[----:B------:R-:W-:Y:S02]  /*1a00*/  IMAD R7, R2, UR9, R7 ;  /* 0x0000000902077c24 */ /* 0x000fe4000f8e0207 */
[----:B-----5:R-:W-:-:S04]  /*1a10*/  IMAD.WIDE.U32 R8, R0, UR4, R8 ;  /* 0x0000000400087c25 */ /* 0x020fc8000f8e0008 */
[----:B-1----:R-:W-:Y:S01]  /*1a20*/  IMAD.WIDE.U32 R4, R11, 0x80, R2 ;  /* 0x000000800b047825 */ /* 0x002fe200078e0002 */
[----:B--2---:R-:W-:-:S03]  /*1a30*/  LEA R153, P1, R8, UR16, 0x1 ;  /* 0x0000001008997c11 */ /* 0x004fc6000f8208ff */
[C---:B------:R-:W-:Y:S02]  /*1a40*/  IMAD R11, R10.reuse, UR4, RZ ;  /* 0x000000040a0b7c24 */ /* 0x040fe4000f8e02ff */
[----:B------:R-:W-:Y:S01]  /*1a50*/  IMAD R10, R10, UR6, RZ ;  /* 0x000000060a0a7c24 */ /* 0x000fe2000f8e02ff */
[----:B------:R1:W-:Y:S01]  /*1a60*/  STL [R1+0x10], R153 ;  /* 0x0000109901007387 */ /* 0x0003e20000100800 */
[C---:B------:R-:W-:Y:S01]  /*1a70*/  IMAD R14, R0.reuse, UR5, R11 ;  /* 0x00000005000e7c24 */ /* 0x040fe2000f8e020b */
[----:B------:R-:W-:Y:S01]  /*1a80*/  UMOV UR5, 0x400 ;  /* 0x0000040000057882 */ /* 0x000fe20000000000 */
[----:B------:R-:W-:Y:S01]  /*1a90*/  IMAD R11, R0, UR7, R10 ;  /* 0x00000007000b7c24 */ /* 0x000fe2000f8e020a */
[----:B------:R-:W-:Y:S01]  /*1aa0*/  LOP3.LUT R10, R12, 0x18, R219, 0x78, !PT ;  /* 0x000000180c0a7812 */ /* 0x000fe200078e78db */
[----:B------:R-:W-:Y:S01]  /*1ab0*/  IMAD.WIDE.U32 R6, R0, UR6, R6 ;  /* 0x0000000600067c25 */ /* 0x000fe2000f8e0006 */
[----:B------:R-:W-:Y:S01]  /*1ac0*/  IADD3 R12, P0, PT, R159, UR32, RZ ;  /* 0x000000209f0c7c10 */ /* 0x000fe2000ff1e0ff */
[----:B---3--:R-:W-:Y:S01]  /*1ad0*/  ULEA UR5, UR33, UR5, 0x18 ;  /* 0x0000000521057291 */ /* 0x008fe2000f8ec0ff */
[----:B------:R-:W-:Y:S01]  /*1ae0*/  LOP3.LUT R10, R10, 0x1f20, R13, 0xf8, !PT ;  /* 0x00001f200a0a7812 */ /* 0x000fe200078ef80d */
[----:B------:R-:W-:Y:S01]  /*1af0*/  IMAD.IADD R7, R7, 0x1, R11 ;  /* 0x0000000107077824 */ /* 0x000fe200078e020b */
[----:B------:R-:W-:Y:S01]  /*1b00*/  IADD3 R9, PT, PT, R9, R14, RZ ;  /* 0x0000000e09097210 */ /* 0x000fe20007ffe0ff */
[----:B------:R-:W-:Y:S01]  /*1b10*/  IMAD.X R13, RZ, RZ, UR31, P0 ;  /* 0x0000001fff0d7e24 */ /* 0x000fe200080e06ff */
[----:B----4-:R-:W-:Y:S01]  /*1b20*/  LEA R20, P0, R6, UR14, 0x1 ;  /* 0x0000000e06147c11 */ /* 0x010fe2000f8008ff */
[----:B------:R-:W-:Y:S01]  /*1b30*/  UIADD3 UR14, UPT, UPT, -UR27, UR20, URZ ;  /* 0x000000141b0e7290 */ /* 0x000fe2000fffe1ff */
[----:B------:R-:W-:Y:S01]  /*1b40*/  LEA.HI.X R152, R8, UR17, R9, 0x1, P1 ;  /* 0x0000001108987c11 */ /* 0x000fe200088f0c09 */
[----:B------:R-:W-:Y:S01]  /*1b50*/  IMAD.U32 R0, RZ, RZ, UR12 ;  /* 0x0000000cff007e24 */ /* 0x000fe2000f8e00ff */
[----:B------:R-:W-:Y:S01]  /*1b60*/  LEA.HI.X R19, R6, UR15, R7, 0x1, P0 ;  /* 0x0000000f06137c11 */ /* 0x000fe200080f0c07 */
[----:B------:R1:W-:Y:S01]  /*1b70*/  STL [R1+0x78], R20 ;  /* 0x0000781401007387 */ /* 0x0003e20000100800 */
[----:B------:R-:W-:Y:S01]  /*1b80*/  IMAD.U32 R6, RZ, RZ, UR13 ;  /* 0x0000000dff067e24 */ /* 0x000fe2000f8e00ff */
[----:B------:R-:W-:Y:S01]  /*1b90*/  ISETP.GE.AND P0, PT, R2, UR14, PT ;  /* 0x0000000e02007c0c */ /* 0x000fe2000bf06270 */
[----:B------:R-:W-:Y:S01]  /*1ba0*/  IMAD.WIDE.U32 R12, R0, UR26, R12 ;  /* 0x0000001a000c7c25 */ /* 0x000fe2000f8e000c */
[----:B------:R1:W-:Y:S01]  /*1bb0*/  STL [R1+0xc], R152 ;  /* 0x00000c9801007387 */ /* 0x0003e20000100800 */
[----:B------:R-:W-:-:S02]  /*1bc0*/  LOP3.LUT R0, R214, 0x18, RZ, 0xc0, !PT ;  /* 0x00000018d6007812 */ /* 0x000fc400078ec0ff */
[----:B------:R-:W-:Y:S01]  /*1bd0*/  LEA R220, R10, UR5, 0x1 ;  /* 0x000000050adc7c11 */ /* 0x000fe2000f8e08ff */
[----:B------:R1:W-:Y:S01]  /*1be0*/  STL [R1+0x74], R19 ;  /* 0x0000741301007387 */ /* 0x0003e20000100800 */
[----:B------:R-:W-:Y:S01]  /*1bf0*/  LOP3.LUT R17, R0, 0xc0, R158, 0xf8, !PT ;  /* 0x000000c000117812 */ /* 0x000fe200078ef89e */
[----:B------:R-:W-:Y:S02]  /*1c00*/  IMAD R7, R6, UR26, R13 ;  /* 0x0000001a06077c24 */ /* 0x000fe4000f8e020d */
        /* <DEDUP_REMOVED lines=32> */
.L_x_1006:
[----:B------:R3:W-:Y:S02]  /*1e10*/  STS.128 [R220+0x4000], RZ ;  /* 0x004000ffdc007388 */ /* 0x0007e40000000c00 */
.L_x_1005:
[----:B------:R-:W-:Y:S05]  /*1e20*/  BSYNC.RECONVERGENT B0 ;  /* 0x0000000000007941 */ /* 0x000fea0003800200 */
.L_x_1004:
        /* <DEDUP_REMOVED lines=36> */
.L_x_1009:
[----:B------:R2:W-:Y:S02]  /*2070*/  STS.128 [R220+0x4800], RZ ;  /* 0x004800ffdc007388 */ /* 0x0005e40000000c00 */
.L_x_1008:
[----:B------:R-:W-:Y:S05]  /*2080*/  BSYNC.RECONVERGENT B0 ;  /* 0x0000000000007941 */ /* 0x000fea0003800200 */
.L_x_1007:
        /* <DEDUP_REMOVED lines=36> */
.L_x_1012:
[----:B------:R2:W-:Y:S02]  /*22d0*/  STS.128 [R220+0x5000], RZ ;  /* 0x005000ffdc007388 */ /* 0x0005e40000000c00 */
.L_x_1011:
[----:B------:R-:W-:Y:S05]  /*22e0*/  BSYNC.RECONVERGENT B0 ;  /* 0x0000000000007941 */ /* 0x000fea0003800200 */
.L_x_1010:
        /* <DEDUP_REMOVED lines=37> */
.L_x_1015:
[----:B------:R2:W-:Y:S02]  /*2540*/  STS.128 [R220+0x5800], RZ ;  /* 0x005800ffdc007388 */ /* 0x0005e40000000c00 */
.L_x_1014:
[----:B------:R-:W-:Y:S05]  /*2550*/  BSYNC.RECONVERGENT B0 ;  /* 0x0000000000007941 */ /* 0x000fea0003800200 */
.L_x_1013:
        /* <DEDUP_REMOVED lines=33> */
.L_x_1018:
[----:B------:R2:W-:Y:S02]  /*2770*/  STS.128 [R220+0x8000], RZ ;  /* 0x008000ffdc007388 */ /* 0x0005e40000000c00 */
.L_x_1017:
[----:B------:R-:W-:Y:S05]  /*2780*/  BSYNC.RECONVERGENT B0 ;  /* 0x0000000000007941 */ /* 0x000fea0003800200 */
.L_x_1016:
        /* <DEDUP_REMOVED lines=10> */
[C---:B------:R-:W-:Y:S02]  /*2830*/  LEA R4, P2, R0.reuse, R153, 0x1 ;  /* 0x0000009900047211 */ /* 0x040fe400078408ff */
        /* <DEDUP_REMOVED lines=20> */
.L_x_1021:
[----:B------:R2:W-:Y:S02]  /*2980*/  STS.128 [R220+0x8800], RZ ;  /* 0x008800ffdc007388 */ /* 0x0005e40000000c00 */
.L_x_1020:
[----:B------:R-:W-:Y:S05]  /*2990*/  BSYNC.RECONVERGENT B0 ;  /* 0x0000000000007941 */ /* 0x000fea0003800200 */
.L_x_1019:
        /* <DEDUP_REMOVED lines=15> */
[----:B-12---:R-:W-:-:S03]  /*2a90*/  IMAD.U32 R4, RZ, RZ, UR10 ;  /* 0x0000000aff047e24 */ /* 0x006fc6000f8e00ff */
[----:B------:R-:W1:Y:S01]  /*2aa0*/  LDCU UR7, c[0x0][0x3e0] ;  /* 0x00007c00ff0777ac */ /* 0x000e620008000800 */
[----:B------:R-:W-:-:S05]  /*2ab0*/  IMAD.U32 R5, RZ, RZ, UR11 ;  /* 0x0000000bff057e24 */ /* 0x000fca000f8e00ff */
[----:B------:R-:W2:Y:S01]  /*2ac0*/  @P0 LDG.E R4, desc[UR28][R4.64] ;  /* 0x0000001c04040981 */ /* 0x000ea2000c1e1900 */
[----:B-----5:R-:W2:Y:S01]  /*2ad0*/  @P0 MUFU.RCP R0, UR6 ;  /* 0x0000000600000d08 */ /* 0x020ea20008001000 */
[----:B------:R-:W-:Y:S01]  /*2ae0*/  USHF.L.U64.HI UR6, UR8, 0x6, UR9 ;  /* 0x0000000608067899 */ /* 0x000fe20008010209 */
[----:B------:R-:W-:Y:S01]  /*2af0*/  LOP3.LUT R146, R213, 0x1f0, RZ, 0xc0, !PT ;  /* 0x000001f0d5927812 */ /* 0x000fe200078ec0ff */
[----:B------:R-:W-:Y:S02]  /*2b00*/  USHF.L.U32 UR32, UR8, 0x6, URZ ;  /* 0x0000000608207899 */ /* 0x000fe400080006ff */
[----:B------:R-:W-:Y:S02]  /*2b10*/  UIMAD UR6, UR6, UR13, URZ ;  /* 0x0000000d060672a4 */ /* 0x000fe4000f8e02ff */
[----:B------:R-:W-:Y:S02]  /*2b20*/  UIMAD.WIDE.U32 UR32, UR32, UR13, URZ ;  /* 0x0000000d202072a5 */ /* 0x000fe4000f8e00ff */
[----:B-1----:R-:W-:-:S04]  /*2b30*/  UIMAD UR7, UR25, UR7, UR26 ;  /* 0x00000007190772a4 */ /* 0x002fc8000f8e021a */
[----:B------:R-:W-:-:S04]  /*2b40*/  USHF.L.U32 UR10, UR7, 0x5, URZ ;  /* 0x00000005070a7899 */ /* 0x000fc800080006ff */
[----:B------:R-:W-:Y:S01]  /*2b50*/  USHF.R.S32.HI UR11, URZ, 0x1f, UR10 ;  /* 0x0000001fff0b7899 */ /* 0x000fe2000801140a */
[----:B------:R-:W-:Y:S01]  /*2b60*/  BAR.SYNC.DEFER_BLOCKING 0x0 ;  /* 0x0000000000007b1d */ /* 0x000fe20000010000 */
[----:B--2---:R-:W-:-:S05]  /*2b70*/  @P0 FMUL.FTZ R0, R4, R0 ;  /* 0x0000000004000220 */ /* 0x004fca0000410000 */
[----:B------:R-:W-:Y:S02]  /*2b80*/  @P0 R2UR UR7, R0 ;  /* 0x00000000000702ca */ /* 0x000fe400000e0000 */
[----:B------:R-:W-:-:S04]  /*2b90*/  LOP3.LUT R0, R219, 0x1f, RZ, 0xc0, !PT ;  /* 0x0000001fdb007812 */ /* 0x000fc800078ec0ff */
[----:B------:R-:W-:Y:S01]  /*2ba0*/  IADD3 R151, P1, P0, R16, UR10, R0 ;  /* 0x0000000a10977c10 */ /* 0x000fe2000f83e000 */
[----:B------:R-:W-:-:S03]  /*2bb0*/  UIADD3 UR10, UPT, UPT, UR33, UR6, URZ ;  /* 0x00000006210a7290 */ /* 0x000fc6000fffe0ff */
[----:B------:R-:W-:Y:S01]  /*2bc0*/  UMOV UR6, URZ ;  /* 0x000000ff00067c82 */ /* 0x000fe20008000000 */
[----:B------:R-:W-:Y:S02]  /*2bd0*/  IADD3.X R156, PT, PT, R15, UR11, RZ, P1, P0 ;  /* 0x0000000b0f9c7c10 */ /* 0x000fe40008fe04ff */
        /* <DEDUP_REMOVED lines=27> */
.L_x_1024:
[----:B------:R2:W-:Y:S01]  /*2d90*/  STS.128 [R220+0xb000], RZ ;  /* 0x00b000ffdc007388 */ /* 0x0005e20000000c00 */
[----:B------:R-:W-:Y:S05]  /*2da0*/  BRA `(.L_x_1025) ;  /* 0x00000000000c7947 */ /* 0x000fea0003800000 */
.L_x_1023:
[----:B------:R1:W-:Y:S04]  /*2db0*/  STS.128 [R220+0x9000], RZ ;  /* 0x009000ffdc007388 */ /* 0x0003e80000000c00 */
[----:B------:R1:W-:Y:S04]  /*2dc0*/  STS.128 [R220+0xa000], RZ ;  /* 0x00a000ffdc007388 */ /* 0x0003e80000000c00 */
[----:B------:R1:W-:Y:S02]  /*2dd0*/  STS.128 [R220+0xb000], RZ ;  /* 0x00b000ffdc007388 */ /* 0x0003e40000000c00 */
.L_x_1025:
[----:B------:R-:W-:Y:S05]  /*2de0*/  BSYNC.RECONVERGENT B0 ;  /* 0x0000000000007941 */ /* 0x000fea0003800200 */
.L_x_1022:
[----:B------:R-:W-:Y:S01]  /*2df0*/  ISETP.GE.AND P0, PT, R14, UR12, PT ;  /* 0x0000000c0e007c0c */ /* 0x000fe2000bf06270 */
[----:B------:R-:W-:Y:S01]  /*2e00*/  BSSY.RECONVERGENT B0, `(.L_x_1026) ;  /* 0x0000026000007945 */ /* 0x000fe20003800200 */
[----:B------:R-:W-:Y:S02]  /*2e10*/  LOP3.LUT R157, R17, 0x8, R213, 0x78, !PT ;  /* 0x00000008119d7812 */ /* 0x000fe400078e78d5 */
[----:B------:R-:W-:Y:S02]  /*2e20*/  LOP3.LUT R145, R2, 0x7, RZ, 0xc0, !PT ;  /* 0x0000000702917812 */ /* 0x000fe400078ec0ff */
[----:B------:R-:W-:Y:S01]  /*2e30*/  LOP3.LUT R215, R18, 0x3e00, RZ, 0xc0, !PT ;  /* 0x00003e0012d77812 */ /* 0x000fe200078ec0ff */
[----:B------:R3:W-:Y:S01]  /*2e40*/  STL [R1], R157 ;  /* 0x0000009d01007387 */ /* 0x0007e20000100800 */
[----:B-12---:R-:W-:Y:S02]  /*2e50*/  LOP3.LUT R5, R219, 0x8, RZ, 0xc0, !PT ;  /* 0x00000008db057812 */ /* 0x006fe400078ec0ff */
[----:B------:R-:W-:-:S03]  /*2e60*/  LOP3.LUT R4, R158, 0x120, RZ, 0xc0, !PT ;  /* 0x000001209e047812 */ /* 0x000fc600078ec0ff */
[----:B------:R3:W-:Y:S04]  /*2e70*/  @P0 STS.128 [R220+0x9800], RZ ;  /* 0x009800ffdc000388 */ /* 0x0007e80000000c00 */
[----:B------:R3:W-:Y:S04]  /*2e80*/  @P0 STS.128 [R220+0xa800], RZ ;  /* 0x00a800ffdc000388 */ /* 0x0007e80000000c00 */
[----:B------:R3:W-:Y:S01]  /*2e90*/  @P0 STS.128 [R220+0xb800], RZ ;  /* 0x00b800ffdc000388 */ /* 0x0007e20000000c00 */
[----:B------:R-:W-:Y:S05]  /*2ea0*/  @P0 BRA `(.L_x_1027) ;  /* 0x00000000006c0947 */ /* 0x000fea0003800000 */
[----:B------:R-:W1:Y:S01]  /*2eb0*/  LDCU UR7, c[0x0][0x440] ;  /* 0x00008800ff0777ac */ /* 0x000e620008000800 */
[----:B------:R-:W-:-:S04]  /*2ec0*/  ULEA UR12, UP0, UR8, UR32, 0x5 ;  /* 0x00000020080c7291 */ /* 0x000fc8000f8028ff */
[----:B------:R-:W-:Y:S02]  /*2ed0*/  ULEA.HI.X UR11, UR8, UR10, UR9, 0x5, UP0 ;  /* 0x0000000a080b7291 */ /* 0x000fe400080f2c09 */
[----:B------:R-:W-:-:S04]  /*2ee0*/  IMAD.U32 R0, RZ, RZ, UR12 ;  /* 0x0000000cff007e24 */ /* 0x000fc8000f8e00ff */
[----:B------:R-:W-:Y:S01]  /*2ef0*/  IMAD.U32 R3, RZ, RZ, UR11 ;  /* 0x0000000bff037e24 */ /* 0x000fe2000f8e00ff */
[C---:B------:R-:W-:Y:S02]  /*2f00*/  LEA R2, P2, R0.reuse, R20, 0x1 ;  /* 0x0000001400027211 */ /* 0x040fe400078408ff */
[----:B-1----:R-:W-:Y:S02]  /*2f10*/  ISETP.GE.AND P1, PT, R159, UR7, PT ;  /* 0x000000079f007c0c */ /* 0x002fe4000bf26270 */
        /* <DEDUP_REMOVED lines=19> */
.L_x_1028:
[----:B------:R2:W-:Y:S02]  /*3050*/  STS.128 [R220+0xb800], RZ ;  /* 0x00b800ffdc007388 */ /* 0x0005e40000000c00 */
.L_x_1027:
[----:B------:R-:W-:Y:S05]  /*3060*/  BSYNC.RECONVERGENT B0 ;  /* 0x0000000000007941 */ /* 0x000fea0003800200 */
.L_x_1026:
[----:B------:R-:W-:Y:S01]  /*3070*/  LOP3.LUT R0, R18, 0x100, RZ, 0xc0, !PT ;  /* 0x0000010012007812 */ /* 0x000fe200078ec0ff */
[----:B------:R-:W-:Y:S01]  /*3080*/  UIADD3 UR23, UPT, UPT, UR30, UR23, -UR20 ;  /* 0x000000171e177290 */ /* 0x000fe2000fffe814 */
[----:B-12---:R-:W-:Y:S01]  /*3090*/  LOP3.LUT R3, R17, R5, RZ, 0x3c, !PT ;  /* 0x0000000511037212 */ /* 0x006fe200078e3cff */
        /* <DEDUP_REMOVED lines=12> */
[----:B------:R-:W2:Y:S04]  /*3160*/  LDSM.16.M88.4 R12, [R0+0x6000] ;  /* 0x00600000000c783b */ /* 0x000ea80000000200 */
[----:B------:R-:W5:Y:S04]  /*3170*/  LDSM.16.M88.4 R20, [R0+0x6400] ;  /* 0x006400000014783b */ /* 0x000f680000000200 */
[----:B------:R-:W3:Y:S04]  /*3180*/  LDSM.16.M88.4 R24, [R0+0x6800] ;  /* 0x006800000018783b */ /* 0x000ee80000000200 */
[----:B------:R-:W3:Y:S01]  /*3190*/  LDSM.16.M88.4 R32, [R0+0x6c00] ;  /* 0x006c00000020783b */ /* 0x000ee20000000200 */
[----:B-1----:R-:W-:-:S02]  /*31a0*/  IMAD.IADD R3, R144, 0x1, R2 ;  /* 0x0000000190037824 */ /* 0x002fc400078e0202 */
[----:B------:R-:W-:Y:S01]  /*31b0*/  IMAD.IADD R2, R0, 0x1, R2 ;  /* 0x0000000100027824 */ /* 0x000fe200078e0202 */
[----:B----4-:R-:W1:Y:S04]  /*31c0*/  LDSM.16.M88.4 R8, [R144] ;  /* 0x000000009008783b */ /* 0x010e680000000200 */
[----:B------:R-:W-:Y:S04]  /*31d0*/  LDSM.16.M88.4 R16, [R3+0x1000] ;  /* 0x001000000310783b */ /* 0x000fe80000000200 */
[----:B------:R-:W4:Y:S04]  /*31e0*/  LDSM.16.M88.4 R40, [R2+0x6800] ;  /* 0x006800000228783b */ /* 0x000f280000000200 */
[----:B------:R-:W4:Y:S04]  /*31f0*/  LDSM.16.M88.4 R36, [R2+0x6c00] ;  /* 0x006c00000224783b */ /* 0x000f280000000200 */
[----:B------:R-:W4:Y:S04]  /*3200*/  LDSM.16.M88.4 R28, [R2+0x6000] ;  /* 0x00600000021c783b */ /* 0x000f280000000200 */
[----:B------:R-:W4:Y:S01]  /*3210*/  LDSM.16.M88.4 R44, [R2+0x6400] ;  /* 0x00640000022c783b */ /* 0x000f220000000200 */
[C---:B--2---:R-:W-:Y:S03]  /*3220*/  HMMA.16816.F32.BF16 R72, R4.reuse, R12, RZ ;  /* 0x0000000c0448723c */ /* 0x044fe600000418ff */
[----:B------:R-:W-:Y:S04]  /*3230*/  LDSM.16.M88.4 R48, [R0+0x7800] ;  /* 0x007800000030783b */ /* 0x000fe80000000200 */
[----:B------:R-:W-:Y:S01]  /*3240*/  LDSM.16.M88.4 R52, [R0+0x7c00] ;  /* 0x007c00000034783b */ /* 0x000fe20000000200 */
[C---:B------:R-:W-:Y:S08]  /*3250*/  HMMA.16816.F32.BF16 R68, R4.reuse, R14, RZ ;  /* 0x0000000e0444723c */ /* 0x040ff000000418ff */
[C---:B-----5:R-:W-:Y:S08]  /*3260*/  HMMA.16816.F32.BF16 R64, R4.reuse, R20, RZ ;  /* 0x000000140440723c */ /* 0x060ff000000418ff */
[C---:B---3--:R-:W-:Y:S08]  /*3270*/  HMMA.16816.F32.BF16 R60, R4.reuse, R24, RZ ;  /* 0x00000018043c723c */ /* 0x048ff000000418ff */
[C---:B------:R-:W-:Y:S08]  /*3280*/  HMMA.16816.F32.BF16 R56, R4.reuse, R32, RZ ;  /* 0x000000200438723c */ /* 0x040ff000000418ff */
[C---:B------:R-:W-:Y:S08]  /*3290*/  HMMA.16816.F32.BF16 R84, R4.reuse, R22, RZ ;  /* 0x000000160454723c */ /* 0x040ff000000418ff */
[C---:B------:R-:W-:Y:S08]  /*32a0*/  HMMA.16816.F32.BF16 R80, R4.reuse, R26, RZ ;  /* 0x0000001a0450723c */ /* 0x040ff000000418ff */
[----:B------:R-:W-:Y:S01]  /*32b0*/  HMMA.16816.F32.BF16 R76, R4, R34, RZ ;  /* 0x00000022044c723c */ /* 0x000fe200000418ff */
[----:B------:R-:W2:Y:S07]  /*32c0*/  LDSM.16.M88.4 R4, [R3] ;  /* 0x000000000304783b */ /* 0x000eae0000000200 */
[C---:B-1----:R-:W-:Y:S08]  /*32d0*/  HMMA.16816.F32.BF16 R108, R8.reuse, R12, RZ ;  /* 0x0000000c086c723c */ /* 0x042ff000000418ff */
[C---:B------:R-:W-:Y:S01]  /*32e0*/  HMMA.16816.F32.BF16 R140, R8.reuse, R14, RZ ;  /* 0x0000000e088c723c */ /* 0x040fe200000418ff */
[----:B------:R-:W1:Y:S07]  /*32f0*/  LDSM.16.M88.4 R12, [R144+0x3000] ;  /* 0x00300000900c783b */ /* 0x000e6e0000000200 */
[C---:B------:R-:W-:Y:S08]  /*3300*/  HMMA.16816.F32.BF16 R96, R8.reuse, R20, RZ ;  /* 0x000000140860723c */ /* 0x040ff000000418ff */
[C---:B------:R-:W-:Y:S01]  /*3310*/  HMMA.16816.F32.BF16 R136, R8.reuse, R22, RZ ;  /* 0x000000160888723c */ /* 0x040fe200000418ff */
[----:B------:R-:W-:Y:S07]  /*3320*/  LDSM.16.M88.4 R20, [R0+0x7400] ;  /* 0x007400000014783b */ /* 0x000fee0000000200 */
[C---:B------:R-:W-:Y:S08]  /*3330*/  HMMA.16816.F32.BF16 R92, R8.reuse, R24, RZ ;  /* 0x00000018085c723c */ /* 0x040ff000000418ff */
[C---:B------:R-:W-:Y:S01]  /*3340*/  HMMA.16816.F32.BF16 R132, R8.reuse, R26, RZ ;  /* 0x0000001a0884723c */ /* 0x040fe200000418ff */
[----:B------:R-:W3:Y:S07]  /*3350*/  LDSM.16.M88.4 R24, [R0+0x7000] ;  /* 0x007000000018783b */ /* 0x000eee0000000200 */
[C---:B------:R-:W-:Y:S08]  /*3360*/  HMMA.16816.F32.BF16 R88, R8.reuse, R32, RZ ;  /* 0x000000200858723c */ /* 0x040ff000000418ff */
[----:B------:R-:W-:Y:S01]  /*3370*/  HMMA.16816.F32.BF16 R120, R8, R34, RZ ;  /* 0x000000220878723c */ /* 0x000fe200000418ff */
[----:B------:R-:W5:Y:S07]  /*3380*/  LDSM.16.M88.4 R8, [R144+0x2000] ;  /* 0x002000009008783b */ /* 0x000f6e0000000200 */
[C---:B----4-:R-:W-:Y:S08]  /*3390*/  HMMA.16816.F32.BF16 R100, R16.reuse, R40, R60 ;  /* 0x000000281064723c */ /* 0x050ff0000004183c */
        /* <DEDUP_REMOVED lines=8> */
[----:B------:R-:W-:Y:S08]  /*3420*/  HMMA.16816.F32.BF16 R32, R16, R38, R76 ;  /* 0x000000261020723c */ /* 0x000ff0000004184c */
[C---:B--2---:R-:W-:Y:S01]  /*3430*/  HMMA.16816.F32.BF16 R60, R4.reuse, R44, R96 ;  /* 0x0000002c043c723c */ /* 0x044fe20000041860 */
[----:B------:R-:W-:Y:S07]  /*3440*/  LDSM.16.M88.4 R96, [R2+0x7c00] ;  /* 0x007c00000260783b */ /* 0x000fee0000000200 */
[C---:B------:R-:W-:Y:S08]  /*3450*/  HMMA.16816.F32.BF16 R16, R4.reuse, R28, R108 ;  /* 0x0000001c0410723c */ /* 0x040ff0000004186c */
[C---:B------:R-:W-:Y:S08]  /*3460*/  HMMA.16816.F32.BF16 R44, R4.reuse, R46, R136 ;  /* 0x0000002e042c723c */ /* 0x040ff00000041888 */
[C---:B------:R-:W-:Y:S08]  /*3470*/  HMMA.16816.F32.BF16 R72, R4.reuse, R40, R92 ;  /* 0x000000280448723c */ /* 0x040ff0000004185c */
[C---:B------:R-:W-:Y:S08]  /*3480*/  HMMA.16816.F32.BF16 R88, R4.reuse, R36, R88 ;  /* 0x000000240458723c */ /* 0x040ff00000041858 */
[C---:B------:R-:W-:Y:S08]  /*3490*/  HMMA.16816.F32.BF16 R28, R4.reuse, R30, R140 ;  /* 0x0000001e041c723c */ /* 0x040ff0000004188c */
[C---:B------:R-:W-:Y:S08]  /*34a0*/  HMMA.16816.F32.BF16 R64, R4.reuse, R42, R132 ;  /* 0x0000002a0440723c */ /* 0x040ff00000041884 */
[----:B------:R-:W-:Y:S01]  /*34b0*/  HMMA.16816.F32.BF16 R76, R4, R38, R120 ;  /* 0x00000026044c723c */ /* 0x000fe20000041878 */
[----:B------:R-:W2:Y:S04]  /*34c0*/  LDSM.16.M88.4 R4, [R3+0x2000] ;  /* 0x002000000304783b */ /* 0x000ea80000000200 */
[----:B------:R-:W-:Y:S03]  /*34d0*/  LDSM.16.M88.4 R120, [R2+0x8c00] ;  /* 0x008c00000278783b */ /* 0x000fe60000000200 */
[C---:B-1----:R-:W-:Y:S01]  /*34e0*/  HMMA.16816.F32.BF16 R136, R12.reuse, R48, R100 ;  /* 0x000000300c88723c */ /* 0x042fe20000041864 */
[----:B------:R-:W1:Y:S07]  /*34f0*/  LDSM.16.M88.4 R100, [R2+0x7800] ;  /* 0x007800000264783b */ /* 0x000e6e0000000200 */
[C---:B------:R-:W-:Y:S08]  /*3500*/  HMMA.16816.F32.BF16 R140, R12.reuse, R52, R124 ;  /* 0x000000340c8c723c */ /* 0x040ff0000004187c */
[C---:B---3--:R-:W-:Y:S08]  /*3510*/  HMMA.16816.F32.BF16 R116, R12.reuse, R24, R116 ;  /* 0x000000180c74723c */ /* 0x048ff00000041874 */
[C---:B------:R-:W-:Y:S08]  /*3520*/  HMMA.16816.F32.BF16 R108, R12.reuse, R20, R104 ;  /* 0x000000140c6c723c */ /* 0x040ff00000041868 */
[C---:B------:R-:W-:Y:S08]  /*3530*/  HMMA.16816.F32.BF16 R128, R12.reuse, R26, R128 ;  /* 0x0000001a0c80723c */ /* 0x040ff00000041880 */
[C---:B------:R-:W-:Y:S08]  /*3540*/  HMMA.16816.F32.BF16 R112, R12.reuse, R22, R112 ;  /* 0x000000160c70723c */ /* 0x040ff00000041870 */
[C---:B------:R-:W-:Y:S08]  /*3550*/  HMMA.16816.F32.BF16 R132, R12.reuse, R50, R56 ;  /* 0x000000320c84723c */ /* 0x040ff00000041838 */
[----:B------:R-:W-:Y:S08]  /*3560*/  HMMA.16816.F32.BF16 R124, R12, R54, R32 ;  /* 0x000000360c7c723c */ /* 0x000ff00000041820 */
[C---:B-----5:R-:W-:Y:S08]  /*3570*/  HMMA.16816.F32.BF16 R36, R8.reuse, R26, R28 ;  /* 0x0000001a0824723c */ /* 0x060ff0000004181c */
[C---:B------:R-:W-:Y:S01]  /*3580*/  HMMA.16816.F32.BF16 R40, R8.reuse, R24, R16 ;  /* 0x000000180828723c */ /* 0x040fe20000041810 */
        /* <DEDUP_REMOVED lines=10> */
[C---:B--2---:R-:W-:Y:S01]  /*3630*/  HMMA.16816.F32.BF16 R104, R4.reuse, R68, R40 ;  /* 0x000000440468723c */ /* 0x044fe20000041828 */
[----:B------:R-:W-:Y:S07]  /*3640*/  LDSM.16.M88.4 R40, [R0+0x8800] ;  /* 0x008800000028783b */ /* 0x000fee0000000200 */
[C---:B------:R-:W-:Y:S01]  /*3650*/  HMMA.16816.F32.BF16 R92, R4.reuse, R70, R36 ;  /* 0x00000046045c723c */ /* 0x040fe20000041824 */
[----:B------:R-:W-:Y:S07]  /*3660*/  LDSM.16.M88.4 R36, [R0+0x8c00] ;  /* 0x008c00000024783b */ /* 0x000fee0000000200 */
[C---:B------:R-:W-:Y:S01]  /*3670*/  HMMA.16816.F32.BF16 R88, R4.reuse, R84, R28 ;  /* 0x000000540458723c */ /* 0x040fe2000004181c */
[----:B------:R-:W-:Y:S07]  /*3680*/  LDSM.16.M88.4 R28, [R0+0x8400] ;  /* 0x00840000001c783b */ /* 0x000fee0000000200 */
[C---:B-1----:R-:W-:Y:S01]  /*3690*/  HMMA.16816.F32.BF16 R72, R4.reuse, R102, R12 ;  /* 0x000000660448723c */ /* 0x042fe2000004180c */
[----:B------:R-:W-:Y:S07]  /*36a0*/  LDSM.16.M88.4 R12, [R144+0x4000] ;  /* 0x00400000900c783b */ /* 0x000fee0000000200 */
[C---:B------:R-:W-:Y:S01]  /*36b0*/  HMMA.16816.F32.BF16 R64, R4.reuse, R96, R32 ;  /* 0x000000600440723c */ /* 0x040fe20000041820 */
[----:B------:R1:W2:Y:S07]  /*36c0*/  LDSM.16.M88.4 R32, [R0+0x8000] ;  /* 0x008000000020783b */ /* 0x0002ae0000000200 */
[C---:B------:R-:W-:Y:S01]  /*36d0*/  HMMA.16816.F32.BF16 R80, R4.reuse, R86, R24 ;  /* 0x000000560450723c */ /* 0x040fe20000041818 */
[----:B------:R-:W-:Y:S07]  /*36e0*/  LDSM.16.M88.4 R24, [R2+0x8000] ;  /* 0x008000000218783b */ /* 0x000fee0000000200 */
[C---:B------:R-:W-:Y:S01]  /*36f0*/  HMMA.16816.F32.BF16 R76, R4.reuse, R100, R20 ;  /* 0x00000064044c723c */ /* 0x040fe20000041814 */
[----:B------:R4:W-:Y:S07]  /*3700*/  LDSM.16.M88.4 R20, [R2+0x8400] ;  /* 0x008400000214783b */ /* 0x0009ee0000000200 */
[----:B------:R-:W-:Y:S01]  /*3710*/  HMMA.16816.F32.BF16 R52, R4, R98, R52 ;  /* 0x000000620434723c */ /* 0x000fe20000041834 */
[----:B------:R5:W2:Y:S01]  /*3720*/  LDSM.16.M88.4 R4, [R3+0x4000] ;  /* 0x004000000304783b */ /* 0x000aa20000000200 */
[----:B-1----:R-:W-:Y:S01]  /*3730*/  IADD3 R0, PT, PT, R145, UR27, R146 ;  /* 0x0000001b91007c10 */ /* 0x002fe2000fffe092 */
[----:B------:R-:W-:-:S04]  /*3740*/  DEPBAR.LE SB0, 0x0 ;  /* 0x000080000000791a */ /* 0x000fc80000000000 */
[----:B------:R-:W-:Y:S01]  /*3750*/  VIADD R224, R0, UR30 ;  /* 0x0000001e00e07c36 */ /* 0x000fe20008000000 */
[C---:B---3--:R-:W-:Y:S08]  /*3760*/  HMMA.16816.F32.BF16 R108, R16.reuse, R84, R108 ;  /* 0x00000054106c723c */ /* 0x048ff0000004186c */
[----:B------:R-:W-:Y:S01]  /*3770*/  HMMA.16816.F32.BF16 R84, R16, R86, R112 ;  /* 0x000000561054723c */ /* 0x000fe20000041870 */
[----:B----4-:R-:W-:-:S05]  /*3780*/  IMAD.SHL.U32 R2, R219, 0x2, RZ ;  /* 0x00000002db027824 */ /* 0x010fca00078e00ff */
[----:B------:R-:W-:Y:S01]  /*3790*/  LOP3.LUT R147, R2, 0x6, RZ, 0xc0, !PT ;  /* 0x0000000602937812 */ /* 0x000fe200078ec0ff */
[----:B------:R-:W-:Y:S01]  /*37a0*/  IMAD.U32 R2, RZ, RZ, UR30 ;  /* 0x0000001eff027e24 */ /* 0x000fe2000f8e00ff */
[C---:B------:R-:W-:Y:S01]  /*37b0*/  HMMA.16816.F32.BF16 R112, R16.reuse, R100, R136 ;  /* 0x000000641070723c */ /* 0x040fe20000041888 */
[----:B-----5:R-:W-:Y:S02]  /*37c0*/  IMAD.U32 R3, RZ, RZ, UR13 ;  /* 0x0000000dff037e24 */ /* 0x020fe4000f8e00ff */
[----:B------:R1:W-:Y:S05]  /*37d0*/  STL [R1+0x70], R147 ;  /* 0x0000709301007387 */ /* 0x0003ea0000100800 */
[C---:B------:R-:W-:Y:S08]  /*37e0*/  HMMA.16816.F32.BF16 R60, R16.reuse, R68, R116 ;  /* 0x00000044103c723c */ /* 0x040ff00000041874 */
[C---:B------:R-:W-:Y:S08]  /*37f0*/  HMMA.16816.F32.BF16 R56, R16.reuse, R70, R128 ;  /* 0x000000461038723c */ /* 0x040ff00000041880 */
[----:B------:R-:W-:Y:S08]  /*3800*/  HMMA.16816.F32.BF16 R100, R16, R102, R132 ;  /* 0x000000661064723c */ /* 0x000ff00000041884 */
        /* <DEDUP_REMOVED lines=9> */
[----:B------:R-:W-:Y:S08]  /*38a0*/  HMMA.16816.F32.BF16 R96, R16, R98, R124 ;  /* 0x000000621060723c */ /* 0x000ff0000004187c */
        /* <DEDUP_REMOVED lines=14> */
[----:B------:R-:W-:-:S02]  /*3990*/  IMAD R7, R3, 0x40, R147 ;  /* 0x0000004003077824 */ /* 0x000fc400078e0293 */
[----:B------:R-:W-:-:S05]  /*39a0*/  VIADD R4, R0, UR23 ;  /* 0x0000001700047c36 */ /* 0x000fca0008000000 */
[----:B------:R-:W-:Y:S01]  /*39b0*/  HMMA.16816.F32.BF16 R124, R44, R48, R28 ;  /* 0x000000302c7c723c */ /* 0x000fe2000004181c */
[C---:B------:R-:W-:Y:S01]  /*39c0*/  VIADD R29, R7.reuse, 0x38 ;  /* 0x00000038071d7836 */ /* 0x040fe20000000000 */
[C-C-:B------:R-:W-:Y:S01]  /*39d0*/  VIADDMNMX R225, R4.reuse, 0x1, R2.reuse, PT ;  /* 0x0000000104e17846 */ /* 0x140fe20003800102 */
[C---:B------:R-:W-:Y:S01]  /*39e0*/  VIADD R48, R7.reuse, UR20 ;  /* 0x0000001407307c36 */ /* 0x040fe20008000000 */
[--C-:B------:R-:W-:Y:S01]  /*39f0*/  VIADDMNMX R227, R4, 0x9, R2.reuse, PT ;  /* 0x0000000904e37846 */ /* 0x100fe20003800102 */
[----:B------:R-:W-:Y:S01]  /*3a00*/  VIADD R49, R224, 0x40 ;  /* 0x00000040e0317836 */ /* 0x000fe20000000000 */
[C-C-:B------:R-:W-:Y:S01]  /*3a10*/  VIADDMNMX R226, R4.reuse, 0x41, R2.reuse, PT ;  /* 0x0000004104e27846 */ /* 0x140fe20003800102 */
[----:B------:R-:W-:Y:S01]  /*3a20*/  VIADD R28, R7, 0x39 ;  /* 0x00000039071c7836 */ /* 0x000fe20000000000 */
[----:B------:R-:W-:Y:S01]  /*3a30*/  HMMA.16816.F32.BF16 R116, R8, R36, R116 ;  /* 0x000000240874723c */ /* 0x000fe20000041874 */
[----:B------:R-:W-:-:S07]  /*3a40*/  VIADDMNMX R228, R4, 0x49, R2, PT ;  /* 0x0000004904e47846 */ /* 0x000fce0003800102 */
[----:B------:R-:W-:Y:S01]  /*3a50*/  HMMA.16816.F32.BF16 R100, R8, R38, R96 ;  /* 0x000000260864723c */ /* 0x000fe20000041860 */
[----:B------:R-:W-:Y:S02]  /*3a60*/  VIADD R9, R29, UR20 ;  /* 0x000000141d097c36 */ /* 0x000fe40008000000 */
[----:B------:R-:W-:Y:S02]  /*3a70*/  VIADD R11, R7, 0x1 ;  /* 0x00000001070b7836 */ /* 0x000fe40000000000 */
[C---:B------:R-:W-:Y:S02]  /*3a80*/  VIADD R52, R9.reuse, 0xffffffd1 ;  /* 0xffffffd109347836 */ /* 0x040fe40000000000 */
[C---:B------:R-:W-:Y:S01]  /*3a90*/  VIADD R53, R9.reuse, 0xffffffd8 ;  /* 0xffffffd809357836 */ /* 0x040fe20000000000 */
[----:B------:R-:W-:Y:S01]  /*3aa0*/  HMMA.16816.F32.BF16 R96, R44, R26, R32 ;  /* 0x0000001a2c60723c */ /* 0x000fe20000041820 */
[----:B------:R-:W-:Y:S02]  /*3ab0*/  VIADD R33, R224, 0x8 ;  /* 0x00000008e0217836 */ /* 0x000fe40000000000 */
[----:B------:R-:W-:-:S02]  /*3ac0*/  VIADD R54, R9, 0xffffffe1 ;  /* 0xffffffe109367836 */ /* 0x000fc40000000000 */
[C---:B------:R-:W-:Y:S02]  /*3ad0*/  IMAD.IADD R0, R33.reuse, 0x1, -R48 ;  /* 0x0000000121007824 */ /* 0x040fe400078e0a30 */
[----:B------:R-:W-:Y:S01]  /*3ae0*/  IMAD.IADD R5, R33, 0x1, -R52 ;  /* 0x0000000121057824 */ /* 0x000fe200078e0a34 */
[C---:B-1----:R-:W-:Y:S01]  /*3af0*/  HMMA.16816.F32.BF16 R144, R44.reuse, R50, R40 ;  /* 0x000000322c90723c */ /* 0x042fe20000041828 */
[C---:B------:R-:W-:Y:S01]  /*3b00*/  VIADD R41, R9.reuse, 0xffffffc9 ;  /* 0xffffffc909297836 */ /* 0x040fe20000000000 */
[----:B------:R-:W-:Y:S01]  /*3b10*/  IABS R0, R0 ;  /* 0x0000000000007213 */ /* 0x000fe20000000000 */
[----:B------:R-:W-:Y:S02]  /*3b20*/  VIADD R43, R9, 0xffffffd0 ;  /* 0xffffffd0092b7836 */ /* 0x000fe40000000000 */
[C---:B------:R-:W-:Y:S01]  /*3b30*/  IMAD.IADD R2, R33.reuse, 0x1, -R41 ;  /* 0x0000000121027824 */ /* 0x040fe200078e0a29 */
[----:B------:R-:W-:Y:S01]  /*3b40*/  I2FP.F32.S32 R8, R0 ;  /* 0x0000000000087245 */ /* 0x000fe20000201400 */
        /* <DEDUP_REMOVED lines=9> */
[----:B------:R-:W-:Y:S01]  /*3be0*/  HMMA.16816.F32.BF16 R112, R44, R22, R12 ;  /* 0x000000162c70723c */ /* 0x000fe2000004180c */
[----:B------:R-:W-:-:S02]  /*3bf0*/  IMAD.MOV.U32 R3, RZ, RZ, R2 ;  /* 0x000000ffff037224 */ /* 0x000fc400078e0002 */
[----:B------:R-:W-:Y:S01]  /*3c00*/  IMAD.MOV.U32 R2, RZ, RZ, R0 ;  /* 0x000000ffff027224 */ /* 0x000fe200078e0000 */
[----:B------:R-:W-:Y:S01]  /*3c10*/  I2FP.F32.S32 R5, R5 ;  /* 0x0000000500057245 */ /* 0x000fe20000201400 */
[----:B------:R-:W-:Y:S01]  /*3c20*/  IMAD.MOV.U32 R0, RZ, RZ, R4 ;  /* 0x000000ffff007224 */ /* 0x000fe200078e0004 */
[----:B------:R-:W-:Y:S01]  /*3c30*/  I2FP.F32.S32 R3, R3 ;  /* 0x0000000300037245 */ /* 0x000fe20000201400 */
[C---:B------:R-:W-:Y:S01]  /*3c40*/  VIADD R55, R9.reuse, 0xffffffe8 ;  /* 0xffffffe809377836 */ /* 0x040fe20000000000 */
[----:B------:R-:W-:Y:S01]  /*3c50*/  I2FP.F32.S32 R2, R2 ;  /* 0x0000000200027245 */ /* 0x000fe20000201400 */
[----:B------:R-:W-:Y:S01]  /*3c60*/  VIADD R56, R9, 0xffffffe9 ;  /* 0xffffffe909387836 */ /* 0x000fe20000000000 */
[----:B------:R-:W-:Y:S01]  /*3c70*/  I2FP.F32.S32 R0, R0 ;  /* 0x0000000000007245 */ /* 0x000fe20000201400 */
[----:B------:R-:W-:Y:S01]  /*3c80*/  HMMA.16816.F32.BF16 R108, R44, R20, R16 ;  /* 0x000000142c6c723c */ /* 0x000fe20000041810 */
[----:B------:R-:W-:Y:S01]  /*3c90*/  FFMA.FTZ R21, R5, -UR6, R71 ;  /* 0x8000000605157c23 */ /* 0x000fe20008010047 */
[----:B------:R-:W-:Y:S01]  /*3ca0*/  FFMA.FTZ R15, R2, -UR6, R95 ;  /* 0x80000006020f7c23 */ /* 0x000fe2000801005f */
[----:B------:R-:W-:-:S02]  /*3cb0*/  IMAD.IADD R2, R33, 0x1, -R42 ;  /* 0x0000000121027824 */ /* 0x000fc400078e0a2a */
[----:B------:R-:W-:Y:S01]  /*3cc0*/  FFMA.FTZ R10, R0, -UR6, R90 ;  /* 0x80000006000a7c23 */ /* 0x000fe2000801005a */
[----:B------:R-:W-:Y:S02]  /*3cd0*/  IMAD.IADD R0, R33, 0x1, -R51 ;  /* 0x0000000121007824 */ /* 0x000fe400078e0a33 */
[----:B------:R-:W-:Y:S01]  /*3ce0*/  FFMA.FTZ R19, R3, -UR6, R94 ;  /* 0x8000000603137c23 */ /* 0x000fe2000801005e */
[C---:B------:R-:W-:Y:S01]  /*3cf0*/  IMAD.IADD R4, R33.reuse, 0x1, -R54 ;  /* 0x0000000121047824 */ /* 0x040fe200078e0a36 */
[----:B------:R-:W-:Y:S01]  /*3d00*/  HMMA.16816.F32.BF16 R84, R44, R24, R60 ;  /* 0x000000182c54723c */ /* 0x000fe2000004183c */
        /* <DEDUP_REMOVED lines=24> */
[----:B------:R-:W-:Y:S02]  /*3e90*/  IMAD.IADD R2, R49, 0x1, -R48 ;  /* 0x0000000131027824 */ /* 0x000fe400078e0a30 */
[----:B------:R-:W-:Y:S01]  /*3ea0*/  FFMA.FTZ R3, R0, -UR6, R79 ;  /* 0x8000000600037c23 */ /* 0x000fe2000801004f */
[----:B------:R-:W-:Y:S01]  /*3eb0*/  VIADD R0, R33, -UR22 ;  /* 0x8000001621007c36 */ /* 0x000fe20008000000 */
[C---:B------:R-:W-:Y:S01]  /*3ec0*/  HMMA.16816.F32.BF16 R60, R44.reuse, R122, R100 ;  /* 0x0000007a2c3c723c */ /* 0x040fe20000041864 */
[C---:B------:R-:W-:Y:S01]  /*3ed0*/  VIADD R16, R7.reuse, 0x11 ;  /* 0x0000001107107836 */ /* 0x040fe20000000000 */
[----:B------:R-:W-:Y:S01]  /*3ee0*/  IABS R2, R2 ;  /* 0x0000000200027213 */ /* 0x000fe20000000000 */
[C---:B------:R-:W-:Y:S01]  /*3ef0*/  VIADD R17, R7.reuse, 0x18 ;  /* 0x0000001807117836 */ /* 0x040fe20000000000 */
[C---:B------:R-:W-:Y:S01]  /*3f00*/  ISETP.GT.AND P0, PT, R0.reuse, R7, PT ;  /* 0x000000070000720c */ /* 0x040fe20003f04270 */
[C---:B------:R-:W-:Y:S01]  /*3f10*/  VIADD R18, R7.reuse, 0x19 ;  /* 0x0000001907127836 */ /* 0x040fe20000000000 */
[C---:B------:R-:W-:Y:S01]  /*3f20*/  ISETP.GT.AND P6, PT, R0.reuse, R11, PT ;  /* 0x0000000b0000720c */ /* 0x040fe20003fc4270 */
        /* <DEDUP_REMOVED lines=8> */
[----:B------:R-:W-:Y:S01]  /*3fb0*/  VIADD R26, R7, 0x30 ;  /* 0x00000030071a7836 */ /* 0x000fe20000000000 */
[----:B------:R-:W-:Y:S01]  /*3fc0*/  FSEL R95, R19, -INF , !P5 ;  /* 0xff800000135f7808 */ /* 0x000fe20006800000 */
[----:B------:R-:W-:Y:S01]  /*3fd0*/  VIADD R27, R7, 0x31 ;  /* 0x00000031071b7836 */ /* 0x000fe20000000000 */
[----:B------:R-:W-:Y:S01]  /*3fe0*/  FSEL R136, R15, -INF , !P3 ;  /* 0xff8000000f887808 */ /* 0x000fe20005800000 */
[C---:B------:R-:W-:Y:S01]  /*3ff0*/  VIADD R39, R9.reuse, 0xfffffff0 ;  /* 0xfffffff009277836 */ /* 0x040fe20000000000 */
[C---:B------:R-:W-:Y:S01]  /*4000*/  ISETP.GT.AND P1, PT, R0.reuse, R14, PT ;  /* 0x0000000e0000720c */ /* 0x040fe20003f24270 */
[C---:B------:R-:W-:Y:S01]  /*4010*/  VIADD R36, R9.reuse, 0xfffffff1 ;  /* 0xfffffff109247836 */ /* 0x040fe20000000000 */
[C---:B------:R-:W-:Y:S01]  /*4020*/  ISETP.GT.AND P2, PT, R0.reuse, R16, PT ;  /* 0x000000100000720c */ /* 0x040fe20003f44270 */
[C---:B------:R-:W-:Y:S01]  /*4030*/  VIADD R37, R9.reuse, 0xfffffff8 ;  /* 0xfffffff809257836 */ /* 0x040fe20000000000 */
[C---:B------:R-:W-:Y:S01]  /*4040*/  ISETP.GT.AND P0, PT, R0.reuse, R17, PT ;  /* 0x000000110000720c */ /* 0x040fe20003f04270 */
[C---:B------:R-:W-:Y:S01]  /*4050*/  VIADD R38, R9.reuse, 0xfffffff9 ;  /* 0xfffffff909267836 */ /* 0x040fe20000000000 */
[C---:B------:R-:W-:Y:S01]  /*4060*/  ISETP.GT.AND P6, PT, R0.reuse, R18, PT ;  /* 0x000000120000720c */ /* 0x040fe20003fc4270 */
[----:B------:R-:W-:Y:S01]  /*4070*/  VIADD R40, R9, 0x1 ;  /* 0x0000000109287836 */ /* 0x000fe20000000000 */
[C---:B------:R-:W-:Y:S01]  /*4080*/  ISETP.GT.AND P5, PT, R0.reuse, R20, PT ;  /* 0x000000140000720c */ /* 0x040fe20003fa4270 */
[----:B------:R-:W-:Y:S01]  /*4090*/  HMMA.16816.F32.BF16 R116, R44, R120, R116 ;  /* 0x000000782c74723c */ /* 0x000fe20000041874 */
[----:B------:R-:W-:Y:S01]  /*40a0*/  BAR.SYNC.DEFER_BLOCKING 0x0 ;  /* 0x0000000000007b1d */ /* 0x000fe20000010000 */
[----:B------:R-:W-:-:S02]  /*40b0*/  ISETP.GT.AND P3, PT, R0, R22, PT ;  /* 0x000000160000720c */ /* 0x000fc40003f64270 */
[----:B------:R-:W-:Y:S02]  /*40c0*/  I2FP.F32.S32 R2, R2 ;  /* 0x0000000200027245 */ /* 0x000fe40000201400 */
[----:B------:R-:W-:Y:S02]  /*40d0*/  FSEL R137, R10, -INF , !P1 ;  /* 0xff8000000a897808 */ /* 0x000fe40004800000 */
[----:B------:R-:W-:Y:S01]  /*40e0*/  FSEL R138, R8, -INF , !P2 ;  /* 0xff800000088a7808 */ /* 0x000fe20005000000 */
[----:B------:R-:W-:Y:S01]  /*40f0*/  FFMA.FTZ R50, R2, -UR6, R84 ;  /* 0x8000000602327c23 */ /* 0x000fe20008010054 */
[----:B------:R-:W-:Y:S01]  /*4100*/  FSEL R139, R6, -INF , !P0 ;  /* 0xff800000068b7808 */ /* 0x000fe20004000000 */
[----:B------:R-:W-:Y:S01]  /*4110*/  IMAD.IADD R2, R49, 0x1, -R41 ;  /* 0x0000000131027824 */ /* 0x000fe200078e0a29 */
[----:B------:R-:W-:Y:S01]  /*4120*/  FSEL R148, R5, -INF , !P6 ;  /* 0xff80000005947808 */ /* 0x000fe20007000000 */
[C---:B------:R-:W-:Y:S01]  /*4130*/  IMAD.IADD R5, R49.reuse, 0x1, -R53 ;  /* 0x0000000131057824 */ /* 0x040fe200078e0a35 */
[----:B------:R-:W-:Y:S01]  /*4140*/  FSEL R149, R4, -INF , !P5 ;  /* 0xff80000004957808 */ /* 0x000fe20006800000 */
[----:B------:R-:W-:Y:S01]  /*4150*/  IMAD.IADD R4, R49, 0x1, -R52 ;  /* 0x0000000131047824 */ /* 0x000fe200078e0a34 */
[----:B------:R-:W-:Y:S01]  /*4160*/  FSEL R150, R3, -INF , !P3 ;  /* 0xff80000003967808 */ /* 0x000fe20005800000 */
[----:B------:R-:W-:Y:S01]  /*4170*/  IMAD.IADD R8, R49, 0x1, -R42 ;  /* 0x0000000131087824 */ /* 0x000fe200078e0a2a */
[----:B------:R-:W-:-:S02]  /*4180*/  ISETP.GT.AND P1, PT, R0, R23, PT ;  /* 0x000000170000720c */ /* 0x000fc40003f24270 */
        /* <DEDUP_REMOVED lines=9> */
[----:B------:R-:W-:Y:S02]  /*4220*/  IABS R0, R5 ;  /* 0x0000000500007213 */ /* 0x000fe40000000000 */
        /* <DEDUP_REMOVED lines=17> */
[C---:B------:R-:W-:Y:S02]  /*4340*/  IMAD.IADD R0, R49.reuse, 0x1, -R54 ;  /* 0x0000000131007824 */ /* 0x040fe400078e0a36 */
[----:B------:R-:W-:Y:S01]  /*4350*/  IMAD.IADD R5, R49, 0x1, -R56 ;  /* 0x0000000131057824 */ /* 0x000fe200078e0a38 */
[----:B------:R-:W-:Y:S01]  /*4360*/  IABS R4, R2 ;  /* 0x0000000200047213 */ /* 0x000fe20000000000 */
[----:B------:R-:W-:Y:S01]  /*4370*/  IMAD.IADD R6, R33, 0x1, -R39 ;  /* 0x0000000121067824 */ /* 0x000fe200078e0a27 */
[----:B------:R-:W-:Y:S02]  /*4380*/  IABS R2, R0 ;  /* 0x0000000000027213 */ /* 0x000fe40000000000 */
[----:B------:R-:W-:-:S02]  /*4390*/  IABS R0, R3 ;  /* 0x0000000300007213 */ /* 0x000fc40000000000 */
[----:B------:R-:W-:Y:S02]  /*43a0*/  IABS R3, R5 ;  /* 0x0000000500037213 */ /* 0x000fe40000000000 */
[----:B------:R-:W-:Y:S01]  /*43b0*/  IABS R5, R6 ;  /* 0x0000000600057213 */ /* 0x000fe20000000000 */
[----:B------:R-:W-:Y:S02]  /*43c0*/  IMAD.MOV.U32 R6, RZ, RZ, R4 ;  /* 0x000000ffff067224 */ /* 0x000fe400078e0004 */
        /* <DEDUP_REMOVED lines=11> */
[C---:B------:R-:W-:Y:S02]  /*4480*/  IMAD.IADD R3, R33.reuse, 0x1, -R36 ;  /* 0x0000000121037824 */ /* 0x040fe400078e0a24 */
        /* <DEDUP_REMOVED lines=15> */
[----:B------:R-:W-:Y:S01]  /*4580*/  FSEL R78, R10, -INF , !P1 ;  /* 0xff8000000a4e7808 */ /* 0x000fe20004800000 */
        /* <DEDUP_REMOVED lines=13> */
[----:B------:R-:W-:Y:S01]  /*4660*/  FSEL R82, R5, -INF , !P0 ;  /* 0xff80000005527808 */ /* 0x000fe20004000000 */
[----:B------:R-:W-:Y:S01]  /*4670*/  IMAD.IADD R5, R224, 0x1, -R53 ;  /* 0x00000001e0057824 */ /* 0x000fe200078e0a35 */
[----:B------:R-:W-:Y:S01]  /*4680*/  FSEL R85, R4, -INF , !P6 ;  /* 0xff80000004557808 */ /* 0x000fe20007000000 */
[----:B------:R-:W-:Y:S01]  /*4690*/  IMAD.IADD R4, R224, 0x1, -R52 ;  /* 0x00000001e0047824 */ /* 0x000fe200078e0a34 */
[----:B------:R-:W-:Y:S01]  /*46a0*/  FSEL R94, R2, -INF , !P3 ;  /* 0xff800000025e7808 */ /* 0x000fe20005800000 */
[----:B------:R-:W-:Y:S01]  /*46b0*/  IMAD.IADD R2, R224, 0x1, -R48 ;  /* 0x00000001e0027824 */ /* 0x000fe200078e0a30 */
[----:B------:R-:W-:Y:S01]  /*46c0*/  ISETP.GT.AND P1, PT, R0, R7, PT ;  /* 0x000000070000720c */ /* 0x000fe20003f24270 */
        /* <DEDUP_REMOVED lines=66> */
[----:B------:R-:W-:-:S02]  /*4af0*/  IMAD.MOV.U32 R0, RZ, RZ, R4 ;  /* 0x000000ffff007224 */ /* 0x000fc400078e0004 */
[----:B------:R-:W-:Y:S01]  /*4b00*/  FFMA.FTZ R24, R3, -UR6, R80 ;  /* 0x8000000603187c23 */ /* 0x000fe20008010050 */
[----:B------:R-:W-:Y:S01]  /*4b10*/  I2FP.F32.S32 R4, R5 ;  /* 0x0000000500047245 */ /* 0x000fe20000201400 */
[C---:B------:R-:W-:Y:S01]  /*4b20*/  IMAD.IADD R5, R49.reuse, 0x1, -R40 ;  /* 0x0000000131057824 */ /* 0x040fe200078e0a28 */
        /* <DEDUP_REMOVED lines=8> */
[----:B------:R-:W-:Y:S01]  /*4bb0*/  IABS R8, R0 ;  /* 0x0000000000087213 */ /* 0x000fe20000000000 */
[C---:B------:R-:W-:Y:S02]  /*4bc0*/  IMAD.IADD R2, R49.reuse, 0x1, -R37 ;  /* 0x0000000131027824 */ /* 0x040fe400078e0a25 */
[----:B------:R-:W-:Y:S01]  /*4bd0*/  IMAD.IADD R0, R49, 0x1, -R38 ;  /* 0x0000000131007824 */ /* 0x000fe200078e0a26 */
        /* <DEDUP_REMOVED lines=23> */
[----:B------:R-:W-:Y:S01]  /*4d50*/  IMAD.IADD R3, R224, 0x1, -R36 ;  /* 0x00000001e0037824 */ /* 0x000fe200078e0a24 */
[----:B------:R-:W-:Y:S01]  /*4d60*/  FSEL R61, R0, -INF , !P6 ;  /* 0xff800000003d7808 */ /* 0x000fe20007000000 */
[----:B------:R-:W-:Y:S01]  /*4d70*/  IMAD.IADD R0, R224, 0x1, -R39 ;  /* 0x00000001e0007824 */ /* 0x000fe200078e0a27 */
[----:B------:R-:W-:Y:S02]  /*4d80*/  FSEL R60, R2, -INF , !P0 ;  /* 0xff800000023c7808 */ /* 0x000fe40004000000 */
[----:B------:R-:W-:Y:S01]  /*4d90*/  FSEL R58, R5, -INF , !P1 ;  /* 0xff800000053a7808 */ /* 0x000fe20004800000 */
[----:B------:R-:W-:Y:S01]  /*4da0*/  IMAD.IADD R5, R224, 0x1, -R40 ;  /* 0x00000001e0057824 */ /* 0x000fe200078e0a28 */
[----:B------:R-:W-:-:S02]  /*4db0*/  IABS R2, R0 ;  /* 0x0000000000027213 */ /* 0x000fc40000000000 */
[----:B------:R-:W-:Y:S01]  /*4dc0*/  IABS R0, R3 ;  /* 0x0000000300007213 */ /* 0x000fe20000000000 */
[----:B------:R-:W-:Y:S01]  /*4dd0*/  IMAD.IADD R3, R224, 0x1, -R38 ;  /* 0x00000001e0037824 */ /* 0x000fe200078e0a26 */
[C---:B------:R-:W-:Y:S02]  /*4de0*/  ISETP.GT.AND P5, PT, R4.reuse, R7, PT ;  /* 0x000000070400720c */ /* 0x040fe40003fa4270 */
[C---:B------:R-:W-:Y:S02]  /*4df0*/  ISETP.GT.AND P3, PT, R4.reuse, R11, PT ;  /* 0x0000000b0400720c */ /* 0x040fe40003f64270 */
[C---:B------:R-:W-:Y:S02]  /*4e00*/  ISETP.GT.AND P1, PT, R4.reuse, R12, PT ;  /* 0x0000000c0400720c */ /* 0x040fe40003f24270 */
[----:B------:R-:W-:Y:S02]  /*4e10*/  ISETP.GT.AND P2, PT, R4, R13, PT ;  /* 0x0000000d0400720c */ /* 0x000fe40003f44270 */
[----:B------:R-:W-:-:S02]  /*4e20*/  I2FP.F32.S32 R2, R2 ;  /* 0x0000000200027245 */ /* 0x000fc40000201400 */
[----:B------:R-:W-:Y:S02]  /*4e30*/  I2FP.F32.S32 R0, R0 ;  /* 0x0000000000007245 */ /* 0x000fe40000201400 */
[----:B------:R-:W-:Y:S01]  /*4e40*/  FSEL R30, R30, -INF , !P5 ;  /* 0xff8000001e1e7808 */ /* 0x000fe20006800000 */
[----:B------:R-:W-:Y:S01]  /*4e50*/  FFMA.FTZ R10, R2, -UR6, R104 ;  /* 0x80000006020a7c23 */ /* 0x000fe20008010068 */
[----:B------:R-:W-:Y:S01]  /*4e60*/  FSEL R31, R31, -INF , !P3 ;  /* 0xff8000001f1f7808 */ /* 0x000fe20005800000 */
[----:B------:R-:W-:Y:S01]  /*4e70*/  FFMA.FTZ R8, R0, -UR6, R105 ;  /* 0x8000000600087c23 */ /* 0x000fe20008010069 */
        /* <DEDUP_REMOVED lines=13> */
[----:B------:R-:W-:Y:S02]  /*4f50*/  FSEL R44, R19, -INF , !P3 ;  /* 0xff800000132c7808 */ /* 0x000fe40005800000 */
[----:B------:R-:W-:Y:S02]  /*4f60*/  FSEL R45, R21, -INF , !P1 ;  /* 0xff800000152d7808 */ /* 0x000fe40004800000 */
[----:B------:R-:W-:Y:S01]  /*4f70*/  FSEL R49, R15, -INF , !P2 ;  /* 0xff8000000f317808 */ /* 0x000fe20005000000 */
[----:B------:R-:W-:Y:S01]  /*4f80*/  VIADD R15, R224, 0x48 ;  /* 0x00000048e00f7836 */ /* 0x000fe20000000000 */
[----:B------:R-:W-:-:S02]  /*4f90*/  ISETP.GT.AND P0, PT, R4, R23, PT ;  /* 0x000000170400720c */ /* 0x000fc40003f04270 */
[C---:B------:R-:W-:Y:S02]  /*4fa0*/  ISETP.GT.AND P6, PT, R4.reuse, R25, PT ;  /* 0x000000190400720c */ /* 0x040fe40003fc4270 */
[C---:B------:R-:W-:Y:S02]  /*4fb0*/  ISETP.GT.AND P5, PT, R4.reuse, R26, PT ;  /* 0x0000001a0400720c */ /* 0x040fe40003fa4270 */
[C---:B------:R-:W-:Y:S02]  /*4fc0*/  ISETP.GT.AND P3, PT, R4.reuse, R27, PT ;  /* 0x0000001b0400720c */ /* 0x040fe40003f64270 */
[C---:B------:R-:W-:Y:S02]  /*4fd0*/  ISETP.GT.AND P1, PT, R4.reuse, R29, PT ;  /* 0x0000001d0400720c */ /* 0x040fe40003f24270 */
[----:B------:R-:W-:Y:S02]  /*4fe0*/  ISETP.GT.AND P2, PT, R4, R28, PT ;  /* 0x0000001c0400720c */ /* 0x000fe40003f44270 */
[----:B------:R-:W-:-:S02]  /*4ff0*/  IABS R4, R2 ;  /* 0x0000000200047213 */ /* 0x000fc40000000000 */
[----:B------:R-:W-:Y:S02]  /*5000*/  IABS R0, R0 ;  /* 0x0000000000007213 */ /* 0x000fe40000000000 */
[----:B------:R-:W-:Y:S02]  /*5010*/  IABS R2, R3 ;  /* 0x0000000300027213 */ /* 0x000fe40000000000 */
[----:B------:R-:W-:Y:S01]  /*5020*/  IABS R3, R5 ;  /* 0x0000000500037213 */ /* 0x000fe20000000000 */
[----:B------:R-:W-:Y:S01]  /*5030*/  IMAD.MOV.U32 R6, RZ, RZ, R0 ;  /* 0x000000ffff067224 */ /* 0x000fe200078e0000 */
[----:B------:R-:W-:Y:S02]  /*5040*/  I2FP.F32.S32 R5, R4 ;  /* 0x0000000400057245 */ /* 0x000fe40000201400 */
[----:B------:R-:W-:Y:S01]  /*5050*/  I2FP.F32.S32 R4, R2 ;  /* 0x0000000200047245 */ /* 0x000fe20000201400 */
[----:B------:R-:W-:Y:S01]  /*5060*/  IMAD.MOV.U32 R0, RZ, RZ, R3 ;  /* 0x000000ffff007224 */ /* 0x000fe200078e0003 */
[----:B------:R-:W-:Y:S01]  /*5070*/  I2FP.F32.S32 R3, R6 ;  /* 0x0000000600037245 */ /* 0x000fe20000201400 */
[----:B------:R-:W-:Y:S01]  /*5080*/  FFMA.FTZ R5, R5, -UR6, R132 ;  /* 0x8000000605057c23 */ /* 0x000fe20008010084 */
[----:B------:R-:W-:Y:S01]  /*5090*/  FSEL R19, R8, -INF , !P6 ;  /* 0xff80000008137808 */ /* 0x000fe20007000000 */
[----:B------:R-:W-:Y:S01]  /*50a0*/  FFMA.FTZ R4, R4, -UR6, R133 ;  /* 0x8000000604047c23 */ /* 0x000fe20008010085 */
[----:B------:R-:W-:Y:S01]  /*50b0*/  I2FP.F32.S32 R2, R0 ;  /* 0x0000000000027245 */ /* 0x000fe20000201400 */
[----:B------:R-:W-:-:S02]  /*50c0*/  IMAD.IADD R0, R15, 0x1, -R48 ;  /* 0x000000010f007824 */ /* 0x000fc400078e0a30 */
[----:B------:R-:W-:Y:S01]  /*50d0*/  FFMA.FTZ R3, R3, -UR6, R128 ;  /* 0x8000000603037c23 */ /* 0x000fe20008010080 */
[----:B------:R-:W-:Y:S01]  /*50e0*/  VIADD R8, R15, -UR22 ;  /* 0x800000160f087c36 */ /* 0x000fe20008000000 */
[----:B------:R-:W-:Y:S01]  /*50f0*/  FSEL R46, R4, -INF , !P3 ;  /* 0xff800000042e7808 */ /* 0x000fe20005800000 */
[----:B------:R-:W-:Y:S01]  /*5100*/  FFMA.FTZ R6, R2, -UR6, R129 ;  /* 0x8000000602067c23 */ /* 0x000fe20008010081 */
[----:B------:R-:W-:Y:S02]  /*5110*/  IABS R0, R0 ;  /* 0x0000000000007213 */ /* 0x000fe40000000000 */
[----:B------:R-:W-:Y:S02]  /*5120*/  FSEL R5, R5, -INF , !P5 ;  /* 0xff80000005057808 */ /* 0x000fe40006800000 */
[----:B------:R-:W-:Y:S01]  /*5130*/  I2FP.F32.S32 R2, R0 ;  /* 0x0000000000027245 */ /* 0x000fe20000201400 */
[----:B------:R-:W-:Y:S01]  /*5140*/  IMAD.IADD R0, R15, 0x1, -R41 ;  /* 0x000000010f007824 */ /* 0x000fe200078e0a29 */
[----:B------:R-:W-:-:S02]  /*5150*/  FSEL R41, R3, -INF , !P1 ;  /* 0xff80000003297808 */ /* 0x000fc40004800000 */
[----:B------:R-:W-:Y:S01]  /*5160*/  ISETP.GT.AND P1, PT, R8, R7, PT ;  /* 0x000000070800720c */ /* 0x000fe20003f24270 */
[----:B------:R-:W-:Y:S01]  /*5170*/  FFMA.FTZ R4, R2, -UR6, R86 ;  /* 0x8000000602047c23 */ /* 0x000fe20008010056 */
[----:B------:R-:W-:Y:S01]  /*5180*/  IABS R0, R0 ;  /* 0x0000000000007213 */ /* 0x000fe20000000000 */
[----:B------:R-:W-:Y:S01]  /*5190*/  IMAD.IADD R2, R15, 0x1, -R43 ;  /* 0x000000010f027824 */ /* 0x000fe200078e0a2b */
[C---:B------:R-:W-:Y:S02]  /*51a0*/  ISETP.GE.AND P5, PT, R7.reuse, R226, PT ;  /* 0x000000e20700720c */ /* 0x040fe40003fa6270 */
[----:B------:R-:W-:Y:S02]  /*51b0*/  I2FP.F32.S32 R3, R0 ;  /* 0x0000000000037245 */ /* 0x000fe40000201400 */
[----:B------:R-:W-:Y:S02]  /*51c0*/  IABS R0, R2 ;  /* 0x0000000200007213 */ /* 0x000fe40000000000 */
[----:B------:R-:W-:Y:S01]  /*51d0*/  ISETP.GE.AND P3, PT, R7, R228, PT ;  /* 0x000000e40700720c */ /* 0x000fe20003f66270 */
[----:B------:R-:W-:Y:S01]  /*51e0*/  FFMA.FTZ R3, R3, -UR6, R87 ;  /* 0x8000000603037c23 */ /* 0x000fe20008010057 */
[----:B------:R-:W-:-:S02]  /*51f0*/  FSEL R4, R4, -INF , !P1 ;  /* 0xff80000004047808 */ /* 0x000fc40004800000 */
[----:B------:R-:W-:Y:S01]  /*5200*/  I2FP.F32.S32 R2, R0 ;  /* 0x0000000000027245 */ /* 0x000fe20000201400 */
[----:B------:R-:W-:Y:S01]  /*5210*/  IMAD.IADD R0, R15, 0x1, -R52 ;  /* 0x000000010f007824 */ /* 0x000fe200078e0a34 */
[----:B------:R-:W-:Y:S02]  /*5220*/  ISETP.GT.AND P1, PT, R8, R11, PT ;  /* 0x0000000b0800720c */ /* 0x000fe40003f24270 */
[----:B------:R-:W-:Y:S02]  /*5230*/  FSEL R10, R10, -INF , !P0 ;  /* 0xff8000000a0a7808 */ /* 0x000fe40004000000 */
[----:B------:R-:W-:Y:S02]  /*5240*/  FSEL R133, R64, -INF , !P5 ;  /* 0xff80000040857808 */ /* 0x000fe40006800000 */
[----:B------:R-:W-:Y:S01]  /*5250*/  FSEL R134, R4, -INF , !P3 ;  /* 0xff80000004867808 */ /* 0x000fe20005800000 */
[----:B------:R-:W-:Y:S01]  /*5260*/  FFMA.FTZ R4, R2, -UR6, R98 ;  /* 0x8000000602047c23 */ /* 0x000fe20008010062 */
[----:B------:R-:W-:Y:S01]  /*5270*/  ISETP.GE.AND P0, PT, R7, R225, PT ;  /* 0x000000e10700720c */ /* 0x000fe20003f06270 */
[----:B------:R-:W-:Y:S01]  /*5280*/  IMAD.IADD R2, R15, 0x1, -R53 ;  /* 0x000000010f027824 */ /* 0x000fe200078e0a35 */
[----:B------:R-:W-:-:S02]  /*5290*/  ISETP.GE.AND P6, PT, R7, R227, PT ;  /* 0x000000e30700720c */ /* 0x000fc40003fc6270 */
[----:B------:R-:W-:Y:S02]  /*52a0*/  ISETP.GE.AND P5, PT, R11, R228, PT ;  /* 0x000000e40b00720c */ /* 0x000fe40003fa6270 */
[----:B------:R-:W-:Y:S02]  /*52b0*/  FSEL R3, R3, -INF , !P1 ;  /* 0xff80000003037808 */ /* 0x000fe40004800000 */
[----:B------:R-:W-:Y:S02]  /*52c0*/  IABS R0, R0 ;  /* 0x0000000000007213 */ /* 0x000fe40000000000 */
[----:B------:R-:W-:Y:S02]  /*52d0*/  FSEL R30, R30, -INF , !P0 ;  /* 0xff8000001e1e7808 */ /* 0x000fe40004000000 */
[----:B------:R-:W-:Y:S02]  /*52e0*/  FSEL R47, R83, -INF , !P6 ;  /* 0xff800000532f7808 */ /* 0x000fe40007000000 */
[----:B------:R-:W-:-:S02]  /*52f0*/  FSEL R135, R3, -INF , !P5 ;  /* 0xff80000003877808 */ /* 0x000fc40006800000 */
[C---:B------:R-:W-:Y:S02]  /*5300*/  ISETP.GE.AND P0, PT, R11.reuse, R227, PT ;  /* 0x000000e30b00720c */ /* 0x040fe40003f06270 */
[----:B------:R-:W-:Y:S02]  /*5310*/  ISETP.GE.AND P6, PT, R11, R226, PT ;  /* 0x000000e20b00720c */ /* 0x000fe40003fc6270 */
[----:B------:R-:W-:Y:S02]  /*5320*/  I2FP.F32.S32 R3, R0 ;  /* 0x0000000000037245 */ /* 0x000fe40000201400 */
[----:B------:R-:W-:Y:S02]  /*5330*/  ISETP.GT.AND P1, PT, R8, R12, PT ;  /* 0x0000000c0800720c */ /* 0x000fe40003f24270 */
[----:B------:R-:W-:Y:S01]  /*5340*/  IABS R0, R2 ;  /* 0x0000000200007213 */ /* 0x000fe20000000000 */
[----:B------:R-:W-:Y:S01]  /*5350*/  FFMA.FTZ R3, R3, -UR6, R99 ;  /* 0x8000000603037c23 */ /* 0x000fe20008010063 */
[----:B------:R-:W-:-:S02]  /*5360*/  FSEL R6, R6, -INF , !P2 ;  /* 0xff80000006067808 */ /* 0x000fc40005000000 */
[----:B------:R-:W-:Y:S02]  /*5370*/  FSEL R43, R90, -INF , !P0 ;  /* 0xff8000005a2b7808 */ /* 0x000fe40004000000 */
[----:B------:R-:W-:Y:S02]  /*5380*/  FSEL R132, R65, -INF , !P6 ;  /* 0xff80000041847808 */ /* 0x000fe40007000000 */
[----:B------:R-:W-:Y:S02]  /*5390*/  ISETP.GE.AND P2, PT, R11, R225, PT ;  /* 0x000000e10b00720c */ /* 0x000fe40003f46270 */
[C---:B------:R-:W-:Y:S02]  /*53a0*/  ISETP.GE.AND P0, PT, R12.reuse, R226, PT ;  /* 0x000000e20c00720c */ /* 0x040fe40003f06270 */
[----:B------:R-:W-:Y:S02]  /*53b0*/  ISETP.GE.AND P6, PT, R12, R228, PT ;  /* 0x000000e40c00720c */ /* 0x000fe40003fc6270 */
        /* <DEDUP_REMOVED lines=8> */
[C---:B------:R-:W-:Y:S01]  /*5440*/  ISETP.GE.AND P3, PT, R12.reuse, R225, PT ;  /* 0x000000e10c00720c */ /* 0x040fe20003f66270 */
        /* <DEDUP_REMOVED lines=14> */
[----:B------:R-:W-:-:S02]  /*5530*/  ISETP.GE.AND P5, PT, R13, R225, PT ;  /* 0x000000e10d00720c */ /* 0x000fc40003fa6270 */
[----:B------:R-:W-:Y:S02]  /*5540*/  FSEL R13, R136, -INF , !P3 ;  /* 0xff800000880d7808 */ /* 0x000fe40005800000 */
[----:B------:R-:W-:Y:S02]  /*5550*/  FSEL R105, R67, -INF , !P2 ;  /* 0xff80000043697808 */ /* 0x000fe40005000000 */
[C---:B------:R-:W-:Y:S02]  /*5560*/  ISETP.GE.AND P3, PT, R14.reuse, R226, PT ;  /* 0x000000e20e00720c */ /* 0x040fe40003f66270 */
[----:B------:R-:W-:Y:S02]  /*5570*/  ISETP.GE.AND P2, PT, R14, R228, PT ;  /* 0x000000e40e00720c */ /* 0x000fe40003f46270 */
[----:B------:R-:W-:Y:S02]  /*5580*/  FSEL R4, R4, -INF , !P1 ;  /* 0xff80000004047808 */ /* 0x000fe40004800000 */
[----:B------:R-:W-:Y:S01]  /*5590*/  I2FP.F32.S32 R2, R0 ;  /* 0x0000000000027245 */ /* 0x000fe20000201400 */
[----:B------:R-:W-:Y:S01]  /*55a0*/  IMAD.IADD R0, R15, 0x1, -R54 ;  /* 0x000000010f007824 */ /* 0x000fe200078e0a36 */
[----:B------:R-:W-:-:S02]  /*55b0*/  ISETP.GT.AND P1, PT, R8, R16, PT ;  /* 0x000000100800720c */ /* 0x000fc40003f24270 */
[----:B------:R-:W-:Y:S02]  /*55c0*/  FSEL R12, R34, -INF , !P5 ;  /* 0xff800000220c7808 */ /* 0x000fe40006800000 */
[----:B------:R-:W-:Y:S02]  /*55d0*/  FSEL R143, R70, -INF , !P3 ;  /* 0xff800000468f7808 */ /* 0x000fe40005800000 */
[----:B------:R-:W-:Y:S01]  /*55e0*/  FSEL R142, R4, -INF , !P2 ;  /* 0xff800000048e7808 */ /* 0x000fe20005000000 */
[----:B------:R-:W-:Y:S01]  /*55f0*/  FFMA.FTZ R4, R2, -UR6, R114 ;  /* 0x8000000602047c23 */ /* 0x000fe20008010072 */
[C---:B------:R-:W-:Y:S01]  /*5600*/  ISETP.GE.AND P6, PT, R14.reuse, R225, PT ;  /* 0x000000e10e00720c */ /* 0x040fe20003fc6270 */
[----:B------:R-:W-:Y:S01]  /*5610*/  IMAD.IADD R2, R15, 0x1, -R55 ;  /* 0x000000010f027824 */ /* 0x000fe200078e0a37 */
[----:B------:R-:W-:Y:S02]  /*5620*/  ISETP.GE.AND P5, PT, R14, R227, PT ;  /* 0x000000e30e00720c */ /* 0x000fe40003fa6270 */
[----:B------:R-:W-:-:S02]  /*5630*/  ISETP.GE.AND P3, PT, R16, R228, PT ;  /* 0x000000e41000720c */ /* 0x000fc40003f66270 */
[----:B------:R-:W-:Y:S02]  /*5640*/  FSEL R3, R3, -INF , !P1 ;  /* 0xff80000003037808 */ /* 0x000fe40004800000 */
[----:B------:R-:W-:Y:S02]  /*5650*/  IABS R0, R0 ;  /* 0x0000000000007213 */ /* 0x000fe40000000000 */
[----:B------:R-:W-:Y:S02]  /*5660*/  ISETP.GE.AND P0, PT, R16, R225, PT ;  /* 0x000000e11000720c */ /* 0x000fe40003f06270 */
        /* <DEDUP_REMOVED lines=10> */
[----:B------:R-:W-:Y:S02]  /*5710*/  ISETP.GE.AND P0, PT, R17, R227, PT ;  /* 0x000000e31100720c */ /* 0x000fe40003f06270 */
[----:B------:R-:W-:Y:S02]  /*5720*/  FSEL R88, R138, -INF , !P6 ;  /* 0xff8000008a587808 */ /* 0x000fe40007000000 */
[----:B------:R-:W-:Y:S02]  /*5730*/  FSEL R141, R71, -INF , !P5 ;  /* 0xff800000478d7808 */ /* 0x000fe40006800000 */
        /* <DEDUP_REMOVED lines=13> */
[----:B------:R-:W-:Y:S02]  /*5810*/  FSEL R3, R3, -INF , !P1 ;  /* 0xff80000003037808 */ /* 0x000fe40004800000 */
[----:B------:R-:W-:Y:S02]  /*5820*/  IABS R0, R0 ;  /* 0x0000000000007213 */ /* 0x000fe40000000000 */
[----:B------:R-:W-:Y:S02]  /*5830*/  ISETP.GE.AND P3, PT, R18, R225, PT ;  /* 0x000000e11200720c */ /* 0x000fe40003f66270 */
[----:B------:R-:W-:Y:S02]  /*5840*/  FSEL R42, R24, -INF , !P2 ;  /* 0xff800000182a7808 */ /* 0x000fe40005000000 */
[----:B------:R-:W-:Y:S02]  /*5850*/  FSEL R136, R3, -INF , !P6 ;  /* 0xff80000003887808 */ /* 0x000fe40007000000 */
[----:B------:R-:W-:-:S02]  /*5860*/  ISETP.GE.AND P2, PT, R18, R227, PT ;  /* 0x000000e31200720c */ /* 0x000fc40003f46270 */
[----:B------:R-:W-:Y:S02]  /*5870*/  ISETP.GE.AND P0, PT, R18, R226, PT ;  /* 0x000000e21200720c */ /* 0x000fe40003f06270 */
[----:B------:R-:W-:Y:S02]  /*5880*/  I2FP.F32.S32 R3, R0 ;  /* 0x0000000000037245 */ /* 0x000fe40000201400 */
[----:B------:R-:W-:Y:S02]  /*5890*/  ISETP.GT.AND P1, PT, R8, R20, PT ;  /* 0x000000140800720c */ /* 0x000fe40003f24270 */
[----:B------:R-:W-:Y:S01]  /*58a0*/  IABS R0, R2 ;  /* 0x0000000200007213 */ /* 0x000fe20000000000 */
[----:B------:R-:W-:Y:S01]  /*58b0*/  FFMA.FTZ R3, R3, -UR6, R127 ;  /* 0x8000000603037c23 */ /* 0x000fe2000801007f */
[----:B------:R-:W-:Y:S02]  /*58c0*/  FSEL R24, R44, -INF , !P3 ;  /* 0xff8000002c187808 */ /* 0x000fe40005800000 */
[----:B------:R-:W-:-:S02]  /*58d0*/  FSEL R44, R148, -INF , !P2 ;  /* 0xff800000942c7808 */ /* 0x000fc40005000000 */
        /* <DEDUP_REMOVED lines=8> */
[----:B------:R-:W-:Y:S01]  /*5960*/  FSEL R180, R4, -INF , !P0 ;  /* 0xff80000004b47808 */ /* 0x000fe20004000000 */
[----:B------:R-:W-:Y:S01]  /*5970*/  FFMA.FTZ R4, R2, -UR6, R146 ;  /* 0x8000000602047c23 */ /* 0x000fe20008010092 */
[----:B------:R-:W-:Y:S01]  /*5980*/  ISETP.GE.AND P2, PT, R22, R228, PT ;  /* 0x000000e41600720c */ /* 0x000fe20003f46270 */
[----:B------:R-:W-:Y:S01]  /*5990*/  IMAD.IADD R2, R15, 0x1, -R37 ;  /* 0x000000010f027824 */ /* 0x000fe200078e0a25 */
[----:B------:R-:W-:Y:S02]  /*59a0*/  FSEL R3, R3, -INF , !P1 ;  /* 0xff80000003037808 */ /* 0x000fe40004800000 */
[C---:B------:R-:W-:Y:S02]  /*59b0*/  ISETP.GE.AND P5, PT, R20.reuse, R225, PT ;  /* 0x000000e11400720c */ /* 0x040fe40003fa6270 */
[----:B------:R-:W-:-:S02]  /*59c0*/  ISETP.GE.AND P3, PT, R20, R227, PT ;  /* 0x000000e31400720c */ /* 0x000fc40003f66270 */
[----:B------:R-:W-:Y:S02]  /*59d0*/  IABS R0, R0 ;  /* 0x0000000000007213 */ /* 0x000fe40000000000 */
[----:B------:R-:W-:Y:S02]  /*59e0*/  FSEL R175, R3, -INF , !P2 ;  /* 0xff80000003af7808 */ /* 0x000fe40005000000 */
[----:B------:R-:W-:Y:S02]  /*59f0*/  FSEL R168, R45, -INF , !P5 ;  /* 0xff8000002da87808 */ /* 0x000fe40006800000 */
[----:B------:R-:W-:Y:S02]  /*5a00*/  FSEL R172, R149, -INF , !P3 ;  /* 0xff80000095ac7808 */ /* 0x000fe40005800000 */
[----:B------:R-:W-:Y:S02]  /*5a10*/  I2FP.F32.S32 R3, R0 ;  /* 0x0000000000037245 */ /* 0x000fe40000201400 */
[----:B------:R-:W-:-:S02]  /*5a20*/  ISETP.GE.AND P5, PT, R22, R227, PT ;  /* 0x000000e31600720c */ /* 0x000fc40003fa6270 */
[----:B------:R-:W-:Y:S01]  /*5a30*/  ISETP.GE.AND P3, PT, R22, R226, PT ;  /* 0x000000e21600720c */ /* 0x000fe20003f66270 */
[----:B------:R-:W-:Y:S01]  /*5a40*/  FFMA.FTZ R3, R3, -UR6, R147 ;  /* 0x8000000603037c23 */ /* 0x000fe20008010093 */
[----:B------:R-:W-:Y:S02]  /*5a50*/  IABS R0, R2 ;  /* 0x0000000200007213 */ /* 0x000fe40000000000 */
[----:B------:R-:W-:Y:S02]  /*5a60*/  ISETP.GT.AND P1, PT, R8, R23, PT ;  /* 0x000000170800720c */ /* 0x000fe40003f24270 */
[----:B------:R-:W-:Y:S02]  /*5a70*/  FSEL R169, R150, -INF , !P5 ;  /* 0xff80000096a97808 */ /* 0x000fe40006800000 */
[----:B------:R-:W-:Y:S02]  /*5a80*/  FSEL R173, R75, -INF , !P3 ;  /* 0xff8000004bad7808 */ /* 0x000fe40005800000 */
[----:B------:R-:W-:Y:S01]  /*5a90*/  I2FP.F32.S32 R2, R0 ;  /* 0x0000000000027245 */ /* 0x000fe20000201400 */
[----:B------:R-:W-:Y:S01]  /*5aa0*/  IMAD.IADD R0, R15, 0x1, -R38 ;  /* 0x000000010f007824 */ /* 0x000fe200078e0a26 */
[----:B------:R-:W-:-:S02]  /*5ab0*/  ISETP.GE.AND P5, PT, R23, R226, PT ;  /* 0x000000e21700720c */ /* 0x000fc40003fa6270 */
[----:B------:R-:W-:Y:S02]  /*5ac0*/  ISETP.GE.AND P3, PT, R23, R228, PT ;  /* 0x000000e41700720c */ /* 0x000fe40003f66270 */
[----:B------:R-:W-:Y:S02]  /*5ad0*/  FSEL R4, R4, -INF , !P1 ;  /* 0xff80000004047808 */ /* 0x000fe40004800000 */
[----:B------:R-:W-:Y:S02]  /*5ae0*/  ISETP.GE.AND P6, PT, R22, R225, PT ;  /* 0x000000e11600720c */ /* 0x000fe40003fc6270 */
[----:B------:R-:W-:Y:S02]  /*5af0*/  ISETP.GT.AND P1, PT, R8, R25, PT ;  /* 0x000000190800720c */ /* 0x000fe40003f24270 */
[----:B------:R-:W-:Y:S02]  /*5b00*/  FSEL R170, R50, -INF , !P5 ;  /* 0xff80000032aa7808 */ /* 0x000fe40006800000 */
[----:B------:R-:W-:Y:S01]  /*5b10*/  FSEL R171, R4, -INF , !P3 ;  /* 0xff80000004ab7808 */ /* 0x000fe20005800000 */
[----:B------:R-:W-:Y:S01]  /*5b20*/  FFMA.FTZ R4, R2, -UR6, R118 ;  /* 0x8000000602047c23 */ /* 0x000fe20008010076 */
[----:B------:R-:W-:-:S02]  /*5b30*/  FSEL R164, R49, -INF , !P6 ;  /* 0xff80000031a47808 */ /* 0x000fc40007000000 */
[----:B------:R-:W-:Y:S02]  /*5b40*/  ISETP.GE.AND P5, PT, R25, R228, PT ;  /* 0x000000e41900720c */ /* 0x000fe40003fa6270 */
[----:B------:R-:W-:Y:S02]  /*5b50*/  FSEL R3, R3, -INF , !P1 ;  /* 0xff80000003037808 */ /* 0x000fe40004800000 */
[----:B------:R-:W-:Y:S02]  /*5b60*/  IABS R0, R0 ;  /* 0x0000000000007213 */ /* 0x000fe40000000000 */
[C---:B------:R-:W-:Y:S02]  /*5b70*/  ISETP.GE.AND P0, PT, R23.reuse, R225, PT ;  /* 0x000000e11700720c */ /* 0x040fe40003f06270 */
[----:B------:R-:W-:Y:S02]  /*5b80*/  ISETP.GE.AND P6, PT, R23, R227, PT ;  /* 0x000000e31700720c */ /* 0x000fe40003fc6270 */
[----:B------:R-:W-:-:S02]  /*5b90*/  ISETP.GT.AND P1, PT, R8, R26, PT ;  /* 0x0000001a0800720c */ /* 0x000fc40003f24270 */
[----:B------:R-:W-:Y:S02]  /*5ba0*/  ISETP.GE.AND P3, PT, R26, R225, PT ;  /* 0x000000e11a00720c */ /* 0x000fe40003f66270 */
[----:B------:R-:W-:Y:S02]  /*5bb0*/  FSEL R167, R3, -INF , !P5 ;  /* 0xff80000003a77808 */ /* 0x000fe40006800000 */
[----:B------:R-:W-:Y:S01]  /*5bc0*/  I2FP.F32.S32 R2, R0 ;  /* 0x0000000000027245 */ /* 0x000fe20000201400 */
[C---:B------:R-:W-:Y:S01]  /*5bd0*/  IMAD.IADD R0, R15.reuse, 0x1, -R9 ;  /* 0x000000010f007824 */ /* 0x040fe200078e0a09 */
[----:B------:R-:W-:Y:S02]  /*5be0*/  FSEL R162, R10, -INF , !P0 ;  /* 0xff8000000aa27808 */ /* 0x000fe40004000000 */
[----:B------:R-:W-:Y:S02]  /*5bf0*/  FSEL R165, R78, -INF , !P6 ;  /* 0xff8000004ea57808 */ /* 0x000fe40007000000 */
[----:B------:R-:W-:Y:S01]  /*5c00*/  FSEL R3, R4, -INF , !P1 ;  /* 0xff80000004037808 */ /* 0x000fe20004800000 */
[----:B------:R-:W-:Y:S01]  /*5c10*/  IMAD.IADD R4, R15, 0x1, -R40 ;  /* 0x000000010f047824 */ /* 0x000fe200078e0a28 */
[----:B------:R-:W-:-:S02]  /*5c20*/  ISETP.GE.AND P0, PT, R25, R227, PT ;  /* 0x000000e31900720c */ /* 0x000fc40003f06270 */
[----:B------:R-:W-:Y:S02]  /*5c30*/  ISETP.GE.AND P6, PT, R25, R226, PT ;  /* 0x000000e21900720c */ /* 0x000fe40003fc6270 */
[----:B------:R-:W-:Y:S01]  /*5c40*/  FSEL R218, R5, -INF , !P3 ;  /* 0xff80000005da7808 */ /* 0x000fe20005800000 */
[----:B------:R-:W-:Y:S01]  /*5c50*/  FFMA.FTZ R5, R2, -UR6, R119 ;  /* 0x8000000602057c23 */ /* 0x000fe20008010077 */
[----:B------:R-:W-:Y:S02]  /*5c60*/  ISETP.GE.AND P2, PT, R25, R225, PT ;  /* 0x000000e11900720c */ /* 0x000fe40003f46270 */
[----:B------:R-:W-:Y:S02]  /*5c70*/  FSEL R163, R79, -INF , !P0 ;  /* 0xff8000004fa37808 */ /* 0x000fe40004000000 */
[----:B------:R-:W-:Y:S02]  /*5c80*/  FSEL R166, R57, -INF , !P6 ;  /* 0xff80000039a67808 */ /* 0x000fe40007000000 */
[----:B------:R-:W-:-:S02]  /*5c90*/  IABS R2, R0 ;  /* 0x0000000000027213 */ /* 0x000fc40000000000 */
[C---:B------:R-:W-:Y:S02]  /*5ca0*/  ISETP.GE.AND P0, PT, R26.reuse, R226, PT ;  /* 0x000000e21a00720c */ /* 0x040fe40003f06270 */
[----:B------:R-:W-:Y:S02]  /*5cb0*/  ISETP.GE.AND P6, PT, R26, R228, PT ;  /* 0x000000e41a00720c */ /* 0x000fe40003fc6270 */
[----:B------:R-:W-:Y:S02]  /*5cc0*/  IABS R0, R4 ;  /* 0x0000000400007213 */ /* 0x000fe40000000000 */
[----:B------:R-:W-:Y:S02]  /*5cd0*/  ISETP.GT.AND P1, PT, R8, R27, PT ;  /* 0x0000001b0800720c */ /* 0x000fe40003f24270 */
[----:B------:R-:W-:Y:S02]  /*5ce0*/  FSEL R161, R19, -INF , !P2 ;  /* 0xff80000013a17808 */ /* 0x000fe40005000000 */
[----:B------:R-:W-:-:S02]  /*5cf0*/  I2FP.F32.S32 R2, R2 ;  /* 0x0000000200027245 */ /* 0x000fc40000201400 */
[----:B------:R-:W-:Y:S02]  /*5d00*/  ISETP.GE.AND P2, PT, R26, R227, PT ;  /* 0x000000e31a00720c */ /* 0x000fe40003f46270 */
[C---:B------:R-:W-:Y:S01]  /*5d10*/  ISETP.GE.AND P5, PT, R27.reuse, R225, PT ;  /* 0x000000e11b00720c */ /* 0x040fe20003fa6270 */
[----:B------:R-:W-:Y:S01]  /*5d20*/  FFMA.FTZ R2, R2, -UR6, R62 ;  /* 0x8000000602027c23 */ /* 0x000fe2000801003e */
[----:B------:R-:W-:Y:S02]  /*5d30*/  ISETP.GE.AND P3, PT, R27, R227, PT ;  /* 0x000000e31b00720c */ /* 0x000fe40003f66270 */
[----:B------:R-:W-:Y:S02]  /*5d40*/  FSEL R181, R58, -INF , !P0 ;  /* 0xff8000003ab57808 */ /* 0x000fe40004000000 */
[----:B------:R-:W-:Y:S02]  /*5d50*/  FSEL R247, R3, -INF , !P6 ;  /* 0xff80000003f77808 */ /* 0x000fe40007000000 */
[----:B------:R-:W-:-:S02]  /*5d60*/  I2FP.F32.S32 R0, R0 ;  /* 0x0000000000007245 */ /* 0x000fc40000201400 */
[----:B------:R-:W-:Y:S02]  /*5d70*/  ISETP.GE.AND P0, PT, R27, R228, PT ;  /* 0x000000e41b00720c */ /* 0x000fe40003f06270 */
[----:B------:R-:W-:Y:S01]  /*5d80*/  FSEL R3, R5, -INF , !P1 ;  /* 0xff80000005037808 */ /* 0x000fe20004800000 */
[----:B------:R-:W-:Y:S01]  /*5d90*/  FFMA.FTZ R0, R0, -UR6, R63 ;  /* 0x8000000600007c23 */ /* 0x000fe2000801003f */
[----:B------:R-:W-:Y:S02]  /*5da0*/  FSEL R221, R82, -INF , !P2 ;  /* 0xff80000052dd7808 */ /* 0x000fe40005000000 */
[----:B------:R-:W-:Y:S02]  /*5db0*/  FSEL R216, R46, -INF , !P5 ;  /* 0xff8000002ed87808 */ /* 0x000fe40006800000 */
[----:B------:R-:W-:Y:S02]  /*5dc0*/  FSEL R217, R85, -INF , !P3 ;  /* 0xff80000055d97808 */ /* 0x000fe40005800000 */
[----:B------:R-:W-:-:S02]  /*5dd0*/  ISETP.GE.AND P2, PT, R27, R226, PT ;  /* 0x000000e21b00720c */ /* 0x000fc40003f46270 */
[C---:B------:R-:W-:Y:S02]  /*5de0*/  ISETP.GE.AND P6, PT, R29.reuse, R225, PT ;  /* 0x000000e11d00720c */ /* 0x040fe40003fc6270 */
[C---:B------:R-:W-:Y:S02]  /*5df0*/  ISETP.GE.AND P5, PT, R29.reuse, R227, PT ;  /* 0x000000e31d00720c */ /* 0x040fe40003fa6270 */
[----:B------:R-:W-:Y:S02]  /*5e00*/  ISETP.GE.AND P3, PT, R29, R226, PT ;  /* 0x000000e21d00720c */ /* 0x000fe40003f66270 */
[C---:B------:R-:W-:Y:S02]  /*5e10*/  ISETP.GT.AND P1, PT, R8.reuse, R29, PT ;  /* 0x0000001d0800720c */ /* 0x040fe40003f24270 */
[----:B------:R-:W-:Y:S02]  /*5e20*/  FSEL R231, R3, -INF , !P0 ;  /* 0xff80000003e77808 */ /* 0x000fe40004000000 */
[----:B------:R-:W-:-:S02]  /*5e30*/  ISETP.GT.AND P0, PT, R8, R28, PT ;  /* 0x0000001c0800720c */ /* 0x000fc40003f04270 */
[----:B------:R-:W-:Y:S02]  /*5e40*/  FSEL R246, R59, -INF , !P2 ;  /* 0xff8000003bf67808 */ /* 0x000fe40005000000 */
[----:B------:R-:W-:Y:S02]  /*5e50*/  FSEL R202, R41, -INF , !P6 ;  /* 0xff80000029ca7808 */ /* 0x000fe40007000000 */
[----:B------:R-:W-:Y:S02]  /*5e60*/  FSEL R212, R91, -INF , !P5 ;  /* 0xff8000005bd47808 */ /* 0x000fe40006800000 */
[----:B------:R-:W-:Y:S02]  /*5e70*/  FSEL R229, R60, -INF , !P3 ;  /* 0xff8000003ce57808 */ /* 0x000fe40005800000 */
[----:B------:R-:W-:Y:S02]  /*5e80*/  FSEL R2, R2, -INF , !P1 ;  /* 0xff80000002027808 */ /* 0x000fe40004800000 */
[----:B------:R-:W-:-:S02]  /*5e90*/  ISETP.GE.AND P2, PT, R29, R228, PT ;  /* 0x000000e41d00720c */ /* 0x000fc40003f46270 */
[C---:B------:R-:W-:Y:S02]  /*5ea0*/  ISETP.GE.AND P6, PT, R28.reuse, R225, PT ;  /* 0x000000e11c00720c */ /* 0x040fe40003fc6270 */
[C---:B------:R-:W-:Y:S02]  /*5eb0*/  ISETP.GE.AND P5, PT, R28.reuse, R227, PT ;  /* 0x000000e31c00720c */ /* 0x040fe40003fa6270 */
[C---:B------:R-:W-:Y:S02]  /*5ec0*/  ISETP.GE.AND P3, PT, R28.reuse, R226, PT ;  /* 0x000000e21c00720c */ /* 0x040fe40003f66270 */
[----:B------:R-:W-:Y:S02]  /*5ed0*/  ISETP.GE.AND P1, PT, R28, R228, PT ;  /* 0x000000e41c00720c */ /* 0x000fe40003f26270 */
[----:B------:R-:W-:Y:S02]  /*5ee0*/  FSEL R0, R0, -INF , !P0 ;  /* 0xff80000000007808 */ /* 0x000fe40004000000 */
[----:B------:R-:W-:-:S02]  /*5ef0*/  FSEL R230, R2, -INF , !P2 ;  /* 0xff80000002e67808 */ /* 0x000fc40005000000 */
        /* <DEDUP_REMOVED lines=56> */
.L_x_1031:
[----:B------:R3:W-:Y:S02]  /*6280*/  STS.128 [R220+0x8800], RZ ;  /* 0x008800ffdc007388 */ /* 0x0007e40000000c00 */
.L_x_1032:
[----:B------:R-:W-:Y:S05]  /*6290*/  BSYNC.RECONVERGENT B0 ;  /* 0x0000000000007941 */ /* 0x000fea0003800200 */
.L_x_1030:
[----:B------:R-:W0:Y:S02]  /*62a0*/  LDGDEPBAR ;  /* 0x00000000000079af */ /* 0x000e240000000000 */
.L_x_1029:
[----:B------:R-:W-:Y:S01]  /*62b0*/  FMNMX3.FTZ R0, R30, R31, R35, !PT ;  /* 0x0000001f1e007276 */ /* 0x000fe20007810023 */
[----:B-1----:R-:W1:Y:S01]  /*62c0*/  S2R R4, SR_CTAID.X ;  /* 0x0000000000047919 */ /* 0x002e620000002500 */
[----:B------:R-:W-:Y:S01]  /*62d0*/  SHF.R.U32.HI R32, RZ, 0x5, R219 ;  /* 0x00000005ff207819 */ /* 0x000fe200000116db */
[----:B------:R-:W-:Y:S01]  /*62e0*/  USHF.L.U32 UR10, UR13, 0x1, URZ ;  /* 0x000000010d0a7899 */ /* 0x000fe200080006ff */
[----:B------:R-:W-:Y:S01]  /*62f0*/  FMNMX3.FTZ R0, R0, R12, R53, !PT ;  /* 0x0000000c00007276 */ /* 0x000fe20007810035 */
[----:B------:R-:W-:Y:S01]  /*6300*/  IMAD.WIDE.U32 R184, R151, -0x2daee0ad, RZ ;  /* 0xd2511f5397b87825 */ /* 0x000fe200078e00ff */
[----:B------:R-:W4:Y:S01]  /*6310*/  LDCU UR7, c[0x0][0x45c] ;  /* 0x00008b80ff0777ac */ /* 0x000f220008000800 */
[----:B------:R-:W-:Y:S01]  /*6320*/  STL [R1+0x90], R225 ;  /* 0x000090e101007387 */ /* 0x000fe20000100800 */
[----:B------:R-:W-:Y:S01]  /*6330*/  FMNMX3.FTZ R0, R0, R52, R42, !PT ;  /* 0x0000003400007276 */ /* 0x000fe2000781002a */
[----:B------:R-:W-:Y:S02]  /*6340*/  VIADD R41, R245, 0xbb67ae85 ;  /* 0xbb67ae85f5297836 */ /* 0x000fe40000000000 */
[----:B------:R-:W-:Y:S01]  /*6350*/  VIADD R149, R244, 0x9e3779b9 ;  /* 0x9e3779b9f4957836 */ /* 0x000fe20000000000 */
[----:B--2---:R-:W-:Y:S01]  /*6360*/  FMNMX3.FTZ R2, R0, R24, R168, !PT ;  /* 0x0000001800027276 */ /* 0x004fe200078100a8 */
[----:B------:R-:W-:Y:S01]  /*6370*/  VIADD R148, R244, 0x3c6ef372 ;  /* 0x3c6ef372f4947836 */ /* 0x000fe20000000000 */
[----:B------:R-:W-:Y:S01]  /*6380*/  FMNMX3.FTZ R0, R47, R43, R21, !PT ;  /* 0x0000002b2f007276 */ /* 0x000fe20007810015 */
[C---:B------:R-:W-:Y:S01]  /*6390*/  VIADD R151, R245.reuse, 0x76cf5d0a ;  /* 0x76cf5d0af5977836 */ /* 0x040fe20000000000 */
[----:B------:R-:W-:Y:S01]  /*63a0*/  FMNMX3.FTZ R2, R2, R164, R162, !PT ;  /* 0x000000a402027276 */ /* 0x000fe200078100a2 */
[C---:B------:R-:W-:Y:S01]  /*63b0*/  VIADD R150, R245.reuse, 0x32370b8f ;  /* 0x32370b8ff5967836 */ /* 0x040fe20000000000 */
[----:B------:R-:W-:Y:S01]  /*63c0*/  FMNMX3.FTZ R0, R0, R13, R84, !PT ;  /* 0x0000000d00007276 */ /* 0x000fe20007810054 */
[----:B------:R-:W-:Y:S01]  /*63d0*/  VIADD R152, R244, 0xdaa66d2b ;  /* 0xdaa66d2bf4987836 */ /* 0x000fe20000000000 */
[----:B------:R-:W-:Y:S01]  /*63e0*/  FMNMX3.FTZ R2, R2, R161, R218, !PT ;  /* 0x000000a102027276 */ /* 0x000fe200078100da */
[----:B------:R-:W-:Y:S01]  /*63f0*/  VIADD R153, R244, 0x78dde6e4 ;  /* 0x78dde6e4f4997836 */ /* 0x000fe20000000000 */
[----:B------:R-:W-:Y:S01]  /*6400*/  FMNMX3.FTZ R0, R0, R88, R48, !PT ;  /* 0x0000005800007276 */ /* 0x000fe20007810030 */
[C---:B------:R-:W-:Y:S01]  /*6410*/  VIADD R155, R245.reuse, 0xed9eba14 ;  /* 0xed9eba14f59b7836 */ /* 0x040fe20000000000 */
[----:B------:R-:W-:Y:S01]  /*6420*/  FMNMX3.FTZ R2, R2, R216, R202, !PT ;  /* 0x000000d802027276 */ /* 0x000fe200078100ca */
[C---:B------:R-:W-:Y:S01]  /*6430*/  VIADD R154, R245.reuse, 0xa9066899 ;  /* 0xa9066899f59a7836 */ /* 0x040fe20000000000 */
[----:B------:R-:W-:Y:S01]  /*6440*/  FMNMX3.FTZ R0, R0, R44, R172, !PT ;  /* 0x0000002c00007276 */ /* 0x000fe200078100ac */
[----:B------:R-:W-:Y:S01]  /*6450*/  VIADD R160, R244, 0xb54cda56 ;  /* 0xb54cda56f4a07836 */ /* 0x000fe20000000000 */
[----:B------:R-:W-:Y:S01]  /*6460*/  FMNMX.FTZ R3, R200, R2, !PT ;  /* 0x00000002c8037209 */ /* 0x000fe20007810000 */
[----:B------:R-:W-:Y:S01]  /*6470*/  STL [R1+0x8c], R224 ;  /* 0x00008ce001007387 */ /* 0x000fe20000100800 */
[----:B------:R-:W-:Y:S01]  /*6480*/  FMNMX3.FTZ R0, R0, R169, R165, !PT ;  /* 0x000000a900007276 */ /* 0x000fe200078100a5 */
[----:B------:R-:W-:Y:S01]  /*6490*/  VIADD R201, R244, 0x1715609d ;  /* 0x1715609df4c97836 */ /* 0x000fe20000000000 */
[C---:B------:R-:W-:Y:S01]  /*64a0*/  LOP3.LUT R2, R245.reuse, UR10, R185, 0x96, !PT ;  /* 0x0000000af5027c12 */ /* 0x040fe2000f8e96b9 */
[----:B-1----:R-:W-:Y:S01]  /*64b0*/  IMAD R32, R4, 0x8, R32 ;  /* 0x0000000804207824 */ /* 0x002fe200078e0220 */
[----:B------:R-:W-:Y:S01]  /*64c0*/  FMNMX3.FTZ R0, R0, R163, R221, !PT ;  /* 0x000000a300007276 */ /* 0x000fe200078100dd */
[----:B------:R-:W1:Y:S01]  /*64d0*/  SHFL.BFLY PT, R102, R3, 0x2, 0x1f ;  /* 0x0c401f0003667f89 */ /* 0x000e6200000e0000 */
[----:B------:R-:W-:Y:S01]  /*64e0*/  VIADD R252, R245, 0x646e171e ;  /* 0x646e171ef5fc7836 */ /* 0x000fe20000000000 */
[----:B------:R-:W-:Y:S01]  /*64f0*/  UIADD3 UR10, UPT, UPT, UR10, 0x1, URZ ;  /* 0x000000010a0a7890 */ /* 0x000fe2000fffe0ff */
[----:B------:R-:W-:Y:S01]  /*6500*/  IMAD.WIDE.U32 R10, R32, -0x326172a9, RZ ;  /* 0xcd9e8d57200a7825 */ /* 0x000fe200078e00ff */
[----:B------:R-:W-:Y:S01]  /*6510*/  FMNMX3.FTZ R0, R0, R217, R212, !PT ;  /* 0x000000d900007276 */ /* 0x000fe200078100d4 */
[----:B------:R-:W-:Y:S02]  /*6520*/  STL [R1+0x88], R220 ;  /* 0x000088dc01007387 */ /* 0x000fe40000100800 */
[----:B------:R-:W-:Y:S01]  /*6530*/  IMAD.WIDE.U32 R18, R2, -0x326172a9, RZ ;  /* 0xcd9e8d5702127825 */ /* 0x000fe200078e00ff */
[----:B------:R-:W-:Y:S01]  /*6540*/  FMNMX.FTZ R6, R203, R0, !PT ;  /* 0x00000000cb067209 */ /* 0x000fe20007810000 */
[----:B------:R-:W-:Y:S01]  /*6550*/  STL [R1+0x84], R215 ;  /* 0x000084d701007387 */ /* 0x000fe20000100800 */
[----:B------:R-:W-:-:S02]  /*6560*/  LOP3.LUT R0, R244, R156, R11, 0x96, !PT ;  /* 0x0000009cf4007212 */ /* 0x000fc400078e960b */
[----:B------:R-:W-:Y:S01]  /*6570*/  LOP3.LUT R2, R149, R10, R19, 0x96, !PT ;  /* 0x0000000a95027212 */ /* 0x000fe200078e9613 */
[----:B------:R-:W2:Y:S02]  /*6580*/  SHFL.BFLY PT, R7, R6, 0x2, 0x1f ;  /* 0x0c401f0006077f89 */ /* 0x000ea400000e0000 */
[----:B------:R-:W-:Y:S02]  /*6590*/  IMAD.WIDE.U32 R144, R0, -0x2daee0ad, RZ ;  /* 0xd2511f5300907825 */ /* 0x000fe400078e00ff */
[----:B------:R-:W-:Y:S03]  /*65a0*/  STL [R1+0x80], R214 ;  /* 0x000080d601007387 */ /* 0x000fe60000100800 */
[----:B------:R-:W-:Y:S01]  /*65b0*/  LOP3.LUT R0, R41, R184, R145, 0x96, !PT ;  /* 0x000000b829007212 */ /* 0x000fe200078e9691 */
[----:B------:R-:W-:Y:S01]  /*65c0*/  STL [R1+0x7c], R213 ;  /* 0x00007cd501007387 */ /* 0x000fe20000100800 */
[----:B-1----:R-:W-:-:S03]  /*65d0*/  FMNMX.FTZ R102, R3, R102, !PT ;  /* 0x0000006603667209 */ /* 0x002fc60007810000 */
[----:B------:R-:W-:Y:S01]  /*65e0*/  IMAD.WIDE.U32 R146, R0, -0x326172a9, RZ ;  /* 0xcd9e8d5700927825 */ /* 0x000fe200078e00ff */
[----:B------:R-:W-:Y:S03]  /*65f0*/  STL.64 [R1+0x58], R184 ;  /* 0x000058b801007387 */ /* 0x000fe60000100a00 */
[----:B------:R-:W-:Y:S01]  /*6600*/  IMAD.WIDE.U32 R2, R2, -0x2daee0ad, RZ ;  /* 0xd2511f5302027825 */ /* 0x000fe200078e00ff */
[----:B------:R-:W-:Y:S01]  /*6610*/  LOP3.LUT R4, R148, R18, R147, 0x96, !PT ;  /* 0x0000001294047212 */ /* 0x000fe200078e9693 */
[----:B------:R-:W1:Y:S03]  /*6620*/  SHFL.BFLY PT, R8, R102, 0x1, 0x1f ;  /* 0x0c201f0066087f89 */ /* 0x000e6600000e0000 */
[----:B------:R-:W-:Y:S01]  /*6630*/  LOP3.LUT R3, R151, R144, R3, 0x96, !PT ;  /* 0x0000009097037212 */ /* 0x000fe200078e9603 */
[----:B------:R-:W-:Y:S01]  /*6640*/  IMAD.WIDE.U32 R4, R4, -0x2daee0ad, RZ ;  /* 0xd2511f5304047825 */ /* 0x000fe200078e00ff */
[----:B------:R-:W-:Y:S01]  /*6650*/  STL.64 [R1+0x68], R144 ;  /* 0x0000689001007387 */ /* 0x000fe20000100a00 */
[----:B--2---:R-:W-:-:S03]  /*6660*/  FMNMX.FTZ R6, R6, R7, !PT ;  /* 0x0000000706067209 */ /* 0x004fc60007810000 */
[----:B------:R-:W-:Y:S01]  /*6670*/  LOP3.LUT R0, R150, R2, R5, 0x96, !PT ;  /* 0x0000000296007212 */ /* 0x000fe200078e9605 */
[----:B------:R-:W-:Y:S01]  /*6680*/  IMAD.WIDE.U32 R2, R3, -0x326172a9, RZ ;  /* 0xcd9e8d5703027825 */ /* 0x000fe200078e00ff */
[----:B------:R-:W2:Y:S03]  /*6690*/  SHFL.BFLY PT, R101, R6, 0x1, 0x1f ;  /* 0x0c201f0006657f89 */ /* 0x000ea600000e0000 */
[----:B------:R-:W-:Y:S01]  /*66a0*/  IMAD.WIDE.U32 R16, R0, -0x326172a9, RZ ;  /* 0xcd9e8d5700107825 */ /* 0x000fe200078e00ff */
[----:B------:R-:W-:Y:S01]  /*66b0*/  LOP3.LUT R3, R152, R146, R3, 0x96, !PT ;  /* 0x0000009298037212 */ /* 0x000fe200078e9603 */
[----:B------:R-:W-:Y:S03]  /*66c0*/  STL.64 [R1+0x48], R146 ;  /* 0x0000489201007387 */ /* 0x000fe60000100a00 */
[----:B------:R-:W-:Y:S01]  /*66d0*/  LOP3.LUT R0, R153, R2, R17, 0x96, !PT ;  /* 0x0000000299007212 */ /* 0x000fe200078e9611 */
[----:B------:R-:W-:-:S04]  /*66e0*/  IMAD.WIDE.U32 R2, R3, -0x2daee0ad, RZ ;  /* 0xd2511f5303027825 */ /* 0x000fc800078e00ff */
[----:B------:R-:W-:Y:S01]  /*66f0*/  IMAD.WIDE.U32 R14, R0, -0x2daee0ad, RZ ;  /* 0xd2511f53000e7825 */ /* 0x000fe200078e00ff */
[----:B-1----:R-:W-:Y:S02]  /*6700*/  FMNMX.FTZ R102, R102, R8, !PT ;  /* 0x0000000866667209 */ /* 0x002fe40007810000 */
[----:B------:R-:W-:Y:S02]  /*6710*/  LOP3.LUT R4, R155, R4, R3, 0x96, !PT ;  /* 0x000000049b047212 */ /* 0x000fe400078e9603 */
[----:B------:R-:W-:Y:S01]  /*6720*/  LOP3.LUT R2, R154, R2, R15, 0x96, !PT ;  /* 0x000000029a027212 */ /* 0x000fe200078e960f */
[C---:B----4-:R-:W-:Y:S01]  /*6730*/  FMUL.FTZ R0, R102.reuse, UR7 ;  /* 0x0000000766007c20 */ /* 0x050fe20008410000 */
[----:B------:R-:W-:Y:S01]  /*6740*/  FSETP.NEU.FTZ.AND P0, PT, R102, -INF , PT ;  /* 0xff8000006600780b */ /* 0x000fe20003f1d000 */
[----:B------:R-:W-:Y:S01]  /*6750*/  IMAD.WIDE.U32 R10, R4, -0x326172a9, RZ ;  /* 0xcd9e8d57040a7825 */ /* 0x000fe200078e00ff */
[----:B------:R-:W1:Y:S02]  /*6760*/  LDC R15, c[0x0][0x4f8] ;  /* 0x00013e00ff0f7b82 */ /* 0x000e640000000800 */
[----:B------:R-:W-:Y:S01]  /*6770*/  FSEL R34, R0, RZ, P0 ;  /* 0x000000ff00227208 */ /* 0x000fe20000000000 */
[----:B------:R-:W-:Y:S01]  /*6780*/  IMAD.WIDE.U32 R2, R2, -0x326172a9, RZ ;  /* 0xcd9e8d5702027825 */ /* 0x000fe200078e00ff */
[----:B--2---:R-:W-:-:S03]  /*6790*/  FMNMX.FTZ R101, R6, R101, !PT ;  /* 0x0000006506657209 */ /* 0x004fc60007810000 */
[--C-:B------:R-:W-:Y:S01]  /*67a0*/  FFMA.FTZ R4, R30, UR7, -R34.reuse ;  /* 0x000000071e047c23 */ /* 0x100fe20008010822 */
[----:B------:R-:W-:Y:S01]  /*67b0*/  LOP3.LUT R0, R160, R10, R3, 0x96, !PT ;  /* 0x0000000aa0007212 */ /* 0x000fe200078e9603 */
[----:B------:R-:W-:Y:S01]  /*67c0*/  FMUL.FTZ R3, R101, UR7 ;  /* 0x0000000765037c20 */ /* 0x000fe20008410000 */
[----:B------:R-:W-:Y:S01]  /*67d0*/  MOV R8, R2 ;  /* 0x0000000200087202 */ /* 0x000fe20000000f00 */
[----:B------:R2:W-:Y:S01]  /*67e0*/  MUFU.EX2 R225, R4 ;  /* 0x0000000400e17308 */ /* 0x0005e20000000800 */
[C---:B------:R-:W-:Y:S02]  /*67f0*/  PRMT R10, R2.reuse, 0x7771, RZ ;  /* 0x00007771020a7816 */ /* 0x040fe400000000ff */
[C---:B------:R-:W-:Y:S02]  /*6800*/  PRMT R6, R2.reuse, 0x7773, RZ ;  /* 0x0000777302067816 */ /* 0x040fe400000000ff */
[----:B------:R-:W-:Y:S01]  /*6810*/  PRMT R5, R2, 0x7772, RZ ;  /* 0x0000777202057816 */ /* 0x000fe200000000ff */
[----:B------:R-:W-:Y:S01]  /*6820*/  FFMA.FTZ R2, R31, UR7, -R34 ;  /* 0x000000071f027c23 */ /* 0x000fe20008010822 */
[----:B------:R-:W-:-:S02]  /*6830*/  FSETP.NEU.FTZ.AND P0, PT, R101, -INF , PT ;  /* 0xff8000006500780b */ /* 0x000fc40003f1d000 */
[----:B------:R-:W-:Y:S01]  /*6840*/  PRMT R9, R5, 0x5410, R6 ;  /* 0x0000541005097816 */ /* 0x000fe20000000006 */
[----:B------:R4:W3:Y:S01]  /*6850*/  MUFU.EX2 R224, R2 ;  /* 0x0000000200e07308 */ /* 0x0008e20000000800 */
[----:B------:R-:W-:Y:S01]  /*6860*/  FSEL R33, R3, RZ, P0 ;  /* 0x000000ff03217208 */ /* 0x000fe20000000000 */
[--C-:B------:R-:W-:Y:S01]  /*6870*/  FFMA.FTZ R3, R12, UR7, -R34.reuse ;  /* 0x000000070c037c23 */ /* 0x100fe20008010822 */
[----:B-1----:R-:W-:Y:S01]  /*6880*/  LOP3.LUT R12, R15, 0xff, RZ, 0xc0, !PT ;  /* 0x000000ff0f0c7812 */ /* 0x002fe200078ec0ff */
[----:B--2---:R-:W-:Y:S01]  /*6890*/  FFMA.FTZ R4, R35, UR7, -R34 ;  /* 0x0000000723047c23 */ /* 0x004fe20008010822 */
[----:B------:R-:W-:Y:S01]  /*68a0*/  LOP3.LUT R5, R8, 0xff, RZ, 0xc0, !PT ;  /* 0x000000ff08057812 */ /* 0x000fe200078ec0ff */
[----:B------:R1:W-:Y:S01]  /*68b0*/  MUFU.EX2 R178, R3 ;  /* 0x0000000300b27308 */ /* 0x0003e20000000800 */
[----:B------:R-:W-:Y:S01]  /*68c0*/  LOP3.LUT R6, R0, 0xff, RZ, 0xc0, !PT ;  /* 0x000000ff00067812 */ /* 0x000fe200078ec0ff */
[----:B------:R-:W-:Y:S01]  /*68d0*/  IMAD R12, R12, 0x10000, R12 ;  /* 0x000100000c0c7824 */ /* 0x000fe200078e020c */
[----:B------:R-:W-:Y:S01]  /*68e0*/  PRMT R8, R5, 0x5410, R10 ;  /* 0x0000541005087816 */ /* 0x000fe2000000000a */
[----:B------:R2:W-:Y:S01]  /*68f0*/  MUFU.EX2 R176, R4 ;  /* 0x0000000400b07308 */ /* 0x0005e20000000800 */
[----:B----4-:R-:W-:-:S02]  /*6900*/  LOP3.LUT R2, R157, 0x120, R158, 0xf8, !PT ;  /* 0x000001209d027812 */ /* 0x010fc400078ef89e */
[----:B---3--:R-:W-:Y:S02]  /*6910*/  F2FP.BF16.F32.PACK_AB R5, R224, R225 ;  /* 0x000000e1e005723e */ /* 0x008fe400000010ff */
[----:B------:R-:W-:Y:S01]  /*6920*/  LEA R35, R2, UR5, 0x1 ;  /* 0x0000000502237c11 */ /* 0x000fe2000f8e08ff */
[--C-:B------:R-:W-:Y:S01]  /*6930*/  FFMA.FTZ R2, R47, UR7, -R33.reuse ;  /* 0x000000072f027c23 */ /* 0x100fe20008010821 */
[----:B-1----:R-:W-:-:S03]  /*6940*/  FFMA.FTZ R3, R21, UR7, -R33 ;  /* 0x0000000715037c23 */ /* 0x002fc60008010821 */
[----:B------:R1:W-:Y:S01]  /*6950*/  MUFU.EX2 R215, R2 ;  /* 0x0000000200d77308 */ /* 0x0003e20000000800 */
[----:B--2---:R-:W-:Y:S01]  /*6960*/  IMAD.MOV.U32 R4, RZ, RZ, 0x20 ;  /* 0x00000020ff047424 */ /* 0x004fe200078e00ff */
[----:B------:R-:W-:Y:S02]  /*6970*/  LDSM.16.MT88.4 R76, [R35+0x9000] ;  /* 0x00900000234c783b */ /* 0x000fe40000004200 */
[----:B------:R2:W-:Y:S02]  /*6980*/  MUFU.EX2 R183, R3 ;  /* 0x0000000300b77308 */ /* 0x0005e40000000800 */
[----:B------:R-:W-:Y:S01]  /*6990*/  SEL R7, R4, 0xffffffe0, !P4 ;  /* 0xffffffe004077807 */ /* 0x000fe20006000000 */
[----:B------:R-:W-:Y:S01]  /*69a0*/  LDSM.16.MT88.4 R108, [R35+0xa000] ;  /* 0x00a00000236c783b */ /* 0x000fe20000004200 */
[----:B------:R-:W-:-:S03]  /*69b0*/  PRMT R4, R0, 0x7632, R4 ;  /* 0x0000763200047816 */ /* 0x000fc60000000004 */
[----:B------:R-:W-:Y:S02]  /*69c0*/  IMAD.IADD R40, R7, 0x1, R35 ;  /* 0x0000000107287824 */ /* 0x000fe400078e0223 */
[--C-:B------:R-:W-:Y:S01]  /*69d0*/  FFMA.FTZ R7, R43, UR7, -R33.reuse ;  /* 0x000000072b077c23 */ /* 0x100fe20008010821 */
[----:B------:R-:W-:Y:S01]  /*69e0*/  LDSM.16.MT88.4 R128, [R35+0xb000] ;  /* 0x00b000002380783b */ /* 0x000fe20000004200 */
[----:B-1----:R-:W-:Y:S02]  /*69f0*/  FFMA.FTZ R2, R13, UR7, -R33 ;  /* 0x000000070d027c23 */ /* 0x002fe40008010821 */
[----:B------:R-:W-:Y:S01]  /*6a00*/  MUFU.EX2 R220, R7 ;  /* 0x0000000700dc7308 */ /* 0x000fe20000000800 */
[----:B------:R-:W1:Y:S01]  /*6a10*/  LDSM.16.MT88.4 R80, [R40+0x9000] ;  /* 0x009000002850783b */ /* 0x000e620000004200 */
[----:B--2---:R-:W-:Y:S02]  /*6a20*/  SHF.R.U32.HI R3, RZ, 0x18, R0 ;  /* 0x00000018ff037819 */ /* 0x004fe40000011600 */
[----:B------:R2:W3:Y:S01]  /*6a30*/  MUFU.EX2 R103, R2 ;  /* 0x0000000200677308 */ /* 0x0004e20000000800 */
[----:B------:R-:W4:Y:S04]  /*6a40*/  LDSM.16.MT88.4 R96, [R40+0xa000] ;  /* 0x00a000002860783b */ /* 0x000f280000004200 */
[----:B------:R-:W4:Y:S04]  /*6a50*/  LDSM.16.MT88.4 R124, [R40+0xb000] ;  /* 0x00b00000287c783b */ /* 0x000f280000004200 */
[----:B------:R-:W-:Y:S04]  /*6a60*/  LDSM.16.MT88.4 R120, [R35+0x9400] ;  /* 0x009400002378783b */ /* 0x000fe80000004200 */
[----:B------:R-:W-:Y:S01]  /*6a70*/  LDSM.16.MT88.4 R92, [R40+0xa400] ;  /* 0x00a40000285c783b */ /* 0x000fe20000004200 */
[----:B--2---:R-:W-:-:S02]  /*6a80*/  LOP3.LUT R2, R0, 0xffff, RZ, 0xc0, !PT ;  /* 0x0000ffff00027812 */ /* 0x004fc400078ec0ff */
[----:B------:R-:W-:Y:S01]  /*6a90*/  LOP3.LUT R0, R4, 0xff, RZ, 0xc0, !PT ;  /* 0x000000ff04007812 */ /* 0x000fe200078ec0ff */
[----:B------:R-:W-:Y:S01]  /*6aa0*/  LDSM.16.MT88.4 R112, [R35+0xb400] ;  /* 0x00b400002370783b */ /* 0x000fe20000004200 */
[----:B------:R-:W-:Y:S02]  /*6ab0*/  SHF.R.U32.HI R2, RZ, 0x8, R2 ;  /* 0x00000008ff027819 */ /* 0x000fe40000011602 */
[----:B---3--:R-:W-:Y:S01]  /*6ac0*/  F2FP.BF16.F32.PACK_AB R7, R103, R183 ;  /* 0x000000b76707723e */ /* 0x008fe200000010ff */
[----:B------:R-:W-:Y:S01]  /*6ad0*/  LDSM.16.MT88.4 R116, [R40+0xb400] ;  /* 0x00b400002874783b */ /* 0x000fe20000004200 */
[----:B------:R-:W-:Y:S02]  /*6ae0*/  PRMT R4, R6, 0x5410, R2 ;  /* 0x0000541006047816 */ /* 0x000fe40000000002 */
[----:B------:R-:W-:Y:S02]  /*6af0*/  PRMT R6, R0, 0x5410, R3 ;  /* 0x0000541000067816 */ /* 0x000fe40000000003 */
[----:B------:R-:W-:-:S02]  /*6b00*/  LOP3.LUT R3, R9, 0xff00ff, RZ, 0xc0, !PT ;  /* 0x00ff00ff09037812 */ /* 0x000fc400078ec0ff */
[--C-:B------:R-:W-:Y:S02]  /*6b10*/  HSET2.LE.AND R0, R8, R12.reuse, PT ;  /* 0x0000000c08007233 */ /* 0x100fe40003803000 */
[----:B------:R-:W-:Y:S02]  /*6b20*/  F2FP.BF16.F32.PACK_AB R2, R178, R176 ;  /* 0x000000b0b202723e */ /* 0x000fe400000010ff */
[--C-:B------:R-:W-:Y:S02]  /*6b30*/  HSET2.LE.AND R8, R6, R12.reuse, PT ;  /* 0x0000000c06087233 */ /* 0x100fe40003803000 */
[--C-:B------:R-:W-:Y:S02]  /*6b40*/  HSET2.LE.AND R3, R3, R12.reuse, PT ;  /* 0x0000000c03037233 */ /* 0x100fe40003803000 */
[----:B------:R-:W-:Y:S02]  /*6b50*/  LOP3.LUT R6, R2, R0, RZ, 0xc0, !PT ;  /* 0x0000000002067212 */ /* 0x000fe400078ec0ff */
[----:B------:R-:W-:Y:S01]  /*6b60*/  LOP3.LUT R2, R201, R16, R11, 0x96, !PT ;  /* 0x00000010c9027212 */ /* 0x000fe200078e960b */
[----:B------:R-:W-:Y:S01]  /*6b70*/  FFMA.FTZ R11, R48, UR7, -R33 ;  /* 0x00000007300b7c23 */ /* 0x000fe20008010821 */
[----:B------:R-:W-:-:S02]  /*6b80*/  HSET2.LE.AND R4, R4, R12, PT ;  /* 0x0000000c04047233 */ /* 0x000fc40003803000 */
[----:B------:R-:W-:Y:S01]  /*6b90*/  LOP3.LUT R7, R7, R3, RZ, 0xc0, !PT ;  /* 0x0000000307077212 */ /* 0x000fe200078ec0ff */
[----:B------:R-:W-:Y:S01]  /*6ba0*/  IMAD.WIDE.U32 R2, R2, -0x2daee0ad, RZ ;  /* 0xd2511f5302027825 */ /* 0x000fe200078e00ff */
[----:B------:R-:W-:Y:S01]  /*6bb0*/  F2FP.BF16.F32.PACK_AB R9, R220, R215 ;  /* 0x000000d7dc09723e */ /* 0x000fe200000010ff */
[----:B------:R-:W-:Y:S01]  /*6bc0*/  MUFU.EX2 R177, R11 ;  /* 0x0000000b00b17308 */ /* 0x000fe20000000800 */
[----:B------:R-:W-:Y:S02]  /*6bd0*/  LOP3.LUT R4, R5, R4, RZ, 0xc0, !PT ;  /* 0x0000000405047212 */ /* 0x000fe400078ec0ff */
[----:B------:R-:W-:Y:S02]  /*6be0*/  LOP3.LUT R5, R9, R8, RZ, 0xc0, !PT ;  /* 0x0000000809057212 */ /* 0x000fe400078ec0ff */
[C---:B------:R-:W-:Y:S02]  /*6bf0*/  PRMT R9, R2.reuse, 0x7773, RZ ;  /* 0x0000777302097816 */ /* 0x040fe400000000ff */
[----:B------:R-:W-:-:S02]  /*6c00*/  PRMT R8, R2, 0x7772, RZ ;  /* 0x0000777202087816 */ /* 0x000fc400000000ff */
[----:B------:R-:W-:Y:S01]  /*6c10*/  LOP3.LUT R0, R252, R14, R3, 0x96, !PT ;  /* 0x0000000efc007212 */ /* 0x000fe200078e9603 */
[----:B------:R-:W-:Y:S01]  /*6c20*/  IMAD.MOV.U32 R3, RZ, RZ, R2 ;  /* 0x000000ffff037224 */ /* 0x000fe200078e0002 */
[----:B------:R-:W-:Y:S01]  /*6c30*/  PRMT R10, R2, 0x7771, RZ ;  /* 0x00007771020a7816 */ /* 0x000fe200000000ff */
[--C-:B------:R-:W-:Y:S01]  /*6c40*/  FFMA.FTZ R2, R42, UR7, -R34.reuse ;  /* 0x000000072a027c23 */ /* 0x100fe20008010822 */
[----:B------:R-:W-:Y:S01]  /*6c50*/  PRMT R15, R8, 0x5410, R9 ;  /* 0x00005410080f7816 */ /* 0x000fe20000000009 */
[----:B------:R-:W-:Y:S01]  /*6c60*/  FFMA.FTZ R8, R24, UR7, -R34 ;  /* 0x0000000718087c23 */ /* 0x000fe20008010822 */
[----:B------:R-:W-:Y:S01]  /*6c70*/  LOP3.LUT R3, R3, 0xff, RZ, 0xc0, !PT ;  /* 0x000000ff03037812 */ /* 0x000fe200078ec0ff */
[----:B------:R2:W-:Y:S01]  /*6c80*/  MUFU.EX2 R43, R2 ;  /* 0x00000002002b7308 */ /* 0x0005e20000000800 */
[----:B------:R-:W-:Y:S01]  /*6c90*/  LOP3.LUT R9, R0, 0xff, RZ, 0xc0, !PT ;  /* 0x000000ff00097812 */ /* 0x000fe200078ec0ff */
[----:B-1----:R-:W-:Y:S01]  /*6ca0*/  HMMA.16816.F32.BF16 R64, R4, R80, RZ ;  /* 0x000000500440723c */ /* 0x002fe200000418ff */
[----:B------:R-:W-:Y:S01]  /*6cb0*/  PRMT R13, R3, 0x5410, R10 ;  /* 0x00005410030d7816 */ /* 0x000fe2000000000a */
[----:B------:R1:W-:Y:S01]  /*6cc0*/  MUFU.EX2 R158, R8 ;  /* 0x00000008009e7308 */ /* 0x0003e20000000800 */
[----:B------:R-:W-:-:S02]  /*6cd0*/  SHF.R.U32.HI R10, RZ, 0x18, R0 ;  /* 0x00000018ff0a7819 */ /* 0x000fc40000011600 */
[----:B------:R-:W-:-:S03]  /*6ce0*/  FMNMX3.FTZ R3, R133, R132, R100, !PT ;  /* 0x0000008485037276 */ /* 0x000fc60007810064 */
[----:B------:R-:W-:Y:S01]  /*6cf0*/  HMMA.16816.F32.BF16 R72, R4, R76, RZ ;  /* 0x0000004c0448723c */ /* 0x000fe200000418ff */
[----:B------:R-:W-:Y:S02]  /*6d00*/  FMNMX3.FTZ R14, R3, R105, R143, !PT ;  /* 0x00000069030e7276 */ /* 0x000fe4000781008f */
[----:B------:R-:W-:Y:S02]  /*6d10*/  LOP3.LUT R3, R15, 0xff00ff, RZ, 0xc0, !PT ;  /* 0x00ff00ff0f037812 */ /* 0x000fe400078ec0ff */
[----:B--2---:R-:W-:-:S03]  /*6d20*/  LOP3.LUT R2, R0, 0xffff, RZ, 0xc0, !PT ;  /* 0x0000ffff00027812 */ /* 0x004fc600078ec0ff */
[----:B------:R-:W-:Y:S01]  /*6d30*/  HSET2.LE.AND R3, R3, R12, PT ;  /* 0x0000000c03037233 */ /* 0x000fe20003803000 */
[----:B------:R-:W-:Y:S01]  /*6d40*/  HMMA.16816.F32.BF16 R68, R4, R108, RZ ;  /* 0x0000006c0444723c */ /* 0x000fe200000418ff */
[----:B-1----:R-:W-:Y:S01]  /*6d50*/  SHF.R.U32.HI R8, RZ, 0x8, R2 ;  /* 0x00000008ff087819 */ /* 0x002fe20000011602 */
[----:B------:R-:W-:-:S03]  /*6d60*/  FFMA.FTZ R2, R44, UR7, -R33 ;  /* 0x000000072c027c23 */ /* 0x000fc60008010821 */
[--C-:B------:R-:W-:Y:S01]  /*6d70*/  PRMT R16, R9, 0x5410, R8.reuse ;  /* 0x0000541009107816 */ /* 0x100fe20000000008 */
[----:B------:R1:W2:Y:S01]  /*6d80*/  MUFU.EX2 R159, R2 ;  /* 0x00000002009f7308 */ /* 0x0002a20000000800 */
[----:B------:R-:W-:Y:S01]  /*6d90*/  PRMT R8, R0, 0x7632, R8 ;  /* 0x0000763200087816 */ /* 0x000fe20000000008 */
[----:B------:R-:W-:Y:S01]  /*6da0*/  FFMA.FTZ R9, R52, UR7, -R34 ;  /* 0x0000000734097c23 */ /* 0x000fe20008010822 */
[----:B------:R-:W-:Y:S01]  /*6db0*/  HSET2.LE.AND R0, R13, R12, PT ;  /* 0x0000000c0d007233 */ /* 0x000fe20003803000 */
[----:B----4-:R-:W-:Y:S01]  /*6dc0*/  HMMA.16816.F32.BF16 R60, R4, R96, RZ ;  /* 0x00000060043c723c */ /* 0x010fe200000418ff */
[----:B------:R-:W-:Y:S01]  /*6dd0*/  LOP3.LUT R8, R8, 0xff, RZ, 0xc0, !PT ;  /* 0x000000ff08087812 */ /* 0x000fe200078ec0ff */
[----:B------:R3:W-:Y:S03]  /*6de0*/  MUFU.EX2 R182, R9 ;  /* 0x0000000900b67308 */ /* 0x0007e60000000800 */
[----:B------:R-:W-:-:S02]  /*6df0*/  PRMT R13, R8, 0x5410, R10 ;  /* 0x00005410080d7816 */ /* 0x000fc4000000000a */
[----:B------:R-:W-:Y:S01]  /*6e00*/  FMNMX3.FTZ R8, R134, R135, R106, !PT ;  /* 0x0000008786087276 */ /* 0x000fe2000781006a */
[----:B------:R-:W-:Y:S01]  /*6e10*/  HMMA.16816.F32.BF16 R48, R4, R128, RZ ;  /* 0x000000800430723c */ /* 0x000fe200000418ff */
[----:B-1----:R-:W-:Y:S01]  /*6e20*/  FFMA.FTZ R2, R53, UR7, -R34 ;  /* 0x0000000735027c23 */ /* 0x002fe20008010822 */
[----:B--2---:R-:W-:-:S03]  /*6e30*/  F2FP.BF16.F32.PACK_AB R11, R159, R177 ;  /* 0x000000b19f0b723e */ /* 0x004fc600000010ff */
[----:B------:R1:W2:Y:S01]  /*6e40*/  MUFU.EX2 R214, R2 ;  /* 0x0000000200d67308 */ /* 0x0002a20000000800 */
[----:B------:R-:W-:Y:S02]  /*6e50*/  LOP3.LUT R11, R11, R3, RZ, 0xc0, !PT ;  /* 0x000000030b0b7212 */ /* 0x000fe400078ec0ff */
[----:B------:R-:W-:Y:S01]  /*6e60*/  HMMA.16816.F32.BF16 R24, R4, R124, RZ ;  /* 0x0000007c0418723c */ /* 0x000fe200000418ff */
[----:B------:R-:W-:-:S04]  /*6e70*/  FMNMX3.FTZ R3, R14, R141, R139, !PT ;  /* 0x0000008d0e037276 */ /* 0x000fc8000781008b */
[----:B---3--:R-:W-:Y:S02]  /*6e80*/  FMNMX3.FTZ R9, R3, R137, R174, !PT ;  /* 0x0000008903097276 */ /* 0x008fe400078100ae */
[----:B------:R-:W-:Y:S01]  /*6e90*/  FMNMX3.FTZ R3, R8, R107, R142, !PT ;  /* 0x0000006b08037276 */ /* 0x000fe2000781008e */
[----:B------:R-:W-:Y:S01]  /*6ea0*/  HMMA.16816.F32.BF16 R44, R4, R78, RZ ;  /* 0x0000004e042c723c */ /* 0x000fe200000418ff */
[----:B------:R-:W-:Y:S02]  /*6eb0*/  FMNMX3.FTZ R9, R9, R173, R170, !PT ;  /* 0x000000ad09097276 */ /* 0x000fe400078100aa */
[----:B-1----:R-:W-:-:S04]  /*6ec0*/  F2FP.BF16.F32.PACK_AB R2, R158, R43 ;  /* 0x0000002b9e02723e */ /* 0x002fc800000010ff */
[----:B------:R-:W-:Y:S01]  /*6ed0*/  LOP3.LUT R10, R2, R0, RZ, 0xc0, !PT ;  /* 0x00000000020a7212 */ /* 0x000fe200078ec0ff */
[--C-:B------:R-:W-:Y:S01]  /*6ee0*/  FFMA.FTZ R2, R84, UR7, -R33.reuse ;  /* 0x0000000754027c23 */ /* 0x100fe20008010821 */
[----:B------:R-:W-:Y:S01]  /*6ef0*/  FFMA.FTZ R0, R88, UR7, -R33 ;  /* 0x0000000758007c23 */ /* 0x000fe20008010821 */
[----:B------:R-:W1:Y:S01]  /*6f00*/  LDSM.16.MT88.4 R84, [R40+0x9400] ;  /* 0x009400002854783b */ /* 0x000e620000004200 */
[C---:B------:R-:W-:Y:S01]  /*6f10*/  HMMA.16816.F32.BF16 R56, R4.reuse, R82, RZ ;  /* 0x000000520438723c */ /* 0x040fe200000418ff */
[----:B------:R2:W-:Y:S02]  /*6f20*/  MUFU.EX2 R104, R2 ;  /* 0x0000000200687308 */ /* 0x0005e40000000800 */
[----:B------:R-:W-:Y:S02]  /*6f30*/  LDSM.16.MT88.4 R88, [R35+0xa400] ;  /* 0x00a400002358783b */ /* 0x000fe40000004200 */
[----:B------:R3:W4:Y:S03]  /*6f40*/  MUFU.EX2 R42, R0 ;  /* 0x00000000002a7308 */ /* 0x0007260000000800 */
[----:B------:R-:W-:Y:S01]  /*6f50*/  HMMA.16816.F32.BF16 R28, R4, R110, RZ ;  /* 0x0000006e041c723c */ /* 0x000fe200000418ff */
[----:B--2---:R-:W-:-:S07]  /*6f60*/  F2FP.BF16.F32.PACK_AB R2, R182, R214 ;  /* 0x000000d6b602723e */ /* 0x004fce00000010ff */
[----:B------:R-:W-:Y:S01]  /*6f70*/  HMMA.16816.F32.BF16 R52, R4, R98, RZ ;  /* 0x000000620434723c */ /* 0x000fe200000418ff */
[----:B---3--:R-:W-:-:S05]  /*6f80*/  HSET2.LE.AND R0, R16, R12, PT ;  /* 0x0000000c10007233 */ /* 0x008fca0003803000 */
[----:B------:R-:W-:Y:S02]  /*6f90*/  LOP3.LUT R8, R2, R0, RZ, 0xc0, !PT ;  /* 0x0000000002087212 */ /* 0x000fe400078ec0ff */
[C---:B------:R-:W-:Y:S01]  /*6fa0*/  HMMA.16816.F32.BF16 R36, R4.reuse, R130, RZ ;  /* 0x000000820424723c */ /* 0x040fe200000418ff */
[----:B------:R-:W-:Y:S02]  /*6fb0*/  FMNMX3.FTZ R0, R3, R140, R138, !PT ;  /* 0x0000008c03007276 */ /* 0x000fe4000781008a */
[----:B------:R-:W-:Y:S02]  /*6fc0*/  FMNMX3.FTZ R2, R9, R166, R181, !PT ;  /* 0x000000a609027276 */ /* 0x000fe400078100b5 */
[----:B------:R-:W-:Y:S02]  /*6fd0*/  FMNMX3.FTZ R9, R0, R136, R180, !PT ;  /* 0x0000008800097276 */ /* 0x000fe400078100b4 */
[----:B------:R-:W-:Y:S01]  /*6fe0*/  FMNMX3.FTZ R3, R2, R246, R229, !PT ;  /* 0x000000f602037276 */ /* 0x000fe200078100e5 */
[----:B------:R-:W-:Y:S01]  /*6ff0*/  HMMA.16816.F32.BF16 R20, R4, R126, RZ ;  /* 0x0000007e0414723c */ /* 0x000fe200000418ff */
[----:B------:R-:W-:-:S02]  /*7000*/  HSET2.LE.AND R0, R13, R12, PT ;  /* 0x0000000c0d007233 */ /* 0x000fc40003803000 */
[----:B----4-:R-:W-:Y:S02]  /*7010*/  F2FP.BF16.F32.PACK_AB R2, R42, R104 ;  /* 0x000000682a02723e */ /* 0x010fe400000010ff */
[----:B------:R-:W-:Y:S02]  /*7020*/  FMNMX.FTZ R3, R222, R3, !PT ;  /* 0x00000003de037209 */ /* 0x000fe40007810000 */
[----:B------:R-:W-:Y:S02]  /*7030*/  FMNMX3.FTZ R13, R9, R175, R171, !PT ;  /* 0x000000af090d7276 */ /* 0x000fe400078100ab */
[----:B------:R-:W-:Y:S01]  /*7040*/  LOP3.LUT R9, R2, R0, RZ, 0xc0, !PT ;  /* 0x0000000002097212 */ /* 0x000fe200078ec0ff */
[----:B------:R-:W2:Y:S01]  /*7050*/  SHFL.BFLY PT, R6, R3, 0x2, 0x1f ;  /* 0x0c401f0003067f89 */ /* 0x000ea200000e0000 */
[----:B------:R-:W-:Y:S01]  /*7060*/  FMNMX3.FTZ R0, R13, R167, R247, !PT ;  /* 0x000000a70d007276 */ /* 0x000fe200078100f7 */
[----:B------:R-:W-:-:S03]  /*7070*/  VIADD R2, R32, 0x4 ;  /* 0x0000000420027836 */ /* 0x000fc60000000000 */
[----:B------:R-:W-:Y:S01]  /*7080*/  FMNMX3.FTZ R0, R0, R231, R230, !PT ;  /* 0x000000e700007276 */ /* 0x000fe200078100e6 */
[C---:B-1----:R-:W-:Y:S01]  /*7090*/  HMMA.16816.F32.BF16 R188, R8.reuse, R84, R64 ;  /* 0x0000005408bc723c */ /* 0x042fe20000041840 */
[----:B------:R-:W-:Y:S02]  /*70a0*/  IMAD.MOV.U32 R66, RZ, RZ, R184 ;  /* 0x000000ffff427224 */ /* 0x000fe400078e00b8 */
[----:B------:R-:W-:Y:S01]  /*70b0*/  FMNMX.FTZ R0, R223, R0, !PT ;  /* 0x00000000df007209 */ /* 0x000fe20007810000 */
[----:B------:R-:W-:Y:S02]  /*70c0*/  IMAD.MOV.U32 R65, RZ, RZ, R104 ;  /* 0x000000ffff417224 */ /* 0x000fe400078e0068 */
[----:B------:R-:W-:Y:S02]  /*70d0*/  IMAD.MOV.U32 R67, RZ, RZ, R185 ;  /* 0x000000ffff437224 */ /* 0x000fe400078e00b9 */
[----:B------:R-:W1:Y:S01]  /*70e0*/  SHFL.BFLY PT, R5, R0, 0x2, 0x1f ;  /* 0x0c401f0000057f89 */ /* 0x000e6200000e0000 */
[----:B------:R-:W-:Y:S01]  /*70f0*/  HMMA.16816.F32.BF16 R196, R8, R120, R72 ;  /* 0x0000007808c4723c */ /* 0x000fe20000041848 */
[----:B------:R-:W-:-:S04]  /*7100*/  IMAD.WIDE.U32 R72, R2, -0x326172a9, RZ ;  /* 0xcd9e8d5702487825 */ /* 0x000fc800078e00ff */
[----:B------:R-:W-:Y:S01]  /*7110*/  IMAD.MOV.U32 R74, RZ, RZ, R146 ;  /* 0x000000ffff4a7224 */ /* 0x000fe200078e0092 */
[----:B------:R-:W-:Y:S01]  /*7120*/  LOP3.LUT R2, R244, R156, R73, 0x96, !PT ;  /* 0x0000009cf4027212 */ /* 0x000fe200078e9649 */
[----:B------:R-:W-:Y:S01]  /*7130*/  IMAD.MOV.U32 R75, RZ, RZ, R147 ;  /* 0x000000ffff4b7224 */ /* 0x000fe200078e0093 */
[----:B------:R-:W-:Y:S01]  /*7140*/  HMMA.16816.F32.BF16 R240, R8, R92, R60 ;  /* 0x0000005c08f0723c */ /* 0x000fe2000004183c */
[----:B--2---:R-:W-:Y:S01]  /*7150*/  FMNMX.FTZ R6, R3, R6, !PT ;  /* 0x0000000603067209 */ /* 0x004fe20007810000 */
[----:B------:R-:W-:Y:S01]  /*7160*/  IMAD.MOV.U32 R7, RZ, RZ, R191 ;  /* 0x000000ffff077224 */ /* 0x000fe200078e00bf */
[----:B------:R-:W-:Y:S01]  /*7170*/  MOV R62, R103 ;  /* 0x00000067003e7202 */ /* 0x000fe20000000f00 */
[----:B------:R-:W-:Y:S01]  /*7180*/  IMAD.WIDE.U32 R146, R2, -0x2daee0ad, RZ ;  /* 0xd2511f5302927825 */ /* 0x000fe200078e00ff */
[----:B------:R-:W-:-:S03]  /*7190*/  MOV R157, R190 ;  /* 0x000000be009d7202 */ /* 0x000fc60000000f00 */
[----:B------:R-:W-:Y:S01]  /*71a0*/  IMAD.MOV.U32 R61, RZ, RZ, R7 ;  /* 0x000000ffff3d7224 */ /* 0x000fe200078e0007 */
[----:B------:R-:W-:Y:S01]  /*71b0*/  LOP3.LUT R2, R41, R66, R147, 0x96, !PT ;  /* 0x0000004229027212 */ /* 0x000fe200078e9693 */
[----:B------:R-:W2:Y:S01]  /*71c0*/  SHFL.BFLY PT, R7, R6, 0x1, 0x1f ;  /* 0x0c201f0006077f89 */ /* 0x000ea200000e0000 */
[----:B------:R-:W-:Y:S01]  /*71d0*/  IMAD.MOV.U32 R13, RZ, RZ, R189 ;  /* 0x000000ffff0d7224 */ /* 0x000fe200078e00bd */
[C---:B------:R-:W-:Y:S01]  /*71e0*/  HMMA.16816.F32.BF16 R248, R8.reuse, R88, R68 ;  /* 0x0000005808f8723c */ /* 0x040fe20000041844 */
[----:B------:R-:W-:Y:S01]  /*71f0*/  IMAD.MOV.U32 R68, RZ, RZ, R159 ;  /* 0x000000ffff447224 */ /* 0x000fe200078e009f */
[----:B------:R-:W-:Y:S01]  /*7200*/  STL.64 [R1+0x60], R146 ;  /* 0x0000609201007387 */ /* 0x000fe20000100a00 */
[----:B------:R-:W-:Y:S01]  /*7210*/  IMAD.MOV.U32 R63, RZ, RZ, R158 ;  /* 0x000000ffff3f7224 */ /* 0x000fe200078e009e */
[----:B-1----:R-:W-:Y:S01]  /*7220*/  FMNMX.FTZ R0, R0, R5, !PT ;  /* 0x0000000500007209 */ /* 0x002fe20007810000 */
[----:B------:R-:W-:Y:S02]  /*7230*/  IMAD.MOV.U32 R4, RZ, RZ, R188 ;  /* 0x000000ffff047224 */ /* 0x000fe400078e00bc */
[----:B------:R-:W-:Y:S01]  /*7240*/  IMAD.WIDE.U32 R158, R2, -0x326172a9, RZ ;  /* 0xcd9e8d57029e7825 */ /* 0x000fe200078e00ff */
[----:B------:R-:W-:Y:S01]  /*7250*/  LOP3.LUT R2, R149, R72, R19, 0x96, !PT ;  /* 0x0000004895027212 */ /* 0x000fe200078e9613 */
[C---:B------:R-:W-:Y:S02]  /*7260*/  HMMA.16816.F32.BF16 R236, R8.reuse, R112, R48 ;  /* 0x0000007008ec723c */ /* 0x040fe40000041830 */
[----:B------:R-:W-:Y:S01]  /*7270*/  IMAD.MOV.U32 R156, RZ, RZ, R13 ;  /* 0x000000ffff9c7224 */ /* 0x000fe200078e000d */
[----:B------:R-:W-:Y:S01]  /*7280*/  STL.64 [R1+0x40], R158 ;  /* 0x0000409e01007387 */ /* 0x000fe20000100a00 */
[----:B------:R-:W-:Y:S01]  /*7290*/  IMAD.MOV.U32 R60, RZ, RZ, R4 ;  /* 0x000000ffff3c7224 */ /* 0x000fe200078e0004 */
[----:B------:R-:W-:Y:S01]  /*72a0*/  LOP3.LUT R4, R148, R18, R159, 0x96, !PT ;  /* 0x0000001294047212 */ /* 0x000fe200078e969f */
[----:B------:R-:W-:Y:S01]  /*72b0*/  IMAD.WIDE.U32 R2, R2, -0x2daee0ad, RZ ;  /* 0xd2511f5302027825 */ /* 0x000fe200078e00ff */
[----:B------:R-:W1:Y:S01]  /*72c0*/  SHFL.BFLY PT, R13, R0, 0x1, 0x1f ;  /* 0x0c201f00000d7f89 */ /* 0x000e6200000e0000 */
[----:B------:R-:W-:Y:S02]  /*72d0*/  HMMA.16816.F32.BF16 R232, R8, R116, R24 ;  /* 0x0000007408e8723c */ /* 0x000fe40000041818 */
[----:B------:R-:W-:Y:S01]  /*72e0*/  IMAD.WIDE.U32 R4, R4, -0x2daee0ad, RZ ;  /* 0xd2511f5304047825 */ /* 0x000fe200078e00ff */
[----:B------:R-:W-:-:S02]  /*72f0*/  LOP3.LUT R3, R151, R146, R3, 0x96, !PT ;  /* 0x0000009297037212 */ /* 0x000fc400078e9603 */
[----:B--2---:R-:W-:Y:S01]  /*7300*/  FMNMX.FTZ R104, R6, R7, !PT ;  /* 0x0000000706687209 */ /* 0x004fe20007810000 */
[----:B------:R-:W-:Y:S01]  /*7310*/  IMAD.MOV.U32 R69, RZ, RZ, R178 ;  /* 0x000000ffff457224 */ /* 0x000fe200078e00b2 */
[----:B------:R-:W-:Y:S01]  /*7320*/  LOP3.LUT R5, R150, R2, R5, 0x96, !PT ;  /* 0x0000000296057212 */ /* 0x000fe200078e9605 */
[----:B------:R-:W-:Y:S01]  /*7330*/  IMAD.WIDE.U32 R2, R3, -0x326172a9, RZ ;  /* 0xcd9e8d5703027825 */ /* 0x000fe200078e00ff */
[----:B------:R-:W-:-:S03]  /*7340*/  FSETP.NEU.FTZ.AND P0, PT, R104, -INF , PT ;  /* 0xff8000006800780b */ /* 0x000fc60003f1d000 */
[----:B------:R-:W-:Y:S01]  /*7350*/  FMUL.FTZ R6, R104, UR7 ;  /* 0x0000000768067c20 */ /* 0x000fe20008410000 */
[C---:B------:R-:W-:Y:S01]  /*7360*/  HMMA.16816.F32.BF16 R208, R8.reuse, R86, R56 ;  /* 0x0000005608d0723c */ /* 0x040fe20000041838 */
[----:B------:R-:W-:Y:S01]  /*7370*/  IMAD.WIDE.U32 R18, R5, -0x326172a9, RZ ;  /* 0xcd9e8d5705127825 */ /* 0x000fe200078e00ff */
[----:B------:R-:W-:Y:S02]  /*7380*/  LOP3.LUT R3, R152, R158, R3, 0x96, !PT ;  /* 0x0000009e98037212 */ /* 0x000fe400078e9603 */
[----:B------:R-:W-:Y:S01]  /*7390*/  FSEL R32, R6, RZ, P0 ;  /* 0x000000ff06207208 */ /* 0x000fe20000000000 */
[----:B------:R-:W-:Y:S01]  /*73a0*/  IMAD.MOV.U32 R71, RZ, RZ, R177 ;  /* 0x000000ffff477224 */ /* 0x000fe200078e00b1 */
[----:B------:R-:W-:Y:S01]  /*73b0*/  LOP3.LUT R5, R153, R2, R19, 0x96, !PT ;  /* 0x0000000299057212 */ /* 0x000fe200078e9613 */
[----:B------:R-:W-:Y:S01]  /*73c0*/  IMAD.WIDE.U32 R2, R3, -0x2daee0ad, RZ ;  /* 0xd2511f5303027825 */ /* 0x000fe200078e00ff */
[----:B------:R-:W-:Y:S03]  /*73d0*/  HMMA.16816.F32.BF16 R204, R8, R90, R28 ;  /* 0x0000005a08cc723c */ /* 0x000fe6000004181c */
[----:B------:R-:W-:Y:S01]  /*73e0*/  IMAD.WIDE.U32 R14, R5, -0x2daee0ad, RZ ;  /* 0xd2511f53050e7825 */ /* 0x000fe200078e00ff */
[----:B-1----:R-:W-:-:S03]  /*73f0*/  FMNMX.FTZ R103, R0, R13, !PT ;  /* 0x0000000d00677209 */ /* 0x002fc60007810000 */
[--C-:B------:R-:W-:Y:S01]  /*7400*/  FFMA.FTZ R0, R133, UR7, -R32.reuse ;  /* 0x0000000785007c23 */ /* 0x100fe20008010820 */
[----:B------:R-:W-:Y:S01]  /*7410*/  LOP3.LUT R5, R155, R4, R3, 0x96, !PT ;  /* 0x000000049b057212 */ /* 0x000fe200078e9603 */
[----:B------:R-:W-:Y:S01]  /*7420*/  FFMA.FTZ R3, R100, UR7, -R32 ;  /* 0x0000000764037c23 */ /* 0x000fe20008010820 */
[----:B------:R-:W-:Y:S01]  /*7430*/  LOP3.LUT R2, R154, R2, R15, 0x96, !PT ;  /* 0x000000029a027212 */ /* 0x000fe200078e960f */
[----:B------:R1:W-:Y:S01]  /*7440*/  MUFU.EX2 R219, R0 ;  /* 0x0000000000db7308 */ /* 0x0003e20000000800 */
[----:B------:R-:W-:Y:S01]  /*7450*/  FSETP.NEU.FTZ.AND P0, PT, R103, -INF , PT ;  /* 0xff8000006700780b */ /* 0x000fe20003f1d000 */
[----:B------:R-:W-:-:S04]  /*7460*/  IMAD.WIDE.U32 R16, R5, -0x326172a9, RZ ;  /* 0xcd9e8d5705107825 */ /* 0x000fc800078e00ff */
[----:B------:R-:W-:Y:S01]  /*7470*/  FFMA.FTZ R4, R132, UR7, -R32 ;  /* 0x0000000784047c23 */ /* 0x000fe20008010820 */
[----:B------:R2:W3:Y:S01]  /*7480*/  MUFU.EX2 R41, R3 ;  /* 0x0000000300297308 */ /* 0x0004e20000000800 */
[C---:B------:R-:W-:Y:S01]  /*7490*/  HMMA.16816.F32.BF16 R192, R8.reuse, R94, R52 ;  /* 0x0000005e08c0723c */ /* 0x040fe20000041834 */
[----:B------:R-:W-:Y:S02]  /*74a0*/  IMAD.MOV.U32 R64, RZ, RZ, R176 ;  /* 0x000000ffff407224 */ /* 0x000fe400078e00b0 */
[----:B------:R4:W-:Y:S01]  /*74b0*/  MUFU.EX2 R213, R4 ;  /* 0x0000000400d57308 */ /* 0x0009e20000000800 */
[----:B------:R-:W-:Y:S02]  /*74c0*/  IMAD.MOV.U32 R133, RZ, RZ, R60 ;  /* 0x000000ffff857224 */ /* 0x000fe400078e003c */
[----:B------:R-:W-:Y:S02]  /*74d0*/  IMAD.MOV.U32 R132, RZ, RZ, R61 ;  /* 0x000000ffff847224 */ /* 0x000fe400078e003d */
[----:B------:R-:W-:Y:S01]  /*74e0*/  HMMA.16816.F32.BF16 R176, R8, R122, R44 ;  /* 0x0000007a08b0723c */ /* 0x000fe2000004182c */
[----:B-1----:R-:W-:Y:S01]  /*74f0*/  FMUL.FTZ R0, R103, UR7 ;  /* 0x0000000767007c20 */ /* 0x002fe20008410000 */
[----:B------:R-:W-:-:S02]  /*7500*/  IMAD.MOV.U32 R100, RZ, RZ, R65 ;  /* 0x000000ffff647224 */ /* 0x000fc400078e0041 */
[----:B--2---:R-:W-:Y:S02]  /*7510*/  IMAD.WIDE.U32 R2, R2, -0x326172a9, RZ ;  /* 0xcd9e8d5702027825 */ /* 0x004fe400078e00ff */
[----:B------:R-:W-:Y:S02]  /*7520*/  FSEL R15, R0, RZ, P0 ;  /* 0x000000ff000f7208 */ /* 0x000fe40000000000 */
[----:B------:R-:W-:Y:S01]  /*7530*/  FFMA.FTZ R0, R105, UR7, -R32 ;  /* 0x0000000769007c23 */ /* 0x000fe20008010820 */
[----:B------:R-:W-:Y:S01]  /*7540*/  HMMA.16816.F32.BF16 R188, R8, R114, R36 ;  /* 0x0000007208bc723c */ /* 0x000fe20000041824 */
[----:B------:R-:W-:Y:S01]  /*7550*/  IMAD.MOV.U32 R7, RZ, RZ, R2 ;  /* 0x000000ffff077224 */ /* 0x000fe200078e0002 */
[----:B----4-:R-:W-:Y:S01]  /*7560*/  PRMT R4, R2, 0x7773, RZ ;  /* 0x0000777302047816 */ /* 0x010fe200000000ff */
[----:B------:R1:W2:Y:S01]  /*7570*/  MUFU.EX2 R13, R0 ;  /* 0x00000000000d7308 */ /* 0x0002a20000000800 */
[--C-:B------:R-:W-:Y:S01]  /*7580*/  FFMA.FTZ R5, R106, UR7, -R15.reuse ;  /* 0x000000076a057c23 */ /* 0x100fe2000801080f */
[----:B------:R-:W-:Y:S01]  /*7590*/  FFMA.FTZ R6, R134, UR7, -R15 ;  /* 0x0000000786067c23 */ /* 0x000fe2000801080f */
[----:B------:R-:W-:-:S02]  /*75a0*/  IMAD.MOV.U32 R106, RZ, RZ, R62 ;  /* 0x000000ffff6a7224 */ /* 0x000fc400078e003e */
[----:B------:R-:W-:Y:S01]  /*75b0*/  HMMA.16816.F32.BF16 R184, R8, R118, R20 ;  /* 0x0000007608b8723c */ /* 0x000fe20000041814 */
[----:B------:R-:W-:Y:S01]  /*75c0*/  PRMT R8, R2, 0x7771, RZ ;  /* 0x0000777102087816 */ /* 0x000fe200000000ff */
[----:B------:R4:W-:Y:S01]  /*75d0*/  MUFU.EX2 R70, R5 ;  /* 0x0000000500467308 */ /* 0x0009e20000000800 */
[----:B------:R-:W-:-:S03]  /*75e0*/  IMAD.MOV.U32 R105, RZ, RZ, R42 ;  /* 0x000000ffff697224 */ /* 0x000fc600078e002a */
[----:B------:R3:W-:Y:S01]  /*75f0*/  MUFU.EX2 R134, R6 ;  /* 0x0000000600867308 */ /* 0x0007e20000000800 */
[----:B-1----:R-:W-:Y:S02]  /*7600*/  LOP3.LUT R0, R160, R16, R3, 0x96, !PT ;  /* 0x00000010a0007212 */ /* 0x002fe400078e9603 */
[----:B------:R-:W-:Y:S02]  /*7610*/  PRMT R3, R2, 0x7772, RZ ;  /* 0x0000777202037816 */ /* 0x000fe400000000ff */
[C---:B------:R-:W-:Y:S02]  /*7620*/  LOP3.LUT R2, R0.reuse, 0xffff, RZ, 0xc0, !PT ;  /* 0x0000ffff00027812 */ /* 0x040fe400078ec0ff */
[----:B------:R-:W-:Y:S01]  /*7630*/  PRMT R9, R3, 0x5410, R4 ;  /* 0x0000541003097816 */ /* 0x000fe20000000004 */
[--C-:B------:R-:W-:Y:S01]  /*7640*/  FFMA.FTZ R4, R107, UR7, -R15.reuse ;  /* 0x000000076b047c23 */ /* 0x100fe2000801080f */
[----:B------:R-:W-:Y:S02]  /*7650*/  LOP3.LUT R3, R7, 0xff, RZ, 0xc0, !PT ;  /* 0x000000ff07037812 */ /* 0x000fe400078ec0ff */
[----:B----4-:R-:W-:Y:S01]  /*7660*/  SHF.R.U32.HI R5, RZ, 0x8, R2 ;  /* 0x00000008ff057819 */ /* 0x010fe20000011602 */
[----:B------:R1:W4:Y:S01]  /*7670*/  MUFU.EX2 R107, R4 ;  /* 0x00000004006b7308 */ /* 0x0003220000000800 */
[----:B---3--:R-:W-:Y:S01]  /*7680*/  FFMA.FTZ R6, R135, UR7, -R15 ;  /* 0x0000000787067c23 */ /* 0x008fe2000801080f */
[----:B------:R-:W-:Y:S01]  /*7690*/  PRMT R2, R3, 0x5410, R8 ;  /* 0x0000541003027816 */ /* 0x000fe20000000008 */
[----:B------:R-:W-:Y:S01]  /*76a0*/  IMAD.MOV.U32 R135, RZ, RZ, R41 ;  /* 0x000000ffff877224 */ /* 0x000fe200078e0029 */
[C---:B------:R-:W-:Y:S01]  /*76b0*/  LOP3.LUT R7, R0.reuse, 0xff, RZ, 0xc0, !PT ;  /* 0x000000ff00077812 */ /* 0x040fe200078ec0ff */
[----:B------:R3:W4:Y:S01]  /*76c0*/  MUFU.EX2 R10, R6 ;  /* 0x00000006000a7308 */ /* 0x0007220000000800 */
[----:B------:R-:W-:-:S02]  /*76d0*/  PRMT R3, R0, 0x7632, R3 ;  /* 0x0000763200037816 */ /* 0x000fc40000000003 */
[----:B------:R-:W-:Y:S02]  /*76e0*/  PRMT R8, R7, 0x5410, R5 ;  /* 0x0000541007087816 */ /* 0x000fe40000000005 */
[----:B------:R-:W-:Y:S02]  /*76f0*/  LOP3.LUT R7, R9, 0xff00ff, RZ, 0xc0, !PT ;  /* 0x00ff00ff09077812 */ /* 0x000fe400078ec0ff */
[----:B------:R-:W-:Y:S02]  /*7700*/  LOP3.LUT R3, R3, 0xff, RZ, 0xc0, !PT ;  /* 0x000000ff03037812 */ /* 0x000fe400078ec0ff */
[----:B-1----:R-:W-:Y:S02]  /*7710*/  SHF.R.U32.HI R4, RZ, 0x18, R0 ;  /* 0x00000018ff047819 */ /* 0x002fe40000011600 */
[----:B------:R-:W-:Y:S02]  /*7720*/  HSET2.LE.AND R0, R2, R12, PT ;  /* 0x0000000c02007233 */ /* 0x000fe40003803000 */
[----:B--2---:R-:W-:-:S02]  /*7730*/  F2FP.BF16.F32.PACK_AB R2, R13, R135 ;  /* 0x000000870d02723e */ /* 0x004fc400000010ff */
[----:B------:R-:W-:Y:S02]  /*7740*/  PRMT R5, R3, 0x5410, R4 ;  /* 0x0000541003057816 */ /* 0x000fe40000000004 */
[----:B---3--:R-:W-:Y:S02]  /*7750*/  LOP3.LUT R6, R2, R0, RZ, 0xc0, !PT ;  /* 0x0000000002067212 */ /* 0x008fe400078ec0ff */
[--C-:B------:R-:W-:Y:S02]  /*7760*/  HSET2.LE.AND R0, R7, R12.reuse, PT ;  /* 0x0000000c07007233 */ /* 0x100fe40003803000 */
[----:B----4-:R-:W-:Y:S02]  /*7770*/  F2FP.BF16.F32.PACK_AB R2, R107, R70 ;  /* 0x000000466b02723e */ /* 0x010fe400000010ff */
[----:B------:R-:W-:Y:S02]  /*7780*/  HSET2.LE.AND R3, R8, R12, PT ;  /* 0x0000000c08037233 */ /* 0x000fe40003803000 */
[----:B------:R-:W-:-:S02]  /*7790*/  LOP3.LUT R7, R2, R0, RZ, 0xc0, !PT ;  /* 0x0000000002077212 */ /* 0x000fc400078ec0ff */
[----:B------:R-:W-:Y:S02]  /*77a0*/  F2FP.BF16.F32.PACK_AB R4, R213, R219 ;  /* 0x000000dbd504723e */ /* 0x000fe400000010ff */
[----:B------:R-:W-:Y:S02]  /*77b0*/  LOP3.LUT R2, R201, R18, R17, 0x96, !PT ;  /* 0x00000012c9027212 */ /* 0x000fe400078e9611 */
[----:B------:R-:W-:Y:S02]  /*77c0*/  LOP3.LUT R4, R4, R3, RZ, 0xc0, !PT ;  /* 0x0000000304047212 */ /* 0x000fe400078ec0ff */
[----:B------:R-:W-:Y:S01]  /*77d0*/  HSET2.LE.AND R5, R5, R12, PT ;  /* 0x0000000c05057233 */ /* 0x000fe20003803000 */
[----:B------:R-:W-:Y:S01]  /*77e0*/  IMAD.WIDE.U32 R2, R2, -0x2daee0ad, RZ ;  /* 0xd2511f5302027825 */ /* 0x000fe200078e00ff */
[----:B------:R-:W-:-:S04]  /*77f0*/  F2FP.BF16.F32.PACK_AB R8, R10, R134 ;  /* 0x000000860a08723e */ /* 0x000fc800000010ff */
[----:B------:R-:W-:Y:S01]  /*7800*/  LOP3.LUT R0, R252, R14, R3, 0x96, !PT ;  /* 0x0000000efc007212 */ /* 0x000fe200078e9603 */
[----:B------:R-:W-:Y:S01]  /*7810*/  IMAD.MOV.U32 R3, RZ, RZ, R2 ;  /* 0x000000ffff037224 */ /* 0x000fe200078e0002 */
[----:B------:R-:W-:Y:S02]  /*7820*/  LOP3.LUT R5, R8, R5, RZ, 0xc0, !PT ;  /* 0x0000000508057212 */ /* 0x000fe400078ec0ff */
[C---:B------:R-:W-:Y:S02]  /*7830*/  PRMT R9, R2.reuse, 0x7771, RZ ;  /* 0x0000777102097816 */ /* 0x040fe400000000ff */
[C---:B------:R-:W-:Y:S02]  /*7840*/  PRMT R8, R2.reuse, 0x7773, RZ ;  /* 0x0000777302087816 */ /* 0x040fe400000000ff */
[----:B------:R-:W-:Y:S01]  /*7850*/  PRMT R2, R2, 0x7772, RZ ;  /* 0x0000777202027816 */ /* 0x000fe200000000ff */
[----:B------:R-:W-:Y:S01]  /*7860*/  HMMA.16816.F32.BF16 R28, R4, R108, RZ ;  /* 0x0000006c041c723c */ /* 0x000fe200000418ff */
[----:B------:R-:W-:Y:S01]  /*7870*/  LOP3.LUT R3, R3, 0xff, RZ, 0xc0, !PT ;  /* 0x000000ff03037812 */ /* 0x000fe200078ec0ff */
[----:B------:R-:W-:Y:S01]  /*7880*/  IMAD.MOV.U32 R108, RZ, RZ, R10 ;  /* 0x000000ffff6c7224 */ /* 0x000fe200078e000a */
[----:B------:R-:W-:Y:S01]  /*7890*/  PRMT R11, R2, 0x5410, R8 ;  /* 0x00005410020b7816 */ /* 0x000fe20000000008 */
[----:B------:R-:W-:Y:S01]  /*78a0*/  IMAD.MOV.U32 R109, RZ, RZ, R70 ;  /* 0x000000ffff6d7224 */ /* 0x000fe200078e0046 */
[----:B------:R-:W-:-:S02]  /*78b0*/  LOP3.LUT R2, R0, 0xffff, RZ, 0xc0, !PT ;  /* 0x0000ffff00027812 */ /* 0x000fc400078ec0ff */
[C---:B------:R-:W-:Y:S01]  /*78c0*/  PRMT R8, R0.reuse, 0x7632, R8 ;  /* 0x0000763200087816 */ /* 0x040fe20000000008 */
[C---:B------:R-:W-:Y:S01]  /*78d0*/  HMMA.16816.F32.BF16 R36, R4.reuse, R82, RZ ;  /* 0x000000520424723c */ /* 0x040fe200000418ff */
[----:B------:R-:W-:Y:S02]  /*78e0*/  PRMT R10, R3, 0x5410, R9 ;  /* 0x00005410030a7816 */ /* 0x000fe40000000009 */
[----:B------:R-:W-:Y:S02]  /*78f0*/  LOP3.LUT R9, R0, 0xff, RZ, 0xc0, !PT ;  /* 0x000000ff00097812 */ /* 0x000fe400078ec0ff */
[----:B------:R-:W-:Y:S02]  /*7900*/  SHF.R.U32.HI R3, RZ, 0x18, R0 ;  /* 0x00000018ff037819 */ /* 0x000fe40000011600 */
[----:B------:R-:W-:Y:S01]  /*7910*/  SHF.R.U32.HI R2, RZ, 0x8, R2 ;  /* 0x00000008ff027819 */ /* 0x000fe20000011602 */
[C---:B------:R-:W-:Y:S01]  /*7920*/  HMMA.16816.F32.BF16 R52, R4.reuse, R78, RZ ;  /* 0x0000004e0434723c */ /* 0x040fe200000418ff */
[----:B------:R-:W-:Y:S01]  /*7930*/  LOP3.LUT R0, R8, 0xff, RZ, 0xc0, !PT ;  /* 0x000000ff08007812 */ /* 0x000fe200078ec0ff */
[----:B------:R-:W-:Y:S01]  /*7940*/  IMAD.MOV.U32 R78, RZ, RZ, R71 ;  /* 0x000000ffff4e7224 */ /* 0x000fe200078e0047 */
[----:B------:R-:W-:Y:S01]  /*7950*/  PRMT R9, R9, 0x5410, R2 ;  /* 0x0000541009097816 */ /* 0x000fe20000000002 */
[--C-:B------:R-:W-:Y:S01]  /*7960*/  FFMA.FTZ R2, R139, UR7, -R32.reuse ;  /* 0x000000078b027c23 */ /* 0x100fe20008010820 */
[----:B------:R-:W-:Y:S01]  /*7970*/  PRMT R3, R0, 0x5410, R3 ;  /* 0x0000541000037816 */ /* 0x000fe20000000003 */
[----:B------:R-:W-:Y:S01]  /*7980*/  FFMA.FTZ R0, R137, UR7, -R32 ;  /* 0x0000000789007c23 */ /* 0x000fe20008010820 */
[----:B------:R-:W-:Y:S01]  /*7990*/  MOV R14, R69 ;  /* 0x00000045000e7202 */ /* 0x000fe20000000f00 */
[----:B------:R-:W-:Y:S01]  /*79a0*/  MUFU.EX2 R82, R2 ;  /* 0x0000000200527308 */ /* 0x000fe20000000800 */
[----:B------:R-:W-:Y:S01]  /*79b0*/  HMMA.16816.F32.BF16 R48, R4, R80, RZ ;  /* 0x000000500430723c */ /* 0x000fe200000418ff */
[----:B------:R-:W-:Y:S01]  /*79c0*/  IMAD.MOV.U32 R80, RZ, RZ, R63 ;  /* 0x000000ffff507224 */ /* 0x000fe200078e003f */
[----:B------:R-:W1:Y:S01]  /*79d0*/  S2R R137, SR_TID.X ;  /* 0x0000000000897919 */ /* 0x000e620000002100 */
[----:B------:R2:W3:Y:S01]  /*79e0*/  MUFU.EX2 R41, R0 ;  /* 0x0000000000297308 */ /* 0x0004e20000000800 */
[----:B------:R-:W-:-:S02]  /*79f0*/  IMAD.MOV.U32 R81, RZ, RZ, R68 ;  /* 0x000000ffff517224 */ /* 0x000fc400078e0044 */
[----:B------:R-:W-:Y:S02]  /*7a00*/  IMAD.MOV.U32 R79, RZ, RZ, R64 ;  /* 0x000000ffff4f7224 */ /* 0x000fe400078e0040 */
[----:B------:R-:W-:Y:S01]  /*7a10*/  HMMA.16816.F32.BF16 R44, R4, R110, RZ ;  /* 0x0000006e042c723c */ /* 0x000fe200000418ff */
[----:B------:R-:W-:Y:S02]  /*7a20*/  IMAD.MOV.U32 R110, RZ, RZ, R66 ;  /* 0x000000ffff6e7224 */ /* 0x000fe400078e0042 */
[----:B------:R-:W-:-:S05]  /*7a30*/  IMAD.MOV.U32 R111, RZ, RZ, R67 ;  /* 0x000000ffff6f7224 */ /* 0x000fca00078e0043 */
[----:B------:R-:W-:Y:S01]  /*7a40*/  HMMA.16816.F32.BF16 R56, R4, R76, RZ ;  /* 0x0000004c0438723c */ /* 0x000fe200000418ff */
[----:B--2---:R-:W-:Y:S01]  /*7a50*/  HSET2.LE.AND R0, R10, R12, PT ;  /* 0x0000000c0a007233 */ /* 0x004fe20003803000 */
[----:B------:R-:W-:Y:S01]  /*7a60*/  IMAD.MOV.U32 R76, RZ, RZ, R182 ;  /* 0x000000ffff4c7224 */ /* 0x000fe200078e00b6 */
[----:B---3--:R-:W-:Y:S01]  /*7a70*/  F2FP.BF16.F32.PACK_AB R2, R41, R82 ;  /* 0x000000522902723e */ /* 0x008fe200000010ff */
[----:B------:R-:W-:-:S04]  /*7a80*/  IMAD.MOV.U32 R10, RZ, RZ, R110 ;  /* 0x000000ffff0a7224 */ /* 0x000fc800078e006e */
[----:B------:R-:W-:Y:S01]  /*7a90*/  HMMA.16816.F32.BF16 R24, R4, R96, RZ ;  /* 0x000000600418723c */ /* 0x000fe200000418ff */
[----:B------:R-:W-:Y:S01]  /*7aa0*/  MOV R96, R72 ;  /* 0x0000004800607202 */ /* 0x000fe20000000f00 */
[----:B------:R-:W-:-:S04]  /*7ab0*/  IMAD.MOV.U32 R97, RZ, RZ, R73 ;  /* 0x000000ffff617224 */ /* 0x000fc800078e0049 */
[----:B------:R-:W-:Y:S02]  /*7ac0*/  IMAD.MOV.U32 R8, RZ, RZ, R96 ;  /* 0x000000ffff087224 */ /* 0x000fe400078e0060 */
[----:B------:R-:W-:Y:S01]  /*7ad0*/  HMMA.16816.F32.BF16 R60, R4, R98, RZ ;  /* 0x00000062043c723c */ /* 0x000fe200000418ff */
[----:B------:R-:W-:Y:S01]  /*7ae0*/  IMAD.MOV.U32 R99, RZ, RZ, R75 ;  /* 0x000000ffff637224 */ /* 0x000fe200078e004b */
[----:B-1----:R-:W-:Y:S01]  /*7af0*/  SHF.R.U32.HI R137, RZ, 0x5, R137 ;  /* 0x00000005ff897819 */ /* 0x002fe20000011689 */
[----:B------:R-:W-:-:S05]  /*7b00*/  IMAD.MOV.U32 R98, RZ, RZ, R74 ;  /* 0x000000ffff627224 */ /* 0x000fca00078e004a */
[----:B------:R-:W-:Y:S01]  /*7b10*/  HMMA.16816.F32.BF16 R20, R4, R128, RZ ;  /* 0x000000800414723c */ /* 0x000fe200000418ff */
[----:B------:R-:W-:Y:S01]  /*7b20*/  IMAD.MOV.U32 R129, RZ, RZ, R14 ;  /* 0x000000ffff817224 */ /* 0x000fe200078e000e */
[----:B------:R-:W-:Y:S01]  /*7b30*/  MOV R128, R109 ;  /* 0x0000006d00807202 */ /* 0x000fe20000000f00 */
[----:B------:R-:W-:Y:S02]  /*7b40*/  IMAD.MOV.U32 R14, RZ, RZ, R134 ;  /* 0x000000ffff0e7224 */ /* 0x000fe400078e0086 */
[----:B------:R-:W-:-:S03]  /*7b50*/  IMAD.MOV.U32 R134, RZ, RZ, R157 ;  /* 0x000000ffff867224 */ /* 0x000fc600078e009d */
        /* <DEDUP_REMOVED lines=8> */
[----:B------:R-:W-:-:S03]  /*7be0*/  IMAD.MOV.U32 R133, RZ, RZ, R156 ;  /* 0x000000ffff857224 */ /* 0x000fc600078e009c */
[----:B------:R-:W-:Y:S01]  /*7bf0*/  HMMA.16816.F32.BF16 R68, R4, R126, RZ ;  /* 0x0000007e0444723c */ /* 0x000fe200000418ff */
[----:B------:R-:W-:Y:S01]  /*7c00*/  LOP3.LUT R6, R2, R0, RZ, 0xc0, !PT ;  /* 0x0000000002067212 */ /* 0x000fe200078ec0ff */
[--C-:B------:R-:W-:Y:S01]  /*7c10*/  FFMA.FTZ R2, R138, UR7, -R15.reuse ;  /* 0x000000078a027c23 */ /* 0x100fe2000801080f */
[----:B------:R-:W-:-:S03]  /*7c20*/  FFMA.FTZ R0, R136, UR7, -R15 ;  /* 0x0000000788007c23 */ /* 0x000fc6000801080f */
[----:B------:R-:W-:Y:S04]  /*7c30*/  MUFU.EX2 R83, R2 ;  /* 0x0000000200537308 */ /* 0x000fe80000000800 */
[----:B------:R1:W2:Y:S02]  /*7c40*/  MUFU.EX2 R182, R0 ;  /* 0x0000000000b67308 */ /* 0x0002a40000000800 */
[----:B-1----:R-:W-:Y:S01]  /*7c50*/  LOP3.LUT R0, R11, 0xff00ff, RZ, 0xc0, !PT ;  /* 0x00ff00ff0b007812 */ /* 0x002fe200078ec0ff */
[----:B------:R-:W-:Y:S01]  /*7c60*/  IMAD.MOV.U32 R11, RZ, RZ, R111 ;  /* 0x000000ffff0b7224 */ /* 0x000fe200078e006f */
[----:B--2---:R-:W-:-:S03]  /*7c70*/  F2FP.BF16.F32.PACK_AB R2, R182, R83 ;  /* 0x00000053b602723e */ /* 0x004fc600000010ff */
[----:B------:R-:W-:-:S05]  /*7c80*/  HSET2.LE.AND R0, R0, R12, PT ;  /* 0x0000000c00007233 */ /* 0x000fca0003803000 */
[----:B------:R-:W-:Y:S01]  /*7c90*/  LOP3.LUT R7, R2, R0, RZ, 0xc0, !PT ;  /* 0x0000000002077212 */ /* 0x000fe200078ec0ff */
[--C-:B------:R-:W-:Y:S01]  /*7ca0*/  FFMA.FTZ R2, R143, UR7, -R32.reuse ;  /* 0x000000078f027c23 */ /* 0x100fe20008010820 */
[----:B------:R-:W-:-:S03]  /*7cb0*/  FFMA.FTZ R0, R141, UR7, -R32 ;  /* 0x000000078d007c23 */ /* 0x000fc60008010820 */
[----:B------:R-:W-:Y:S04]  /*7cc0*/  MUFU.EX2 R136, R2 ;  /* 0x0000000200887308 */ /* 0x000fe80000000800 */
[----:B------:R1:W2:Y:S02]  /*7cd0*/  MUFU.EX2 R138, R0 ;  /* 0x00000000008a7308 */ /* 0x0002a40000000800 */
[----:B-1----:R-:W-:Y:S01]  /*7ce0*/  HSET2.LE.AND R0, R9, R12, PT ;  /* 0x0000000c09007233 */ /* 0x002fe20003803000 */
[----:B------:R-:W-:Y:S01]  /*7cf0*/  IMAD.MOV.U32 R9, RZ, RZ, R97 ;  /* 0x000000ffff097224 */ /* 0x000fe200078e0061 */
[----:B--2---:R-:W-:-:S04]  /*7d00*/  F2FP.BF16.F32.PACK_AB R2, R138, R136 ;  /* 0x000000888a02723e */ /* 0x004fc800000010ff */
[----:B------:R-:W-:Y:S01]  /*7d10*/  LOP3.LUT R4, R2, R0, RZ, 0xc0, !PT ;  /* 0x0000000002047212 */ /* 0x000fe200078ec0ff */
[--C-:B------:R-:W-:Y:S01]  /*7d20*/  FFMA.FTZ R2, R142, UR7, -R15.reuse ;  /* 0x000000078e027c23 */ /* 0x100fe2000801080f */
[----:B------:R-:W-:-:S03]  /*7d30*/  FFMA.FTZ R0, R140, UR7, -R15 ;  /* 0x000000078c007c23 */ /* 0x000fc6000801080f */
[----:B------:R-:W-:Y:S04]  /*7d40*/  MUFU.EX2 R42, R2 ;  /* 0x00000002002a7308 */ /* 0x000fe80000000800 */
[----:B------:R1:W2:Y:S02]  /*7d50*/  MUFU.EX2 R77, R0 ;  /* 0x00000000004d7308 */ /* 0x0002a40000000800 */
[----:B-1----:R-:W-:Y:S02]  /*7d60*/  HSET2.LE.AND R0, R3, R12, PT ;  /* 0x0000000c03007233 */ /* 0x002fe40003803000 */
[----:B--2---:R-:W-:-:S04]  /*7d70*/  F2FP.BF16.F32.PACK_AB R2, R77, R42 ;  /* 0x0000002a4d02723e */ /* 0x004fc800000010ff */
[----:B------:R-:W-:Y:S02]  /*7d80*/  LOP3.LUT R5, R2, R0, RZ, 0xc0, !PT ;  /* 0x0000000002057212 */ /* 0x000fe400078ec0ff */
[----:B------:R-:W1:Y:S01]  /*7d90*/  S2R R2, SR_CTAID.X ;  /* 0x0000000000027919 */ /* 0x000e620000002500 */
[----:B------:R-:W-:-:S04]  /*7da0*/  LOP3.LUT R0, R245, UR10, R11, 0x96, !PT ;  /* 0x0000000af5007c12 */ /* 0x000fc8000f8e960b */
[----:B------:R-:W-:Y:S01]  /*7db0*/  HMMA.16816.F32.BF16 R72, R4, R120, R56 ;  /* 0x000000780448723c */ /* 0x000fe20000041838 */
[----:B------:R-:W-:Y:S01]  /*7dc0*/  IMAD.MOV.U32 R57, RZ, RZ, R99 ;  /* 0x000000ffff397224 */ /* 0x000fe200078e0063 */
[----:B------:R-:W-:Y:S01]  /*7dd0*/  MOV R121, R147 ;  /* 0x0000009300797202 */ /* 0x000fe20000000f00 */
[----:B------:R-:W-:Y:S01]  /*7de0*/  IMAD.WIDE.U32 R10, R0, -0x326172a9, RZ ;  /* 0xcd9e8d57000a7825 */ /* 0x000fe200078e00ff */
[----:B------:R-:W-:-:S03]  /*7df0*/  MOV R121, R76 ;  /* 0x0000004c00797202 */ /* 0x000fc60000000f00 */
[----:B------:R-:W-:Y:S01]  /*7e00*/  IMAD.MOV.U32 R59, RZ, RZ, R159 ;  /* 0x000000ffff3b7224 */ /* 0x000fe200078e009f */
[C---:B------:R-:W-:Y:S01]  /*7e10*/  LOP3.LUT R0, R148.reuse, R10, R57, 0x96, !PT ;  /* 0x0000000a94007212 */ /* 0x040fe200078e9639 */
[C---:B------:R-:W-:Y:S01]  /*7e20*/  HMMA.16816.F32.BF16 R140, R4.reuse, R84, R48 ;  /* 0x00000054048c723c */ /* 0x040fe20000041830 */
[----:B------:R-:W-:Y:S01]  /*7e30*/  LOP3.LUT R8, R149, R8, R11, 0x96, !PT ;  /* 0x0000000895087212 */ /* 0x000fe200078e960b */
[----:B------:R-:W-:Y:S01]  /*7e40*/  IMAD.MOV.U32 R50, RZ, RZ, R144 ;  /* 0x000000ffff327224 */ /* 0x000fe200078e0090 */
[----:B------:R-:W-:Y:S01]  /*7e50*/  LOP3.LUT R9, R148, R10, R59, 0x96, !PT ;  /* 0x0000000a94097212 */ /* 0x000fe200078e963b */
[----:B------:R-:W-:Y:S02]  /*7e60*/  IMAD.MOV.U32 R120, RZ, RZ, R146 ;  /* 0x000000ffff787224 */ /* 0x000fe400078e0092 */
[----:B------:R-:W-:Y:S02]  /*7e70*/  IMAD.MOV.U32 R51, RZ, RZ, R145 ;  /* 0x000000ffff337224 */ /* 0x000fe400078e0091 */
[----:B------:R-:W-:Y:S01]  /*7e80*/  IMAD.MOV.U32 R56, RZ, RZ, R98 ;  /* 0x000000ffff387224 */ /* 0x000fe200078e0062 */
[----:B------:R-:W-:Y:S01]  /*7e90*/  HMMA.16816.F32.BF16 R144, R4, R88, R28 ;  /* 0x000000580490723c */ /* 0x000fe2000004181c */
[----:B------:R-:W-:Y:S01]  /*7ea0*/  IMAD.MOV.U32 R58, RZ, RZ, R158 ;  /* 0x000000ffff3a7224 */ /* 0x000fe200078e009e */
[----:B------:R-:W2:Y:S01]  /*7eb0*/  LDSM.16.MT88.4 R28, [R35+0xb800] ;  /* 0x00b80000231c783b */ /* 0x000ea20000004200 */
[----:B------:R-:W-:-:S02]  /*7ec0*/  IMAD.MOV.U32 R84, RZ, RZ, R78 ;  /* 0x000000ffff547224 */ /* 0x000fc400078e004e */
[----:B------:R-:W-:Y:S02]  /*7ed0*/  IMAD.MOV.U32 R85, RZ, RZ, R79 ;  /* 0x000000ffff557224 */ /* 0x000fe400078e004f */
[----:B------:R-:W-:Y:S01]  /*7ee0*/  IMAD.MOV.U32 R59, RZ, RZ, R42 ;  /* 0x000000ffff3b7224 */ /* 0x000fe200078e002a */
[----:B------:R-:W-:Y:S01]  /*7ef0*/  HMMA.16816.F32.BF16 R88, R4, R90, R44 ;  /* 0x0000005a0458723c */ /* 0x000fe2000004182c */
[----:B-1----:R-:W-:Y:S02]  /*7f00*/  IMAD R2, R2, 0x8, R137 ;  /* 0x0000000802027824 */ /* 0x002fe400078e0289 */
[----:B------:R-:W-:Y:S02]  /*7f10*/  IMAD.MOV.U32 R137, RZ, RZ, R130 ;  /* 0x000000ffff897224 */ /* 0x000fe400078e0082 */
[----:B------:R-:W-:-:S03]  /*7f20*/  IMAD.WIDE.U32 R2, R2, -0x326172a9, RZ ;  /* 0xcd9e8d5702027825 */ /* 0x000fc600078e00ff */
[C---:B------:R-:W-:Y:S01]  /*7f30*/  HMMA.16816.F32.BF16 R124, R4.reuse, R92, R24 ;  /* 0x0000005c047c723c */ /* 0x040fe20000041818 */
[----:B------:R-:W-:Y:S01]  /*7f40*/  IMAD.MOV.U32 R130, RZ, RZ, R14 ;  /* 0x000000ffff827224 */ /* 0x000fe200078e000e */
[----:B------:R-:W-:Y:S01]  /*7f50*/  LOP3.LUT R2, R149, R2, R11, 0x96, !PT ;  /* 0x0000000295027212 */ /* 0x000fe200078e960b */
[----:B------:R-:W-:Y:S01]  /*7f60*/  IMAD.WIDE.U32 R10, R0, -0x2daee0ad, RZ ;  /* 0xd2511f53000a7825 */ /* 0x000fe200078e00ff */
[----:B------:R-:W-:Y:S03]  /*7f70*/  LDSM.16.MT88.4 R24, [R40+0x9800] ;  /* 0x009800002818783b */ /* 0x000fe60000004200 */
[----:B------:R-:W-:Y:S01]  /*7f80*/  IMAD.WIDE.U32 R2, R2, -0x2daee0ad, RZ ;  /* 0xd2511f5302027825 */ /* 0x000fe200078e00ff */
[----:B------:R-:W-:Y:S04]  /*7f90*/  HMMA.16816.F32.BF16 R108, R4, R112, R20 ;  /* 0x00000070046c723c */ /* 0x000fe80000041814 */
[----:B------:R-:W-:-:S02]  /*7fa0*/  LOP3.LUT R14, R151, R50, R3, 0x96, !PT ;  /* 0x00000032970e7212 */ /* 0x000fc400078e9603 */
[----:B------:R-:W-:Y:S01]  /*7fb0*/  LOP3.LUT R13, R150, R2, R11, 0x96, !PT ;  /* 0x00000002960d7212 */ /* 0x000fe200078e960b */
[----:B------:R-:W-:Y:S01]  /*7fc0*/  IMAD.WIDE.U32 R2, R8, -0x2daee0ad, RZ ;  /* 0xd2511f5308027825 */ /* 0x000fe200078e00ff */
[----:B------:R-:W-:Y:S03]  /*7fd0*/  HMMA.16816.F32.BF16 R156, R4, R116, R16 ;  /* 0x00000074049c723c */ /* 0x000fe60000041810 */
[----:B------:R-:W-:Y:S01]  /*7fe0*/  IMAD.WIDE.U32 R8, R9, -0x2daee0ad, RZ ;  /* 0xd2511f5309087825 */ /* 0x000fe200078e00ff */
[----:B------:R-:W-:-:S03]  /*7ff0*/  LOP3.LUT R11, R151, R120, R3, 0x96, !PT ;  /* 0x00000078970b7212 */ /* 0x000fc600078e9603 */
[----:B------:R-:W-:Y:S01]  /*8000*/  IMAD.WIDE.U32 R50, R13, -0x326172a9, RZ ;  /* 0xcd9e8d570d327825 */ /* 0x000fe200078e00ff */
[----:B------:R-:W-:Y:S01]  /*8010*/  LOP3.LUT R0, R150, R2, R9, 0x96, !PT ;  /* 0x0000000296007212 */ /* 0x000fe200078e9609 */
[----:B------:R-:W-:Y:S02]  /*8020*/  HMMA.16816.F32.BF16 R52, R4, R122, R52 ;  /* 0x0000007a0434723c */ /* 0x000fe40000041834 */
[----:B------:R-:W-:-:S04]  /*8030*/  IMAD.WIDE.U32 R2, R14, -0x326172a9, RZ ;  /* 0xcd9e8d570e027825 */ /* 0x000fc800078e00ff */
[----:B------:R-:W-:Y:S01]  /*8040*/  IMAD.WIDE.U32 R46, R0, -0x326172a9, RZ ;  /* 0xcd9e8d57002e7825 */ /* 0x000fe200078e00ff */
[C---:B------:R-:W-:Y:S01]  /*8050*/  LOP3.LUT R13, R152.reuse, R56, R3, 0x96, !PT ;  /* 0x00000038980d7212 */ /* 0x040fe200078e9603 */
[C---:B------:R-:W-:Y:S01]  /*8060*/  HMMA.16816.F32.BF16 R96, R4.reuse, R86, R36 ;  /* 0x000000560460723c */ /* 0x040fe20000041824 */
[----:B------:R-:W-:Y:S01]  /*8070*/  LOP3.LUT R9, R153, R2, R51, 0x96, !PT ;  /* 0x0000000299097212 */ /* 0x000fe200078e9633 */
[----:B------:R-:W-:Y:S01]  /*8080*/  IMAD.WIDE.U32 R2, R11, -0x326172a9, RZ ;  /* 0xcd9e8d570b027825 */ /* 0x000fe200078e00ff */
[----:B------:R-:W-:Y:S03]  /*8090*/  LDSM.16.MT88.4 R36, [R40+0xb800] ;  /* 0x00b800002824783b */ /* 0x000fe60000004200 */
[----:B------:R-:W-:Y:S01]  /*80a0*/  IMAD.WIDE.U32 R48, R9, -0x2daee0ad, RZ ;  /* 0xd2511f5309307825 */ /* 0x000fe200078e00ff */
[----:B------:R-:W-:Y:S01]  /*80b0*/  LOP3.LUT R11, R152, R58, R3, 0x96, !PT ;  /* 0x0000003a980b7212 */ /* 0x000fe200078e9603 */
[----:B------:R-:W-:Y:S01]  /*80c0*/  HMMA.16816.F32.BF16 R60, R4, R94, R60 ;  /* 0x0000005e043c723c */ /* 0x000fe2000004183c */
[----:B------:R-:W-:Y:S01]  /*80d0*/  LOP3.LUT R0, R153, R2, R47, 0x96, !PT ;  /* 0x0000000299007212 */ /* 0x000fe200078e962f */
[----:B------:R-:W-:-:S04]  /*80e0*/  IMAD.WIDE.U32 R2, R13, -0x2daee0ad, RZ ;  /* 0xd2511f530d027825 */ /* 0x000fc800078e00ff */
[----:B------:R-:W-:Y:S01]  /*80f0*/  IMAD.WIDE.U32 R56, R0, -0x2daee0ad, RZ ;  /* 0xd2511f5300387825 */ /* 0x000fe200078e00ff */
[----:B------:R-:W-:Y:S01]  /*8100*/  LOP3.LUT R10, R155, R10, R3, 0x96, !PT ;  /* 0x0000000a9b0a7212 */ /* 0x000fe200078e9603 */
[----:B------:R-:W-:Y:S01]  /*8110*/  HMMA.16816.F32.BF16 R64, R4, R114, R64 ;  /* 0x000000720440723c */ /* 0x000fe20000041840 */
[----:B------:R-:W-:Y:S01]  /*8120*/  LOP3.LUT R9, R154, R2, R49, 0x96, !PT ;  /* 0x000000029a097212 */ /* 0x000fe200078e9631 */
[----:B------:R-:W-:-:S04]  /*8130*/  IMAD.WIDE.U32 R2, R11, -0x2daee0ad, RZ ;  /* 0xd2511f530b027825 */ /* 0x000fc800078e00ff */
[----:B------:R-:W-:Y:S01]  /*8140*/  IMAD.WIDE.U32 R44, R10, -0x326172a9, RZ ;  /* 0xcd9e8d570a2c7825 */ /* 0x000fe200078e00ff */
[----:B------:R-:W-:Y:S02]  /*8150*/  LOP3.LUT R2, R154, R2, R57, 0x96, !PT ;  /* 0x000000029a027212 */ /* 0x000fe400078e9639 */
[----:B------:R-:W-:Y:S01]  /*8160*/  LOP3.LUT R0, R155, R8, R3, 0x96, !PT ;  /* 0x000000089b007212 */ /* 0x000fe200078e9603 */
[----:B------:R-:W-:-:S04]  /*8170*/  IMAD.WIDE.U32 R8, R9, -0x326172a9, RZ ;  /* 0xcd9e8d5709087825 */ /* 0x000fc800078e00ff */
[----:B------:R-:W-:-:S04]  /*8180*/  IMAD.WIDE.U32 R2, R2, -0x326172a9, RZ ;  /* 0xcd9e8d5702027825 */ /* 0x000fc800078e00ff */
[----:B------:R-:W-:Y:S01]  /*8190*/  IMAD.MOV.U32 R120, RZ, RZ, R77 ;  /* 0x000000ffff787224 */ /* 0x000fe200078e004d */
[----:B------:R-:W-:Y:S01]  /*81a0*/  PRMT R11, R2, 0x7771, RZ ;  /* 0x00007771020b7816 */ /* 0x000fe200000000ff */
[----:B------:R-:W-:Y:S01]  /*81b0*/  IMAD.MOV.U32 R58, RZ, RZ, R43 ;  /* 0x000000ffff3a7224 */ /* 0x000fe200078e002b */
[----:B------:R-:W-:Y:S01]  /*81c0*/  HMMA.16816.F32.BF16 R76, R4, R118, R68 ;  /* 0x00000076044c723c */ /* 0x000fe20000041844 */
[----:B------:R-:W-:Y:S01]  /*81d0*/  IMAD.WIDE.U32 R42, R0, -0x326172a9, RZ ;  /* 0xcd9e8d57002a7825 */ /* 0x000fe200078e00ff */
[C---:B------:R-:W-:Y:S02]  /*81e0*/  PRMT R5, R8.reuse, 0x7773, RZ ;  /* 0x0000777308057816 */ /* 0x040fe400000000ff */
[----:B------:R-:W-:Y:S01]  /*81f0*/  PRMT R0, R8, 0x7772, RZ ;  /* 0x0000777208007816 */ /* 0x000fe200000000ff */
[----:B------:R-:W-:Y:S01]  /*8200*/  IMAD.MOV.U32 R6, RZ, RZ, R8 ;  /* 0x000000ffff067224 */ /* 0x000fe200078e0008 */
[----:B------:R-:W-:Y:S01]  /*8210*/  LOP3.LUT R4, R160, R44, R9, 0x96, !PT ;  /* 0x0000002ca0047212 */ /* 0x000fe200078e9609 */
[----:B------:R-:W-:Y:S01]  /*8220*/  IMAD.MOV.U32 R10, RZ, RZ, R2 ;  /* 0x000000ffff0a7224 */ /* 0x000fe200078e0002 */
[----:B------:R-:W-:-:S02]  /*8230*/  PRMT R9, R2, 0x7773, RZ ;  /* 0x0000777302097816 */ /* 0x000fc400000000ff */
[----:B------:R-:W-:Y:S01]  /*8240*/  PRMT R7, R2, 0x7772, RZ ;  /* 0x0000777202077816 */ /* 0x000fe200000000ff */
[----:B------:R-:W-:Y:S01]  /*8250*/  FFMA.FTZ R2, R168, UR7, -R34 ;  /* 0x00000007a8027c23 */ /* 0x000fe20008010822 */
[----:B------:R-:W-:Y:S01]  /*8260*/  PRMT R16, R0, 0x5410, R5 ;  /* 0x0000541000107816 */ /* 0x000fe20000000005 */
[----:B------:R-:W-:Y:S01]  /*8270*/  IMAD.MOV.U32 R168, RZ, RZ, R58 ;  /* 0x000000ffffa87224 */ /* 0x000fe200078e003a */
[----:B------:R-:W-:Y:S01]  /*8280*/  LOP3.LUT R5, R6, 0xff, RZ, 0xc0, !PT ;  /* 0x000000ff06057812 */ /* 0x000fe200078ec0ff */
[----:B------:R-:W-:Y:S02]  /*8290*/  IMAD.MOV.U32 R58, RZ, RZ, R138 ;  /* 0x000000ffff3a7224 */ /* 0x000fe400078e008a */
[--C-:B------:R-:W-:Y:S01]  /*82a0*/  FFMA.FTZ R6, R162, UR7, -R34.reuse ;  /* 0x00000007a2067c23 */ /* 0x100fe20008010822 */
[----:B------:R-:W-:Y:S01]  /*82b0*/  IMAD.MOV.U32 R138, RZ, RZ, R137 ;  /* 0x000000ffff8a7224 */ /* 0x000fe200078e0089 */
[----:B------:R-:W-:Y:S01]  /*82c0*/  LOP3.LUT R0, R160, R42, R3, 0x96, !PT ;  /* 0x0000002aa0007212 */ /* 0x000fe200078e9603 */
[----:B------:R-:W-:Y:S01]  /*82d0*/  FFMA.FTZ R3, R164, UR7, -R34 ;  /* 0x00000007a4037c23 */ /* 0x000fe20008010822 */
[----:B------:R-:W-:Y:S01]  /*82e0*/  MOV R137, R214 ;  /* 0x000000d600897202 */ /* 0x000fe20000000f00 */
[----:B------:R1:W-:Y:S01]  /*82f0*/  MUFU.EX2 R153, R6 ;  /* 0x0000000600997308 */ /* 0x0003e20000000800 */
[----:B------:R-:W-:Y:S01]  /*8300*/  PRMT R22, R7, 0x5410, R9 ;  /* 0x0000541007167816 */ /* 0x000fe20000000009 */
[----:B------:R-:W-:Y:S01]  /*8310*/  FFMA.FTZ R7, R174, UR7, -R32 ;  /* 0x00000007ae077c23 */ /* 0x000fe20008010820 */
[----:B------:R-:W-:Y:S01]  /*8320*/  PRMT R8, R8, 0x7771, RZ ;  /* 0x0000777108087816 */ /* 0x000fe200000000ff */
[----:B------:R3:W-:Y:S01]  /*8330*/  MUFU.EX2 R214, R2 ;  /* 0x0000000200d67308 */ /* 0x0007e20000000800 */
[----:B------:R-:W-:-:S02]  /*8340*/  IMAD.MOV.U32 R160, RZ, RZ, R84 ;  /* 0x000000ffffa07224 */ /* 0x000fc400078e0054 */
[----:B------:R-:W-:Y:S01]  /*8350*/  PRMT R13, R5, 0x5410, R8 ;  /* 0x00005410050d7816 */ /* 0x000fe20000000008 */
[----:B------:R4:W-:Y:S01]  /*8360*/  MUFU.EX2 R94, R3 ;  /* 0x00000003005e7308 */ /* 0x0009e20000000800 */
[----:B------:R-:W-:Y:S01]  /*8370*/  FFMA.FTZ R5, R161, UR7, -R34 ;  /* 0x00000007a1057c23 */ /* 0x000fe20008010822 */
[----:B------:R-:W-:Y:S02]  /*8380*/  IMAD.MOV.U32 R161, RZ, RZ, R120 ;  /* 0x000000ffffa17224 */ /* 0x000fe400078e0078 */
[----:B------:R-:W-:Y:S01]  /*8390*/  MUFU.EX2 R57, R7 ;  /* 0x0000000700397308 */ /* 0x000fe20000000800 */
[----:B------:R-:W-:Y:S02]  /*83a0*/  IMAD.MOV.U32 R162, RZ, RZ, R85 ;  /* 0x000000ffffa27224 */ /* 0x000fe400078e0055 */
[----:B-1----:R-:W-:Y:S01]  /*83b0*/  FFMA.FTZ R6, R172, UR7, -R33 ;  /* 0x00000007ac067c23 */ /* 0x002fe20008010821 */
[----:B------:R-:W-:Y:S01]  /*83c0*/  IMAD.MOV.U32 R172, RZ, RZ, R58 ;  /* 0x000000ffffac7224 */ /* 0x000fe200078e003a */
[----:B------:R1:W-:Y:S01]  /*83d0*/  MUFU.EX2 R17, R5 ;  /* 0x0000000500117308 */ /* 0x0003e20000000800 */
[----:B------:R-:W-:Y:S01]  /*83e0*/  IMAD.MOV.U32 R58, RZ, RZ, R59 ;  /* 0x000000ffff3a7224 */ /* 0x000fe200078e003b */
[----:B---3--:R-:W-:Y:S01]  /*83f0*/  LOP3.LUT R2, R4, 0xffff, RZ, 0xc0, !PT ;  /* 0x0000ffff04027812 */ /* 0x008fe200078ec0ff */
[----:B------:R-:W-:-:S02]  /*8400*/  IMAD.MOV.U32 R59, RZ, RZ, R136 ;  /* 0x000000ffff3b7224 */ /* 0x000fc400078e0088 */
[----:B------:R-:W-:Y:S01]  /*8410*/  IMAD.MOV.U32 R136, RZ, RZ, R138 ;  /* 0x000000ffff887224 */ /* 0x000fe200078e008a */
[----:B------:R-:W-:Y:S01]  /*8420*/  SHF.R.U32.HI R2, RZ, 0x8, R2 ;  /* 0x00000008ff027819 */ /* 0x000fe20000011602 */
[----:B------:R-:W-:Y:S01]  /*8430*/  IMAD.MOV.U32 R138, RZ, RZ, R137 ;  /* 0x000000ffff8a7224 */ /* 0x000fe200078e0089 */
[C---:B----4-:R-:W-:Y:S01]  /*8440*/  LOP3.LUT R3, R4.reuse, 0xff, RZ, 0xc0, !PT ;  /* 0x000000ff04037812 */ /* 0x050fe200078ec0ff */
[----:B------:R-:W-:Y:S02]  /*8450*/  IMAD.MOV.U32 R137, RZ, RZ, R107 ;  /* 0x000000ffff897224 */ /* 0x000fe400078e006b */
[----:B------:R-:W-:Y:S01]  /*8460*/  IMAD.MOV.U32 R107, RZ, RZ, R106 ;  /* 0x000000ffff6b7224 */ /* 0x000fe200078e006a */
[----:B------:R-:W-:Y:S01]  /*8470*/  PRMT R9, R3, 0x5410, R2 ;  /* 0x0000541003097816 */ /* 0x000fe20000000002 */
[----:B------:R3:W-:Y:S01]  /*8480*/  MUFU.EX2 R106, R6 ;  /* 0x00000006006a7308 */ /* 0x0007e20000000800 */
[----:B------:R-:W-:Y:S01]  /*8490*/  PRMT R3, R4, 0x7632, R3 ;  /* 0x0000763204037816 */ /* 0x000fe20000000003 */
[----:B------:R-:W-:Y:S01]  /*84a0*/  IMAD.MOV.U32 R174, RZ, RZ, R58 ;  /* 0x000000ffffae7224 */ /* 0x000fe200078e003a */
[----:B------:R-:W-:Y:S01]  /*84b0*/  SHF.R.U32.HI R4, RZ, 0x18, R4 ;  /* 0x00000018ff047819 */ /* 0x000fe20000011604 */
[----:B------:R-:W-:Y:S01]  /*84c0*/  IMAD.MOV.U32 R58, RZ, RZ, R136 ;  /* 0x000000ffff3a7224 */ /* 0x000fe200078e0088 */
[----:B------:R-:W-:Y:S01]  /*84d0*/  LOP3.LUT R3, R3, 0xff, RZ, 0xc0, !PT ;  /* 0x000000ff03037812 */ /* 0x000fe200078ec0ff */
[----:B------:R-:W-:Y:S01]  /*84e0*/  IMAD.MOV.U32 R136, RZ, RZ, R138 ;  /* 0x000000ffff887224 */ /* 0x000fe200078e008a */
[----:B------:R-:W-:Y:S01]  /*84f0*/  LOP3.LUT R2, R10, 0xff, RZ, 0xc0, !PT ;  /* 0x000000ff0a027812 */ /* 0x000fe200078ec0ff */
[----:B------:R-:W-:Y:S01]  /*8500*/  IMAD.MOV.U32 R138, RZ, RZ, R137 ;  /* 0x000000ffff8a7224 */ /* 0x000fe200078e0089 */
[----:B------:R-:W-:Y:S01]  /*8510*/  PRMT R8, R3, 0x5410, R4 ;  /* 0x0000541003087816 */ /* 0x000fe20000000004 */
[--C-:B------:R-:W-:Y:S01]  /*8520*/  FFMA.FTZ R3, R165, UR7, -R33.reuse ;  /* 0x00000007a5037c23 */ /* 0x100fe20008010821 */
[----:B-1----:R-:W-:Y:S01]  /*8530*/  FFMA.FTZ R5, R169, UR7, -R33 ;  /* 0x00000007a9057c23 */ /* 0x002fe20008010821 */
[----:B------:R-:W-:Y:S01]  /*8540*/  PRMT R21, R2, 0x5410, R11 ;  /* 0x0000541002157816 */ /* 0x000fe2000000000b */
[----:B------:R-:W-:-:S02]  /*8550*/  IMAD.MOV.U32 R137, RZ, RZ, R131 ;  /* 0x000000ffff897224 */ /* 0x000fc400078e0083 */
[----:B---3--:R-:W-:Y:S01]  /*8560*/  FFMA.FTZ R6, R163, UR7, -R33 ;  /* 0x00000007a3067c23 */ /* 0x008fe20008010821 */
[----:B------:R-:W-:Y:S01]  /*8570*/  LOP3.LUT R2, R0, 0xffff, RZ, 0xc0, !PT ;  /* 0x0000ffff00027812 */ /* 0x000fe200078ec0ff */
[----:B------:R-:W-:Y:S01]  /*8580*/  IMAD.MOV.U32 R131, RZ, RZ, R135 ;  /* 0x000000ffff837224 */ /* 0x000fe200078e0087 */
[----:B------:R-:W-:Y:S01]  /*8590*/  MOV R169, R105 ;  /* 0x0000006900a97202 */ /* 0x000fe20000000f00 */
[----:B------:R-:W-:Y:S01]  /*85a0*/  IMAD.MOV.U32 R135, RZ, RZ, R107 ;  /* 0x000000ffff877224 */ /* 0x000fe200078e006b */
[----:B------:R1:W-:Y:S01]  /*85b0*/  MUFU.EX2 R105, R5 ;  /* 0x0000000500697308 */ /* 0x0003e20000000800 */
[----:B------:R-:W-:Y:S01]  /*85c0*/  SHF.R.U32.HI R4, RZ, 0x8, R2 ;  /* 0x00000008ff047819 */ /* 0x000fe20000011602 */
[----:B------:R-:W-:Y:S02]  /*85d0*/  IMAD.MOV.U32 R163, RZ, RZ, R121 ;  /* 0x000000ffffa37224 */ /* 0x000fe400078e0079 */
[----:B------:R-:W3:Y:S01]  /*85e0*/  MUFU.EX2 R6, R6 ;  /* 0x0000000600067308 */ /* 0x000ee20000000800 */
[----:B------:R-:W-:-:S02]  /*85f0*/  IMAD.MOV.U32 R121, RZ, RZ, R58 ;  /* 0x000000ffff797224 */ /* 0x000fc400078e003a */
[----:B------:R-:W-:Y:S01]  /*8600*/  IMAD.MOV.U32 R152, RZ, RZ, R136 ;  /* 0x000000ffff987224 */ /* 0x000fe200078e0088 */
[----:B------:R4:W2:Y:S01]  /*8610*/  MUFU.EX2 R107, R3 ;  /* 0x00000003006b7308 */ /* 0x0008a20000000800 */
[----:B------:R-:W-:Y:S01]  /*8620*/  IMAD.MOV.U32 R155, RZ, RZ, R138 ;  /* 0x000000ffff9b7224 */ /* 0x000fe200078e008a */
[----:B------:R-:W-:Y:S01]  /*8630*/  MOV R138, R131 ;  /* 0x00000083008a7202 */ /* 0x000fe20000000f00 */
[----:B------:R-:W-:Y:S02]  /*8640*/  IMAD.MOV.U32 R154, RZ, RZ, R137 ;  /* 0x000000ffff9a7224 */ /* 0x000fe400078e0089 */
[----:B------:R-:W-:Y:S01]  /*8650*/  IMAD.MOV.U32 R136, RZ, RZ, R130 ;  /* 0x000000ffff887224 */ /* 0x000fe200078e0082 */
[----:B-1----:R-:W-:Y:S01]  /*8660*/  LOP3.LUT R5, R0, 0xff, RZ, 0xc0, !PT ;  /* 0x000000ff00057812 */ /* 0x002fe200078ec0ff */
[----:B------:R-:W-:Y:S02]  /*8670*/  IMAD.MOV.U32 R137, RZ, RZ, R128 ;  /* 0x000000ffff897224 */ /* 0x000fe400078e0080 */
[----:B------:R-:W-:Y:S01]  /*8680*/  IMAD.MOV.U32 R93, RZ, RZ, R136 ;  /* 0x000000ffff5d7224 */ /* 0x000fe200078e0088 */
[----:B------:R-:W-:Y:S01]  /*8690*/  PRMT R20, R5, 0x5410, R4 ;  /* 0x0000541005147816 */ /* 0x000fe20000000004 */
[--C-:B------:R-:W-:Y:S01]  /*86a0*/  FFMA.FTZ R5, R170, UR7, -R32.reuse ;  /* 0x00000007aa057c23 */ /* 0x100fe20008010820 */
[----:B------:R-:W-:Y:S01]  /*86b0*/  FFMA.FTZ R4, R173, UR7, -R32 ;  /* 0x00000007ad047c23 */ /* 0x000fe20008010820 */
[----:B---3--:R-:W-:Y:S01]  /*86c0*/  IMAD.MOV.U32 R173, RZ, RZ, R6 ;  /* 0x000000ffffad7224 */ /* 0x008fe200078e0006 */
[----:B----4-:R-:W-:Y:S01]  /*86d0*/  PRMT R3, R0, 0x7632, R3 ;  /* 0x0000763200037816 */ /* 0x010fe20000000003 */
[----:B------:R-:W-:Y:S01]  /*86e0*/  FFMA.FTZ R6, R166, UR7, -R32 ;  /* 0x00000007a6067c23 */ /* 0x000fe20008010820 */
[----:B------:R-:W-:Y:S01]  /*86f0*/  SHF.R.U32.HI R0, RZ, 0x18, R0 ;  /* 0x00000018ff007819 */ /* 0x000fe20000011600 */
[----:B------:R1:W-:Y:S01]  /*8700*/  MUFU.EX2 R58, R5 ;  /* 0x00000005003a7308 */ /* 0x0003e20000000800 */
[----:B------:R-:W-:Y:S01]  /*8710*/  LOP3.LUT R2, R3, 0xff, RZ, 0xc0, !PT ;  /* 0x000000ff03027812 */ /* 0x000fe200078ec0ff */
[----:B------:R-:W-:Y:S01]  /*8720*/  IMAD.MOV.U32 R92, RZ, RZ, R138 ;  /* 0x000000ffff5c7224 */ /* 0x000fe200078e008a */
[----:B------:R-:W-:Y:S01]  /*8730*/  LOP3.LUT R3, R16, 0xff00ff, RZ, 0xc0, !PT ;  /* 0x00ff00ff10037812 */ /* 0x000fe200078ec0ff */
[----:B------:R-:W-:Y:S01]  /*8740*/  IMAD.MOV.U32 R95, RZ, RZ, R137 ;  /* 0x000000ffff5f7224 */ /* 0x000fe200078e0089 */
[----:B------:R-:W-:-:S02]  /*8750*/  PRMT R14, R2, 0x5410, R0 ;  /* 0x00005410020e7816 */ /* 0x000fc40000000000 */
[--C-:B------:R-:W-:Y:S01]  /*8760*/  HSET2.LE.AND R0, R13, R12.reuse, PT ;  /* 0x0000000c0d007233 */ /* 0x100fe20003803000 */
[----:B------:R-:W-:Y:S01]  /*8770*/  IMAD.MOV.U32 R13, RZ, RZ, R17 ;  /* 0x000000ffff0d7224 */ /* 0x000fe200078e0011 */
[----:B------:R-:W-:Y:S02]  /*8780*/  F2FP.BF16.F32.PACK_AB R2, R17, R153 ;  /* 0x000000991102723e */ /* 0x000fe400000010ff */
[----:B------:R-:W-:Y:S01]  /*8790*/  MOV R170, R59 ;  /* 0x0000003b00aa7202 */ /* 0x000fe20000000f00 */
[----:B------:R-:W3:Y:S01]  /*87a0*/  LDSM.16.MT88.4 R16, [R35+0x9800] ;  /* 0x009800002310783b */ /* 0x000ee20000004200 */
[----:B------:R2:W-:Y:S01]  /*87b0*/  MUFU.EX2 R59, R4 ;  /* 0x00000004003b7308 */ /* 0x0005e20000000800 */
[----:B-1----:R-:W-:Y:S01]  /*87c0*/  FFMA.FTZ R5, R171, UR7, -R15 ;  /* 0x00000007ab057c23 */ /* 0x002fe2000801080f */
[----:B------:R-:W-:Y:S01]  /*87d0*/  IMAD.MOV.U32 R171, RZ, RZ, R100 ;  /* 0x000000ffffab7224 */ /* 0x000fe200078e0064 */
[----:B------:R-:W-:Y:S01]  /*87e0*/  HSET2.LE.AND R3, R3, R12, PT ;  /* 0x0000000c03037233 */ /* 0x000fe20003803000 */
[----:B------:R1:W4:Y:S01]  /*87f0*/  MUFU.EX2 R100, R6 ;  /* 0x0000000600647308 */ /* 0x0003220000000800 */
[----:B------:R-:W-:-:S02]  /*8800*/  LOP3.LUT R10, R2, R0, RZ, 0xc0, !PT ;  /* 0x00000000020a7212 */ /* 0x000fc400078ec0ff */
[----:B------:R-:W-:Y:S01]  /*8810*/  HSET2.LE.AND R0, R9, R12, PT ;  /* 0x0000000c09007233 */ /* 0x000fe20003803000 */
[----:B------:R-:W-:Y:S01]  /*8820*/  MUFU.EX2 R49, R5 ;  /* 0x0000000500317308 */ /* 0x000fe20000000800 */
[----:B------:R-:W-:Y:S02]  /*8830*/  F2FP.BF16.F32.PACK_AB R2, R94, R214 ;  /* 0x000000d65e02723e */ /* 0x000fe400000010ff */
[----:B--2---:R-:W-:Y:S01]  /*8840*/  F2FP.BF16.F32.PACK_AB R4, R173, R107 ;  /* 0x0000006bad04723e */ /* 0x004fe200000010ff */
[----:B-1----:R-:W-:-:S03]  /*8850*/  FFMA.FTZ R6, R167, UR7, -R15 ;  /* 0x00000007a7067c23 */ /* 0x002fc6000801080f */
[----:B------:R-:W-:Y:S02]  /*8860*/  LOP3.LUT R11, R4, R3, RZ, 0xc0, !PT ;  /* 0x00000003040b7212 */ /* 0x000fe400078ec0ff */
[----:B------:R-:W-:Y:S01]  /*8870*/  HSET2.LE.AND R3, R8, R12, PT ;  /* 0x0000000c08037233 */ /* 0x000fe20003803000 */
[----:B------:R-:W1:Y:S01]  /*8880*/  MUFU.EX2 R51, R6 ;  /* 0x0000000600337308 */ /* 0x000e620000000800 */
[----:B------:R-:W-:Y:S01]  /*8890*/  LOP3.LUT R8, R2, R0, RZ, 0xc0, !PT ;  /* 0x0000000002087212 */ /* 0x000fe200078ec0ff */
[----:B------:R-:W-:Y:S01]  /*88a0*/  FFMA.FTZ R0, R180, UR7, -R15 ;  /* 0x00000007b4007c23 */ /* 0x000fe2000801080f */
[----:B------:R-:W-:Y:S01]  /*88b0*/  F2FP.BF16.F32.PACK_AB R4, R105, R106 ;  /* 0x0000006a6904723e */ /* 0x000fe200000010ff */
[----:B------:R-:W-:Y:S01]  /*88c0*/  IMAD.MOV.U32 R180, RZ, RZ, R121 ;  /* 0x000000ffffb47224 */ /* 0x000fe200078e0079 */
[----:B----4-:R-:W-:Y:S01]  /*88d0*/  F2FP.BF16.F32.PACK_AB R2, R100, R58 ;  /* 0x0000003a6402723e */ /* 0x010fe200000010ff */
[----:B------:R2:W-:Y:S01]  /*88e0*/  MUFU.EX2 R44, R0 ;  /* 0x00000000002c7308 */ /* 0x0005e20000000800 */
[----:B------:R-:W-:Y:S01]  /*88f0*/  LOP3.LUT R9, R4, R3, RZ, 0xc0, !PT ;  /* 0x0000000304097212 */ /* 0x000fe200078ec0ff */
[----:B------:R-:W-:Y:S01]  /*8900*/  FFMA.FTZ R4, R175, UR7, -R15 ;  /* 0x00000007af047c23 */ /* 0x000fe2000801080f */
[----:B------:R-:W-:Y:S01]  /*8910*/  LOP3.LUT R3, R22, 0xff00ff, RZ, 0xc0, !PT ;  /* 0x00ff00ff16037812 */ /* 0x000fe200078ec0ff */
[----:B------:R-:W-:-:S02]  /*8920*/  IMAD.MOV.U32 R175, RZ, RZ, R139 ;  /* 0x000000ffffaf7224 */ /* 0x000fc400078e008b */
[----:B------:R4:W4:Y:S01]  /*8930*/  MUFU.EX2 R47, R4 ;  /* 0x00000004002f7308 */ /* 0x0009220000000800 */
[----:B------:R-:W-:Y:S01]  /*8940*/  IMAD.MOV.U32 R139, RZ, RZ, R129 ;  /* 0x000000ffff8b7224 */ /* 0x000fe200078e0081 */
[C---:B------:R-:W-:Y:S01]  /*8950*/  HMMA.16816.F32.BF16 R68, R8.reuse, R28, R236 ;  /* 0x0000001c0844723c */ /* 0x040fe200000418ec */
[----:B------:R-:W-:Y:S01]  /*8960*/  IMAD.MOV.U32 R236, RZ, RZ, R169 ;  /* 0x000000ffffec7224 */ /* 0x000fe200078e00a9 */
[----:B------:R-:W-:Y:S01]  /*8970*/  MOV R237, R172 ;  /* 0x000000ac00ed7202 */ /* 0x000fe20000000f00 */
[----:B------:R-:W-:Y:S02]  /*8980*/  IMAD.MOV.U32 R239, RZ, RZ, R168 ;  /* 0x000000ffffef7224 */ /* 0x000fe400078e00a8 */
[----:B------:R-:W-:Y:S01]  /*8990*/  IMAD.MOV.U32 R238, RZ, RZ, R161 ;  /* 0x000000ffffee7224 */ /* 0x000fe200078e00a1 */
[--C-:B--2---:R-:W-:Y:S02]  /*89a0*/  HSET2.LE.AND R0, R21, R12.reuse, PT ;  /* 0x0000000c15007233 */ /* 0x104fe40003803000 */
[C---:B---3--:R-:W-:Y:S01]  /*89b0*/  HMMA.16816.F32.BF16 R116, R8.reuse, R16, R196 ;  /* 0x000000100874723c */ /* 0x048fe200000418c4 */
[----:B------:R-:W-:Y:S01]  /*89c0*/  IMAD.MOV.U32 R196, RZ, RZ, R139 ;  /* 0x000000ffffc47224 */ /* 0x000fe200078e008b */
[----:B------:R-:W-:Y:S01]  /*89d0*/  MOV R197, R153 ;  /* 0x0000009900c57202 */ /* 0x000fe20000000f00 */
[----:B------:R-:W-:Y:S01]  /*89e0*/  IMAD.MOV.U32 R198, RZ, RZ, R13 ;  /* 0x000000ffffc67224 */ /* 0x000fe200078e000d */
[----:B------:R-:W-:Y:S01]  /*89f0*/  LOP3.LUT R6, R2, R0, RZ, 0xc0, !PT ;  /* 0x0000000002067212 */ /* 0x000fe200078ec0ff */
[----:B------:R-:W-:Y:S01]  /*8a00*/  FFMA.FTZ R13, R218, UR7, -R34 ;  /* 0x00000007da0d7c23 */ /* 0x000fe20008010822 */
[----:B------:R-:W-:Y:S01]  /*8a10*/  HSET2.LE.AND R0, R3, R12, PT ;  /* 0x0000000c03007233 */ /* 0x000fe20003803000 */
[----:B------:R-:W-:Y:S01]  /*8a20*/  IMAD.MOV.U32 R199, RZ, RZ, R173 ;  /* 0x000000ffffc77224 */ /* 0x000fe200078e00ad */
[----:B-1----:R-:W-:Y:S01]  /*8a30*/  F2FP.BF16.F32.PACK_AB R2, R51, R49 ;  /* 0x000000313302723e */ /* 0x002fe200000010ff */
[----:B------:R-:W-:Y:S03]  /*8a40*/  HMMA.16816.F32.BF16 R120, R8, R18, R176 ;  /* 0x000000120878723c */ /* 0x000fe600000418b0 */
[----:B------:R-:W-:-:S02]  /*8a50*/  LOP3.LUT R7, R2, R0, RZ, 0xc0, !PT ;  /* 0x0000000002077212 */ /* 0x000fc400078ec0ff */
[--C-:B------:R-:W-:Y:S02]  /*8a60*/  HSET2.LE.AND R0, R20, R12.reuse, PT ;  /* 0x0000000c14007233 */ /* 0x100fe40003803000 */
[----:B------:R-:W-:Y:S01]  /*8a70*/  F2FP.BF16.F32.PACK_AB R2, R59, R57 ;  /* 0x000000393b02723e */ /* 0x000fe200000010ff */
[----:B------:R-:W1:Y:S01]  /*8a80*/  LDSM.16.MT88.4 R20, [R35+0xa800] ;  /* 0x00a800002314783b */ /* 0x000e620000004200 */
[C---:B------:R-:W-:Y:S01]  /*8a90*/  HMMA.16816.F32.BF16 R84, R8.reuse, R36, R232 ;  /* 0x000000240854723c */ /* 0x040fe200000418e8 */
[----:B------:R-:W-:Y:S01]  /*8aa0*/  IMAD.MOV.U32 R232, RZ, RZ, R171 ;  /* 0x000000ffffe87224 */ /* 0x000fe200078e00ab */
[----:B----4-:R-:W-:Y:S01]  /*8ab0*/  LOP3.LUT R4, R2, R0, RZ, 0xc0, !PT ;  /* 0x0000000002047212 */ /* 0x010fe200078ec0ff */
[----:B------:R-:W-:Y:S01]  /*8ac0*/  IMAD.MOV.U32 R233, RZ, RZ, R170 ;  /* 0x000000ffffe97224 */ /* 0x000fe200078e00aa */
[----:B------:R-:W-:Y:S01]  /*8ad0*/  HSET2.LE.AND R0, R14, R12, PT ;  /* 0x0000000c0e007233 */ /* 0x000fe20003803000 */
[----:B------:R-:W-:Y:S01]  /*8ae0*/  IMAD.MOV.U32 R235, RZ, RZ, R163 ;  /* 0x000000ffffeb7224 */ /* 0x000fe200078e00a3 */
[----:B------:R-:W-:Y:S01]  /*8af0*/  F2FP.BF16.F32.PACK_AB R2, R47, R44 ;  /* 0x0000002c2f02723e */ /* 0x000fe200000010ff */
[----:B------:R-:W-:Y:S01]  /*8b00*/  FFMA.FTZ R14, R216, UR7, -R34 ;  /* 0x00000007d80e7c23 */ /* 0x000fe20008010822 */
[----:B------:R-:W-:Y:S01]  /*8b10*/  HMMA.16816.F32.BF16 R136, R8, R26, R208 ;  /* 0x0000001a0888723c */ /* 0x000fe200000418d0 */
[----:B------:R-:W-:Y:S01]  /*8b20*/  IMAD.MOV.U32 R209, RZ, RZ, R154 ;  /* 0x000000ffffd17224 */ /* 0x000fe200078e009a */
[----:B------:R-:W-:Y:S01]  /*8b30*/  LOP3.LUT R5, R2, R0, RZ, 0xc0, !PT ;  /* 0x0000000002057212 */ /* 0x000fe200078ec0ff */
[----:B------:R-:W-:Y:S01]  /*8b40*/  IMAD.MOV.U32 R210, RZ, RZ, R155 ;  /* 0x000000ffffd27224 */ /* 0x000fe200078e009b */
[----:B------:R-:W-:Y:S01]  /*8b50*/  LOP3.LUT R2, R201, R50, R45, 0x96, !PT ;  /* 0x00000032c9027212 */ /* 0x000fe200078e962d */
[----:B------:R-:W-:-:S02]  /*8b60*/  IMAD.MOV.U32 R211, RZ, RZ, R152 ;  /* 0x000000ffffd37224 */ /* 0x000fc400078e0098 */
[----:B------:R-:W-:Y:S01]  /*8b70*/  IMAD.MOV.U32 R208, RZ, RZ, R175 ;  /* 0x000000ffffd07224 */ /* 0x000fe200078e00af */
[----:B------:R-:W-:Y:S01]  /*8b80*/  HMMA.16816.F32.BF16 R132, R8, R24, R132 ;  /* 0x000000180884723c */ /* 0x000fe20000041884 */
[----:B------:R-:W-:-:S04]  /*8b90*/  IMAD.WIDE.U32 R2, R2, -0x2daee0ad, RZ ;  /* 0xd2511f5302027825 */ /* 0x000fc800078e00ff */
[----:B------:R-:W-:Y:S01]  /*8ba0*/  IMAD.MOV.U32 R234, RZ, RZ, R174 ;  /* 0x000000ffffea7224 */ /* 0x000fe200078e00ae */
[----:B------:R-:W-:Y:S01]  /*8bb0*/  LOP3.LUT R0, R252, R48, R3, 0x96, !PT ;  /* 0x00000030fc007212 */ /* 0x000fe200078e9603 */
[----:B------:R-:W-:Y:S01]  /*8bc0*/  IMAD.MOV.U32 R3, RZ, RZ, R2 ;  /* 0x000000ffff037224 */ /* 0x000fe200078e0002 */
[----:B------:R-:W-:Y:S01]  /*8bd0*/  HMMA.16816.F32.BF16 R112, R4, R16, R72 ;  /* 0x000000100470723c */ /* 0x000fe20000041848 */
[----:B------:R-:W-:Y:S03]  /*8be0*/  LDSM.16.MT88.4 R172, [R40+0xac00] ;  /* 0x00ac000028ac783b */ /* 0x000fe60000004200 */
[----:B------:R-:W-:-:S04]  /*8bf0*/  LOP3.LUT R3, R3, 0xff, RZ, 0xc0, !PT ;  /* 0x000000ff03037812 */ /* 0x000fc800078ec0ff */
[----:B------:R-:W-:Y:S01]  /*8c00*/  HMMA.16816.F32.BF16 R128, R4, R18, R52 ;  /* 0x000000120480723c */ /* 0x000fe20000041834 */
[----:B------:R-:W2:Y:S07]  /*8c10*/  LDSM.16.MT88.4 R16, [R40+0xa800] ;  /* 0x00a800002810783b */ /* 0x000eae0000004200 */
[----:B-1----:R-:W-:Y:S01]  /*8c20*/  HMMA.16816.F32.BF16 R148, R8, R20, R248 ;  /* 0x000000140894723c */ /* 0x002fe200000418f8 */
[----:B------:R-:W-:Y:S01]  /*8c30*/  IMAD.MOV.U32 R248, RZ, RZ, R81 ;  /* 0x000000fffff87224 */ /* 0x000fe200078e0051 */
[----:B------:R-:W-:Y:S01]  /*8c40*/  MOV R250, R183 ;  /* 0x000000b700fa7202 */ /* 0x000fe20000000f00 */
        /* <DEDUP_REMOVED lines=8> */
[----:B------:R-:W-:-:S07]  /*8cd0*/  IMAD.MOV.U32 R206, RZ, RZ, R95 ;  /* 0x000000ffffce7224 */ /* 0x000fce00078e005f */
[C---:B------:R-:W-:Y:S08]  /*8ce0*/  HMMA.16816.F32.BF16 R72, R4.reuse, R28, R108 ;  /* 0x0000001c0448723c */ /* 0x040ff0000004186c */
[----:B------:R-:W-:Y:S01]  /*8cf0*/  HMMA.16816.F32.BF16 R88, R4, R22, R88 ;  /* 0x000000160458723c */ /* 0x000fe20000041858 */
[----:B------:R1:W-:Y:S04]  /*8d00*/  MUFU.EX2 R23, R13 ;  /* 0x0000000d00177308 */ /* 0x0003e80000000800 */
[----:B------:R-:W-:Y:S03]  /*8d10*/  MUFU.EX2 R22, R14 ;  /* 0x0000000e00167308 */ /* 0x000fe60000000800 */
[----:B--2---:R-:W-:Y:S01]  /*8d20*/  HMMA.16816.F32.BF16 R164, R8, R16, R240 ;  /* 0x0000001008a4723c */ /* 0x004fe200000418f0 */
[----:B------:R-:W-:-:S02]  /*8d30*/  IMAD.MOV.U32 R241, RZ, RZ, R82 ;  /* 0x000000fffff17224 */ /* 0x000fc400078e0052 */
[----:B------:R-:W-:Y:S02]  /*8d40*/  IMAD.MOV.U32 R242, RZ, RZ, R83 ;  /* 0x000000fffff27224 */ /* 0x000fe400078e0053 */
[----:B------:R-:W-:Y:S02]  /*8d50*/  IMAD.MOV.U32 R243, RZ, RZ, R80 ;  /* 0x000000fffff37224 */ /* 0x000fe400078e0050 */
[----:B------:R-:W-:Y:S01]  /*8d60*/  IMAD.MOV.U32 R240, RZ, RZ, R160 ;  /* 0x000000fffff07224 */ /* 0x000fe200078e00a0 */
[----:B------:R-:W-:Y:S01]  /*8d70*/  HMMA.16816.F32.BF16 R168, R8, R18, R192 ;  /* 0x0000001208a8723c */ /* 0x000fe200000418c0 */
[----:B------:R-:W-:Y:S01]  /*8d80*/  IMAD.MOV.U32 R195, RZ, RZ, R207 ;  /* 0x000000ffffc37224 */ /* 0x000fe200078e00cf */
[----:B------:R-:W-:Y:S01]  /*8d90*/  MOV R194, R93 ;  /* 0x0000005d00c27202 */ /* 0x000fe20000000f00 */
[----:B------:R-:W-:Y:S02]  /*8da0*/  IMAD.MOV.U32 R207, RZ, RZ, R196 ;  /* 0x000000ffffcf7224 */ /* 0x000fe400078e00c4 */
[----:B------:R-:W-:-:S02]  /*8db0*/  IMAD.MOV.U32 R196, RZ, RZ, R94 ;  /* 0x000000ffffc47224 */ /* 0x000fc400078e005e */
[----:B------:R-:W-:Y:S01]  /*8dc0*/  IMAD.MOV.U32 R193, RZ, RZ, R225 ;  /* 0x000000ffffc17224 */ /* 0x000fe200078e00e1 */
[----:B------:R-:W-:Y:S01]  /*8dd0*/  HMMA.16816.F32.BF16 R80, R8, R30, R188 ;  /* 0x0000001e0850723c */ /* 0x000fe200000418bc */
[--C-:B------:R-:W-:Y:S01]  /*8de0*/  FFMA.FTZ R9, R202, UR7, -R34.reuse ;  /* 0x00000007ca097c23 */ /* 0x100fe20008010822 */
[----:B------:R-:W-:Y:S01]  /*8df0*/  FFMA.FTZ R8, R200, UR7, -R34 ;  /* 0x00000007c8087c23 */ /* 0x000fe20008010822 */
[----:B------:R-:W-:-:S05]  /*8e00*/  PRMT R11, R2, 0x7771, RZ ;  /* 0x00007771020b7816 */ /* 0x000fca00000000ff */
[C---:B------:R-:W-:Y:S01]  /*8e10*/  HMMA.16816.F32.BF16 R160, R4.reuse, R16, R124 ;  /* 0x0000001004a0723c */ /* 0x040fe2000004187c */
[----:B------:R2:W-:Y:S01]  /*8e20*/  MUFU.EX2 R29, R9 ;  /* 0x00000009001d7308 */ /* 0x0005e20000000800 */
[C---:B------:R-:W-:Y:S01]  /*8e30*/  PRMT R10, R2.reuse, 0x7773, RZ ;  /* 0x00007773020a7816 */ /* 0x040fe200000000ff */
[--C-:B------:R-:W-:Y:S01]  /*8e40*/  FFMA.FTZ R17, R203, UR7, -R33.reuse ;  /* 0x00000007cb117c23 */ /* 0x100fe20008010821 */
[----:B------:R-:W-:Y:S01]  /*8e50*/  PRMT R2, R2, 0x7772, RZ ;  /* 0x0000777202027816 */ /* 0x000fe200000000ff */
[----:B------:R3:W4:Y:S01]  /*8e60*/  MUFU.EX2 R28, R8 ;  /* 0x00000008001c7308 */ /* 0x0007220000000800 */
[--C-:B------:R-:W-:Y:S02]  /*8e70*/  FFMA.FTZ R16, R221, UR7, -R33.reuse ;  /* 0x00000007dd107c23 */ /* 0x100fe40008010821 */
[C---:B------:R-:W-:Y:S01]  /*8e80*/  HMMA.16816.F32.BF16 R60, R4.reuse, R18, R60 ;  /* 0x00000012043c723c */ /* 0x040fe2000004183c */
[--C-:B------:R-:W-:Y:S01]  /*8e90*/  FFMA.FTZ R18, R212, UR7, -R33.reuse ;  /* 0x00000007d4127c23 */ /* 0x100fe20008010821 */
[----:B-1----:R-:W-:Y:S01]  /*8ea0*/  PRMT R13, R2, 0x5410, R10 ;  /* 0x00005410020d7816 */ /* 0x002fe2000000000a */
[----:B------:R-:W-:Y:S01]  /*8eb0*/  MUFU.EX2 R17, R17 ;  /* 0x0000001100117308 */ /* 0x000fe20000000800 */
[C---:B------:R-:W-:Y:S01]  /*8ec0*/  LOP3.LUT R2, R0.reuse, 0xffff, RZ, 0xc0, !PT ;  /* 0x0000ffff00027812 */ /* 0x040fe200078ec0ff */
[----:B------:R-:W-:Y:S01]  /*8ed0*/  FFMA.FTZ R19, R217, UR7, -R33 ;  /* 0x00000007d9137c23 */ /* 0x000fe20008010821 */
[----:B------:R-:W-:Y:S01]  /*8ee0*/  SHF.R.U32.HI R10, RZ, 0x18, R0 ;  /* 0x00000018ff0a7819 */ /* 0x000fe20000011600 */
[----:B------:R-:W1:Y:S01]  /*8ef0*/  MUFU.EX2 R18, R18 ;  /* 0x0000001200127308 */ /* 0x000e620000000800 */
[----:B--2---:R-:W-:Y:S01]  /*8f00*/  SHF.R.U32.HI R9, RZ, 0x8, R2 ;  /* 0x00000008ff097819 */ /* 0x004fe20000011602 */
[C---:B------:R-:W-:Y:S08]  /*8f10*/  HMMA.16816.F32.BF16 R180, R4.reuse, R26, R96 ;  /* 0x0000001a04b4723c */ /* 0x040ff00000041860 */
[----:B------:R-:W-:Y:S01]  /*8f20*/  HMMA.16816.F32.BF16 R144, R4, R20, R144 ;  /* 0x000000140490723c */ /* 0x000fe20000041890 */
[----:B---3--:R-:W-:Y:S01]  /*8f30*/  PRMT R8, R3, 0x5410, R11 ;  /* 0x0000541003087816 */ /* 0x008fe2000000000b */
[----:B------:R-:W-:Y:S01]  /*8f40*/  MUFU.EX2 R21, R16 ;  /* 0x0000001000157308 */ /* 0x000fe20000000800 */
[----:B------:R-:W-:-:S05]  /*8f50*/  PRMT R3, R0, 0x7632, R3 ;  /* 0x0000763200037816 */ /* 0x000fca0000000003 */
[----:B------:R-:W-:Y:S01]  /*8f60*/  HMMA.16816.F32.BF16 R176, R4, R24, R140 ;  /* 0x0000001804b0723c */ /* 0x000fe2000004188c */
[----:B------:R-:W-:Y:S01]  /*8f70*/  LOP3.LUT R11, R0, 0xff, RZ, 0xc0, !PT ;  /* 0x000000ff000b7812 */ /* 0x000fe200078ec0ff */
[----:B------:R-:W2:Y:S01]  /*8f80*/  MUFU.EX2 R19, R19 ;  /* 0x0000001300137308 */ /* 0x000ea20000000800 */
[----:B------:R-:W-:-:S05]  /*8f90*/  HSET2.LE.AND R0, R8, R12, PT ;  /* 0x0000000c08007233 */ /* 0x000fca0003803000 */
[C---:B------:R-:W-:Y:S01]  /*8fa0*/  HMMA.16816.F32.BF16 R64, R4.reuse, R30, R64 ;  /* 0x0000001e0440723c */ /* 0x040fe20000041840 */
[----:B----4-:R-:W-:Y:S01]  /*8fb0*/  F2FP.BF16.F32.PACK_AB R2, R28, R29 ;  /* 0x0000001d1c02723e */ /* 0x010fe200000010ff */
[----:B------:R-:W-:Y:S01]  /*8fc0*/  IMAD.MOV.U32 R192, RZ, RZ, R224 ;  /* 0x000000ffffc07224 */ /* 0x000fe200078e00e0 */
[----:B------:R-:W-:Y:S01]  /*8fd0*/  PRMT R9, R11, 0x5410, R9 ;  /* 0x000054100b097816 */ /* 0x000fe20000000009 */
[----:B------:R-:W3:Y:S01]  /*8fe0*/  LDSM.16.MT88.4 R124, [R35+0x9c00] ;  /* 0x009c0000237c783b */ /* 0x000ee20000004200 */
[----:B------:R-:W-:Y:S02]  /*8ff0*/  LOP3.LUT R98, R2, R0, RZ, 0xc0, !PT ;  /* 0x0000000002627212 */ /* 0x000fe400078ec0ff */
[----:B------:R-:W-:Y:S01]  /*9000*/  LOP3.LUT R0, R13, 0xff00ff, RZ, 0xc0, !PT ;  /* 0x00ff00ff0d007812 */ /* 0x000fe200078ec0ff */
[----:B------:R-:W-:Y:S01]  /*9010*/  HMMA.16816.F32.BF16 R24, R4, R36, R156 ;  /* 0x000000240418723c */ /* 0x000fe2000004189c */
[----:B-1----:R-:W-:Y:S01]  /*9020*/  F2FP.BF16.F32.PACK_AB R2, R17, R18 ;  /* 0x000000121102723e */ /* 0x002fe200000010ff */
[----:B------:R1:W5:Y:S01]  /*9030*/  LDL.LU R225, [R1+0x90] ;  /* 0x0000900001e17983 */ /* 0x0003620000300800 */
[----:B------:R-:W-:-:S02]  /*9040*/  LOP3.LUT R3, R3, 0xff, RZ, 0xc0, !PT ;  /* 0x000000ff03037812 */ /* 0x000fc400078ec0ff */
[--C-:B------:R-:W-:Y:S02]  /*9050*/  HSET2.LE.AND R0, R0, R12.reuse, PT ;  /* 0x0000000c00007233 */ /* 0x100fe40003803000 */
[----:B------:R-:W-:Y:S01]  /*9060*/  LOP3.LUT R20, R201, R46, R43, 0x96, !PT ;  /* 0x0000002ec9147212 */ /* 0x000fe200078e962b */
[----:B------:R-:W-:Y:S01]  /*9070*/  HMMA.16816.F32.BF16 R36, R4, R38, R76 ;  /* 0x000000260424723c */ /* 0x000fe2000004184c */
[----:B------:R-:W-:Y:S01]  /*9080*/  PRMT R3, R3, 0x5410, R10 ;  /* 0x0000541003037816 */ /* 0x000fe2000000000a */
[--C-:B------:R-:W-:Y:S01]  /*9090*/  FFMA.FTZ R8, R231, UR7, -R15.reuse ;  /* 0x00000007e7087c23 */ /* 0x100fe2000801080f */
[----:B------:R-:W-:Y:S01]  /*90a0*/  LOP3.LUT R99, R2, R0, RZ, 0xc0, !PT ;  /* 0x0000000002637212 */ /* 0x000fe200078ec0ff */
[--C-:B------:R-:W-:Y:S01]  /*90b0*/  FFMA.FTZ R5, R246, UR7, -R32.reuse ;  /* 0x00000007f6057c23 */ /* 0x100fe20008010820 */
[----:B------:R-:W-:Y:S01]  /*90c0*/  HSET2.LE.AND R0, R9, R12, PT ;  /* 0x0000000c09007233 */ /* 0x000fe20003803000 */
[----:B------:R-:W-:Y:S01]  /*90d0*/  FFMA.FTZ R4, R229, UR7, -R32 ;  /* 0x00000007e5047c23 */ /* 0x000fe20008010820 */
[----:B------:R-:W-:Y:S01]  /*90e0*/  F2FP.BF16.F32.PACK_AB R2, R22, R23 ;  /* 0x000000171602723e */ /* 0x000fe200000010ff */
[----:B------:R-:W-:Y:S01]  /*90f0*/  FFMA.FTZ R7, R247, UR7, -R15 ;  /* 0x00000007f7077c23 */ /* 0x000fe2000801080f */
[----:B------:R-:W4:Y:S02]  /*9100*/  LDSM.16.MT88.4 R156, [R35+0xac00] ;  /* 0x00ac0000239c783b */ /* 0x000f240000004200 */
[----:B------:R-:W-:-:S02]  /*9110*/  LOP3.LUT R96, R2, R0, RZ, 0xc0, !PT ;  /* 0x0000000002607212 */ /* 0x000fc400078ec0ff */
[----:B------:R-:W-:Y:S01]  /*9120*/  HSET2.LE.AND R0, R3, R12, PT ;  /* 0x0000000c03007233 */ /* 0x000fe20003803000 */
[----:B------:R-:W1:Y:S01]  /*9130*/  LDSM.16.MT88.4 R140, [R40+0x9c00] ;  /* 0x009c0000288c783b */ /* 0x000e620000004200 */
[----:B--2---:R-:W-:Y:S01]  /*9140*/  F2FP.BF16.F32.PACK_AB R2, R19, R21 ;  /* 0x000000151302723e */ /* 0x004fe200000010ff */
[----:B------:R2:W-:Y:S01]  /*9150*/  MUFU.EX2 R14, R5 ;  /* 0x00000005000e7308 */ /* 0x0005e20000000800 */
[--C-:B------:R-:W-:Y:S01]  /*9160*/  FFMA.FTZ R9, R230, UR7, -R15.reuse ;  /* 0x00000007e6097c23 */ /* 0x100fe2000801080f */
[----:B------:R-:W-:Y:S01]  /*9170*/  FFMA.FTZ R10, R223, UR7, -R15 ;  /* 0x00000007df0a7c23 */ /* 0x000fe2000801080f */
[----:B------:R-:W-:Y:S01]  /*9180*/  LOP3.LUT R97, R2, R0, RZ, 0xc0, !PT ;  /* 0x0000000002617212 */ /* 0x000fe200078ec0ff */
[----:B------:R-:W-:Y:S01]  /*9190*/  IMAD.WIDE.U32 R2, R20, -0x2daee0ad, RZ ;  /* 0xd2511f5314027825 */ /* 0x000fe200078e00ff */
[----:B------:R3:W-:Y:S01]  /*91a0*/  MUFU.EX2 R16, R4 ;  /* 0x0000000400107308 */ /* 0x0007e20000000800 */
[----:B------:R-:W1:Y:S03]  /*91b0*/  LDSM.16.MT88.4 R76, [R35+0xbc00] ;  /* 0x00bc0000234c783b */ /* 0x000e660000004200 */
[----:B------:R-:W-:Y:S01]  /*91c0*/  LOP3.LUT R0, R252, R56, R3, 0x96, !PT ;  /* 0x00000038fc007212 */ /* 0x000fe200078e9603 */
[----:B------:R-:W-:Y:S01]  /*91d0*/  FFMA.FTZ R3, R205, UR7, -R32 ;  /* 0x00000007cd037c23 */ /* 0x000fe20008010820 */
[C---:B------:R-:W-:Y:S01]  /*91e0*/  PRMT R6, R2.reuse, 0x7771, RZ ;  /* 0x0000777102067816 */ /* 0x040fe200000000ff */
[----:B------:R-:W-:Y:S01]  /*91f0*/  MUFU.EX2 R11, R7 ;  /* 0x00000007000b7308 */ /* 0x000fe20000000800 */
[----:B------:R-:W-:Y:S01]  /*9200*/  IMAD.MOV.U32 R205, RZ, RZ, R92 ;  /* 0x000000ffffcd7224 */ /* 0x000fe200078e005c */
[----:B------:R-:W1:Y:S01]  /*9210*/  LDSM.16.MT88.4 R40, [R40+0xbc00] ;  /* 0x00bc00002828783b */ /* 0x000e620000004200 */
[----:B--2---:R-:W-:Y:S01]  /*9220*/  IMAD.MOV.U32 R5, RZ, RZ, R2 ;  /* 0x000000ffff057224 */ /* 0x004fe200078e0002 */
[----:B------:R2:W-:Y:S01]  /*9230*/  MUFU.EX2 R13, R3 ;  /* 0x00000003000d7308 */ /* 0x0005e20000000800 */
[----:B---3--:R-:W-:Y:S01]  /*9240*/  HMMA.16816.F32.BF16 R116, R96, R124, R116 ;  /* 0x0000007c6074723c */ /* 0x008fe20000041874 */
[----:B------:R3:W5:Y:S01]  /*9250*/  LDL.LU R224, [R1+0x8c] ;  /* 0x00008c0001e07983 */ /* 0x0007620000300800 */
[----:B------:R-:W-:-:S02]  /*9260*/  PRMT R4, R2, 0x7773, RZ ;  /* 0x0000777302047816 */ /* 0x000fc400000000ff */
[----:B------:R-:W-:Y:S01]  /*9270*/  PRMT R2, R2, 0x7772, RZ ;  /* 0x0000777202027816 */ /* 0x000fe200000000ff */
[----:B------:R-:W-:Y:S03]  /*9280*/  MUFU.EX2 R9, R9 ;  /* 0x0000000900097308 */ /* 0x000fe60000000800 */
[C---:B------:R-:W-:Y:S01]  /*9290*/  HMMA.16816.F32.BF16 R120, R96.reuse, R126, R120 ;  /* 0x0000007e6078723c */ /* 0x040fe20000041878 */
[----:B--2---:R-:W-:Y:S01]  /*92a0*/  FFMA.FTZ R3, R222, UR7, -R32 ;  /* 0x00000007de037c23 */ /* 0x004fe20008010820 */
[----:B------:R-:W-:Y:S06]  /*92b0*/  MUFU.EX2 R10, R10 ;  /* 0x0000000a000a7308 */ /* 0x000fec0000000800 */
[----:B----4-:R-:W-:Y:S01]  /*92c0*/  HMMA.16816.F32.BF16 R148, R96, R156, R148 ;  /* 0x0000009c6094723c */ /* 0x010fe20000041894 */
[----:B------:R2:W4:Y:S01]  /*92d0*/  MUFU.EX2 R15, R3 ;  /* 0x00000003000f7308 */ /* 0x0005220000000800 */
[----:B------:R-:W-:-:S02]  /*92e0*/  PRMT R7, R2, 0x5410, R4 ;  /* 0x0000541002077816 */ /* 0x000fc40000000004 */
[----:B------:R-:W-:Y:S01]  /*92f0*/  LOP3.LUT R2, R0, 0xffff, RZ, 0xc0, !PT ;  /* 0x0000ffff00027812 */ /* 0x000fe200078ec0ff */
[----:B------:R-:W3:Y:S03]  /*9300*/  MUFU.EX2 R8, R8 ;  /* 0x0000000800087308 */ /* 0x000ee60000000800 */
[----:B------:R-:W-:Y:S01]  /*9310*/  HMMA.16816.F32.BF16 R152, R96, R158, R152 ;  /* 0x0000009e6098723c */ /* 0x000fe20000041898 */
[----:B--2---:R-:W-:-:S07]  /*9320*/  LOP3.LUT R3, R5, 0xff, RZ, 0xc0, !PT ;  /* 0x000000ff05037812 */ /* 0x004fce00078ec0ff */
[----:B-1----:R-:W-:Y:S01]  /*9330*/  HMMA.16816.F32.BF16 R132, R96, R140, R132 ;  /* 0x0000008c6084723c */ /* 0x002fe20000041884 */
[----:B------:R-:W-:Y:S02]  /*9340*/  PRMT R6, R3, 0x5410, R6 ;  /* 0x0000541003067816 */ /* 0x000fe40000000006 */
[----:B------:R-:W-:Y:S02]  /*9350*/  PRMT R3, R0, 0x7632, R3 ;  /* 0x0000763200037816 */ /* 0x000fe40000000003 */
[----:B------:R-:W-:-:S03]  /*9360*/  SHF.R.U32.HI R4, RZ, 0x8, R2 ;  /* 0x00000008ff047819 */ /* 0x000fc60000011602 */
[C---:B------:R-:W-:Y:S01]  /*9370*/  HMMA.16816.F32.BF16 R136, R96.reuse, R142, R136 ;  /* 0x0000008e6088723c */ /* 0x040fe20000041888 */
[----:B------:R-:W-:Y:S02]  /*9380*/  LOP3.LUT R5, R0, 0xff, RZ, 0xc0, !PT ;  /* 0x000000ff00057812 */ /* 0x000fe400078ec0ff */
[----:B------:R-:W-:Y:S02]  /*9390*/  SHF.R.U32.HI R0, RZ, 0x18, R0 ;  /* 0x00000018ff007819 */ /* 0x000fe40000011600 */
[----:B------:R-:W-:Y:S02]  /*93a0*/  LOP3.LUT R2, R3, 0xff, RZ, 0xc0, !PT ;  /* 0x000000ff03027812 */ /* 0x000fe400078ec0ff */
[----:B------:R-:W-:Y:S01]  /*93b0*/  PRMT R5, R5, 0x5410, R4 ;  /* 0x0000541005057816 */ /* 0x000fe20000000004 */
[----:B------:R-:W-:Y:S01]  /*93c0*/  HMMA.16816.F32.BF16 R164, R96, R172, R164 ;  /* 0x000000ac60a4723c */ /* 0x000fe200000418a4 */
[----:B------:R-:W-:Y:S02]  /*93d0*/  PRMT R3, R2, 0x5410, R0 ;  /* 0x0000541002037816 */ /* 0x000fe40000000000 */
[----:B------:R-:W-:-:S02]  /*93e0*/  HSET2.LE.AND R0, R6, R12, PT ;  /* 0x0000000c06007233 */ /* 0x000fc40003803000 */
[----:B----4-:R-:W-:Y:S02]  /*93f0*/  F2FP.BF16.F32.PACK_AB R2, R15, R16 ;  /* 0x000000100f02723e */ /* 0x010fe400000010ff */
[----:B------:R-:W-:Y:S01]  /*9400*/  LOP3.LUT R4, R7, 0xff00ff, RZ, 0xc0, !PT ;  /* 0x00ff00ff07047812 */ /* 0x000fe200078ec0ff */
[C---:B------:R-:W-:Y:S01]  /*9410*/  HMMA.16816.F32.BF16 R168, R96.reuse, R174, R168 ;  /* 0x000000ae60a8723c */ /* 0x040fe200000418a8 */
[--C-:B------:R-:W-:Y:S02]  /*9420*/  HSET2.LE.AND R6, R5, R12.reuse, PT ;  /* 0x0000000c05067233 */ /* 0x100fe40003803000 */
[----:B------:R-:W-:Y:S02]  /*9430*/  LOP3.LUT R94, R2, R0, RZ, 0xc0, !PT ;  /* 0x00000000025e7212 */ /* 0x000fe400078ec0ff */
[----:B------:R-:W-:Y:S02]  /*9440*/  F2FP.BF16.F32.PACK_AB R2, R14, R13 ;  /* 0x0000000d0e02723e */ /* 0x000fe400000010ff */
[--C-:B------:R-:W-:Y:S01]  /*9450*/  HSET2.LE.AND R4, R4, R12.reuse, PT ;  /* 0x0000000c04047233 */ /* 0x100fe20003803000 */
[----:B------:R-:W-:Y:S01]  /*9460*/  HMMA.16816.F32.BF16 R68, R96, R76, R68 ;  /* 0x0000004c6044723c */ /* 0x000fe20000041844 */
[----:B------:R-:W-:-:S02]  /*9470*/  HSET2.LE.AND R5, R3, R12, PT ;  /* 0x0000000c03057233 */ /* 0x000fc40003803000 */
[----:B------:R-:W-:Y:S02]  /*9480*/  F2FP.BF16.F32.PACK_AB R0, R10, R9 ;  /* 0x000000090a00723e */ /* 0x000fe400000010ff */
[----:B---3--:R-:W-:Y:S02]  /*9490*/  F2FP.BF16.F32.PACK_AB R3, R8, R11 ;  /* 0x0000000b0803723e */ /* 0x008fe400000010ff */
[----:B------:R-:W-:Y:S01]  /*94a0*/  LOP3.LUT R92, R2, R6, RZ, 0xc0, !PT ;  /* 0x00000006025c7212 */ /* 0x000fe200078ec0ff */
[----:B------:R-:W-:Y:S01]  /*94b0*/  FADD.FTZ R2, R193, R192 ;  /* 0x000000c0c1027221 */ /* 0x000fe20000010000 */
[----:B------:R-:W-:Y:S01]  /*94c0*/  IMAD.MOV.U32 R193, RZ, RZ, R195 ;  /* 0x000000ffffc17224 */ /* 0x000fe200078e00c3 */
[----:B------:R-:W-:Y:S01]  /*94d0*/  LOP3.LUT R95, R0, R4, RZ, 0xc0, !PT ;  /* 0x00000004005f7212 */ /* 0x000fe200078ec0ff */
[----:B------:R-:W-:Y:S01]  /*94e0*/  IMAD.MOV.U32 R195, RZ, RZ, R204 ;  /* 0x000000ffffc37224 */ /* 0x000fe200078e00cc */
[----:B------:R-:W-:Y:S01]  /*94f0*/  LOP3.LUT R93, R3, R5, RZ, 0xc0, !PT ;  /* 0x00000005035d7212 */ /* 0x000fe200078ec0ff */
        /* <DEDUP_REMOVED lines=64> */
[C---:B------:R-:W-:Y:S03]  /*9900*/  HMMA.16816.F32.BF16 R112, R92.reuse, R124, R112 ;  /* 0x0000007c5c70723c */ /* 0x040fe60000041870 */
[----:B------:R1:W5:Y:S04]  /*9910*/  LDL.LU R214, [R1+0x80] ;  /* 0x0000800001d67983 */ /* 0x0003680000300800 */
[----:B------:R1:W5:Y:S01]  /*9920*/  LDL.LU R213, [R1+0x7c] ;  /* 0x00007c0001d57983 */ /* 0x0003620000300800 */
[C---:B------:R-:W-:Y:S03]  /*9930*/  HMMA.16816.F32.BF16 R124, R92.reuse, R126, R128 ;  /* 0x0000007e5c7c723c */ /* 0x040fe60000041880 */
[----:B------:R1:W-:Y:S04]  /*9940*/  STL [R1+0x30], R221 ;  /* 0x000030dd01007387 */ /* 0x0003e80000100800 */
[----:B------:R1:W-:Y:S01]  /*9950*/  STL [R1+0x34], R218 ;  /* 0x000034da01007387 */ /* 0x0003e20000100800 */
[----:B------:R-:W-:Y:S03]  /*9960*/  HMMA.16816.F32.BF16 R144, R92, R156, R144 ;  /* 0x0000009c5c90723c */ /* 0x000fe60000041890 */
[----:B------:R1:W-:Y:S01]  /*9970*/  STL [R1+0x3c], R252 ;  /* 0x00003cfc01007387 */ /* 0x0003e20000100800 */
[----:B------:R-:W2:Y:S04]  /*9980*/  S2R R219, SR_TID.X ;  /* 0x0000000000db7919 */ /* 0x000ea80000002100 */
[----:B------:R-:W-:Y:S01]  /*9990*/  HMMA.16816.F32.BF16 R80, R96, R78, R80 ;  /* 0x0000004e6050723c */ /* 0x000fe20000041850 */
[----:B------:R1:W-:Y:S07]  /*99a0*/  STL [R1+0x38], R217 ;  /* 0x000038d901007387 */ /* 0x0003ee0000100800 */
        /* <DEDUP_REMOVED lines=8> */
[----:B------:R-:W-:Y:S01]  /*9a30*/  HMMA.16816.F32.BF16 R88, R92, R40, R24 ;  /* 0x000000285c58723c */ /* 0x000fe20000041818 */
[----:B------:R-:W-:-:S07]  /*9a40*/  UISETP.GT.U32.AND UP0, UPT, UR13, UR18, UPT ;  /* 0x000000120d00728c */ /* 0x000fce000bf04070 */
[-C--:B------:R-:W-:Y:S08]  /*9a50*/  HMMA.16816.F32.BF16 R96, R96, R42.reuse, R52 ;  /* 0x0000002a6060723c */ /* 0x080ff00000041834 */
[----:B------:R-:W-:Y:S01]  /*9a60*/  HMMA.16816.F32.BF16 R92, R92, R42, R36 ;  /* 0x0000002a5c5c723c */ /* 0x000fe20000041824 */
[----:B------:R-:W-:Y:S01]  /*9a70*/  UMOV UR7, UR13 ;  /* 0x0000000d00077c82 */ /* 0x000fe20008000000 */
[----:B------:R-:W-:-:S03]  /*9a80*/  NOP ;  /* 0x0000000000007918 */ /* 0x000fc60000000000 */
[----:B-12---:R-:W-:-:S15]  /*9a90*/  BRA.U !UP0, `(.L_x_1033) ;  /* 0x000000e908507547 */ /* 0x006fde000b800000 */
[----:B------:R-:W2:Y:S01]  /*9aa0*/  LDL.LU R235, [R1+0x8] ;  /* 0x0000080001eb7983 */ /* 0x000ea20000300800 */
[C---:B------:R-:W-:Y:S01]  /*9ab0*/  IMAD.SHL.U32 R236, R219.reuse, 0x10, RZ ;  /* 0x00000010dbec7824 */ /* 0x040fe200078e00ff */
[----:B------:R-:W1:Y:S01]  /*9ac0*/  LDCU UR7, c[0x0][0x440] ;  /* 0x00008800ff0777ac */ /* 0x000e620008000800 */
[----:B------:R-:W-:Y:S01]  /*9ad0*/  IMAD.SHL.U32 R237, R219, 0x20, RZ ;  /* 0x00000020dbed7824 */ /* 0x000fe200078e00ff */
[----:B------:R-:W3:Y:S01]  /*9ae0*/  LDL R238, [R1+0x50] ;  /* 0x0000500001ee7983 */ /* 0x000ee20000100800 */
[----:B------:R-:W-:-:S04]  /*9af0*/  DEPBAR.LE SB0, 0x0 ;  /* 0x000080000000791a */ /* 0x000fc80000000000 */
[----:B------:R-:W4:Y:S04]  /*9b00*/  LDL R239, [R1+0x78] ;  /* 0x0000780001ef7983 */ /* 0x000f280000100800 */
[----:B------:R-:W2:Y:S04]  /*9b10*/  LDL.LU R240, [R1] ;  /* 0x0000000001f07983 */ /* 0x000ea80000300800 */
[----:B------:R-:W2:Y:S04]  /*9b20*/  LDL R241, [R1+0x54] ;  /* 0x0000540001f17983 */ /* 0x000ea80000100800 */
[----:B------:R-:W2:Y:S04]  /*9b30*/  LDL R198, [R1+0x74] ;  /* 0x0000740001c67983 */ /* 0x000ea80000100800 */
[----:B------:R-:W2:Y:S04]  /*9b40*/  LDL.64 R196, [R1+0x48] ;  /* 0x0000480001c47983 */ /* 0x000ea80000100a00 */
[----:B------:R-:W2:Y:S04]  /*9b50*/  LDL R199, [R1+0x70] ;  /* 0x0000700001c77983 */ /* 0x000ea80000100800 */
[----:B------:R-:W2:Y:S04]  /*9b60*/  LDL.64 R248, [R1+0x58] ;  /* 0x0000580001f87983 */ /* 0x000ea80000100a00 */
[----:B------:R-:W2:Y:S04]  /*9b70*/  LDL.64 R250, [R1+0x60] ;  /* 0x0000600001fa7983 */ /* 0x000ea80000100a00 */
[----:B------:R-:W2:Y:S01]  /*9b80*/  LDL.64 R242, [R1+0x40] ;  /* 0x0000400001f27983 */ /* 0x000ea20000100a00 */
[----:B------:R-:W-:Y:S01]  /*9b90*/  LOP3.LUT R236, R236, 0x100, RZ, 0xc0, !PT ;  /* 0x00000100ecec7812 */ /* 0x000fe200078ec0ff */
[----:B------:R-:W-:-:S03]  /*9ba0*/  UIADD3 UR11, UPT, UPT, UR21, -0x2, URZ ;  /* 0xfffffffe150b7890 */ /* 0x000fc6000fffe0ff */
[----:B------:R-:W-:Y:S01]  /*9bb0*/  LOP3.LUT R236, R236, 0x20, R237, 0xf8, !PT ;  /* 0x00000020ecec7812 */ /* 0x000fe200078ef8ed */
[----:B------:R-:W-:Y:S01]  /*9bc0*/  UIMAD.WIDE.U32 UR22, UR11, UR8, URZ ;  /* 0x000000080b1672a5 */ /* 0x000fe2000f8e00ff */
[----:B------:R-:W-:-:S03]  /*9bd0*/  IMAD.SHL.U32 R237, R219, 0x8, RZ ;  /* 0x00000008dbed7824 */ /* 0x000fc600078e00ff */
[----:B------:R-:W-:Y:S02]  /*9be0*/  USHF.L.U32 UR12, UR22, 0x6, URZ ;  /* 0x00000006160c7899 */ /* 0x000fe400080006ff */
[----:B------:R-:W-:Y:S01]  /*9bf0*/  UIMAD UR11, UR11, UR9, UR23 ;  /* 0x000000090b0b72a4 */ /* 0x000fe2000f8e0217 */
[----:B------:R-:W-:Y:S01]  /*9c00*/  LOP3.LUT R237, R237, 0x18, RZ, 0xc0, !PT ;  /* 0x00000018eded7812 */ /* 0x000fe200078ec0ff */
[----:B------:R-:W-:Y:S01]  /*9c10*/  IMAD.SHL.U32 R222, R219, 0x20, RZ ;  /* 0x00000020dbde7824 */ /* 0x000fe200078e00ff */
[----:B------:R-:W-:Y:S01]  /*9c20*/  ULEA UR12, UP0, UR8, UR12, 0x5 ;  /* 0x0000000c080c7291 */ /* 0x000fe2000f8028ff */
[----:B------:R-:W-:Y:S01]  /*9c30*/  IMAD.U32 R6, RZ, RZ, UR22 ;  /* 0x00000016ff067e24 */ /* 0x000fe2000f8e00ff */
[----:B------:R-:W-:Y:S01]  /*9c40*/  USHF.L.U64.HI UR10, UR22, 0x6, UR11 ;  /* 0x00000006160a7899 */ /* 0x000fe2000801020b */
[----:B-1----:R-:W-:Y:S01]  /*9c50*/  ISETP.GE.AND P3, PT, R237, UR7, PT ;  /* 0x00000007ed007c0c */ /* 0x002fe2000bf66270 */
[----:B------:R-:W-:Y:S01]  /*9c60*/  IMAD.U32 R0, RZ, RZ, UR11 ;  /* 0x0000000bff007e24 */ /* 0x000fe2000f8e00ff */
[----:B-----5:R-:W-:Y:S01]  /*9c70*/  LOP3.LUT R3, R215, 0x120, R222, 0xf8, !PT ;  /* 0x00000120d7037812 */ /* 0x020fe200078ef8de */
[----:B------:R-:W-:Y:S01]  /*9c80*/  ULEA.HI.X UR10, UR8, UR10, UR9, 0x5, UP0 ;  /* 0x0000000a080a7291 */ /* 0x000fe200080f2c09 */
[----:B------:R-:W-:-:S02]  /*9c90*/  IMAD.U32 R5, RZ, RZ, UR12 ;  /* 0x0000000cff057e24 */ /* 0x000fc4000f8e00ff */
[----:B------:R-:W-:-:S03]  /*9ca0*/  IMAD.U32 R7, RZ, RZ, UR23 ;  /* 0x00000017ff077e24 */ /* 0x000fc6000f8e00ff */
[----:B------:R-:W-:Y:S01]  /*9cb0*/  IMAD.U32 R8, RZ, RZ, UR10 ;  /* 0x0000000aff087e24 */ /* 0x000fe2000f8e00ff */
[----:B------:R-:W-:Y:S01]  /*9cc0*/  BAR.SYNC.DEFER_BLOCKING 0x0 ;  /* 0x0000000000007b1d */ /* 0x000fe20000010000 */
[----:B---3--:R-:W-:Y:S02]  /*9cd0*/  ISETP.GE.AND P2, PT, R238, UR7, PT ;  /* 0x00000007ee007c0c */ /* 0x008fe4000bf46270 */
[-C--:B----4-:R-:W-:Y:S02]  /*9ce0*/  LEA R2, P5, R6, R239.reuse, 0x7 ;  /* 0x000000ef06027211 */ /* 0x090fe400078a38ff */
[----:B--2---:R-:W-:Y:S02]  /*9cf0*/  LOP3.LUT R7, R3, R240, RZ, 0xfc, !PT ;  /* 0x000000f003077212 */ /* 0x004fe400078efcff */
[----:B------:R-:W-:Y:S02]  /*9d00*/  ISETP.GE.AND P1, PT, R241, UR7, PT ;  /* 0x00000007f1007c0c */ /* 0x000fe4000bf26270 */
[----:B------:R-:W-:-:S02]  /*9d10*/  LEA R4, P0, R5, R239, 0x1 ;  /* 0x000000ef05047211 */ /* 0x000fc400078008ff */
[-C--:B------:R-:W-:Y:S02]  /*9d20*/  LEA.HI.X R3, R6, R198.reuse, R0, 0x7, P5 ;  /* 0x000000c606037211 */ /* 0x080fe400028f3c00 */
[----:B------:R-:W-:-:S03]  /*9d30*/  LEA.HI.X R5, R5, R198, R8, 0x1, P0 ;  /* 0x000000c605057211 */ /* 0x000fc600000f0c08 */
[----:B------:R-:W-:Y:S01]  /*9d40*/  @!PT LDS RZ, [RZ] ;  /* 0x00000000fffff984 */ /* 0x000fe20000000800 */
[----:B------:R-:W-:Y:S01]  /*9d50*/  @!PT LDS RZ, [RZ] ;  /* 0x00000000fffff984 */ /* 0x000fe20000000800 */
[----:B------:R-:W-:Y:S01]  /*9d60*/  @!PT LDS RZ, [RZ] ;  /* 0x00000000fffff984 */ /* 0x000fe20000000800 */
[----:B------:R-:W-:Y:S01]  /*9d70*/  @!P3 LDGSTS.E.BYPASS.LTC128B.128 [R220+0x9000], desc[UR28][R2.64] ;  /* 0x0900000002dcbfae */ /* 0x000fe2000b981a1c */
[----:B------:R-:W-:-:S03]  /*9d80*/  LOP3.LUT R22, R236, R235, RZ, 0xfc, !PT ;  /* 0x000000ebec167212 */ /* 0x000fc600078efcff */
        /* <DEDUP_REMOVED lines=10> */
[----:B------:R-:W-:Y:S01]  /*9e30*/  @!P1 LDGSTS.E.BYPASS.LTC128B.128 [R220+0xb000], desc[UR28][R2.64+0x80] ;  /* 0x0b00008002dc9fae */ /* 0x000fe2000b981a1c */
[----:B------:R-:W-:-:S03]  /*9e40*/  LEA R212, R7, UR5, 0x1 ;  /* 0x0000000507d47c11 */ /* 0x000fc6000f8e08ff */
        /* <DEDUP_REMOVED lines=18> */
[----:B------:R-:W3:Y:S04]  /*9f70*/  LDSM.16.M88.4 R8, [R212+0x1000] ;  /* 0x00100000d408783b */ /* 0x000ee80000000200 */
[----:B------:R-:W4:Y:S04]  /*9f80*/  LDSM.16.M88.4 R32, [R22+0x6400] ;  /* 0x006400001620783b */ /* 0x000f280000000200 */
[----:B------:R-:W4:Y:S04]  /*9f90*/  LDSM.16.M88.4 R28, [R22+0x6800] ;  /* 0x00680000161c783b */ /* 0x000f280000000200 */
[----:B------:R-:W4:Y:S01]  /*9fa0*/  LDSM.16.M88.4 R24, [R22+0x6c00] ;  /* 0x006c00001618783b */ /* 0x000f220000000200 */
[----:B------:R-:W-:-:S02]  /*9fb0*/  IMAD.MOV.U32 R198, RZ, RZ, 0x20 ;  /* 0x00000020ffc67424 */ /* 0x000fc400078e00ff */
[----:B------:R-:W-:Y:S02]  /*9fc0*/  IMAD.MOV.U32 R246, RZ, RZ, R196 ;  /* 0x000000fffff67224 */ /* 0x000fe400078e00c4 */
[----:B------:R-:W-:Y:S01]  /*9fd0*/  IMAD.MOV.U32 R247, RZ, RZ, R197 ;  /* 0x000000fffff77224 */ /* 0x000fe200078e00c5 */
[----:B------:R-:W-:Y:S01]  /*9fe0*/  SEL R198, R198, 0xffffffe0, !P4 ;  /* 0xffffffe0c6c67807 */ /* 0x000fe20006000000 */
[----:B------:R-:W-:Y:S02]  /*9ff0*/  IMAD.MOV.U32 R229, RZ, RZ, R199 ;  /* 0x000000ffffe57224 */ /* 0x000fe400078e00c7 */
[----:B------:R-:W-:Y:S02]  /*a000*/  IMAD.MOV.U32 R106, RZ, RZ, R248 ;  /* 0x000000ffff6a7224 */ /* 0x000fe400078e00f8 */
[----:B------:R-:W-:Y:S02]  /*a010*/  IMAD.MOV.U32 R107, RZ, RZ, R249 ;  /* 0x000000ffff6b7224 */ /* 0x000fe400078e00f9 */
[----:B------:R-:W-:-:S02]  /*a020*/  IMAD.MOV.U32 R230, RZ, RZ, R250 ;  /* 0x000000ffffe67224 */ /* 0x000fc400078e00fa */
[----:B------:R-:W-:Y:S02]  /*a030*/  IMAD.MOV.U32 R231, RZ, RZ, R251 ;  /* 0x000000ffffe77224 */ /* 0x000fe400078e00fb */
[----:B------:R-:W-:Y:S02]  /*a040*/  IMAD.MOV.U32 R20, RZ, RZ, R242 ;  /* 0x000000ffff147224 */ /* 0x000fe400078e00f2 */
[----:B------:R-:W-:Y:S01]  /*a050*/  IMAD.MOV.U32 R21, RZ, RZ, R243 ;  /* 0x000000ffff157224 */ /* 0x000fe200078e00f3 */
[----:B------:R-:W-:Y:S01]  /*a060*/  UIADD3 UR5, UPT, UPT, UR21, -0x1, URZ ;  /* 0xffffffff15057890 */ /* 0x000fe2000fffe0ff */
[C---:B------:R-:W-:Y:S01]  /*a070*/  IMAD.IADD R23, R198.reuse, 0x1, R22 ;  /* 0x00000001c6177824 */ /* 0x040fe200078e0216 */
[----:B------:R-:W-:Y:S01]  /*a080*/  UIADD3 UR7, UPT, UPT, UR21, -0x2, URZ ;  /* 0xfffffffe15077890 */ /* 0x000fe2000fffe0ff */
[----:B------:R-:W-:Y:S01]  /*a090*/  IMAD.IADD R216, R198, 0x1, R212 ;  /* 0x00000001c6d87824 */ /* 0x000fe200078e02d4 */
[C---:B--2---:R-:W-:Y:S01]  /*a0a0*/  HMMA.16816.F32.BF16 R56, R12.reuse, R38, RZ ;  /* 0x000000260c38723c */ /* 0x044fe200000418ff */
[----:B------:R-:W0:Y:S04]  /*a0b0*/  LDGDEPBAR ;  /* 0x00000000000079af */ /* 0x000e280000000000 */
[----:B------:R-:W-:Y:S04]  /*a0c0*/  LDSM.16.M88.4 R44, [R23+0x6000] ;  /* 0x00600000172c783b */ /* 0x000fe80000000200 */
[----:B-1----:R-:W1:Y:S04]  /*a0d0*/  LDSM.16.M88.4 R4, [R216+0x1000] ;  /* 0x00100000d804783b */ /* 0x002e680000000200 */
[----:B------:R-:W2:Y:S04]  /*a0e0*/  LDSM.16.M88.4 R52, [R23+0x6800] ;  /* 0x006800001734783b */ /* 0x000ea80000000200 */
[----:B------:R-:W2:Y:S04]  /*a0f0*/  LDSM.16.M88.4 R48, [R23+0x6c00] ;  /* 0x006c00001730783b */ /* 0x000ea80000000200 */
[----:B------:R-:W2:Y:S01]  /*a100*/  LDSM.16.M88.4 R40, [R23+0x6400] ;  /* 0x006400001728783b */ /* 0x000ea20000000200 */
[----:B------:R-:W-:Y:S01]  /*a110*/  HMMA.16816.F32.BF16 R188, R12, R36, RZ ;  /* 0x000000240cbc723c */ /* 0x000fe200000418ff */
[----:B------:R-:W-:-:S02]  /*a120*/  IMAD.MOV.U32 R100, RZ, RZ, R56 ;  /* 0x000000ffff647224 */ /* 0x000fc400078e0038 */
[----:B------:R-:W-:Y:S01]  /*a130*/  IMAD.MOV.U32 R3, RZ, RZ, R57 ;  /* 0x000000ffff037224 */ /* 0x000fe200078e0039 */
[----:B------:R-:W2:Y:S01]  /*a140*/  LDSM.16.M88.4 R16, [R216] ;  /* 0x00000000d810783b */ /* 0x000ea20000000200 */
[----:B------:R-:W-:Y:S02]  /*a150*/  IMAD.MOV.U32 R2, RZ, RZ, R58 ;  /* 0x000000ffff027224 */ /* 0x000fe400078e003a */
[----:B------:R-:W-:Y:S01]  /*a160*/  IMAD.MOV.U32 R0, RZ, RZ, R59 ;  /* 0x000000ffff007224 */ /* 0x000fe200078e003b */
[C---:B---3--:R-:W-:Y:S08]  /*a170*/  HMMA.16816.F32.BF16 R180, R8.reuse, R36, RZ ;  /* 0x0000002408b4723c */ /* 0x048ff000000418ff */
[C---:B------:R-:W-:Y:S08]  /*a180*/  HMMA.16816.F32.BF16 R176, R8.reuse, R38, RZ ;  /* 0x0000002608b0723c */ /* 0x040ff000000418ff */
[C---:B----4-:R-:W-:Y:S08]  /*a190*/  HMMA.16816.F32.BF16 R108, R8.reuse, R32, RZ ;  /* 0x00000020086c723c */ /* 0x050ff000000418ff */
[C---:B------:R-:W-:Y:S08]  /*a1a0*/  HMMA.16816.F32.BF16 R60, R8.reuse, R28, RZ ;  /* 0x0000001c083c723c */ /* 0x040ff000000418ff */
[C---:B------:R-:W-:Y:S08]  /*a1b0*/  HMMA.16816.F32.BF16 R36, R8.reuse, R24, RZ ;  /* 0x000000180824723c */ /* 0x040ff000000418ff */
[C---:B------:R-:W-:Y:S08]  /*a1c0*/  HMMA.16816.F32.BF16 R64, R8.reuse, R34, RZ ;  /* 0x000000220840723c */ /* 0x040ff000000418ff */
[C---:B------:R-:W-:Y:S08]  /*a1d0*/  HMMA.16816.F32.BF16 R56, R8.reuse, R30, RZ ;  /* 0x0000001e0838723c */ /* 0x040ff000000418ff */
[----:B------:R-:W-:Y:S08]  /*a1e0*/  HMMA.16816.F32.BF16 R8, R8, R26, RZ ;  /* 0x0000001a0808723c */ /* 0x000ff000000418ff */
[C---:B------:R-:W-:Y:S08]  /*a1f0*/  HMMA.16816.F32.BF16 R192, R12.reuse, R34, RZ ;  /* 0x000000220cc0723c */ /* 0x040ff000000418ff */
[----:B------:R-:W-:Y:S08]  /*a200*/  HMMA.16816.F32.BF16 R184, R12, R32, RZ ;  /* 0x000000200cb8723c */ /* 0x000ff000000418ff */
[----:B-1----:R-:W-:Y:S03]  /*a210*/  HMMA.16816.F32.BF16 R236, R4, R44, R180 ;  /* 0x0000002c04ec723c */ /* 0x002fe600000418b4 */
[----:B------:R-:W-:-:S02]  /*a220*/  IMAD.MOV.U32 R35, RZ, RZ, R192 ;  /* 0x000000ffff237224 */ /* 0x000fc400078e00c0 */
[----:B------:R-:W-:Y:S02]  /*a230*/  IMAD.MOV.U32 R34, RZ, RZ, R193 ;  /* 0x000000ffff227224 */ /* 0x000fe400078e00c1 */
[----:B------:R-:W-:Y:S01]  /*a240*/  IMAD.MOV.U32 R33, RZ, RZ, R194 ;  /* 0x000000ffff217224 */ /* 0x000fe200078e00c2 */
[----:B--2---:R-:W-:Y:S01]  /*a250*/  HMMA.16816.F32.BF16 R204, R4, R52, R60 ;  /* 0x0000003404cc723c */ /* 0x004fe2000004183c */
[----:B------:R-:W-:-:S07]  /*a260*/  IMAD.MOV.U32 R32, RZ, RZ, R195 ;  /* 0x000000ffff207224 */ /* 0x000fce00078e00c3 */
[----:B------:R-:W-:Y:S08]  /*a270*/  HMMA.16816.F32.BF16 R196, R4, R48, R36 ;  /* 0x0000003004c4723c */ /* 0x000ff00000041824 */
[C---:B------:R-:W-:Y:S08]  /*a280*/  HMMA.16816.F32.BF16 R208, R12.reuse, R28, RZ ;  /* 0x0000001c0cd0723c */ /* 0x040ff000000418ff */
[----:B------:R-:W-:Y:S01]  /*a290*/  HMMA.16816.F32.BF16 R248, R12, R30, RZ ;  /* 0x0000001e0cf8723c */ /* 0x000fe200000418ff */
[----:B------:R-:W-:Y:S07]  /*a2a0*/  LDSM.16.M88.4 R28, [R22+0x7800] ;  /* 0x00780000161c783b */ /* 0x000fee0000000200 */
[C---:B------:R-:W-:Y:S08]  /*a2b0*/  HMMA.16816.F32.BF16 R232, R4.reuse, R40, R108 ;  /* 0x0000002804e8723c */ /* 0x040ff0000004186c */
[C---:B------:R-:W-:Y:S08]  /*a2c0*/  HMMA.16816.F32.BF16 R180, R4.reuse, R46, R176 ;  /* 0x0000002e04b4723c */ /* 0x040ff000000418b0 */
[C---:B------:R-:W-:Y:S08]  /*a2d0*/  HMMA.16816.F32.BF16 R192, R4.reuse, R42, R64 ;  /* 0x0000002a04c0723c */ /* 0x040ff00000041840 */
[C---:B------:R-:W-:Y:S08]  /*a2e0*/  HMMA.16816.F32.BF16 R60, R4.reuse, R54, R56 ;  /* 0x00000036043c723c */ /* 0x040ff00000041838 */
[----:B------:R-:W-:Y:S01]  /*a2f0*/  HMMA.16816.F32.BF16 R36, R4, R50, R8 ;  /* 0x000000320424723c */ /* 0x000fe20000041808 */
[----:B------:R-:W1:Y:S04]  /*a300*/  LDSM.16.M88.4 R4, [R212+0x3000] ;  /* 0x00300000d404783b */ /* 0x000e680000000200 */
[----:B------:R-:W-:Y:S03]  /*a310*/  LDSM.16.M88.4 R8, [R212+0x2000] ;  /* 0x00200000d408783b */ /* 0x000fe60000000200 */
[C---:B------:R-:W-:Y:S08]  /*a320*/  HMMA.16816.F32.BF16 R200, R12.reuse, R24, RZ ;  /* 0x000000180cc8723c */ /* 0x040ff000000418ff */
[----:B------:R-:W-:Y:S01]  /*a330*/  HMMA.16816.F32.BF16 R240, R12, R26, RZ ;  /* 0x0000001a0cf0723c */ /* 0x000fe200000418ff */
[----:B------:R-:W2:Y:S01]  /*a340*/  LDSM.16.M88.4 R12, [R22+0x7000] ;  /* 0x00700000160c783b */ /* 0x000ea20000000200 */
[----:B------:R-:W-:-:S02]  /*a350*/  IMAD.MOV.U32 R108, RZ, RZ, R35 ;  /* 0x000000ffff6c7224 */ /* 0x000fc400078e0023 */
[----:B------:R-:W-:Y:S01]  /*a360*/  IMAD.MOV.U32 R109, RZ, RZ, R34 ;  /* 0x000000ffff6d7224 */ /* 0x000fe200078e0022 */
[----:B------:R-:W-:Y:S01]  /*a370*/  LDSM.16.M88.4 R24, [R22+0x7c00] ;  /* 0x007c00001618783b */ /* 0x000fe20000000200 */
[----:B------:R-:W-:Y:S02]  /*a380*/  IMAD.MOV.U32 R110, RZ, RZ, R33 ;  /* 0x000000ffff6e7224 */ /* 0x000fe400078e0021 */
[----:B------:R-:W-:Y:S02]  /*a390*/  IMAD.MOV.U32 R111, RZ, RZ, R32 ;  /* 0x000000ffff6f7224 */ /* 0x000fe400078e0020 */
[----:B------:R-:W3:Y:S01]  /*a3a0*/  LDSM.16.M88.4 R32, [R22+0x7400] ;  /* 0x007400001620783b */ /* 0x000ee20000000200 */
[----:B------:R-:W-:Y:S02]  /*a3b0*/  IMAD.MOV.U32 R176, RZ, RZ, R100 ;  /* 0x000000ffffb07224 */ /* 0x000fe400078e0064 */
[----:B------:R-:W-:Y:S02]  /*a3c0*/  IMAD.MOV.U32 R177, RZ, RZ, R3 ;  /* 0x000000ffffb17224 */ /* 0x000fe400078e0003 */
[----:B------:R-:W-:-:S02]  /*a3d0*/  IMAD.MOV.U32 R178, RZ, RZ, R2 ;  /* 0x000000ffffb27224 */ /* 0x000fc400078e0002 */
[----:B------:R-:W-:-:S07]  /*a3e0*/  IMAD.MOV.U32 R179, RZ, RZ, R0 ;  /* 0x000000ffffb37224 */ /* 0x000fce00078e0000 */
[C---:B------:R-:W-:Y:S08]  /*a3f0*/  HMMA.16816.F32.BF16 R176, R16.reuse, R46, R176 ;  /* 0x0000002e10b0723c */ /* 0x040ff000000418b0 */
[C---:B------:R-:W-:Y:S08]  /*a400*/  HMMA.16816.F32.BF16 R184, R16.reuse, R40, R184 ;  /* 0x0000002810b8723c */ /* 0x040ff000000418b8 */
[C---:B------:R-:W-:Y:S08]  /*a410*/  HMMA.16816.F32.BF16 R108, R16.reuse, R42, R108 ;  /* 0x0000002a106c723c */ /* 0x040ff0000004186c */
[----:B------:R-:W-:Y:S08]  /*a420*/  HMMA.16816.F32.BF16 R56, R16, R44, R188 ;  /* 0x0000002c1038723c */ /* 0x000ff000000418bc */
[----:B-1----:R-:W-:Y:S08]  /*a430*/  HMMA.16816.F32.BF16 R40, R4, R28, R204 ;  /* 0x0000001c0428723c */ /* 0x002ff000000418cc */
[----:B--2---:R-:W-:Y:S08]  /*a440*/  HMMA.16816.F32.BF16 R176, R8, R14, R176 ;  /* 0x0000000e08b0723c */ /* 0x004ff000000418b0 */
[----:B------:R-:W-:Y:S03]  /*a450*/  HMMA.16816.F32.BF16 R200, R16, R48, R200 ;  /* 0x0000003010c8723c */ /* 0x000fe600000418c8 */
[----:B------:R-:W-:-:S02]  /*a460*/  IMAD.MOV.U32 R3, RZ, RZ, R40 ;  /* 0x000000ffff037224 */ /* 0x000fc400078e0028 */
[----:B------:R-:W-:-:S03]  /*a470*/  IMAD.MOV.U32 R2, RZ, RZ, R41 ;  /* 0x000000ffff027224 */ /* 0x000fc600078e0029 */
[----:B------:R-:W-:Y:S01]  /*a480*/  HMMA.16816.F32.BF16 R48, R16, R50, R240 ;  /* 0x000000321030723c */ /* 0x000fe200000418f0 */
[----:B------:R-:W-:Y:S02]  /*a490*/  IMAD.MOV.U32 R0, RZ, RZ, R42 ;  /* 0x000000ffff007224 */ /* 0x000fe400078e002a */
[----:B------:R-:W-:-:S05]  /*a4a0*/  IMAD.MOV.U32 R223, RZ, RZ, R43 ;  /* 0x000000ffffdf7224 */ /* 0x000fca00078e002b */
[----:B---3--:R-:W-:Y:S08]  /*a4b0*/  HMMA.16816.F32.BF16 R240, R4, R32, R232 ;  /* 0x0000002004f0723c */ /* 0x008ff000000418e8 */
[----:B------:R-:W-:Y:S08]  /*a4c0*/  HMMA.16816.F32.BF16 R188, R16, R52, R208 ;  /* 0x0000003410bc723c */ /* 0x000ff000000418d0 */
[C---:B------:R-:W-:Y:S08]  /*a4d0*/  HMMA.16816.F32.BF16 R232, R4.reuse, R24, R196 ;  /* 0x0000001804e8723c */ /* 0x040ff000000418c4 */
[C---:B------:R-:W-:Y:S08]  /*a4e0*/  HMMA.16816.F32.BF16 R44, R4.reuse, R12, R236 ;  /* 0x0000000c042c723c */ /* 0x040ff000000418ec */
[----:B------:R-:W-:Y:S01]  /*a4f0*/  HMMA.16816.F32.BF16 R40, R4, R14, R180 ;  /* 0x0000000e0428723c */ /* 0x000fe200000418b4 */
[----:B------:R-:W-:-:S02]  /*a500*/  IMAD.MOV.U32 R181, RZ, RZ, R3 ;  /* 0x000000ffffb57224 */ /* 0x000fc400078e0003 */
[----:B------:R-:W-:-:S05]  /*a510*/  IMAD.MOV.U32 R182, RZ, RZ, R2 ;  /* 0x000000ffffb67224 */ /* 0x000fca00078e0002 */
[----:B------:R-:W-:Y:S01]  /*a520*/  HMMA.16816.F32.BF16 R192, R4, R34, R192 ;  /* 0x0000002204c0723c */ /* 0x000fe200000418c0 */
[----:B------:R-:W-:-:S07]  /*a530*/  IMAD.MOV.U32 R183, RZ, RZ, R0 ;  /* 0x000000ffffb77224 */ /* 0x000fce00078e0000 */
[C---:B------:R-:W-:Y:S01]  /*a540*/  HMMA.16816.F32.BF16 R204, R4.reuse, R30, R60 ;  /* 0x0000001e04cc723c */ /* 0x040fe2000004183c */
[----:B------:R-:W-:Y:S01]  /*a550*/  IMAD.MOV.U32 R3, RZ, RZ, R177 ;  /* 0x000000ffff037224 */ /* 0x000fe200078e00b1 */
[----:B------:R-:W-:Y:S06]  /*a560*/  LDSM.16.M88.4 R60, [R23+0x7400] ;  /* 0x00740000173c783b */ /* 0x000fec0000000200 */
[----:B------:R-:W-:Y:S01]  /*a570*/  HMMA.16816.F32.BF16 R196, R4, R26, R36 ;  /* 0x0000001a04c4723c */ /* 0x000fe20000041824 */
[----:B------:R-:W-:Y:S01]  /*a580*/  LDSM.16.M88.4 R4, [R216+0x3000] ;  /* 0x00300000d804783b */ /* 0x000fe20000000200 */
[----:B------:R-:W-:-:S06]  /*a590*/  IMAD.MOV.U32 R2, RZ, RZ, R178 ;  /* 0x000000ffff027224 */ /* 0x000fcc00078e00b2 */
[C---:B------:R-:W-:Y:S01]  /*a5a0*/  HMMA.16816.F32.BF16 R208, R8.reuse, R12, R56 ;  /* 0x0000000c08d0723c */ /* 0x040fe20000041838 */
[----:B------:R-:W1:Y:S01]  /*a5b0*/  LDSM.16.M88.4 R56, [R23+0x7800] ;  /* 0x007800001738783b */ /* 0x000e620000000200 */
[----:B------:R-:W-:Y:S02]  /*a5c0*/  IMAD.MOV.U32 R12, RZ, RZ, R176 ;  /* 0x000000ffff0c7224 */ /* 0x000fe400078e00b0 */
[----:B------:R-:W-:Y:S01]  /*a5d0*/  IMAD.MOV.U32 R0, RZ, RZ, R179 ;  /* 0x000000ffff007224 */ /* 0x000fe200078e00b3 */
[----:B------:R-:W-:Y:S03]  /*a5e0*/  LDSM.16.M88.4 R36, [R23+0x7000] ;  /* 0x007000001724783b */ /* 0x000fe60000000200 */
[----:B------:R-:W-:Y:S08]  /*a5f0*/  HMMA.16816.F32.BF16 R176, R8, R32, R184 ;  /* 0x0000002008b0723c */ /* 0x000ff000000418b8 */
[----:B------:R-:W-:Y:S01]  /*a600*/  HMMA.16816.F32.BF16 R64, R16, R54, R248 ;  /* 0x000000361040723c */ /* 0x000fe200000418f8 */
[----:B------:R-:W2:Y:S04]  /*a610*/  LDSM.16.M88.4 R16, [R216+0x2000] ;  /* 0x00200000d810783b */ /* 0x000ea80000000200 */
[----:B------:R-:W3:Y:S06]  /*a620*/  LDSM.16.M88.4 R52, [R23+0x7c00] ;  /* 0x007c00001734783b */ /* 0x000eec0000000200 */
[----:B------:R-:W-:-:S02]  /*a630*/  IMAD.MOV.U32 R213, RZ, RZ, R176 ;  /* 0x000000ffffd57224 */ /* 0x000fc400078e00b0 */
[----:B------:R-:W-:Y:S02]  /*a640*/  IMAD.MOV.U32 R105, RZ, RZ, R177 ;  /* 0x000000ffff697224 */ /* 0x000fe400078e00b1 */
[----:B------:R-:W-:Y:S02]  /*a650*/  IMAD.MOV.U32 R100, RZ, RZ, R178 ;  /* 0x000000ffff647224 */ /* 0x000fe400078e00b2 */
[----:B------:R-:W-:Y:S02]  /*a660*/  IMAD.MOV.U32 R33, RZ, RZ, R179 ;  /* 0x000000ffff217224 */ /* 0x000fe400078e00b3 */
[C---:B------:R-:W-:Y:S08]  /*a670*/  HMMA.16816.F32.BF16 R176, R8.reuse, R24, R200 ;  /* 0x0000001808b0723c */ /* 0x040ff000000418c8 */
[C---:B------:R-:W-:Y:S08]  /*a680*/  HMMA.16816.F32.BF16 R236, R8.reuse, R28, R188 ;  /* 0x0000001c08ec723c */ /* 0x040ff000000418bc */
[----:B------:R-:W-:Y:S01]  /*a690*/  HMMA.16816.F32.BF16 R200, R8, R30, R64 ;  /* 0x0000001e08c8723c */ /* 0x000fe20000041840 */
[----:B------:R-:W-:-:S02]  /*a6a0*/  IMAD.MOV.U32 R64, RZ, RZ, R181 ;  /* 0x000000ffff407224 */ /* 0x000fc400078e00b5 */
[----:B------:R-:W-:Y:S02]  /*a6b0*/  IMAD.MOV.U32 R65, RZ, RZ, R182 ;  /* 0x000000ffff417224 */ /* 0x000fe400078e00b6 */
[----:B------:R-:W-:-:S03]  /*a6c0*/  IMAD.MOV.U32 R66, RZ, RZ, R183 ;  /* 0x000000ffff427224 */ /* 0x000fc600078e00b7 */
[----:B-1----:R-:W-:Y:S01]  /*a6d0*/  HMMA.16816.F32.BF16 R28, R4, R58, R204 ;  /* 0x0000003a041c723c */ /* 0x002fe200000418cc */
[----:B------:R-:W-:Y:S02]  /*a6e0*/  IMAD.MOV.U32 R204, RZ, RZ, R12 ;  /* 0x000000ffffcc7224 */ /* 0x000fe400078e000c */
[----:B------:R-:W-:Y:S02]  /*a6f0*/  IMAD.MOV.U32 R205, RZ, RZ, R3 ;  /* 0x000000ffffcd7224 */ /* 0x000fe400078e0003 */
        /* <DEDUP_REMOVED lines=8> */
[----:B------:R-:W-:-:S03]  /*a780*/  IMAD.MOV.U32 R13, RZ, RZ, R179 ;  /* 0x000000ffff0d7224 */ /* 0x000fc600078e00b3 */
[----:B--2---:R-:W-:Y:S08]  /*a790*/  HMMA.16816.F32.BF16 R204, R16, R38, R204 ;  /* 0x0000002610cc723c */ /* 0x004ff000000418cc */
[----:B------:R-:W-:Y:S08]  /*a7a0*/  HMMA.16816.F32.BF16 R248, R8, R34, R108 ;  /* 0x0000002208f8723c */ /* 0x000ff0000004186c */
[----:B------:R-:W-:Y:S01]  /*a7b0*/  HMMA.16816.F32.BF16 R176, R4, R60, R240 ;  /* 0x0000003c04b0723c */ /* 0x000fe200000418f0 */
[----:B------:R-:W-:-:S07]  /*a7c0*/  IMAD.MOV.U32 R240, RZ, RZ, R32 ;  /* 0x000000fffff07224 */ /* 0x000fce00078e0020 */
[C---:B---3--:R-:W-:Y:S01]  /*a7d0*/  HMMA.16816.F32.BF16 R24, R4.reuse, R52, R232 ;  /* 0x000000340418723c */ /* 0x048fe200000418e8 */
[----:B------:R-:W-:Y:S02]  /*a7e0*/  IMAD.MOV.U32 R235, RZ, RZ, R33 ;  /* 0x000000ffffeb7224 */ /* 0x000fe400078e0021 */
[----:B------:R-:W-:Y:S05]  /*a7f0*/  LDSM.16.M88.4 R32, [R22+0x8000] ;  /* 0x008000001620783b */ /* 0x000fea0000000200 */
[C---:B------:R-:W-:Y:S01]  /*a800*/  HMMA.16816.F32.BF16 R184, R4.reuse, R36, R44 ;  /* 0x0000002404b8723c */ /* 0x040fe2000004182c */
[----:B------:R-:W-:Y:S07]  /*a810*/  LDSM.16.M88.4 R44, [R22+0x8800] ;  /* 0x00880000162c783b */ /* 0x000fee0000000200 */
[C---:B------:R-:W-:Y:S01]  /*a820*/  HMMA.16816.F32.BF16 R180, R4.reuse, R38, R40 ;  /* 0x0000002604b4723c */ /* 0x040fe20000041828 */
[----:B------:R-:W-:Y:S07]  /*a830*/  LDSM.16.M88.4 R40, [R22+0x8c00] ;  /* 0x008c00001628783b */ /* 0x000fee0000000200 */
[C---:B------:R-:W-:Y:S08]  /*a840*/  HMMA.16816.F32.BF16 R108, R4.reuse, R62, R192 ;  /* 0x0000003e046c723c */ /* 0x040ff000000418c0 */
[C---:B------:R-:W-:Y:S08]  /*a850*/  HMMA.16816.F32.BF16 R64, R4.reuse, R56, R64 ;  /* 0x000000380440723c */ /* 0x040ff00000041840 */
[----:B------:R-:W-:Y:S01]  /*a860*/  HMMA.16816.F32.BF16 R8, R4, R54, R196 ;  /* 0x000000360408723c */ /* 0x000fe200000418c4 */
[----:B------:R-:W1:Y:S01]  /*a870*/  LDSM.16.M88.4 R4, [R212+0x5000] ;  /* 0x00500000d404783b */ /* 0x000e620000000200 */
[----:B------:R-:W-:-:S02]  /*a880*/  IMAD.MOV.U32 R232, RZ, RZ, R213 ;  /* 0x000000ffffe87224 */ /* 0x000fc400078e00d5 */
[----:B------:R-:W-:Y:S02]  /*a890*/  IMAD.MOV.U32 R233, RZ, RZ, R105 ;  /* 0x000000ffffe97224 */ /* 0x000fe400078e0069 */
[----:B------:R-:W-:Y:S02]  /*a8a0*/  IMAD.MOV.U32 R234, RZ, RZ, R100 ;  /* 0x000000ffffea7224 */ /* 0x000fe400078e0064 */
[----:B------:R-:W-:Y:S02]  /*a8b0*/  IMAD.MOV.U32 R198, RZ, RZ, R204 ;  /* 0x000000ffffc67224 */ /* 0x000fe400078e00cc */
[----:B------:R-:W-:Y:S02]  /*a8c0*/  IMAD.MOV.U32 R197, RZ, RZ, R205 ;  /* 0x000000ffffc57224 */ /* 0x000fe400078e00cd */
[----:B------:R-:W-:Y:S02]  /*a8d0*/  IMAD.MOV.U32 R196, RZ, RZ, R206 ;  /* 0x000000ffffc47224 */ /* 0x000fe400078e00ce */
[----:B------:R-:W-:-:S02]  /*a8e0*/  IMAD.MOV.U32 R105, RZ, RZ, R207 ;  /* 0x000000ffff697224 */ /* 0x000fc400078e00cf */
[C---:B------:R-:W-:Y:S01]  /*a8f0*/  HMMA.16816.F32.BF16 R204, R16.reuse, R60, R232 ;  /* 0x0000003c10cc723c */ /* 0x040fe200000418e8 */
[----:B------:R-:W-:Y:S02]  /*a900*/  IMAD.MOV.U32 R241, RZ, RZ, R15 ;  /* 0x000000fffff17224 */ /* 0x000fe400078e000f */
[----:B------:R-:W-:Y:S02]  /*a910*/  IMAD.MOV.U32 R242, RZ, RZ, R14 ;  /* 0x000000fffff27224 */ /* 0x000fe400078e000e */
[----:B------:R-:W-:Y:S02]  /*a920*/  IMAD.MOV.U32 R243, RZ, RZ, R13 ;  /* 0x000000fffff37224 */ /* 0x000fe400078e000d */
[----:B------:R-:W2:Y:S01]  /*a930*/  LDSM.16.M88.4 R12, [R212+0x4000] ;  /* 0x00400000d40c783b */ /* 0x000ea20000000200 */
[C---:B------:R-:W-:Y:S08]  /*a940*/  HMMA.16816.F32.BF16 R60, R16.reuse, R62, R248 ;  /* 0x0000003e103c723c */ /* 0x040ff000000418f8 */
[----:B------:R-:W-:Y:S03]  /*a950*/  HMMA.16816.F32.BF16 R192, R16, R36, R208 ;  /* 0x0000002410c0723c */ /* 0x000fe600000418d0 */
        /* <DEDUP_REMOVED lines=12> */
[----:B------:R-:W-:Y:S01]  /*aa20*/  HMMA.16816.F32.BF16 R232, R16, R54, R188 ;  /* 0x0000003610e8723c */ /* 0x000fe200000418bc */
[----:B------:R-:W-:Y:S02]  /*aa30*/  IMAD.MOV.U32 R57, RZ, RZ, R39 ;  /* 0x000000ffff397224 */ /* 0x000fe400078e0027 */
[----:B------:R-:W-:Y:S02]  /*aa40*/  IMAD.MOV.U32 R58, RZ, RZ, R38 ;  /* 0x000000ffff3a7224 */ /* 0x000fe400078e0026 */
[----:B------:R-:W-:-:S03]  /*aa50*/  IMAD.MOV.U32 R59, RZ, RZ, R37 ;  /* 0x000000ffff3b7224 */ /* 0x000fc600078e0025 */
[C---:B-1----:R-:W-:Y:S08]  /*aa60*/  HMMA.16816.F32.BF16 R208, R4.reuse, R32, R184 ;  /* 0x0000002004d0723c */ /* 0x042ff000000418b8 */
[C---:B------:R-:W-:Y:S08]  /*aa70*/  HMMA.16816.F32.BF16 R204, R4.reuse, R34, R180 ;  /* 0x0000002204cc723c */ /* 0x040ff000000418b4 */
[----:B------:R-:W-:Y:S08]  /*aa80*/  HMMA.16816.F32.BF16 R196, R4, R50, R108 ;  /* 0x0000003204c4723c */ /* 0x000ff0000004186c */
[----:B------:R-:W-:Y:S01]  /*aa90*/  HMMA.16816.F32.BF16 R240, R16, R52, R240 ;  /* 0x0000003410f0723c */ /* 0x000fe200000418f0 */
[----:B------:R-:W-:Y:S01]  /*aaa0*/  IMAD.MOV.U32 R52, RZ, RZ, R36 ;  /* 0x000000ffff347224 */ /* 0x000fe200078e0024 */
[----:B------:R-:W-:Y:S04]  /*aab0*/  LDSM.16.M88.4 R16, [R23+0x8800] ;  /* 0x008800001710783b */ /* 0x000fe80000000200 */
[----:B------:R-:W-:Y:S02]  /*aac0*/  LDSM.16.M88.4 R36, [R23+0x8c00] ;  /* 0x008c00001724783b */ /* 0x000fe40000000200 */
        /* <DEDUP_REMOVED lines=8> */
[----:B------:R-:W3:Y:S01]  /*ab50*/  LDSM.16.M88.4 R8, [R216+0x4000] ;  /* 0x00400000d808783b */ /* 0x000ee20000000200 */
[----:B------:R-:W-:Y:S01]  /*ab60*/  IMAD.MOV.U32 R0, RZ, RZ, R63 ;  /* 0x000000ffff007224 */ /* 0x000fe200078e003f */
[----:B------:R-:W-:Y:S01]  /*ab70*/  USHF.L.U32 UR11, UR7, 0x1, URZ ;  /* 0x00000001070b7899 */ /* 0x000fe200080006ff */
[----:B------:R-:W-:Y:S01]  /*ab80*/  IMAD.MOV.U32 R63, RZ, RZ, R105 ;  /* 0x000000ffff3f7224 */ /* 0x000fe200078e0069 */
[----:B--2---:R-:W-:Y:S01]  /*ab90*/  HMMA.16816.F32.BF16 R64, R12, R32, R192 ;  /* 0x000000200c40723c */ /* 0x004fe200000418c0 */
[----:B------:R-:W-:Y:S01]  /*aba0*/  IMAD.MOV.U32 R56, RZ, RZ, R100 ;  /* 0x000000ffff387224 */ /* 0x000fe200078e0064 */
[----:B------:R-:W-:-:S06]  /*abb0*/  DEPBAR.LE SB0, 0x0 ;  /* 0x000080000000791a */ /* 0x000fcc0000000000 */
[C---:B------:R-:W-:Y:S08]  /*abc0*/  HMMA.16816.F32.BF16 R60, R12.reuse, R34, R60 ;  /* 0x000000220c3c723c */ /* 0x040ff0000004183c */
[----:B------:R-:W-:Y:S01]  /*abd0*/  HMMA.16816.F32.BF16 R32, R12, R40, R240 ;  /* 0x000000280c20723c */ /* 0x000fe200000418f0 */
[----:B------:R-:W-:Y:S02]  /*abe0*/  IMAD.MOV.U32 R55, RZ, RZ, R0 ;  /* 0x000000ffff377224 */ /* 0x000fe400078e0000 */
[----:B------:R-:W-:-:S02]  /*abf0*/  IMAD.MOV.U32 R53, RZ, RZ, R3 ;  /* 0x000000ffff357224 */ /* 0x000fc400078e0003 */
[----:B------:R-:W-:Y:S02]  /*ac00*/  IMAD.MOV.U32 R54, RZ, RZ, R2 ;  /* 0x000000ffff367224 */ /* 0x000fe400078e0002 */
[----:B------:R-:W-:Y:S02]  /*ac10*/  IMAD.MOV.U32 R213, RZ, RZ, R229 ;  /* 0x000000ffffd57224 */ /* 0x000fe400078e00e5 */
[----:B------:R-:W-:Y:S01]  /*ac20*/  IMAD.U32 R0, RZ, RZ, UR5 ;  /* 0x00000005ff007e24 */ /* 0x000fe2000f8e00ff */
[----:B------:R-:W-:Y:S03]  /*ac30*/  HMMA.16816.F32.BF16 R56, R12, R48, R56 ;  /* 0x000000300c38723c */ /* 0x000fe60000041838 */
[----:B------:R-:W-:-:S04]  /*ac40*/  IMAD R0, R0, 0x40, R213 ;  /* 0x0000004000007824 */ /* 0x000fc800078e02d5 */
[----:B------:R-:W-:Y:S01]  /*ac50*/  VIADD R2, R0, UR20 ;  /* 0x0000001400027c36 */ /* 0x000fe20008000000 */
[----:B------:R-:W-:Y:S01]  /*ac60*/  HMMA.16816.F32.BF16 R52, R12, R50, R52 ;  /* 0x000000320c34723c */ /* 0x000fe20000041834 */
[----:B------:R-:W-:-:S07]  /*ac70*/  VIADD R41, R224, 0x8 ;  /* 0x00000008e0297836 */ /* 0x000fce0000000000 */
[C---:B------:R-:W-:Y:S08]  /*ac80*/  HMMA.16816.F32.BF16 R48, R12.reuse, R44, R248 ;  /* 0x0000002c0c30723c */ /* 0x040ff000000418f8 */
[----:B------:R-:W-:Y:S08]  /*ac90*/  HMMA.16816.F32.BF16 R44, R12, R46, R236 ;  /* 0x0000002e0c2c723c */ /* 0x000ff000000418ec */
[----:B-1----:R-:W-:Y:S08]  /*aca0*/  HMMA.16816.F32.BF16 R236, R4, R16, R188 ;  /* 0x0000001004ec723c */ /* 0x002ff000000418bc */
[----:B---3--:R-:W-:Y:S01]  /*acb0*/  HMMA.16816.F32.BF16 R188, R8, R36, R32 ;  /* 0x0000002408bc723c */ /* 0x008fe20000041820 */
[----:B------:R-:W-:-:S02]  /*acc0*/  VIADD R32, R2, 0xffffffc0 ;  /* 0xffffffc002207836 */ /* 0x000fc40000000000 */
[----:B------:R-:W-:-:S05]  /*acd0*/  VIADD R33, R2, 0xffffffc8 ;  /* 0xffffffc802217836 */ /* 0x000fca0000000000 */
[----:B------:R-:W-:Y:S08]  /*ace0*/  HMMA.16816.F32.BF16 R108, R4, R38, R108 ;  /* 0x00000026046c723c */ /* 0x000ff0000004186c */
[----:B------:R-:W-:Y:S08]  /*acf0*/  HMMA.16816.F32.BF16 R176, R12, R42, R232 ;  /* 0x0000002a0cb0723c */ /* 0x000ff000000418e8 */
[-C--:B------:R-:W-:Y:S08]  /*ad00*/  HMMA.16816.F32.BF16 R204, R4, R30.reuse, R204 ;  /* 0x0000001e04cc723c */ /* 0x080ff000000418cc */
[----:B------:R-:W-:Y:S01]  /*ad10*/  HMMA.16816.F32.BF16 R60, R8, R30, R60 ;  /* 0x0000001e083c723c */ /* 0x000fe2000004183c */
[----:B------:R-:W-:-:S07]  /*ad20*/  VIADD R31, R2, 0xffffffc1 ;  /* 0xffffffc1021f7836 */ /* 0x000fce0000000000 */
[----:B------:R-:W-:Y:S01]  /*ad30*/  HMMA.16816.F32.BF16 R208, R4, R28, R208 ;  /* 0x0000001c04d0723c */ /* 0x000fe200000418d0 */
[----:B------:R-:W-:-:S07]  /*ad40*/  IMAD.IADD R3, R41, 0x1, -R31 ;  /* 0x0000000129037824 */ /* 0x000fce00078e0a1f */
[----:B------:R-:W-:Y:S01]  /*ad50*/  HMMA.16816.F32.BF16 R200, R4, R24, R200 ;  /* 0x0000001804c8723c */ /* 0x000fe200000418c8 */
[----:B------:R-:W-:-:S07]  /*ad60*/  LOP3.LUT R12, R222, 0xc0, RZ, 0xc0, !PT ;  /* 0x000000c0de0c7812 */ /* 0x000fce00078ec0ff */
[----:B------:R-:W-:Y:S01]  /*ad70*/  HMMA.16816.F32.BF16 R232, R4, R26, R196 ;  /* 0x0000001a04e8723c */ /* 0x000fe200000418c4 */
[----:B------:R-:W-:-:S07]  /*ad80*/  SHF.R.U32.HI R213, RZ, 0x1, R219 ;  /* 0x00000001ffd57819 */ /* 0x000fce00000116db */
[C---:B------:R-:W-:Y:S08]  /*ad90*/  HMMA.16816.F32.BF16 R240, R4.reuse, R18, R184 ;  /* 0x0000001204f0723c */ /* 0x040ff000000418b8 */
[----:B------:R-:W-:Y:S01]  /*ada0*/  HMMA.16816.F32.BF16 R248, R4, R36, R180 ;  /* 0x0000002404f8723c */ /* 0x000fe200000418b4 */
[C---:B------:R-:W-:Y:S02]  /*adb0*/  IMAD.IADD R4, R41.reuse, 0x1, -R32 ;  /* 0x0000000129047824 */ /* 0x040fe400078e0a20 */
[----:B------:R-:W-:-:S05]  /*adc0*/  IMAD.IADD R6, R41, 0x1, -R33 ;  /* 0x0000000129067824 */ /* 0x000fca00078e0a21 */
[----:B------:R-:W-:Y:S01]  /*add0*/  HMMA.16816.F32.BF16 R64, R8, R28, R64 ;  /* 0x0000001c0840723c */ /* 0x000fe20000041840 */
[----:B------:R-:W-:Y:S02]  /*ade0*/  IABS R5, R4 ;  /* 0x0000000400057213 */ /* 0x000fe40000000000 */
[----:B------:R-:W-:Y:S02]  /*adf0*/  IABS R4, R3 ;  /* 0x0000000300047213 */ /* 0x000fe40000000000 */
[----:B------:R-:W-:Y:S01]  /*ae00*/  IABS R3, R6 ;  /* 0x0000000600037213 */ /* 0x000fe20000000000 */
[----:B------:R-:W-:Y:S01]  /*ae10*/  IMAD.MOV.U32 R7, RZ, RZ, R5 ;  /* 0x000000ffff077224 */ /* 0x000fe200078e0005 */
[----:B------:R-:W-:Y:S02]  /*ae20*/  LOP3.LUT R12, R12, 0x18, R214, 0xf8, !PT ;  /* 0x000000180c0c7812 */ /* 0x000fe400078ef8d6 */
[----:B------:R-:W-:Y:S02]  /*ae30*/  LOP3.LUT R6, R213, 0x8, RZ, 0xc0, !PT ;  /* 0x00000008d5067812 */ /* 0x000fe400078ec0ff */
[----:B------:R-:W-:-:S02]  /*ae40*/  I2FP.F32.S32 R4, R4 ;  /* 0x0000000400047245 */ /* 0x000fc40000201400 */
[----:B------:R-:W-:Y:S02]  /*ae50*/  LOP3.LUT R5, R12, R6, RZ, 0x3c, !PT ;  /* 0x000000060c057212 */ /* 0x000fe400078e3cff */
[----:B------:R-:W-:Y:S01]  /*ae60*/  I2FP.F32.S32 R3, R3 ;  /* 0x0000000300037245 */ /* 0x000fe20000201400 */
[----:B------:R-:W-:Y:S01]  /*ae70*/  IMAD.MOV.U32 R105, RZ, RZ, R110 ;  /* 0x000000ffff697224 */ /* 0x000fe200078e006e */
[----:B------:R-:W-:Y:S01]  /*ae80*/  I2FP.F32.S32 R6, R7 ;  /* 0x0000000700067245 */ /* 0x000fe20000201400 */
[----:B------:R-:W-:Y:S02]  /*ae90*/  IMAD.MOV.U32 R100, RZ, RZ, R108 ;  /* 0x000000ffff647224 */ /* 0x000fe400078e006c */
[----:B------:R-:W-:Y:S02]  /*aea0*/  IMAD.MOV.U32 R229, RZ, RZ, R109 ;  /* 0x000000ffffe57224 */ /* 0x000fe400078e006d */
[----:B------:R-:W-:Y:S02]  /*aeb0*/  IMAD.MOV.U32 R223, RZ, RZ, R111 ;  /* 0x000000ffffdf7224 */ /* 0x000fe400078e006f */
[C---:B------:R-:W-:Y:S01]  /*aec0*/  VIADD R30, R2.reuse, 0xffffffc9 ;  /* 0xffffffc9021e7836 */ /* 0x040fe20000000000 */
[----:B------:R-:W-:Y:S01]  /*aed0*/  HMMA.16816.F32.BF16 R108, R8, R26, R52 ;  /* 0x0000001a086c723c */ /* 0x000fe20000041834 */
[----:B------:R-:W-:-:S02]  /*aee0*/  VIADD R29, R2, 0xffffffd0 ;  /* 0xffffffd0021d7836 */ /* 0x000fc40000000000 */
[C---:B------:R-:W-:Y:S02]  /*aef0*/  VIADD R28, R2.reuse, 0xffffffd1 ;  /* 0xffffffd1021c7836 */ /* 0x040fe40000000000 */
[C---:B------:R-:W-:Y:S02]  /*af00*/  VIADD R27, R2.reuse, 0xffffffd8 ;  /* 0xffffffd8021b7836 */ /* 0x040fe40000000000 */
[----:B------:R-:W-:Y:S01]  /*af10*/  VIADD R26, R2, 0xffffffd9 ;  /* 0xffffffd9021a7836 */ /* 0x000fe20000000000 */
[----:B------:R-:W-:Y:S01]  /*af20*/  HMMA.16816.F32.BF16 R180, R8, R18, R44 ;  /* 0x0000001208b4723c */ /* 0x000fe2000004182c */
[----:B------:R-:W-:Y:S01]  /*af30*/  FFMA.FTZ R47, R4, -UR6, R67 ;  /* 0x80000006042f7c23 */ /* 0x000fe20008010043 */
[----:B------:R-:W-:Y:S01]  /*af40*/  FFMA.FTZ R46, R3, -UR6, R62 ;  /* 0x80000006032e7c23 */ /* 0x000fe2000801003e */
[C---:B------:R-:W-:Y:S02]  /*af50*/  IMAD.IADD R4, R41.reuse, 0x1, -R30 ;  /* 0x0000000129047824 */ /* 0x040fe400078e0a1e */
[----:B------:R-:W-:-:S03]  /*af60*/  IMAD.IADD R3, R41, 0x1, -R29 ;  /* 0x0000000129037824 */ /* 0x000fc600078e0a1d */
[----:B------:R-:W-:Y:S01]  /*af70*/  HMMA.16816.F32.BF16 R184, R8, R16, R48 ;  /* 0x0000001008b8723c */ /* 0x000fe20000041830 */
[----:B------:R-:W-:Y:S01]  /*af80*/  FFMA.FTZ R48, R6, -UR6, R66 ;  /* 0x8000000606307c23 */ /* 0x000fe20008010042 */
[C---:B------:R-:W-:Y:S02]  /*af90*/  IMAD.IADD R6, R41.reuse, 0x1, -R28 ;  /* 0x0000000129067824 */ /* 0x040fe400078e0a1c */
[----:B------:R-:W-:Y:S01]  /*afa0*/  IMAD.IADD R7, R41, 0x1, -R27 ;  /* 0x0000000129077824 */ /* 0x000fe200078e0a1b */
[----:B------:R-:W-:-:S03]  /*afb0*/  LOP3.LUT R222, R5, 0x120, R222, 0xf8, !PT ;  /* 0x0000012005de7812 */ /* 0x000fc600078ef8de */
[----:B------:R-:W-:Y:S01]  /*afc0*/  HMMA.16816.F32.BF16 R56, R8, R24, R56 ;  /* 0x000000180838723c */ /* 0x000fe20000041838 */
[----:B------:R-:W-:Y:S02]  /*afd0*/  IABS R5, R3 ;  /* 0x0000000300057213 */ /* 0x000fe40000000000 */
[----:B------:R-:W-:-:S05]  /*afe0*/  IABS R3, R7 ;  /* 0x0000000700037213 */ /* 0x000fca0000000000 */
[----:B------:R-:W-:Y:S01]  /*aff0*/  HMMA.16816.F32.BF16 R176, R8, R38, R176 ;  /* 0x0000002608b0723c */ /* 0x000fe200000418b0 */
[----:B------:R-:W-:Y:S01]  /*b000*/  IMAD.IADD R9, R41, 0x1, -R26 ;  /* 0x0000000129097824 */ /* 0x000fe200078e0a1a */
[----:B------:R-:W-:Y:S02]  /*b010*/  IABS R8, R4 ;  /* 0x0000000400087213 */ /* 0x000fe40000000000 */
[----:B------:R-:W-:Y:S02]  /*b020*/  IABS R4, R6 ;  /* 0x0000000600047213 */ /* 0x000fe40000000000 */
[----:B------:R-:W-:Y:S01]  /*b030*/  IABS R6, R9 ;  /* 0x0000000900067213 */ /* 0x000fe20000000000 */
[----:B------:R-:W-:Y:S02]  /*b040*/  IMAD.MOV.U32 R7, RZ, RZ, R5 ;  /* 0x000000ffff077224 */ /* 0x000fe400078e0005 */
[----:B------:R-:W-:Y:S02]  /*b050*/  IMAD.MOV.U32 R5, RZ, RZ, R4 ;  /* 0x000000ffff057224 */ /* 0x000fe400078e0004 */
[----:B------:R-:W-:-:S02]  /*b060*/  IMAD.MOV.U32 R4, RZ, RZ, R3 ;  /* 0x000000ffff047224 */ /* 0x000fc400078e0003 */
[----:B------:R-:W-:Y:S01]  /*b070*/  IMAD.MOV.U32 R3, RZ, RZ, R6 ;  /* 0x000000ffff037224 */ /* 0x000fe200078e0006 */
[----:B------:R-:W-:Y:S02]  /*b080*/  I2FP.F32.S32 R6, R8 ;  /* 0x0000000800067245 */ /* 0x000fe40000201400 */
[----:B------:R-:W-:Y:S02]  /*b090*/  I2FP.F32.S32 R4, R4 ;  /* 0x0000000400047245 */ /* 0x000fe40000201400 */
[----:B------:R-:W-:Y:S01]  /*b0a0*/  I2FP.F32.S32 R3, R3 ;  /* 0x0000000300037245 */ /* 0x000fe20000201400 */
[----:B------:R-:W-:Y:S01]  /*b0b0*/  IMAD.MOV.U32 R55, RZ, RZ, R21 ;  /* 0x000000ffff377224 */ /* 0x000fe200078e0015 */
[----:B------:R-:W-:Y:S01]  /*b0c0*/  I2FP.F32.S32 R7, R7 ;  /* 0x0000000700077245 */ /* 0x000fe20000201400 */
[C---:B------:R-:W-:Y:S02]  /*b0d0*/  VIADD R25, R2.reuse, 0xffffffe0 ;  /* 0xffffffe002197836 */ /* 0x040fe40000000000 */
[----:B------:R-:W-:-:S02]  /*b0e0*/  VIADD R24, R2, 0xffffffe1 ;  /* 0xffffffe102187836 */ /* 0x000fc40000000000 */
[C---:B------:R-:W-:Y:S01]  /*b0f0*/  VIADD R21, R2.reuse, 0xffffffe8 ;  /* 0xffffffe802157836 */ /* 0x040fe20000000000 */
[----:B------:R-:W-:Y:S01]  /*b100*/  I2FP.F32.S32 R5, R5 ;  /* 0x0000000500057245 */ /* 0x000fe20000201400 */
[----:B------:R-:W-:Y:S02]  /*b110*/  VIADD R36, R2, 0xffffffe9 ;  /* 0xffffffe902247836 */ /* 0x000fe40000000000 */
[----:B------:R-:W-:Y:S01]  /*b120*/  FFMA.FTZ R43, R4, -UR6, R110 ;  /* 0x80000006042b7c23 */ /* 0x000fe2000801006e */
[----:B------:R-:W-:Y:S01]  /*b130*/  FFMA.FTZ R42, R3, -UR6, R111 ;  /* 0x80000006032a7c23 */ /* 0x000fe2000801006f */
[----:B------:R-:W-:Y:S02]  /*b140*/  VIADD R37, R2, 0xfffffff0 ;  /* 0xfffffff002257836 */ /* 0x000fe40000000000 */
[----:B------:R-:W-:Y:S01]  /*b150*/  FFMA.FTZ R45, R6, -UR6, R63 ;  /* 0x80000006062d7c23 */ /* 0x000fe2000801003f */
[----:B------:R-:W-:Y:S02]  /*b160*/  IMAD.IADD R4, R41, 0x1, -R25 ;  /* 0x0000000129047824 */ /* 0x000fe400078e0a19 */
[----:B------:R-:W-:Y:S01]  /*b170*/  FFMA.FTZ R40, R7, -UR6, R58 ;  /* 0x8000000607287c23 */ /* 0x000fe2000801003a */
[----:B------:R-:W-:-:S02]  /*b180*/  IMAD.IADD R3, R41, 0x1, -R24 ;  /* 0x0000000129037824 */ /* 0x000fc400078e0a18 */
[C---:B------:R-:W-:Y:S02]  /*b190*/  IMAD.IADD R6, R41.reuse, 0x1, -R21 ;  /* 0x0000000129067824 */ /* 0x040fe400078e0a15 */
[----:B------:R-:W-:Y:S02]  /*b1a0*/  IMAD.IADD R7, R41, 0x1, -R36 ;  /* 0x0000000129077824 */ /* 0x000fe400078e0a24 */
[----:B------:R-:W-:Y:S01]  /*b1b0*/  FFMA.FTZ R44, R5, -UR6, R59 ;  /* 0x80000006052c7c23 */ /* 0x000fe2000801003b */
[----:B------:R-:W-:Y:S01]  /*b1c0*/  IMAD.IADD R9, R41, 0x1, -R37 ;  /* 0x0000000129097824 */ /* 0x000fe200078e0a25 */
[----:B------:R-:W-:Y:S02]  /*b1d0*/  IABS R8, R4 ;  /* 0x0000000400087213 */ /* 0x000fe40000000000 */
[----:B------:R-:W-:Y:S02]  /*b1e0*/  IABS R5, R3 ;  /* 0x0000000300057213 */ /* 0x000fe40000000000 */
[----:B------:R-:W-:-:S02]  /*b1f0*/  IABS R4, R6 ;  /* 0x0000000600047213 */ /* 0x000fc40000000000 */
[----:B------:R-:W-:Y:S02]  /*b200*/  IABS R3, R7 ;  /* 0x0000000700037213 */ /* 0x000fe40000000000 */
[----:B------:R-:W-:Y:S01]  /*b210*/  IABS R6, R9 ;  /* 0x0000000900067213 */ /* 0x000fe20000000000 */
[----:B------:R-:W-:Y:S02]  /*b220*/  IMAD.MOV.U32 R7, RZ, RZ, R5 ;  /* 0x000000ffff077224 */ /* 0x000fe400078e0005 */
[----:B------:R-:W-:Y:S02]  /*b230*/  IMAD.MOV.U32 R5, RZ, RZ, R4 ;  /* 0x000000ffff057224 */ /* 0x000fe400078e0004 */
[----:B------:R-:W-:Y:S02]  /*b240*/  IMAD.MOV.U32 R4, RZ, RZ, R3 ;  /* 0x000000ffff047224 */ /* 0x000fe400078e0003 */
[----:B------:R-:W-:Y:S01]  /*b250*/  IMAD.MOV.U32 R3, RZ, RZ, R6 ;  /* 0x000000ffff037224 */ /* 0x000fe200078e0006 */
[----:B------:R-:W-:-:S04]  /*b260*/  UIADD3 UR5, UPT, UPT, UR20, UR24, URZ ;  /* 0x0000001814057290 */ /* 0x000fc8000fffe0ff */
[----:B------:R-:W-:Y:S01]  /*b270*/  I2FP.F32.S32 R3, R3 ;  /* 0x0000000300037245 */ /* 0x000fe20000201400 */
[----:B------:R-:W-:Y:S02]  /*b280*/  IMAD.MOV.U32 R54, RZ, RZ, R20 ;  /* 0x000000ffff367224 */ /* 0x000fe400078e0014 */
[C---:B------:R-:W-:Y:S02]  /*b290*/  VIADD R17, R0.reuse, 0xffffffc1 ;  /* 0xffffffc100117836 */ /* 0x040fe40000000000 */
[----:B------:R-:W-:Y:S01]  /*b2a0*/  FFMA.FTZ R20, R3, -UR6, R190 ;  /* 0x8000000603147c23 */ /* 0x000fe200080100be */
[----:B------:R-:W-:Y:S01]  /*b2b0*/  VIADD R3, R41, -UR5 ;  /* 0x8000000529037c36 */ /* 0x000fe20008000000 */
[----:B------:R-:W-:Y:S01]  /*b2c0*/  I2FP.F32.S32 R5, R5 ;  /* 0x0000000500057245 */ /* 0x000fe20000201400 */
[C---:B------:R-:W-:Y:S02]  /*b2d0*/  VIADD R19, R0.reuse, 0xffffffc0 ;  /* 0xffffffc000137836 */ /* 0x040fe40000000000 */
[C---:B------:R-:W-:Y:S01]  /*b2e0*/  VIADD R14, R0.reuse, 0xffffffd0 ;  /* 0xffffffd0000e7836 */ /* 0x040fe20000000000 */
[C---:B------:R-:W-:Y:S01]  /*b2f0*/  ISETP.GT.AND P0, PT, R3.reuse, R17, PT ;  /* 0x000000110300720c */ /* 0x040fe20003f04270 */
[C---:B------:R-:W-:Y:S01]  /*b300*/  VIADD R16, R0.reuse, 0xffffffc8 ;  /* 0xffffffc800107836 */ /* 0x040fe20000000000 */
[----:B------:R-:W-:Y:S01]  /*b310*/  ISETP.GT.AND P5, PT, R3, R19, PT ;  /* 0x000000130300720c */ /* 0x000fe20003fa4270 */
[----:B------:R-:W-:-:S02]  /*b320*/  VIADD R15, R0, 0xffffffc9 ;  /* 0xffffffc9000f7836 */ /* 0x000fc40000000000 */
[----:B------:R-:W-:Y:S01]  /*b330*/  FFMA.FTZ R35, R5, -UR6, R182 ;  /* 0x8000000605237c23 */ /* 0x000fe200080100b6 */
[----:B------:R-:W-:Y:S02]  /*b340*/  FSEL R182, R47, -INF , !P0 ;  /* 0xff8000002fb67808 */ /* 0x000fe40004000000 */
[----:B------:R-:W-:Y:S02]  /*b350*/  I2FP.F32.S32 R7, R7 ;  /* 0x0000000700077245 */ /* 0x000fe40000201400 */
[----:B------:R-:W-:Y:S02]  /*b360*/  I2FP.F32.S32 R4, R4 ;  /* 0x0000000400047245 */ /* 0x000fe40000201400 */
[----:B------:R-:W-:Y:S01]  /*b370*/  ISETP.GT.AND P0, PT, R3, R14, PT ;  /* 0x0000000e0300720c */ /* 0x000fe20003f04270 */
[----:B------:R-:W-:Y:S01]  /*b380*/  VIADD R13, R0, 0xffffffd1 ;  /* 0xffffffd1000d7836 */ /* 0x000fe20000000000 */
[----:B------:R-:W-:Y:S01]  /*b390*/  FSEL R63, R48, -INF , !P5 ;  /* 0xff800000303f7808 */ /* 0x000fe20006800000 */
[----:B------:R-:W-:Y:S01]  /*b3a0*/  VIADD R12, R0, 0xffffffd8 ;  /* 0xffffffd8000c7836 */ /* 0x000fe20000000000 */
[----:B------:R-:W-:-:S02]  /*b3b0*/  I2FP.F32.S32 R6, R8 ;  /* 0x0000000800067245 */ /* 0x000fc40000201400 */
[C---:B------:R-:W-:Y:S02]  /*b3c0*/  ISETP.GT.AND P6, PT, R3.reuse, R16, PT ;  /* 0x000000100300720c */ /* 0x040fe40003fc4270 */
[----:B------:R-:W-:Y:S01]  /*b3d0*/  ISETP.GT.AND P5, PT, R3, R15, PT ;  /* 0x0000000f0300720c */ /* 0x000fe20003fa4270 */
[----:B------:R-:W-:Y:S01]  /*b3e0*/  FFMA.FTZ R38, R7, -UR6, R187 ;  /* 0x8000000607267c23 */ /* 0x000fe200080100bb */
[----:B------:R-:W-:Y:S01]  /*b3f0*/  FSEL R190, R40, -INF , !P0 ;  /* 0xff80000028be7808 */ /* 0x000fe20004000000 */
[----:B------:R-:W-:Y:S01]  /*b400*/  FFMA.FTZ R34, R4, -UR6, R183 ;  /* 0x8000000604227c23 */ /* 0x000fe200080100b7 */
[----:B------:R-:W-:Y:S01]  /*b410*/  VIADD R40, R2, 0xfffffff8 ;  /* 0xfffffff802287836 */ /* 0x000fe20000000000 */
[----:B------:R-:W-:Y:S01]  /*b420*/  FSEL R183, R46, -INF , !P6 ;  /* 0xff8000002eb77808 */ /* 0x000fe20007000000 */
[----:B------:R-:W-:Y:S01]  /*b430*/  FFMA.FTZ R39, R6, -UR6, R186 ;  /* 0x8000000606277c23 */ /* 0x000fe200080100ba */
[----:B------:R-:W-:Y:S01]  /*b440*/  FSEL R187, R45, -INF , !P5 ;  /* 0xff8000002dbb7808 */ /* 0x000fe20006800000 */
[C---:B------:R-:W-:Y:S01]  /*b450*/  VIADD R11, R0.reuse, 0xffffffd9 ;  /* 0xffffffd9000b7836 */ /* 0x040fe20000000000 */
[C---:B------:R-:W-:Y:S01]  /*b460*/  ISETP.GT.AND P6, PT, R3.reuse, R13, PT ;  /* 0x0000000d0300720c */ /* 0x040fe20003fc4270 */
[C---:B------:R-:W-:Y:S01]  /*b470*/  VIADD R10, R0.reuse, 0xffffffe0 ;  /* 0xffffffe0000a7836 */ /* 0x040fe20000000000 */
[----:B------:R-:W-:Y:S01]  /*b480*/  ISETP.GT.AND P5, PT, R3, R12, PT ;  /* 0x0000000c0300720c */ /* 0x000fe20003fa4270 */
[----:B------:R-:W-:-:S02]  /*b490*/  VIADD R9, R0, 0xffffffe1 ;  /* 0xffffffe100097836 */ /* 0x000fc40000000000 */
[C---:B------:R-:W-:Y:S02]  /*b4a0*/  VIADD R8, R0.reuse, 0xffffffe8 ;  /* 0xffffffe800087836 */ /* 0x040fe40000000000 */
[C---:B------:R-:W-:Y:S02]  /*b4b0*/  VIADD R7, R0.reuse, 0xffffffe9 ;  /* 0xffffffe900077836 */ /* 0x040fe40000000000 */
[C---:B------:R-:W-:Y:S02]  /*b4c0*/  VIADD R6, R0.reuse, 0xfffffff0 ;  /* 0xfffffff000067836 */ /* 0x040fe40000000000 */
[C---:B------:R-:W-:Y:S02]  /*b4d0*/  VIADD R18, R0.reuse, 0xfffffff8 ;  /* 0xfffffff800127836 */ /* 0x040fe40000000000 */
[C---:B------:R-:W-:Y:S02]  /*b4e0*/  VIADD R5, R0.reuse, 0xfffffff1 ;  /* 0xfffffff100057836 */ /* 0x040fe40000000000 */
[----:B------:R-:W-:-:S02]  /*b4f0*/  VIADD R4, R0, 0xfffffff9 ;  /* 0xfffffff900047836 */ /* 0x000fc40000000000 */
[----:B------:R-:W-:Y:S01]  /*b500*/  IMAD.IADD R0, R41, 0x1, -R40 ;  /* 0x0000000129007824 */ /* 0x000fe200078e0a28 */
[----:B------:R-:W-:Y:S02]  /*b510*/  FSEL R192, R44, -INF , !P6 ;  /* 0xff8000002cc07808 */ /* 0x000fe40007000000 */
[----:B------:R-:W-:Y:S01]  /*b520*/  FSEL R193, R43, -INF , !P5 ;  /* 0xff8000002bc17808 */ /* 0x000fe20006800000 */
[----:B------:R-:W-:Y:S01]  /*b530*/  BAR.SYNC.DEFER_BLOCKING 0x0 ;  /* 0x0000000000007b1d */ /* 0x000fe20000010000 */
[C---:B------:R-:W-:Y:S02]  /*b540*/  ISETP.GT.AND P0, PT, R3.reuse, R11, PT ;  /* 0x0000000b0300720c */ /* 0x040fe40003f04270 */
[C---:B------:R-:W-:Y:S02]  /*b550*/  ISETP.GT.AND P6, PT, R3.reuse, R10, PT ;  /* 0x0000000a0300720c */ /* 0x040fe40003fc4270 */
[----:B------:R-:W-:Y:S02]  /*b560*/  ISETP.GT.AND P5, PT, R3, R9, PT ;  /* 0x000000090300720c */ /* 0x000fe40003fa4270 */
[----:B------:R-:W-:-:S02]  /*b570*/  IABS R0, R0 ;  /* 0x0000000000007213 */ /* 0x000fc40000000000 */
[----:B------:R-:W-:Y:S02]  /*b580*/  FSEL R194, R42, -INF , !P0 ;  /* 0xff8000002ac27808 */ /* 0x000fe40004000000 */
[----:B------:R-:W-:Y:S02]  /*b590*/  FSEL R195, R39, -INF , !P6 ;  /* 0xff80000027c37808 */ /* 0x000fe40007000000 */
[----:B------:R-:W-:Y:S02]  /*b5a0*/  FSEL R196, R38, -INF , !P5 ;  /* 0xff80000026c47808 */ /* 0x000fe40006800000 */
[C---:B------:R-:W-:Y:S02]  /*b5b0*/  ISETP.GT.AND P0, PT, R3.reuse, R8, PT ;  /* 0x000000080300720c */ /* 0x040fe40003f04270 */
[C---:B------:R-:W-:Y:S02]  /*b5c0*/  ISETP.GT.AND P6, PT, R3.reuse, R7, PT ;  /* 0x000000070300720c */ /* 0x040fe40003fc4270 */
[----:B------:R-:W-:Y:S01]  /*b5d0*/  ISETP.GT.AND P5, PT, R3, R6, PT ;  /* 0x000000060300720c */ /* 0x000fe20003fa4270 */
[----:B------:R-:W-:Y:S01]  /*b5e0*/  VIADD R38, R224, 0x40 ;  /* 0x00000040e0267836 */ /* 0x000fe20000000000 */
[----:B------:R-:W-:-:S02]  /*b5f0*/  I2FP.F32.S32 R0, R0 ;  /* 0x0000000000007245 */ /* 0x000fc40000201400 */
[----:B------:R-:W-:Y:S02]  /*b600*/  FSEL R197, R35, -INF , !P0 ;  /* 0xff80000023c57808 */ /* 0x000fe40004000000 */
[----:B------:R-:W-:Y:S02]  /*b610*/  FSEL R198, R34, -INF , !P6 ;  /* 0xff80000022c67808 */ /* 0x000fe40007000000 */
[----:B------:R-:W-:Y:S01]  /*b620*/  FSEL R199, R20, -INF , !P5 ;  /* 0xff80000014c77808 */ /* 0x000fe20006800000 */
[----:B------:R-:W-:Y:S01]  /*b630*/  FFMA.FTZ R53, R0, -UR6, R178 ;  /* 0x8000000600357c23 */ /* 0x000fe200080100b2 */
[C---:B------:R-:W-:Y:S02]  /*b640*/  ISETP.GT.AND P0, PT, R3.reuse, R18, PT ;  /* 0x000000120300720c */ /* 0x040fe40003f04270 */
[C---:B------:R-:W-:Y:S02]  /*b650*/  ISETP.GT.AND P6, PT, R3.reuse, R5, PT ;  /* 0x000000050300720c */ /* 0x040fe40003fc4270 */
[----:B------:R-:W-:Y:S01]  /*b660*/  ISETP.GT.AND P5, PT, R3, R4, PT ;  /* 0x000000040300720c */ /* 0x000fe20003fa4270 */
[----:B------:R-:W-:-:S02]  /*b670*/  IMAD.IADD R3, R38, 0x1, -R32 ;  /* 0x0000000126037824 */ /* 0x000fc400078e0a20 */
[C---:B------:R-:W-:Y:S02]  /*b680*/  IMAD.IADD R0, R38.reuse, 0x1, -R31 ;  /* 0x0000000126007824 */ /* 0x040fe400078e0a1f */
[----:B------:R-:W-:Y:S01]  /*b690*/  IMAD.IADD R34, R38, 0x1, -R33 ;  /* 0x0000000126227824 */ /* 0x000fe200078e0a21 */
[----:B------:R-:W-:Y:S02]  /*b6a0*/  IABS R20, R3 ;  /* 0x0000000300147213 */ /* 0x000fe40000000000 */
[----:B------:R-:W-:Y:S02]  /*b6b0*/  IABS R3, R0 ;  /* 0x0000000000037213 */ /* 0x000fe40000000000 */
[----:B------:R-:W-:Y:S02]  /*b6c0*/  IABS R0, R34 ;  /* 0x0000002200007213 */ /* 0x000fe40000000000 */
[----:B------:R-:W-:Y:S02]  /*b6d0*/  I2FP.F32.S32 R3, R3 ;  /* 0x0000000300037245 */ /* 0x000fe40000201400 */
[----:B------:R-:W-:-:S02]  /*b6e0*/  I2FP.F32.S32 R0, R0 ;  /* 0x0000000000007245 */ /* 0x000fc40000201400 */
[----:B------:R-:W-:Y:S01]  /*b6f0*/  I2FP.F32.S32 R20, R20 ;  /* 0x0000001400147245 */ /* 0x000fe20000201400 */
[----:B------:R-:W-:Y:S01]  /*b700*/  FFMA.FTZ R51, R3, -UR6, R209 ;  /* 0x8000000603337c23 */ /* 0x000fe200080100d1 */
[----:B------:R-:W-:Y:S02]  /*b710*/  IMAD.IADD R3, R38, 0x1, -R30 ;  /* 0x0000000126037824 */ /* 0x000fe400078e0a1e */
[----:B------:R-:W-:Y:S01]  /*b720*/  FFMA.FTZ R50, R0, -UR6, R204 ;  /* 0x8000000600327c23 */ /* 0x000fe200080100cc */
[C---:B------:R-:W-:Y:S02]  /*b730*/  IMAD.IADD R0, R38.reuse, 0x1, -R29 ;  /* 0x0000000126007824 */ /* 0x040fe400078e0a1d */
[----:B------:R-:W-:Y:S02]  /*b740*/  IMAD.IADD R34, R38, 0x1, -R28 ;  /* 0x0000000126227824 */ /* 0x000fe400078e0a1c */
[----:B------:R-:W-:Y:S01]  /*b750*/  FFMA.FTZ R52, R20, -UR6, R208 ;  /* 0x8000000614347c23 */ /* 0x000fe200080100d0 */
[----:B------:R-:W-:-:S02]  /*b760*/  IABS R20, R3 ;  /* 0x0000000300147213 */ /* 0x000fc40000000000 */
[----:B------:R-:W-:Y:S02]  /*b770*/  IABS R3, R0 ;  /* 0x0000000000037213 */ /* 0x000fe40000000000 */
[----:B------:R-:W-:Y:S02]  /*b780*/  IABS R0, R34 ;  /* 0x0000002200007213 */ /* 0x000fe40000000000 */
[----:B------:R-:W-:Y:S02]  /*b790*/  I2FP.F32.S32 R3, R3 ;  /* 0x0000000300037245 */ /* 0x000fe40000201400 */
[----:B------:R-:W-:Y:S02]  /*b7a0*/  I2FP.F32.S32 R0, R0 ;  /* 0x0000000000007245 */ /* 0x000fe40000201400 */
[----:B------:R-:W-:Y:S01]  /*b7b0*/  I2FP.F32.S32 R20, R20 ;  /* 0x0000001400147245 */ /* 0x000fe20000201400 */
        /* <DEDUP_REMOVED lines=9> */
[----:B------:R-:W-:-:S02]  /*b850*/  I2FP.F32.S32 R3, R3 ;  /* 0x0000000300037245 */ /* 0x000fc40000201400 */
[----:B------:R-:W-:Y:S02]  /*b860*/  I2FP.F32.S32 R0, R0 ;  /* 0x0000000000007245 */ /* 0x000fe40000201400 */
[----:B------:R-:W-:Y:S01]  /*b870*/  I2FP.F32.S32 R20, R20 ;  /* 0x0000001400147245 */ /* 0x000fe20000201400 */
[----:B------:R-:W-:Y:S01]  /*b880*/  FFMA.FTZ R45, R3, -UR6, R233 ;  /* 0x80000006032d7c23 */ /* 0x000fe200080100e9 */
[----:B------:R-:W-:Y:S02]  /*b890*/  IMAD.IADD R3, R38, 0x1, -R24 ;  /* 0x0000000126037824 */ /* 0x000fe400078e0a18 */
[----:B------:R-:W-:Y:S01]  /*b8a0*/  FFMA.FTZ R44, R0, -UR6, R236 ;  /* 0x80000006002c7c23 */ /* 0x000fe200080100ec */
[----:B------:R-:W-:Y:S02]  /*b8b0*/  IMAD.IADD R0, R38, 0x1, -R21 ;  /* 0x0000000126007824 */ /* 0x000fe400078e0a15 */
[----:B------:R-:W-:Y:S01]  /*b8c0*/  FFMA.FTZ R46, R20, -UR6, R232 ;  /* 0x80000006142e7c23 */ /* 0x000fe200080100e8 */
[----:B------:R-:W-:Y:S01]  /*b8d0*/  IMAD.IADD R34, R38, 0x1, -R36 ;  /* 0x0000000126227824 */ /* 0x000fe200078e0a24 */
[----:B------:R-:W-:-:S02]  /*b8e0*/  IABS R20, R3 ;  /* 0x0000000300147213 */ /* 0x000fc40000000000 */
[----:B------:R-:W-:Y:S02]  /*b8f0*/  IABS R3, R0 ;  /* 0x0000000000037213 */ /* 0x000fe40000000000 */
[----:B------:R-:W-:Y:S02]  /*b900*/  IABS R0, R34 ;  /* 0x0000002200007213 */ /* 0x000fe40000000000 */
[----:B------:R-:W-:Y:S02]  /*b910*/  I2FP.F32.S32 R20, R20 ;  /* 0x0000001400147245 */ /* 0x000fe40000201400 */
[----:B------:R-:W-:Y:S02]  /*b920*/  I2FP.F32.S32 R0, R0 ;  /* 0x0000000000007245 */ /* 0x000fe40000201400 */
[----:B------:R-:W-:Y:S01]  /*b930*/  I2FP.F32.S32 R3, R3 ;  /* 0x0000000300037245 */ /* 0x000fe20000201400 */
[----:B------:R-:W-:Y:S01]  /*b940*/  FFMA.FTZ R43, R20, -UR6, R237 ;  /* 0x80000006142b7c23 */ /* 0x000fe200080100ed */
[----:B------:R-:W-:-:S02]  /*b950*/  VIADD R20, R2, 0xfffffff9 ;  /* 0xfffffff902147836 */ /* 0x000fc40000000000 */
[----:B------:R-:W-:Y:S01]  /*b960*/  FFMA.FTZ R39, R0, -UR6, R241 ;  /* 0x8000000600277c23 */ /* 0x000fe200080100f1 */
[----:B------:R-:W-:Y:S02]  /*b970*/  IMAD.IADD R0, R38, 0x1, -R37 ;  /* 0x0000000126007824 */ /* 0x000fe400078e0a25 */
[----:B------:R-:W-:Y:S01]  /*b980*/  FFMA.FTZ R42, R3, -UR6, R240 ;  /* 0x80000006032a7c23 */ /* 0x000fe200080100f0 */
[C---:B------:R-:W-:Y:S02]  /*b990*/  IMAD.IADD R34, R41.reuse, 0x1, -R20 ;  /* 0x0000000129227824 */ /* 0x040fe400078e0a14 */
[----:B------:R-:W-:Y:S01]  /*b9a0*/  VIADD R3, R2, 0xfffffff1 ;  /* 0xfffffff102037836 */ /* 0x000fe20000000000 */
[----:B------:R-:W-:Y:S02]  /*b9b0*/  IABS R0, R0 ;  /* 0x0000000000007213 */ /* 0x000fe40000000000 */
[----:B------:R-:W-:Y:S01]  /*b9c0*/  IABS R34, R34 ;  /* 0x0000002200227213 */ /* 0x000fe20000000000 */
[----:B------:R-:W-:-:S02]  /*b9d0*/  IMAD.IADD R2, R41, 0x1, -R3 ;  /* 0x0000000129027824 */ /* 0x000fc400078e0a03 */
[----:B------:R-:W-:Y:S02]  /*b9e0*/  IMAD.MOV.U32 R35, RZ, RZ, R0 ;  /* 0x000000ffff237224 */ /* 0x000fe400078e0000 */
[----:B------:R-:W-:Y:S01]  /*b9f0*/  IMAD.MOV.U32 R0, RZ, RZ, R34 ;  /* 0x000000ffff007224 */ /* 0x000fe200078e0022 */
[----:B------:R-:W-:-:S04]  /*ba00*/  IABS R2, R2 ;  /* 0x0000000200027213 */ /* 0x000fc80000000000 */
[----:B------:R-:W-:Y:S02]  /*ba10*/  I2FP.F32.S32 R2, R2 ;  /* 0x0000000200027245 */ /* 0x000fe40000201400 */
[----:B------:R-:W-:-:S03]  /*ba20*/  I2FP.F32.S32 R0, R0 ;  /* 0x0000000000007245 */ /* 0x000fc60000201400 */
[----:B------:R-:W-:Y:S02]  /*ba30*/  FFMA.FTZ R34, R2, -UR6, R191 ;  /* 0x8000000602227c23 */ /* 0x000fe400080100bf */
[----:B------:R-:W-:Y:S01]  /*ba40*/  FFMA.FTZ R2, R0, -UR6, R179 ;  /* 0x8000000600027c23 */ /* 0x000fe200080100b3 */
[----:B------:R-:W-:Y:S01]  /*ba50*/  VIADD R0, R38, -UR5 ;  /* 0x8000000526007c36 */ /* 0x000fe20008000000 */
[----:B------:R-:W-:Y:S01]  /*ba60*/  FSEL R186, R53, -INF , !P0 ;  /* 0xff80000035ba7808 */ /* 0x000fe20004000000 */
[----:B------:R-:W-:-:S03]  /*ba70*/  IMAD.MOV.U32 R208, RZ, RZ, R54 ;  /* 0x000000ffffd07224 */ /* 0x000fc600078e0036 */
[----:B------:R-:W-:Y:S02]  /*ba80*/  ISETP.GT.AND P0, PT, R0, R19, PT ;  /* 0x000000130000720c */ /* 0x000fe40003f04270 */
[----:B------:R-:W-:Y:S02]  /*ba90*/  FSEL R179, R34, -INF , !P6 ;  /* 0xff80000022b37808 */ /* 0x000fe40007000000 */
[----:B------:R-:W-:Y:S02]  /*baa0*/  FSEL R191, R2, -INF , !P5 ;  /* 0xff80000002bf7808 */ /* 0x000fe40006800000 */
[----:B------:R-:W-:Y:S02]  /*bab0*/  FSEL R54, R52, -INF , !P0 ;  /* 0xff80000034367808 */ /* 0x000fe40004000000 */
[C---:B------:R-:W-:Y:S02]  /*bac0*/  ISETP.GT.AND P6, PT, R0.reuse, R17, PT ;  /* 0x000000110000720c */ /* 0x040fe40003fc4270 */
[----:B------:R-:W-:-:S02]  /*bad0*/  ISETP.GT.AND P5, PT, R0, R16, PT ;  /* 0x000000100000720c */ /* 0x000fc40003fa4270 */
[----:B------:R-:W-:Y:S01]  /*bae0*/  ISETP.GT.AND P0, PT, R0, R15, PT ;  /* 0x0000000f0000720c */ /* 0x000fe20003f04270 */
[----:B------:R-:W-:Y:S01]  /*baf0*/  IMAD.MOV.U32 R209, RZ, RZ, R55 ;  /* 0x000000ffffd17224 */ /* 0x000fe200078e0037 */
[----:B------:R-:W-:Y:S02]  /*bb00*/  FSEL R55, R51, -INF , !P6 ;  /* 0xff80000033377808 */ /* 0x000fe40007000000 */
[----:B------:R-:W-:Y:S02]  /*bb10*/  FSEL R58, R50, -INF , !P5 ;  /* 0xff800000323a7808 */ /* 0x000fe40006800000 */
[----:B------:R-:W-:Y:S02]  /*bb20*/  FSEL R59, R49, -INF , !P0 ;  /* 0xff800000313b7808 */ /* 0x000fe40004000000 */
[C---:B------:R-:W-:Y:S02]  /*bb30*/  ISETP.GT.AND P6, PT, R0.reuse, R14, PT ;  /* 0x0000000e0000720c */ /* 0x040fe40003fc4270 */
[----:B------:R-:W-:-:S02]  /*bb40*/  ISETP.GT.AND P5, PT, R0, R13, PT ;  /* 0x0000000d0000720c */ /* 0x000fc40003fa4270 */
[----:B------:R-:W-:Y:S01]  /*bb50*/  ISETP.GT.AND P0, PT, R0, R12, PT ;  /* 0x0000000c0000720c */ /* 0x000fe20003f04270 */
[----:B------:R-:W-:Y:S01]  /*bb60*/  IMAD.MOV.U32 R200, RZ, RZ, R100 ;  /* 0x000000ffffc87224 */ /* 0x000fe200078e0064 */
[----:B------:R-:W-:Y:S02]  /*bb70*/  I2FP.F32.S32 R35, R35 ;  /* 0x0000002300237245 */ /* 0x000fe40000201400 */
[----:B------:R-:W-:Y:S02]  /*bb80*/  FSEL R66, R48, -INF , !P6 ;  /* 0xff80000030427808 */ /* 0x000fe40007000000 */
[----:B------:R-:W-:Y:S02]  /*bb90*/  FSEL R67, R47, -INF , !P5 ;  /* 0xff8000002f437808 */ /* 0x000fe40006800000 */
[----:B------:R-:W-:Y:S02]  /*bba0*/  FSEL R100, R46, -INF , !P0 ;  /* 0xff8000002e647808 */ /* 0x000fe40004000000 */
[----:B------:R-:W-:-:S02]  /*bbb0*/  ISETP.GT.AND P6, PT, R0, R11, PT ;  /* 0x0000000b0000720c */ /* 0x000fc40003fc4270 */
[C---:B------:R-:W-:Y:S02]  /*bbc0*/  ISETP.GT.AND P5, PT, R0.reuse, R10, PT ;  /* 0x0000000a0000720c */ /* 0x040fe40003fa4270 */
[----:B------:R-:W-:Y:S01]  /*bbd0*/  ISETP.GT.AND P0, PT, R0, R9, PT ;  /* 0x000000090000720c */ /* 0x000fe20003f04270 */
[----:B------:R-:W-:Y:S02]  /*bbe0*/  IMAD.IADD R2, R224, 0x1, -R32 ;  /* 0x00000001e0027824 */ /* 0x000fe400078e0a20 */
[----:B------:R-:W-:Y:S01]  /*bbf0*/  FFMA.FTZ R35, R35, -UR6, R248 ;  /* 0x8000000623237c23 */ /* 0x000fe200080100f8 */
[----:B------:R-:W-:Y:S01]  /*bc00*/  IMAD.MOV.U32 R204, RZ, RZ, R106 ;  /* 0x000000ffffcc7224 */ /* 0x000fe200078e006a */
[----:B------:R-:W-:Y:S01]  /*bc10*/  FSEL R106, R44, -INF , !P5 ;  /* 0xff8000002c6a7808 */ /* 0x000fe20006800000 */
[----:B------:R-:W-:Y:S01]  /*bc20*/  IMAD.MOV.U32 R205, RZ, RZ, R107 ;  /* 0x000000ffffcd7224 */ /* 0x000fe200078e006b */
[----:B------:R-:W-:Y:S01]  /*bc30*/  FSEL R107, R43, -INF , !P0 ;  /* 0xff8000002b6b7808 */ /* 0x000fe20004000000 */
[----:B------:R-:W-:Y:S01]  /*bc40*/  IMAD.MOV.U32 R62, RZ, RZ, R105 ;  /* 0x000000ffff3e7224 */ /* 0x000fe200078e0069 */
        /* <DEDUP_REMOVED lines=10> */
[----:B------:R-:W-:Y:S01]  /*bcf0*/  ISETP.GT.AND P0, PT, R0, R4, PT ;  /* 0x000000040000720c */ /* 0x000fe20003f04270 */
[----:B------:R-:W-:Y:S01]  /*bd00*/  IMAD.IADD R0, R38, 0x1, -R40 ;  /* 0x0000000126007824 */ /* 0x000fe200078e0a28 */
[----:B------:R-:W-:Y:S01]  /*bd10*/  I2FP.F32.S32 R2, R2 ;  /* 0x0000000200027245 */ /* 0x000fe20000201400 */
[----:B------:R-:W-:-:S03]  /*bd20*/  IMAD.IADD R34, R224, 0x1, -R33 ;  /* 0x00000001e0227824 */ /* 0x000fc600078e0a21 */
[----:B------:R-:W-:Y:S01]  /*bd30*/  IABS R0, R0 ;  /* 0x0000000000007213 */ /* 0x000fe20000000000 */
[----:B------:R-:W-:Y:S01]  /*bd40*/  FFMA.FTZ R52, R2, -UR6, R64 ;  /* 0x8000000602347c23 */ /* 0x000fe20008010040 */
[----:B------:R-:W-:Y:S01]  /*bd50*/  IMAD.IADD R2, R224, 0x1, -R31 ;  /* 0x00000001e0027824 */ /* 0x000fe200078e0a1f */
[----:B------:R-:W-:Y:S02]  /*bd60*/  IABS R34, R34 ;  /* 0x0000002200227213 */ /* 0x000fe40000000000 */
[----:B------:R-:W-:Y:S02]  /*bd70*/  IMAD.MOV.U32 R35, RZ, RZ, R0 ;  /* 0x000000ffff237224 */ /* 0x000fe400078e0000 */
[----:B------:R-:W-:Y:S01]  /*bd80*/  IABS R2, R2 ;  /* 0x0000000200027213 */ /* 0x000fe20000000000 */
[----:B------:R-:W-:-:S03]  /*bd90*/  IMAD.MOV.U32 R0, RZ, RZ, R34 ;  /* 0x000000ffff007224 */ /* 0x000fc600078e0022 */
[----:B------:R-:W-:Y:S02]  /*bda0*/  I2FP.F32.S32 R2, R2 ;  /* 0x0000000200027245 */ /* 0x000fe40000201400 */
[----:B------:R-:W-:Y:S02]  /*bdb0*/  I2FP.F32.S32 R0, R0 ;  /* 0x0000000000007245 */ /* 0x000fe40000201400 */
[----:B------:R-:W-:Y:S01]  /*bdc0*/  I2FP.F32.S32 R35, R35 ;  /* 0x0000002300237245 */ /* 0x000fe20000201400 */
[----:B------:R-:W-:Y:S01]  /*bdd0*/  FFMA.FTZ R44, R2, -UR6, R65 ;  /* 0x80000006022c7c23 */ /* 0x000fe20008010041 */
[----:B------:R-:W-:Y:S02]  /*bde0*/  IMAD.IADD R2, R224, 0x1, -R30 ;  /* 0x00000001e0027824 */ /* 0x000fe400078e0a1e */
[----:B------:R-:W-:Y:S01]  /*bdf0*/  FFMA.FTZ R48, R0, -UR6, R60 ;  /* 0x8000000600307c23 */ /* 0x000fe2000801003c */
[C---:B------:R-:W-:Y:S02]  /*be00*/  IMAD.IADD R0, R224.reuse, 0x1, -R29 ;  /* 0x00000001e0007824 */ /* 0x040fe400078e0a1d */
        /* <DEDUP_REMOVED lines=11> */
[C---:B------:R-:W-:Y:S02]  /*bec0*/  IMAD.IADD R0, R224.reuse, 0x1, -R26 ;  /* 0x00000001e0007824 */ /* 0x040fe400078e0a1a */
[----:B------:R-:W-:Y:S02]  /*bed0*/  IMAD.IADD R35, R224, 0x1, -R25 ;  /* 0x00000001e0237824 */ /* 0x000fe400078e0a19 */
[----:B------:R-:W-:Y:S01]  /*bee0*/  FFMA.FTZ R51, R34, -UR6, R61 ;  /* 0x8000000622337c23 */ /* 0x000fe2000801003d */
[----:B------:R-:W-:Y:S02]  /*bef0*/  IABS R34, R2 ;  /* 0x0000000200227213 */ /* 0x000fe40000000000 */
[----:B------:R-:W-:Y:S02]  /*bf00*/  IABS R2, R0 ;  /* 0x0000000000027213 */ /* 0x000fe40000000000 */
[----:B------:R-:W-:-:S02]  /*bf10*/  IABS R0, R35 ;  /* 0x0000002300007213 */ /* 0x000fc40000000000 */
[----:B------:R-:W-:Y:S02]  /*bf20*/  I2FP.F32.S32 R2, R2 ;  /* 0x0000000200027245 */ /* 0x000fe40000201400 */
[----:B------:R-:W-:Y:S02]  /*bf30*/  I2FP.F32.S32 R0, R0 ;  /* 0x0000000000007245 */ /* 0x000fe40000201400 */
[----:B------:R-:W-:Y:S01]  /*bf40*/  I2FP.F32.S32 R34, R34 ;  /* 0x0000002200227245 */ /* 0x000fe20000201400 */
[----:B------:R-:W-:Y:S01]  /*bf50*/  FFMA.FTZ R45, R2, -UR6, R109 ;  /* 0x80000006022d7c23 */ /* 0x000fe2000801006d */
[----:B------:R-:W-:Y:S02]  /*bf60*/  IMAD.IADD R2, R224, 0x1, -R24 ;  /* 0x00000001e0027824 */ /* 0x000fe400078e0a18 */
[----:B------:R-:W-:Y:S01]  /*bf70*/  FFMA.FTZ R47, R0, -UR6, R184 ;  /* 0x80000006002f7c23 */ /* 0x000fe200080100b8 */
[C---:B------:R-:W-:Y:S02]  /*bf80*/  IMAD.IADD R0, R224.reuse, 0x1, -R21 ;  /* 0x00000001e0007824 */ /* 0x040fe400078e0a15 */
[----:B------:R-:W-:-:S02]  /*bf90*/  IMAD.IADD R35, R224, 0x1, -R36 ;  /* 0x00000001e0237824 */ /* 0x000fc400078e0a24 */
[----:B------:R-:W-:Y:S01]  /*bfa0*/  FFMA.FTZ R46, R34, -UR6, R108 ;  /* 0x80000006222e7c23 */ /* 0x000fe2000801006c */
[----:B------:R-:W-:Y:S02]  /*bfb0*/  IABS R34, R2 ;  /* 0x0000000200227213 */ /* 0x000fe40000000000 */
        /* <DEDUP_REMOVED lines=17> */
[----:B------:R-:W-:Y:S02]  /*c0d0*/  FFMA.FTZ R38, R34, -UR6, R188 ;  /* 0x8000000622267c23 */ /* 0x000fe400080100bc */
[----:B------:R-:W-:Y:S02]  /*c0e0*/  FFMA.FTZ R34, R2, -UR6, R249 ;  /* 0x8000000602227c23 */ /* 0x000fe400080100f9 */
[----:B------:R-:W-:Y:S01]  /*c0f0*/  FFMA.FTZ R2, R0, -UR6, R229 ;  /* 0x8000000600027c23 */ /* 0x000fe200080100e5 */
[----:B------:R-:W-:-:S02]  /*c100*/  VIADD R0, R224, -UR5 ;  /* 0x80000005e0007c36 */ /* 0x000fc40008000000 */
[----:B------:R-:W-:-:S03]  /*c110*/  FSEL R56, R34, -INF , !P6 ;  /* 0xff80000022387808 */ /* 0x000fc60007000000 */
[----:B------:R-:W-:Y:S02]  /*c120*/  ISETP.GT.AND P6, PT, R0, R19, PT ;  /* 0x000000130000720c */ /* 0x000fe40003fc4270 */
[----:B------:R-:W-:Y:S02]  /*c130*/  FSEL R57, R43, -INF , !P5 ;  /* 0xff8000002b397808 */ /* 0x000fe40006800000 */
[----:B------:R-:W-:Y:S02]  /*c140*/  FSEL R108, R2, -INF , !P0 ;  /* 0xff800000026c7808 */ /* 0x000fe40004000000 */
[----:B------:R-:W-:Y:S02]  /*c150*/  FSEL R43, R52, -INF , !P6 ;  /* 0xff800000342b7808 */ /* 0x000fe40007000000 */
[C---:B------:R-:W-:Y:S02]  /*c160*/  ISETP.GT.AND P5, PT, R0.reuse, R17, PT ;  /* 0x000000110000720c */ /* 0x040fe40003fa4270 */
[----:B------:R-:W-:-:S02]  /*c170*/  ISETP.GT.AND P0, PT, R0, R16, PT ;  /* 0x000000100000720c */ /* 0x000fc40003f04270 */
        /* <DEDUP_REMOVED lines=12> */
[----:B------:R-:W-:Y:S01]  /*c240*/  ISETP.GT.AND P6, PT, R0, R9, PT ;  /* 0x000000090000720c */ /* 0x000fe20003fc4270 */
[C---:B------:R-:W-:Y:S01]  /*c250*/  VIADD R35, R224.reuse, 0x48 ;  /* 0x00000048e0237836 */ /* 0x040fe20000000000 */
[----:B------:R-:W-:Y:S01]  /*c260*/  FSEL R45, R45, -INF , !P5 ;  /* 0xff8000002d2d7808 */ /* 0x000fe20006800000 */
[----:B------:R-:W-:Y:S01]  /*c270*/  IMAD.IADD R2, R224, 0x1, -R40 ;  /* 0x00000001e0027824 */ /* 0x000fe200078e0a28 */
[----:B------:R-:W-:Y:S02]  /*c280*/  FSEL R47, R47, -INF , !P0 ;  /* 0xff8000002f2f7808 */ /* 0x000fe40004000000 */
[----:B------:R-:W-:Y:S01]  /*c290*/  FSEL R39, R39, -INF , !P6 ;  /* 0xff80000027277808 */ /* 0x000fe20007000000 */
[----:B------:R-:W-:Y:S01]  /*c2a0*/  IMAD.IADD R34, R35, 0x1, -R32 ;  /* 0x0000000123227824 */ /* 0x000fe200078e0a20 */
[C---:B------:R-:W-:Y:S02]  /*c2b0*/  ISETP.GT.AND P5, PT, R0.reuse, R8, PT ;  /* 0x000000080000720c */ /* 0x040fe40003fa4270 */
[----:B------:R-:W-:-:S02]  /*c2c0*/  ISETP.GT.AND P0, PT, R0, R7, PT ;  /* 0x000000070000720c */ /* 0x000fc40003f04270 */
[----:B------:R-:W-:Y:S02]  /*c2d0*/  ISETP.GT.AND P6, PT, R0, R6, PT ;  /* 0x000000060000720c */ /* 0x000fe40003fc4270 */
[----:B------:R-:W-:Y:S02]  /*c2e0*/  FSEL R41, R41, -INF , !P5 ;  /* 0xff80000029297808 */ /* 0x000fe40006800000 */
[----:B------:R-:W-:Y:S02]  /*c2f0*/  FSEL R42, R42, -INF , !P0 ;  /* 0xff8000002a2a7808 */ /* 0x000fe40004000000 */
[----:B------:R-:W-:Y:S02]  /*c300*/  FSEL R52, R38, -INF , !P6 ;  /* 0xff80000026347808 */ /* 0x000fe40007000000 */
[----:B------:R-:W-:Y:S02]  /*c310*/  IABS R32, R2 ;  /* 0x0000000200207213 */ /* 0x000fe40000000000 */
[----:B------:R-:W-:-:S02]  /*c320*/  ISETP.GT.AND P5, PT, R0, R5, PT ;  /* 0x000000050000720c */ /* 0x000fc40003fa4270 */
[C---:B------:R-:W-:Y:S02]  /*c330*/  ISETP.GT.AND P0, PT, R0.reuse, R18, PT ;  /* 0x000000120000720c */ /* 0x040fe40003f04270 */
[----:B------:R-:W-:Y:S01]  /*c340*/  ISETP.GT.AND P6, PT, R0, R4, PT ;  /* 0x000000040000720c */ /* 0x000fe20003fc4270 */
[----:B------:R-:W-:Y:S01]  /*c350*/  IMAD.IADD R0, R224, 0x1, -R3 ;  /* 0x00000001e0007824 */ /* 0x000fe200078e0a03 */
[----:B------:R-:W-:Y:S02]  /*c360*/  IABS R2, R34 ;  /* 0x0000002200027213 */ /* 0x000fe40000000000 */
[----:B------:R-:W-:Y:S02]  /*c370*/  I2FP.F32.S32 R32, R32 ;  /* 0x0000002000207245 */ /* 0x000fe40000201400 */
[----:B------:R-:W-:Y:S02]  /*c380*/  I2FP.F32.S32 R2, R2 ;  /* 0x0000000200027245 */ /* 0x000fe40000201400 */
[----:B------:R-:W-:Y:S01]  /*c390*/  IABS R0, R0 ;  /* 0x0000000000007213 */ /* 0x000fe20000000000 */
[----:B------:R-:W-:-:S02]  /*c3a0*/  FFMA.FTZ R34, R32, -UR6, R176 ;  /* 0x8000000620227c23 */ /* 0x000fc400080100b0 */
[----:B------:R-:W-:Y:S02]  /*c3b0*/  FFMA.FTZ R38, R2, -UR6, R210 ;  /* 0x8000000602267c23 */ /* 0x000fe400080100d2 */
[----:B------:R-:W-:Y:S02]  /*c3c0*/  IMAD.MOV.U32 R2, RZ, RZ, R0 ;  /* 0x000000ffff027224 */ /* 0x000fe400078e0000 */
[----:B------:R-:W-:-:S03]  /*c3d0*/  IMAD.IADD R32, R224, 0x1, -R20 ;  /* 0x00000001e0207824 */ /* 0x000fc600078e0a14 */
[----:B------:R-:W-:Y:S02]  /*c3e0*/  I2FP.F32.S32 R2, R2 ;  /* 0x0000000200027245 */ /* 0x000fe40000201400 */
[----:B------:R-:W-:-:S03]  /*c3f0*/  IABS R0, R32 ;  /* 0x0000002000007213 */ /* 0x000fc60000000000 */
[----:B------:R-:W-:Y:S01]  /*c400*/  FFMA.FTZ R32, R2, -UR6, R189 ;  /* 0x8000000602207c23 */ /* 0x000fe200080100bd */
[----:B------:R-:W-:Y:S01]  /*c410*/  I2FP.F32.S32 R2, R0 ;  /* 0x0000000000027245 */ /* 0x000fe20000201400 */
[----:B------:R-:W-:-:S05]  /*c420*/  IMAD.IADD R0, R35, 0x1, -R31 ;  /* 0x0000000123007824 */ /* 0x000fca00078e0a1f */
[----:B------:R-:W-:Y:S01]  /*c430*/  IABS R0, R0 ;  /* 0x0000000000007213 */ /* 0x000fe20000000000 */
[----:B------:R-:W-:Y:S01]  /*c440*/  FFMA.FTZ R31, R2, -UR6, R177 ;  /* 0x80000006021f7c23 */ /* 0x000fe200080100b1 */
[----:B------:R-:W-:Y:S02]  /*c450*/  FSEL R32, R32, -INF , !P5 ;  /* 0xff80000020207808 */ /* 0x000fe40006800000 */
[----:B------:R-:W-:Y:S01]  /*c460*/  ISETP.GE.AND P5, PT, R19, R225, PT ;  /* 0x000000e11300720c */ /* 0x000fe20003fa6270 */
[----:B------:R-:W-:Y:S02]  /*c470*/  IMAD.MOV.U32 R2, RZ, RZ, R0 ;  /* 0x000000ffff027224 */ /* 0x000fe400078e0000 */
[----:B------:R-:W-:Y:S01]  /*c480*/  VIADD R0, R35, -UR5 ;  /* 0x8000000523007c36 */ /* 0x000fe20008000000 */
[----:B------:R-:W-:Y:S01]  /*c490*/  FSEL R53, R34, -INF , !P0 ;  /* 0xff80000022357808 */ /* 0x000fe20004000000 */
[----:B------:R-:W-:Y:S01]  /*c4a0*/  IMAD.MOV.U32 R232, RZ, RZ, R62 ;  /* 0x000000ffffe87224 */ /* 0x000fe200078e003e */
[----:B------:R-:W-:-:S02]  /*c4b0*/  ISETP.GE.AND P0, PT, R19, R227, PT ;  /* 0x000000e31300720c */ /* 0x000fc40003f06270 */
[----:B------:R-:W-:Y:S02]  /*c4c0*/  FSEL R62, R43, -INF , !P5 ;  /* 0xff8000002b3e7808 */ /* 0x000fe40006800000 */
[----:B------:R-:W-:Y:S02]  /*c4d0*/  ISETP.GT.AND P5, PT, R0, R19, PT ;  /* 0x000000130000720c */ /* 0x000fe40003fa4270 */
[----:B------:R-:W-:Y:S02]  /*c4e0*/  FSEL R65, R31, -INF , !P6 ;  /* 0xff8000001f417808 */ /* 0x000fe40007000000 */
[----:B------:R-:W-:Y:S02]  /*c4f0*/  FSEL R64, R63, -INF , !P0 ;  /* 0xff8000003f407808 */ /* 0x000fe40004000000 */
[----:B------:R-:W-:Y:S02]  /*c500*/  ISETP.GE.AND P6, PT, R19, R226, PT ;  /* 0x000000e21300720c */ /* 0x000fe40003fc6270 */
[----:B------:R-:W-:-:S02]  /*c510*/  I2FP.F32.S32 R2, R2 ;  /* 0x0000000200027245 */ /* 0x000fc40000201400 */
[----:B------:R-:W-:Y:S02]  /*c520*/  ISETP.GE.AND P0, PT, R19, R228, PT ;  /* 0x000000e41300720c */ /* 0x000fe40003f06270 */
[----:B------:R-:W-:Y:S01]  /*c530*/  FSEL R19, R38, -INF , !P5 ;  /* 0xff80000026137808 */ /* 0x000fe20006800000 */
[----:B------:R-:W-:Y:S01]  /*c540*/  FFMA.FTZ R2, R2, -UR6, R211 ;  /* 0x8000000602027c23 */ /* 0x000fe200080100d3 */
[----:B------:R-:W-:Y:S02]  /*c550*/  FSEL R38, R54, -INF , !P6 ;  /* 0xff80000036267808 */ /* 0x000fe40007000000 */
[----:B------:R-:W-:Y:S02]  /*c560*/  ISETP.GE.AND P6, PT, R17, R227, PT ;  /* 0x000000e31100720c */ /* 0x000fe40003fc6270 */
[----:B------:R-:W-:Y:S02]  /*c570*/  FSEL R54, R19, -INF , !P0 ;  /* 0xff80000013367808 */ /* 0x000fe40004000000 */
[----:B------:R-:W-:-:S02]  /*c580*/  ISETP.GT.AND P0, PT, R0, R17, PT ;  /* 0x000000110000720c */ /* 0x000fc40003f04270 */
[C---:B------:R-:W-:Y:S02]  /*c590*/  ISETP.GE.AND P5, PT, R17.reuse, R225, PT ;  /* 0x000000e11100720c */ /* 0x040fe40003fa6270 */
[----:B------:R-:W-:Y:S02]  /*c5a0*/  FSEL R63, R182, -INF , !P6 ;  /* 0xff800000b63f7808 */ /* 0x000fe40007000000 */
[C---:B------:R-:W-:Y:S02]  /*c5b0*/  ISETP.GE.AND P6, PT, R17.reuse, R228, PT ;  /* 0x000000e41100720c */ /* 0x040fe40003fc6270 */
[----:B------:R-:W-:Y:S02]  /*c5c0*/  FSEL R2, R2, -INF , !P0 ;  /* 0xff80000002027808 */ /* 0x000fe40004000000 */
[----:B------:R-:W-:Y:S02]  /*c5d0*/  FSEL R61, R44, -INF , !P5 ;  /* 0xff8000002c3d7808 */ /* 0x000fe40006800000 */
[----:B------:R-:W-:-:S02]  /*c5e0*/  ISETP.GE.AND P5, PT, R17, R226, PT ;  /* 0x000000e21100720c */ /* 0x000fc40003fa6270 */
[----:B------:R-:W-:Y:S01]  /*c5f0*/  FSEL R44, R2, -INF , !P6 ;  /* 0xff800000022c7808 */ /* 0x000fe20007000000 */
[----:B------:R-:W-:Y:S01]  /*c600*/  IMAD.IADD R2, R35, 0x1, -R33 ;  /* 0x0000000123027824 */ /* 0x000fe200078e0a21 */
[----:B------:R-:W-:Y:S02]  /*c610*/  FSEL R31, R55, -INF , !P5 ;  /* 0xff800000371f7808 */ /* 0x000fe40006800000 */
[C---:B------:R-:W-:Y:S02]  /*c620*/  ISETP.GE.AND P0, PT, R16.reuse, R225, PT ;  /* 0x000000e11000720c */ /* 0x040fe40003f06270 */
[----:B------:R-:W-:Y:S02]  /*c630*/  ISETP.GE.AND P5, PT, R16, R227, PT ;  /* 0x000000e31000720c */ /* 0x000fe40003fa6270 */
[----:B------:R-:W-:Y:S02]  /*c640*/  IABS R2, R2 ;  /* 0x0000000200027213 */ /* 0x000fe40000000000 */
[----:B------:R-:W-:-:S02]  /*c650*/  FSEL R55, R48, -INF , !P0 ;  /* 0xff80000030377808 */ /* 0x000fc40004000000 */
[----:B------:R-:W-:Y:S02]  /*c660*/  FSEL R60, R183, -INF , !P5 ;  /* 0xff800000b73c7808 */ /* 0x000fe40006800000 */
[----:B------:R-:W-:Y:S02]  /*c670*/  ISETP.GE.AND P6, PT, R16, R226, PT ;  /* 0x000000e21000720c */ /* 0x000fe40003fc6270 */
[----:B------:R-:W-:Y:S02]  /*c680*/  ISETP.GT.AND P0, PT, R0, R16, PT ;  /* 0x000000100000720c */ /* 0x000fe40003f04270 */
[----:B------:R-:W-:Y:S01]  /*c690*/  ISETP.GE.AND P5, PT, R16, R228, PT ;  /* 0x000000e41000720c */ /* 0x000fe20003fa6270 */
[----:B------:R-:W-:Y:S02]  /*c6a0*/  IMAD.MOV.U32 R16, RZ, RZ, R2 ;  /* 0x000000ffff107224 */ /* 0x000fe400078e0002 */
[----:B------:R-:W-:-:S03]  /*c6b0*/  IMAD.IADD R30, R35, 0x1, -R30 ;  /* 0x00000001231e7824 */ /* 0x000fc600078e0a1e */
[----:B------:R-:W-:Y:S02]  /*c6c0*/  I2FP.F32.S32 R16, R16 ;  /* 0x0000001000107245 */ /* 0x000fe40000201400 */
[----:B------:R-:W-:-:S03]  /*c6d0*/  IABS R2, R30 ;  /* 0x0000001e00027213 */ /* 0x000fc60000000000 */
[----:B------:R-:W-:Y:S01]  /*c6e0*/  FFMA.FTZ R17, R16, -UR6, R206 ;  /* 0x8000000610117c23 */ /* 0x000fe200080100ce */
[----:B------:R-:W-:Y:S01]  /*c6f0*/  I2FP.F32.S32 R16, R2 ;  /* 0x0000000200107245 */ /* 0x000fe20000201400 */
[----:B------:R-:W-:-:S04]  /*c700*/  IMAD.IADD R2, R35, 0x1, -R29 ;  /* 0x0000000123027824 */ /* 0x000fc800078e0a1d */
[----:B------:R-:W-:Y:S01]  /*c710*/  FFMA.FTZ R19, R16, -UR6, R207 ;  /* 0x8000000610137c23 */ /* 0x000fe200080100cf */
[----:B------:R-:W-:Y:S02]  /*c720*/  FSEL R16, R17, -INF , !P0 ;  /* 0xff80000011107808 */ /* 0x000fe40004000000 */
[----:B------:R-:W-:Y:S02]  /*c730*/  IABS R2, R2 ;  /* 0x0000000200027213 */ /* 0x000fe40000000000 */
[C---:B------:R-:W-:Y:S02]  /*c740*/  ISETP.GE.AND P0, PT, R15.reuse, R225, PT ;  /* 0x000000e10f00720c */ /* 0x040fe40003f06270 */
[----:B------:R-:W-:Y:S02]  /*c750*/  FSEL R30, R58, -INF , !P6 ;  /* 0xff8000003a1e7808 */ /* 0x000fe40007000000 */
[----:B------:R-:W-:Y:S02]  /*c760*/  ISETP.GE.AND P6, PT, R15, R227, PT ;  /* 0x000000e30f00720c */ /* 0x000fe40003fc6270 */
[----:B------:R-:W-:-:S02]  /*c770*/  FSEL R33, R16, -INF , !P5 ;  /* 0xff80000010217808 */ /* 0x000fc40006800000 */
[----:B------:R-:W-:Y:S01]  /*c780*/  I2FP.F32.S32 R16, R2 ;  /* 0x0000000200107245 */ /* 0x000fe20000201400 */
[----:B------:R-:W-:Y:S01]  /*c790*/  IMAD.IADD R2, R35, 0x1, -R28 ;  /* 0x0000000123027824 */ /* 0x000fe200078e0a1c */
[----:B------:R-:W-:Y:S02]  /*c7a0*/  FSEL R51, R51, -INF , !P0 ;  /* 0xff80000033337808 */ /* 0x000fe40004000000 */
[----:B------:R-:W-:Y:S02]  /*c7b0*/  ISETP.GT.AND P0, PT, R0, R15, PT ;  /* 0x0000000f0000720c */ /* 0x000fe40003f04270 */
[----:B------:R-:W-:Y:S02]  /*c7c0*/  FSEL R48, R187, -INF , !P6 ;  /* 0xff800000bb307808 */ /* 0x000fe40007000000 */
[C---:B------:R-:W-:Y:S02]  /*c7d0*/  ISETP.GE.AND P5, PT, R15.reuse, R226, PT ;  /* 0x000000e20f00720c */ /* 0x040fe40003fa6270 */
[----:B------:R-:W-:-:S02]  /*c7e0*/  ISETP.GE.AND P6, PT, R15, R228, PT ;  /* 0x000000e40f00720c */ /* 0x000fc40003fc6270 */
[----:B------:R-:W-:Y:S02]  /*c7f0*/  FSEL R15, R19, -INF , !P0 ;  /* 0xff800000130f7808 */ /* 0x000fe40004000000 */
[----:B------:R-:W-:Y:S02]  /*c800*/  IABS R2, R2 ;  /* 0x0000000200027213 */ /* 0x000fe40000000000 */
[----:B------:R-:W-:Y:S02]  /*c810*/  ISETP.GE.AND P0, PT, R14, R225, PT ;  /* 0x000000e10e00720c */ /* 0x000fe40003f06270 */
[----:B------:R-:W-:Y:S01]  /*c820*/  FSEL R28, R59, -INF , !P5 ;  /* 0xff8000003b1c7808 */ /* 0x000fe20006800000 */
[----:B------:R-:W-:Y:S01]  /*c830*/  FFMA.FTZ R16, R16, -UR6, R202 ;  /* 0x8000000610107c23 */ /* 0x000fe200080100ca */
        /* <DEDUP_REMOVED lines=53> */
[----:B------:R-:W-:Y:S01]  /*cb90*/  ISETP.GE.AND P0, PT, R10, R225, PT ;  /* 0x000000e10a00720c */ /* 0x000fe20003f06270 */
[----:B------:R-:W-:Y:S01]  /*cba0*/  IMAD.MOV.U32 R249, RZ, RZ, R205 ;  /* 0x000000fffff97224 */ /* 0x000fe200078e00cd */
[----:B------:R-:W-:Y:S01]  /*cbb0*/  FSEL R105, R105, -INF , !P5 ;  /* 0xff80000069697808 */ /* 0x000fe20006800000 */
[----:B------:R-:W-:Y:S01]  /*cbc0*/  FFMA.FTZ R12, R12, -UR6, R238 ;  /* 0x800000060c0c7c23 */ /* 0x000fe200080100ee */
[----:B------:R-:W-:Y:S02]  /*cbd0*/  ISETP.GE.AND P5, PT, R10, R227, PT ;  /* 0x000000e30a00720c */ /* 0x000fe40003fa6270 */
[----:B------:R-:W-:-:S02]  /*cbe0*/  FSEL R45, R11, -INF , !P6 ;  /* 0xff8000000b2d7808 */ /* 0x000fc40007000000 */
[----:B------:R-:W-:Y:S01]  /*cbf0*/  I2FP.F32.S32 R11, R2 ;  /* 0x00000002000b7245 */ /* 0x000fe20000201400 */
[----:B------:R-:W-:Y:S01]  /*cc00*/  IMAD.IADD R2, R35, 0x1, -R21 ;  /* 0x0000000123027824 */ /* 0x000fe200078e0a15 */
[----:B------:R-:W-:Y:S01]  /*cc10*/  FSEL R205, R47, -INF , !P0 ;  /* 0xff8000002fcd7808 */ /* 0x000fe20004000000 */
[----:B------:R-:W-:Y:S01]  /*cc20*/  IMAD.MOV.U32 R210, RZ, RZ, R208 ;  /* 0x000000ffffd27224 */ /* 0x000fe200078e00d0 */
        /* <DEDUP_REMOVED lines=22> */
[----:B------:R-:W-:Y:S02]  /*cd90*/  ISETP.GE.AND P0, PT, R8, R225, PT ;  /* 0x000000e10800720c */ /* 0x000fe40003f06270 */
[----:B------:R-:W-:Y:S02]  /*cda0*/  FSEL R203, R107, -INF , !P5 ;  /* 0xff8000006bcb7808 */ /* 0x000fe40006800000 */
[----:B------:R-:W-:Y:S01]  /*cdb0*/  FSEL R206, R9, -INF , !P6 ;  /* 0xff80000009ce7808 */ /* 0x000fe20007000000 */
[----:B------:R-:W-:Y:S01]  /*cdc0*/  FFMA.FTZ R10, R10, -UR6, R242 ;  /* 0x800000060a0a7c23 */ /* 0x000fe200080100f2 */
[----:B------:R-:W-:-:S02]  /*cdd0*/  ISETP.GE.AND P5, PT, R8, R227, PT ;  /* 0x000000e30800720c */ /* 0x000fc40003fa6270 */
[----:B------:R-:W-:Y:S01]  /*cde0*/  I2FP.F32.S32 R9, R2 ;  /* 0x0000000200097245 */ /* 0x000fe20000201400 */
[----:B------:R-:W-:Y:S01]  /*cdf0*/  IMAD.IADD R2, R35, 0x1, -R37 ;  /* 0x0000000123027824 */ /* 0x000fe200078e0a25 */
[----:B------:R-:W-:Y:S02]  /*ce00*/  FSEL R189, R41, -INF , !P0 ;  /* 0xff80000029bd7808 */ /* 0x000fe40004000000 */
[----:B------:R-:W-:Y:S02]  /*ce10*/  ISETP.GT.AND P0, PT, R0, R8, PT ;  /* 0x000000080000720c */ /* 0x000fe40003f04270 */
[C---:B------:R-:W-:Y:S02]  /*ce20*/  ISETP.GE.AND P6, PT, R8.reuse, R226, PT ;  /* 0x000000e20800720c */ /* 0x040fe40003fc6270 */
[----:B------:R-:W-:Y:S01]  /*ce30*/  FSEL R197, R197, -INF , !P5 ;  /* 0xff800000c5c57808 */ /* 0x000fe20006800000 */
[----:B------:R-:W1:Y:S01]  /*ce40*/  S2R R16, SR_CTAID.X ;  /* 0x0000000000107919 */ /* 0x000e620000002500 */
[----:B------:R-:W-:-:S02]  /*ce50*/  ISETP.GE.AND P5, PT, R8, R228, PT ;  /* 0x000000e40800720c */ /* 0x000fc40003fa6270 */
[----:B------:R-:W-:Y:S02]  /*ce60*/  IABS R2, R2 ;  /* 0x0000000200027213 */ /* 0x000fe40000000000 */
[----:B------:R-:W-:Y:S02]  /*ce70*/  FSEL R8, R10, -INF , !P0 ;  /* 0xff8000000a087808 */ /* 0x000fe40004000000 */
[C---:B------:R-:W-:Y:S02]  /*ce80*/  ISETP.GE.AND P0, PT, R7.reuse, R225, PT ;  /* 0x000000e10700720c */ /* 0x040fe40003f06270 */
[----:B------:R-:W-:Y:S02]  /*ce90*/  FSEL R196, R110, -INF , !P6 ;  /* 0xff8000006ec47808 */ /* 0x000fe40007000000 */
[----:B------:R-:W-:Y:S01]  /*cea0*/  ISETP.GE.AND P6, PT, R7, R227, PT ;  /* 0x000000e30700720c */ /* 0x000fe20003fc6270 */
[----:B------:R-:W-:Y:S01]  /*ceb0*/  FFMA.FTZ R9, R9, -UR6, R243 ;  /* 0x8000000609097c23 */ /* 0x000fe200080100f3 */
[----:B------:R-:W-:-:S02]  /*cec0*/  I2FP.F32.S32 R2, R2 ;  /* 0x0000000200027245 */ /* 0x000fc40000201400 */
[----:B------:R-:W-:Y:S02]  /*ced0*/  FSEL R188, R42, -INF , !P0 ;  /* 0xff8000002abc7808 */ /* 0x000fe40004000000 */
[----:B------:R-:W-:Y:S02]  /*cee0*/  ISETP.GT.AND P0, PT, R0, R7, PT ;  /* 0x000000070000720c */ /* 0x000fe40003f04270 */
[----:B------:R-:W-:Y:S02]  /*cef0*/  FSEL R201, R8, -INF , !P5 ;  /* 0xff80000008c97808 */ /* 0x000fe40006800000 */
[----:B------:R-:W-:Y:S02]  /*cf00*/  FSEL R198, R198, -INF , !P6 ;  /* 0xff800000c6c67808 */ /* 0x000fe40007000000 */
[C---:B------:R-:W-:Y:S02]  /*cf10*/  ISETP.GE.AND P5, PT, R7.reuse, R226, PT ;  /* 0x000000e20700720c */ /* 0x040fe40003fa6270 */
[----:B------:R-:W-:Y:S01]  /*cf20*/  ISETP.GE.AND P6, PT, R7, R228, PT ;  /* 0x000000e40700720c */ /* 0x000fe20003fc6270 */
[----:B------:R-:W-:Y:S01]  /*cf30*/  FFMA.FTZ R7, R2, -UR6, R250 ;  /* 0x8000000602077c23 */ /* 0x000fe200080100fa */
[----:B------:R-:W-:Y:S01]  /*cf40*/  FSEL R2, R9, -INF , !P0 ;  /* 0xff80000009027808 */ /* 0x000fe20004000000 */
[----:B------:R-:W-:-:S03]  /*cf50*/  IMAD.MOV.U32 R240, RZ, RZ, R230 ;  /* 0x000000fffff07224 */ /* 0x000fc600078e00e6 */
[----:B------:R-:W-:Y:S02]  /*cf60*/  FSEL R202, R2, -INF , !P6 ;  /* 0xff80000002ca7808 */ /* 0x000fe40007000000 */
[----:B------:R-:W-:Y:S02]  /*cf70*/  ISETP.GE.AND P6, PT, R6, R226, PT ;  /* 0x000000e20600720c */ /* 0x000fe40003fc6270 */
[----:B------:R-:W-:Y:S02]  /*cf80*/  FSEL R195, R111, -INF , !P5 ;  /* 0xff8000006fc37808 */ /* 0x000fe40006800000 */
[----:B------:R-:W-:Y:S01]  /*cf90*/  FSEL R229, R178, -INF , !P6 ;  /* 0xff800000b2e57808 */ /* 0x000fe20007000000 */
[----:B------:R-:W-:Y:S01]  /*cfa0*/  IMAD.MOV.U32 R178, RZ, RZ, R240 ;  /* 0x000000ffffb27224 */ /* 0x000fe200078e00f0 */
[C---:B------:R-:W-:Y:S01]  /*cfb0*/  ISETP.GE.AND P5, PT, R6.reuse, R225, PT ;  /* 0x000000e10600720c */ /* 0x040fe20003fa6270 */
[----:B------:R-:W2:Y:S01]  /*cfc0*/  S2R R240, SR_CTAID.X ;  /* 0x0000000000f07919 */ /* 0x000ea20000002500 */
[----:B------:R-:W-:Y:S01]  /*cfd0*/  ISETP.GE.AND P0, PT, R6, R227, PT ;  /* 0x000000e30600720c */ /* 0x000fe20003f06270 */
[----:B------:R-:W-:Y:S01]  /*cfe0*/  IMAD.IADD R2, R35, 0x1, -R3 ;  /* 0x0000000123027824 */ /* 0x000fe200078e0a03 */
[----:B------:R-:W-:-:S02]  /*cff0*/  FSEL R187, R52, -INF , !P5 ;  /* 0xff80000034bb7808 */ /* 0x000fc40006800000 */
[----:B------:R-:W-:Y:S02]  /*d000*/  ISETP.GT.AND P5, PT, R0, R6, PT ;  /* 0x000000060000720c */ /* 0x000fe40003fa4270 */
[----:B------:R-:W-:Y:S02]  /*d010*/  SHF.R.U32.HI R19, RZ, 0x5, R219 ;  /* 0x00000005ff137819 */ /* 0x000fe400000116db */
[----:B------:R-:W-:Y:S02]  /*d020*/  FSEL R234, R199, -INF , !P0 ;  /* 0xff800000c7ea7808 */ /* 0x000fe40004000000 */
[----:B------:R-:W-:Y:S02]  /*d030*/  ISETP.GE.AND P0, PT, R6, R228, PT ;  /* 0x000000e40600720c */ /* 0x000fe40003f06270 */
[----:B------:R-:W-:Y:S02]  /*d040*/  FSEL R3, R7, -INF , !P5 ;  /* 0xff80000007037808 */ /* 0x000fe40006800000 */
[----:B------:R-:W-:Y:S01]  /*d050*/  IABS R2, R2 ;  /* 0x0000000200027213 */ /* 0x000fe20000000000 */
[----:B------:R-:W-:Y:S01]  /*d060*/  IMAD.MOV.U32 R241, RZ, RZ, R231 ;  /* 0x000000fffff17224 */ /* 0x000fe200078e00e7 */
[C---:B------:R-:W-:Y:S01]  /*d070*/  ISETP.GE.AND P6, PT, R5.reuse, R225, PT ;  /* 0x000000e10500720c */ /* 0x040fe20003fc6270 */
[----:B-1----:R-:W-:Y:S01]  /*d080*/  IMAD R16, R16, 0x8, R19 ;  /* 0x0000000810107824 */ /* 0x002fe200078e0213 */
[----:B------:R-:W-:-:S02]  /*d090*/  ISETP.GE.AND P5, PT, R5, R227, PT ;  /* 0x000000e30500720c */ /* 0x000fc40003fa6270 */
[----:B------:R-:W-:Y:S02]  /*d0a0*/  FSEL R231, R3, -INF , !P0 ;  /* 0xff80000003e77808 */ /* 0x000fe40004000000 */
[----:B------:R-:W-:Y:S01]  /*d0b0*/  I2FP.F32.S32 R3, R2 ;  /* 0x0000000200037245 */ /* 0x000fe20000201400 */
[----:B------:R-:W-:Y:S01]  /*d0c0*/  VIADD R16, R16, 0x4 ;  /* 0x0000000410107836 */ /* 0x000fe20000000000 */
[----:B------:R-:W-:Y:S02]  /*d0d0*/  LOP3.LUT R2, R245, UR11, R249, 0x96, !PT ;  /* 0x0000000bf5027c12 */ /* 0x000fe4000f8e96f9 */
[----:B------:R-:W-:Y:S02]  /*d0e0*/  FSEL R185, R32, -INF , !P6 ;  /* 0xff80000020b97808 */ /* 0x000fe40007000000 */
[----:B------:R-:W-:Y:S02]  /*d0f0*/  FSEL R233, R179, -INF , !P5 ;  /* 0xff800000b3e97808 */ /* 0x000fe40006800000 */
[----:B------:R-:W-:-:S02]  /*d100*/  ISETP.GE.AND P0, PT, R5, R226, PT ;  /* 0x000000e20500720c */ /* 0x000fc40003f06270 */
[----:B------:R-:W-:Y:S02]  /*d110*/  ISETP.GT.AND P6, PT, R0, R5, PT ;  /* 0x000000050000720c */ /* 0x000fe40003fc4270 */
[----:B------:R-:W-:Y:S01]  /*d120*/  ISETP.GE.AND P5, PT, R5, R228, PT ;  /* 0x000000e40500720c */ /* 0x000fe20003fa6270 */
[----:B------:R-:W-:Y:S01]  /*d130*/  FFMA.FTZ R5, R3, -UR6, R251 ;  /* 0x8000000603057c23 */ /* 0x000fe200080100fb */
[----:B------:R-:W-:Y:S02]  /*d140*/  VIADD R34, R244, 0x9e3779b9 ;  /* 0x9e3779b9f4227836 */ /* 0x000fe40000000000 */
[----:B------:R-:W-:-:S04]  /*d150*/  IMAD.WIDE.U32 R2, R2, -0x326172a9, RZ ;  /* 0xcd9e8d5702027825 */ /* 0x000fc800078e00ff */
[----:B------:R-:W-:Y:S01]  /*d160*/  IMAD.WIDE.U32 R16, R16, -0x326172a9, RZ ;  /* 0xcd9e8d5710107825 */ /* 0x000fe200078e00ff */
[----:B------:R-:W-:-:S03]  /*d170*/  SHF.R.U32.HI R230, RZ, 0x5, R219 ;  /* 0x00000005ffe67819 */ /* 0x000fc600000116db */
[----:B------:R-:W-:Y:S01]  /*d180*/  VIADD R42, R244, 0x3c6ef372 ;  /* 0x3c6ef372f42a7836 */ /* 0x000fe20000000000 */
[----:B------:R-:W-:Y:S01]  /*d190*/  LOP3.LUT R8, R34, R16, R3, 0x96, !PT ;  /* 0x0000001022087212 */ /* 0x000fe200078e9603 */
[----:B------:R-:W-:Y:S01]  /*d1a0*/  VIADD R58, R245, 0x76cf5d0a ;  /* 0x76cf5d0af53a7836 */ /* 0x000fe20000000000 */
[----:B------:R-:W-:Y:S02]  /*d1b0*/  FSEL R5, R5, -INF , !P6 ;  /* 0xff80000005057808 */ /* 0x000fe40007000000 */
[----:B------:R-:W-:Y:S01]  /*d1c0*/  LOP3.LUT R6, R42, R2, R211, 0x96, !PT ;  /* 0x000000022a067212 */ /* 0x000fe200078e96d3 */
[----:B------:R-:W-:-:S04]  /*d1d0*/  IMAD.WIDE.U32 R8, R8, -0x2daee0ad, RZ ;  /* 0xd2511f5308087825 */ /* 0x000fc800078e00ff */
[----:B--2---:R-:W-:Y:S01]  /*d1e0*/  IMAD R240, R240, 0x8, R230 ;  /* 0x00000008f0f07824 */ /* 0x004fe200078e02e6 */
[----:B------:R-:W-:Y:S01]  /*d1f0*/  FSEL R230, R5, -INF , !P5 ;  /* 0xff80000005e67808 */ /* 0x000fe20006800000 */
[----:B------:R-:W-:Y:S01]  /*d200*/  IMAD.MOV.U32 R236, RZ, RZ, R223 ;  /* 0x000000ffffec7224 */ /* 0x000fe200078e00df */
[----:B------:R-:W-:Y:S01]  /*d210*/  LOP3.LUT R5, R58, R178, R9, 0x96, !PT ;  /* 0x000000b23a057212 */ /* 0x000fe200078e9609 */
[----:B------:R-:W-:Y:S01]  /*d220*/  VIADD R59, R245, 0x32370b8f ;  /* 0x32370b8ff53b7836 */ /* 0x000fe20000000000 */
[----:B------:R-:W-:Y:S01]  /*d230*/  FSEL R223, R56, -INF , !P0 ;  /* 0xff80000038df7808 */ /* 0x000fe20004000000 */
[----:B------:R-:W-:Y:S01]  /*d240*/  IMAD.WIDE.U32 R6, R6, -0x2daee0ad, RZ ;  /* 0xd2511f5306067825 */ /* 0x000fe200078e00ff */
[C---:B------:R-:W-:Y:S01]  /*d250*/  ISETP.GE.AND P0, PT, R18.reuse, R225, PT ;  /* 0x000000e11200720c */ /* 0x040fe20003f06270 */
[----:B------:R1:W-:Y:S01]  /*d260*/  STL [R1+0x4], R222 ;  /* 0x000004de01007387 */ /* 0x0003e20000100800 */
[----:B------:R-:W-:Y:S01]  /*d270*/  ISETP.GE.AND P5, PT, R18, R226, PT ;  /* 0x000000e21200720c */ /* 0x000fe20003fa6270 */
[----:B------:R-:W-:Y:S01]  /*d280*/  IMAD.WIDE.U32 R10, R5, -0x326172a9, RZ ;  /* 0xcd9e8d57050a7825 */ /* 0x000fe200078e00ff */
[----:B------:R-:W-:-:S02]  /*d290*/  LOP3.LUT R8, R59, R8, R7, 0x96, !PT ;  /* 0x000000083b087212 */ /* 0x000fc400078e9607 */
[----:B------:R-:W-:Y:S01]  /*d2a0*/  FSEL R184, R53, -INF , !P0 ;  /* 0xff80000035b87808 */ /* 0x000fe20004000000 */
[----:B------:R-:W-:Y:S02]  /*d2b0*/  IMAD.IADD R5, R35, 0x1, -R40 ;  /* 0x0000000123057824 */ /* 0x000fe400078e0a28 */
[----:B------:R-:W-:Y:S01]  /*d2c0*/  IMAD.MOV.U32 R53, RZ, RZ, R211 ;  /* 0x000000ffff357224 */ /* 0x000fe200078e00d3 */
[----:B------:R-:W-:Y:S01]  /*d2d0*/  FSEL R211, R57, -INF , !P5 ;  /* 0xff80000039d37808 */ /* 0x000fe20006800000 */
[----:B------:R-:W-:Y:S01]  /*d2e0*/  IMAD.MOV.U32 R52, RZ, RZ, R210 ;  /* 0x000000ffff347224 */ /* 0x000fe200078e00d2 */
[----:B------:R-:W-:Y:S01]  /*d2f0*/  ISETP.GT.AND P0, PT, R0, R18, PT ;  /* 0x000000120000720c */ /* 0x000fe20003f04270 */
[----:B------:R-:W-:Y:S01]  /*d300*/  VIADD R43, R244, 0xdaa66d2b ;  /* 0xdaa66d2bf42b7836 */ /* 0x000fe20000000000 */
[----:B------:R-:W-:Y:S01]  /*d310*/  ISETP.GT.AND P5, PT, R0, R4, PT ;  /* 0x000000040000720c */ /* 0x000fe20003fa4270 */
[----:B------:R-:W-:Y:S01]  /*d320*/  VIADD R57, R244, 0x78dde6e4 ;  /* 0x78dde6e4f4397836 */ /* 0x000fe20000000000 */
[----:B------:R-:W-:Y:S01]  /*d330*/  IABS R5, R5 ;  /* 0x0000000500057213 */ /* 0x000fe20000000000 */
[----:B------:R-:W-:-:S04]  /*d340*/  IMAD.WIDE.U32 R46, R8, -0x326172a9, RZ ;  /* 0xcd9e8d57082e7825 */ /* 0x000fc800078e00ff */
[----:B------:R-:W-:Y:S02]  /*d350*/  IMAD.IADD R0, R35, 0x1, -R20 ;  /* 0x0000000123007824 */ /* 0x000fe400078e0a14 */
[----:B------:R-:W-:Y:S01]  /*d360*/  IMAD.MOV.U32 R179, RZ, RZ, R241 ;  /* 0x000000ffffb37224 */ /* 0x000fe200078e00f1 */
[----:B------:R-:W-:Y:S01]  /*d370*/  UISETP.GT.U32.AND UP0, UPT, UR7, UR18, UPT ;  /* 0x000000120700728c */ /* 0x000fe2000bf04070 */
[----:B------:R-:W-:Y:S01]  /*d380*/  IMAD.WIDE.U32 R240, R240, -0x326172a9, RZ ;  /* 0xcd9e8d57f0f07825 */ /* 0x000fe200078e00ff */
[----:B------:R-:W-:Y:S02]  /*d390*/  LOP3.LUT R8, R43, R52, R11, 0x96, !PT ;  /* 0x000000342b087212 */ /* 0x000fe400078e960b */
[----:B------:R-:W-:Y:S01]  /*d3a0*/  LOP3.LUT R7, R57, R10, R47, 0x96, !PT ;  /* 0x0000000a39077212 */ /* 0x000fe200078e962f */
[----:B------:R-:W-:Y:S01]  /*d3b0*/  IMAD.MOV.U32 R237, RZ, RZ, R232 ;  /* 0x000000ffffed7224 */ /* 0x000fe200078e00e8 */
[----:B------:R-:W-:Y:S02]  /*d3c0*/  IABS R0, R0 ;  /* 0x0000000000007213 */ /* 0x000fe40000000000 */
[----:B------:R-:W-:-:S02]  /*d3d0*/  I2FP.F32.S32 R5, R5 ;  /* 0x0000000500057245 */ /* 0x000fc40000201400 */
[----:B------:R-:W-:Y:S01]  /*d3e0*/  LOP3.LUT R19, R34, R240, R3, 0x96, !PT ;  /* 0x000000f022137212 */ /* 0x000fe200078e9603 */
[C---:B------:R-:W-:Y:S01]  /*d3f0*/  VIADD R56, R245.reuse, 0xed9eba14 ;  /* 0xed9eba14f5387836 */ /* 0x040fe20000000000 */
[----:B------:R-:W-:Y:S01]  /*d400*/  ISETP.GE.AND P6, PT, R18, R227, PT ;  /* 0x000000e31200720c */ /* 0x000fe20003fc6270 */
[----:B------:R-:W-:Y:S01]  /*d410*/  VIADD R35, R245, 0xa9066899 ;  /* 0xa9066899f5237836 */ /* 0x000fe20000000000 */
[----:B------:R-:W-:Y:S01]  /*d420*/  I2FP.F32.S32 R3, R0 ;  /* 0x0000000000037245 */ /* 0x000fe20000201400 */
[----:B------:R-:W-:-:S04]  /*d430*/  IMAD.WIDE.U32 R8, R8, -0x2daee0ad, RZ ;  /* 0xd2511f5308087825 */ /* 0x000fc800078e00ff */
[----:B------:R-:W-:Y:S01]  /*d440*/  FFMA.FTZ R0, R5, -UR6, R237 ;  /* 0x8000000605007c23 */ /* 0x000fe200080100ed */
[----:B------:R-:W-:Y:S01]  /*d450*/  IMAD.WIDE.U32 R26, R7, -0x2daee0ad, RZ ;  /* 0xd2511f53071a7825 */ /* 0x000fe200078e00ff */
[----:B------:R-:W-:-:S03]  /*d460*/  FSEL R232, R186, -INF , !P6 ;  /* 0xff800000bae87808 */ /* 0x000fc60007000000 */
[----:B------:R-:W-:Y:S01]  /*d470*/  FFMA.FTZ R15, R3, -UR6, R236 ;  /* 0x80000006030f7c23 */ /* 0x000fe200080100ec */
[----:B------:R-:W-:Y:S02]  /*d480*/  ISETP.GE.AND P6, PT, R18, R228, PT ;  /* 0x000000e41200720c */ /* 0x000fe40003fc6270 */
[----:B------:R-:W-:Y:S02]  /*d490*/  LOP3.LUT R17, R42, R2, R247, 0x96, !PT ;  /* 0x000000022a117212 */ /* 0x000fe400078e96f7 */
[----:B------:R-:W-:Y:S02]  /*d4a0*/  LOP3.LUT R18, R56, R6, R9, 0x96, !PT ;  /* 0x0000000638127212 */ /* 0x000fe400078e9609 */
[----:B------:R-:W-:Y:S02]  /*d4b0*/  LOP3.LUT R16, R35, R8, R27, 0x96, !PT ;  /* 0x0000000823107212 */ /* 0x000fe400078e961b */
[----:B------:R-:W-:Y:S01]  /*d4c0*/  FSEL R14, R0, -INF , !P0 ;  /* 0xff800000000e7808 */ /* 0x000fe20004000000 */
[----:B-1----:R-:W-:Y:S06]  /*d4d0*/  BRA.U !UP0, `(.L_x_1034) ;  /* 0x0000000508187547 */ /* 0x002fec000b800000 */
[----:B------:R-:W2:Y:S04]  /*d4e0*/  LDL R237, [R1+0x10] ;  /* 0x0000100001ed7983 */ /* 0x000ea80000100800 */
[----:B------:R-:W3:Y:S01]  /*d4f0*/  LDL R236, [R1+0xc] ;  /* 0x00000c0001ec7983 */ /* 0x000ee20000100800 */
[----:B------:R-:W-:Y:S01]  /*d500*/  UIADD3 UR10, UPT, UPT, UR21, -0x3, URZ ;  /* 0xfffffffd150a7890 */ /* 0x000fe2000fffe0ff */
[----:B------:R-:W-:-:S03]  /*d510*/  IMAD.U32 R2, RZ, RZ, UR17 ;  /* 0x00000011ff027e24 */ /* 0x000fc6000f8e00ff */
[----:B------:R-:W-:Y:S02]  /*d520*/  UIMAD.WIDE.U32 UR22, UR15, UR10, URZ ;  /* 0x0000000a0f1672a5 */ /* 0x000fe4000f8e00ff */
[----:B------:R-:W-:-:S04]  /*d530*/  UIMAD UR12, UR4, UR10, URZ ;  /* 0x0000000a040c72a4 */ /* 0x000fc8000f8e02ff */
[----:B------:R-:W-:Y:S01]  /*d540*/  UIADD3 UR5, UPT, UPT, UR23, UR12, URZ ;  /* 0x0000000c17057290 */ /* 0x000fe2000fffe0ff */
[----:B------:R-:W-:Y:S01]  /*d550*/  IMAD.U32 R6, RZ, RZ, UR22 ;  /* 0x00000016ff067e24 */ /* 0x000fe2000f8e00ff */
[----:B------:R-:W-:Y:S01]  /*d560*/  MOV R8, UR22 ;  /* 0x0000001600087c02 */ /* 0x000fe20008000f00 */
[----:B------:R-:W-:Y:S01]  /*d570*/  IMAD.U32 R3, RZ, RZ, UR22 ;  /* 0x00000016ff037e24 */ /* 0x000fe2000f8e00ff */
[----:B------:R-:W-:Y:S01]  /*d580*/  MOV R10, UR22 ;  /* 0x00000016000a7c02 */ /* 0x000fe20008000f00 */
[----:B------:R-:W-:Y:S01]  /*d590*/  IMAD.U32 R9, RZ, RZ, UR22 ;  /* 0x00000016ff097e24 */ /* 0x000fe2000f8e00ff */
[----:B------:R-:W-:Y:S01]  /*d5a0*/  MOV R5, UR5 ;  /* 0x0000000500057c02 */ /* 0x000fe20008000f00 */
[----:B------:R-:W-:Y:S02]  /*d5b0*/  IMAD.U32 R0, RZ, RZ, UR5 ;  /* 0x00000005ff007e24 */ /* 0x000fe4000f8e00ff */
[----:B------:R-:W-:Y:S01]  /*d5c0*/  IMAD.U32 R11, RZ, RZ, UR22 ;  /* 0x00000016ff0b7e24 */ /* 0x000fe2000f8e00ff */
[----:B--2---:R-:W-:-:S04]  /*d5d0*/  @!P3 LEA R6, P0, R6, R237, 0x1 ;  /* 0x000000ed0606b211 */ /* 0x004fc800078008ff */
[-C--:B---3--:R-:W-:Y:S01]  /*d5e0*/  @!P3 LEA.HI.X R7, R3, R236.reuse, R0, 0x1, P0 ;  /* 0x000000ec0307b211 */ /* 0x088fe200000f0c00 */
[----:B------:R-:W-:Y:S01]  /*d5f0*/  IMAD.U32 R3, RZ, RZ, UR16 ;  /* 0x00000010ff037e24 */ /* 0x000fe2000f8e00ff */
[-C--:B------:R-:W-:Y:S01]  /*d600*/  @!P2 LEA R8, P0, R8, R237.reuse, 0x1 ;  /* 0x000000ed0808a211 */ /* 0x080fe200078008ff */
[----:B------:R-:W-:Y:S02]  /*d610*/  IMAD.U32 R0, RZ, RZ, UR15 ;  /* 0x0000000fff007e24 */ /* 0x000fe4000f8e00ff */
[----:B------:R-:W-:Y:S01]  /*d620*/  @!PT LDS RZ, [RZ] ;  /* 0x00000000fffff984 */ /* 0x000fe20000000800 */
[----:B------:R-:W-:Y:S01]  /*d630*/  @!PT LDS RZ, [RZ] ;  /* 0x00000000fffff984 */ /* 0x000fe20000000800 */
[----:B------:R-:W-:Y:S01]  /*d640*/  @!PT LDS RZ, [RZ] ;  /* 0x00000000fffff984 */ /* 0x000fe20000000800 */
[----:B------:R1:W-:Y:S01]  /*d650*/  @!P3 LDGSTS.E.BYPASS.LTC128B.128 [R220+0x6000], desc[UR28][R6.64] ;  /* 0x0600000006dcbfae */ /* 0x0003e2000b981a1c */
[-C--:B------:R-:W-:Y:S01]  /*d660*/  @!P2 LEA.HI.X R9, R9, R236.reuse, R5, 0x1, P0 ;  /* 0x000000ec0909a211 */ /* 0x080fe200000f0c05 */
[----:B------:R-:W-:Y:S01]  /*d670*/  @!P3 IMAD.WIDE.U32 R2, R0, UR10, R2 ;  /* 0x0000000a0002bc25 */ /* 0x000fe2000f8e0002 */
[-C--:B------:R-:W-:Y:S01]  /*d680*/  @!P1 LEA R10, P0, R10, R237.reuse, 0x1 ;  /* 0x000000ed0a0a9211 */ /* 0x080fe200078008ff */
[----:B------:R2:W-:Y:S02]  /*d690*/  @P3 STS.128 [R220+0x6000], RZ ;  /* 0x006000ffdc003388 */ /* 0x0005e40000000c00 */
[----:B------:R-:W-:Y:S01]  /*d6a0*/  @!P3 VIADD R3, R3, UR12 ;  /* 0x0000000c0303bc36 */ /* 0x000fe20008000000 */
[----:B------:R-:W-:Y:S01]  /*d6b0*/  @!P1 LEA.HI.X R11, R11, R236, R5, 0x1, P0 ;  /* 0x000000ec0b0b9211 */ /* 0x000fe200000f0c05 */
[----:B------:R-:W-:Y:S01]  /*d6c0*/  @!PT LDS RZ, [RZ] ;  /* 0x00000000fffff984 */ /* 0x000fe20000000800 */
[----:B------:R-:W-:Y:S01]  /*d6d0*/  @!PT LDS RZ, [RZ] ;  /* 0x00000000fffff984 */ /* 0x000fe20000000800 */
[----:B------:R-:W-:Y:S01]  /*d6e0*/  @!PT LDS RZ, [RZ] ;  /* 0x00000000fffff984 */ /* 0x000fe20000000800 */
[----:B------:R3:W-:Y:S01]  /*d6f0*/  @!P2 LDGSTS.E.BYPASS.LTC128B.128 [R220+0x7000], desc[UR28][R8.64+0x40] ;  /* 0x0700004008dcafae */ /* 0x0007e2000b981a1c */
[----:B------:R-:W-:-:S03]  /*d700*/  @!P3 LEA R12, P0, R2, R237, 0x1 ;  /* 0x000000ed020cb211 */ /* 0x000fc600078008ff */
[----:B------:R2:W-:Y:S01]  /*d710*/  @P2 STS.128 [R220+0x7000], RZ ;  /* 0x007000ffdc002388 */ /* 0x0005e20000000c00 */
[----:B------:R-:W-:Y:S01]  /*d720*/  @!P3 LEA.HI.X R13, R2, R236, R3, 0x1, P0 ;  /* 0x000000ec020db211 */ /* 0x000fe200000f0c03 */
[----:B------:R-:W-:Y:S01]  /*d730*/  IMAD.U32 R3, RZ, RZ, UR16 ;  /* 0x00000010ff037e24 */ /* 0x000fe2000f8e00ff */
[----:B------:R-:W-:Y:S01]  /*d740*/  MOV R2, UR17 ;  /* 0x0000001100027c02 */ /* 0x000fe20008000f00 */
[----:B------:R-:W-:Y:S01]  /*d750*/  @!PT LDS RZ, [RZ] ;  /* 0x00000000fffff984 */ /* 0x000fe20000000800 */
[----:B------:R-:W-:Y:S01]  /*d760*/  @!PT LDS RZ, [RZ] ;  /* 0x00000000fffff984 */ /* 0x000fe20000000800 */
[----:B------:R-:W-:Y:S01]  /*d770*/  @!PT LDS RZ, [RZ] ;  /* 0x00000000fffff984 */ /* 0x000fe20000000800 */
[----:B------:R2:W-:Y:S04]  /*d780*/  @!P1 LDGSTS.E.BYPASS.LTC128B.128 [R220+0x8000], desc[UR28][R10.64+0x80] ;  /* 0x080000800adc9fae */ /* 0x0005e8000b981a1c */
[----:B------:R-:W-:Y:S01]  /*d790*/  @!P2 IMAD.WIDE.U32 R2, R0, UR10, R2 ;  /* 0x0000000a0002ac25 */ /* 0x000fe2000f8e0002 */
[----:B------:R2:W-:Y:S04]  /*d7a0*/  @P1 STS.128 [R220+0x8000], RZ ;  /* 0x008000ffdc001388 */ /* 0x0005e80000000c00 */
[----:B------:R-:W-:Y:S01]  /*d7b0*/  @!PT LDS RZ, [RZ] ;  /* 0x00000000fffff984 */ /* 0x000fe20000000800 */
[----:B------:R-:W-:Y:S01]  /*d7c0*/  @!PT LDS RZ, [RZ] ;  /* 0x00000000fffff984 */ /* 0x000fe20000000800 */
[----:B------:R-:W-:Y:S01]  /*d7d0*/  @!PT LDS RZ, [RZ] ;  /* 0x00000000fffff984 */ /* 0x000fe20000000800 */
[----:B------:R2:W-:Y:S01]  /*d7e0*/  @!P3 LDGSTS.E.BYPASS.LTC128B.128 [R220+0x6800], desc[UR28][R12.64] ;  /* 0x068000000cdcbfae */ /* 0x0005e2000b981a1c */
[----:B-1----:R-:W-:Y:S01]  /*d7f0*/  MOV R7, UR16 ;  /* 0x0000001000077c02 */ /* 0x002fe20008000f00 */
[----:B------:R-:W-:-:S02]  /*d800*/  IMAD.U32 R6, RZ, RZ, UR17 ;  /* 0x00000011ff067e24 */ /* 0x000fc4000f8e00ff */
[----:B------:R2:W-:Y:S02]  /*d810*/  @P3 STS.128 [R220+0x6800], RZ ;  /* 0x006800ffdc003388 */ /* 0x0005e40000000c00 */
[----:B------:R-:W-:Y:S01]  /*d820*/  @!P1 IMAD.WIDE.U32 R6, R0, UR10, R6 ;  /* 0x0000000a00069c25 */ /* 0x000fe2000f8e0006 */
[----:B---3--:R-:W-:-:S03]  /*d830*/  @!P2 LEA R8, P0, R2, R237, 0x1 ;  /* 0x000000ed0208a211 */ /* 0x008fc600078008ff */
        /* <DEDUP_REMOVED lines=16> */
.L_x_1034:
[----:B------:R-:W3:Y:S01]  /*d940*/  LDL.64 R36, [R1+0x68] ;  /* 0x0000680001247983 */ /* 0x000ee20000100a00 */
[----:B------:R-:W-:Y:S01]  /*d950*/  ISETP.GE.AND P0, PT, R4, R225, PT ;  /* 0x000000e10400720c */ /* 0x000fe20003f06270 */
[----:B------:R-:W-:Y:S01]  /*d960*/  IMAD.WIDE.U32 R6, R19, -0x2daee0ad, RZ ;  /* 0xd2511f5313067825 */ /* 0x000fe200078e00ff */
[----:B------:R-:W-:Y:S01]  /*d970*/  FSEL R210, R14, -INF , !P6 ;  /* 0xff8000000ed27808 */ /* 0x000fe20007000000 */
[----:B------:R-:W1:Y:S01]  /*d980*/  LDCU UR10, c[0x0][0x45c] ;  /* 0x00008b80ff0a77ac */ /* 0x000e620008000800 */
[----:B------:R-:W-:Y:S01]  /*d990*/  FSEL R15, R15, -INF , !P5 ;  /* 0xff8000000f0f7808 */ /* 0x000fe20006800000 */
[----:B--2---:R-:W-:Y:S01]  /*d9a0*/  IMAD.WIDE.U32 R8, R17, -0x2daee0ad, RZ ;  /* 0xd2511f5311087825 */ /* 0x004fe200078e00ff */
[----:B------:R-:W-:Y:S01]  /*d9b0*/  FSEL R106, R65, -INF , !P0 ;  /* 0xff800000416a7808 */ /* 0x000fe20004000000 */
[----:B------:R-:W2:Y:S01]  /*d9c0*/  LDC R20, c[0x0][0x4f8] ;  /* 0x00013e00ff147b82 */ /* 0x000ea20000000800 */
[----:B------:R-:W-:Y:S01]  /*d9d0*/  ISETP.GE.AND P6, PT, R4, R227, PT ;  /* 0x000000e30400720c */ /* 0x000fe20003fc6270 */
[----:B------:R-:W-:Y:S01]  /*d9e0*/  IMAD.WIDE.U32 R2, R16, -0x326172a9, RZ ;  /* 0xcd9e8d5710027825 */ /* 0x000fe200078e00ff */
[C---:B------:R-:W-:Y:S01]  /*d9f0*/  ISETP.GE.AND P5, PT, R4.reuse, R226, PT ;  /* 0x000000e20400720c */ /* 0x040fe20003fa6270 */
[----:B------:R-:W-:Y:S01]  /*da00*/  UMOV UR12, 0x400 ;  /* 0x00000400000c7882 */ /* 0x000fe20000000000 */
[----:B------:R-:W-:Y:S01]  /*da10*/  ISETP.GE.AND P0, PT, R4, R228, PT ;  /* 0x000000e40400720c */ /* 0x000fe20003f06270 */
[----:B------:R-:W-:Y:S01]  /*da20*/  IMAD.WIDE.U32 R24, R18, -0x326172a9, RZ ;  /* 0xcd9e8d5712187825 */ /* 0x000fe200078e00ff */
[----:B------:R-:W-:Y:S01]  /*da30*/  LOP3.LUT R6, R59, R6, R9, 0x96, !PT ;  /* 0x000000063b067212 */ /* 0x000fe200078e9609 */
[----:B------:R-:W4:Y:S01]  /*da40*/  S2UR UR5, SR_CgaCtaId ;  /* 0x00000000000579c3 */ /* 0x000f220000008800 */
[----:B------:R-:W-:Y:S01]  /*da50*/  PRMT R9, R2, 0x7773, RZ ;  /* 0x0000777302097816 */ /* 0x000fe200000000ff */
[----:B------:R-:W-:Y:S01]  /*da60*/  VIADD R186, R244, 0xb54cda56 ;  /* 0xb54cda56f4ba7836 */ /* 0x000fe20000000000 */
[----:B------:R-:W-:Y:S01]  /*da70*/  PRMT R10, R2, 0x7771, RZ ;  /* 0x00007771020a7816 */ /* 0x000fe200000000ff */
[----:B------:R-:W-:Y:S01]  /*da80*/  IMAD.MOV.U32 R5, RZ, RZ, R2 ;  /* 0x000000ffff057224 */ /* 0x000fe200078e0002 */
[----:B------:R-:W-:Y:S01]  /*da90*/  FSEL R199, R191, -INF , !P6 ;  /* 0xff800000bfc77808 */ /* 0x000fe20007000000 */
[----:B------:R-:W-:Y:S01]  /*daa0*/  IMAD.WIDE.U32 R238, R6, -0x326172a9, RZ ;  /* 0xcd9e8d5706ee7825 */ /* 0x000fe200078e00ff */
[----:B------:R-:W-:Y:S01]  /*dab0*/  LOP3.LUT R0, R186, R24, R3, 0x96, !PT ;  /* 0x00000018ba007212 */ /* 0x000fe200078e9603 */
[----:B------:R-:W-:Y:S01]  /*dac0*/  UIADD3 UR11, UPT, UPT, UR11, 0x1, URZ ;  /* 0x000000010b0b7890 */ /* 0x000fe2000fffe0ff */
[----:B------:R-:W-:Y:S01]  /*dad0*/  LOP3.LUT R5, R5, 0xff, RZ, 0xc0, !PT ;  /* 0x000000ff05057812 */ /* 0x000fe200078ec0ff */
[----:B------:R-:W-:Y:S01]  /*dae0*/  IMAD.MOV.U32 R40, RZ, RZ, R218 ;  /* 0x000000ffff287224 */ /* 0x000fe200078e00da */
[C---:B------:R-:W-:Y:S01]  /*daf0*/  LOP3.LUT R6, R0.reuse, 0xff, RZ, 0xc0, !PT ;  /* 0x000000ff00067812 */ /* 0x040fe200078ec0ff */
[----:B------:R-:W-:Y:S01]  /*db00*/  IMAD.MOV.U32 R49, RZ, RZ, R222 ;  /* 0x000000ffff317224 */ /* 0x000fe200078e00de */
[----:B------:R-:W-:Y:S01]  /*db10*/  PRMT R27, R5, 0x5410, R10 ;  /* 0x00005410051b7816 */ /* 0x000fe2000000000a */
[----:B------:R-:W-:Y:S01]  /*db20*/  IMAD.MOV.U32 R41, RZ, RZ, R221 ;  /* 0x000000ffff297224 */ /* 0x000fe200078e00dd */
[----:B------:R-:W-:Y:S01]  /*db30*/  PRMT R5, R0, 0x7632, R5 ;  /* 0x0000763200057816 */ /* 0x000fe20000000005 */
[----:B------:R-:W-:Y:S01]  /*db40*/  UISETP.GT.U32.AND UP0, UPT, UR7, UR18, UPT ;  /* 0x000000120700728c */ /* 0x000fe2000bf04070 */
[----:B------:R-:W-:-:S02]  /*db50*/  FSEL R191, R108, -INF , !P5 ;  /* 0xff8000006cbf7808 */ /* 0x000fc40006800000 */
[----:B------:R-:W-:Y:S02]  /*db60*/  FSEL R251, R15, -INF , !P0 ;  /* 0xff8000000ffb7808 */ /* 0x000fe40004000000 */
[----:B------:R-:W-:Y:S02]  /*db70*/  MOV R39, R217 ;  /* 0x000000d900277202 */ /* 0x000fe40000000f00 */
[----:B--2---:R-:W-:Y:S01]  /*db80*/  LOP3.LUT R20, R20, 0xff, RZ, 0xc0, !PT ;  /* 0x000000ff14147812 */ /* 0x004fe200078ec0ff */
[----:B----4-:R-:W-:-:S04]  /*db90*/  ULEA UR5, UR5, UR12, 0x18 ;  /* 0x0000000c05057291 */ /* 0x010fc8000f8ec0ff */
[----:B------:R-:W-:Y:S02]  /*dba0*/  IMAD R20, R20, 0x10000, R20 ;  /* 0x0001000014147824 */ /* 0x000fe400078e0214 */
[----:B------:R-:W-:Y:S02]  /*dbb0*/  LEA R108, R49, UR5, 0x1 ;  /* 0x00000005316c7c11 */ /* 0x000fe4000f8e08ff */
[----:B------:R-:W-:Y:S02]  /*dbc0*/  MOV R49, R53 ;  /* 0x0000003500317202 */ /* 0x000fe40000000f00 */
[----:B---3--:R-:W-:Y:S02]  /*dbd0*/  LOP3.LUT R4, R58, R36, R7, 0x96, !PT ;  /* 0x000000243a047212 */ /* 0x008fe400078e9607 */
[----:B------:R-:W-:-:S03]  /*dbe0*/  PRMT R7, R2, 0x7772, RZ ;  /* 0x0000777202077816 */ /* 0x000fc600000000ff */
[----:B------:R-:W-:Y:S01]  /*dbf0*/  IMAD.WIDE.U32 R2, R4, -0x326172a9, RZ ;  /* 0xcd9e8d5704027825 */ /* 0x000fe200078e00ff */
[----:B------:R-:W-:Y:S02]  /*dc00*/  LOP3.LUT R4, R0, 0xffff, RZ, 0xc0, !PT ;  /* 0x0000ffff00047812 */ /* 0x000fe400078ec0ff */
[----:B------:R-:W-:Y:S02]  /*dc10*/  PRMT R32, R7, 0x5410, R9 ;  /* 0x0000541007207816 */ /* 0x000fe40000000009 */
[----:B------:R-:W-:Y:S02]  /*dc20*/  SHF.R.U32.HI R4, RZ, 0x8, R4 ;  /* 0x00000008ff047819 */ /* 0x000fe40000011604 */
[----:B------:R-:W-:Y:S02]  /*dc30*/  LOP3.LUT R2, R57, R2, R239, 0x96, !PT ;  /* 0x0000000239027212 */ /* 0x000fe400078e96ef */
[----:B------:R-:W-:Y:S02]  /*dc40*/  PRMT R21, R6, 0x5410, R4 ;  /* 0x0000541006157816 */ /* 0x000fe40000000004 */
[----:B------:R-:W-:Y:S01]  /*dc50*/  SHF.R.U32.HI R4, RZ, 0x18, R0 ;  /* 0x00000018ff047819 */ /* 0x000fe20000011600 */
[----:B------:R-:W-:Y:S01]  /*dc60*/  IMAD.WIDE.U32 R236, R2, -0x2daee0ad, RZ ;  /* 0xd2511f5302ec7825 */ /* 0x000fe200078e00ff */
[----:B------:R-:W-:-:S02]  /*dc70*/  LOP3.LUT R3, R43, R246, R3, 0x96, !PT ;  /* 0x000000f62b037212 */ /* 0x000fc400078e9603 */
[----:B------:R-:W-:Y:S02]  /*dc80*/  LOP3.LUT R0, R5, 0xff, RZ, 0xc0, !PT ;  /* 0x000000ff05007812 */ /* 0x000fe400078ec0ff */
[----:B------:R-:W-:Y:S01]  /*dc90*/  FMNMX3.FTZ R2, R102, R62, R61, !PT ;  /* 0x0000003e66027276 */ /* 0x000fe2000781003d */
[----:B------:R-:W-:Y:S01]  /*dca0*/  IMAD.WIDE.U32 R6, R3, -0x2daee0ad, RZ ;  /* 0xd2511f5303067825 */ /* 0x000fe200078e00ff */
[----:B------:R-:W-:Y:S02]  /*dcb0*/  PRMT R14, R0, 0x5410, R4 ;  /* 0x00005410000e7816 */ /* 0x000fe40000000004 */
        /* <DEDUP_REMOVED lines=22> */
[----:B------:R-:W-:Y:S02]  /*de20*/  LOP3.LUT R9, R56, R8, R7, 0x96, !PT ;  /* 0x0000000838097212 */ /* 0x000fe400078e9607 */
[----:B------:R-:W-:Y:S02]  /*de30*/  FMNMX3.FTZ R4, R4, R197, R198, !PT ;  /* 0x000000c504047276 */ /* 0x000fe400078100c6 */
[----:B------:R-:W-:Y:S01]  /*de40*/  LOP3.LUT R7, R35, R6, R237, 0x96, !PT ;  /* 0x0000000623077212 */ /* 0x000fe200078e96ed */
[----:B------:R-:W-:Y:S01]  /*de50*/  IMAD.WIDE.U32 R110, R9, -0x326172a9, RZ ;  /* 0xcd9e8d57096e7825 */ /* 0x000fe200078e00ff */
[----:B------:R-:W-:Y:S02]  /*de60*/  FMNMX3.FTZ R6, R0, R201, R202, !PT ;  /* 0x000000c900067276 */ /* 0x000fe400078100ca */
[----:B------:R-:W-:Y:S01]  /*de70*/  FMNMX3.FTZ R3, R3, R184, R106, !PT ;  /* 0x000000b803037276 */ /* 0x000fe2000781006a */
[----:B------:R-:W-:Y:S01]  /*de80*/  IMAD.WIDE.U32 R10, R7, -0x326172a9, RZ ;  /* 0xcd9e8d57070a7825 */ /* 0x000fe200078e00ff */
[----:B------:R-:W-:-:S02]  /*de90*/  FMNMX3.FTZ R0, R2, R229, R223, !PT ;  /* 0x000000e502007276 */ /* 0x000fc400078100df */
[----:B------:R-:W-:Y:S01]  /*dea0*/  FMNMX3.FTZ R4, R4, R234, R233, !PT ;  /* 0x000000ea04047276 */ /* 0x000fe200078100e9 */
[----:B------:R-:W2:Y:S01]  /*deb0*/  SHFL.BFLY PT, R5, R3, 0x2, 0x1f ;  /* 0x0c401f0003057f89 */ /* 0x000ea200000e0000 */
[----:B------:R-:W-:Y:S02]  /*dec0*/  FMNMX3.FTZ R0, R0, R211, R191, !PT ;  /* 0x000000d300007276 */ /* 0x000fe400078100bf */
        /* <DEDUP_REMOVED lines=27> */
[----:B------:R-:W-:-:S04]  /*e080*/  SHF.R.U32.HI R10, RZ, 0x8, R10 ;  /* 0x00000008ff0a7819 */ /* 0x000fc8000001160a */
[----:B------:R-:W-:Y:S02]  /*e090*/  PRMT R13, R13, 0x5410, R10 ;  /* 0x000054100d0d7816 */ /* 0x000fe4000000000a */
[----:B--2---:R-:W-:Y:S02]  /*e0a0*/  FMNMX.FTZ R218, R5, R9, !PT ;  /* 0x0000000905da7209 */ /* 0x004fe40007810000 */
[----:B------:R-:W-:Y:S01]  /*e0b0*/  PRMT R9, R0, 0x5410, R11 ;  /* 0x0000541000097816 */ /* 0x000fe2000000000b */
[----:B------:R-:W-:Y:S01]  /*e0c0*/  IMAD.MOV.U32 R11, RZ, RZ, R37 ;  /* 0x000000ffff0b7224 */ /* 0x000fe200078e0025 */
[C---:B------:R-:W-:Y:S02]  /*e0d0*/  FSETP.NEU.FTZ.AND P6, PT, R218.reuse, -INF , PT ;  /* 0xff800000da00780b */ /* 0x040fe40003fdd000 */
[----:B------:R-:W-:Y:S02]  /*e0e0*/  MOV R10, R36 ;  /* 0x00000024000a7202 */ /* 0x000fe40000000f00 */
[----:B------:R-:W-:-:S02]  /*e0f0*/  FSEL R0, R218, RZ, P6 ;  /* 0x000000ffda007208 */ /* 0x000fc40003000000 */
[----:B---3--:R-:W-:Y:S02]  /*e100*/  FMNMX.FTZ R217, R4, R7, !PT ;  /* 0x0000000704d97209 */ /* 0x008fe40007810000 */
[----:B------:R-:W-:Y:S01]  /*e110*/  HSET2.LE.AND R4, R21, R20, PT ;  /* 0x0000001415047233 */ /* 0x000fe20003803000 */
[----:B------:R-:W-:Y:S01]  /*e120*/  FADD.FTZ R19, R102, -R0 ;  /* 0x8000000066137221 */ /* 0x000fe20000010000 */
[----:B----4-:R-:W-:Y:S01]  /*e130*/  FMNMX.FTZ R222, R3, R6, !PT ;  /* 0x0000000603de7209 */ /* 0x010fe20007810000 */
[----:B-1----:R-:W-:Y:S01]  /*e140*/  FMUL.FTZ R21, R218, UR10 ;  /* 0x0000000ada157c20 */ /* 0x002fe20008410000 */
[----:B------:R-:W-:Y:S01]  /*e150*/  FSETP.NEU.FTZ.AND P5, PT, R217, -INF , PT ;  /* 0xff800000d900780b */ /* 0x000fe20003fbd000 */
[----:B------:R-:W-:Y:S01]  /*e160*/  FMUL.FTZ R19, R19, UR10 ;  /* 0x0000000a13137c20 */ /* 0x000fe20008410000 */
[----:B-----5:R-:W-:Y:S01]  /*e170*/  FMNMX.FTZ R221, R2, R8, !PT ;  /* 0x0000000802dd7209 */ /* 0x020fe20007810000 */
[C---:B------:R-:W-:Y:S01]  /*e180*/  FMUL.FTZ R36, R222.reuse, UR10 ;  /* 0x0000000ade247c20 */ /* 0x040fe20008410000 */
[----:B------:R-:W-:-:S02]  /*e190*/  FSETP.NEU.FTZ.AND P0, PT, R222, -INF , PT ;  /* 0xff800000de00780b */ /* 0x000fc40003f1d000 */
[----:B------:R-:W-:Y:S01]  /*e1a0*/  FSEL R2, R217, RZ, P5 ;  /* 0x000000ffd9027208 */ /* 0x000fe20002800000 */
[----:B------:R-:W-:Y:S01]  /*e1b0*/  FMUL.FTZ R37, R221, UR10 ;  /* 0x0000000add257c20 */ /* 0x000fe20008410000 */
[----:B------:R-:W-:Y:S02]  /*e1c0*/  FSEL R0, R222, RZ, P0 ;  /* 0x000000ffde007208 */ /* 0x000fe40000000000 */
[----:B------:R-:W-:Y:S01]  /*e1d0*/  FSEL R36, R36, RZ, P0 ;  /* 0x000000ff24247208 */ /* 0x000fe20000000000 */
[----:B------:R-:W-:Y:S01]  /*e1e0*/  FADD.FTZ R18, R101, -R2 ;  /* 0x8000000265127221 */ /* 0x000fe20000010000 */
[----:B------:R-:W-:Y:S01]  /*e1f0*/  FSETP.NEU.FTZ.AND P0, PT, R221, -INF , PT ;  /* 0xff800000dd00780b */ /* 0x000fe20003f1d000 */
[----:B------:R-:W-:Y:S01]  /*e200*/  FADD.FTZ R17, R104, -R0 ;  /* 0x8000000068117221 */ /* 0x000fe20000010000 */
[----:B------:R-:W-:Y:S01]  /*e210*/  FSEL R21, R21, RZ, P6 ;  /* 0x000000ff15157208 */ /* 0x000fe20003000000 */
[--C-:B------:R-:W-:Y:S01]  /*e220*/  FFMA.FTZ R0, R38, UR10, -R36.reuse ;  /* 0x0000000a26007c23 */ /* 0x100fe20008010824 */
[----:B------:R-:W-:Y:S01]  /*e230*/  FFMA.FTZ R2, R31, UR10, -R36 ;  /* 0x0000000a1f027c23 */ /* 0x000fe20008010824 */
[----:B------:R-:W-:Y:S01]  /*e240*/  FSEL R37, R37, RZ, P0 ;  /* 0x000000ff25257208 */ /* 0x000fe20000000000 */
[----:B------:R-:W-:Y:S01]  /*e250*/  FMUL.FTZ R38, R217, UR10 ;  /* 0x0000000ad9267c20 */ /* 0x000fe20008410000 */
[----:B------:R1:W-:Y:S01]  /*e260*/  MUFU.EX2 R102, R0 ;  /* 0x0000000000667308 */ /* 0x0003e20000000800 */
[--C-:B------:R-:W-:Y:S01]  /*e270*/  FFMA.FTZ R3, R51, UR10, -R21.reuse ;  /* 0x0000000a33037c23 */ /* 0x100fe20008010815 */
[--C-:B------:R-:W-:Y:S01]  /*e280*/  HSET2.LE.AND R6, R27, R20.reuse, PT ;  /* 0x000000141b067233 */ /* 0x100fe20003803000 */
[----:B------:R-:W-:Y:S01]  /*e290*/  FMUL.FTZ R18, R18, UR10 ;  /* 0x0000000a12127c20 */ /* 0x000fe20008410000 */
[----:B------:R2:W-:Y:S01]  /*e2a0*/  MUFU.EX2 R250, R2 ;  /* 0x0000000200fa7308 */ /* 0x0005e20000000800 */
[----:B------:R-:W-:Y:S01]  /*e2b0*/  FSEL R38, R38, RZ, P5 ;  /* 0x000000ff26267208 */ /* 0x000fe20002800000 */
[----:B------:R-:W-:Y:S01]  /*e2c0*/  FMUL.FTZ R17, R17, UR10 ;  /* 0x0000000a11117c20 */ /* 0x000fe20008410000 */
[----:B------:R-:W-:Y:S01]  /*e2d0*/  LOP3.LUT R7, R32, 0xff00ff, RZ, 0xc0, !PT ;  /* 0x00ff00ff20077812 */ /* 0x000fe200078ec0ff */
[----:B------:R3:W-:Y:S01]  /*e2e0*/  MUFU.EX2 R8, R3 ;  /* 0x0000000300087308 */ /* 0x0007e20000000800 */
[----:B------:R-:W-:Y:S01]  /*e2f0*/  IMAD.MOV.U32 R32, RZ, RZ, R178 ;  /* 0x000000ffff207224 */ /* 0x000fe200078e00b2 */
[--C-:B------:R-:W-:Y:S01]  /*e300*/  HSET2.LE.AND R9, R9, R20.reuse, PT ;  /* 0x0000001409097233 */ /* 0x100fe20003803000 */
[----:B------:R-:W-:Y:S01]  /*e310*/  FFMA.FTZ R106, R106, UR10, -R21 ;  /* 0x0000000a6a6a7c23 */ /* 0x000fe20008010815 */
[----:B------:R-:W-:Y:S01]  /*e320*/  HSET2.LE.AND R7, R7, R20, PT ;  /* 0x0000001407077233 */ /* 0x000fe20003803000 */
[----:B------:R-:W-:-:S02]  /*e330*/  IMAD.MOV.U32 R50, RZ, RZ, R32 ;  /* 0x000000ffff327224 */ /* 0x000fc400078e0020 */
[--C-:B-1----:R-:W-:Y:S01]  /*e340*/  FFMA.FTZ R0, R54, UR10, -R37.reuse ;  /* 0x0000000a36007c23 */ /* 0x102fe20008010825 */
[----:B------:R-:W1:Y:S01]  /*e350*/  MUFU.EX2 R32, R19 ;  /* 0x0000001300207308 */ /* 0x000e620000000800 */
[----:B--2---:R-:W-:-:S03]  /*e360*/  FFMA.FTZ R2, R44, UR10, -R37 ;  /* 0x0000000a2c027c23 */ /* 0x004fc60008010825 */
[----:B------:R2:W4:Y:S01]  /*e370*/  MUFU.EX2 R5, R0 ;  /* 0x0000000000057308 */ /* 0x0005220000000800 */
[----:B---3--:R-:W-:-:S03]  /*e380*/  FFMA.FTZ R3, R64, UR10, -R38 ;  /* 0x0000000a40037c23 */ /* 0x008fc60008010826 */
[----:B------:R3:W5:Y:S01]  /*e390*/  MUFU.EX2 R243, R2 ;  /* 0x0000000200f37308 */ /* 0x0007620000000800 */
[----:B------:R-:W-:-:S03]  /*e3a0*/  IMAD.MOV.U32 R64, RZ, RZ, R50 ;  /* 0x000000ffff407224 */ /* 0x000fc600078e0032 */
[----:B------:R-:W-:Y:S01]  /*e3b0*/  MUFU.EX2 R107, R3 ;  /* 0x00000003006b7308 */ /* 0x000fe20000000800 */
[-C--:B-1----:R-:W-:Y:S01]  /*e3c0*/  FMUL.FTZ R116, R116, R32.reuse ;  /* 0x0000002074747220 */ /* 0x082fe20000410000 */
[-C--:B------:R-:W-:Y:S01]  /*e3d0*/  FMUL.FTZ R117, R117, R32.reuse ;  /* 0x0000002075757220 */ /* 0x080fe20000410000 */
[-C--:B------:R-:W-:Y:S01]  /*e3e0*/  FMUL.FTZ R120, R120, R32.reuse ;  /* 0x0000002078787220 */ /* 0x080fe20000410000 */
[-C--:B------:R-:W-:Y:S01]  /*e3f0*/  FMUL.FTZ R121, R121, R32.reuse ;  /* 0x0000002079797220 */ /* 0x080fe20000410000 */
[----:B--2---:R-:W-:Y:S01]  /*e400*/  FSEL R0, R221, RZ, P0 ;  /* 0x000000ffdd007208 */ /* 0x004fe20000000000 */
[-C--:B------:R-:W-:Y:S01]  /*e410*/  FMUL.FTZ R132, R132, R32.reuse ;  /* 0x0000002084847220 */ /* 0x080fe20000410000 */
[-C--:B------:R-:W-:Y:S01]  /*e420*/  FMUL.FTZ R133, R133, R32.reuse ;  /* 0x0000002085857220 */ /* 0x080fe20000410000 */
[----:B------:R-:W-:Y:S01]  /*e430*/  FMUL.FTZ R136, R136, R32 ;  /* 0x0000002088887220 */ /* 0x000fe20000410000 */
[----:B---3--:R-:W-:Y:S01]  /*e440*/  FFMA.FTZ R2, R28, UR10, -R36 ;  /* 0x0000000a1c027c23 */ /* 0x008fe20008010824 */
[----:B------:R-:W-:Y:S01]  /*e450*/  FADD.FTZ R16, R103, -R0 ;  /* 0x8000000067107221 */ /* 0x000fe20000010000 */
[----:B------:R-:W-:Y:S01]  /*e460*/  F2FP.BF16.F32.PACK_AB R0, R250, R102 ;  /* 0x00000066fa00723e */ /* 0x000fe200000010ff */
[----:B----4-:R-:W-:Y:S01]  /*e470*/  IMAD.MOV.U32 R103, RZ, RZ, R5 ;  /* 0x000000ffff677224 */ /* 0x010fe200078e0005 */
[--C-:B------:R-:W-:Y:S01]  /*e480*/  HSET2.LE.AND R5, R14, R20.reuse, PT ;  /* 0x000000140e057233 */ /* 0x100fe20003803000 */
[----:B------:R1:W-:Y:S01]  /*e490*/  MUFU.EX2 R240, R2 ;  /* 0x0000000200f07308 */ /* 0x0003e20000000800 */
[----:B------:R-:W-:Y:S01]  /*e4a0*/  LOP3.LUT R4, R0, R4, RZ, 0xc0, !PT ;  /* 0x0000000400047212 */ /* 0x000fe200078ec0ff */
[----:B------:R-:W-:Y:S01]  /*e4b0*/  FFMA.FTZ R0, R30, UR10, -R36 ;  /* 0x0000000a1e007c23 */ /* 0x000fe20008010824 */
[----:B------:R-:W-:Y:S01]  /*e4c0*/  MOV R28, R10 ;  /* 0x0000000a001c7202 */ /* 0x000fe20000000f00 */
[----:B------:R-:W-:Y:S01]  /*e4d0*/  FMUL.FTZ R16, R16, UR10 ;  /* 0x0000000a10107c20 */ /* 0x000fe20008410000 */
[----:B------:R-:W-:Y:S01]  /*e4e0*/  HSET2.LE.AND R10, R15, R20, PT ;  /* 0x000000140f0a7233 */ /* 0x000fe20003803000 */
[----:B------:R5:W-:Y:S01]  /*e4f0*/  MUFU.EX2 R44, R0 ;  /* 0x00000000002c7308 */ /* 0x000be20000000800 */
[----:B------:R-:W-:-:S02]  /*e500*/  IMAD.MOV.U32 R30, RZ, RZ, R40 ;  /* 0x000000ffff1e7224 */ /* 0x000fc400078e0028 */
[-C--:B------:R-:W-:Y:S01]  /*e510*/  FMUL.FTZ R137, R137, R32.reuse ;  /* 0x0000002089897220 */ /* 0x080fe20000410000 */
[-C--:B------:R-:W-:Y:S01]  /*e520*/  FMUL.FTZ R148, R148, R32.reuse ;  /* 0x0000002094947220 */ /* 0x080fe20000410000 */
[----:B------:R-:W2:Y:S01]  /*e530*/  MUFU.EX2 R40, R17 ;  /* 0x0000001100287308 */ /* 0x000ea20000000800 */
[-C--:B------:R-:W-:Y:S01]  /*e540*/  FMUL.FTZ R149, R149, R32.reuse ;  /* 0x0000002095957220 */ /* 0x080fe20000410000 */
[-C--:B------:R-:W-:Y:S01]  /*e550*/  FMUL.FTZ R152, R152, R32.reuse ;  /* 0x0000002098987220 */ /* 0x080fe20000410000 */
[-C--:B------:R-:W-:Y:S01]  /*e560*/  FMUL.FTZ R153, R153, R32.reuse ;  /* 0x0000002099997220 */ /* 0x080fe20000410000 */
[----:B-1----:R-:W-:Y:S01]  /*e570*/  FFMA.FTZ R2, R33, UR10, -R37 ;  /* 0x0000000a21027c23 */ /* 0x002fe20008010825 */
[----:B------:R-:W-:Y:S02]  /*e580*/  IMAD.MOV.U32 R33, RZ, RZ, R179 ;  /* 0x000000ffff217224 */ /* 0x000fe400078e00b3 */
[-C--:B------:R-:W-:Y:S01]  /*e590*/  FMUL.FTZ R164, R164, R32.reuse ;  /* 0x00000020a4a47220 */ /* 0x080fe20000410000 */
[-C--:B------:R-:W-:Y:S01]  /*e5a0*/  FMUL.FTZ R165, R165, R32.reuse ;  /* 0x00000020a5a57220 */ /* 0x080fe20000410000 */
[----:B------:R1:W-:Y:S01]  /*e5b0*/  MUFU.EX2 R12, R2 ;  /* 0x00000002000c7308 */ /* 0x0003e20000000800 */
[----:B------:R-:W-:Y:S01]  /*e5c0*/  IMAD.MOV.U32 R51, RZ, RZ, R33 ;  /* 0x000000ffff337224 */ /* 0x000fe200078e0021 */
[----:B-----5:R-:W-:Y:S01]  /*e5d0*/  F2FP.BF16.F32.PACK_AB R0, R243, R103 ;  /* 0x00000067f300723e */ /* 0x020fe200000010ff */
[-C--:B------:R-:W-:Y:S01]  /*e5e0*/  FMUL.FTZ R168, R168, R32.reuse ;  /* 0x00000020a8a87220 */ /* 0x080fe20000410000 */
[----:B------:R-:W3:Y:S01]  /*e5f0*/  MUFU.EX2 R33, R18 ;  /* 0x0000001200217308 */ /* 0x000ee20000000800 */
[----:B------:R-:W-:Y:S01]  /*e600*/  FMUL.FTZ R169, R169, R32 ;  /* 0x00000020a9a97220 */ /* 0x000fe20000410000 */
[----:B------:R-:W-:Y:S01]  /*e610*/  LOP3.LUT R5, R0, R5, RZ, 0xc0, !PT ;  /* 0x0000000500057212 */ /* 0x000fe200078ec0ff */
[----:B------:R-:W-:Y:S01]  /*e620*/  FFMA.FTZ R0, R29, UR10, -R37 ;  /* 0x0000000a1d007c23 */ /* 0x000fe20008010825 */
[----:B------:R-:W-:Y:S01]  /*e630*/  IMAD.MOV.U32 R29, RZ, RZ, R11 ;  /* 0x000000ffff1d7224 */ /* 0x000fe200078e000b */
[----:B------:R-:W-:Y:S01]  /*e640*/  LOP3.LUT R11, R24, 0xff00ff, RZ, 0xc0, !PT ;  /* 0x00ff00ff180b7812 */ /* 0x000fe200078ec0ff */
[-C--:B--2---:R-:W-:Y:S01]  /*e650*/  FMUL.FTZ R112, R112, R40.reuse ;  /* 0x0000002870707220 */ /* 0x084fe20000410000 */
[----:B------:R2:W4:Y:S01]  /*e660*/  MUFU.EX2 R179, R0 ;  /* 0x0000000000b37308 */ /* 0x0005220000000800 */
[-C--:B------:R-:W-:Y:S01]  /*e670*/  FMUL.FTZ R113, R113, R40.reuse ;  /* 0x0000002871717220 */ /* 0x080fe20000410000 */
[-C--:B------:R-:W-:Y:S01]  /*e680*/  FMUL.FTZ R124, R124, R40.reuse ;  /* 0x000000287c7c7220 */ /* 0x080fe20000410000 */
[----:B-1----:R-:W-:Y:S01]  /*e690*/  FFMA.FTZ R2, R55, UR10, -R21 ;  /* 0x0000000a37027c23 */ /* 0x002fe20008010815 */
[----:B------:R-:W-:Y:S01]  /*e6a0*/  HSET2.LE.AND R11, R11, R20, PT ;  /* 0x000000140b0b7233 */ /* 0x000fe20003803000 */
[-C--:B------:R-:W-:Y:S01]  /*e6b0*/  FMUL.FTZ R125, R125, R40.reuse ;  /* 0x000000287d7d7220 */ /* 0x080fe20000410000 */
[----:B------:R-:W-:Y:S01]  /*e6c0*/  FMUL.FTZ R128, R128, R40 ;  /* 0x0000002880807220 */ /* 0x000fe20000410000 */
[----:B------:R1:W-:Y:S01]  /*e6d0*/  MUFU.EX2 R241, R2 ;  /* 0x0000000200f17308 */ /* 0x0003e20000000800 */
[-C--:B---3--:R-:W-:Y:S01]  /*e6e0*/  FMUL.FTZ R118, R118, R33.reuse ;  /* 0x0000002176767220 */ /* 0x088fe20000410000 */
[-C--:B------:R-:W-:Y:S01]  /*e6f0*/  FMUL.FTZ R119, R119, R33.reuse ;  /* 0x0000002177777220 */ /* 0x080fe20000410000 */
[-C--:B------:R-:W-:Y:S01]  /*e700*/  FMUL.FTZ R122, R122, R33.reuse ;  /* 0x000000217a7a7220 */ /* 0x080fe20000410000 */
        /* <DEDUP_REMOVED lines=9> */
[----:B------:R-:W-:-:S02]  /*e7a0*/  IMAD.MOV.U32 R60, RZ, RZ, R41 ;  /* 0x000000ffff3c7224 */ /* 0x000fc400078e0029 */
[----:B-1----:R-:W-:Y:S01]  /*e7b0*/  FFMA.FTZ R2, R48, UR10, -R38 ;  /* 0x0000000a30027c23 */ /* 0x002fe20008010826 */
[----:B------:R-:W-:Y:S01]  /*e7c0*/  MOV R41, R39 ;  /* 0x0000002700297202 */ /* 0x000fe20000000f00 */
[----:B------:R4:W-:Y:S01]  /*e7d0*/  MUFU.EX2 R235, R0 ;  /* 0x0000000000eb7308 */ /* 0x0009e20000000800 */
[----:B------:R-:W-:Y:S02]  /*e7e0*/  IMAD.MOV.U32 R48, RZ, RZ, R52 ;  /* 0x000000ffff307224 */ /* 0x000fe400078e0034 */
[-C--:B------:R-:W-:Y:S01]  /*e7f0*/  FMUL.FTZ R138, R138, R33.reuse ;  /* 0x000000218a8a7220 */ /* 0x080fe20000410000 */
[----:B------:R-:W-:Y:S01]  /*e800*/  FMUL.FTZ R139, R139, R33 ;  /* 0x000000218b8b7220 */ /* 0x000fe20000410000 */
[----:B------:R1:W-:Y:S01]  /*e810*/  MUFU.EX2 R242, R2 ;  /* 0x0000000200f27308 */ /* 0x0003e20000000800 */
[----:B------:R-:W-:Y:S01]  /*e820*/  IMAD.MOV.U32 R104, RZ, RZ, R41 ;  /* 0x000000ffff687224 */ /* 0x000fe200078e0029 */
[----:B------:R-:W-:Y:S01]  /*e830*/  MOV R65, R51 ;  /* 0x0000003300417202 */ /* 0x000fe20000000f00 */
[-C--:B------:R-:W-:Y:S01]  /*e840*/  FMUL.FTZ R150, R150, R33.reuse ;  /* 0x0000002196967220 */ /* 0x080fe20000410000 */
[----:B------:R-:W2:Y:S01]  /*e850*/  MUFU.EX2 R39, R16 ;  /* 0x0000001000277308 */ /* 0x000ea20000000800 */
[-C--:B------:R-:W-:Y:S01]  /*e860*/  FMUL.FTZ R151, R151, R33.reuse ;  /* 0x0000002197977220 */ /* 0x080fe20000410000 */
[-C--:B------:R-:W-:Y:S01]  /*e870*/  FMUL.FTZ R144, R144, R40.reuse ;  /* 0x0000002890907220 */ /* 0x080fe20000410000 */
[-C--:B------:R-:W-:Y:S01]  /*e880*/  FMUL.FTZ R145, R145, R40.reuse ;  /* 0x0000002891917220 */ /* 0x080fe20000410000 */
[-C--:B------:R-:W-:Y:S01]  /*e890*/  FMUL.FTZ R156, R156, R40.reuse ;  /* 0x000000289c9c7220 */ /* 0x080fe20000410000 */
[----:B------:R-:W-:Y:S01]  /*e8a0*/  FMUL.FTZ R157, R157, R40 ;  /* 0x000000289d9d7220 */ /* 0x000fe20000410000 */
[----:B----4-:R-:W-:Y:S01]  /*e8b0*/  F2FP.BF16.F32.PACK_AB R0, R179, R12 ;  /* 0x0000000cb300723e */ /* 0x010fe200000010ff */
[-C--:B------:R-:W-:Y:S01]  /*e8c0*/  FMUL.FTZ R154, R154, R33.reuse ;  /* 0x000000219a9a7220 */ /* 0x080fe20000410000 */
[-C--:B------:R-:W-:Y:S01]  /*e8d0*/  FMUL.FTZ R155, R155, R33.reuse ;  /* 0x000000219b9b7220 */ /* 0x080fe20000410000 */
[----:B------:R-:W-:Y:S01]  /*e8e0*/  FMUL.FTZ R166, R166, R33 ;  /* 0x00000021a6a67220 */ /* 0x000fe20000410000 */
[----:B------:R-:W-:Y:S01]  /*e8f0*/  LOP3.LUT R7, R0, R7, RZ, 0xc0, !PT ;  /* 0x0000000700077212 */ /* 0x000fe200078ec0ff */
[--C-:B------:R-:W-:Y:S01]  /*e900*/  FFMA.FTZ R0, R62, UR10, -R21.reuse ;  /* 0x0000000a3e007c23 */ /* 0x100fe20008010815 */
[----:B------:R-:W-:Y:S01]  /*e910*/  MOV R62, R8 ;  /* 0x00000008003e7202 */ /* 0x000fe20000000f00 */
[----:B-1----:R-:W-:Y:S01]  /*e920*/  FFMA.FTZ R2, R61, UR10, -R21 ;  /* 0x0000000a3d027c23 */ /* 0x002fe20008010815 */
[----:B------:R-:W-:Y:S01]  /*e930*/  HSET2.LE.AND R8, R13, R20, PT ;  /* 0x000000140d087233 */ /* 0x000fe20003803000 */
[----:B------:R-:W-:Y:S01]  /*e940*/  IMAD.MOV.U32 R61, RZ, RZ, R12 ;  /* 0x000000ffff3d7224 */ /* 0x000fe200078e000c */
[----:B------:R1:W-:Y:S01]  /*e950*/  MUFU.EX2 R101, R0 ;  /* 0x0000000000657308 */ /* 0x0003e20000000800 */
[----:B------:R-:W3:Y:S01]  /*e960*/  LDSM.16.MT88.4 R12, [R108+0x9000] ;  /* 0x009000006c0c783b */ /* 0x000ee20000004200 */
[-C--:B--2---:R-:W-:Y:S01]  /*e970*/  FMUL.FTZ R114, R114, R39.reuse ;  /* 0x0000002772727220 */ /* 0x084fe20000410000 */
[-C--:B------:R-:W-:Y:S01]  /*e980*/  FMUL.FTZ R115, R115, R39.reuse ;  /* 0x0000002773737220 */ /* 0x080fe20000410000 */
[----:B------:R2:W4:Y:S01]  /*e990*/  MUFU.EX2 R178, R2 ;  /* 0x0000000200b27308 */ /* 0x0005220000000800 */
        /* <DEDUP_REMOVED lines=10> */
[----:B------:R-:W-:Y:S01]  /*ea40*/  FMUL.FTZ R159, R159, R39 ;  /* 0x000000279f9f7220 */ /* 0x000fe20000410000 */
[----:B------:R-:W-:Y:S01]  /*ea50*/  IMAD.MOV.U32 R3, RZ, RZ, R62 ;  /* 0x000000ffff037224 */ /* 0x000fe200078e003e */
[----:B------:R-:W1:Y:S01]  /*ea60*/  LDSM.16.MT88.4 R16, [R108+0xb000] ;  /* 0x00b000006c10783b */ /* 0x000e620000004200 */
[----:B--2---:R-:W-:Y:S01]  /*ea70*/  FFMA.FTZ R2, R63, UR10, -R38 ;  /* 0x0000000a3f027c23 */ /* 0x004fe20008010826 */
[----:B------:R-:W-:Y:S01]  /*ea80*/  LOP3.LUT R10, R0, R10, RZ, 0xc0, !PT ;  /* 0x0000000a000a7212 */ /* 0x000fe200078ec0ff */
[----:B------:R-:W-:Y:S01]  /*ea90*/  FMUL.FTZ R167, R167, R33 ;  /* 0x00000021a7a77220 */ /* 0x000fe20000410000 */
[----:B------:R-:W-:Y:S01]  /*eaa0*/  F2FP.BF16.F32.PACK_AB R0, R242, R235 ;  /* 0x000000ebf200723e */ /* 0x000fe200000010ff */
[----:B------:R-:W2:Y:S01]  /*eab0*/  MUFU.EX2 R31, R2 ;  /* 0x00000002001f7308 */ /* 0x000ea20000000800 */
[-C--:B------:R-:W-:Y:S01]  /*eac0*/  FMUL.FTZ R160, R160, R40.reuse ;  /* 0x00000028a0a07220 */ /* 0x080fe20000410000 */
[-C--:B------:R-:W-:Y:S01]  /*ead0*/  FMUL.FTZ R161, R161, R40.reuse ;  /* 0x00000028a1a17220 */ /* 0x080fe20000410000 */
[----:B------:R-:W-:Y:S01]  /*eae0*/  LOP3.LUT R11, R0, R11, RZ, 0xc0, !PT ;  /* 0x0000000b000b7212 */ /* 0x000fe200078ec0ff */
[----:B------:R-:W-:Y:S01]  /*eaf0*/  FMUL.FTZ R162, R162, R39 ;  /* 0x00000027a2a27220 */ /* 0x000fe20000410000 */
[----:B----4-:R-:W-:Y:S01]  /*eb00*/  F2FP.BF16.F32.PACK_AB R0, R178, R101 ;  /* 0x00000065b200723e */ /* 0x010fe200000010ff */
[-C--:B------:R-:W-:Y:S01]  /*eb10*/  FMUL.FTZ R163, R163, R39.reuse ;  /* 0x00000027a3a37220 */ /* 0x080fe20000410000 */
[-C--:B------:R-:W-:Y:S01]  /*eb20*/  FMUL.FTZ R172, R172, R40.reuse ;  /* 0x00000028acac7220 */ /* 0x080fe20000410000 */
[----:B------:R-:W-:Y:S01]  /*eb30*/  FMUL.FTZ R173, R173, R40 ;  /* 0x00000028adad7220 */ /* 0x000fe20000410000 */
[----:B------:R-:W-:Y:S01]  /*eb40*/  LOP3.LUT R8, R0, R8, RZ, 0xc0, !PT ;  /* 0x0000000800087212 */ /* 0x000fe200078ec0ff */
[-C--:B------:R-:W-:Y:S01]  /*eb50*/  FMUL.FTZ R174, R174, R39.reuse ;  /* 0x00000027aeae7220 */ /* 0x080fe20000410000 */
[----:B------:R-:W-:Y:S01]  /*eb60*/  FMUL.FTZ R175, R175, R39 ;  /* 0x00000027afaf7220 */ /* 0x000fe20000410000 */
[-C--:B------:R-:W-:Y:S01]  /*eb70*/  FMUL.FTZ R170, R170, R33.reuse ;  /* 0x00000021aaaa7220 */ /* 0x080fe20000410000 */
[----:B------:R-:W-:Y:S01]  /*eb80*/  FMUL.FTZ R171, R171, R33 ;  /* 0x00000021abab7220 */ /* 0x000fe20000410000 */
[----:B--2---:R-:W-:Y:S01]  /*eb90*/  F2FP.BF16.F32.PACK_AB R0, R31, R107 ;  /* 0x0000006b1f00723e */ /* 0x004fe200000010ff */
[----:B------:R-:W-:-:S02]  /*eba0*/  IMAD.MOV.U32 R2, RZ, RZ, R60 ;  /* 0x000000ffff027224 */ /* 0x000fc400078e003c */
[-C--:B------:R-:W-:Y:S01]  /*ebb0*/  FMUL.FTZ R68, R68, R32.reuse ;  /* 0x0000002044447220 */ /* 0x080fe20000410000 */
[----:B------:R-:W-:Y:S01]  /*ebc0*/  FMUL.FTZ R69, R69, R32 ;  /* 0x0000002045457220 */ /* 0x000fe20000410000 */
[----:B------:R-:W-:Y:S01]  /*ebd0*/  LOP3.LUT R9, R0, R9, RZ, 0xc0, !PT ;  /* 0x0000000900097212 */ /* 0x000fe200078ec0ff */
[----:B------:R-:W-:Y:S01]  /*ebe0*/  IMAD.MOV.U32 R0, RZ, RZ, 0x20 ;  /* 0x00000020ff007424 */ /* 0x000fe200078e00ff */
[-C--:B---3--:R-:W-:Y:S01]  /*ebf0*/  HMMA.16816.F32.BF16 R112, R4, R12.reuse, R112 ;  /* 0x0000000c0470723c */ /* 0x088fe20000041870 */
[-C--:B------:R-:W-:Y:S01]  /*ec00*/  FMUL.FTZ R70, R70, R33.reuse ;  /* 0x0000002146467220 */ /* 0x080fe20000410000 */
[----:B------:R-:W-:Y:S01]  /*ec10*/  FMUL.FTZ R71, R71, R33 ;  /* 0x0000002147477220 */ /* 0x000fe20000410000 */
[-C--:B------:R-:W-:Y:S01]  /*ec20*/  FMUL.FTZ R72, R72, R40.reuse ;  /* 0x0000002848487220 */ /* 0x080fe20000410000 */
[----:B------:R-:W-:Y:S01]  /*ec30*/  SEL R0, R0, 0xffffffe0, !P4 ;  /* 0xffffffe000007807 */ /* 0x000fe20006000000 */
[----:B------:R-:W-:Y:S01]  /*ec40*/  FMUL.FTZ R73, R73, R40 ;  /* 0x0000002849497220 */ /* 0x000fe20000410000 */
[-C--:B------:R-:W-:Y:S01]  /*ec50*/  FMUL.FTZ R74, R74, R39.reuse ;  /* 0x000000274a4a7220 */ /* 0x080fe20000410000 */
[----:B------:R-:W-:Y:S01]  /*ec60*/  FMUL.FTZ R75, R75, R39 ;  /* 0x000000274b4b7220 */ /* 0x000fe20000410000 */
[----:B------:R-:W-:Y:S01]  /*ec70*/  HMMA.16816.F32.BF16 R116, R8, R12, R116 ;  /* 0x0000000c0874723c */ /* 0x000fe20000041874 */
[----:B------:R-:W-:-:S02]  /*ec80*/  IMAD.IADD R41, R0, 0x1, R108 ;  /* 0x0000000100297824 */ /* 0x000fc400078e026c */
[-C--:B------:R-:W-:Y:S01]  /*ec90*/  FMUL.FTZ R76, R76, R40.reuse ;  /* 0x000000284c4c7220 */ /* 0x080fe20000410000 */
[-C--:B------:R-:W-:Y:S01]  /*eca0*/  FMUL.FTZ R77, R77, R40.reuse ;  /* 0x000000284d4d7220 */ /* 0x080fe20000410000 */
[-C--:B------:R-:W-:Y:S01]  /*ecb0*/  FMUL.FTZ R88, R88, R40.reuse ;  /* 0x0000002858587220 */ /* 0x080fe20000410000 */
[-C--:B------:R-:W-:Y:S01]  /*ecc0*/  FMUL.FTZ R89, R89, R40.reuse ;  /* 0x0000002859597220 */ /* 0x080fe20000410000 */
[-C--:B------:R-:W-:Y:S01]  /*ecd0*/  FMUL.FTZ R78, R78, R39.reuse ;  /* 0x000000274e4e7220 */ /* 0x080fe20000410000 */
[-C--:B------:R-:W-:Y:S01]  /*ece0*/  FMUL.FTZ R79, R79, R39.reuse ;  /* 0x000000274f4f7220 */ /* 0x080fe20000410000 */
[-C--:B------:R-:W-:Y:S01]  /*ecf0*/  HMMA.16816.F32.BF16 R124, R4, R14.reuse, R124 ;  /* 0x0000000e047c723c */ /* 0x080fe2000004187c */
[-C--:B------:R-:W-:Y:S01]  /*ed00*/  FMUL.FTZ R92, R92, R40.reuse ;  /* 0x000000285c5c7220 */ /* 0x080fe20000410000 */
[----:B------:R-:W-:Y:S01]  /*ed10*/  FMUL.FTZ R93, R93, R40 ;  /* 0x000000285d5d7220 */ /* 0x000fe20000410000 */
[-C--:B------:R-:W-:Y:S01]  /*ed20*/  FMUL.FTZ R90, R90, R39.reuse ;  /* 0x000000275a5a7220 */ /* 0x080fe20000410000 */
[-C--:B------:R-:W-:Y:S01]  /*ed30*/  FMUL.FTZ R91, R91, R39.reuse ;  /* 0x000000275b5b7220 */ /* 0x080fe20000410000 */
[-C--:B------:R-:W-:Y:S01]  /*ed40*/  FMUL.FTZ R94, R94, R39.reuse ;  /* 0x000000275e5e7220 */ /* 0x080fe20000410000 */
[----:B------:R-:W-:Y:S01]  /*ed50*/  FMUL.FTZ R95, R95, R39 ;  /* 0x000000275f5f7220 */ /* 0x000fe20000410000 */
[----:B------:R-:W-:Y:S01]  /*ed60*/  FMUL.FTZ R80, R80, R32 ;  /* 0x0000002050507220 */ /* 0x000fe20000410000 */
[----:B------:R-:W-:Y:S01]  /*ed70*/  HMMA.16816.F32.BF16 R52, R8, R14, R120 ;  /* 0x0000000e0834723c */ /* 0x000fe20000041878 */
[----:B------:R-:W2:Y:S01]  /*ed80*/  LDSM.16.MT88.4 R12, [R41+0x9000] ;  /* 0x00900000290c783b */ /* 0x000ea20000004200 */
[----:B------:R-:W-:-:S02]  /*ed90*/  IMAD.MOV.U32 R120, RZ, RZ, R48 ;  /* 0x000000ffff787224 */ /* 0x000fc400078e0030 */
[-C--:B------:R-:W-:Y:S01]  /*eda0*/  FMUL.FTZ R81, R81, R32.reuse ;  /* 0x0000002051517220 */ /* 0x080fe20000410000 */
[----:B------:R-:W-:Y:S02]  /*edb0*/  IMAD.MOV.U32 R121, RZ, RZ, R49 ;  /* 0x000000ffff797224 */ /* 0x000fe400078e0031 */
[-C--:B------:R-:W-:Y:S01]  /*edc0*/  FMUL.FTZ R82, R82, R33.reuse ;  /* 0x0000002152527220 */ /* 0x080fe20000410000 */
[----:B------:R-:W-:Y:S02]  /*edd0*/  IMAD.MOV.U32 R123, RZ, RZ, R178 ;  /* 0x000000ffff7b7224 */ /* 0x000fe400078e00b2 */
[-C--:B------:R-:W-:Y:S01]  /*ede0*/  FMUL.FTZ R83, R83, R33.reuse ;  /* 0x0000002153537220 */ /* 0x080fe20000410000 */
[----:B------:R-:W-:Y:S01]  /*edf0*/  VIADD R178, R244, 0x1715609d ;  /* 0x1715609df4b27836 */ /* 0x000fe20000000000 */
[-C--:B-1----:R-:W-:Y:S01]  /*ee00*/  HMMA.16816.F32.BF16 R68, R8, R16.reuse, R68 ;  /* 0x000000100844723c */ /* 0x082fe20000041844 */
        /* <DEDUP_REMOVED lines=8> */
[----:B------:R-:W-:Y:S01]  /*ee90*/  IMAD.MOV.U32 R17, RZ, RZ, R2 ;  /* 0x000000ffff117224 */ /* 0x000fe200078e0002 */
[----:B------:R-:W-:Y:S01]  /*eea0*/  LOP3.LUT R2, R178, R46, R25, 0x96, !PT ;  /* 0x0000002eb2027212 */ /* 0x000fe200078e9619 */
[----:B------:R-:W-:Y:S01]  /*eeb0*/  FMUL.FTZ R99, R99, R33 ;  /* 0x0000002163637220 */ /* 0x000fe20000410000 */
[----:B------:R-:W-:-:S02]  /*eec0*/  MOV R16, R3 ;  /* 0x0000000300107202 */ /* 0x000fc40000000f00 */
[----:B------:R-:W-:Y:S01]  /*eed0*/  LOP3.LUT R0, R178, R238, R111, 0x96, !PT ;  /* 0x000000eeb2007212 */ /* 0x000fe200078e966f */
[----:B------:R-:W-:Y:S01]  /*eee0*/  IMAD.WIDE.U32 R2, R2, -0x2daee0ad, RZ ;  /* 0xd2511f5302027825 */ /* 0x000fe200078e00ff */
[----:B------:R-:W-:Y:S01]  /*eef0*/  HMMA.16816.F32.BF16 R76, R4, R18, R76 ;  /* 0x00000012044c723c */ /* 0x000fe2000004184c */
[----:B------:R-:W-:Y:S02]  /*ef00*/  MOV R122, R252 ;  /* 0x000000fc007a7202 */ /* 0x000fe40000000f00 */
[----:B------:R-:W-:-:S05]  /*ef10*/  IMAD.MOV.U32 R110, RZ, RZ, R16 ;  /* 0x000000ffff6e7224 */ /* 0x000fca00078e0010 */
[----:B------:R-:W-:Y:S01]  /*ef20*/  HMMA.16816.F32.BF16 R80, R8, R18, R80 ;  /* 0x000000120850723c */ /* 0x000fe20000041850 */
[----:B------:R-:W-:Y:S02]  /*ef30*/  IMAD.MOV.U32 R19, RZ, RZ, R30 ;  /* 0x000000ffff137224 */ /* 0x000fe400078e001e */
[----:B------:R-:W-:Y:S02]  /*ef40*/  IMAD.MOV.U32 R30, RZ, RZ, R248 ;  /* 0x000000ffff1e7224 */ /* 0x000fe400078e00f8 */
[----:B------:R-:W-:-:S03]  /*ef50*/  IMAD.MOV.U32 R18, RZ, RZ, R242 ;  /* 0x000000ffff127224 */ /* 0x000fc600078e00f2 */
[-C--:B--2---:R-:W-:Y:S01]  /*ef60*/  HMMA.16816.F32.BF16 R48, R8, R12.reuse, R132 ;  /* 0x0000000c0830723c */ /* 0x084fe20000041884 */
[----:B------:R-:W-:Y:S01]  /*ef70*/  MOV R135, R61 ;  /* 0x0000003d00877202 */ /* 0x000fe20000000f00 */
[----:B------:R-:W-:Y:S02]  /*ef80*/  IMAD.MOV.U32 R134, RZ, RZ, R179 ;  /* 0x000000ffff867224 */ /* 0x000fe400078e00b3 */
[----:B------:R-:W-:Y:S01]  /*ef90*/  VIADD R179, R245, 0x646e171e ;  /* 0x646e171ef5b37836 */ /* 0x000fe20000000000 */
[----:B------:R-:W-:Y:S01]  /*efa0*/  MOV R111, R135 ;  /* 0x00000087006f7202 */ /* 0x000fe20000000f00 */
[----:B------:R-:W-:Y:S02]  /*efb0*/  IMAD.MOV.U32 R133, RZ, RZ, R240 ;  /* 0x000000ffff857224 */ /* 0x000fe400078e00f0 */
[----:B------:R-:W-:Y:S01]  /*efc0*/  HMMA.16816.F32.BF16 R128, R4, R12, R128 ;  /* 0x0000000c0480723c */ /* 0x000fe20000041880 */
[----:B------:R-:W-:-:S07]  /*efd0*/  IMAD.MOV.U32 R135, RZ, RZ, R44 ;  /* 0x000000ffff877224 */ /* 0x000fce00078e002c */
[-C--:B------:R-:W-:Y:S08]  /*efe0*/  HMMA.16816.F32.BF16 R140, R4, R14.reuse, R140 ;  /* 0x0000000e048c723c */ /* 0x080ff0000004188c */
[C---:B------:R-:W-:Y:S01]  /*eff0*/  HMMA.16816.F32.BF16 R136, R8.reuse, R14, R136 ;  /* 0x0000000e0888723c */ /* 0x040fe20000041888 */
[----:B------:R-:W1:Y:S07]  /*f000*/  LDSM.16.MT88.4 R12, [R108+0xa000] ;  /* 0x00a000006c0c783b */ /* 0x000e6e0000004200 */
[-C--:B-1----:R-:W-:Y:S08]  /*f010*/  HMMA.16816.F32.BF16 R148, R8, R12.reuse, R148 ;  /* 0x0000000c0894723c */ /* 0x082ff00000041894 */
[C---:B------:R-:W-:Y:S08]  /*f020*/  HMMA.16816.F32.BF16 R144, R4.reuse, R12, R144 ;  /* 0x0000000c0490723c */ /* 0x040ff00000041890 */
[-C--:B------:R-:W-:Y:S08]  /*f030*/  HMMA.16816.F32.BF16 R156, R4, R14.reuse, R156 ;  /* 0x0000000e049c723c */ /* 0x080ff0000004189c */
[----:B------:R-:W-:Y:S01]  /*f040*/  HMMA.16816.F32.BF16 R60, R8, R14, R152 ;  /* 0x0000000e083c723c */ /* 0x000fe20000041898 */
[----:B------:R-:W1:Y:S01]  /*f050*/  LDSM.16.MT88.4 R12, [R41+0xa000] ;  /* 0x00a00000290c783b */ /* 0x000e620000004200 */
[----:B------:R-:W-:Y:S01]  /*f060*/  IMAD.MOV.U32 R155, RZ, RZ, R251 ;  /* 0x000000ffff9b7224 */ /* 0x000fe200078e00fb */
[----:B------:R-:W-:Y:S01]  /*f070*/  MOV R154, R31 ;  /* 0x0000001f009a7202 */ /* 0x000fe20000000f00 */
[----:B------:R-:W-:Y:S01]  /*f080*/  IMAD.MOV.U32 R153, RZ, RZ, R250 ;  /* 0x000000ffff997224 */ /* 0x000fe200078e00fa */
[----:B------:R-:W-:Y:S01]  /*f090*/  MOV R31, R249 ;  /* 0x000000f9001f7202 */ /* 0x000fe20000000f00 */
[----:B------:R-:W-:-:S02]  /*f0a0*/  IMAD.MOV.U32 R152, RZ, RZ, R243 ;  /* 0x000000ffff987224 */ /* 0x000fc400078e00f3 */
[-C--:B-1----:R-:W-:Y:S08]  /*f0b0*/  HMMA.16816.F32.BF16 R164, R8, R12.reuse, R164 ;  /* 0x0000000c08a4723c */ /* 0x082ff000000418a4 */
[C---:B------:R-:W-:Y:S08]  /*f0c0*/  HMMA.16816.F32.BF16 R160, R4.reuse, R12, R160 ;  /* 0x0000000c04a0723c */ /* 0x040ff000000418a0 */
[-C--:B------:R-:W-:Y:S08]  /*f0d0*/  HMMA.16816.F32.BF16 R172, R4, R14.reuse, R172 ;  /* 0x0000000e04ac723c */ /* 0x080ff000000418ac */
[----:B------:R-:W-:Y:S01]  /*f0e0*/  HMMA.16816.F32.BF16 R168, R8, R14, R168 ;  /* 0x0000000e08a8723c */ /* 0x000fe200000418a8 */
[----:B------:R-:W1:Y:S07]  /*f0f0*/  LDSM.16.MT88.4 R12, [R41+0xb000] ;  /* 0x00b00000290c783b */ /* 0x000e6e0000004200 */
[C---:B-1----:R-:W-:Y:S08]  /*f100*/  HMMA.16816.F32.BF16 R88, R4.reuse, R12, R88 ;  /* 0x0000000c0458723c */ /* 0x042ff00000041858 */
[----:B------:R-:W-:Y:S01]  /*f110*/  HMMA.16816.F32.BF16 R92, R4, R14, R92 ;  /* 0x0000000e045c723c */ /* 0x000fe2000004185c */
[----:B------:R-:W-:-:S02]  /*f120*/  LOP3.LUT R4, R179, R26, R3, 0x96, !PT ;  /* 0x0000001ab3047212 */ /* 0x000fc400078e9603 */
[----:B------:R-:W-:Y:S02]  /*f130*/  MOV R6, R2 ;  /* 0x0000000200067202 */ /* 0x000fe40000000f00 */
[----:B------:R-:W-:Y:S02]  /*f140*/  PRMT R7, R2, 0x7772, RZ ;  /* 0x0000777202077816 */ /* 0x000fe400000000ff */
[----:B------:R-:W-:Y:S01]  /*f150*/  LOP3.LUT R6, R6, 0xff, RZ, 0xc0, !PT ;  /* 0x000000ff06067812 */ /* 0x000fe200078ec0ff */
[----:B------:R-:W-:Y:S01]  /*f160*/  HMMA.16816.F32.BF16 R84, R8, R12, R84 ;  /* 0x0000000c0854723c */ /* 0x000fe20000041854 */
[----:B------:R-:W-:-:S07]  /*f170*/  MOV R13, R241 ;  /* 0x000000f1000d7202 */ /* 0x000fce0000000f00 */
[----:B------:R-:W-:Y:S01]  /*f180*/  HMMA.16816.F32.BF16 R96, R8, R14, R96 ;  /* 0x0000000e0860723c */ /* 0x000fe20000041860 */
[C---:B------:R-:W-:Y:S01]  /*f190*/  PRMT R10, R2.reuse, 0x7771, RZ ;  /* 0x00007771020a7816 */ /* 0x040fe200000000ff */
[----:B------:R-:W-:Y:S01]  /*f1a0*/  IMAD.MOV.U32 R14, RZ, RZ, R246 ;  /* 0x000000ffff0e7224 */ /* 0x000fe200078e00f6 */
[----:B------:R-:W-:Y:S01]  /*f1b0*/  PRMT R9, R2, 0x7773, RZ ;  /* 0x0000777302097816 */ /* 0x000fe200000000ff */
[----:B------:R-:W-:Y:S01]  /*f1c0*/  IMAD.WIDE.U32 R2, R0, -0x2daee0ad, RZ ;  /* 0xd2511f5300027825 */ /* 0x000fe200078e00ff */
[----:B------:R-:W-:Y:S02]  /*f1d0*/  PRMT R10, R6, 0x5410, R10 ;  /* 0x00005410060a7816 */ /* 0x000fe4000000000a */
[----:B------:R-:W-:Y:S01]  /*f1e0*/  PRMT R9, R7, 0x5410, R9 ;  /* 0x0000541007097816 */ /* 0x000fe20000000009 */
[----:B------:R-:W-:Y:S01]  /*f1f0*/  IMAD.MOV.U32 R5, RZ, RZ, R2 ;  /* 0x000000ffff057224 */ /* 0x000fe200078e0002 */
[----:B------:R-:W-:Y:S02]  /*f200*/  LOP3.LUT R0, R179, R236, R3, 0x96, !PT ;  /* 0x000000ecb3007212 */ /* 0x000fe400078e9603 */
[----:B------:R-:W-:-:S02]  /*f210*/  PRMT R8, R2, 0x7771, RZ ;  /* 0x0000777102087816 */ /* 0x000fc400000000ff */
[C---:B------:R-:W-:Y:S02]  /*f220*/  PRMT R3, R2.reuse, 0x7773, RZ ;  /* 0x0000777302037816 */ /* 0x040fe400000000ff */
[----:B------:R-:W-:Y:S02]  /*f230*/  PRMT R2, R2, 0x7772, RZ ;  /* 0x0000777202027816 */ /* 0x000fe400000000ff */
[----:B------:R-:W-:Y:S02]  /*f240*/  LOP3.LUT R7, R5, 0xff, RZ, 0xc0, !PT ;  /* 0x000000ff05077812 */ /* 0x000fe400078ec0ff */
[----:B------:R-:W-:Y:S02]  /*f250*/  PRMT R5, R0, 0x7632, R5 ;  /* 0x0000763200057816 */ /* 0x000fe40000000005 */
[----:B------:R-:W-:Y:S02]  /*f260*/  PRMT R11, R2, 0x5410, R3 ;  /* 0x00005410020b7816 */ /* 0x000fe40000000003 */
[----:B------:R-:W-:-:S02]  /*f270*/  LOP3.LUT R2, R0, 0xffff, RZ, 0xc0, !PT ;  /* 0x0000ffff00027812 */ /* 0x000fc400078ec0ff */
[----:B------:R-:W-:Y:S02]  /*f280*/  LOP3.LUT R6, R0, 0xff, RZ, 0xc0, !PT ;  /* 0x000000ff00067812 */ /* 0x000fe400078ec0ff */
[----:B------:R-:W-:Y:S02]  /*f290*/  SHF.R.U32.HI R3, RZ, 0x18, R0 ;  /* 0x00000018ff037819 */ /* 0x000fe40000011600 */
[----:B------:R-:W-:Y:S02]  /*f2a0*/  LOP3.LUT R0, R5, 0xff, RZ, 0xc0, !PT ;  /* 0x000000ff05007812 */ /* 0x000fe400078ec0ff */
[----:B------:R-:W-:Y:S02]  /*f2b0*/  SHF.R.U32.HI R2, RZ, 0x8, R2 ;  /* 0x00000008ff027819 */ /* 0x000fe40000011602 */
[----:B------:R-:W-:Y:S01]  /*f2c0*/  PRMT R26, R0, 0x5410, R3 ;  /* 0x00005410001a7816 */ /* 0x000fe20000000003 */
[----:B------:R-:W-:Y:S01]  /*f2d0*/  FFMA.FTZ R3, R100, UR10, -R36 ;  /* 0x0000000a64037c23 */ /* 0x000fe20008010824 */
[----:B------:R-:W-:Y:S01]  /*f2e0*/  LOP3.LUT R0, R4, 0xffff, RZ, 0xc0, !PT ;  /* 0x0000ffff04007812 */ /* 0x000fe200078ec0ff */
[----:B------:R-:W-:Y:S01]  /*f2f0*/  IMAD.MOV.U32 R100, RZ, RZ, R13 ;  /* 0x000000ffff647224 */ /* 0x000fe200078e000d */
[----:B------:R-:W-:Y:S01]  /*f300*/  PRMT R12, R6, 0x5410, R2 ;  /* 0x00005410060c7816 */ /* 0x000fe20000000002 */
[----:B------:R1:W-:Y:S01]  /*f310*/  MUFU.EX2 R252, R3 ;  /* 0x0000000300fc7308 */ /* 0x0003e20000000800 */
[----:B------:R-:W-:-:S02]  /*f320*/  SHF.R.U32.HI R0, RZ, 0x8, R0 ;  /* 0x00000008ff007819 */ /* 0x000fc40000011600 */
[----:B------:R-:W-:Y:S02]  /*f330*/  LOP3.LUT R2, R4, 0xff, RZ, 0xc0, !PT ;  /* 0x000000ff04027812 */ /* 0x000fe400078ec0ff */
[----:B------:R-:W-:Y:S02]  /*f340*/  PRMT R8, R7, 0x5410, R8 ;  /* 0x0000541007087816 */ /* 0x000fe40000000008 */
[----:B------:R-:W-:Y:S01]  /*f350*/  PRMT R25, R2, 0x5410, R0 ;  /* 0x0000541002197816 */ /* 0x000fe20000000000 */
[----:B------:R-:W-:Y:S01]  /*f360*/  FFMA.FTZ R2, R105, UR10, -R36 ;  /* 0x0000000a69027c23 */ /* 0x000fe20008010824 */
[----:B------:R-:W-:Y:S01]  /*f370*/  PRMT R0, R4, 0x7632, R0 ;  /* 0x0000763204007816 */ /* 0x000fe20000000000 */
[----:B------:R-:W-:Y:S01]  /*f380*/  IMAD.MOV.U32 R105, RZ, RZ, R18 ;  /* 0x000000ffff697224 */ /* 0x000fe200078e0012 */
[----:B------:R-:W-:Y:S01]  /*f390*/  SHF.R.U32.HI R4, RZ, 0x18, R4 ;  /* 0x00000018ff047819 */ /* 0x000fe20000011604 */
[----:B------:R2:W3:Y:S01]  /*f3a0*/  MUFU.EX2 R132, R2 ;  /* 0x0000000200847308 */ /* 0x0004e20000000800 */
[----:B------:R-:W-:Y:S01]  /*f3b0*/  LOP3.LUT R0, R0, 0xff, RZ, 0xc0, !PT ;  /* 0x000000ff00007812 */ /* 0x000fe200078ec0ff */
[----:B-1----:R-:W-:Y:S01]  /*f3c0*/  FFMA.FTZ R3, R66, UR10, -R37 ;  /* 0x0000000a42037c23 */ /* 0x002fe20008010825 */
[----:B------:R-:W-:-:S02]  /*f3d0*/  MOV R15, R247 ;  /* 0x000000f7000f7202 */ /* 0x000fc40000000f00 */
[----:B------:R-:W-:Y:S01]  /*f3e0*/  PRMT R24, R0, 0x5410, R4 ;  /* 0x0000541000187816 */ /* 0x000fe20000000004 */
[----:B------:R1:W-:Y:S01]  /*f3f0*/  MUFU.EX2 R250, R3 ;  /* 0x0000000300fa7308 */ /* 0x0003e20000000800 */
[----:B------:R-:W-:Y:S01]  /*f400*/  FFMA.FTZ R4, R67, UR10, -R21 ;  /* 0x0000000a43047c23 */ /* 0x000fe20008010815 */
[----:B------:R-:W-:Y:S02]  /*f410*/  HSET2.LE.AND R0, R10, R20, PT ;  /* 0x000000140a007233 */ /* 0x000fe40003803000 */
[----:B------:R-:W-:Y:S01]  /*f420*/  LOP3.LUT R5, R11, 0xff00ff, RZ, 0xc0, !PT ;  /* 0x00ff00ff0b057812 */ /* 0x000fe200078ec0ff */
[----:B------:R4:W-:Y:S01]  /*f430*/  MUFU.EX2 R249, R4 ;  /* 0x0000000400f97308 */ /* 0x0009e20000000800 */
[----:B--2---:R-:W-:-:S04]  /*f440*/  FFMA.FTZ R2, R45, UR10, -R37 ;  /* 0x0000000a2d027c23 */ /* 0x004fc80008010825 */
[----:B------:R2:W5:Y:S01]  /*f450*/  MUFU.EX2 R251, R2 ;  /* 0x0000000200fb7308 */ /* 0x0005620000000800 */
[----:B-1----:R-:W-:Y:S01]  /*f460*/  LOP3.LUT R3, R9, 0xff00ff, RZ, 0xc0, !PT ;  /* 0x00ff00ff09037812 */ /* 0x002fe200078ec0ff */
[----:B----4-:R-:W-:-:S04]  /*f470*/  FFMA.FTZ R4, R194, UR10, -R38 ;  /* 0x0000000ac2047c23 */ /* 0x010fc80008010826 */
[----:B------:R1:W-:Y:S01]  /*f480*/  MUFU.EX2 R247, R4 ;  /* 0x0000000400f77308 */ /* 0x0003e20000000800 */
[----:B--2---:R-:W-:Y:S01]  /*f490*/  FFMA.FTZ R2, R109, UR10, -R21 ;  /* 0x0000000a6d027c23 */ /* 0x004fe20008010815 */
[----:B------:R-:W-:-:S03]  /*f4a0*/  MOV R109, R19 ;  /* 0x00000013006d7202 */ /* 0x000fc60000000f00 */
[----:B------:R3:W2:Y:S01]  /*f4b0*/  MUFU.EX2 R248, R2 ;  /* 0x0000000200f87308 */ /* 0x0006a20000000800 */
[----:B------:R-:W-:Y:S01]  /*f4c0*/  MOV R194, R109 ;  /* 0x0000006d00c27202 */ /* 0x000fe20000000f00 */
[----:B------:R-:W-:Y:S02]  /*f4d0*/  IMAD.MOV.U32 R109, RZ, RZ, R100 ;  /* 0x000000ffff6d7224 */ /* 0x000fe400078e0064 */
[----:B------:R-:W-:Y:S02]  /*f4e0*/  IMAD.MOV.U32 R100, RZ, RZ, R134 ;  /* 0x000000ffff647224 */ /* 0x000fe400078e0086 */
[----:B------:R-:W-:Y:S02]  /*f4f0*/  IMAD.MOV.U32 R134, RZ, RZ, R122 ;  /* 0x000000ffff867224 */ /* 0x000fe400078e007a */
[----:B-1----:R-:W-:Y:S01]  /*f500*/  FFMA.FTZ R4, R190, UR10, -R38 ;  /* 0x0000000abe047c23 */ /* 0x002fe20008010826 */
[----:B------:R-:W-:Y:S01]  /*f510*/  SHF.R.U32.HI R190, RZ, 0x5, R219 ;  /* 0x00000005ffbe7819 */ /* 0x000fe200000116db */
[----:B------:R-:W-:-:S02]  /*f520*/  FFMA.FTZ R107, R194, R33, R107 ;  /* 0x00000021c26b7223 */ /* 0x000fc4000001006b */
[----:B------:R1:W-:Y:S01]  /*f530*/  MUFU.EX2 R240, R4 ;  /* 0x0000000400f07308 */ /* 0x0003e20000000800 */
[----:B---3--:R-:W-:-:S04]  /*f540*/  F2FP.BF16.F32.PACK_AB R2, R132, R252 ;  /* 0x000000fc8402723e */ /* 0x008fc800000010ff */
[----:B------:R-:W-:Y:S02]  /*f550*/  LOP3.LUT R6, R2, R0, RZ, 0xc0, !PT ;  /* 0x0000000002067212 */ /* 0x000fe400078ec0ff */
[--C-:B------:R-:W-:Y:S01]  /*f560*/  HSET2.LE.AND R0, R3, R20.reuse, PT ;  /* 0x0000001403007233 */ /* 0x100fe20003803000 */
[----:B------:R-:W-:Y:S01]  /*f570*/  FFMA.FTZ R3, R193, UR10, -R38 ;  /* 0x0000000ac1037c23 */ /* 0x000fe20008010826 */
[----:B-----5:R-:W-:Y:S01]  /*f580*/  F2FP.BF16.F32.PACK_AB R2, R251, R250 ;  /* 0x000000fafb02723e */ /* 0x020fe200000010ff */
[----:B------:R-:W-:Y:S02]  /*f590*/  IMAD.MOV.U32 R193, RZ, RZ, R17 ;  /* 0x000000ffffc17224 */ /* 0x000fe400078e0011 */
[----:B------:R3:W4:Y:S01]  /*f5a0*/  MUFU.EX2 R246, R3 ;  /* 0x0000000300f67308 */ /* 0x0007220000000800 */
[----:B------:R-:W-:Y:S01]  /*f5b0*/  LOP3.LUT R7, R2, R0, RZ, 0xc0, !PT ;  /* 0x0000000002077212 */ /* 0x000fe200078ec0ff */
[----:B------:R-:W-:Y:S01]  /*f5c0*/  FFMA.FTZ R2, R181, UR10, -R21 ;  /* 0x0000000ab5027c23 */ /* 0x000fe20008010815 */
[----:B------:R-:W-:Y:S01]  /*f5d0*/  HSET2.LE.AND R0, R8, R20, PT ;  /* 0x0000001408007233 */ /* 0x000fe20003803000 */
[----:B------:R-:W5:Y:S01]  /*f5e0*/  LDSM.16.MT88.4 R16, [R108+0x9400] ;  /* 0x009400006c10783b */ /* 0x000f620000004200 */
[----:B-1----:R-:W-:Y:S01]  /*f5f0*/  FFMA.FTZ R4, R177, UR10, -R36 ;  /* 0x0000000ab1047c23 */ /* 0x002fe20008010824 */
[----:B------:R2:W-:Y:S01]  /*f600*/  MUFU.EX2 R242, R2 ;  /* 0x0000000200f27308 */ /* 0x0005e20000000800 */
[----:B------:R-:W-:Y:S01]  /*f610*/  MOV R177, R65 ;  /* 0x0000004100b17202 */ /* 0x000fe20000000f00 */
[----:B------:R-:W-:-:S02]  /*f620*/  IMAD.MOV.U32 R181, RZ, RZ, R29 ;  /* 0x000000ffffb57224 */ /* 0x000fc400078e001d */
[----:B------:R-:W-:Y:S01]  /*f630*/  MUFU.EX2 R239, R4 ;  /* 0x0000000400ef7308 */ /* 0x000fe20000000800 */
[----:B---3--:R-:W-:Y:S01]  /*f640*/  FFMA.FTZ R3, R176, UR10, -R21 ;  /* 0x0000000ab0037c23 */ /* 0x008fe20008010815 */
[----:B------:R-:W-:-:S03]  /*f650*/  IMAD.MOV.U32 R176, RZ, RZ, R64 ;  /* 0x000000ffffb07224 */ /* 0x000fc600078e0040 */
[----:B------:R1:W3:Y:S01]  /*f660*/  MUFU.EX2 R243, R3 ;  /* 0x0000000300f37308 */ /* 0x0002e20000000800 */
[----:B--2---:R-:W-:-:S04]  /*f670*/  F2FP.BF16.F32.PACK_AB R2, R249, R248 ;  /* 0x000000f8f902723e */ /* 0x004fc800000010ff */
[----:B------:R-:W-:Y:S01]  /*f680*/  LOP3.LUT R10, R2, R0, RZ, 0xc0, !PT ;  /* 0x00000000020a7212 */ /* 0x000fe200078ec0ff */
[----:B------:R-:W-:Y:S01]  /*f690*/  FFMA.FTZ R2, R192, UR10, -R38 ;  /* 0x0000000ac0027c23 */ /* 0x000fe20008010826 */
[----:B------:R-:W-:Y:S02]  /*f6a0*/  HSET2.LE.AND R0, R5, R20, PT ;  /* 0x0000001405007233 */ /* 0x000fe40003803000 */
[----:B------:R-:W-:Y:S01]  /*f6b0*/  SHF.R.U32.HI R192, RZ, 0x5, R219 ;  /* 0x00000005ffc07819 */ /* 0x000fe200000116db */
[----:B------:R4:W2:Y:S01]  /*f6c0*/  MUFU.EX2 R241, R2 ;  /* 0x0000000200f17308 */ /* 0x0008a20000000800 */
[----:B-1----:R-:W-:Y:S01]  /*f6d0*/  FFMA.FTZ R3, R182, UR10, -R36 ;  /* 0x0000000ab6037c23 */ /* 0x002fe20008010824 */
[----:B------:R-:W-:-:S03]  /*f6e0*/  IMAD.MOV.U32 R182, RZ, RZ, R14 ;  /* 0x000000ffffb67224 */ /* 0x000fc600078e000e */
[----:B------:R1:W5:Y:S01]  /*f6f0*/  MUFU.EX2 R238, R3 ;  /* 0x0000000300ee7308 */ /* 0x0003620000000800 */
[----:B----4-:R-:W-:-:S04]  /*f700*/  F2FP.BF16.F32.PACK_AB R2, R247, R246 ;  /* 0x000000f6f702723e */ /* 0x010fc800000010ff */
[----:B------:R-:W-:Y:S01]  /*f710*/  LOP3.LUT R11, R2, R0, RZ, 0xc0, !PT ;  /* 0x00000000020b7212 */ /* 0x000fe200078ec0ff */
[--C-:B------:R-:W-:Y:S01]  /*f720*/  FFMA.FTZ R2, R183, UR10, -R37.reuse ;  /* 0x0000000ab7027c23 */ /* 0x100fe20008010825 */
[----:B------:R-:W-:Y:S01]  /*f730*/  MOV R183, R15 ;  /* 0x0000000f00b77202 */ /* 0x000fe20000000f00 */
[----:B-1----:R-:W-:Y:S01]  /*f740*/  FFMA.FTZ R3, R180, UR10, -R37 ;  /* 0x0000000ab4037c23 */ /* 0x002fe20008010825 */
[----:B------:R-:W-:Y:S01]  /*f750*/  HSET2.LE.AND R0, R12, R20, PT ;  /* 0x000000140c007233 */ /* 0x000fe20003803000 */
[----:B------:R3:W-:Y:S01]  /*f760*/  MUFU.EX2 R236, R2 ;  /* 0x0000000200ec7308 */ /* 0x0007e20000000800 */
[----:B------:R-:W1:Y:S01]  /*f770*/  LDSM.16.MT88.4 R12, [R41+0x9400] ;  /* 0x00940000290c783b */ /* 0x000e620000004200 */
[----:B------:R-:W-:Y:S02]  /*f780*/  IMAD.MOV.U32 R180, RZ, RZ, R28 ;  /* 0x000000ffffb47224 */ /* 0x000fe400078e001c */
[----:B------:R-:W4:Y:S01]  /*f790*/  MUFU.EX2 R237, R3 ;  /* 0x0000000300ed7308 */ /* 0x000f220000000800 */
[----:B---3--:R-:W-:-:S04]  /*f7a0*/  F2FP.BF16.F32.PACK_AB R2, R243, R242 ;  /* 0x000000f2f302723e */ /* 0x008fc800000010ff */
[----:B------:R-:W-:Y:S02]  /*f7b0*/  LOP3.LUT R8, R2, R0, RZ, 0xc0, !PT ;  /* 0x0000000002087212 */ /* 0x000fe400078ec0ff */
[----:B------:R-:W-:Y:S02]  /*f7c0*/  HSET2.LE.AND R0, R26, R20, PT ;  /* 0x000000141a007233 */ /* 0x000fe40003803000 */
[----:B--2---:R-:W-:-:S04]  /*f7d0*/  F2FP.BF16.F32.PACK_AB R2, R241, R240 ;  /* 0x000000f0f102723e */ /* 0x004fc800000010ff */
[----:B------:R-:W-:Y:S02]  /*f7e0*/  LOP3.LUT R9, R2, R0, RZ, 0xc0, !PT ;  /* 0x0000000002097212 */ /* 0x000fe400078ec0ff */
[----:B------:R-:W-:Y:S02]  /*f7f0*/  HSET2.LE.AND R0, R25, R20, PT ;  /* 0x0000001419007233 */ /* 0x000fe40003803000 */
[----:B-----5:R-:W-:-:S03]  /*f800*/  F2FP.BF16.F32.PACK_AB R2, R239, R238 ;  /* 0x000000eeef02723e */ /* 0x020fc600000010ff */
[C---:B------:R-:W-:Y:S01]  /*f810*/  HMMA.16816.F32.BF16 R44, R8.reuse, R16, R116 ;  /* 0x00000010082c723c */ /* 0x040fe20000041874 */
[----:B------:R-:W-:Y:S01]  /*f820*/  LOP3.LUT R4, R2, R0, RZ, 0xc0, !PT ;  /* 0x0000000002047212 */ /* 0x000fe200078ec0ff */
[----:B------:R-:W-:Y:S01]  /*f830*/  IMAD.MOV.U32 R117, RZ, RZ, R31 ;  /* 0x000000ffff757224 */ /* 0x000fe200078e001f */
[----:B------:R-:W-:Y:S01]  /*f840*/  HSET2.LE.AND R0, R24, R20, PT ;  /* 0x0000001418007233 */ /* 0x000fe20003803000 */
[----:B------:R-:W2:Y:S01]  /*f850*/  S2R R118, SR_CTAID.X ;  /* 0x0000000000767919 */ /* 0x000ea20000002500 */
[----:B----4-:R-:W-:Y:S02]  /*f860*/  F2FP.BF16.F32.PACK_AB R2, R237, R236 ;  /* 0x000000eced02723e */ /* 0x010fe400000010ff */
[----:B------:R-:W-:Y:S01]  /*f870*/  MOV R116, R30 ;  /* 0x0000001e00747202 */ /* 0x000fe20000000f00 */
[----:B------:R-:W-:Y:S01]  /*f880*/  HMMA.16816.F32.BF16 R52, R8, R18, R52 ;  /* 0x000000120834723c */ /* 0x000fe20000041834 */
[----:B------:R-:W-:Y:S01]  /*f890*/  LOP3.LUT R5, R2, R0, RZ, 0xc0, !PT ;  /* 0x0000000002057212 */ /* 0x000fe200078ec0ff */
[----:B------:R-:W3:Y:S01]  /*f8a0*/  LDSM.16.MT88.4 R28, [R108+0xa400] ;  /* 0x00a400006c1c783b */ /* 0x000ee20000004200 */
[----:B------:R-:W-:-:S03]  /*f8b0*/  LOP3.LUT R0, R245, UR11, R117, 0x96, !PT ;  /* 0x0000000bf5007c12 */ /* 0x000fc6000f8e9675 */
[----:B------:R-:W4:Y:S02]  /*f8c0*/  LDSM.16.MT88.4 R24, [R41+0xa400] ;  /* 0x00a400002918783b */ /* 0x000f240000004200 */
[C---:B------:R-:W-:Y:S01]  /*f8d0*/  HMMA.16816.F32.BF16 R112, R4.reuse, R16, R112 ;  /* 0x000000100470723c */ /* 0x040fe20000041870 */
[----:B------:R-:W5:Y:S07]  /*f8e0*/  S2R R2, SR_CTAID.X ;  /* 0x0000000000027919 */ /* 0x000f6e0000002500 */
[----:B------:R-:W-:Y:S01]  /*f8f0*/  HMMA.16816.F32.BF16 R124, R4, R18, R124 ;  /* 0x00000012047c723c */ /* 0x000fe2000004187c */
[----:B------:R-:W4:Y:S07]  /*f900*/  LDSM.16.MT88.4 R16, [R108+0xb400] ;  /* 0x00b400006c10783b */ /* 0x000f2e0000004200 */
[----:B-1----:R-:W-:Y:S01]  /*f910*/  HMMA.16816.F32.BF16 R48, R8, R12, R48 ;  /* 0x0000000c0830723c */ /* 0x002fe20000041830 */
[----:B--2---:R-:W-:-:S07]  /*f920*/  IMAD R118, R118, 0x8, R192 ;  /* 0x0000000876767824 */ /* 0x004fce00078e02c0 */
[----:B------:R-:W-:Y:S01]  /*f930*/  HMMA.16816.F32.BF16 R128, R4, R12, R128 ;  /* 0x0000000c0480723c */ /* 0x000fe20000041880 */
[----:B------:R-:W-:-:S07]  /*f940*/  IMAD.WIDE.U32 R118, R118, -0x326172a9, RZ ;  /* 0xcd9e8d5776767825 */ /* 0x000fce00078e00ff */
[----:B------:R-:W-:Y:S01]  /*f950*/  HMMA.16816.F32.BF16 R140, R4, R14, R140 ;  /* 0x0000000e048c723c */ /* 0x000fe2000004188c */
[----:B-----5:R-:W-:-:S05]  /*f960*/  IMAD R2, R2, 0x8, R190 ;  /* 0x0000000802027824 */ /* 0x020fca00078e02be */
[----:B------:R-:W-:Y:S02]  /*f970*/  IADD3 R2, PT, PT, R2, 0x4, RZ ;  /* 0x0000000402027810 */ /* 0x000fe40007ffe0ff */
[----:B------:R-:W-:Y:S01]  /*f980*/  HMMA.16816.F32.BF16 R64, R8, R14, R136 ;  /* 0x0000000e0840723c */ /* 0x000fe20000041888 */
[----:B------:R-:W1:Y:S01]  /*f990*/  LDSM.16.MT88.4 R12, [R41+0xb400] ;  /* 0x00b40000290c783b */ /* 0x000e620000004200 */
[----:B------:R-:W-:Y:S01]  /*f9a0*/  IMAD.MOV.U32 R138, RZ, RZ, R109 ;  /* 0x000000ffff8a7224 */ /* 0x000fe200078e006d */
[----:B------:R-:W-:Y:S01]  /*f9b0*/  MOV R109, R111 ;  /* 0x0000006f006d7202 */ /* 0x000fe20000000f00 */
[----:B------:R-:W-:-:S04]  /*f9c0*/  IMAD.WIDE.U32 R2, R2, -0x326172a9, RZ ;  /* 0xcd9e8d5702027825 */ /* 0x000fc800078e00ff */
[----:B---3--:R-:W-:Y:S01]  /*f9d0*/  HMMA.16816.F32.BF16 R144, R4, R28, R144 ;  /* 0x0000001c0490723c */ /* 0x008fe20000041890 */
[----:B------:R-:W-:Y:S02]  /*f9e0*/  IMAD.MOV.U32 R136, RZ, RZ, R100 ;  /* 0x000000ffff887224 */ /* 0x000fe400078e0064 */
[----:B------:R-:W-:-:S05]  /*f9f0*/  IMAD.MOV.U32 R100, RZ, RZ, R110 ;  /* 0x000000ffff647224 */ /* 0x000fca00078e006e */
[C---:B------:R-:W-:Y:S08]  /*fa00*/  HMMA.16816.F32.BF16 R156, R4.reuse, R30, R156 ;  /* 0x0000001e049c723c */ /* 0x040ff0000004189c */
[C---:B----4-:R-:W-:Y:S08]  /*fa10*/  HMMA.16816.F32.BF16 R160, R4.reuse, R24, R160 ;  /* 0x0000001804a0723c */ /* 0x050ff000000418a0 */
[C---:B------:R-:W-:Y:S08]  /*fa20*/  HMMA.16816.F32.BF16 R172, R4.reuse, R26, R172 ;  /* 0x0000001a04ac723c */ /* 0x040ff000000418ac */
[C---:B------:R-:W-:Y:S08]  /*fa30*/  HMMA.16816.F32.BF16 R72, R4.reuse, R16, R72 ;  /* 0x000000100448723c */ /* 0x040ff00000041848 */
[C---:B------:R-:W-:Y:S08]  /*fa40*/  HMMA.16816.F32.BF16 R76, R4.reuse, R18, R76 ;  /* 0x00000012044c723c */ /* 0x040ff0000004184c */
[C---:B-1----:R-:W-:Y:S08]  /*fa50*/  HMMA.16816.F32.BF16 R88, R4.reuse, R12, R88 ;  /* 0x0000000c0458723c */ /* 0x042ff00000041858 */
[----:B------:R-:W-:Y:S01]  /*fa60*/  HMMA.16816.F32.BF16 R92, R4, R14, R92 ;  /* 0x0000000e045c723c */ /* 0x000fe2000004185c */
[----:B------:R-:W-:-:S05]  /*fa70*/  IMAD.WIDE.U32 R6, R0, -0x326172a9, RZ ;  /* 0xcd9e8d5700067825 */ /* 0x000fca00078e00ff */
[C-C-:B------:R-:W-:Y:S02]  /*fa80*/  LOP3.LUT R4, R34.reuse, R118, R7.reuse, 0x96, !PT ;  /* 0x0000007622047212 */ /* 0x140fe400078e9607 */
[----:B------:R-:W-:Y:S01]  /*fa90*/  LOP3.LUT R2, R34, R2, R7, 0x96, !PT ;  /* 0x0000000222027212 */ /* 0x000fe200078e9607 */
[----:B------:R-:W-:Y:S01]  /*faa0*/  HMMA.16816.F32.BF16 R148, R8, R28, R148 ;  /* 0x0000001c0894723c */ /* 0x000fe20000041894 */
[CC--:B------:R-:W-:Y:S02]  /*fab0*/  LOP3.LUT R0, R42.reuse, R6.reuse, R121, 0x96, !PT ;  /* 0x000000062a007212 */ /* 0x0c0fe400078e9679 */
[----:B------:R-:W-:Y:S01]  /*fac0*/  LOP3.LUT R3, R42, R6, R183, 0x96, !PT ;  /* 0x000000062a037212 */ /* 0x000fe200078e96b7 */
[----:B------:R-:W-:-:S04]  /*fad0*/  IMAD.WIDE.U32 R6, R2, -0x2daee0ad, RZ ;  /* 0xd2511f5302067825 */ /* 0x000fc800078e00ff */
[C---:B------:R-:W-:Y:S01]  /*fae0*/  HMMA.16816.F32.BF16 R60, R8.reuse, R30, R60 ;  /* 0x0000001e083c723c */ /* 0x040fe2000004183c */
[----:B------:R-:W-:Y:S01]  /*faf0*/  LOP3.LUT R2, R58, R176, R7, 0x96, !PT ;  /* 0x000000b03a027212 */ /* 0x000fe200078e9607 */
[----:B------:R-:W-:Y:S01]  /*fb00*/  IMAD.MOV.U32 R176, RZ, RZ, R193 ;  /* 0x000000ffffb07224 */ /* 0x000fe200078e00c1 */
[----:B------:R-:W-:Y:S01]  /*fb10*/  LDSM.16.MT88.4 R28, [R41+0x9800] ;  /* 0x00980000291c783b */ /* 0x000fe20000004200 */
[----:B------:R-:W-:Y:S01]  /*fb20*/  IMAD.MOV.U32 R193, RZ, RZ, R105 ;  /* 0x000000ffffc17224 */ /* 0x000fe200078e0069 */
[----:B------:R-:W-:Y:S01]  /*fb30*/  MOV R105, R133 ;  /* 0x0000008500697202 */ /* 0x000fe20000000f00 */
[----:B------:R-:W-:Y:S01]  /*fb40*/  FFMA.FTZ R42, R176, R32, R101 ;  /* 0x00000020b02a7223 */ /* 0x000fe20000010065 */
[----:B------:R-:W-:Y:S01]  /*fb50*/  MOV R133, R123 ;  /* 0x0000007b00857202 */ /* 0x000fe20000000f00 */
[----:B------:R-:W-:Y:S01]  /*fb60*/  HMMA.16816.F32.BF16 R164, R8, R24, R164 ;  /* 0x0000001808a4723c */ /* 0x000fe200000418a4 */
[----:B------:R-:W-:Y:S01]  /*fb70*/  IMAD.MOV.U32 R139, RZ, RZ, R193 ;  /* 0x000000ffff8b7224 */ /* 0x000fe200078e00c1 */
[----:B------:R-:W-:Y:S01]  /*fb80*/  MOV R137, R105 ;  /* 0x0000006900897202 */ /* 0x000fe20000000f00 */
[----:B------:R-:W-:-:S02]  /*fb90*/  IMAD.MOV.U32 R193, RZ, RZ, R135 ;  /* 0x000000ffffc17224 */ /* 0x000fc400078e0087 */
[----:B------:R-:W-:Y:S01]  /*fba0*/  FFMA.FTZ R105, R184, UR10, -R21 ;  /* 0x0000000ab8697c23 */ /* 0x000fe20008010815 */
[----:B------:R-:W-:Y:S02]  /*fbb0*/  IMAD.MOV.U32 R135, RZ, RZ, R235 ;  /* 0x000000ffff877224 */ /* 0x000fe400078e00eb */
[C---:B------:R-:W-:Y:S01]  /*fbc0*/  HMMA.16816.F32.BF16 R168, R8.reuse, R26, R168 ;  /* 0x0000001a08a8723c */ /* 0x040fe200000418a8 */
[----:B------:R-:W-:Y:S02]  /*fbd0*/  LDSM.16.MT88.4 R24, [R108+0xb800] ;  /* 0x00b800006c18783b */ /* 0x000fe40000004200 */
[----:B------:R-:W-:Y:S05]  /*fbe0*/  MUFU.EX2 R105, R105 ;  /* 0x0000006900697308 */ /* 0x000fea0000000800 */
[C---:B------:R-:W-:Y:S08]  /*fbf0*/  HMMA.16816.F32.BF16 R68, R8.reuse, R16, R68 ;  /* 0x000000100844723c */ /* 0x040ff00000041844 */
[C---:B------:R-:W-:Y:S08]  /*fc00*/  HMMA.16816.F32.BF16 R80, R8.reuse, R18, R80 ;  /* 0x000000120850723c */ /* 0x040ff00000041850 */
[----:B------:R-:W-:Y:S01]  /*fc10*/  HMMA.16816.F32.BF16 R84, R8, R12, R84 ;  /* 0x0000000c0854723c */ /* 0x000fe20000041854 */
[----:B------:R-:W-:-:S05]  /*fc20*/  IMAD.WIDE.U32 R12, R0, -0x2daee0ad, RZ ;  /* 0xd2511f53000c7825 */ /* 0x000fca00078e00ff */
[----:B------:R-:W-:Y:S02]  /*fc30*/  LOP3.LUT R0, R59, R6, R13, 0x96, !PT ;  /* 0x000000063b007212 */ /* 0x000fe400078e960d */
[----:B------:R-:W-:Y:S01]  /*fc40*/  HMMA.16816.F32.BF16 R96, R8, R14, R96 ;  /* 0x0000000e0860723c */ /* 0x000fe20000041860 */
[----:B------:R-:W-:-:S04]  /*fc50*/  IMAD.WIDE.U32 R8, R4, -0x2daee0ad, RZ ;  /* 0xd2511f5304087825 */ /* 0x000fc800078e00ff */
[----:B------:R-:W-:Y:S01]  /*fc60*/  IMAD.WIDE.U32 R14, R3, -0x2daee0ad, RZ ;  /* 0xd2511f53030e7825 */ /* 0x000fe200078e00ff */
[----:B------:R-:W-:-:S03]  /*fc70*/  LOP3.LUT R4, R58, R180, R9, 0x96, !PT ;  /* 0x000000b43a047212 */ /* 0x000fc600078e9609 */
[----:B------:R-:W-:Y:S01]  /*fc80*/  IMAD.WIDE.U32 R122, R0, -0x326172a9, RZ ;  /* 0xcd9e8d57007a7825 */ /* 0x000fe200078e00ff */
[----:B------:R-:W-:-:S03]  /*fc90*/  LOP3.LUT R3, R59, R8, R15, 0x96, !PT ;  /* 0x000000083b037212 */ /* 0x000fc600078e960f */
[----:B------:R-:W-:-:S04]  /*fca0*/  IMAD.WIDE.U32 R6, R4, -0x326172a9, RZ ;  /* 0xcd9e8d5704067825 */ /* 0x000fc800078e00ff */
[----:B------:R-:W-:-:S04]  /*fcb0*/  IMAD.WIDE.U32 R4, R2, -0x326172a9, RZ ;  /* 0xcd9e8d5702047825 */ /* 0x000fc800078e00ff */
[----:B------:R-:W-:Y:S01]  /*fcc0*/  IMAD.WIDE.U32 R180, R3, -0x326172a9, RZ ;  /* 0xcd9e8d5703b47825 */ /* 0x000fe200078e00ff */
[----:B------:R-:W-:Y:S02]  /*fcd0*/  LOP3.LUT R0, R43, R120, R5, 0x96, !PT ;  /* 0x000000782b007212 */ /* 0x000fe400078e9605 */
[----:B------:R-:W-:Y:S02]  /*fce0*/  LOP3.LUT R4, R57, R4, R123, 0x96, !PT ;  /* 0x0000000439047212 */ /* 0x000fe400078e967b */
[----:B------:R-:W-:Y:S01]  /*fcf0*/  LOP3.LUT R3, R43, R182, R7, 0x96, !PT ;  /* 0x000000b62b037212 */ /* 0x000fe200078e9607 */
[----:B------:R-:W-:Y:S01]  /*fd00*/  IMAD.WIDE.U32 R8, R0, -0x2daee0ad, RZ ;  /* 0xd2511f5300087825 */ /* 0x000fe200078e00ff */
[----:B------:R-:W-:-:S03]  /*fd10*/  LOP3.LUT R2, R57, R6, R181, 0x96, !PT ;  /* 0x0000000639027212 */ /* 0x000fc600078e96b5 */
[----:B------:R-:W-:Y:S01]  /*fd20*/  FFMA.FTZ R43, R187, UR10, -R21 ;  /* 0x0000000abb2b7c23 */ /* 0x000fe20008010815 */
[----:B------:R-:W-:Y:S01]  /*fd30*/  IMAD.WIDE.U32 R120, R4, -0x2daee0ad, RZ ;  /* 0xd2511f5304787825 */ /* 0x000fe200078e00ff */
[----:B------:R-:W-:-:S03]  /*fd40*/  LOP3.LUT R5, R56, R12, R9, 0x96, !PT ;  /* 0x0000000c38057212 */ /* 0x000fc600078e9609 */
[----:B------:R-:W-:Y:S01]  /*fd50*/  IMAD.WIDE.U32 R10, R3, -0x2daee0ad, RZ ;  /* 0xd2511f53030a7825 */ /* 0x000fe200078e00ff */
[----:B------:R-:W-:Y:S01]  /*fd60*/  LOP3.LUT R4, R35, R8, R121, 0x96, !PT ;  /* 0x0000000823047212 */ /* 0x000fe200078e9679 */
[----:B------:R-:W-:Y:S02]  /*fd70*/  MUFU.EX2 R43, R43 ;  /* 0x0000002b002b7308 */ /* 0x000fe40000000800 */
[----:B------:R-:W-:Y:S01]  /*fd80*/  IMAD.WIDE.U32 R182, R2, -0x2daee0ad, RZ ;  /* 0xd2511f5302b67825 */ /* 0x000fe200078e00ff */
[----:B------:R-:W-:Y:S02]  /*fd90*/  LOP3.LUT R6, R56, R14, R11, 0x96, !PT ;  /* 0x0000000e38067212 */ /* 0x000fe400078e960b */
[----:B------:R-:W1:Y:S01]  /*fda0*/  LDSM.16.MT88.4 R12, [R108+0x9800] ;  /* 0x009800006c0c783b */ /* 0x000e620000004200 */
[----:B------:R-:W-:Y:S01]  /*fdb0*/  IMAD.WIDE.U32 R110, R5, -0x326172a9, RZ ;  /* 0xcd9e8d57056e7825 */ /* 0x000fe200078e00ff */
[----:B------:R-:W-:Y:S02]  /*fdc0*/  LOP3.LUT R0, R35, R10, R183, 0x96, !PT ;  /* 0x0000000a23007212 */ /* 0x000fe400078e96b7 */
[----:B------:R-:W-:Y:S01]  /*fdd0*/  LDSM.16.MT88.4 R32, [R41+0xb800] ;  /* 0x00b800002920783b */ /* 0x000fe20000004200 */
[----:B------:R-:W-:-:S04]  /*fde0*/  IMAD.WIDE.U32 R4, R4, -0x326172a9, RZ ;  /* 0xcd9e8d5704047825 */ /* 0x000fc800078e00ff */
[----:B------:R-:W-:Y:S01]  /*fdf0*/  IMAD.WIDE.U32 R2, R0, -0x326172a9, RZ ;  /* 0xcd9e8d5700027825 */ /* 0x000fe200078e00ff */
[----:B------:R-:W-:Y:S02]  /*fe00*/  LOP3.LUT R0, R186, R110, R5, 0x96, !PT ;  /* 0x0000006eba007212 */ /* 0x000fe400078e9605 */
[----:B------:R-:W-:Y:S01]  /*fe10*/  PRMT R11, R4, 0x7771, RZ ;  /* 0x00007771040b7816 */ /* 0x000fe200000000ff */
[----:B------:R-:W-:Y:S01]  /*fe20*/  IMAD.WIDE.U32 R176, R6, -0x326172a9, RZ ;  /* 0xcd9e8d5706b07825 */ /* 0x000fe200078e00ff */
[----:B------:R-:W-:Y:S02]  /*fe30*/  MOV R6, R2 ;  /* 0x0000000200067202 */ /* 0x000fe40000000f00 */
[----:B------:R-:W-:Y:S01]  /*fe40*/  PRMT R5, R4, 0x7773, RZ ;  /* 0x0000777304057816 */ /* 0x000fe200000000ff */
[----:B------:R-:W-:Y:S01]  /*fe50*/  IMAD.MOV.U32 R10, RZ, RZ, R4 ;  /* 0x000000ffff0a7224 */ /* 0x000fe200078e0004 */
[C---:B------:R-:W-:Y:S02]  /*fe60*/  PRMT R9, R2.reuse, 0x7771, RZ ;  /* 0x0000777102097816 */ /* 0x040fe400000000ff */
[----:B------:R-:W-:-:S02]  /*fe70*/  PRMT R8, R2, 0x7773, RZ ;  /* 0x0000777302087816 */ /* 0x000fc400000000ff */
[----:B------:R-:W-:Y:S02]  /*fe80*/  PRMT R7, R2, 0x7772, RZ ;  /* 0x0000777202077816 */ /* 0x000fe400000000ff */
[----:B------:R-:W-:Y:S02]  /*fe90*/  PRMT R4, R4, 0x7772, RZ ;  /* 0x0000777204047816 */ /* 0x000fe400000000ff */
[----:B------:R-:W-:Y:S02]  /*fea0*/  LOP3.LUT R2, R186, R176, R3, 0x96, !PT ;  /* 0x000000b0ba027212 */ /* 0x000fe400078e9603 */
[----:B------:R-:W-:Y:S02]  /*feb0*/  LOP3.LUT R3, R6, 0xff, RZ, 0xc0, !PT ;  /* 0x000000ff06037812 */ /* 0x000fe400078ec0ff */
[--C-:B------:R-:W-:Y:S02]  /*fec0*/  PRMT R18, R4, 0x5410, R5.reuse ;  /* 0x0000541004127816 */ /* 0x100fe40000000005 */
[----:B------:R-:W-:-:S02]  /*fed0*/  PRMT R5, R2, 0x7632, R5 ;  /* 0x0000763202057816 */ /* 0x000fc40000000005 */
[----:B------:R-:W-:Y:S02]  /*fee0*/  PRMT R9, R3, 0x5410, R9 ;  /* 0x0000541003097816 */ /* 0x000fe40000000009 */
[C---:B------:R-:W-:Y:S02]  /*fef0*/  LOP3.LUT R3, R2.reuse, 0xffff, RZ, 0xc0, !PT ;  /* 0x0000ffff02037812 */ /* 0x040fe400078ec0ff */
[----:B------:R-:W-:Y:S02]  /*ff00*/  LOP3.LUT R6, R2, 0xff, RZ, 0xc0, !PT ;  /* 0x000000ff02067812 */ /* 0x000fe400078ec0ff */
[----:B------:R-:W-:Y:S02]  /*ff10*/  SHF.R.U32.HI R4, RZ, 0x18, R2 ;  /* 0x00000018ff047819 */ /* 0x000fe40000011602 */
[----:B------:R-:W-:Y:S02]  /*ff20*/  LOP3.LUT R2, R5, 0xff, RZ, 0xc0, !PT ;  /* 0x000000ff05027812 */ /* 0x000fe400078ec0ff */
[----:B------:R-:W-:-:S02]  /*ff30*/  SHF.R.U32.HI R3, RZ, 0x8, R3 ;  /* 0x00000008ff037819 */ /* 0x000fc40000011603 */
[----:B------:R-:W-:Y:S02]  /*ff40*/  PRMT R5, R2, 0x5410, R4 ;  /* 0x0000541002057816 */ /* 0x000fe40000000004 */
[----:B------:R-:W-:Y:S02]  /*ff50*/  LOP3.LUT R2, R0, 0xffff, RZ, 0xc0, !PT ;  /* 0x0000ffff00027812 */ /* 0x000fe400078ec0ff */
[----:B------:R-:W-:Y:S02]  /*ff60*/  PRMT R8, R7, 0x5410, R8 ;  /* 0x0000541007087816 */ /* 0x000fe40000000008 */
[----:B------:R-:W-:Y:S02]  /*ff70*/  LOP3.LUT R7, R10, 0xff, RZ, 0xc0, !PT ;  /* 0x000000ff0a077812 */ /* 0x000fe400078ec0ff */
[----:B------:R-:W-:Y:S02]  /*ff80*/  PRMT R6, R6, 0x5410, R3 ;  /* 0x0000541006067816 */ /* 0x000fe40000000003 */
[----:B------:R-:W-:-:S02]  /*ff90*/  SHF.R.U32.HI R2, RZ, 0x8, R2 ;  /* 0x00000008ff027819 */ /* 0x000fc40000011602 */
[C---:B------:R-:W-:Y:S02]  /*ffa0*/  LOP3.LUT R3, R0.reuse, 0xff, RZ, 0xc0, !PT ;  /* 0x000000ff00037812 */ /* 0x040fe400078ec0ff */
[----:B------:R-:W-:Y:S02]  /*ffb0*/  PRMT R17, R7, 0x5410, R11 ;  /* 0x0000541007117816 */ /* 0x000fe4000000000b */
[--C-:B------:R-:W-:Y:S02]  /*ffc0*/  PRMT R7, R3, 0x5410, R2.reuse ;  /* 0x0000541003077816 */ /* 0x100fe40000000002 */
[----:B------:R-:W-:Y:S02]  /*ffd0*/  PRMT R2, R0, 0x7632, R2 ;  /* 0x0000763200027816 */ /* 0x000fe40000000002 */
[----:B------:R-:W-:Y:S01]  /*ffe0*/  SHF.R.U32.HI R4, RZ, 0x18, R0 ;  /* 0x00000018ff047819 */ /* 0x000fe20000011600 */
[--C-:B------:R-:W-:Y:S01]  /*fff0*/  FFMA.FTZ R0, R188, UR10, -R21.reuse ;  /* 0x0000000abc007c23 */ /* 0x100fe20008010815 */
[----:B------:R-:W-:Y:S01]  /*10000*/  LOP3.LUT R3, R2, 0xff, RZ, 0xc0, !PT ;  /* 0x000000ff02037812 */ /* 0x000fe200078ec0ff */
[----:B------:R-:W-:-:S02]  /*10010*/  FFMA.FTZ R2, R189, UR10, -R21 ;  /* 0x0000000abd027c23 */ /* 0x000fc40008010815 */
[----:B------:R2:W-:Y:S01]  /*10020*/  MUFU.EX2 R235, R0 ;  /* 0x0000000000eb7308 */ /* 0x0005e20000000800 */
[----:B------:R-:W-:Y:S01]  /*10030*/  PRMT R16, R3, 0x5410, R4 ;  /* 0x0000541003107816 */ /* 0x000fe20000000004 */
[----:B------:R-:W-:Y:S01]  /*10040*/  FFMA.FTZ R4, R200, UR10, -R21 ;  /* 0x0000000ac8047c23 */ /* 0x000fe20008010815 */
[----:B------:R-:W-:Y:S01]  /*10050*/  IMAD.MOV.U32 R200, RZ, RZ, R135 ;  /* 0x000000ffffc87224 */ /* 0x000fe200078e0087 */
[----:B------:R3:W4:Y:S01]  /*10060*/  MUFU.EX2 R194, R2 ;  /* 0x0000000200c27308 */ /* 0x0007220000000800 */
[----:B------:R-:W-:Y:S01]  /*10070*/  MOV R135, R103 ;  /* 0x0000006700877202 */ /* 0x000fe20000000f00 */
[----:B------:R-:W-:Y:S02]  /*10080*/  IMAD.MOV.U32 R103, RZ, RZ, R104 ;  /* 0x000000ffff677224 */ /* 0x000fe400078e0068 */
[--C-:B------:R-:W-:Y:S01]  /*10090*/  FFMA.FTZ R3, R205, UR10, -R21.reuse ;  /* 0x0000000acd037c23 */ /* 0x100fe20008010815 */
[----:B------:R-:W-:Y:S01]  /*100a0*/  FFMA.FTZ R104, R185, UR10, -R21 ;  /* 0x0000000ab9687c23 */ /* 0x000fe20008010815 */
[----:B------:R-:W-:Y:S01]  /*100b0*/  IMAD.MOV.U32 R21, RZ, RZ, R193 ;  /* 0x000000ffff157224 */ /* 0x000fe200078e00c1 */
[----:B------:R5:W-:Y:S01]  /*100c0*/  MUFU.EX2 R190, R4 ;  /* 0x0000000400be7308 */ /* 0x000be20000000800 */
[----:B------:R-:W-:-:S02]  /*100d0*/  IMAD.MOV.U32 R205, RZ, RZ, R132 ;  /* 0x000000ffffcd7224 */ /* 0x000fc400078e0084 */
[--C-:B--2---:R-:W-:Y:S01]  /*100e0*/  FFMA.FTZ R0, R197, UR10, -R38.reuse ;  /* 0x0000000ac5007c23 */ /* 0x104fe20008010826 */
[----:B------:R2:W-:Y:S01]  /*100f0*/  MUFU.EX2 R189, R3 ;  /* 0x0000000300bd7308 */ /* 0x0005e20000000800 */
[----:B------:R-:W-:Y:S01]  /*10100*/  MOV R197, R109 ;  /* 0x0000006d00c57202 */ /* 0x000fe20000000f00 */
[----:B---3--:R-:W-:Y:S02]  /*10110*/  FFMA.FTZ R2, R198, UR10, -R38 ;  /* 0x0000000ac6027c23 */ /* 0x008fe40008010826 */
[----:B------:R3:W-:Y:S01]  /*10120*/  MUFU.EX2 R192, R0 ;  /* 0x0000000000c07308 */ /* 0x0007e20000000800 */
[----:B------:R-:W-:-:S03]  /*10130*/  IMAD.MOV.U32 R198, RZ, RZ, R100 ;  /* 0x000000ffffc67224 */ /* 0x000fc600078e0064 */
[----:B------:R4:W1:Y:S01]  /*10140*/  MUFU.EX2 R193, R2 ;  /* 0x0000000200c17308 */ /* 0x0008620000000800 */
[----:B-----5:R-:W-:Y:S01]  /*10150*/  FFMA.FTZ R4, R203, UR10, -R36 ;  /* 0x0000000acb047c23 */ /* 0x020fe20008010824 */
[----:B------:R-:W-:Y:S02]  /*10160*/  MOV R203, R103 ;  /* 0x0000006700cb7202 */ /* 0x000fe40000000f00 */
[----:B------:R-:W-:Y:S01]  /*10170*/  MUFU.EX2 R104, R104 ;  /* 0x0000006800687308 */ /* 0x000fe20000000800 */
[----:B--2---:R-:W-:Y:S01]  /*10180*/  FFMA.FTZ R3, R204, UR10, -R38 ;  /* 0x0000000acc037c23 */ /* 0x004fe20008010826 */
[----:B------:R-:W-:Y:S02]  /*10190*/  IMAD.MOV.U32 R204, RZ, RZ, R134 ;  /* 0x000000ffffcc7224 */ /* 0x000fe400078e0086 */
[----:B------:R2:W-:Y:S01]  /*101a0*/  MUFU.EX2 R184, R4 ;  /* 0x0000000400b87308 */ /* 0x0005e20000000800 */
[----:B---3--:R-:W-:-:S03]  /*101b0*/  HSET2.LE.AND R0, R9, R20, PT ;  /* 0x0000001409007233 */ /* 0x008fc60003803000 */
[----:B------:R3:W-:Y:S01]  /*101c0*/  MUFU.EX2 R188, R3 ;  /* 0x0000000300bc7308 */ /* 0x0007e20000000800 */
[----:B----4-:R-:W-:-:S04]  /*101d0*/  F2FP.BF16.F32.PACK_AB R2, R235, R194 ;  /* 0x000000c2eb02723e */ /* 0x010fc800000010ff */
[----:B------:R-:W-:Y:S01]  /*101e0*/  LOP3.LUT R10, R2, R0, RZ, 0xc0, !PT ;  /* 0x00000000020a7212 */ /* 0x000fe200078ec0ff */
[----:B------:R-:W-:Y:S01]  /*101f0*/  FFMA.FTZ R2, R208, UR10, -R38 ;  /* 0x0000000ad0027c23 */ /* 0x000fe20008010826 */
[----:B------:R-:W-:Y:S01]  /*10200*/  LOP3.LUT R0, R8, 0xff00ff, RZ, 0xc0, !PT ;  /* 0x00ff00ff08007812 */ /* 0x000fe200078ec0ff */
[----:B--2---:R-:W-:Y:S02]  /*10210*/  FFMA.FTZ R4, R209, UR10, -R37 ;  /* 0x0000000ad1047c23 */ /* 0x004fe40008010825 */
[----:B------:R1:W2:Y:S01]  /*10220*/  MUFU.EX2 R185, R2 ;  /* 0x0000000200b97308 */ /* 0x0002a20000000800 */
[----:B------:R-:W-:Y:S01]  /*10230*/  MOV R208, R133 ;  /* 0x0000008500d07202 */ /* 0x000fe20000000f00 */
[----:B------:R-:W-:Y:S01]  /*10240*/  IMAD.MOV.U32 R209, RZ, RZ, R153 ;  /* 0x000000ffffd17224 */ /* 0x000fe200078e0099 */
[----:B------:R-:W-:Y:S01]  /*10250*/  HSET2.LE.AND R0, R0, R20, PT ;  /* 0x0000001400007233 */ /* 0x000fe20003803000 */
[----:B---3--:R-:W-:Y:S01]  /*10260*/  FFMA.FTZ R3, R207, UR10, -R36 ;  /* 0x0000000acf037c23 */ /* 0x008fe20008010824 */
[----:B------:R-:W-:Y:S01]  /*10270*/  MUFU.EX2 R109, R4 ;  /* 0x00000004006d7308 */ /* 0x000fe20000000800 */
[----:B------:R-:W-:-:S03]  /*10280*/  IMAD.MOV.U32 R207, RZ, RZ, R135 ;  /* 0x000000ffffcf7224 */ /* 0x000fc600078e0087 */
[----:B------:R3:W4:Y:S01]  /*10290*/  MUFU.EX2 R183, R3 ;  /* 0x0000000300b77308 */ /* 0x0007220000000800 */
[----:B-1----:R-:W-:-:S04]  /*102a0*/  F2FP.BF16.F32.PACK_AB R2, R193, R192 ;  /* 0x000000c0c102723e */ /* 0x002fc800000010ff */
[----:B------:R-:W-:Y:S02]  /*102b0*/  LOP3.LUT R11, R2, R0, RZ, 0xc0, !PT ;  /* 0x00000000020b7212 */ /* 0x000fe400078ec0ff */
[--C-:B------:R-:W-:Y:S02]  /*102c0*/  HSET2.LE.AND R0, R6, R20.reuse, PT ;  /* 0x0000001406007233 */ /* 0x100fe40003803000 */
[----:B------:R-:W-:Y:S01]  /*102d0*/  F2FP.BF16.F32.PACK_AB R2, R190, R189 ;  /* 0x000000bdbe02723e */ /* 0x000fe200000010ff */
[--C-:B---3--:R-:W-:Y:S01]  /*102e0*/  FFMA.FTZ R3, R195, UR10, -R36.reuse ;  /* 0x0000000ac3037c23 */ /* 0x108fe20008010824 */
[----:B------:R-:W-:Y:S02]  /*102f0*/  MOV R195, R152 ;  /* 0x0000009800c37202 */ /* 0x000fe40000000f00 */
[----:B------:R-:W-:Y:S01]  /*10300*/  LOP3.LUT R8, R2, R0, RZ, 0xc0, !PT ;  /* 0x0000000002087212 */ /* 0x000fe200078ec0ff */
[----:B------:R-:W-:Y:S01]  /*10310*/  FFMA.FTZ R2, R196, UR10, -R36 ;  /* 0x0000000ac4027c23 */ /* 0x000fe20008010824 */
[----:B------:R-:W-:Y:S01]  /*10320*/  HSET2.LE.AND R0, R5, R20, PT ;  /* 0x0000001405007233 */ /* 0x000fe20003803000 */
[----:B------:R1:W-:Y:S01]  /*10330*/  MUFU.EX2 R187, R3 ;  /* 0x0000000300bb7308 */ /* 0x0003e20000000800 */
[----:B------:R-:W-:Y:S01]  /*10340*/  FFMA.FTZ R5, R202, UR10, -R37 ;  /* 0x0000000aca057c23 */ /* 0x000fe20008010825 */
[----:B------:R-:W-:-:S02]  /*10350*/  IMAD.MOV.U32 R196, RZ, RZ, R102 ;  /* 0x000000ffffc47224 */ /* 0x000fc400078e0066 */
[----:B------:R2:W-:Y:S04]  /*10360*/  MUFU.EX2 R186, R2 ;  /* 0x0000000200ba7308 */ /* 0x0005e80000000800 */
[----:B------:R-:W-:Y:S01]  /*10370*/  MUFU.EX2 R176, R5 ;  /* 0x0000000500b07308 */ /* 0x000fe20000000800 */
[----:B-1----:R-:W-:Y:S01]  /*10380*/  FFMA.FTZ R3, R201, UR10, -R37 ;  /* 0x0000000ac9037c23 */ /* 0x002fe20008010825 */
[----:B------:R-:W-:Y:S01]  /*10390*/  MOV R201, R208 ;  /* 0x000000d000c97202 */ /* 0x000fe20000000f00 */
[----:B------:R-:W-:Y:S01]  /*103a0*/  IMAD.MOV.U32 R208, RZ, RZ, R198 ;  /* 0x000000ffffd07224 */ /* 0x000fe200078e00c6 */
[----:B--2---:R-:W-:Y:S01]  /*103b0*/  F2FP.BF16.F32.PACK_AB R2, R188, R185 ;  /* 0x000000b9bc02723e */ /* 0x004fe200000010ff */
[----:B------:R1:W-:Y:S01]  /*103c0*/  MUFU.EX2 R181, R3 ;  /* 0x0000000300b57308 */ /* 0x0003e20000000800 */
[----:B------:R-:W-:-:S02]  /*103d0*/  IMAD.MOV.U32 R198, RZ, RZ, R139 ;  /* 0x000000ffffc67224 */ /* 0x000fc400078e008b */
[----:B------:R-:W-:Y:S01]  /*103e0*/  LOP3.LUT R9, R2, R0, RZ, 0xc0, !PT ;  /* 0x0000000002097212 */ /* 0x000fe200078ec0ff */
[----:B------:R-:W-:Y:S01]  /*103f0*/  FFMA.FTZ R2, R206, UR10, -R37 ;  /* 0x0000000ace027c23 */ /* 0x000fe20008010825 */
[----:B------:R-:W-:Y:S01]  /*10400*/  HSET2.LE.AND R0, R7, R20, PT ;  /* 0x0000001407007233 */ /* 0x000fe20003803000 */
[----:B------:R-:W-:Y:S02]  /*10410*/  IMAD.MOV.U32 R206, RZ, RZ, R154 ;  /* 0x000000ffffce7224 */ /* 0x000fe400078e009a */
[----:B------:R4:W2:Y:S02]  /*10420*/  MUFU.EX2 R110, R2 ;  /* 0x00000002006e7308 */ /* 0x0008a40000000800 */
[----:B------:R-:W-:Y:S01]  /*10430*/  HMMA.16816.F32.BF16 R116, R8, R12, R44 ;  /* 0x0000000c0874723c */ /* 0x000fe2000004182c */
[----:B-1----:R-:W-:-:S07]  /*10440*/  LOP3.LUT R3, R18, 0xff00ff, RZ, 0xc0, !PT ;  /* 0x00ff00ff12037812 */ /* 0x002fce00078ec0ff */
[----:B------:R-:W-:Y:S01]  /*10450*/  HMMA.16816.F32.BF16 R100, R8, R14, R52 ;  /* 0x0000000e0864723c */ /* 0x000fe20000041834 */
[----:B----4-:R-:W-:-:S04]  /*10460*/  F2FP.BF16.F32.PACK_AB R2, R184, R183 ;  /* 0x000000b7b802723e */ /* 0x010fc800000010ff */
[----:B------:R-:W-:-:S03]  /*10470*/  LOP3.LUT R4, R2, R0, RZ, 0xc0, !PT ;  /* 0x0000000002047212 */ /* 0x000fc600078ec0ff */
[----:B------:R-:W-:Y:S01]  /*10480*/  HMMA.16816.F32.BF16 R132, R8, R28, R48 ;  /* 0x0000001c0884723c */ /* 0x000fe20000041830 */
[----:B------:R-:W-:Y:S02]  /*10490*/  HSET2.LE.AND R0, R16, R20, PT ;  /* 0x0000001410007233 */ /* 0x000fe40003803000 */
[----:B--2---:R-:W-:-:S04]  /*104a0*/  F2FP.BF16.F32.PACK_AB R2, R110, R109 ;  /* 0x0000006d6e02723e */ /* 0x004fc800000010ff */
[----:B------:R-:W-:Y:S01]  /*104b0*/  LOP3.LUT R5, R2, R0, RZ, 0xc0, !PT ;  /* 0x0000000002057212 */ /* 0x000fe200078ec0ff */
[C---:B------:R-:W-:Y:S01]  /*104c0*/  HMMA.16816.F32.BF16 R64, R8.reuse, R30, R64 ;  /* 0x0000001e0840723c */ /* 0x040fe20000041840 */
[--C-:B------:R-:W-:Y:S02]  /*104d0*/  HSET2.LE.AND R0, R17, R20.reuse, PT ;  /* 0x0000001411007233 */ /* 0x100fe40003803000 */
[----:B------:R-:W-:Y:S01]  /*104e0*/  F2FP.BF16.F32.PACK_AB R2, R187, R186 ;  /* 0x000000babb02723e */ /* 0x000fe200000010ff */
[----:B------:R-:W1:Y:S03]  /*104f0*/  LDSM.16.MT88.4 R16, [R108+0xa800] ;  /* 0x00a800006c10783b */ /* 0x000e660000004200 */
[----:B------:R-:W-:Y:S01]  /*10500*/  LOP3.LUT R6, R2, R0, RZ, 0xc0, !PT ;  /* 0x0000000002067212 */ /* 0x000fe200078ec0ff */
[----:B------:R-:W-:Y:S01]  /*10510*/  HMMA.16816.F32.BF16 R48, R8, R26, R80 ;  /* 0x0000001a0830723c */ /* 0x000fe20000041850 */
[----:B------:R-:W-:Y:S01]  /*10520*/  HSET2.LE.AND R0, R3, R20, PT ;  /* 0x0000001403007233 */ /* 0x000fe20003803000 */
[----:B------:R-:W-:Y:S01]  /*10530*/  LDSM.16.MT88.4 R80, [R108+0xbc00] ;  /* 0x00bc00006c50783b */ /* 0x000fe20000004200 */
[----:B------:R-:W-:-:S04]  /*10540*/  F2FP.BF16.F32.PACK_AB R2, R176, R181 ;  /* 0x000000b5b002723e */ /* 0x000fc800000010ff */
[----:B------:R-:W-:Y:S01]  /*10550*/  LOP3.LUT R7, R2, R0, RZ, 0xc0, !PT ;  /* 0x0000000002077212 */ /* 0x000fe200078ec0ff */
[----:B------:R-:W-:Y:S01]  /*10560*/  HMMA.16816.F32.BF16 R68, R8, R24, R68 ;  /* 0x000000180844723c */ /* 0x000fe20000041844 */
[----:B------:R-:W-:-:S05]  /*10570*/  LOP3.LUT R2, R178, R122, R111, 0x96, !PT ;  /* 0x0000007ab2027212 */ /* 0x000fca00078e966f */
[----:B------:R-:W-:Y:S02]  /*10580*/  IMAD.WIDE.U32 R2, R2, -0x2daee0ad, RZ ;  /* 0xd2511f5302027825 */ /* 0x000fe400078e00ff */
[C---:B------:R-:W-:Y:S03]  /*10590*/  HMMA.16816.F32.BF16 R112, R4.reuse, R12, R112 ;  /* 0x0000000c0470723c */ /* 0x040fe60000041870 */
[----:B------:R-:W-:Y:S02]  /*105a0*/  LOP3.LUT R0, R179, R120, R3, 0x96, !PT ;  /* 0x00000078b3007212 */ /* 0x000fe400078e9603 */
[----:B------:R-:W-:Y:S01]  /*105b0*/  PRMT R3, R2, 0x7772, RZ ;  /* 0x0000777202037816 */ /* 0x000fe200000000ff */
[----:B------:R-:W-:Y:S02]  /*105c0*/  LDSM.16.MT88.4 R120, [R108+0x9c00] ;  /* 0x009c00006c78783b */ /* 0x000fe40000004200 */
[C---:B------:R-:W-:Y:S02]  /*105d0*/  HMMA.16816.F32.BF16 R124, R4.reuse, R14, R124 ;  /* 0x0000000e047c723c */ /* 0x040fe4000004187c */
[----:B------:R-:W2:Y:S06]  /*105e0*/  LDSM.16.MT88.4 R12, [R41+0xa800] ;  /* 0x00a80000290c783b */ /* 0x000eac0000004200 */
[C---:B------:R-:W-:Y:S08]  /*105f0*/  HMMA.16816.F32.BF16 R128, R4.reuse, R28, R128 ;  /* 0x0000001c0480723c */ /* 0x040ff00000041880 */
[C---:B------:R-:W-:Y:S08]  /*10600*/  HMMA.16816.F32.BF16 R140, R4.reuse, R30, R140 ;  /* 0x0000001e048c723c */ /* 0x040ff0000004188c */
[C---:B-1----:R-:W-:Y:S08]  /*10610*/  HMMA.16816.F32.BF16 R144, R4.reuse, R16, R144 ;  /* 0x000000100490723c */ /* 0x042ff00000041890 */
[C---:B------:R-:W-:Y:S08]  /*10620*/  HMMA.16816.F32.BF16 R156, R4.reuse, R18, R156 ;  /* 0x00000012049c723c */ /* 0x040ff0000004189c */
[----:B------:R-:W-:Y:S01]  /*10630*/  HMMA.16816.F32.BF16 R72, R4, R24, R72 ;  /* 0x000000180448723c */ /* 0x000fe20000041848 */
[----:B------:R-:W-:Y:S01]  /*10640*/  FFMA.FTZ R24, R203, R40, R196 ;  /* 0x00000028cb187223 */ /* 0x000fe200000100c4 */
[----:B------:R-:W-:Y:S01]  /*10650*/  FFMA.FTZ R25, R204, R39, R207 ;  /* 0x00000027cc197223 */ /* 0x000fe200000100cf */
[----:B------:R-:W-:Y:S01]  /*10660*/  MOV R207, R21 ;  /* 0x0000001500cf7202 */ /* 0x000fe20000000f00 */
[----:B------:R-:W-:Y:S01]  /*10670*/  FFMA.FTZ R21, R233, UR10, -R38 ;  /* 0x0000000ae9157c23 */ /* 0x000fe20008010826 */
[----:B------:R-:W-:-:S02]  /*10680*/  IMAD.MOV.U32 R196, RZ, RZ, R138 ;  /* 0x000000ffffc47224 */ /* 0x000fc400078e008a */
[----:B------:R-:W-:Y:S01]  /*10690*/  IMAD.MOV.U32 R203, RZ, RZ, R200 ;  /* 0x000000ffffcb7224 */ /* 0x000fe200078e00c8 */
[C---:B--2---:R-:W-:Y:S01]  /*106a0*/  HMMA.16816.F32.BF16 R160, R4.reuse, R12, R160 ;  /* 0x0000000c04a0723c */ /* 0x044fe200000418a0 */
[----:B------:R-:W-:Y:S01]  /*106b0*/  IMAD.MOV.U32 R204, RZ, RZ, R197 ;  /* 0x000000ffffcc7224 */ /* 0x000fe200078e00c5 */
[----:B------:R-:W-:Y:S01]  /*106c0*/  MUFU.EX2 R21, R21 ;  /* 0x0000001500157308 */ /* 0x000fe20000000800 */
[----:B------:R-:W-:Y:S01]  /*106d0*/  MOV R197, R137 ;  /* 0x0000008900c57202 */ /* 0x000fe20000000f00 */
[----:B------:R-:W-:Y:S02]  /*106e0*/  IMAD.MOV.U32 R200, RZ, RZ, R136 ;  /* 0x000000ffffc87224 */ /* 0x000fe400078e0088 */
[----:B------:R-:W1:Y:S02]  /*106f0*/  LDSM.16.MT88.4 R136, [R41+0x9c00] ;  /* 0x009c00002988783b */ /* 0x000e640000004200 */
[C---:B------:R-:W-:Y:S08]  /*10700*/  HMMA.16816.F32.BF16 R172, R4.reuse, R14, R172 ;  /* 0x0000000e04ac723c */ /* 0x040ff000000418ac */
[C---:B------:R-:W-:Y:S08]  /*10710*/  HMMA.16816.F32.BF16 R76, R4.reuse, R26, R76 ;  /* 0x0000001a044c723c */ /* 0x040ff0000004184c */
[C---:B------:R-:W-:Y:S08]  /*10720*/  HMMA.16816.F32.BF16 R88, R4.reuse, R32, R88 ;  /* 0x000000200458723c */ /* 0x040ff00000041858 */
[----:B------:R-:W-:Y:S01]  /*10730*/  HMMA.16816.F32.BF16 R44, R4, R34, R92 ;  /* 0x00000022042c723c */ /* 0x000fe2000004185c */
[C---:B------:R-:W-:Y:S01]  /*10740*/  PRMT R4, R2.reuse, 0x7773, RZ ;  /* 0x0000777302047816 */ /* 0x040fe200000000ff */
[----:B------:R-:W-:Y:S01]  /*10750*/  IMAD.MOV.U32 R5, RZ, RZ, R2 ;  /* 0x000000ffff057224 */ /* 0x000fe200078e0002 */
[----:B------:R-:W-:-:S02]  /*10760*/  PRMT R6, R2, 0x7771, RZ ;  /* 0x0000777102067816 */ /* 0x000fc400000000ff */
[----:B------:R-:W-:-:S03]  /*10770*/  LOP3.LUT R2, R0, 0xffff, RZ, 0xc0, !PT ;  /* 0x0000ffff00027812 */ /* 0x000fc600078ec0ff */
[C---:B------:R-:W-:Y:S01]  /*10780*/  HMMA.16816.F32.BF16 R164, R8.reuse, R12, R164 ;  /* 0x0000000c08a4723c */ /* 0x040fe200000418a4 */
[----:B------:R-:W-:Y:S01]  /*10790*/  PRMT R12, R3, 0x5410, R4 ;  /* 0x00005410030c7816 */ /* 0x000fe20000000004 */
[----:B------:R-:W-:Y:S01]  /*107a0*/  FFMA.FTZ R13, R232, UR10, -R38 ;  /* 0x0000000ae80d7c23 */ /* 0x000fe20008010826 */
[----:B------:R-:W-:Y:S02]  /*107b0*/  SHF.R.U32.HI R2, RZ, 0x8, R2 ;  /* 0x00000008ff027819 */ /* 0x000fe40000011602 */
[C---:B------:R-:W-:Y:S02]  /*107c0*/  LOP3.LUT R3, R0.reuse, 0xff, RZ, 0xc0, !PT ;  /* 0x000000ff00037812 */ /* 0x040fe400078ec0ff */
[----:B------:R-:W-:Y:S01]  /*107d0*/  LOP3.LUT R4, R5, 0xff, RZ, 0xc0, !PT ;  /* 0x000000ff05047812 */ /* 0x000fe200078ec0ff */
[----:B------:R-:W-:Y:S01]  /*107e0*/  HMMA.16816.F32.BF16 R52, R8, R18, R60 ;  /* 0x000000120834723c */ /* 0x000fe2000004183c */
[----:B------:R-:W-:Y:S01]  /*107f0*/  PRMT R5, R3, 0x5410, R2 ;  /* 0x0000541003057816 */ /* 0x000fe20000000002 */
[----:B------:R-:W-:Y:S01]  /*10800*/  FFMA.FTZ R3, R229, UR10, -R36 ;  /* 0x0000000ae5037c23 */ /* 0x000fe20008010824 */
[----:B------:R-:W-:-:S02]  /*10810*/  PRMT R2, R0, 0x7632, R2 ;  /* 0x0000763200027816 */ /* 0x000fc40000000002 */
[----:B------:R-:W-:Y:S01]  /*10820*/  PRMT R7, R4, 0x5410, R6 ;  /* 0x0000541004077816 */ /* 0x000fe20000000006 */
[----:B------:R2:W-:Y:S01]  /*10830*/  MUFU.EX2 R60, R3 ;  /* 0x00000003003c7308 */ /* 0x0005e20000000800 */
[----:B------:R-:W-:Y:S01]  /*10840*/  SHF.R.U32.HI R4, RZ, 0x18, R0 ;  /* 0x00000018ff047819 */ /* 0x000fe20000011600 */
[C---:B------:R-:W-:Y:S01]  /*10850*/  HMMA.16816.F32.BF16 R56, R8.reuse, R14, R168 ;  /* 0x0000000e0838723c */ /* 0x040fe200000418a8 */
[----:B------:R-:W-:Y:S01]  /*10860*/  LOP3.LUT R0, R2, 0xff, RZ, 0xc0, !PT ;  /* 0x000000ff02007812 */ /* 0x000fe200078ec0ff */
[----:B------:R-:W-:Y:S01]  /*10870*/  FFMA.FTZ R2, R223, UR10, -R36 ;  /* 0x0000000adf027c23 */ /* 0x000fe20008010824 */
[----:B------:R-:W-:Y:S01]  /*10880*/  LOP3.LUT R6, R12, 0xff00ff, RZ, 0xc0, !PT ;  /* 0x00ff00ff0c067812 */ /* 0x000fe200078ec0ff */
[----:B------:R-:W-:Y:S01]  /*10890*/  FFMA.FTZ R15, R199, UR10, -R38 ;  /* 0x0000000ac70f7c23 */ /* 0x000fe20008010826 */
[----:B------:R-:W-:Y:S01]  /*108a0*/  PRMT R4, R0, 0x5410, R4 ;  /* 0x0000541000047816 */ /* 0x000fe20000000004 */
[----:B------:R-:W-:Y:S01]  /*108b0*/  FFMA.FTZ R0, R191, UR10, -R36 ;  /* 0x0000000abf007c23 */ /* 0x000fe20008010824 */
[----:B------:R3:W-:Y:S01]  /*108c0*/  MUFU.EX2 R61, R2 ;  /* 0x00000002003d7308 */ /* 0x0007e20000000800 */
[----:B------:R-:W-:Y:S01]  /*108d0*/  HMMA.16816.F32.BF16 R84, R8, R32, R84 ;  /* 0x000000200854723c */ /* 0x000fe20000041854 */
[----:B------:R-:W-:Y:S01]  /*108e0*/  FFMA.FTZ R14, R234, UR10, -R38 ;  /* 0x0000000aea0e7c23 */ /* 0x000fe20008010826 */
[----:B------:R-:W-:Y:S01]  /*108f0*/  LDSM.16.MT88.4 R168, [R41+0xac00] ;  /* 0x00ac000029a8783b */ /* 0x000fe20000004200 */
[----:B------:R4:W-:Y:S01]  /*10900*/  MUFU.EX2 R28, R0 ;  /* 0x00000000001c7308 */ /* 0x0009e20000000800 */
[----:B--2---:R-:W-:-:S03]  /*10910*/  FFMA.FTZ R3, R211, UR10, -R36 ;  /* 0x0000000ad3037c23 */ /* 0x004fc60008010824 */
[----:B------:R-:W-:Y:S01]  /*10920*/  MUFU.EX2 R29, R14 ;  /* 0x0000000e001d7308 */ /* 0x000fe20000000800 */
[----:B------:R-:W-:Y:S01]  /*10930*/  HMMA.16816.F32.BF16 R148, R8, R16, R148 ;  /* 0x000000100894723c */ /* 0x000fe20000041894 */
[----:B------:R-:W-:Y:S02]  /*10940*/  LDSM.16.MT88.4 R16, [R41+0xbc00] ;  /* 0x00bc00002910783b */ /* 0x000fe40000004200 */
[----:B------:R2:W5:Y:S01]  /*10950*/  MUFU.EX2 R36, R3 ;  /* 0x0000000300247308 */ /* 0x0005620000000800 */
[----:B---3--:R-:W-:-:S04]  /*10960*/  FFMA.FTZ R2, R231, UR10, -R37 ;  /* 0x0000000ae7027c23 */ /* 0x008fc80008010825 */
[----:B------:R-:W-:Y:S01]  /*10970*/  HMMA.16816.F32.BF16 R32, R8, R34, R96 ;  /* 0x000000220820723c */ /* 0x000fe20000041860 */
[----:B----4-:R-:W-:Y:S01]  /*10980*/  FFMA.FTZ R0, R230, UR10, -R37 ;  /* 0x0000000ae6007c23 */ /* 0x010fe20008010825 */
[----:B------:R3:W-:Y:S01]  /*10990*/  MUFU.EX2 R30, R2 ;  /* 0x00000002001e7308 */ /* 0x0007e20000000800 */
[----:B------:R-:W-:-:S03]  /*109a0*/  FADD.FTZ R11, R201, R42 ;  /* 0x0000002ac90b7221 */ /* 0x000fc60000010000 */
[----:B------:R4:W1:Y:S01]  /*109b0*/  MUFU.EX2 R31, R0 ;  /* 0x00000000001f7308 */ /* 0x0008620000000800 */
[----:B--2---:R-:W-:-:S03]  /*109c0*/  HSET2.LE.AND R3, R4, R20, PT ;  /* 0x0000001404037233 */ /* 0x004fc60003803000 */
[----:B------:R-:W-:Y:S01]  /*109d0*/  MUFU.EX2 R10, R106 ;  /* 0x0000006a000a7308 */ /* 0x000fe20000000800 */
[----:B-----5:R-:W-:-:S03]  /*109e0*/  F2FP.BF16.F32.PACK_AB R4, R28, R36 ;  /* 0x000000241c04723e */ /* 0x020fc600000010ff */
[----:B------:R-:W-:Y:S01]  /*109f0*/  MUFU.EX2 R9, R15 ;  /* 0x0000000f00097308 */ /* 0x000fe20000000800 */
[--C-:B---3--:R-:W-:Y:S01]  /*10a00*/  FFMA.FTZ R2, R210, UR10, -R37.reuse ;  /* 0x0000000ad2027c23 */ /* 0x108fe20008010825 */
[----:B----4-:R-:W-:-:S03]  /*10a10*/  FFMA.FTZ R0, R155, UR10, -R37 ;  /* 0x0000000a9b007c23 */ /* 0x010fc60008010825 */
[----:B------:R2:W-:Y:S01]  /*10a20*/  MUFU.EX2 R27, R2 ;  /* 0x00000002001b7308 */ /* 0x0005e20000000800 */
[----:B------:R-:W3:Y:S03]  /*10a30*/  LDSM.16.MT88.4 R152, [R108+0xac00] ;  /* 0x00ac00006c98783b */ /* 0x000ee60000004200 */
[----:B------:R4:W5:Y:S01]  /*10a40*/  MUFU.EX2 R26, R0 ;  /* 0x00000000001a7308 */ /* 0x0009620000000800 */
[----:B--2---:R-:W-:Y:S02]  /*10a50*/  F2FP.BF16.F32.PACK_AB R2, R61, R60 ;  /* 0x0000003c3d02723e */ /* 0x004fe400000010ff */
[----:B----4-:R-:W-:Y:S02]  /*10a60*/  HSET2.LE.AND R0, R5, R20, PT ;  /* 0x0000001405007233 */ /* 0x010fe40003803000 */
[----:B-1----:R-:W-:-:S03]  /*10a70*/  F2FP.BF16.F32.PACK_AB R5, R31, R30 ;  /* 0x0000001e1f05723e */ /* 0x002fc600000010ff */
[----:B------:R-:W-:Y:S02]  /*10a80*/  LOP3.LUT R92, R2, R0, RZ, 0xc0, !PT ;  /* 0x00000000025c7212 */ /* 0x000fe400078ec0ff */
[--C-:B------:R-:W-:Y:S02]  /*10a90*/  HSET2.LE.AND R2, R7, R20.reuse, PT ;  /* 0x0000001407027233 */ /* 0x100fe40003803000 */
[----:B------:R-:W-:Y:S02]  /*10aa0*/  LOP3.LUT R93, R5, R3, RZ, 0xc0, !PT ;  /* 0x00000003055d7212 */ /* 0x000fe400078ec0ff */
[----:B------:R-:W-:Y:S02]  /*10ab0*/  HSET2.LE.AND R0, R6, R20, PT ;  /* 0x0000001406007233 */ /* 0x000fe40003803000 */
[----:B------:R-:W-:Y:S02]  /*10ac0*/  LOP3.LUT R94, R4, R2, RZ, 0xc0, !PT ;  /* 0x00000002045e7212 */ /* 0x000fe400078ec0ff */
[----:B-----5:R-:W-:-:S02]  /*10ad0*/  F2FP.BF16.F32.PACK_AB R3, R26, R27 ;  /* 0x0000001b1a03723e */ /* 0x020fc400000010ff */
[----:B------:R-:W-:Y:S02]  /*10ae0*/  LOP3.LUT R2, R178, R180, R177, 0x96, !PT ;  /* 0x000000b4b2027212 */ /* 0x000fe400078e96b1 */
[----:B------:R-:W-:-:S03]  /*10af0*/  LOP3.LUT R95, R3, R0, RZ, 0xc0, !PT ;  /* 0x00000000035f7212 */ /* 0x000fc600078ec0ff */
[----:B------:R-:W-:-:S04]  /*10b00*/  IMAD.WIDE.U32 R2, R2, -0x2daee0ad, RZ ;  /* 0xd2511f5302027825 */ /* 0x000fc800078e00ff */
[C---:B------:R-:W-:Y:S01]  /*10b10*/  HMMA.16816.F32.BF16 R112, R92.reuse, R120, R112 ;  /* 0x000000785c70723c */ /* 0x040fe20000041870 */
[----:B------:R-:W-:Y:S02]  /*10b20*/  MOV R6, R2 ;  /* 0x0000000200067202 */ /* 0x000fe40000000f00 */
[----:B------:R-:W-:Y:S02]  /*10b30*/  LOP3.LUT R0, R179, R182, R3, 0x96, !PT ;  /* 0x000000b6b3007212 */ /* 0x000fe400078e9603 */
[C---:B------:R-:W-:Y:S02]  /*10b40*/  PRMT R5, R2.reuse, 0x7773, RZ ;  /* 0x0000777302057816 */ /* 0x040fe400000000ff */
[C---:B------:R-:W-:Y:S01]  /*10b50*/  PRMT R4, R2.reuse, 0x7772, RZ ;  /* 0x0000777202047816 */ /* 0x040fe200000000ff */
[----:B------:R-:W-:Y:S01]  /*10b60*/  HMMA.16816.F32.BF16 R124, R92, R122, R124 ;  /* 0x0000007a5c7c723c */ /* 0x000fe2000004187c */
[----:B------:R-:W-:Y:S02]  /*10b70*/  PRMT R3, R2, 0x7771, RZ ;  /* 0x0000777102037816 */ /* 0x000fe400000000ff */
[----:B------:R-:W-:-:S02]  /*10b80*/  LOP3.LUT R2, R6, 0xff, RZ, 0xc0, !PT ;  /* 0x000000ff06027812 */ /* 0x000fc400078ec0ff */
[----:B------:R-:W-:Y:S02]  /*10b90*/  PRMT R7, R4, 0x5410, R5 ;  /* 0x0000541004077816 */ /* 0x000fe40000000005 */
[----:B------:R-:W-:Y:S01]  /*10ba0*/  PRMT R6, R2, 0x5410, R3 ;  /* 0x0000541002067816 */ /* 0x000fe20000000003 */
[C---:B------:R-:W-:Y:S01]  /*10bb0*/  HMMA.16816.F32.BF16 R128, R92.reuse, R136, R128 ;  /* 0x000000885c80723c */ /* 0x040fe20000041880 */
[C---:B------:R-:W-:Y:S02]  /*10bc0*/  LOP3.LUT R2, R0.reuse, 0xffff, RZ, 0xc0, !PT ;  /* 0x0000ffff00027812 */ /* 0x040fe400078ec0ff */
[C---:B------:R-:W-:Y:S02]  /*10bd0*/  PRMT R4, R0.reuse, 0x7632, R4 ;  /* 0x0000763200047816 */ /* 0x040fe40000000004 */
[----:B------:R-:W-:Y:S02]  /*10be0*/  LOP3.LUT R5, R0, 0xff, RZ, 0xc0, !PT ;  /* 0x000000ff00057812 */ /* 0x000fe400078ec0ff */
[----:B------:R-:W-:Y:S01]  /*10bf0*/  SHF.R.U32.HI R3, RZ, 0x18, R0 ;  /* 0x00000018ff037819 */ /* 0x000fe20000011600 */
[----:B------:R-:W-:Y:S01]  /*10c00*/  HMMA.16816.F32.BF16 R140, R92, R138, R140 ;  /* 0x0000008a5c8c723c */ /* 0x000fe2000004188c */
[----:B------:R-:W-:-:S02]  /*10c10*/  SHF.R.U32.HI R2, RZ, 0x8, R2 ;  /* 0x00000008ff027819 */ /* 0x000fc40000011602 */
[----:B------:R-:W-:Y:S01]  /*10c20*/  LOP3.LUT R0, R4, 0xff, RZ, 0xc0, !PT ;  /* 0x000000ff04007812 */ /* 0x000fe200078ec0ff */
[----:B------:R-:W-:Y:S01]  /*10c30*/  FADD.FTZ R4, R209, R24 ;  /* 0x00000018d1047221 */ /* 0x000fe20000010000 */
[----:B------:R-:W-:Y:S01]  /*10c40*/  PRMT R5, R5, 0x5410, R2 ;  /* 0x0000541005057816 */ /* 0x000fe20000000002 */
[----:B------:R1:W2:Y:S01]  /*10c50*/  MUFU.EX2 R24, R13 ;  /* 0x0000000d00187308 */ /* 0x0002a20000000800 */
[----:B------:R-:W-:Y:S01]  /*10c60*/  FADD.FTZ R2, R206, R107 ;  /* 0x0000006bce027221 */ /* 0x000fe20000010000 */
[----:B------:R-:W-:Y:S01]  /*10c70*/  PRMT R8, R0, 0x5410, R3 ;  /* 0x0000541000087816 */ /* 0x000fe20000000003 */
[----:B------:R-:W-:Y:S01]  /*10c80*/  FADD.FTZ R0, R196, R11 ;  /* 0x0000000bc4007221 */ /* 0x000fe20000010000 */
[----:B------:R-:W-:Y:S01]  /*10c90*/  FADD.FTZ R3, R195, R25 ;  /* 0x00000019c3037221 */ /* 0x000fe20000010000 */
[----:B------:R-:W-:Y:S01]  /*10ca0*/  FADD.FTZ R12, R203, R2 ;  /* 0x00000002cb0c7221 */ /* 0x000fe20000010000 */
[----:B------:R-:W-:Y:S01]  /*10cb0*/  LOP3.LUT R2, R7, 0xff00ff, RZ, 0xc0, !PT ;  /* 0x00ff00ff07027812 */ /* 0x000fe200078ec0ff */
[----:B------:R-:W-:Y:S01]  /*10cc0*/  FADD.FTZ R11, R208, R0 ;  /* 0x00000000d00b7221 */ /* 0x000fe20000010000 */
[--C-:B------:R-:W-:Y:S01]  /*10cd0*/  HSET2.LE.AND R0, R6, R20.reuse, PT ;  /* 0x0000001406007233 */ /* 0x100fe20003803000 */
[----:B------:R-:W-:Y:S01]  /*10ce0*/  FADD.FTZ R14, R207, R4 ;  /* 0x00000004cf0e7221 */ /* 0x000fe20000010000 */
[--C-:B------:R-:W-:Y:S01]  /*10cf0*/  HSET2.LE.AND R6, R5, R20.reuse, PT ;  /* 0x0000001405067233 */ /* 0x100fe20003803000 */
[----:B---3--:R-:W-:Y:S01]  /*10d00*/  HMMA.16816.F32.BF16 R144, R92, R152, R144 ;  /* 0x000000985c90723c */ /* 0x008fe20000041890 */
[----:B------:R-:W-:Y:S01]  /*10d10*/  HSET2.LE.AND R4, R2, R20, PT ;  /* 0x0000001402047233 */ /* 0x000fe20003803000 */
[----:B-1----:R-:W-:Y:S01]  /*10d20*/  FADD.FTZ R13, R204, R3 ;  /* 0x00000003cc0d7221 */ /* 0x002fe20000010000 */
[----:B------:R-:W-:-:S02]  /*10d30*/  F2FP.BF16.F32.PACK_AB R3, R10, R105 ;  /* 0x000000690a03723e */ /* 0x000fc400000010ff */
[----:B--2---:R-:W-:Y:S02]  /*10d40*/  F2FP.BF16.F32.PACK_AB R2, R9, R24 ;  /* 0x000000180902723e */ /* 0x004fe400000010ff */
[----:B------:R-:W-:Y:S01]  /*10d50*/  HSET2.LE.AND R7, R8, R20, PT ;  /* 0x0000001408077233 */ /* 0x000fe20003803000 */
[C---:B------:R-:W-:Y:S01]  /*10d60*/  HMMA.16816.F32.BF16 R156, R92.reuse, R154, R156 ;  /* 0x0000009a5c9c723c */ /* 0x040fe2000004189c */
[----:B------:R-:W-:Y:S02]  /*10d70*/  F2FP.BF16.F32.PACK_AB R5, R104, R43 ;  /* 0x0000002b6805723e */ /* 0x000fe400000010ff */
[----:B------:R-:W-:Y:S01]  /*10d80*/  LOP3.LUT R98, R3, R0, RZ, 0xc0, !PT ;  /* 0x0000000003627212 */ /* 0x000fe200078ec0ff */
[----:B------:R-:W-:Y:S01]  /*10d90*/  FADD.FTZ R3, R198, R12 ;  /* 0x0000000cc6037221 */ /* 0x000fe20000010000 */
        /* <DEDUP_REMOVED lines=56> */
[----:B------:R-:W-:-:S03]  /*11120*/  IMAD.MOV.U32 R104, RZ, RZ, R222 ;  /* 0x000000ffff687224 */ /* 0x000fc600078e00de */
        /* <DEDUP_REMOVED lines=12> */
[----:B------:R-:W-:Y:S01]  /*111f0*/  HMMA.16816.F32.BF16 R120, R96, R122, R100 ;  /* 0x0000007a6078723c */ /* 0x000fe20000041864 */
[----:B------:R-:W-:Y:S01]  /*11200*/  IMAD.MOV.U32 R103, RZ, RZ, R221 ;  /* 0x000000ffff677224 */ /* 0x000fe200078e00dd */
[----:B------:R-:W-:Y:S01]  /*11210*/  MOV R101, R217 ;  /* 0x000000d900657202 */ /* 0x000fe20000000f00 */
[----:B------:R-:W-:-:S05]  /*11220*/  IMAD.MOV.U32 R102, RZ, RZ, R218 ;  /* 0x000000ffff667224 */ /* 0x000fca00078e00da */
        /* <DEDUP_REMOVED lines=15> */
[----:B------:R-:W5:Y:S04]  /*11320*/  LDL.64 R206, [R1+0x60] ;  /* 0x0000600001ce7983 */ /* 0x000f680000100a00 */
[----:B------:R-:W5:Y:S01]  /*11330*/  LDL R200, [R1+0x70] ;  /* 0x0000700001c87983 */ /* 0x000f620000100800 */
[----:B------:R-:W-:Y:S01]  /*11340*/  UIADD3 UR11, UPT, UPT, UR21, -0x3, URZ ;  /* 0xfffffffd150b7890 */ /* 0x000fe2000fffe0ff */
[----:B------:R-:W-:-:S04]  /*11350*/  DEPBAR.LE SB0, 0x0 ;  /* 0x000080000000791a */ /* 0x000fc80000000000 */
[----:B------:R-:W-:-:S04]  /*11360*/  UIMAD.WIDE.U32 UR12, UR11, UR8, URZ ;  /* 0x000000080b0c72a5 */ /* 0x000fc8000f8e00ff */
[----:B------:R-:W-:Y:S02]  /*11370*/  UIMAD UR11, UR11, UR9, UR13 ;  /* 0x000000090b0b72a4 */ /* 0x000fe4000f8e020d */
[----:B------:R-:W-:Y:S01]  /*11380*/  USHF.L.U32 UR7, UR12, 0x6, URZ ;  /* 0x000000060c077899 */ /* 0x000fe200080006ff */
[----:B------:R-:W-:Y:S01]  /*11390*/  IMAD.U32 R2, RZ, RZ, UR12 ;  /* 0x0000000cff027e24 */ /* 0x000fe2000f8e00ff */
[----:B------:R-:W-:Y:S02]  /*113a0*/  USHF.L.U64.HI UR10, UR12, 0x6, UR11 ;  /* 0x000000060c0a7899 */ /* 0x000fe4000801020b */
[----:B------:R-:W-:Y:S01]  /*113b0*/  ULEA UR7, UP0, UR8, UR7, 0x5 ;  /* 0x0000000708077291 */ /* 0x000fe2000f8028ff */
[----:B------:R-:W-:Y:S02]  /*113c0*/  IMAD.U32 R0, RZ, RZ, UR11 ;  /* 0x0000000bff007e24 */ /* 0x000fe4000f8e00ff */
[----:B------:R-:W-:Y:S01]  /*113d0*/  IMAD.U32 R3, RZ, RZ, UR13 ;  /* 0x0000000dff037e24 */ /* 0x000fe2000f8e00ff */
[----:B------:R-:W-:-:S02]  /*113e0*/  ULEA.HI.X UR10, UR8, UR10, UR9, 0x5, UP0 ;  /* 0x0000000a080a7291 */ /* 0x000fc400080f2c09 */
[----:B------:R-:W-:Y:S01]  /*113f0*/  IMAD.U32 R3, RZ, RZ, UR7 ;  /* 0x00000007ff037e24 */ /* 0x000fe2000f8e00ff */
[----:B------:R-:W-:Y:S01]  /*11400*/  BAR.SYNC.DEFER_BLOCKING 0x0 ;  /* 0x0000000000007b1d */ /* 0x000fe20000010000 */
[----:B--2---:R-:W-:-:S04]  /*11410*/  LEA R4, P0, R2, R195, 0x7 ;  /* 0x000000c302047211 */ /* 0x004fc800078038ff */
[----:B---3--:R-:W-:Y:S01]  /*11420*/  LEA.HI.X R5, R2, R198, R0, 0x7, P0 ;  /* 0x000000c602057211 */ /* 0x008fe200000f3c00 */
[----:B------:R-:W-:Y:S01]  /*11430*/  IMAD.U32 R0, RZ, RZ, UR10 ;  /* 0x0000000aff007e24 */ /* 0x000fe2000f8e00ff */
[----:B------:R-:W-:-:S03]  /*11440*/  LEA R2, P0, R3, R195, 0x1 ;  /* 0x000000c303027211 */ /* 0x000fc600078008ff */
[----:B------:R-:W-:Y:S01]  /*11450*/  @!PT LDS RZ, [RZ] ;  /* 0x00000000fffff984 */ /* 0x000fe20000000800 */
[----:B------:R-:W-:Y:S01]  /*11460*/  @!PT LDS RZ, [RZ] ;  /* 0x00000000fffff984 */ /* 0x000fe20000000800 */
[----:B------:R-:W-:Y:S01]  /*11470*/  @!PT LDS RZ, [RZ] ;  /* 0x00000000fffff984 */ /* 0x000fe20000000800 */
[----:B------:R-:W-:Y:S01]  /*11480*/  @!P3 LDGSTS.E.BYPASS.LTC128B.128 [R220+0x9000], desc[UR28][R4.64] ;  /* 0x0900000004dcbfae */ /* 0x000fe2000b981a1c */
[----:B------:R-:W-:-:S03]  /*11490*/  LEA.HI.X R3, R3, R198, R0, 0x1, P0 ;  /* 0x000000c603037211 */ /* 0x000fc600000f0c00 */
        /* <DEDUP_REMOVED lines=28> */
[----:B------:R-:W2:Y:S04]  /*11660*/  LDSM.16.M88.4 R24, [R22+0x6400] ;  /* 0x006400001618783b */ /* 0x000ea80000000200 */
[----:B------:R-:W2:Y:S04]  /*11670*/  LDSM.16.M88.4 R48, [R22+0x6800] ;  /* 0x006800001630783b */ /* 0x000ea80000000200 */
[----:B------:R-:W2:Y:S04]  /*11680*/  LDSM.16.M88.4 R44, [R22+0x6c00] ;  /* 0x006c0000162c783b */ /* 0x000ea80000000200 */
[----:B-1----:R-:W-:Y:S04]  /*11690*/  LDSM.16.M88.4 R4, [R216+0x1000] ;  /* 0x00100000d804783b */ /* 0x002fe80000000200 */
[----:B------:R-:W1:Y:S04]  /*116a0*/  LDSM.16.M88.4 R28, [R23+0x6c00] ;  /* 0x006c0000171c783b */ /* 0x000e680000000200 */
[----:B------:R-:W-:Y:S04]  /*116b0*/  LDSM.16.M88.4 R40, [R23+0x6000] ;  /* 0x006000001728783b */ /* 0x000fe80000000200 */
[----:B------:R-:W1:Y:S04]  /*116c0*/  LDSM.16.M88.4 R36, [R23+0x6400] ;  /* 0x006400001724783b */ /* 0x000e680000000200 */
[----:B------:R-:W1:Y:S04]  /*116d0*/  LDSM.16.M88.4 R12, [R212] ;  /* 0x00000000d40c783b */ /* 0x000e680000000200 */
[----:B------:R-:W1:Y:S01]  /*116e0*/  LDSM.16.M88.4 R32, [R23+0x6800] ;  /* 0x006800001720783b */ /* 0x000e620000000200 */
[----:B---3--:R-:W-:Y:S01]  /*116f0*/  HMMA.16816.F32.BF16 R108, R8, R16, RZ ;  /* 0x00000010086c723c */ /* 0x008fe200000418ff */
[----:B----4-:R-:W-:-:S02]  /*11700*/  IMAD.MOV.U32 R240, RZ, RZ, R196 ;  /* 0x000000fffff07224 */ /* 0x010fc400078e00c4 */
[----:B------:R-:W-:Y:S02]  /*11710*/  IMAD.MOV.U32 R241, RZ, RZ, R197 ;  /* 0x000000fffff17224 */ /* 0x000fe400078e00c5 */
[----:B-----5:R-:W-:Y:S02]  /*11720*/  IMAD.MOV.U32 R242, RZ, RZ, R208 ;  /* 0x000000fffff27224 */ /* 0x020fe400078e00d0 */
[----:B------:R-:W-:Y:S01]  /*11730*/  IMAD.MOV.U32 R243, RZ, RZ, R209 ;  /* 0x000000fffff37224 */ /* 0x000fe200078e00d1 */
[----:B--2---:R-:W-:Y:S01]  /*11740*/  HMMA.16816.F32.BF16 R100, R8, R24, RZ ;  /* 0x000000180864723c */ /* 0x004fe200000418ff */
[----:B------:R-:W-:Y:S02]  /*11750*/  IMAD.MOV.U32 R20, RZ, RZ, R202 ;  /* 0x000000ffff147224 */ /* 0x000fe400078e00ca */
[----:B------:R-:W-:Y:S02]  /*11760*/  IMAD.MOV.U32 R21, RZ, RZ, R203 ;  /* 0x000000ffff157224 */ /* 0x000fe400078e00cb */
[----:B------:R-:W-:-:S02]  /*11770*/  IMAD.MOV.U32 R229, RZ, RZ, R200 ;  /* 0x000000ffffe57224 */ /* 0x000fc400078e00c8 */
[----:B------:R-:W-:Y:S01]  /*11780*/  IMAD.MOV.U32 R248, RZ, RZ, R204 ;  /* 0x000000fffff87224 */ /* 0x000fe200078e00cc */
[C---:B------:R-:W-:Y:S01]  /*11790*/  HMMA.16816.F32.BF16 R60, R8.reuse, R48, RZ ;  /* 0x00000030083c723c */ /* 0x040fe200000418ff */
[----:B------:R-:W-:Y:S02]  /*117a0*/  IMAD.MOV.U32 R2, RZ, RZ, R206 ;  /* 0x000000ffff027224 */ /* 0x000fe400078e00ce */
[----:B------:R-:W-:Y:S01]  /*117b0*/  IMAD.MOV.U32 R249, RZ, RZ, R205 ;  /* 0x000000fffff97224 */ /* 0x000fe200078e00cd */
[----:B------:R-:W-:Y:S01]  /*117c0*/  UIADD3 UR24, UPT, UPT, UR20, UR24, URZ ;  /* 0x0000001814187290 */ /* 0x000fe2000fffe0ff */
[----:B------:R-:W-:Y:S01]  /*117d0*/  IMAD.MOV.U32 R3, RZ, RZ, R207 ;  /* 0x000000ffff037224 */ /* 0x000fe200078e00cf */
[----:B------:R-:W-:Y:S01]  /*117e0*/  UIADD3 UR7, UPT, UPT, UR21, -0x3, URZ ;  /* 0xfffffffd15077890 */ /* 0x000fe2000fffe0ff */
[----:B------:R-:W0:Y:S01]  /*117f0*/  LDGDEPBAR ;  /* 0x00000000000079af */ /* 0x000e220000000000 */
[C---:B------:R-:W-:Y:S08]  /*11800*/  HMMA.16816.F32.BF16 R52, R8.reuse, R44, RZ ;  /* 0x0000002c0834723c */ /* 0x040ff000000418ff */
[C---:B------:R-:W-:Y:S08]  /*11810*/  HMMA.16816.F32.BF16 R104, R8.reuse, R18, RZ ;  /* 0x000000120868723c */ /* 0x040ff000000418ff */
[C---:B------:R-:W-:Y:S08]  /*11820*/  HMMA.16816.F32.BF16 R64, R8.reuse, R26, RZ ;  /* 0x0000001a0840723c */ /* 0x040ff000000418ff */
[C---:B------:R-:W-:Y:S08]  /*11830*/  HMMA.16816.F32.BF16 R56, R8.reuse, R50, RZ ;  /* 0x000000320838723c */ /* 0x040ff000000418ff */
[----:B------:R-:W-:-:S15]  /*11840*/  HMMA.16816.F32.BF16 R8, R8, R46, RZ ;  /* 0x0000002e0808723c */ /* 0x000fde00000418ff */
[----:B------:R-:W-:-:S05]  /*11850*/  NOP ;  /* 0x0000000000007918 */ /* 0x000fca0000000000 */
[C---:B-1----:R-:W-:Y:S01]  /*11860*/  HMMA.16816.F32.BF16 R196, R4.reuse, R30, R8 ;  /* 0x0000001e04c4723c */ /* 0x042fe20000041808 */
[----:B------:R-:W1:Y:S07]  /*11870*/  LDSM.16.M88.4 R8, [R216] ;  /* 0x00000000d808783b */ /* 0x000e6e0000000200 */
        /* <DEDUP_REMOVED lines=17> */
[----:B------:R-:W-:Y:S01]  /*11990*/  HMMA.16816.F32.BF16 R184, R4, R34, R56 ;  /* 0x0000002204b8723c */ /* 0x000fe20000041838 */
[----:B------:R-:W2:Y:S04]  /*119a0*/  LDSM.16.M88.4 R4, [R212+0x3000] ;  /* 0x00300000d404783b */ /* 0x000ea80000000200 */
[----:B------:R-:W3:Y:S03]  /*119b0*/  LDSM.16.M88.4 R56, [R22+0x7800] ;  /* 0x007800001638783b */ /* 0x000ee60000000200 */
[C---:B-1----:R-:W-:Y:S08]  /*119c0*/  HMMA.16816.F32.BF16 R180, R8.reuse, R36, R104 ;  /* 0x0000002408b4723c */ /* 0x042ff00000041868 */
[----:B------:R-:W-:Y:S01]  /*119d0*/  HMMA.16816.F32.BF16 R192, R8, R40, R176 ;  /* 0x0000002808c0723c */ /* 0x000fe200000418b0 */
[----:B------:R-:W-:-:S02]  /*119e0*/  IMAD.MOV.U32 R40, RZ, RZ, R248 ;  /* 0x000000ffff287224 */ /* 0x000fc400078e00f8 */
[----:B------:R-:W-:-:S05]  /*119f0*/  IMAD.MOV.U32 R41, RZ, RZ, R249 ;  /* 0x000000ffff297224 */ /* 0x000fca00078e00f9 */
[C---:B------:R-:W-:Y:S08]  /*11a00*/  HMMA.16816.F32.BF16 R104, R8.reuse, R38, R100 ;  /* 0x000000260868723c */ /* 0x040ff00000041864 */
[C---:B------:R-:W-:Y:S08]  /*11a10*/  HMMA.16816.F32.BF16 R100, R8.reuse, R34, R48 ;  /* 0x000000220864723c */ /* 0x040ff00000041830 */
[C---:B------:R-:W-:Y:S01]  /*11a20*/  HMMA.16816.F32.BF16 R248, R8.reuse, R32, R24 ;  /* 0x0000002008f8723c */ /* 0x040fe20000041818 */
[----:B------:R-:W-:Y:S07]  /*11a30*/  LDSM.16.M88.4 R24, [R23+0x7400] ;  /* 0x007400001718783b */ /* 0x000fee0000000200 */
[C---:B------:R-:W-:Y:S08]  /*11a40*/  HMMA.16816.F32.BF16 R44, R8.reuse, R28, R16 ;  /* 0x0000001c082c723c */ /* 0x040ff00000041810 */
[C---:B------:R-:W-:Y:S08]  /*11a50*/  HMMA.16816.F32.BF16 R176, R8.reuse, R42, R108 ;  /* 0x0000002a08b0723c */ /* 0x040ff0000004186c */
[----:B------:R-:W-:Y:S01]  /*11a60*/  HMMA.16816.F32.BF16 R48, R8, R30, R12 ;  /* 0x0000001e0830723c */ /* 0x000fe2000004180c */
[----:B------:R-:W1:Y:S02]  /*11a70*/  LDSM.16.M88.4 R8, [R212+0x2000] ;  /* 0x00200000d408783b */ /* 0x000e640000000200 */
[----:B------:R-:W-:-:S02]  /*11a80*/  IMAD.MOV.U32 R16, RZ, RZ, R44 ;  /* 0x000000ffff107224 */ /* 0x000fc400078e002c */
[----:B------:R-:W-:Y:S01]  /*11a90*/  IMAD.MOV.U32 R230, RZ, RZ, R45 ;  /* 0x000000ffffe67224 */ /* 0x000fe200078e002d */
[----:B------:R-:W-:Y:S01]  /*11aa0*/  LDSM.16.M88.4 R28, [R23+0x7000] ;  /* 0x00700000171c783b */ /* 0x000fe20000000200 */
[----:B------:R-:W-:Y:S02]  /*11ab0*/  IMAD.MOV.U32 R223, RZ, RZ, R46 ;  /* 0x000000ffffdf7224 */ /* 0x000fe400078e002e */
[----:B------:R-:W-:Y:S01]  /*11ac0*/  IMAD.MOV.U32 R0, RZ, RZ, R47 ;  /* 0x000000ffff007224 */ /* 0x000fe200078e002f */
[C---:B--2---:R-:W-:Y:S01]  /*11ad0*/  HMMA.16816.F32.BF16 R36, R4.reuse, R60, R208 ;  /* 0x0000003c0424723c */ /* 0x044fe200000418d0 */
[----:B------:R-:W-:Y:S07]  /*11ae0*/  LDSM.16.M88.4 R12, [R23+0x7c00] ;  /* 0x007c0000170c783b */ /* 0x000fee0000000200 */
[----:B------:R-:W-:Y:S01]  /*11af0*/  HMMA.16816.F32.BF16 R44, R4, R64, R236 ;  /* 0x00000040042c723c */ /* 0x000fe200000418ec */
[----:B------:R-:W-:-:S02]  /*11b00*/  IMAD.MOV.U32 R238, RZ, RZ, R40 ;  /* 0x000000ffffee7224 */ /* 0x000fc400078e0028 */
[----:B------:R-:W-:Y:S02]  /*11b10*/  IMAD.MOV.U32 R239, RZ, RZ, R41 ;  /* 0x000000ffffef7224 */ /* 0x000fe400078e0029 */
[----:B------:R-:W-:Y:S02]  /*11b20*/  IMAD.MOV.U32 R237, RZ, RZ, R16 ;  /* 0x000000ffffed7224 */ /* 0x000fe400078e0010 */
[----:B------:R-:W-:Y:S01]  /*11b30*/  LDSM.16.M88.4 R16, [R23+0x7800] ;  /* 0x007800001710783b */ /* 0x000fe20000000200 */
[C---:B---3--:R-:W-:Y:S08]  /*11b40*/  HMMA.16816.F32.BF16 R108, R4.reuse, R56, R200 ;  /* 0x00000038046c723c */ /* 0x048ff000000418c8 */
[C---:B------:R-:W-:Y:S08]  /*11b50*/  HMMA.16816.F32.BF16 R188, R4.reuse, R52, R188 ;  /* 0x0000003404bc723c */ /* 0x040ff000000418bc */
[C---:B------:R-:W-:Y:S08]  /*11b60*/  HMMA.16816.F32.BF16 R40, R4.reuse, R66, R232 ;  /* 0x000000420428723c */ /* 0x040ff000000418e8 */
[C---:B------:R-:W-:Y:S08]  /*11b70*/  HMMA.16816.F32.BF16 R32, R4.reuse, R62, R204 ;  /* 0x0000003e0420723c */ /* 0x040ff000000418cc */
[C---:B------:R-:W-:Y:S08]  /*11b80*/  HMMA.16816.F32.BF16 R184, R4.reuse, R58, R184 ;  /* 0x0000003a04b8723c */ /* 0x040ff000000418b8 */
[----:B------:R-:W-:Y:S01]  /*11b90*/  HMMA.16816.F32.BF16 R196, R4, R54, R196 ;  /* 0x0000003604c4723c */ /* 0x000fe200000418c4 */
[----:B------:R-:W2:Y:S01]  /*11ba0*/  LDSM.16.M88.4 R4, [R216+0x3000] ;  /* 0x00300000d804783b */ /* 0x000ea20000000200 */
[----:B------:R-:W-:-:S02]  /*11bb0*/  IMAD.MOV.U32 R208, RZ, RZ, R240 ;  /* 0x000000ffffd07224 */ /* 0x000fc400078e00f0 */
[----:B------:R-:W-:Y:S02]  /*11bc0*/  IMAD.MOV.U32 R209, RZ, RZ, R241 ;  /* 0x000000ffffd17224 */ /* 0x000fe400078e00f1 */
[----:B------:R-:W-:Y:S02]  /*11bd0*/  IMAD.MOV.U32 R210, RZ, RZ, R242 ;  /* 0x000000ffffd27224 */ /* 0x000fe400078e00f2 */
[----:B------:R-:W-:Y:S02]  /*11be0*/  IMAD.MOV.U32 R211, RZ, RZ, R243 ;  /* 0x000000ffffd37224 */ /* 0x000fe400078e00f3 */
[----:B-1----:R-:W-:Y:S01]  /*11bf0*/  HMMA.16816.F32.BF16 R240, R8, R64, R192 ;  /* 0x0000004008f0723c */ /* 0x002fe200000418c0 */
[----:B------:R-:W-:Y:S02]  /*11c00*/  IMAD.MOV.U32 R192, RZ, RZ, R237 ;  /* 0x000000ffffc07224 */ /* 0x000fe400078e00ed */
[----:B------:R-:W-:Y:S02]  /*11c10*/  IMAD.MOV.U32 R193, RZ, RZ, R230 ;  /* 0x000000ffffc17224 */ /* 0x000fe400078e00e6 */
        /* <DEDUP_REMOVED lines=9> */
[----:B------:R-:W-:-:S05]  /*11cb0*/  IMAD.MOV.U32 R179, RZ, RZ, R209 ;  /* 0x000000ffffb37224 */ /* 0x000fca00078e00d1 */
[C---:B------:R-:W-:Y:S08]  /*11cc0*/  HMMA.16816.F32.BF16 R208, R8.reuse, R62, R104 ;  /* 0x0000003e08d0723c */ /* 0x040ff00000041868 */
[C---:B------:R-:W-:Y:S08]  /*11cd0*/  HMMA.16816.F32.BF16 R204, R8.reuse, R56, R248 ;  /* 0x0000003808cc723c */ /* 0x040ff000000418f8 */
[C---:B------:R-:W-:Y:S08]  /*11ce0*/  HMMA.16816.F32.BF16 R200, R8.reuse, R58, R100 ;  /* 0x0000003a08c8723c */ /* 0x040ff00000041864 */
[C---:B------:R-:W-:Y:S08]  /*11cf0*/  HMMA.16816.F32.BF16 R192, R8.reuse, R52, R192 ;  /* 0x0000003408c0723c */ /* 0x040ff000000418c0 */
[----:B------:R-:W-:Y:S01]  /*11d00*/  HMMA.16816.F32.BF16 R180, R8, R54, R48 ;  /* 0x0000003608b4723c */ /* 0x000fe20000041830 */
[----:B------:R-:W1:Y:S01]  /*11d10*/  LDSM.16.M88.4 R8, [R216+0x2000] ;  /* 0x00200000d808783b */ /* 0x000e620000000200 */
[----:B------:R-:W-:-:S02]  /*11d20*/  IMAD.MOV.U32 R248, RZ, RZ, R64 ;  /* 0x000000fffff87224 */ /* 0x000fc400078e0040 */
[----:B------:R-:W-:Y:S01]  /*11d30*/  IMAD.MOV.U32 R249, RZ, RZ, R65 ;  /* 0x000000fffff97224 */ /* 0x000fe200078e0041 */
[----:B------:R-:W-:Y:S01]  /*11d40*/  LDSM.16.M88.4 R48, [R22+0x8000] ;  /* 0x008000001630783b */ /* 0x000fe20000000200 */
[----:B------:R-:W-:Y:S02]  /*11d50*/  IMAD.MOV.U32 R250, RZ, RZ, R178 ;  /* 0x000000fffffa7224 */ /* 0x000fe400078e00b2 */
[----:B--2---:R-:W-:Y:S01]  /*11d60*/  HMMA.16816.F32.BF16 R64, R4, R16, R108 ;  /* 0x000000100440723c */ /* 0x004fe2000004186c */
[----:B------:R-:W-:Y:S02]  /*11d70*/  IMAD.MOV.U32 R251, RZ, RZ, R179 ;  /* 0x000000fffffb7224 */ /* 0x000fe400078e00b3 */
[----:B------:R-:W-:Y:S02]  /*11d80*/  IMAD.MOV.U32 R110, RZ, RZ, R60 ;  /* 0x000000ffff6e7224 */ /* 0x000fe400078e003c */
[----:B------:R-:W-:-:S03]  /*11d90*/  IMAD.MOV.U32 R111, RZ, RZ, R61 ;  /* 0x000000ffff6f7224 */ /* 0x000fc600078e003d */
[C---:B------:R-:W-:Y:S08]  /*11da0*/  HMMA.16816.F32.BF16 R52, R4.reuse, R26, R32 ;  /* 0x0000001a0434723c */ /* 0x040ff00000041820 */
[C---:B------:R-:W-:Y:S01]  /*11db0*/  HMMA.16816.F32.BF16 R176, R4.reuse, R28, R44 ;  /* 0x0000001c04b0723c */ /* 0x040fe2000004182c */
[----:B------:R-:W-:Y:S07]  /*11dc0*/  LDSM.16.M88.4 R44, [R22+0x8400] ;  /* 0x00840000162c783b */ /* 0x000fee0000000200 */
[C---:B------:R-:W-:Y:S01]  /*11dd0*/  HMMA.16816.F32.BF16 R104, R4.reuse, R30, R40 ;  /* 0x0000001e0468723c */ /* 0x040fe20000041828 */
[----:B------:R-:W-:Y:S07]  /*11de0*/  LDSM.16.M88.4 R40, [R22+0x8800] ;  /* 0x008800001628783b */ /* 0x000fee0000000200 */
[C---:B------:R-:W-:Y:S01]  /*11df0*/  HMMA.16816.F32.BF16 R100, R4.reuse, R24, R36 ;  /* 0x000000180464723c */ /* 0x040fe20000041824 */
[----:B------:R-:W-:Y:S07]  /*11e00*/  LDSM.16.M88.4 R36, [R22+0x8c00] ;  /* 0x008c00001624783b */ /* 0x000fee0000000200 */
[C---:B------:R-:W-:Y:S08]  /*11e10*/  HMMA.16816.F32.BF16 R60, R4.reuse, R18, R184 ;  /* 0x00000012043c723c */ /* 0x040ff000000418b8 */
[C---:B------:R-:W-:Y:S08]  /*11e20*/  HMMA.16816.F32.BF16 R56, R4.reuse, R12, R188 ;  /* 0x0000000c0438723c */ /* 0x040ff000000418bc */
[----:B------:R-:W-:Y:S01]  /*11e30*/  HMMA.16816.F32.BF16 R32, R4, R14, R196 ;  /* 0x0000000e0420723c */ /* 0x000fe200000418c4 */
[----:B------:R-:W2:Y:S07]  /*11e40*/  LDSM.16.M88.4 R4, [R212+0x5000] ;  /* 0x00500000d404783b */ /* 0x000eae0000000200 */
[C---:B-1----:R-:W-:Y:S08]  /*11e50*/  HMMA.16816.F32.BF16 R196, R8.reuse, R12, R192 ;  /* 0x0000000c08c4723c */ /* 0x042ff000000418c0 */
[C---:B------:R-:W-:Y:S01]  /*11e60*/  HMMA.16816.F32.BF16 R192, R8.reuse, R14, R180 ;  /* 0x0000000e08c0723c */ /* 0x040fe200000418b4 */
[----:B------:R-:W1:Y:S07]  /*11e70*/  LDSM.16.M88.4 R12, [R212+0x4000] ;  /* 0x00400000d40c783b */ /* 0x000e6e0000000200 */
[C---:B------:R-:W-:Y:S08]  /*11e80*/  HMMA.16816.F32.BF16 R240, R8.reuse, R28, R240 ;  /* 0x0000001c08f0723c */ /* 0x040ff000000418f0 */
[----:B------:R-:W-:Y:S01]  /*11e90*/  HMMA.16816.F32.BF16 R236, R8, R30, R236 ;  /* 0x0000001e08ec723c */ /* 0x000fe200000418ec */
[----:B------:R-:W-:Y:S07]  /*11ea0*/  LDSM.16.M88.4 R28, [R23+0x8c00] ;  /* 0x008c0000171c783b */ /* 0x000fee0000000200 */
[C---:B--2---:R-:W-:Y:S08]  /*11eb0*/  HMMA.16816.F32.BF16 R188, R4.reuse, R48, R176 ;  /* 0x0000003004bc723c */ /* 0x044ff000000418b0 */
[----:B------:R-:W-:Y:S01]  /*11ec0*/  HMMA.16816.F32.BF16 R176, R4, R46, R52 ;  /* 0x0000002e04b0723c */ /* 0x000fe20000041834 */
[----:B------:R-:W-:-:S02]  /*11ed0*/  IMAD.MOV.U32 R54, RZ, RZ, R110 ;  /* 0x000000ffff367224 */ /* 0x000fc400078e006e */
[----:B------:R-:W-:-:S05]  /*11ee0*/  IMAD.MOV.U32 R55, RZ, RZ, R111 ;  /* 0x000000ffff377224 */ /* 0x000fca00078e006f */
[C---:B------:R-:W-:Y:S08]  /*11ef0*/  HMMA.16816.F32.BF16 R184, R4.reuse, R50, R104 ;  /* 0x0000003204b8723c */ /* 0x040ff00000041868 */
[C---:B------:R-:W-:Y:S08]  /*11f00*/  HMMA.16816.F32.BF16 R180, R4.reuse, R44, R100 ;  /* 0x0000002c04b4723c */ /* 0x040ff00000041864 */
[C---:B------:R-:W-:Y:S08]  /*11f10*/  HMMA.16816.F32.BF16 R108, R4.reuse, R40, R64 ;  /* 0x00000028046c723c */ /* 0x040ff00000041840 */
[C---:B------:R-:W-:Y:S08]  /*11f20*/  HMMA.16816.F32.BF16 R104, R4.reuse, R42, R60 ;  /* 0x0000002a0468723c */ /* 0x040ff0000004183c */
[C---:B------:R-:W-:Y:S08]  /*11f30*/  HMMA.16816.F32.BF16 R100, R4.reuse, R36, R56 ;  /* 0x000000240464723c */ /* 0x040ff00000041838 */
[----:B------:R-:W-:Y:S01]  /*11f40*/  HMMA.16816.F32.BF16 R64, R4, R38, R32 ;  /* 0x000000260440723c */ /* 0x000fe20000041820 */
[----:B------:R-:W-:Y:S04]  /*11f50*/  LDSM.16.M88.4 R4, [R216+0x5000] ;  /* 0x00500000d804783b */ /* 0x000fe80000000200 */
[----:B------:R-:W2:Y:S03]  /*11f60*/  LDSM.16.M88.4 R32, [R23+0x8800] ;  /* 0x008800001720783b */ /* 0x000ea60000000200 */
[C---:B------:R-:W-:Y:S08]  /*11f70*/  HMMA.16816.F32.BF16 R232, R8.reuse, R24, R232 ;  /* 0x0000001808e8723c */ /* 0x040ff000000418e8 */
[C---:B------:R-:W-:Y:S01]  /*11f80*/  HMMA.16816.F32.BF16 R208, R8.reuse, R26, R208 ;  /* 0x0000001a08d0723c */ /* 0x040fe200000418d0 */
[----:B------:R-:W-:Y:S07]  /*11f90*/  LDSM.16.M88.4 R24, [R23+0x8000] ;  /* 0x008000001718783b */ /* 0x000fee0000000200 */
[C---:B------:R-:W-:Y:S08]  /*11fa0*/  HMMA.16816.F32.BF16 R204, R8.reuse, R16, R204 ;  /* 0x0000001008cc723c */ /* 0x040ff000000418cc */
[----:B------:R-:W-:Y:S01]  /*11fb0*/  HMMA.16816.F32.BF16 R200, R8, R18, R200 ;  /* 0x0000001208c8723c */ /* 0x000fe200000418c8 */
[----:B------:R-:W3:Y:S04]  /*11fc0*/  LDSM.16.M88.4 R8, [R216+0x4000] ;  /* 0x00400000d808783b */ /* 0x000ee80000000200 */
[----:B------:R4:W5:Y:S01]  /*11fd0*/  LDSM.16.M88.4 R16, [R23+0x8400] ;  /* 0x008400001710783b */ /* 0x0009620000000200 */
[----:B------:R-:W-:Y:S01]  /*11fe0*/  IMAD.U32 R0, RZ, RZ, UR21 ;  /* 0x00000015ff007e24 */ /* 0x000fe2000f8e00ff */
[----:B------:R-:W-:Y:S01]  /*11ff0*/  USHF.L.U32 UR9, UR7, 0x1, URZ ;  /* 0x0000000107097899 */ /* 0x000fe200080006ff */
[----:B-1----:R-:W-:Y:S01]  /*12000*/  HMMA.16816.F32.BF16 R56, R12, R48, R240 ;  /* 0x000000300c38723c */ /* 0x002fe200000418f0 */
[----:B------:R-:W-:Y:S01]  /*12010*/  IMAD.MOV.U32 R242, RZ, RZ, R20 ;  /* 0x000000fffff27224 */ /* 0x000fe200078e0014 */
[----:B------:R-:W-:Y:S01]  /*12020*/  SHF.R.U32.HI R223, RZ, 0x5, R219 ;  /* 0x00000005ffdf7819 */ /* 0x000fe200000116db */
[----:B------:R-:W-:Y:S01]  /*12030*/  IMAD.MOV.U32 R243, RZ, RZ, R21 ;  /* 0x000000fffff37224 */ /* 0x000fe200078e0015 */
[----:B------:R-:W-:-:S04]  /*12040*/  DEPBAR.LE SB0, 0x0 ;  /* 0x000080000000791a */ /* 0x000fc80000000000 */
[----:B------:R-:W-:Y:S02]  /*12050*/  IMAD.MOV.U32 R240, RZ, RZ, R54 ;  /* 0x000000fffff07224 */ /* 0x000fe400078e0036 */
[----:B------:R-:W-:Y:S02]  /*12060*/  IMAD.MOV.U32 R241, RZ, RZ, R55 ;  /* 0x000000fffff17224 */ /* 0x000fe400078e0037 */
[C---:B------:R-:W-:Y:S08]  /*12070*/  HMMA.16816.F32.BF16 R52, R12.reuse, R50, R236 ;  /* 0x000000320c34723c */ /* 0x040ff000000418ec */
[----:B----4-:R-:W-:Y:S01]  /*12080*/  HMMA.16816.F32.BF16 R20, R12, R40, R204 ;  /* 0x000000280c14723c */ /* 0x010fe200000418cc */
[----:B------:R-:W-:-:S07]  /*12090*/  IMAD R0, R0, 0x40, R229 ;  /* 0x0000004000007824 */ /* 0x000fce00078e02e5 */
[C---:B------:R-:W-:Y:S08]  /*120a0*/  HMMA.16816.F32.BF16 R48, R12.reuse, R44, R232 ;  /* 0x0000002c0c30723c */ /* 0x040ff000000418e8 */
[C---:B------:R-:W-:Y:S08]  /*120b0*/  HMMA.16816.F32.BF16 R44, R12.reuse, R46, R208 ;  /* 0x0000002e0c2c723c */ /* 0x040ff000000418d0 */
[C---:B------:R-:W-:Y:S08]  /*120c0*/  HMMA.16816.F32.BF16 R40, R12.reuse, R42, R200 ;  /* 0x0000002a0c28723c */ /* 0x040ff000000418c8 */
[C---:B------:R-:W-:Y:S08]  /*120d0*/  HMMA.16816.F32.BF16 R60, R12.reuse, R36, R196 ;  /* 0x000000240c3c723c */ /* 0x040ff000000418c4 */
[----:B------:R-:W-:Y:S01]  /*120e0*/  HMMA.16816.F32.BF16 R12, R12, R38, R192 ;  /* 0x000000260c0c723c */ /* 0x000fe200000418c0 */
[----:B------:R-:W-:-:S02]  /*120f0*/  IMAD.MOV.U32 R192, RZ, RZ, R2 ;  /* 0x000000ffffc07224 */ /* 0x000fc400078e0002 */
[----:B------:R-:W-:Y:S02]  /*12100*/  VIADD R2, R0, UR20 ;  /* 0x0000001400027c36 */ /* 0x000fe40008000000 */
[----:B------:R-:W-:-:S03]  /*12110*/  VIADD R39, R224, 0x8 ;  /* 0x00000008e0277836 */ /* 0x000fc60000000000 */
[----:B--2---:R-:W-:Y:S01]  /*12120*/  HMMA.16816.F32.BF16 R236, R4, R34, R104 ;  /* 0x0000002204ec723c */ /* 0x004fe20000041868 */
[----:B------:R-:W-:Y:S02]  /*12130*/  IMAD.MOV.U32 R36, RZ, RZ, R240 ;  /* 0x000000ffff247224 */ /* 0x000fe400078e00f0 */
[----:B------:R-:W-:-:S05]  /*12140*/  IMAD.MOV.U32 R37, RZ, RZ, R241 ;  /* 0x000000ffff257224 */ /* 0x000fca00078e00f1 */
[----:B---3--:R-:W-:Y:S01]  /*12150*/  HMMA.16816.F32.BF16 R104, R8, R32, R20 ;  /* 0x000000200868723c */ /* 0x008fe20000041814 */
[----:B------:R-:W-:Y:S02]  /*12160*/  VIADD R23, R2, 0xffffff40 ;  /* 0xffffff4002177836 */ /* 0x000fe40000000000 */
[----:B------:R-:W-:Y:S02]  /*12170*/  IMAD.MOV.U32 R208, RZ, RZ, R242 ;  /* 0x000000ffffd07224 */ /* 0x000fe400078e00f2 */
[----:B------:R-:W-:-:S03]  /*12180*/  IMAD.MOV.U32 R209, RZ, RZ, R243 ;  /* 0x000000ffffd17224 */ /* 0x000fc600078e00f3 */
[C---:B------:R-:W-:Y:S01]  /*12190*/  HMMA.16816.F32.BF16 R232, R4.reuse, R32, R108 ;  /* 0x0000002004e8723c */ /* 0x040fe2000004186c */
[C---:B------:R-:W-:Y:S02]  /*121a0*/  VIADD R32, R2.reuse, 0xffffff41 ;  /* 0xffffff4102207836 */ /* 0x040fe40000000000 */
[----:B------:R-:W-:Y:S02]  /*121b0*/  VIADD R33, R2, 0xffffff48 ;  /* 0xffffff4802217836 */ /* 0x000fe40000000000 */
[----:B------:R-:W-:Y:S02]  /*121c0*/  IMAD.MOV.U32 R210, RZ, RZ, R248 ;  /* 0x000000ffffd27224 */ /* 0x000fe400078e00f8 */
[----:B------:R-:W-:Y:S01]  /*121d0*/  IMAD.MOV.U32 R211, RZ, RZ, R249 ;  /* 0x000000ffffd37224 */ /* 0x000fe200078e00f9 */
[----:B------:R-:W-:Y:S01]  /*121e0*/  HMMA.16816.F32.BF16 R188, R4, R24, R188 ;  /* 0x0000001804bc723c */ /* 0x000fe200000418bc */
[----:B------:R-:W-:Y:S02]  /*121f0*/  IMAD.MOV.U32 R194, RZ, RZ, R250 ;  /* 0x000000ffffc27224 */ /* 0x000fe400078e00fa */
[----:B------:R-:W-:-:S02]  /*12200*/  IMAD.MOV.U32 R195, RZ, RZ, R251 ;  /* 0x000000ffffc37224 */ /* 0x000fc400078e00fb */
[----:B------:R-:W-:Y:S02]  /*12210*/  IMAD.MOV.U32 R193, RZ, RZ, R3 ;  /* 0x000000ffffc17224 */ /* 0x000fe400078e0003 */
[----:B------:R-:W-:Y:S01]  /*12220*/  IMAD.IADD R3, R39, 0x1, -R23 ;  /* 0x0000000127037824 */ /* 0x000fe200078e0a17 */
[C---:B------:R-:W-:Y:S08]  /*12230*/  HMMA.16816.F32.BF16 R196, R4.reuse, R26, R184 ;  /* 0x0000001a04c4723c */ /* 0x040ff000000418b8 */
[----:B-----5:R-:W-:Y:S01]  /*12240*/  HMMA.16816.F32.BF16 R200, R4, R16, R180 ;  /* 0x0000001004c8723c */ /* 0x020fe200000418b4 */
[----:B------:R-:W-:-:S07]  /*12250*/  IABS R3, R3 ;  /* 0x0000000300037213 */ /* 0x000fce0000000000 */
[C---:B------:R-:W-:Y:S08]  /*12260*/  HMMA.16816.F32.BF16 R204, R4.reuse, R18, R176 ;  /* 0x0000001204cc723c */ /* 0x040ff000000418b0 */
[C---:B------:R-:W-:Y:S08]  /*12270*/  HMMA.16816.F32.BF16 R240, R4.reuse, R28, R100 ;  /* 0x0000001c04f0723c */ /* 0x040ff00000041864 */
[----:B------:R-:W-:Y:S01]  /*12280*/  HMMA.16816.F32.BF16 R248, R4, R30, R64 ;  /* 0x0000001e04f8723c */ /* 0x000fe20000041840 */
[----:B------:R-:W-:-:S02]  /*12290*/  IMAD.IADD R5, R39, 0x1, -R32 ;  /* 0x0000000127057824 */ /* 0x000fc400078e0a20 */
[----:B------:R-:W-:-:S05]  /*122a0*/  IMAD.IADD R6, R39, 0x1, -R33 ;  /* 0x0000000127067824 */ /* 0x000fca00078e0a21 */
[----:B------:R-:W-:Y:S01]  /*122b0*/  HMMA.16816.F32.BF16 R56, R8, R24, R56 ;  /* 0x000000180838723c */ /* 0x000fe20000041838 */
[----:B------:R-:W-:Y:S02]  /*122c0*/  IABS R5, R5 ;  /* 0x0000000500057213 */ /* 0x000fe40000000000 */
[----:B------:R-:W-:-:S05]  /*122d0*/  IABS R6, R6 ;  /* 0x0000000600067213 */ /* 0x000fca0000000000 */
[C---:B------:R-:W-:Y:S01]  /*122e0*/  HMMA.16816.F32.BF16 R52, R8.reuse, R26, R52 ;  /* 0x0000001a0834723c */ /* 0x040fe20000041834 */
[----:B------:R-:W-:Y:S02]  /*122f0*/  IMAD.MOV.U32 R4, RZ, RZ, R3 ;  /* 0x000000ffff047224 */ /* 0x000fe400078e0003 */
[----:B------:R-:W-:Y:S02]  /*12300*/  IMAD.MOV.U32 R3, RZ, RZ, R5 ;  /* 0x000000ffff037224 */ /* 0x000fe400078e0005 */
[----:B------:R-:W-:Y:S01]  /*12310*/  IMAD.MOV.U32 R5, RZ, RZ, R6 ;  /* 0x000000ffff057224 */ /* 0x000fe200078e0006 */
[----:B------:R-:W-:Y:S02]  /*12320*/  I2FP.F32.S32 R6, R4 ;  /* 0x0000000400067245 */ /* 0x000fe40000201400 */
[----:B------:R-:W-:Y:S02]  /*12330*/  I2FP.F32.S32 R4, R3 ;  /* 0x0000000300047245 */ /* 0x000fe40000201400 */
[----:B------:R-:W-:Y:S01]  /*12340*/  I2FP.F32.S32 R3, R5 ;  /* 0x0000000500037245 */ /* 0x000fe20000201400 */
[----:B------:R-:W-:Y:S01]  /*12350*/  HMMA.16816.F32.BF16 R60, R8, R28, R60 ;  /* 0x0000001c083c723c */ /* 0x000fe2000004183c */
[----:B------:R-:W-:-:S02]  /*12360*/  VIADD R22, R2, 0xffffff49 ;  /* 0xffffff4902167836 */ /* 0x000fc40000000000 */
[C---:B------:R-:W-:Y:S02]  /*12370*/  VIADD R26, R2.reuse, 0xffffff50 ;  /* 0xffffff50021a7836 */ /* 0x040fe40000000000 */
[----:B------:R-:W-:-:S03]  /*12380*/  VIADD R28, R2, 0xffffff51 ;  /* 0xffffff51021c7836 */ /* 0x000fc60000000000 */
[----:B------:R-:W-:Y:S01]  /*12390*/  HMMA.16816.F32.BF16 R176, R8, R30, R12 ;  /* 0x0000001e08b0723c */ /* 0x000fe2000004180c */
[----:B------:R-:W-:-:S07]  /*123a0*/  VIADD R30, R2, 0xffffff58 ;  /* 0xffffff58021e7836 */ /* 0x000fce0000000000 */
[C---:B------:R-:W-:Y:S01]  /*123b0*/  HMMA.16816.F32.BF16 R64, R8.reuse, R18, R44 ;  /* 0x000000120840723c */ /* 0x040fe2000004182c */
[----:B------:R-:W-:Y:S01]  /*123c0*/  FFMA.FTZ R45, R4, -UR6, R59 ;  /* 0x80000006042d7c23 */ /* 0x000fe2000801003b */
[----:B------:R-:W-:Y:S01]  /*123d0*/  FFMA.FTZ R44, R3, -UR6, R54 ;  /* 0x80000006032c7c23 */ /* 0x000fe20008010036 */
[----:B------:R-:W-:Y:S01]  /*123e0*/  FFMA.FTZ R46, R6, -UR6, R58 ;  /* 0x80000006062e7c23 */ /* 0x000fe2000801003a */
[C---:B------:R-:W-:Y:S02]  /*123f0*/  IMAD.IADD R4, R39.reuse, 0x1, -R22 ;  /* 0x0000000127047824 */ /* 0x040fe400078e0a16 */
[C---:B------:R-:W-:Y:S02]  /*12400*/  IMAD.IADD R3, R39.reuse, 0x1, -R26 ;  /* 0x0000000127037824 */ /* 0x040fe400078e0a1a */
[----:B------:R-:W-:Y:S01]  /*12410*/  HMMA.16816.F32.BF16 R108, R8, R34, R40 ;  /* 0x00000022086c723c */ /* 0x000fe20000041828 */
[----:B------:R-:W-:Y:S02]  /*12420*/  VIADD R35, R2, 0xffffff59 ;  /* 0xffffff5902237836 */ /* 0x000fe40000000000 */
[----:B------:R-:W-:-:S02]  /*12430*/  IMAD.IADD R6, R39, 0x1, -R28 ;  /* 0x0000000127067824 */ /* 0x000fc400078e0a1c */
[----:B------:R-:W-:-:S03]  /*12440*/  IMAD.IADD R7, R39, 0x1, -R30 ;  /* 0x0000000127077824 */ /* 0x000fc600078e0a1e */
[----:B------:R-:W-:Y:S01]  /*12450*/  HMMA.16816.F32.BF16 R100, R8, R16, R48 ;  /* 0x000000100864723c */ /* 0x000fe20000041830 */
[----:B------:R-:W-:Y:S01]  /*12460*/  IMAD.IADD R9, R39, 0x1, -R35 ;  /* 0x0000000127097824 */ /* 0x000fe200078e0a23 */
[----:B------:R-:W-:Y:S02]  /*12470*/  IABS R8, R4 ;  /* 0x0000000400087213 */ /* 0x000fe40000000000 */
[----:B------:R-:W-:Y:S02]  /*12480*/  IABS R5, R3 ;  /* 0x0000000300057213 */ /* 0x000fe40000000000 */
[----:B------:R-:W-:Y:S02]  /*12490*/  IABS R4, R6 ;  /* 0x0000000600047213 */ /* 0x000fe40000000000 */
[----:B------:R-:W-:Y:S02]  /*124a0*/  IABS R3, R7 ;  /* 0x0000000700037213 */ /* 0x000fe40000000000 */
[----:B------:R-:W-:Y:S01]  /*124b0*/  IABS R6, R9 ;  /* 0x0000000900067213 */ /* 0x000fe20000000000 */
[----:B------:R-:W-:-:S02]  /*124c0*/  IMAD.MOV.U32 R7, RZ, RZ, R5 ;  /* 0x000000ffff077224 */ /* 0x000fc400078e0005 */
[----:B------:R-:W-:Y:S02]  /*124d0*/  IMAD.MOV.U32 R5, RZ, RZ, R4 ;  /* 0x000000ffff057224 */ /* 0x000fe400078e0004 */
[----:B------:R-:W-:Y:S02]  /*124e0*/  IMAD.MOV.U32 R4, RZ, RZ, R3 ;  /* 0x000000ffff047224 */ /* 0x000fe400078e0003 */
[----:B------:R-:W-:Y:S01]  /*124f0*/  IMAD.MOV.U32 R3, RZ, RZ, R6 ;  /* 0x000000ffff037224 */ /* 0x000fe200078e0006 */
[----:B------:R-:W-:Y:S02]  /*12500*/  I2FP.F32.S32 R7, R7 ;  /* 0x0000000700077245 */ /* 0x000fe40000201400 */
[----:B------:R-:W-:Y:S02]  /*12510*/  I2FP.F32.S32 R5, R5 ;  /* 0x0000000500057245 */ /* 0x000fe40000201400 */
[----:B------:R-:W-:Y:S02]  /*12520*/  I2FP.F32.S32 R4, R4 ;  /* 0x0000000400047245 */ /* 0x000fe40000201400 */
[----:B------:R-:W-:Y:S01]  /*12530*/  I2FP.F32.S32 R3, R3 ;  /* 0x0000000300037245 */ /* 0x000fe20000201400 */
[----:B------:R-:W-:Y:S01]  /*12540*/  FFMA.FTZ R41, R7, -UR6, R102 ;  /* 0x8000000607297c23 */ /* 0x000fe20008010066 */
[----:B------:R-:W-:Y:S01]  /*12550*/  I2FP.F32.S32 R6, R8 ;  /* 0x0000000800067245 */ /* 0x000fe20000201400 */
[----:B------:R-:W-:-:S02]  /*12560*/  VIADD R27, R2, 0xffffff60 ;  /* 0xffffff60021b7836 */ /* 0x000fc40000000000 */
[----:B------:R-:W-:Y:S01]  /*12570*/  FFMA.FTZ R42, R5, -UR6, R103 ;  /* 0x80000006052a7c23 */ /* 0x000fe20008010067 */
[C---:B------:R-:W-:Y:S02]  /*12580*/  VIADD R29, R2.reuse, 0xffffff61 ;  /* 0xffffff61021d7836 */ /* 0x040fe40000000000 */
[----:B------:R-:W-:Y:S02]  /*12590*/  IMAD.MOV.U32 R102, RZ, RZ, R36 ;  /* 0x000000ffff667224 */ /* 0x000fe400078e0024 */
[----:B------:R-:W-:Y:S02]  /*125a0*/  VIADD R34, R2, 0xffffff68 ;  /* 0xffffff6802227836 */ /* 0x000fe40000000000 */
[----:B------:R-:W-:Y:S01]  /*125b0*/  FFMA.FTZ R40, R4, -UR6, R66 ;  /* 0x8000000604287c23 */ /* 0x000fe20008010042 */
[----:B------:R-:W-:Y:S02]  /*125c0*/  IMAD.MOV.U32 R103, RZ, RZ, R37 ;  /* 0x000000ffff677224 */ /* 0x000fe400078e0025 */
[----:B------:R-:W-:Y:S01]  /*125d0*/  FFMA.FTZ R38, R3, -UR6, R67 ;  /* 0x8000000603267c23 */ /* 0x000fe20008010043 */
[----:B------:R-:W-:-:S02]  /*125e0*/  VIADD R36, R2, 0xffffff69 ;  /* 0xffffff6902247836 */ /* 0x000fc40000000000 */
[----:B------:R-:W-:Y:S01]  /*125f0*/  FFMA.FTZ R43, R6, -UR6, R55 ;  /* 0x80000006062b7c23 */ /* 0x000fe20008010037 */
[----:B------:R-:W-:Y:S02]  /*12600*/  VIADD R37, R2, 0xffffff70 ;  /* 0xffffff7002257836 */ /* 0x000fe40000000000 */
[C---:B------:R-:W-:Y:S02]  /*12610*/  IMAD.IADD R4, R39.reuse, 0x1, -R27 ;  /* 0x0000000127047824 */ /* 0x040fe400078e0a1b */
[C---:B------:R-:W-:Y:S02]  /*12620*/  IMAD.IADD R3, R39.reuse, 0x1, -R29 ;  /* 0x0000000127037824 */ /* 0x040fe400078e0a1d */
[C---:B------:R-:W-:Y:S02]  /*12630*/  IMAD.IADD R6, R39.reuse, 0x1, -R34 ;  /* 0x0000000127067824 */ /* 0x040fe400078e0a22 */
[C---:B------:R-:W-:Y:S02]  /*12640*/  IMAD.IADD R7, R39.reuse, 0x1, -R36 ;  /* 0x0000000127077824 */ /* 0x040fe400078e0a24 */
[----:B------:R-:W-:Y:S01]  /*12650*/  IMAD.IADD R9, R39, 0x1, -R37 ;  /* 0x0000000127097824 */ /* 0x000fe200078e0a25 */
[----:B------:R-:W-:-:S02]  /*12660*/  IABS R8, R4 ;  /* 0x0000000400087213 */ /* 0x000fc40000000000 */
[----:B------:R-:W-:Y:S02]  /*12670*/  IABS R5, R3 ;  /* 0x0000000300057213 */ /* 0x000fe40000000000 */
[----:B------:R-:W-:Y:S02]  /*12680*/  IABS R4, R6 ;  /* 0x0000000600047213 */ /* 0x000fe40000000000 */
[----:B------:R-:W-:Y:S02]  /*12690*/  IABS R3, R7 ;  /* 0x0000000700037213 */ /* 0x000fe40000000000 */
[----:B------:R-:W-:Y:S01]  /*126a0*/  IABS R6, R9 ;  /* 0x0000000900067213 */ /* 0x000fe20000000000 */
[----:B------:R-:W-:Y:S02]  /*126b0*/  IMAD.MOV.U32 R7, RZ, RZ, R5 ;  /* 0x000000ffff077224 */ /* 0x000fe400078e0005 */
[----:B------:R-:W-:Y:S02]  /*126c0*/  IMAD.MOV.U32 R5, RZ, RZ, R4 ;  /* 0x000000ffff057224 */ /* 0x000fe400078e0004 */
[----:B------:R-:W-:-:S02]  /*126d0*/  IMAD.MOV.U32 R4, RZ, RZ, R3 ;  /* 0x000000ffff047224 */ /* 0x000fc400078e0003 */
[----:B------:R-:W-:-:S05]  /*126e0*/  IMAD.MOV.U32 R3, RZ, RZ, R6 ;  /* 0x000000ffff037224 */ /* 0x000fca00078e0006 */
[----:B------:R-:W-:Y:S01]  /*126f0*/  I2FP.F32.S32 R3, R3 ;  /* 0x0000000300037245 */ /* 0x000fe20000201400 */
[----:B------:R-:W-:-:S04]  /*12700*/  VIADD R17, R0, 0xffffff41 ;  /* 0xffffff4100117836 */ /* 0x000fc80000000000 */
[----:B------:R-:W-:Y:S01]  /*12710*/  FFMA.FTZ R20, R3, -UR6, R62 ;  /* 0x8000000603147c23 */ /* 0x000fe2000801003e */
[----:B------:R-:W-:Y:S02]  /*12720*/  VIADD R3, R39, -UR24 ;  /* 0x8000001827037c36 */ /* 0x000fe40008000000 */
[C---:B------:R-:W-:Y:S02]  /*12730*/  VIADD R19, R0.reuse, 0xffffff40 ;  /* 0xffffff4000137836 */ /* 0x040fe40000000000 */
[C---:B------:R-:W-:Y:S01]  /*12740*/  VIADD R14, R0.reuse, 0xffffff50 ;  /* 0xffffff50000e7836 */ /* 0x040fe20000000000 */
[C---:B------:R-:W-:Y:S01]  /*12750*/  ISETP.GT.AND P0, PT, R3.reuse, R17, PT ;  /* 0x000000110300720c */ /* 0x040fe20003f04270 */
[C---:B------:R-:W-:Y:S01]  /*12760*/  VIADD R16, R0.reuse, 0xffffff48 ;  /* 0xffffff4800107836 */ /* 0x040fe20000000000 */
[----:B------:R-:W-:Y:S01]  /*12770*/  ISETP.GT.AND P6, PT, R3, R19, PT ;  /* 0x000000130300720c */ /* 0x000fe20003fc4270 */
[----:B------:R-:W-:Y:S01]  /*12780*/  VIADD R15, R0, 0xffffff49 ;  /* 0xffffff49000f7836 */ /* 0x000fe20000000000 */
[----:B------:R-:W-:-:S02]  /*12790*/  FSEL R180, R45, -INF , !P0 ;  /* 0xff8000002db47808 */ /* 0x000fc40004000000 */
[----:B------:R-:W-:Y:S01]  /*127a0*/  ISETP.GT.AND P0, PT, R3, R14, PT ;  /* 0x0000000e0300720c */ /* 0x000fe20003f04270 */
[----:B------:R-:W-:Y:S01]  /*127b0*/  VIADD R13, R0, 0xffffff51 ;  /* 0xffffff51000d7836 */ /* 0x000fe20000000000 */
[----:B------:R-:W-:Y:S01]  /*127c0*/  FSEL R62, R46, -INF , !P6 ;  /* 0xff8000002e3e7808 */ /* 0x000fe20007000000 */
[----:B------:R-:W-:Y:S01]  /*127d0*/  VIADD R12, R0, 0xffffff58 ;  /* 0xffffff58000c7836 */ /* 0x000fe20000000000 */
[----:B------:R-:W-:Y:S02]  /*127e0*/  I2FP.F32.S32 R6, R8 ;  /* 0x0000000800067245 */ /* 0x000fe40000201400 */
[----:B------:R-:W-:Y:S02]  /*127f0*/  I2FP.F32.S32 R7, R7 ;  /* 0x0000000700077245 */ /* 0x000fe40000201400 */
[----:B------:R-:W-:Y:S02]  /*12800*/  I2FP.F32.S32 R5, R5 ;  /* 0x0000000500057245 */ /* 0x000fe40000201400 */
[----:B------:R-:W-:-:S02]  /*12810*/  I2FP.F32.S32 R4, R4 ;  /* 0x0000000400047245 */ /* 0x000fc40000201400 */
[C---:B------:R-:W-:Y:S02]  /*12820*/  ISETP.GT.AND P5, PT, R3.reuse, R16, PT ;  /* 0x000000100300720c */ /* 0x040fe40003fa4270 */
[----:B------:R-:W-:Y:S02]  /*12830*/  ISETP.GT.AND P6, PT, R3, R15, PT ;  /* 0x0000000f0300720c */ /* 0x000fe40003fc4270 */
[----:B------:R-:W-:Y:S01]  /*12840*/  FSEL R185, R41, -INF , !P0 ;  /* 0xff80000029b97808 */ /* 0x000fe20004000000 */
[----:B------:R-:W-:Y:S01]  /*12850*/  VIADD R41, R224, 0x40 ;  /* 0x00000040e0297836 */ /* 0x000fe20000000000 */
[----:B------:R-:W-:Y:S01]  /*12860*/  FSEL R182, R44, -INF , !P5 ;  /* 0xff8000002cb67808 */ /* 0x000fe20006800000 */
[----:B------:R-:W-:Y:S01]  /*12870*/  FFMA.FTZ R31, R6, -UR6, R106 ;  /* 0x80000006061f7c23 */ /* 0x000fe2000801006a */
[----:B------:R-:W-:Y:S01]  /*12880*/  FSEL R183, R43, -INF , !P6 ;  /* 0xff8000002bb77808 */ /* 0x000fe20007000000 */
[----:B------:R-:W-:Y:S01]  /*12890*/  FFMA.FTZ R25, R7, -UR6, R107 ;  /* 0x8000000607197c23 */ /* 0x000fe2000801006b */
[----:B------:R-:W-:Y:S01]  /*128a0*/  FFMA.FTZ R24, R5, -UR6, R110 ;  /* 0x8000000605187c23 */ /* 0x000fe2000801006e */
[----:B------:R-:W-:Y:S01]  /*128b0*/  FFMA.FTZ R21, R4, -UR6, R111 ;  /* 0x8000000604157c23 */ /* 0x000fe2000801006f */
        /* <DEDUP_REMOVED lines=13> */
[----:B------:R-:W-:Y:S02]  /*12990*/  FSEL R187, R40, -INF , !P6 ;  /* 0xff80000028bb7808 */ /* 0x000fe40007000000 */
[C---:B------:R-:W-:Y:S02]  /*129a0*/  ISETP.GT.AND P0, PT, R3.reuse, R11, PT ;  /* 0x0000000b0300720c */ /* 0x040fe40003f04270 */
[C---:B------:R-:W-:Y:S02]  /*129b0*/  ISETP.GT.AND P5, PT, R3.reuse, R10, PT ;  /* 0x0000000a0300720c */ /* 0x040fe40003fa4270 */
[----:B------:R-:W-:Y:S01]  /*129c0*/  ISETP.GT.AND P6, PT, R3, R9, PT ;  /* 0x000000090300720c */ /* 0x000fe20003fc4270 */
[----:B------:R-:W-:Y:S01]  /*129d0*/  IMAD.MOV.U32 R58, RZ, RZ, R192 ;  /* 0x000000ffff3a7224 */ /* 0x000fe200078e00c0 */
[----:B------:R-:W-:Y:S01]  /*129e0*/  IABS R0, R0 ;  /* 0x0000000000007213 */ /* 0x000fe20000000000 */
[----:B------:R-:W-:Y:S01]  /*129f0*/  IMAD.MOV.U32 R59, RZ, RZ, R193 ;  /* 0x000000ffff3b7224 */ /* 0x000fe200078e00c1 */
[----:B------:R-:W-:Y:S01]  /*12a00*/  FSEL R192, R38, -INF , !P0 ;  /* 0xff80000026c07808 */ /* 0x000fe20004000000 */
[----:B------:R-:W-:Y:S01]  /*12a10*/  IMAD.MOV.U32 R54, RZ, RZ, R194 ;  /* 0x000000ffff367224 */ /* 0x000fe200078e00c2 */
[----:B------:R-:W-:-:S02]  /*12a20*/  FSEL R193, R31, -INF , !P5 ;  /* 0xff8000001fc17808 */ /* 0x000fc40006800000 */
[----:B------:R-:W-:Y:S02]  /*12a30*/  FSEL R194, R25, -INF , !P6 ;  /* 0xff80000019c27808 */ /* 0x000fe40007000000 */
[C---:B------:R-:W-:Y:S01]  /*12a40*/  ISETP.GT.AND P0, PT, R3.reuse, R8, PT ;  /* 0x000000080300720c */ /* 0x040fe20003f04270 */
[----:B------:R-:W-:Y:S01]  /*12a50*/  BAR.SYNC.DEFER_BLOCKING 0x0 ;  /* 0x0000000000007b1d */ /* 0x000fe20000010000 */
[C---:B------:R-:W-:Y:S02]  /*12a60*/  ISETP.GT.AND P5, PT, R3.reuse, R7, PT ;  /* 0x000000070300720c */ /* 0x040fe40003fa4270 */
[----:B------:R-:W-:Y:S02]  /*12a70*/  ISETP.GT.AND P6, PT, R3, R6, PT ;  /* 0x000000060300720c */ /* 0x000fe40003fc4270 */
[----:B------:R-:W-:Y:S01]  /*12a80*/  I2FP.F32.S32 R0, R0 ;  /* 0x0000000000007245 */ /* 0x000fe20000201400 */
[----:B------:R-:W-:Y:S01]  /*12a90*/  IMAD.MOV.U32 R55, RZ, RZ, R195 ;  /* 0x000000ffff377224 */ /* 0x000fe200078e00c3 */
[----:B------:R-:W-:Y:S01]  /*12aa0*/  FSEL R195, R24, -INF , !P0 ;  /* 0xff80000018c37808 */ /* 0x000fe20004000000 */
[----:B------:R-:W-:Y:S01]  /*12ab0*/  IMAD.MOV.U32 R66, RZ, RZ, R208 ;  /* 0x000000ffff427224 */ /* 0x000fe200078e00d0 */
[----:B------:R-:W-:Y:S01]  /*12ac0*/  FSEL R208, R21, -INF , !P5 ;  /* 0xff80000015d07808 */ /* 0x000fe20006800000 */
[----:B------:R-:W-:Y:S01]  /*12ad0*/  IMAD.MOV.U32 R67, RZ, RZ, R209 ;  /* 0x000000ffff437224 */ /* 0x000fe200078e00d1 */
[----:B------:R-:W-:Y:S01]  /*12ae0*/  FSEL R209, R20, -INF , !P6 ;  /* 0xff80000014d17808 */ /* 0x000fe20007000000 */
[----:B------:R-:W-:Y:S01]  /*12af0*/  FFMA.FTZ R51, R0, -UR6, R188 ;  /* 0x8000000600337c23 */ /* 0x000fe200080100bc */
[----:B------:R-:W-:-:S02]  /*12b00*/  ISETP.GT.AND P0, PT, R3, R18, PT ;  /* 0x000000120300720c */ /* 0x000fc40003f04270 */
[C---:B------:R-:W-:Y:S02]  /*12b10*/  ISETP.GT.AND P5, PT, R3.reuse, R5, PT ;  /* 0x000000050300720c */ /* 0x040fe40003fa4270 */
[----:B------:R-:W-:Y:S01]  /*12b20*/  ISETP.GT.AND P6, PT, R3, R4, PT ;  /* 0x000000040300720c */ /* 0x000fe20003fc4270 */
[C---:B------:R-:W-:Y:S02]  /*12b30*/  IMAD.IADD R3, R41.reuse, 0x1, -R32 ;  /* 0x0000000129037824 */ /* 0x040fe400078e0a20 */
[C---:B------:R-:W-:Y:S02]  /*12b40*/  IMAD.IADD R0, R41.reuse, 0x1, -R33 ;  /* 0x0000000129007824 */ /* 0x040fe400078e0a21 */
[----:B------:R-:W-:Y:S01]  /*12b50*/  IMAD.IADD R21, R41, 0x1, -R22 ;  /* 0x0000000129157824 */ /* 0x000fe200078e0a16 */
[----:B------:R-:W-:Y:S02]  /*12b60*/  IABS R20, R3 ;  /* 0x0000000300147213 */ /* 0x000fe40000000000 */
[----:B------:R-:W-:-:S02]  /*12b70*/  IABS R3, R0 ;  /* 0x0000000000037213 */ /* 0x000fc40000000000 */
[----:B------:R-:W-:Y:S02]  /*12b80*/  IABS R0, R21 ;  /* 0x0000001500007213 */ /* 0x000fe40000000000 */
[----:B------:R-:W-:Y:S02]  /*12b90*/  I2FP.F32.S32 R3, R3 ;  /* 0x0000000300037245 */ /* 0x000fe40000201400 */
[----:B------:R-:W-:Y:S02]  /*12ba0*/  I2FP.F32.S32 R0, R0 ;  /* 0x0000000000007245 */ /* 0x000fe40000201400 */
[----:B------:R-:W-:Y:S01]  /*12bb0*/  I2FP.F32.S32 R20, R20 ;  /* 0x0000001400147245 */ /* 0x000fe20000201400 */
[----:B------:R-:W-:Y:S01]  /*12bc0*/  FFMA.FTZ R49, R3, -UR6, R196 ;  /* 0x8000000603317c23 */ /* 0x000fe200080100c4 */
[C---:B------:R-:W-:Y:S02]  /*12bd0*/  IMAD.IADD R3, R41.reuse, 0x1, -R26 ;  /* 0x0000000129037824 */ /* 0x040fe400078e0a1a */
[----:B------:R-:W-:Y:S01]  /*12be0*/  FFMA.FTZ R48, R0, -UR6, R197 ;  /* 0x8000000600307c23 */ /* 0x000fe200080100c5 */
[----:B------:R-:W-:-:S02]  /*12bf0*/  IMAD.IADD R0, R41, 0x1, -R28 ;  /* 0x0000000129007824 */ /* 0x000fc400078e0a1c */
[----:B------:R-:W-:Y:S02]  /*12c00*/  IMAD.IADD R21, R41, 0x1, -R30 ;  /* 0x0000000129157824 */ /* 0x000fe400078e0a1e */
[----:B------:R-:W-:Y:S01]  /*12c10*/  FFMA.FTZ R50, R20, -UR6, R189 ;  /* 0x8000000614327c23 */ /* 0x000fe200080100bd */
[----:B------:R-:W-:Y:S02]  /*12c20*/  IABS R20, R3 ;  /* 0x0000000300147213 */ /* 0x000fe40000000000 */
[----:B------:R-:W-:Y:S02]  /*12c30*/  IABS R3, R0 ;  /* 0x0000000000037213 */ /* 0x000fe40000000000 */
[----:B------:R-:W-:Y:S02]  /*12c40*/  IABS R0, R21 ;  /* 0x0000001500007213 */ /* 0x000fe40000000000 */
[----:B------:R-:W-:Y:S02]  /*12c50*/  I2FP.F32.S32 R3, R3 ;  /* 0x0000000300037245 */ /* 0x000fe40000201400 */
[----:B------:R-:W-:-:S02]  /*12c60*/  I2FP.F32.S32 R0, R0 ;  /* 0x0000000000007245 */ /* 0x000fc40000201400 */
[----:B------:R-:W-:Y:S01]  /*12c70*/  I2FP.F32.S32 R20, R20 ;  /* 0x0000001400147245 */ /* 0x000fe20000201400 */
[----:B------:R-:W-:Y:S01]  /*12c80*/  FFMA.FTZ R46, R3, -UR6, R201 ;  /* 0x80000006032e7c23 */ /* 0x000fe200080100c9 */
[C---:B------:R-:W-:Y:S02]  /*12c90*/  IMAD.IADD R3, R41.reuse, 0x1, -R35 ;  /* 0x0000000129037824 */ /* 0x040fe400078e0a23 */
        /* <DEDUP_REMOVED lines=23> */
[----:B------:R-:W-:Y:S02]  /*12e10*/  VIADD R3, R2, 0xffffff71 ;  /* 0xffffff7102037836 */ /* 0x000fe40000000000 */
[----:B------:R-:W-:Y:S01]  /*12e20*/  FFMA.FTZ R40, R20, -UR6, R236 ;  /* 0x8000000614287c23 */ /* 0x000fe200080100ec */
[C---:B------:R-:W-:Y:S02]  /*12e30*/  VIADD R20, R2.reuse, 0xffffff78 ;  /* 0xffffff7802147836 */ /* 0x040fe40000000000 */
[----:B------:R-:W-:Y:S02]  /*12e40*/  VIADD R21, R2, 0xffffff79 ;  /* 0xffffff7902157836 */ /* 0x000fe40000000000 */
[----:B------:R-:W-:Y:S01]  /*12e50*/  FFMA.FTZ R31, R0, -UR6, R240 ;  /* 0x80000006001f7c23 */ /* 0x000fe200080100f0 */
        /* <DEDUP_REMOVED lines=9> */
[----:B------:R-:W-:Y:S02]  /*12ef0*/  FFMA.FTZ R25, R24, -UR6, R63 ;  /* 0x8000000618197c23 */ /* 0x000fe4000801003f */
[----:B------:R-:W-:Y:S02]  /*12f00*/  FFMA.FTZ R24, R2, -UR6, R178 ;  /* 0x8000000602187c23 */ /* 0x000fe400080100b2 */
[----:B------:R-:W-:Y:S01]  /*12f10*/  FFMA.FTZ R2, R0, -UR6, R179 ;  /* 0x8000000600027c23 */ /* 0x000fe200080100b3 */
[----:B------:R-:W-:Y:S02]  /*12f20*/  VIADD R0, R41, -UR24 ;  /* 0x8000001829007c36 */ /* 0x000fe40008000000 */
[----:B------:R-:W-:-:S03]  /*12f30*/  FSEL R181, R24, -INF , !P0 ;  /* 0xff80000018b57808 */ /* 0x000fc60004000000 */
[C---:B------:R-:W-:Y:S01]  /*12f40*/  ISETP.GT.AND P0, PT, R0.reuse, R19, PT ;  /* 0x000000130000720c */ /* 0x040fe20003f04270 */
[----:B------:R-:W-:Y:S01]  /*12f50*/  IMAD.MOV.U32 R188, RZ, RZ, R54 ;  /* 0x000000ffffbc7224 */ /* 0x000fe200078e0036 */
[----:B------:R-:W-:Y:S02]  /*12f60*/  FSEL R179, R25, -INF , !P5 ;  /* 0xff80000019b37808 */ /* 0x000fe40006800000 */
[----:B------:R-:W-:Y:S02]  /*12f70*/  ISETP.GT.AND P5, PT, R0, R17, PT ;  /* 0x000000110000720c */ /* 0x000fe40003fa4270 */
[----:B------:R-:W-:Y:S02]  /*12f80*/  FSEL R184, R2, -INF , !P6 ;  /* 0xff80000002b87808 */ /* 0x000fe40007000000 */
[----:B------:R-:W-:Y:S02]  /*12f90*/  FSEL R54, R51, -INF , !P0 ;  /* 0xff80000033367808 */ /* 0x000fe40004000000 */
[----:B------:R-:W-:-:S02]  /*12fa0*/  ISETP.GT.AND P6, PT, R0, R16, PT ;  /* 0x000000100000720c */ /* 0x000fc40003fc4270 */
[----:B------:R-:W-:Y:S01]  /*12fb0*/  ISETP.GT.AND P0, PT, R0, R15, PT ;  /* 0x0000000f0000720c */ /* 0x000fe20003f04270 */
[----:B------:R-:W-:Y:S01]  /*12fc0*/  IMAD.MOV.U32 R189, RZ, RZ, R55 ;  /* 0x000000ffffbd7224 */ /* 0x000fe200078e0037 */
[----:B------:R-:W-:Y:S01]  /*12fd0*/  FSEL R55, R50, -INF , !P5 ;  /* 0xff80000032377808 */ /* 0x000fe20006800000 */
[----:B------:R-:W-:Y:S01]  /*12fe0*/  IMAD.MOV.U32 R196, RZ, RZ, R58 ;  /* 0x000000ffffc47224 */ /* 0x000fe200078e003a */
[----:B------:R-:W-:Y:S01]  /*12ff0*/  ISETP.GT.AND P5, PT, R0, R14, PT ;  /* 0x0000000e0000720c */ /* 0x000fe20003fa4270 */
[----:B------:R-:W-:Y:S01]  /*13000*/  IMAD.MOV.U32 R197, RZ, RZ, R59 ;  /* 0x000000ffffc57224 */ /* 0x000fe200078e003b */
[----:B------:R-:W-:Y:S01]  /*13010*/  FSEL R58, R49, -INF , !P6 ;  /* 0xff800000313a7808 */ /* 0x000fe20007000000 */
[----:B------:R-:W-:Y:S01]  /*13020*/  IMAD.IADD R2, R224, 0x1, -R23 ;  /* 0x00000001e0027824 */ /* 0x000fe200078e0a17 */
[----:B------:R-:W-:Y:S02]  /*13030*/  FSEL R59, R48, -INF , !P0 ;  /* 0xff800000303b7808 */ /* 0x000fe40004000000 */
[----:B------:R-:W-:-:S02]  /*13040*/  ISETP.GT.AND P6, PT, R0, R13, PT ;  /* 0x0000000d0000720c */ /* 0x000fc40003fc4270 */
[C---:B------:R-:W-:Y:S01]  /*13050*/  ISETP.GT.AND P0, PT, R0.reuse, R12, PT ;  /* 0x0000000c0000720c */ /* 0x040fe20003f04270 */
[----:B------:R-:W-:Y:S01]  /*13060*/  IMAD.MOV.U32 R232, RZ, RZ, R66 ;  /* 0x000000ffffe87224 */ /* 0x000fe200078e0042 */
[----:B------:R-:W-:Y:S01]  /*13070*/  FSEL R66, R47, -INF , !P5 ;  /* 0xff8000002f427808 */ /* 0x000fe20006800000 */
[----:B------:R-:W-:Y:S01]  /*13080*/  IMAD.MOV.U32 R233, RZ, RZ, R67 ;  /* 0x000000ffffe97224 */ /* 0x000fe200078e0043 */
[----:B------:R-:W-:Y:S01]  /*13090*/  ISETP.GT.AND P5, PT, R0, R11, PT ;  /* 0x0000000b0000720c */ /* 0x000fe20003fa4270 */
[----:B------:R-:W-:Y:S01]  /*130a0*/  IMAD.MOV.U32 R236, RZ, RZ, R102 ;  /* 0x000000ffffec7224 */ /* 0x000fe200078e0066 */
[----:B------:R-:W-:Y:S02]  /*130b0*/  FSEL R67, R46, -INF , !P6 ;  /* 0xff8000002e437808 */ /* 0x000fe40007000000 */
[----:B------:R-:W-:Y:S02]  /*130c0*/  FSEL R102, R45, -INF , !P0 ;  /* 0xff8000002d667808 */ /* 0x000fe40004000000 */
[----:B------:R-:W-:-:S02]  /*130d0*/  ISETP.GT.AND P6, PT, R0, R10, PT ;  /* 0x0000000a0000720c */ /* 0x000fc40003fc4270 */
[----:B------:R-:W-:Y:S02]  /*130e0*/  ISETP.GT.AND P0, PT, R0, R9, PT ;  /* 0x000000090000720c */ /* 0x000fe40003f04270 */
[----:B------:R-:W-:Y:S01]  /*130f0*/  IABS R2, R2 ;  /* 0x0000000200027213 */ /* 0x000fe20000000000 */
[----:B------:R-:W-:Y:S01]  /*13100*/  IMAD.MOV.U32 R237, RZ, RZ, R103 ;  /* 0x000000ffffed7224 */ /* 0x000fe200078e0067 */
[----:B------:R-:W-:Y:S02]  /*13110*/  FSEL R103, R44, -INF , !P5 ;  /* 0xff8000002c677808 */ /* 0x000fe40006800000 */
[----:B------:R-:W-:Y:S02]  /*13120*/  ISETP.GT.AND P5, PT, R0, R8, PT ;  /* 0x000000080000720c */ /* 0x000fe40003fa4270 */
[----:B------:R-:W-:Y:S02]  /*13130*/  FSEL R106, R43, -INF , !P6 ;  /* 0xff8000002b6a7808 */ /* 0x000fe40007000000 */
[----:B------:R-:W-:-:S02]  /*13140*/  FSEL R107, R42, -INF , !P0 ;  /* 0xff8000002a6b7808 */ /* 0x000fc40004000000 */
[----:B------:R-:W-:Y:S02]  /*13150*/  I2FP.F32.S32 R2, R2 ;  /* 0x0000000200027245 */ /* 0x000fe40000201400 */
[C---:B------:R-:W-:Y:S02]  /*13160*/  ISETP.GT.AND P6, PT, R0.reuse, R7, PT ;  /* 0x000000070000720c */ /* 0x040fe40003fc4270 */
[----:B------:R-:W-:Y:S02]  /*13170*/  ISETP.GT.AND P0, PT, R0, R6, PT ;  /* 0x000000060000720c */ /* 0x000fe40003f04270 */
[----:B------:R-:W-:Y:S01]  /*13180*/  FSEL R110, R40, -INF , !P5 ;  /* 0xff800000286e7808 */ /* 0x000fe20006800000 */
[----:B------:R-:W-:Y:S01]  /*13190*/  FFMA.FTZ R40, R2, -UR6, R56 ;  /* 0x8000000602287c23 */ /* 0x000fe20008010038 */
[----:B------:R-:W-:Y:S01]  /*131a0*/  FSEL R111, R38, -INF , !P6 ;  /* 0xff800000266f7808 */ /* 0x000fe20007000000 */
[----:B------:R-:W-:Y:S01]  /*131b0*/  IMAD.IADD R2, R224, 0x1, -R32 ;  /* 0x00000001e0027824 */ /* 0x000fe200078e0a20 */
[----:B------:R-:W-:-:S02]  /*131c0*/  FSEL R178, R31, -INF , !P0 ;  /* 0xff8000001fb27808 */ /* 0x000fc40004000000 */
[C---:B------:R-:W-:Y:S02]  /*131d0*/  ISETP.GT.AND P5, PT, R0.reuse, R5, PT ;  /* 0x000000050000720c */ /* 0x040fe40003fa4270 */
[C---:B------:R-:W-:Y:S02]  /*131e0*/  ISETP.GT.AND P6, PT, R0.reuse, R18, PT ;  /* 0x000000120000720c */ /* 0x040fe40003fc4270 */
[----:B------:R-:W-:Y:S01]  /*131f0*/  ISETP.GT.AND P0, PT, R0, R4, PT ;  /* 0x000000040000720c */ /* 0x000fe20003f04270 */
        /* <DEDUP_REMOVED lines=9> */
[----:B------:R-:W-:Y:S02]  /*13290*/  IMAD.IADD R2, R224, 0x1, -R26 ;  /* 0x00000001e0027824 */ /* 0x000fe400078e0a1a */
        /* <DEDUP_REMOVED lines=35> */
[C---:B------:R-:W-:Y:S02]  /*134d0*/  IMAD.IADD R2, R41.reuse, 0x1, -R3 ;  /* 0x0000000129027824 */ /* 0x040fe400078e0a03 */
        /* <DEDUP_REMOVED lines=10> */
[----:B------:R-:W-:-:S02]  /*13580*/  FFMA.FTZ R25, R24, -UR6, R241 ;  /* 0x8000000618197c23 */ /* 0x000fc400080100f1 */
[----:B------:R-:W-:Y:S02]  /*13590*/  FFMA.FTZ R24, R2, -UR6, R248 ;  /* 0x8000000602187c23 */ /* 0x000fe400080100f8 */
[----:B------:R-:W-:Y:S01]  /*135a0*/  FFMA.FTZ R2, R0, -UR6, R249 ;  /* 0x8000000600027c23 */ /* 0x000fe200080100f9 */
[----:B------:R-:W-:Y:S01]  /*135b0*/  VIADD R0, R224, -UR24 ;  /* 0x80000018e0007c36 */ /* 0x000fe20008000000 */
[----:B------:R-:W-:-:S04]  /*135c0*/  FSEL R52, R25, -INF , !P5 ;  /* 0xff80000019347808 */ /* 0x000fc80006800000 */
[----:B------:R-:W-:Y:S02]  /*135d0*/  ISETP.GT.AND P5, PT, R0, R19, PT ;  /* 0x000000130000720c */ /* 0x000fe40003fa4270 */
[----:B------:R-:W-:Y:S02]  /*135e0*/  FSEL R53, R24, -INF , !P6 ;  /* 0xff80000018357808 */ /* 0x000fe40007000000 */
[----:B------:R-:W-:Y:S02]  /*135f0*/  FSEL R40, R40, -INF , !P5 ;  /* 0xff80000028287808 */ /* 0x000fe40006800000 */
[----:B------:R-:W-:Y:S02]  /*13600*/  FSEL R65, R2, -INF , !P0 ;  /* 0xff80000002417808 */ /* 0x000fe40004000000 */
[----:B------:R-:W-:Y:S01]  /*13610*/  ISETP.GT.AND P5, PT, R0, R15, PT ;  /* 0x0000000f0000720c */ /* 0x000fe20003fa4270 */
[----:B------:R-:W-:Y:S01]  /*13620*/  VIADD R25, R224, 0x48 ;  /* 0x00000048e0197836 */ /* 0x000fe20000000000 */
[----:B------:R-:W-:-:S02]  /*13630*/  ISETP.GT.AND P6, PT, R0, R17, PT ;  /* 0x000000110000720c */ /* 0x000fc40003fc4270 */
[----:B------:R-:W-:Y:S02]  /*13640*/  ISETP.GT.AND P0, PT, R0, R16, PT ;  /* 0x000000100000720c */ /* 0x000fe40003f04270 */
[----:B------:R-:W-:Y:S01]  /*13650*/  FSEL R49, R49, -INF , !P5 ;  /* 0xff80000031317808 */ /* 0x000fe20006800000 */
[----:B------:R-:W-:Y:S01]  /*13660*/  IMAD.IADD R2, R25, 0x1, -R23 ;  /* 0x0000000119027824 */ /* 0x000fe200078e0a17 */
        /* <DEDUP_REMOVED lines=11> */
[----:B------:R-:W-:Y:S02]  /*13720*/  IABS R2, R2 ;  /* 0x0000000200027213 */ /* 0x000fe40000000000 */
[----:B------:R-:W-:Y:S02]  /*13730*/  FSEL R42, R42, -INF , !P5 ;  /* 0xff8000002a2a7808 */ /* 0x000fe40006800000 */
[----:B------:R-:W-:Y:S02]  /*13740*/  FSEL R44, R44, -INF , !P6 ;  /* 0xff8000002c2c7808 */ /* 0x000fe40007000000 */
[----:B------:R-:W-:Y:S02]  /*13750*/  FSEL R43, R43, -INF , !P0 ;  /* 0xff8000002b2b7808 */ /* 0x000fe40004000000 */
[----:B------:R-:W-:-:S02]  /*13760*/  ISETP.GT.AND P5, PT, R0, R6, PT ;  /* 0x000000060000720c */ /* 0x000fc40003fa4270 */
        /* <DEDUP_REMOVED lines=19> */
[----:B------:R-:W-:Y:S02]  /*138a0*/  FFMA.FTZ R24, R23, -UR6, R61 ;  /* 0x8000000617187c23 */ /* 0x000fe4000801003d */
[----:B------:R-:W-:Y:S02]  /*138b0*/  FFMA.FTZ R23, R2, -UR6, R176 ;  /* 0x8000000602177c23 */ /* 0x000fe400080100b0 */
[----:B------:R-:W-:Y:S01]  /*138c0*/  FFMA.FTZ R2, R0, -UR6, R177 ;  /* 0x8000000600027c23 */ /* 0x000fe200080100b1 */
[----:B------:R-:W-:-:S05]  /*138d0*/  IMAD.IADD R0, R25, 0x1, -R32 ;  /* 0x0000000119007824 */ /* 0x000fca00078e0a20 */
[----:B------:R-:W-:Y:S02]  /*138e0*/  IABS R0, R0 ;  /* 0x0000000000007213 */ /* 0x000fe40000000000 */
[----:B------:R-:W-:Y:S02]  /*138f0*/  FSEL R51, R2, -INF , !P5 ;  /* 0xff80000002337808 */ /* 0x000fe40006800000 */
[----:B------:R-:W-:Y:S01]  /*13900*/  FSEL R24, R24, -INF , !P6 ;  /* 0xff80000018187808 */ /* 0x000fe20007000000 */
[----:B------:R-:W-:Y:S01]  /*13910*/  IMAD.MOV.U32 R2, RZ, RZ, R0 ;  /* 0x000000ffff027224 */ /* 0x000fe200078e0000 */
[----:B------:R-:W-:Y:S01]  /*13920*/  FSEL R32, R23, -INF , !P0 ;  /* 0xff80000017207808 */ /* 0x000fe20004000000 */
[----:B------:R-:W-:Y:S01]  /*13930*/  VIADD R0, R25, -UR24 ;  /* 0x8000001819007c36 */ /* 0x000fe20008000000 */
[C---:B------:R-:W-:Y:S02]  /*13940*/  ISETP.GE.AND P6, PT, R19.reuse, R225, PT ;  /* 0x000000e11300720c */ /* 0x040fe40003fc6270 */
[----:B------:R-:W-:-:S02]  /*13950*/  ISETP.GE.AND P0, PT, R19, R227, PT ;  /* 0x000000e31300720c */ /* 0x000fc40003f06270 */
[----:B------:R-:W-:Y:S02]  /*13960*/  FSEL R63, R40, -INF , !P6 ;  /* 0xff800000283f7808 */ /* 0x000fe40007000000 */
[----:B------:R-:W-:Y:S02]  /*13970*/  FSEL R64, R62, -INF , !P0 ;  /* 0xff8000003e407808 */ /* 0x000fe40004000000 */
[C---:B------:R-:W-:Y:S02]  /*13980*/  ISETP.GE.AND P5, PT, R19.reuse, R226, PT ;  /* 0x000000e21300720c */ /* 0x040fe40003fa6270 */
[----:B------:R-:W-:Y:S02]  /*13990*/  ISETP.GE.AND P6, PT, R19, R228, PT ;  /* 0x000000e41300720c */ /* 0x000fe40003fc6270 */
[----:B------:R-:W-:Y:S02]  /*139a0*/  ISETP.GT.AND P0, PT, R0, R19, PT ;  /* 0x000000130000720c */ /* 0x000fe40003f04270 */
        /* <DEDUP_REMOVED lines=18> */
[C---:B------:R-:W-:Y:S02]  /*13ad0*/  ISETP.GE.AND P0, PT, R16.reuse, R225, PT ;  /* 0x000000e11000720c */ /* 0x040fe40003f06270 */
        /* <DEDUP_REMOVED lines=27> */
[C---:B------:R-:W-:Y:S01]  /*13c90*/  ISETP.GE.AND P0, PT, R14.reuse, R225, PT ;  /* 0x000000e10e00720c */ /* 0x040fe20003f06270 */
[----:B------:R-:W-:Y:S01]  /*13ca0*/  IMAD.MOV.U32 R240, RZ, RZ, R196 ;  /* 0x000000fffff07224 */ /* 0x000fe200078e00c4 */
[----:B------:R-:W-:Y:S01]  /*13cb0*/  FSEL R19, R59, -INF , !P6 ;  /* 0xff8000003b137808 */ /* 0x000fe20007000000 */
[----:B------:R-:W-:Y:S01]  /*13cc0*/  IMAD.MOV.U32 R196, RZ, RZ, R188 ;  /* 0x000000ffffc47224 */ /* 0x000fe200078e00bc */
[----:B------:R-:W-:Y:S01]  /*13cd0*/  ISETP.GE.AND P6, PT, R14, R227, PT ;  /* 0x000000e30e00720c */ /* 0x000fe20003fc6270 */
[----:B------:R-:W-:Y:S01]  /*13ce0*/  FFMA.FTZ R16, R16, -UR6, R202 ;  /* 0x8000000610107c23 */ /* 0x000fe200080100ca */
[----:B------:R-:W-:Y:S01]  /*13cf0*/  FSEL R59, R15, -INF , !P5 ;  /* 0xff8000000f3b7808 */ /* 0x000fe20006800000 */
[----:B------:R-:W-:Y:S01]  /*13d00*/  IMAD.MOV.U32 R241, RZ, RZ, R197 ;  /* 0x000000fffff17224 */ /* 0x000fe200078e00c5 */
[----:B------:R-:W-:Y:S01]  /*13d10*/  I2FP.F32.S32 R15, R2 ;  /* 0x00000002000f7245 */ /* 0x000fe20000201400 */
[----:B------:R-:W-:Y:S01]  /*13d20*/  IMAD.IADD R2, R25, 0x1, -R30 ;  /* 0x0000000119027824 */ /* 0x000fe200078e0a1e */
[----:B------:R-:W-:Y:S01]  /*13d30*/  FSEL R188, R48, -INF , !P0 ;  /* 0xff80000030bc7808 */ /* 0x000fe20004000000 */
[----:B------:R-:W-:Y:S01]  /*13d40*/  IMAD.MOV.U32 R197, RZ, RZ, R189 ;  /* 0x000000ffffc57224 */ /* 0x000fe200078e00bd */
[----:B------:R-:W-:-:S02]  /*13d50*/  ISETP.GT.AND P0, PT, R0, R14, PT ;  /* 0x0000000e0000720c */ /* 0x000fc40003f04270 */
[----:B------:R-:W-:Y:S02]  /*13d60*/  FSEL R189, R185, -INF , !P6 ;  /* 0xff800000b9bd7808 */ /* 0x000fe40007000000 */
[C---:B------:R-:W-:Y:S02]  /*13d70*/  ISETP.GE.AND P5, PT, R14.reuse, R226, PT ;  /* 0x000000e20e00720c */ /* 0x040fe40003fa6270 */
[----:B------:R-:W-:Y:S02]  /*13d80*/  ISETP.GE.AND P6, PT, R14, R228, PT ;  /* 0x000000e40e00720c */ /* 0x000fe40003fc6270 */
[----:B------:R-:W-:Y:S02]  /*13d90*/  FSEL R14, R16, -INF , !P0 ;  /* 0xff800000100e7808 */ /* 0x000fe40004000000 */
[----:B------:R-:W-:Y:S02]  /*13da0*/  IABS R2, R2 ;  /* 0x0000000200027213 */ /* 0x000fe40000000000 */
[----:B------:R-:W-:-:S02]  /*13db0*/  ISETP.GE.AND P0, PT, R13, R225, PT ;  /* 0x000000e10d00720c */ /* 0x000fc40003f06270 */
[----:B------:R-:W-:Y:S01]  /*13dc0*/  FSEL R185, R66, -INF , !P5 ;  /* 0xff80000042b97808 */ /* 0x000fe20006800000 */
[----:B------:R-:W-:Y:S01]  /*13dd0*/  FFMA.FTZ R15, R15, -UR6, R203 ;  /* 0x800000060f0f7c23 */ /* 0x000fe200080100cb */
[----:B------:R-:W-:Y:S02]  /*13de0*/  ISETP.GE.AND P5, PT, R13, R227, PT ;  /* 0x000000e30d00720c */ /* 0x000fe40003fa6270 */
[----:B------:R-:W-:Y:S02]  /*13df0*/  FSEL R190, R14, -INF , !P6 ;  /* 0xff8000000ebe7808 */ /* 0x000fe40007000000 */
[----:B------:R-:W-:Y:S01]  /*13e00*/  I2FP.F32.S32 R14, R2 ;  /* 0x00000002000e7245 */ /* 0x000fe20000201400 */
[----:B------:R-:W-:Y:S01]  /*13e10*/  IMAD.IADD R2, R25, 0x1, -R35 ;  /* 0x0000000119027824 */ /* 0x000fe200078e0a23 */
[----:B------:R-:W-:Y:S02]  /*13e20*/  FSEL R180, R47, -INF , !P0 ;  /* 0xff8000002fb47808 */ /* 0x000fe40004000000 */
        /* <DEDUP_REMOVED lines=48> */
[----:B------:R-:W-:Y:S01]  /*14130*/  ISETP.GE.AND P0, PT, R9, R225, PT ;  /* 0x000000e10900720c */ /* 0x000fe20003f06270 */
[----:B------:R-:W-:Y:S01]  /*14140*/  IMAD.MOV.U32 R234, RZ, RZ, R196 ;  /* 0x000000ffffea7224 */ /* 0x000fe200078e00c4 */
[----:B------:R-:W-:Y:S01]  /*14150*/  FSEL R205, R106, -INF , !P5 ;  /* 0xff8000006acd7808 */ /* 0x000fe20006800000 */
[----:B------:R-:W-:Y:S01]  /*14160*/  FFMA.FTZ R11, R11, -UR6, R235 ;  /* 0x800000060b0b7c23 */ /* 0x000fe200080100eb */
[----:B------:R-:W-:-:S02]  /*14170*/  ISETP.GE.AND P5, PT, R9, R227, PT ;  /* 0x000000e30900720c */ /* 0x000fc40003fa6270 */
[----:B------:R-:W-:Y:S02]  /*14180*/  FSEL R206, R10, -INF , !P6 ;  /* 0xff8000000ace7808 */ /* 0x000fe40007000000 */
[----:B------:R-:W-:Y:S01]  /*14190*/  I2FP.F32.S32 R10, R2 ;  /* 0x00000002000a7245 */ /* 0x000fe20000201400 */
[----:B------:R-:W-:Y:S01]  /*141a0*/  IMAD.IADD R2, R25, 0x1, -R36 ;  /* 0x0000000119027824 */ /* 0x000fe200078e0a24 */
[----:B------:R-:W-:Y:S02]  /*141b0*/  FSEL R196, R42, -INF , !P0 ;  /* 0xff8000002ac47808 */ /* 0x000fe40004000000 */
[----:B------:R-:W-:Y:S02]  /*141c0*/  ISETP.GT.AND P0, PT, R0, R9, PT ;  /* 0x000000090000720c */ /* 0x000fe40003f04270 */
[----:B------:R-:W-:Y:S02]  /*141d0*/  FSEL R199, R194, -INF , !P5 ;  /* 0xff800000c2c77808 */ /* 0x000fe40006800000 */
[----:B------:R-:W-:-:S02]  /*141e0*/  ISETP.GE.AND P6, PT, R9, R226, PT ;  /* 0x000000e20900720c */ /* 0x000fc40003fc6270 */
[----:B------:R-:W-:Y:S02]  /*141f0*/  ISETP.GE.AND P5, PT, R9, R228, PT ;  /* 0x000000e40900720c */ /* 0x000fe40003fa6270 */
[----:B------:R-:W-:Y:S02]  /*14200*/  FSEL R9, R11, -INF , !P0 ;  /* 0xff8000000b097808 */ /* 0x000fe40004000000 */
[----:B------:R-:W-:Y:S02]  /*14210*/  IABS R2, R2 ;  /* 0x0000000200027213 */ /* 0x000fe40000000000 */
[----:B------:R-:W-:Y:S02]  /*14220*/  ISETP.GE.AND P0, PT, R8, R225, PT ;  /* 0x000000e10800720c */ /* 0x000fe40003f06270 */
        /* <DEDUP_REMOVED lines=10> */
[----:B------:R-:W-:Y:S01]  /*142d0*/  ISETP.GE.AND P6, PT, R8, R228, PT ;  /* 0x000000e40800720c */ /* 0x000fe20003fc6270 */
[----:B------:R-:W1:Y:S01]  /*142e0*/  S2R R56, SR_CTAID.X ;  /* 0x0000000000387919 */ /* 0x000e620000002500 */
[----:B------:R-:W-:Y:S02]  /*142f0*/  FSEL R8, R10, -INF , !P0 ;  /* 0xff8000000a087808 */ /* 0x000fe40004000000 */
[----:B------:R-:W-:Y:S02]  /*14300*/  IABS R2, R2 ;  /* 0x0000000200027213 */ /* 0x000fe40000000000 */
[----:B------:R-:W-:Y:S01]  /*14310*/  ISETP.GE.AND P0, PT, R7, R227, PT ;  /* 0x000000e30700720c */ /* 0x000fe20003f06270 */
[----:B------:R-:W-:Y:S01]  /*14320*/  IMAD.MOV.U32 R235, RZ, RZ, R197 ;  /* 0x000000ffffeb7224 */ /* 0x000fe200078e00c5 */
[----:B------:R-:W-:Y:S01]  /*14330*/  FSEL R197, R110, -INF , !P5 ;  /* 0xff8000006ec57808 */ /* 0x000fe20006800000 */
[----:B------:R-:W2:Y:S01]  /*14340*/  S2R R100, SR_CTAID.X ;  /* 0x0000000000647919 */ /* 0x000ea20000002500 */
[----:B------:R-:W-:Y:S01]  /*14350*/  FSEL R202, R8, -INF , !P6 ;  /* 0xff80000008ca7808 */ /* 0x000fe20007000000 */
[----:B------:R-:W-:Y:S01]  /*14360*/  FFMA.FTZ R9, R9, -UR6, R239 ;  /* 0x8000000609097c23 */ /* 0x000fe200080100ef */
[----:B------:R-:W-:-:S02]  /*14370*/  ISETP.GE.AND P5, PT, R7, R225, PT ;  /* 0x000000e10700720c */ /* 0x000fc40003fa6270 */
[----:B------:R-:W-:Y:S01]  /*14380*/  I2FP.F32.S32 R8, R2 ;  /* 0x0000000200087245 */ /* 0x000fe20000201400 */
[----:B------:R-:W-:Y:S01]  /*14390*/  IMAD.IADD R2, R25, 0x1, -R3 ;  /* 0x0000000119027824 */ /* 0x000fe200078e0a03 */
[----:B------:R-:W-:Y:S02]  /*143a0*/  FSEL R208, R208, -INF , !P0 ;  /* 0xff800000d0d07808 */ /* 0x000fe40004000000 */
[----:B------:R-:W-:Y:S02]  /*143b0*/  ISETP.GT.AND P0, PT, R0, R7, PT ;  /* 0x000000070000720c */ /* 0x000fe40003f04270 */
[----:B------:R-:W-:Y:S02]  /*143c0*/  FSEL R192, R38, -INF , !P5 ;  /* 0xff80000026c07808 */ /* 0x000fe40006800000 */
[----:B------:R-:W-:Y:S02]  /*143d0*/  ISETP.GE.AND P5, PT, R7, R228, PT ;  /* 0x000000e40700720c */ /* 0x000fe40003fa6270 */
[----:B------:R-:W-:-:S02]  /*143e0*/  FSEL R3, R9, -INF , !P0 ;  /* 0xff80000009037808 */ /* 0x000fc40004000000 */
[----:B------:R-:W-:Y:S02]  /*143f0*/  ISETP.GE.AND P6, PT, R7, R226, PT ;  /* 0x000000e20700720c */ /* 0x000fe40003fc6270 */
[----:B------:R-:W-:Y:S02]  /*14400*/  IABS R2, R2 ;  /* 0x0000000200027213 */ /* 0x000fe40000000000 */
[----:B------:R-:W-:Y:S02]  /*14410*/  ISETP.GE.AND P0, PT, R6, R225, PT ;  /* 0x000000e10600720c */ /* 0x000fe40003f06270 */
[----:B------:R-:W-:Y:S01]  /*14420*/  FSEL R198, R3, -INF , !P5 ;  /* 0xff80000003c67808 */ /* 0x000fe20006800000 */
[----:B------:R-:W-:Y:S01]  /*14430*/  FFMA.FTZ R8, R8, -UR6, R242 ;  /* 0x8000000608087c23 */ /* 0x000fe200080100f2 */
[----:B------:R-:W-:Y:S02]  /*14440*/  FSEL R194, R111, -INF , !P6 ;  /* 0xff8000006fc27808 */ /* 0x000fe40007000000 */
[----:B------:R-:W-:-:S02]  /*14450*/  ISETP.GE.AND P5, PT, R6, R226, PT ;  /* 0x000000e20600720c */ /* 0x000fc40003fa6270 */
[----:B------:R-:W-:Y:S02]  /*14460*/  I2FP.F32.S32 R2, R2 ;  /* 0x0000000200027245 */ /* 0x000fe40000201400 */
[----:B------:R-:W-:Y:S02]  /*14470*/  ISETP.GE.AND P6, PT, R6, R227, PT ;  /* 0x000000e30600720c */ /* 0x000fe40003fc6270 */
[----:B------:R-:W-:Y:S02]  /*14480*/  FSEL R191, R50, -INF , !P0 ;  /* 0xff80000032bf7808 */ /* 0x000fe40004000000 */
[----:B------:R-:W-:Y:S01]  /*14490*/  ISETP.GT.AND P0, PT, R0, R6, PT ;  /* 0x000000060000720c */ /* 0x000fe20003f04270 */
[----:B------:R-:W-:Y:S01]  /*144a0*/  FFMA.FTZ R3, R2, -UR6, R243 ;  /* 0x8000000602037c23 */ /* 0x000fe200080100f3 */
[----:B------:R-:W-:Y:S02]  /*144b0*/  FSEL R216, R178, -INF , !P5 ;  /* 0xff800000b2d87808 */ /* 0x000fe40006800000 */
[----:B------:R-:W-:-:S02]  /*144c0*/  FSEL R209, R209, -INF , !P6 ;  /* 0xff800000d1d17808 */ /* 0x000fc40007000000 */
[C---:B------:R-:W-:Y:S02]  /*144d0*/  ISETP.GE.AND P5, PT, R5.reuse, R225, PT ;  /* 0x000000e10500720c */ /* 0x040fe40003fa6270 */
[----:B------:R-:W-:Y:S02]  /*144e0*/  ISETP.GE.AND P6, PT, R6, R228, PT ;  /* 0x000000e40600720c */ /* 0x000fe40003fc6270 */
[----:B------:R-:W-:Y:S02]  /*144f0*/  FSEL R2, R8, -INF , !P0 ;  /* 0xff80000008027808 */ /* 0x000fe40004000000 */
[----:B------:R-:W-:Y:S02]  /*14500*/  ISETP.GE.AND P0, PT, R5, R227, PT ;  /* 0x000000e30500720c */ /* 0x000fe40003f06270 */
[----:B------:R-:W-:Y:S02]  /*14510*/  FSEL R187, R24, -INF , !P5 ;  /* 0xff80000018bb7808 */ /* 0x000fe40006800000 */
[----:B------:R-:W-:Y:S01]  /*14520*/  FSEL R230, R2, -INF , !P6 ;  /* 0xff80000002e67808 */ /* 0x000fe20007000000 */
[----:B------:R-:W-:Y:S01]  /*14530*/  IMAD.IADD R2, R25, 0x1, -R20 ;  /* 0x0000000119027824 */ /* 0x000fe200078e0a14 */
[----:B------:R-:W-:Y:S01]  /*14540*/  ISETP.GT.AND P5, PT, R0, R5, PT ;  /* 0x000000050000720c */ /* 0x000fe20003fa4270 */
[----:B------:R-:W-:Y:S01]  /*14550*/  IMAD.MOV.U32 R238, RZ, RZ, R210 ;  /* 0x000000ffffee7224 */ /* 0x000fe200078e00d2 */
[----:B------:R-:W-:-:S02]  /*14560*/  FSEL R179, R179, -INF , !P0 ;  /* 0xff800000b3b37808 */ /* 0x000fc40004000000 */
[----:B------:R-:W-:Y:S01]  /*14570*/  SHF.R.U32.HI R210, RZ, 0x5, R219 ;  /* 0x00000005ffd27819 */ /* 0x000fe200000116db */
[----:B------:R-:W-:Y:S01]  /*14580*/  IMAD.MOV.U32 R239, RZ, RZ, R211 ;  /* 0x000000ffffef7224 */ /* 0x000fe200078e00d3 */
[C---:B------:R-:W-:Y:S02]  /*14590*/  ISETP.GE.AND P6, PT, R5.reuse, R226, PT ;  /* 0x000000e20500720c */ /* 0x040fe40003fc6270 */
[----:B------:R-:W-:Y:S02]  /*145a0*/  ISETP.GE.AND P0, PT, R5, R228, PT ;  /* 0x000000e40500720c */ /* 0x000fe40003f06270 */
[----:B------:R-:W-:Y:S02]  /*145b0*/  FSEL R3, R3, -INF , !P5 ;  /* 0xff80000003037808 */ /* 0x000fe40006800000 */
[----:B------:R-:W-:Y:S01]  /*145c0*/  IABS R2, R2 ;  /* 0x0000000200027213 */ /* 0x000fe20000000000 */
[----:B-1----:R-:W-:Y:S01]  /*145d0*/  IMAD R56, R56, 0x8, R210 ;  /* 0x0000000838387824 */ /* 0x002fe200078e02d2 */
[----:B------:R-:W-:-:S02]  /*145e0*/  FSEL R212, R52, -INF , !P6 ;  /* 0xff80000034d47808 */ /* 0x000fc40007000000 */
[----:B------:R-:W-:Y:S02]  /*145f0*/  FSEL R229, R3, -INF , !P0 ;  /* 0xff80000003e57808 */ /* 0x000fe40004000000 */
[C---:B------:R-:W-:Y:S02]  /*14600*/  ISETP.GE.AND P6, PT, R18.reuse, R227, PT ;  /* 0x000000e31200720c */ /* 0x040fe40003fc6270 */
[----:B------:R-:W-:Y:S01]  /*14610*/  ISETP.GE.AND P0, PT, R18, R226, PT ;  /* 0x000000e21200720c */ /* 0x000fe20003f06270 */
[----:B--2---:R-:W-:Y:S01]  /*14620*/  IMAD R100, R100, 0x8, R223 ;  /* 0x0000000864647824 */ /* 0x004fe200078e02df */
[----:B------:R-:W-:Y:S02]  /*14630*/  LOP3.LUT R6, R245, UR9, R239, 0x96, !PT ;  /* 0x00000009f5067c12 */ /* 0x000fe4000f8e96ef */
[----:B------:R-:W-:Y:S01]  /*14640*/  I2FP.F32.S32 R5, R2 ;  /* 0x0000000200057245 */ /* 0x000fe20000201400 */
[----:B------:R-:W-:Y:S01]  /*14650*/  VIADD R56, R56, 0x4 ;  /* 0x0000000438387836 */ /* 0x000fe20000000000 */
[----:B------:R-:W-:-:S02]  /*14660*/  FSEL R181, R181, -INF , !P6 ;  /* 0xff800000b5b57808 */ /* 0x000fc40007000000 */
[----:B------:R-:W-:Y:S01]  /*14670*/  FSEL R211, R53, -INF , !P0 ;  /* 0xff80000035d37808 */ /* 0x000fe20004000000 */
[----:B------:R-:W-:Y:S01]  /*14680*/  VIADD R52, R244, 0x9e3779b9 ;  /* 0x9e3779b9f4347836 */ /* 0x000fe20000000000 */
[----:B------:R-:W-:Y:S01]  /*14690*/  ISETP.GT.AND P6, PT, R0, R18, PT ;  /* 0x000000120000720c */ /* 0x000fe20003fc4270 */
[----:B------:R-:W-:Y:S01]  /*146a0*/  IMAD.WIDE.U32 R2, R6, -0x326172a9, RZ ;  /* 0xcd9e8d5706027825 */ /* 0x000fe200078e00ff */
[----:B------:R-:W-:-:S03]  /*146b0*/  ISETP.GT.AND P0, PT, R0, R4, PT ;  /* 0x000000040000720c */ /* 0x000fc60003f04270 */
[----:B------:R-:W-:Y:S01]  /*146c0*/  FFMA.FTZ R0, R5, -UR6, R250 ;  /* 0x8000000605007c23 */ /* 0x000fe200080100fa */
[----:B------:R-:W-:Y:S01]  /*146d0*/  ISETP.GE.AND P5, PT, R18, R225, PT ;  /* 0x000000e11200720c */ /* 0x000fe20003fa6270 */
[----:B------:R-:W-:Y:S02]  /*146e0*/  VIADD R43, R244, 0x3c6ef372 ;  /* 0x3c6ef372f42b7836 */ /* 0x000fe40000000000 */
[----:B------:R-:W-:Y:S01]  /*146f0*/  IMAD.WIDE.U32 R100, R100, -0x326172a9, RZ ;  /* 0xcd9e8d5764647825 */ /* 0x000fe200078e00ff */
[----:B------:R-:W-:-:S03]  /*14700*/  FSEL R178, R32, -INF , !P5 ;  /* 0xff80000020b27808 */ /* 0x000fc60006800000 */
[----:B------:R-:W-:Y:S01]  /*14710*/  IMAD.WIDE.U32 R56, R56, -0x326172a9, RZ ;  /* 0xcd9e8d5738387825 */ /* 0x000fe200078e00ff */
[----:B------:R-:W-:Y:S02]  /*14720*/  ISETP.GE.AND P5, PT, R18, R228, PT ;  /* 0x000000e41200720c */ /* 0x000fe40003fa6270 */
[----:B------:R-:W-:Y:S02]  /*14730*/  LOP3.LUT R6, R52, R100, R3, 0x96, !PT ;  /* 0x0000006434067212 */ /* 0x000fe400078e9603 */
[C---:B------:R-:W-:Y:S02]  /*14740*/  LOP3.LUT R5, R43.reuse, R2, R237, 0x96, !PT ;  /* 0x000000022b057212 */ /* 0x040fe400078e96ed */
[----:B------:R-:W-:Y:S02]  /*14750*/  FSEL R0, R0, -INF , !P6 ;  /* 0xff80000000007808 */ /* 0x000fe40007000000 */
[----:B------:R-:W-:Y:S02]  /*14760*/  LOP3.LUT R3, R52, R56, R3, 0x96, !PT ;  /* 0x0000003834037212 */ /* 0x000fe400078e9603 */
[----:B------:R-:W-:-:S02]  /*14770*/  LOP3.LUT R2, R43, R2, R233, 0x96, !PT ;  /* 0x000000022b027212 */ /* 0x000fc400078e96e9 */
[----:B------:R-:W-:Y:S01]  /*14780*/  FSEL R223, R0, -INF , !P5 ;  /* 0xff80000000df7808 */ /* 0x000fe20006800000 */
[C---:B------:R-:W-:Y:S01]  /*14790*/  VIADD R57, R245.reuse, 0x76cf5d0a ;  /* 0x76cf5d0af5397836 */ /* 0x040fe20000000000 */
[C---:B------:R-:W-:Y:S01]  /*147a0*/  ISETP.GE.AND P6, PT, R4.reuse, R225, PT ;  /* 0x000000e10400720c */ /* 0x040fe20003fc6270 */
[----:B------:R-:W-:Y:S01]  /*147b0*/  VIADD R58, R245, 0x32370b8f ;  /* 0x32370b8ff53a7836 */ /* 0x000fe20000000000 */
[----:B------:R-:W-:Y:S01]  /*147c0*/  ISETP.GE.AND P5, PT, R4, R227, PT ;  /* 0x000000e30400720c */ /* 0x000fe20003fa6270 */
[----:B------:R-:W-:Y:S01]  /*147d0*/  IMAD.WIDE.U32 R8, R3, -0x2daee0ad, RZ ;  /* 0xd2511f5303087825 */ /* 0x000fe200078e00ff */
[----:B------:R-:W-:-:S03]  /*147e0*/  FSEL R111, R51, -INF , !P6 ;  /* 0xff800000336f7808 */ /* 0x000fc60007000000 */
[----:B------:R-:W-:Y:S01]  /*147f0*/  IMAD.WIDE.U32 R10, R2, -0x2daee0ad, RZ ;  /* 0xd2511f53020a7825 */ /* 0x000fe200078e00ff */
[----:B------:R-:W-:-:S03]  /*14800*/  FSEL R184, R184, -INF , !P5 ;  /* 0xff800000b8b87808 */ /* 0x000fc60006800000 */
[----:B------:R-:W-:Y:S01]  /*14810*/  IMAD.WIDE.U32 R6, R6, -0x2daee0ad, RZ ;  /* 0xd2511f5306067825 */ /* 0x000fe200078e00ff */
[----:B------:R-:W-:-:S03]  /*14820*/  ISETP.GE.AND P6, PT, R4, R226, PT ;  /* 0x000000e20400720c */ /* 0x000fc60003fc6270 */
[----:B------:R-:W-:Y:S01]  /*14830*/  IMAD.WIDE.U32 R12, R5, -0x2daee0ad, RZ ;  /* 0xd2511f53050c7825 */ /* 0x000fe200078e00ff */
[----:B------:R-:W-:Y:S02]  /*14840*/  ISETP.GE.AND P5, PT, R4, R228, PT ;  /* 0x000000e40400720c */ /* 0x000fe40003fa6270 */
[C---:B------:R-:W-:Y:S02]  /*14850*/  LOP3.LUT R2, R57.reuse, R240, R9, 0x96, !PT ;  /* 0x000000f039027212 */ /* 0x040fe400078e9609 */
[C---:B------:R-:W-:Y:S02]  /*14860*/  LOP3.LUT R0, R58.reuse, R8, R11, 0x96, !PT ;  /* 0x000000083a007212 */ /* 0x040fe400078e960b */
[----:B------:R-:W-:Y:S02]  /*14870*/  LOP3.LUT R4, R57, R234, R7, 0x96, !PT ;  /* 0x000000ea39047212 */ /* 0x000fe400078e9607 */
[----:B------:R-:W-:Y:S01]  /*14880*/  LOP3.LUT R3, R58, R6, R13, 0x96, !PT ;  /* 0x000000063a037212 */ /* 0x000fe200078e960d */
[----:B------:R-:W-:-:S02]  /*14890*/  VIADD R56, R244, 0xdaa66d2b ;  /* 0xdaa66d2bf4387836 */ /* 0x000fc40000000000 */
[----:B------:R-:W-:-:S04]  /*148a0*/  IMAD.WIDE.U32 R6, R2, -0x326172a9, RZ ;  /* 0xcd9e8d5702067825 */ /* 0x000fc800078e00ff */
[----:B------:R-:W-:Y:S02]  /*148b0*/  VIADD R55, R244, 0x78dde6e4 ;  /* 0x78dde6e4f4377836 */ /* 0x000fe40000000000 */
[----:B------:R-:W-:-:S04]  /*148c0*/  IMAD.WIDE.U32 R100, R0, -0x326172a9, RZ ;  /* 0xcd9e8d5700647825 */ /* 0x000fc800078e00ff */
[----:B------:R-:W-:-:S04]  /*148d0*/  IMAD.WIDE.U32 R4, R4, -0x326172a9, RZ ;  /* 0xcd9e8d5704047825 */ /* 0x000fc800078e00ff */
[----:B------:R-:W-:Y:S01]  /*148e0*/  IMAD.WIDE.U32 R66, R3, -0x326172a9, RZ ;  /* 0xcd9e8d5703427825 */ /* 0x000fe200078e00ff */
[C---:B------:R-:W-:Y:S02]  /*148f0*/  LOP3.LUT R3, R56.reuse, R232, R7, 0x96, !PT ;  /* 0x000000e838037212 */ /* 0x040fe400078e9607 */
[C---:B------:R-:W-:Y:S02]  /*14900*/  LOP3.LUT R0, R55.reuse, R6, R101, 0x96, !PT ;  /* 0x0000000637007212 */ /* 0x040fe400078e9665 */
[----:B------:R-:W-:Y:S02]  /*14910*/  LOP3.LUT R2, R56, R236, R5, 0x96, !PT ;  /* 0x000000ec38027212 */ /* 0x000fe400078e9605 */
[----:B------:R-:W-:Y:S01]  /*14920*/  LOP3.LUT R5, R55, R4, R67, 0x96, !PT ;  /* 0x0000000437057212 */ /* 0x000fe200078e9643 */
[----:B------:R-:W-:-:S04]  /*14930*/  IMAD.WIDE.U32 R6, R3, -0x2daee0ad, RZ ;  /* 0xd2511f5303067825 */ /* 0x000fc800078e00ff */
[----:B------:R-:W-:Y:S02]  /*14940*/  VIADD R54, R245, 0xa9066899 ;  /* 0xa9066899f5367836 */ /* 0x000fe40000000000 */
[----:B------:R-:W-:-:S04]  /*14950*/  IMAD.WIDE.U32 R46, R0, -0x2daee0ad, RZ ;  /* 0xd2511f53002e7825 */ /* 0x000fc800078e00ff */
[----:B------:R-:W-:-:S04]  /*14960*/  IMAD.WIDE.U32 R8, R2, -0x2daee0ad, RZ ;  /* 0xd2511f5302087825 */ /* 0x000fc800078e00ff */
[----:B------:R-:W-:Y:S01]  /*14970*/  IMAD.WIDE.U32 R50, R5, -0x2daee0ad, RZ ;  /* 0xd2511f5305327825 */ /* 0x000fe200078e00ff */
[----:B------:R-:W-:-:S03]  /*14980*/  LOP3.LUT R3, R54, R6, R47, 0x96, !PT ;  /* 0x0000000636037212 */ /* 0x000fc600078e962f */
[----:B------:R-:W-:Y:S02]  /*14990*/  IMAD.IADD R21, R25, 0x1, -R21 ;  /* 0x0000000119157824 */ /* 0x000fe400078e0a15 */
[----:B------:R-:W-:Y:S01]  /*149a0*/  VIADD R53, R245, 0xed9eba14 ;  /* 0xed9eba14f5357836 */ /* 0x000fe20000000000 */
[----:B------:R-:W-:Y:S02]  /*149b0*/  LOP3.LUT R2, R54, R8, R51, 0x96, !PT ;  /* 0x0000000836027212 */ /* 0x000fe400078e9633 */
[----:B------:R-:W-:Y:S02]  /*149c0*/  IABS R0, R21 ;  /* 0x0000001500007213 */ /* 0x000fe40000000000 */
[----:B------:R-:W-:Y:S01]  /*149d0*/  LOP3.LUT R15, R53, R12, R9, 0x96, !PT ;  /* 0x0000000c350f7212 */ /* 0x000fe200078e9609 */
[----:B------:R-:W-:Y:S01]  /*149e0*/  IMAD.WIDE.U32 R8, R3, -0x326172a9, RZ ;  /* 0xcd9e8d5703087825 */ /* 0x000fe200078e00ff */
[----:B------:R-:W-:Y:S02]  /*149f0*/  LOP3.LUT R4, R53, R10, R7, 0x96, !PT ;  /* 0x0000000a35047212 */ /* 0x000fe400078e9607 */
[----:B------:R-:W-:Y:S01]  /*14a00*/  I2FP.F32.S32 R6, R0 ;  /* 0x0000000000067245 */ /* 0x000fe20000201400 */
[----:B------:R-:W-:-:S04]  /*14a10*/  IMAD.WIDE.U32 R2, R2, -0x326172a9, RZ ;  /* 0xcd9e8d5702027825 */ /* 0x000fc800078e00ff */
[----:B------:R-:W-:Y:S01]  /*14a20*/  IMAD.WIDE.U32 R34, R4, -0x326172a9, RZ ;  /* 0xcd9e8d5704227825 */ /* 0x000fe200078e00ff */
[----:B------:R-:W-:-:S03]  /*14a30*/  PRMT R5, R2, 0x7773, RZ ;  /* 0x0000777302057816 */ /* 0x000fc600000000ff */
[----:B------:R-:W-:Y:S01]  /*14a40*/  FFMA.FTZ R6, R6, -UR6, R251 ;  /* 0x8000000606067c23 */ /* 0x000fe200080100fb */
[----:B------:R-:W-:Y:S01]  /*14a50*/  PRMT R4, R2, 0x7772, RZ ;  /* 0x0000777202047816 */ /* 0x000fe200000000ff */
[----:B------:R-:W-:Y:S01]  /*14a60*/  IMAD.MOV.U32 R0, RZ, RZ, R8 ;  /* 0x000000ffff007224 */ /* 0x000fe200078e0008 */
[----:B------:R-:W-:Y:S02]  /*14a70*/  PRMT R11, R8, 0x7771, RZ ;  /* 0x00007771080b7816 */ /* 0x000fe400000000ff */
[----:B------:R-:W-:Y:S02]  /*14a80*/  PRMT R24, R4, 0x5410, R5 ;  /* 0x0000541004187816 */ /* 0x000fe40000000005 */
[----:B------:R-:W-:Y:S02]  /*14a90*/  FSEL R4, R6, -INF , !P0 ;  /* 0xff80000006047808 */ /* 0x000fe40004000000 */
[----:B------:R-:W-:Y:S02]  /*14aa0*/  LOP3.LUT R7, R0, 0xff, RZ, 0xc0, !PT ;  /* 0x000000ff00077812 */ /* 0x000fe400078ec0ff */
[----:B------:R-:W-:-:S02]  /*14ab0*/  FMNMX3.FTZ R6, R218, R63, R61, !PT ;  /* 0x0000003fda067276 */ /* 0x000fc4000781003d */
[----:B------:R-:W-:Y:S02]  /*14ac0*/  FSEL R210, R4, -INF , !P5 ;  /* 0xff80000004d27808 */ /* 0x000fe40006800000 */
[----:B------:R-:W-:Y:S02]  /*14ad0*/  FMNMX3.FTZ R5, R217, R64, R62, !PT ;  /* 0x00000040d9057276 */ /* 0x000fe4000781003e */
        /* <DEDUP_REMOVED lines=11> */
[----:B------:R-:W-:Y:S01]  /*14b90*/  FMNMX3.FTZ R102, R102, R176, R108, !PT ;  /* 0x000000b066667276 */ /* 0x000fe2000781006c */
[----:B------:R-:W-:Y:S01]  /*14ba0*/  UISETP.GT.U32.AND UP0, UPT, UR7, UR18, UPT ;  /* 0x000000120700728c */ /* 0x000fe2000bf04070 */
[----:B------:R-:W-:Y:S02]  /*14bb0*/  FMNMX3.FTZ R6, R6, R177, R109, !PT ;  /* 0x000000b106067276 */ /* 0x000fe4000781006d */
[----:B------:R-:W-:Y:S02]  /*14bc0*/  FMNMX3.FTZ R5, R5, R48, R30, !PT ;  /* 0x0000003005057276 */ /* 0x000fe4000781001e */
[----:B------:R-:W-:Y:S02]  /*14bd0*/  FMNMX3.FTZ R4, R4, R105, R44, !PT ;  /* 0x0000006904047276 */ /* 0x000fe4000781002c */
[----:B------:R-:W-:-:S02]  /*14be0*/  FMNMX3.FTZ R102, R102, R200, R196, !PT ;  /* 0x000000c866667276 */ /* 0x000fc400078100c4 */
[----:B------:R-:W-:Y:S02]  /*14bf0*/  FMNMX3.FTZ R6, R6, R203, R199, !PT ;  /* 0x000000cb06067276 */ /* 0x000fe400078100c7 */
[----:B------:R-:W-:Y:S02]  /*14c00*/  FMNMX3.FTZ R5, R5, R205, R201, !PT ;  /* 0x000000cd05057276 */ /* 0x000fe400078100c9 */
[----:B------:R-:W-:Y:S02]  /*14c10*/  FMNMX3.FTZ R4, R4, R206, R204, !PT ;  /* 0x000000ce04047276 */ /* 0x000fe400078100cc */
[----:B------:R-:W-:Y:S01]  /*14c20*/  FMNMX3.FTZ R102, R102, R193, R192, !PT ;  /* 0x000000c166667276 */ /* 0x000fe200078100c0 */
[----:B------:R-:W-:Y:S01]  /*14c30*/  VIADD R42, R244, 0xb54cda56 ;  /* 0xb54cda56f42a7836 */ /* 0x000fe20000000000 */
[C---:B------:R-:W-:Y:S02]  /*14c40*/  PRMT R10, R8.reuse, 0x7773, RZ ;  /* 0x00007773080a7816 */ /* 0x040fe400000000ff */
[----:B------:R-:W-:-:S02]  /*14c50*/  PRMT R8, R8, 0x7772, RZ ;  /* 0x0000777208087816 */ /* 0x000fc400000000ff */
[----:B------:R-:W-:Y:S02]  /*14c60*/  FMNMX3.FTZ R6, R6, R195, R208, !PT ;  /* 0x000000c306067276 */ /* 0x000fe400078100d0 */
[----:B------:R-:W-:Y:S02]  /*14c70*/  FMNMX3.FTZ R5, R5, R197, R194, !PT ;  /* 0x000000c505057276 */ /* 0x000fe400078100c2 */
[----:B------:R-:W-:Y:S02]  /*14c80*/  FMNMX3.FTZ R4, R4, R202, R198, !PT ;  /* 0x000000ca04047276 */ /* 0x000fe400078100c6 */
[----:B------:R-:W-:Y:S02]  /*14c90*/  FMNMX3.FTZ R102, R102, R191, R187, !PT ;  /* 0x000000bf66667276 */ /* 0x000fe400078100bb */
[----:B------:R-:W-:Y:S02]  /*14ca0*/  LOP3.LUT R0, R42, R34, R9, 0x96, !PT ;  /* 0x000000222a007212 */ /* 0x000fe400078e9609 */
[----:B------:R-:W-:-:S02]  /*14cb0*/  PRMT R25, R8, 0x5410, R10 ;  /* 0x0000541008197816 */ /* 0x000fc4000000000a */
        /* <DEDUP_REMOVED lines=9> */
[----:B------:R-:W-:Y:S02]  /*14d50*/  UIMAD.WIDE.U32 UR12, UR15, UR8, URZ ;  /* 0x000000080f0c72a5 */ /* 0x000fe4000f8e00ff */
[----:B------:R-:W-:-:S04]  /*14d60*/  UIMAD UR10, UR4, UR8, URZ ;  /* 0x00000008040a72a4 */ /* 0x000fc8000f8e02ff */
[----:B------:R-:W-:Y:S01]  /*14d70*/  UIADD3 UR4, UPT, UPT, UR13, UR10, URZ ;  /* 0x0000000a0d047290 */ /* 0x000fe2000fffe0ff */
[----:B------:R-:W-:Y:S01]  /*14d80*/  IMAD.U32 R4, RZ, RZ, UR12 ;  /* 0x0000000cff047e24 */ /* 0x000fe2000f8e00ff */
[----:B------:R-:W-:Y:S01]  /*14d90*/  MOV R8, UR12 ;  /* 0x0000000c00087c02 */ /* 0x000fe20008000f00 */
[----:B------:R-:W-:-:S03]  /*14da0*/  IMAD.U32 R6, RZ, RZ, UR12 ;  /* 0x0000000cff067e24 */ /* 0x000fc6000f8e00ff */
[----:B------:R-:W-:Y:S01]  /*14db0*/  IMAD.U32 R5, RZ, RZ, UR4 ;  /* 0x00000004ff057e24 */ /* 0x000fe2000f8e00ff */
        /* <DEDUP_REMOVED lines=9> */
[----:B------:R-:W-:-:S04]  /*14e50*/  MOV R5, UR12 ;  /* 0x0000000c00057c02 */ /* 0x000fc80008000f00 */
        /* <DEDUP_REMOVED lines=16> */
[----:B-1----:R-:W-:Y:S01]  /*14f60*/  MOV R7, UR16 ;  /* 0x0000001000077c02 */ /* 0x002fe20008000f00 */
[----:B------:R-:W-:-:S04]  /*14f70*/  IMAD.U32 R6, RZ, RZ, UR17 ;  /* 0x00000011ff067e24 */ /* 0x000fc8000f8e00ff */
[----:B------:R-:W-:Y:S01]  /*14f80*/  @!P1 IMAD.WIDE.U32 R6, R8, UR8, R6 ;  /* 0x0000000808069c25 */ /* 0x000fe2000f8e0006 */
[----:B---3--:R-:W-:-:S03]  /*14f90*/  MOV R5, UR16 ;  /* 0x0000001000057c02 */ /* 0x008fc60008000f00 */
        /* <DEDUP_REMOVED lines=11> */
[----:B------:R-:W-:Y:S02]  /*15050*/  @!P2 IMAD.WIDE.U32 R4, R8, UR8, R4 ;  /* 0x000000080804ac25 */ /* 0x000fe4000f8e0004 */
[----:B------:R2:W-:Y:S02]  /*15060*/  @P3 STS.128 [R220+0x6800], RZ ;  /* 0x006800ffdc003388 */ /* 0x0005e40000000c00 */
[----:B------:R-:W-:Y:S01]  /*15070*/  @!P2 VIADD R5, R5, UR10 ;  /* 0x0000000a0505ac36 */ /* 0x000fe20008000000 */
[----:B------:R-:W-:-:S04]  /*15080*/  @!P2 LEA R8, P0, R4, R248, 0x1 ;  /* 0x000000f80408a211 */ /* 0x000fc800078008ff */
[----:B------:R-:W-:Y:S02]  /*15090*/  @!P2 LEA.HI.X R9, R4, R104, R5, 0x1, P0 ;  /* 0x000000680409a211 */ /* 0x000fe400000f0c05 */
        /* <DEDUP_REMOVED lines=14> */
.L_x_1035:
[----:B------:R-:W3:Y:S01]  /*15180*/  LDL.LU R38, [R1+0x4] ;  /* 0x0000040001267983 */ /* 0x000ee20000300800 */
[----:B--2---:R-:W-:Y:S01]  /*15190*/  FMNMX3.FTZ R5, R13, R211, R207, !PT ;  /* 0x000000d30d057276 */ /* 0x004fe200078100cf */
[----:B------:R-:W-:Y:S01]  /*151a0*/  IMAD.MOV.U32 R7, RZ, RZ, R2 ;  /* 0x000000ffff077224 */ /* 0x000fe200078e0002 */
[----:B------:R-:W-:Y:S01]  /*151b0*/  FMNMX3.FTZ R4, R12, R223, R210, !PT ;  /* 0x000000df0c047276 */ /* 0x000fe200078100d2 */
[----:B------:R-:W1:Y:S01]  /*151c0*/  SHFL.BFLY PT, R8, R102, 0x2, 0x1f ;  /* 0x0c401f0066087f89 */ /* 0x000e6200000e0000 */
[----:B------:R-:W-:Y:S01]  /*151d0*/  FMNMX3.FTZ R6, R14, R181, R184, !PT ;  /* 0x000000b50e067276 */ /* 0x000fe200078100b8 */
[----:B------:R-:W-:Y:S01]  /*151e0*/  IMAD.WIDE.U32 R28, R15, -0x326172a9, RZ ;  /* 0xcd9e8d570f1c7825 */ /* 0x000fe200078e00ff */
[----:B------:R-:W-:Y:S01]  /*151f0*/  LOP3.LUT R7, R7, 0xff, RZ, 0xc0, !PT ;  /* 0x000000ff07077812 */ /* 0x000fe200078ec0ff */
[----:B------:R-:W2:Y:S01]  /*15200*/  SHFL.BFLY PT, R10, R5, 0x2, 0x1f ;  /* 0x0c401f00050a7f89 */ /* 0x000ea200000e0000 */
[----:B------:R-:W-:Y:S01]  /*15210*/  PRMT R2, R2, 0x7771, RZ ;  /* 0x0000777102027816 */ /* 0x000fe200000000ff */
[----:B------:R-:W4:Y:S01]  /*15220*/  LDCU UR4, c[0x0][0x45c] ;  /* 0x00008b80ff0477ac */ /* 0x000f220008000800 */
[----:B------:R-:W-:Y:S01]  /*15230*/  IMAD.MOV.U32 R27, RZ, RZ, R247 ;  /* 0x000000ffff1b7224 */ /* 0x000fe200078e00f7 */
[----:B------:R-:W5:Y:S01]  /*15240*/  SHFL.BFLY PT, R9, R4, 0x2, 0x1f ;  /* 0x0c401f0004097f89 */ /* 0x000f6200000e0000 */
[----:B------:R-:W-:Y:S01]  /*15250*/  PRMT R17, R7, 0x5410, R2 ;  /* 0x0000541007117816 */ /* 0x000fe20000000002 */
[----:B------:R-:W-:Y:S01]  /*15260*/  IMAD.MOV.U32 R67, RZ, RZ, R237 ;  /* 0x000000ffff437224 */ /* 0x000fe200078e00ed */
[----:B------:R-:W-:Y:S01]  /*15270*/  LOP3.LUT R2, R42, R28, R3, 0x96, !PT ;  /* 0x0000001c2a027212 */ /* 0x000fe200078e9603 */
[----:B------:R-:W4:Y:S01]  /*15280*/  SHFL.BFLY PT, R11, R6, 0x2, 0x1f ;  /* 0x0c401f00060b7f89 */ /* 0x000f2200000e0000 */
[C---:B------:R-:W-:Y:S01]  /*15290*/  LOP3.LUT R3, R0.reuse, 0xffff, RZ, 0xc0, !PT ;  /* 0x0000ffff00037812 */ /* 0x040fe200078ec0ff */
[----:B------:R-:W-:Y:S01]  /*152a0*/  IMAD.MOV.U32 R51, RZ, RZ, R233 ;  /* 0x000000ffff337224 */ /* 0x000fe200078e00e9 */
[----:B------:R-:W-:Y:S01]  /*152b0*/  LOP3.LUT R7, R0, 0xff, RZ, 0xc0, !PT ;  /* 0x000000ff00077812 */ /* 0x000fe200078ec0ff */
[----:B------:R-:W-:Y:S01]  /*152c0*/  UIADD3 UR9, UPT, UPT, UR9, 0x1, URZ ;  /* 0x0000000109097890 */ /* 0x000fe2000fffe0ff */
[----:B------:R-:W-:Y:S01]  /*152d0*/  SHF.R.U32.HI R3, RZ, 0x8, R3 ;  /* 0x00000008ff037819 */ /* 0x000fe20000011603 */
[----:B------:R-:W-:Y:S01]  /*152e0*/  UISETP.GT.U32.AND UP0, UPT, UR7, UR18, UPT ;  /* 0x000000120700728c */ /* 0x000fe2000bf04070 */
[----:B------:R-:W-:-:S02]  /*152f0*/  MOV R37, R252 ;  /* 0x000000fc00257202 */ /* 0x000fc40000000f00 */
[--C-:B------:R-:W-:Y:S02]  /*15300*/  PRMT R14, R7, 0x5410, R3.reuse ;  /* 0x00005410070e7816 */ /* 0x100fe40000000003 */
[----:B------:R-:W-:Y:S02]  /*15310*/  PRMT R3, R0, 0x7632, R3 ;  /* 0x0000763200037816 */ /* 0x000fe40000000003 */
[----:B-1----:R-:W-:Y:S02]  /*15320*/  FMNMX.FTZ R102, R102, R8, !PT ;  /* 0x0000000866667209 */ /* 0x002fe40007810000 */
[----:B------:R-:W-:Y:S02]  /*15330*/  LOP3.LUT R12, R3, 0xff, RZ, 0xc0, !PT ;  /* 0x000000ff030c7812 */ /* 0x000fe400078ec0ff */
[----:B--2---:R-:W-:Y:S01]  /*15340*/  FMNMX.FTZ R10, R5, R10, !PT ;  /* 0x0000000a050a7209 */ /* 0x004fe20007810000 */
[----:B------:R-:W-:Y:S01]  /*15350*/  @UP0 UIADD3 UR21, UPT, UPT, UR21, -0x4, URZ ;  /* 0xfffffffc15150890 */ /* 0x000fe2000fffe0ff */
[----:B------:R-:W-:-:S02]  /*15360*/  LOP3.LUT R5, R2, 0xffff, RZ, 0xc0, !PT ;  /* 0x0000ffff02057812 */ /* 0x000fc400078ec0ff */
[----:B-----5:R-:W-:Y:S01]  /*15370*/  FMNMX.FTZ R9, R4, R9, !PT ;  /* 0x0000000904097209 */ /* 0x020fe20007810000 */
[----:B------:R-:W1:Y:S01]  /*15380*/  SHFL.BFLY PT, R104, R10, 0x1, 0x1f ;  /* 0x0c201f000a687f89 */ /* 0x000e6200000e0000 */
[----:B------:R-:W-:Y:S02]  /*15390*/  SHF.R.U32.HI R0, RZ, 0x18, R0 ;  /* 0x00000018ff007819 */ /* 0x000fe40000011600 */
[----:B----4-:R-:W-:Y:S01]  /*153a0*/  FMNMX.FTZ R11, R6, R11, !PT ;  /* 0x0000000b060b7209 */ /* 0x010fe20007810000 */
[----:B------:R-:W2:Y:S01]  /*153b0*/  SHFL.BFLY PT, R4, R102, 0x1, 0x1f ;  /* 0x0c201f0066047f89 */ /* 0x000ea200000e0000 */
[----:B------:R-:W-:Y:S02]  /*153c0*/  SHF.R.U32.HI R3, RZ, 0x8, R5 ;  /* 0x00000008ff037819 */ /* 0x000fe40000011605 */
[----:B------:R-:W-:Y:S01]  /*153d0*/  PRMT R5, R12, 0x5410, R0 ;  /* 0x000054100c057816 */ /* 0x000fe20000000000 */
[----:B------:R-:W4:Y:S01]  /*153e0*/  SHFL.BFLY PT, R101, R11, 0x1, 0x1f ;  /* 0x0c201f000b657f89 */ /* 0x000f2200000e0000 */
[----:B------:R-:W5:Y:S01]  /*153f0*/  LDC R12, c[0x0][0x4f8] ;  /* 0x00013e00ff0c7b82 */ /* 0x000f620000000800 */
[----:B------:R-:W-:-:S02]  /*15400*/  LOP3.LUT R8, R2, 0xff, RZ, 0xc0, !PT ;  /* 0x000000ff02087812 */ /* 0x000fc400078ec0ff */
[----:B------:R-:W4:Y:S01]  /*15410*/  SHFL.BFLY PT, R103, R9, 0x1, 0x1f ;  /* 0x0c201f0009677f89 */ /* 0x000f2200000e0000 */
[----:B------:R-:W-:Y:S02]  /*15420*/  PRMT R7, R2, 0x7632, R7 ;  /* 0x0000763202077816 */ /* 0x000fe40000000007 */
[----:B------:R-:W-:Y:S02]  /*15430*/  PRMT R16, R8, 0x5410, R3 ;  /* 0x0000541008107816 */ /* 0x000fe40000000003 */
[----:B------:R-:W-:Y:S02]  /*15440*/  SHF.R.U32.HI R6, RZ, 0x18, R2 ;  /* 0x00000018ff067819 */ /* 0x000fe40000011602 */
[----:B------:R-:W-:Y:S02]  /*15450*/  LOP3.LUT R2, R7, 0xff, RZ, 0xc0, !PT ;  /* 0x000000ff07027812 */ /* 0x000fe400078ec0ff */
[----:B------:R-:W-:Y:S02]  /*15460*/  MOV R28, R240 ;  /* 0x000000f0001c7202 */ /* 0x000fe40000000f00 */
[----:B------:R-:W-:-:S02]  /*15470*/  PRMT R21, R2, 0x5410, R6 ;  /* 0x0000541002157816 */ /* 0x000fc40000000006 */
[----:B-1----:R-:W-:Y:S02]  /*15480*/  FMNMX.FTZ R104, R10, R104, !PT ;  /* 0x000000680a687209 */ /* 0x002fe40007810000 */
[----:B------:R-:W-:Y:S02]  /*15490*/  MOV R34, R234 ;  /* 0x000000ea00227202 */ /* 0x000fe40000000f00 */
[----:B--2---:R-:W-:Y:S01]  /*154a0*/  FMNMX.FTZ R102, R102, R4, !PT ;  /* 0x0000000466667209 */ /* 0x004fe20007810000 */
[C---:B------:R-:W-:Y:S01]  /*154b0*/  FMUL.FTZ R15, R104.reuse, UR4 ;  /* 0x00000004680f7c20 */ /* 0x040fe20008410000 */
[----:B------:R-:W-:Y:S02]  /*154c0*/  FSETP.NEU.FTZ.AND P1, PT, R104, -INF , PT ;  /* 0xff8000006800780b */ /* 0x000fe40003f3d000 */
[C---:B------:R-:W-:Y:S01]  /*154d0*/  FSETP.NEU.FTZ.AND P3, PT, R102.reuse, -INF , PT ;  /* 0xff8000006600780b */ /* 0x040fe20003f7d000 */
[----:B------:R-:W-:Y:S01]  /*154e0*/  FMUL.FTZ R13, R102, UR4 ;  /* 0x00000004660d7c20 */ /* 0x000fe20008410000 */
[----:B----4-:R-:W-:-:S02]  /*154f0*/  FMNMX.FTZ R101, R11, R101, !PT ;  /* 0x000000650b657209 */ /* 0x010fc40007810000 */
[----:B------:R-:W-:Y:S02]  /*15500*/  FSEL R0, R102, RZ, P3 ;  /* 0x000000ff66007208 */ /* 0x000fe40001800000 */
[----:B------:R-:W-:Y:S02]  /*15510*/  FSETP.NEU.FTZ.AND P2, PT, R101, -INF , PT ;  /* 0xff8000006500780b */ /* 0x000fe40003f5d000 */
[----:B------:R-:W-:Y:S01]  /*15520*/  FSEL R15, R15, RZ, P1 ;  /* 0x000000ff0f0f7208 */ /* 0x000fe20000800000 */
[----:B------:R-:W-:Y:S01]  /*15530*/  FADD.FTZ R20, R218, -R0 ;  /* 0x80000000da147221 */ /* 0x000fe20000010000 */
[----:B------:R-:W-:Y:S02]  /*15540*/  FSEL R0, R101, RZ, P2 ;  /* 0x000000ff65007208 */ /* 0x000fe40001000000 */
[----:B------:R-:W-:Y:S01]  /*15550*/  FMNMX.FTZ R103, R9, R103, !PT ;  /* 0x0000006709677209 */ /* 0x000fe20007810000 */
[--C-:B------:R-:W-:Y:S01]  /*15560*/  FFMA.FTZ R3, R22, UR4, -R15.reuse ;  /* 0x0000000416037c23 */ /* 0x100fe2000801080f */
[----:B-----5:R-:W-:Y:S01]  /*15570*/  LOP3.LUT R12, R12, 0xff, RZ, 0xc0, !PT ;  /* 0x000000ff0c0c7812 */ /* 0x020fe200078ec0ff */
[----:B------:R-:W-:Y:S01]  /*15580*/  FADD.FTZ R8, R217, -R0 ;  /* 0x80000000d9087221 */ /* 0x000fe20000010000 */
[--C-:B------:R-:W-:Y:S01]  /*15590*/  FFMA.FTZ R0, R31, UR4, -R15.reuse ;  /* 0x000000041f007c23 */ /* 0x100fe2000801080f */
[----:B------:R1:W2:Y:S01]  /*155a0*/  MUFU.EX2 R32, R3 ;  /* 0x0000000300207308 */ /* 0x0002a20000000800 */
[C---:B------:R-:W-:Y:S01]  /*155b0*/  FSETP.NEU.FTZ.AND P0, PT, R103.reuse, -INF , PT ;  /* 0xff8000006700780b */ /* 0x040fe20003f1d000 */
[----:B------:R-:W-:Y:S01]  /*155c0*/  FMUL.FTZ R36, R103, UR4 ;  /* 0x0000000467247c20 */ /* 0x000fe20008410000 */
[----:B------:R-:W-:Y:S01]  /*155d0*/  FSEL R2, R104, RZ, P1 ;  /* 0x000000ff68027208 */ /* 0x000fe20000800000 */
[----:B------:R4:W5:Y:S01]  /*155e0*/  MUFU.EX2 R247, R0 ;  /* 0x0000000000f77308 */ /* 0x0009620000000800 */
[----:B------:R-:W-:Y:S01]  /*155f0*/  LEA R12, R12, R12, 0x10 ;  /* 0x0000000c0c0c7211 */ /* 0x000fe200078e80ff */
[----:B------:R-:W-:Y:S01]  /*15600*/  FMUL.FTZ R20, R20, UR4 ;  /* 0x0000000414147c20 */ /* 0x000fe20008410000 */
[----:B------:R-:W-:Y:S01]  /*15610*/  FSEL R36, R36, RZ, P0 ;  /* 0x000000ff24247208 */ /* 0x000fe20000000000 */
[----:B------:R-:W-:Y:S01]  /*15620*/  FADD.FTZ R7, R222, -R2 ;  /* 0x80000002de077221 */ /* 0x000fe20000010000 */
[----:B------:R-:W-:Y:S01]  /*15630*/  FSEL R13, R13, RZ, P3 ;  /* 0x000000ff0d0d7208 */ /* 0x000fe20001800000 */
[----:B------:R-:W-:Y:S01]  /*15640*/  FFMA.FTZ R2, R26, UR4, -R15 ;  /* 0x000000041a027c23 */ /* 0x000fe2000801080f */
[--C-:B------:R-:W-:Y:S01]  /*15650*/  HSET2.LE.AND R4, R14, R12.reuse, PT ;  /* 0x0000000c0e047233 */ /* 0x100fe20003803000 */
[----:B------:R-:W-:Y:S01]  /*15660*/  FMUL.FTZ R14, R101, UR4 ;  /* 0x00000004650e7c20 */ /* 0x000fe20008410000 */
[--C-:B------:R-:W-:Y:S01]  /*15670*/  HSET2.LE.AND R5, R5, R12.reuse, PT ;  /* 0x0000000c05057233 */ /* 0x100fe20003803000 */
[----:B-1----:R-:W-:Y:S01]  /*15680*/  FFMA.FTZ R3, R23, UR4, -R36 ;  /* 0x0000000417037c23 */ /* 0x002fe20008010824 */
[----:B------:R1:W-:Y:S01]  /*15690*/  MUFU.EX2 R31, R2 ;  /* 0x00000002001f7308 */ /* 0x0003e20000000800 */
[----:B------:R-:W-:Y:S01]  /*156a0*/  HSET2.LE.AND R6, R18, R12, PT ;  /* 0x0000000c12067233 */ /* 0x000fe20003803000 */
[----:B------:R-:W-:Y:S01]  /*156b0*/  FMUL.FTZ R7, R7, UR4 ;  /* 0x0000000407077c20 */ /* 0x000fe20008410000 */
[----:B----4-:R-:W-:Y:S01]  /*156c0*/  FSEL R0, R103, RZ, P0 ;  /* 0x000000ff67007208 */ /* 0x010fe20000000000 */
[----:B------:R4:W-:Y:S01]  /*156d0*/  MUFU.EX2 R218, R3 ;  /* 0x0000000300da7308 */ /* 0x0009e20000000800 */
[----:B------:R-:W-:-:S02]  /*156e0*/  FSEL R14, R14, RZ, P2 ;  /* 0x000000ff0e0e7208 */ /* 0x000fc40001000000 */
[--C-:B------:R-:W-:Y:S01]  /*156f0*/  HSET2.LE.AND R10, R17, R12.reuse, PT ;  /* 0x0000000c110a7233 */ /* 0x100fe20003803000 */
[----:B------:R-:W-:Y:S01]  /*15700*/  FADD.FTZ R9, R221, -R0 ;  /* 0x80000000dd097221 */ /* 0x000fe20000010000 */
[----:B------:R-:W-:Y:S01]  /*15710*/  FFMA.FTZ R0, R33, UR4, -R36 ;  /* 0x0000000421007c23 */ /* 0x000fe20008010824 */
[----:B--2---:R-:W-:Y:S01]  /*15720*/  IMAD.MOV.U32 R33, RZ, RZ, R32 ;  /* 0x000000ffff217224 */ /* 0x004fe200078e0020 */
[----:B------:R-:W-:Y:S01]  /*15730*/  LOP3.LUT R11, R24, 0xff00ff, RZ, 0xc0, !PT ;  /* 0x00ff00ff180b7812 */ /* 0x000fe200078ec0ff */
[----:B------:R-:W-:Y:S01]  /*15740*/  IMAD.MOV.U32 R32, RZ, RZ, R246 ;  /* 0x000000ffff207224 */ /* 0x000fe200078e00f6 */
[----:B------:R5:W-:Y:S01]  /*15750*/  MUFU.EX2 R65, R0 ;  /* 0x0000000000417308 */ /* 0x000be20000000800 */
[----:B-1----:R-:W-:Y:S01]  /*15760*/  FFMA.FTZ R2, R49, UR4, -R13 ;  /* 0x0000000431027c23 */ /* 0x002fe2000801080d */
[----:B------:R-:W-:Y:S01]  /*15770*/  FMUL.FTZ R9, R9, UR4 ;  /* 0x0000000409097c20 */ /* 0x000fe20008410000 */
[----:B------:R-:W-:Y:S01]  /*15780*/  HSET2.LE.AND R11, R11, R12, PT ;  /* 0x0000000c0b0b7233 */ /* 0x000fe20003803000 */
[----:B------:R-:W1:Y:S01]  /*15790*/  MUFU.EX2 R39, R20 ;  /* 0x0000001400277308 */ /* 0x000e620000000800 */
[----:B----4-:R-:W-:-:S03]  /*157a0*/  FFMA.FTZ R3, R19, UR4, -R15 ;  /* 0x0000000413037c23 */ /* 0x010fc6000801080f */
[----:B------:R2:W-:Y:S04]  /*157b0*/  MUFU.EX2 R107, R2 ;  /* 0x00000002006b7308 */ /* 0x0005e80000000800 */
[----:B------:R4:W4:Y:S01]  /*157c0*/  MUFU.EX2 R217, R3 ;  /* 0x0000000300d97308 */ /* 0x0009220000000800 */
[----:B-----5:R-:W-:-:S04]  /*157d0*/  F2FP.BF16.F32.PACK_AB R0, R33, R247 ;  /* 0x000000f72100723e */ /* 0x020fc800000010ff */
[----:B------:R-:W-:Y:S01]  /*157e0*/  LOP3.LUT R4, R0, R4, RZ, 0xc0, !PT ;  /* 0x0000000400047212 */ /* 0x000fe200078ec0ff */
[--C-:B------:R-:W-:Y:S01]  /*157f0*/  FFMA.FTZ R0, R45, UR4, -R13.reuse ;  /* 0x000000042d007c23 */ /* 0x100fe2000801080d */
[-C--:B-1----:R-:W-:Y:S01]  /*15800*/  FMUL.FTZ R116, R116, R39.reuse ;  /* 0x0000002774747220 */ /* 0x082fe20000410000 */
[-C--:B------:R-:W-:Y:S01]  /*15810*/  FMUL.FTZ R117, R117, R39.reuse ;  /* 0x0000002775757220 */ /* 0x080fe20000410000 */
[--C-:B--2---:R-:W-:Y:S01]  /*15820*/  FFMA.FTZ R2, R40, UR4, -R14.reuse ;  /* 0x0000000428027c23 */ /* 0x104fe2000801080e */
[----:B------:R1:W2:Y:S01]  /*15830*/  MUFU.EX2 R221, R0 ;  /* 0x0000000000dd7308 */ /* 0x0002a20000000800 */
[-C--:B------:R-:W-:Y:S01]  /*15840*/  FMUL.FTZ R120, R120, R39.reuse ;  /* 0x0000002778787220 */ /* 0x080fe20000410000 */
[-C--:B------:R-:W-:Y:S01]  /*15850*/  FMUL.FTZ R121, R121, R39.reuse ;  /* 0x0000002779797220 */ /* 0x080fe20000410000 */
[--C-:B----4-:R-:W-:Y:S01]  /*15860*/  FFMA.FTZ R3, R41, UR4, -R14.reuse ;  /* 0x0000000429037c23 */ /* 0x110fe2000801080e */
        /* <DEDUP_REMOVED lines=8> */
[----:B------:R-:W2:Y:S01]  /*158f0*/  MUFU.EX2 R41, R9 ;  /* 0x0000000900297308 */ /* 0x000ea20000000800 */
[----:B------:R-:W-:Y:S01]  /*15900*/  FMUL.FTZ R152, R152, R39 ;  /* 0x0000002798987220 */ /* 0x000fe20000410000 */
[----:B-1----:R-:W-:Y:S01]  /*15910*/  F2FP.BF16.F32.PACK_AB R0, R218, R65 ;  /* 0x00000041da00723e */ /* 0x002fe200000010ff */
[-C--:B------:R-:W-:Y:S01]  /*15920*/  FMUL.FTZ R153, R153, R39.reuse ;  /* 0x0000002799997220 */ /* 0x080fe20000410000 */
[----:B------:R-:W1:Y:S01]  /*15930*/  MUFU.EX2 R40, R7 ;  /* 0x0000000700287308 */ /* 0x000e620000000800 */
[----:B------:R-:W-:Y:S01]  /*15940*/  FMUL.FTZ R96, R96, R39 ;  /* 0x0000002760607220 */ /* 0x000fe20000410000 */
[----:B------:R-:W-:Y:S01]  /*15950*/  LOP3.LUT R5, R0, R5, RZ, 0xc0, !PT ;  /* 0x0000000500057212 */ /* 0x000fe200078ec0ff */
[--C-:B----4-:R-:W-:Y:S01]  /*15960*/  FFMA.FTZ R2, R61, UR4, -R13.reuse ;  /* 0x000000043d027c23 */ /* 0x110fe2000801080d */
[----:B------:R-:W-:Y:S01]  /*15970*/  F2FP.BF16.F32.PACK_AB R0, R217, R31 ;  /* 0x0000001fd900723e */ /* 0x000fe200000010ff */
[-C--:B------:R-:W-:Y:S01]  /*15980*/  FMUL.FTZ R97, R97, R39.reuse ;  /* 0x0000002761617220 */ /* 0x080fe20000410000 */
[----:B-----5:R-:W-:Y:S01]  /*15990*/  FFMA.FTZ R3, R64, UR4, -R14 ;  /* 0x0000000440037c23 */ /* 0x020fe2000801080e */
[----:B------:R4:W-:Y:S01]  /*159a0*/  MUFU.EX2 R249, R2 ;  /* 0x0000000200f97308 */ /* 0x0009e20000000800 */
[----:B------:R-:W-:Y:S01]  /*159b0*/  LOP3.LUT R6, R0, R6, RZ, 0xc0, !PT ;  /* 0x0000000600067212 */ /* 0x000fe200078ec0ff */
[----:B------:R-:W-:Y:S01]  /*159c0*/  FMUL.FTZ R164, R164, R39 ;  /* 0x00000027a4a47220 */ /* 0x000fe20000410000 */
[----:B--2---:R-:W-:Y:S01]  /*159d0*/  F2FP.BF16.F32.PACK_AB R0, R107, R221 ;  /* 0x000000dd6b00723e */ /* 0x004fe200000010ff */
[----:B------:R2:W-:Y:S01]  /*159e0*/  MUFU.EX2 R243, R3 ;  /* 0x0000000300f37308 */ /* 0x0005e20000000800 */
[----:B------:R-:W-:Y:S01]  /*159f0*/  MOV R64, R37 ;  /* 0x0000002500407202 */ /* 0x000fe20000000f00 */
[-C--:B------:R-:W-:Y:S01]  /*15a00*/  FMUL.FTZ R114, R114, R41.reuse ;  /* 0x0000002972727220 */ /* 0x080fe20000410000 */
[----:B------:R-:W-:Y:S01]  /*15a10*/  LOP3.LUT R10, R0, R10, RZ, 0xc0, !PT ;  /* 0x0000000a000a7212 */ /* 0x000fe200078ec0ff */
[----:B------:R-:W-:Y:S01]  /*15a20*/  FFMA.FTZ R0, R63, UR4, -R13 ;  /* 0x000000043f007c23 */ /* 0x000fe2000801080d */
[-C--:B-1----:R-:W-:Y:S01]  /*15a30*/  FMUL.FTZ R112, R112, R40.reuse ;  /* 0x0000002870707220 */ /* 0x082fe20000410000 */
[-C--:B------:R-:W-:Y:S01]  /*15a40*/  FMUL.FTZ R113, R113, R40.reuse ;  /* 0x0000002871717220 */ /* 0x080fe20000410000 */
[-C--:B------:R-:W-:Y:S01]  /*15a50*/  FMUL.FTZ R115, R115, R41.reuse ;  /* 0x0000002973737220 */ /* 0x080fe20000410000 */
[----:B------:R1:W5:Y:S01]  /*15a60*/  MUFU.EX2 R246, R0 ;  /* 0x0000000000f67308 */ /* 0x0003620000000800 */
[-C--:B------:R-:W-:Y:S01]  /*15a70*/  FMUL.FTZ R124, R124, R40.reuse ;  /* 0x000000287c7c7220 */ /* 0x080fe20000410000 */
[--C-:B----4-:R-:W-:Y:S01]  /*15a80*/  FFMA.FTZ R2, R60, UR4, -R36.reuse ;  /* 0x000000043c027c23 */ /* 0x110fe20008010824 */
[-C--:B------:R-:W-:Y:S01]  /*15a90*/  FMUL.FTZ R125, R125, R40.reuse ;  /* 0x000000287d7d7220 */ /* 0x080fe20000410000 */
[-C--:B------:R-:W-:Y:S01]  /*15aa0*/  FMUL.FTZ R126, R126, R41.reuse ;  /* 0x000000297e7e7220 */ /* 0x080fe20000410000 */
[-C--:B------:R-:W-:Y:S01]  /*15ab0*/  FMUL.FTZ R127, R127, R41.reuse ;  /* 0x000000297f7f7220 */ /* 0x080fe20000410000 */
[----:B--2---:R-:W-:Y:S01]  /*15ac0*/  FFMA.FTZ R3, R59, UR4, -R36 ;  /* 0x000000043b037c23 */ /* 0x004fe20008010824 */
[----:B------:R5:W-:Y:S01]  /*15ad0*/  MUFU.EX2 R250, R2 ;  /* 0x0000000200fa7308 */ /* 0x000be20000000800 */
[-C--:B------:R-:W-:Y:S01]  /*15ae0*/  FMUL.FTZ R128, R128, R40.reuse ;  /* 0x0000002880807220 */ /* 0x080fe20000410000 */
[-C--:B------:R-:W-:Y:S01]  /*15af0*/  FMUL.FTZ R129, R129, R40.reuse ;  /* 0x0000002881817220 */ /* 0x080fe20000410000 */
[-C--:B------:R-:W-:Y:S01]  /*15b00*/  FMUL.FTZ R130, R130, R41.reuse ;  /* 0x0000002982827220 */ /* 0x080fe20000410000 */
[----:B------:R2:W-:Y:S01]  /*15b10*/  MUFU.EX2 R251, R3 ;  /* 0x0000000300fb7308 */ /* 0x0005e20000000800 */
[-C--:B------:R-:W-:Y:S01]  /*15b20*/  FMUL.FTZ R131, R131, R41.reuse ;  /* 0x0000002983837220 */ /* 0x080fe20000410000 */
[----:B------:R-:W-:Y:S01]  /*15b30*/  FMUL.FTZ R140, R140, R40 ;  /* 0x000000288c8c7220 */ /* 0x000fe20000410000 */
[----:B-1----:R-:W-:Y:S01]  /*15b40*/  F2FP.BF16.F32.PACK_AB R0, R110, R252 ;  /* 0x000000fc6e00723e */ /* 0x002fe200000010ff */
[-C--:B------:R-:W-:Y:S01]  /*15b50*/  FMUL.FTZ R141, R141, R40.reuse ;  /* 0x000000288d8d7220 */ /* 0x080fe20000410000 */
[-C--:B------:R-:W-:Y:S01]  /*15b60*/  FMUL.FTZ R142, R142, R41.reuse ;  /* 0x000000298e8e7220 */ /* 0x080fe20000410000 */
[----:B------:R-:W-:Y:S01]  /*15b70*/  FMUL.FTZ R143, R143, R41 ;  /* 0x000000298f8f7220 */ /* 0x000fe20000410000 */
[----:B------:R-:W-:Y:S01]  /*15b80*/  LOP3.LUT R11, R0, R11, RZ, 0xc0, !PT ;  /* 0x0000000b000b7212 */ /* 0x000fe200078ec0ff */
[----:B------:R-:W-:Y:S01]  /*15b90*/  FFMA.FTZ R0, R62, UR4, -R14 ;  /* 0x000000043e007c23 */ /* 0x000fe2000801080e */
[----:B------:R-:W-:Y:S01]  /*15ba0*/  FMUL.FTZ R144, R144, R40 ;  /* 0x0000002890907220 */ /* 0x000fe20000410000 */
[----:B-----5:R-:W-:Y:S01]  /*15bb0*/  F2FP.BF16.F32.PACK_AB R2, R249, R246 ;  /* 0x000000f6f902723e */ /* 0x020fe200000010ff */
[-C--:B------:R-:W-:Y:S01]  /*15bc0*/  FMUL.FTZ R145, R145, R40.reuse ;  /* 0x0000002891917220 */ /* 0x080fe20000410000 */
[----:B------:R1:W4:Y:S01]  /*15bd0*/  MUFU.EX2 R248, R0 ;  /* 0x0000000000f87308 */ /* 0x0003220000000800 */
[-C--:B------:R-:W-:Y:S01]  /*15be0*/  FMUL.FTZ R146, R146, R41.reuse ;  /* 0x0000002992927220 */ /* 0x080fe20000410000 */
[----:B--2---:R-:W-:Y:S01]  /*15bf0*/  LOP3.LUT R3, R25, 0xff00ff, RZ, 0xc0, !PT ;  /* 0x00ff00ff19037812 */ /* 0x004fe200078ec0ff */
        /* <DEDUP_REMOVED lines=11> */
[----:B-1----:R-:W-:Y:S01]  /*15cb0*/  HSET2.LE.AND R0, R16, R12, PT ;  /* 0x0000000c10007233 */ /* 0x002fe20003803000 */
        /* <DEDUP_REMOVED lines=27> */
[----:B------:R-:W-:-:S02]  /*15e70*/  MOV R59, R217 ;  /* 0x000000d9003b7202 */ /* 0x000fc40000000f00 */
[----:B---3--:R-:W-:Y:S01]  /*15e80*/  LEA R106, R38, UR5, 0x1 ;  /* 0x00000005266a7c11 */ /* 0x008fe2000f8e08ff */
[----:B------:R-:W-:Y:S01]  /*15e90*/  FMUL.FTZ R38, R8, UR4 ;  /* 0x0000000408267c20 */ /* 0x000fe20008410000 */
[----:B------:R-:W-:Y:S02]  /*15ea0*/  LOP3.LUT R8, R2, R0, RZ, 0xc0, !PT ;  /* 0x0000000002087212 */ /* 0x000fe400078ec0ff */
[----:B------:R-:W-:Y:S01]  /*15eb0*/  HSET2.LE.AND R0, R21, R12, PT ;  /* 0x0000000c15007233 */ /* 0x000fe20003803000 */
[----:B------:R-:W1:Y:S01]  /*15ec0*/  LDSM.16.MT88.4 R16, [R106+0x9000] ;  /* 0x009000006a10783b */ /* 0x000e620000004200 */
[----:B----4-:R-:W-:Y:S01]  /*15ed0*/  F2FP.BF16.F32.PACK_AB R2, R248, R243 ;  /* 0x000000f3f802723e */ /* 0x010fe200000010ff */
[----:B------:R-:W2:Y:S01]  /*15ee0*/  MUFU.EX2 R38, R38 ;  /* 0x0000002600267308 */ /* 0x000ea20000000800 */
[----:B------:R-:W-:Y:S02]  /*15ef0*/  IADD3 R37, PT, PT, R106, 0x9020, RZ ;  /* 0x000090206a257810 */ /* 0x000fe40007ffe0ff */
[----:B------:R-:W-:-:S02]  /*15f00*/  LOP3.LUT R9, R2, R0, RZ, 0xc0, !PT ;  /* 0x0000000002097212 */ /* 0x000fc400078ec0ff */
[----:B------:R-:W-:Y:S02]  /*15f10*/  HSET2.LE.AND R2, R3, R12, PT ;  /* 0x0000000c03027233 */ /* 0x000fe40003803000 */
[----:B------:R-:W-:-:S04]  /*15f20*/  F2FP.BF16.F32.PACK_AB R0, R251, R250 ;  /* 0x000000fafb00723e */ /* 0x000fc800000010ff */
[----:B------:R-:W-:Y:S01]  /*15f30*/  LOP3.LUT R7, R0, R2, RZ, 0xc0, !PT ;  /* 0x0000000200077212 */ /* 0x000fe200078ec0ff */
[----:B------:R-:W-:Y:S02]  /*15f40*/  VIADD R0, R106, 0x9000 ;  /* 0x000090006a007836 */ /* 0x000fe40000000000 */
[-C--:B--2---:R-:W-:Y:S01]  /*15f50*/  FMUL.FTZ R118, R118, R38.reuse ;  /* 0x0000002676767220 */ /* 0x084fe20000410000 */
[-C--:B------:R-:W-:Y:S01]  /*15f60*/  FMUL.FTZ R119, R119, R38.reuse ;  /* 0x0000002677777220 */ /* 0x080fe20000410000 */
[----:B------:R-:W-:Y:S02]  /*15f70*/  @P4 VIADD R37, R0, 0xffffffe0 ;  /* 0xffffffe000254836 */ /* 0x000fe40000000000 */
[-C--:B------:R-:W-:Y:S01]  /*15f80*/  FMUL.FTZ R122, R122, R38.reuse ;  /* 0x000000267a7a7220 */ /* 0x080fe20000410000 */
[-C--:B------:R-:W-:Y:S01]  /*15f90*/  FMUL.FTZ R123, R123, R38.reuse ;  /* 0x000000267b7b7220 */ /* 0x080fe20000410000 */
[-C--:B------:R-:W-:Y:S01]  /*15fa0*/  FMUL.FTZ R138, R138, R38.reuse ;  /* 0x000000268a8a7220 */ /* 0x080fe20000410000 */
[-C--:B------:R-:W-:Y:S01]  /*15fb0*/  FMUL.FTZ R139, R139, R38.reuse ;  /* 0x000000268b8b7220 */ /* 0x080fe20000410000 */
[----:B------:R-:W2:Y:S01]  /*15fc0*/  LDSM.16.MT88.4 R20, [R37] ;  /* 0x000000002514783b */ /* 0x000ea20000004200 */
        /* <DEDUP_REMOVED lines=16> */
[----:B-1----:R-:W-:Y:S01]  /*160d0*/  HMMA.16816.F32.BF16 R116, R8, R16, R116 ;  /* 0x000000100874723c */ /* 0x002fe20000041874 */
[-C--:B------:R-:W-:Y:S01]  /*160e0*/  FMUL.FTZ R86, R86, R38.reuse ;  /* 0x0000002656567220 */ /* 0x080fe20000410000 */
[----:B------:R-:W-:-:S06]  /*160f0*/  FMUL.FTZ R87, R87, R38 ;  /* 0x0000002657577220 */ /* 0x000fcc0000410000 */
[C---:B------:R-:W-:Y:S08]  /*16100*/  HMMA.16816.F32.BF16 R112, R4.reuse, R16, R112 ;  /* 0x000000100470723c */ /* 0x040ff00000041870 */
[-C--:B------:R-:W-:Y:S08]  /*16110*/  HMMA.16816.F32.BF16 R124, R4, R18.reuse, R124 ;  /* 0x00000012047c723c */ /* 0x080ff0000004187c */
[C---:B------:R-:W-:Y:S01]  /*16120*/  HMMA.16816.F32.BF16 R120, R8.reuse, R18, R120 ;  /* 0x000000120878723c */ /* 0x040fe20000041878 */
[----:B------:R-:W1:Y:S07]  /*16130*/  LDSM.16.MT88.4 R16, [R106+0xa000] ;  /* 0x00a000006a10783b */ /* 0x000e6e0000004200 */
[----:B--2---:R-:W-:Y:S01]  /*16140*/  HMMA.16816.F32.BF16 R60, R8, R22, R136 ;  /* 0x00000016083c723c */ /* 0x004fe20000041888 */
[----:B------:R-:W-:Y:S01]  /*16150*/  MOV R139, R27 ;  /* 0x0000001b008b7202 */ /* 0x000fe20000000f00 */
[----:B------:R-:W-:Y:S01]  /*16160*/  IMAD.MOV.U32 R138, RZ, RZ, R231 ;  /* 0x000000ffff8a7224 */ /* 0x000fe200078e00e7 */
[----:B------:R-:W2:Y:S01]  /*16170*/  LDSM.16.MT88.4 R24, [R37+0x2000] ;  /* 0x002000002518783b */ /* 0x000ea20000004200 */
[----:B------:R-:W-:Y:S01]  /*16180*/  MOV R137, R221 ;  /* 0x000000dd00897202 */ /* 0x000fe20000000f00 */
[----:B------:R-:W-:-:S03]  /*16190*/  IMAD.MOV.U32 R136, RZ, RZ, R218 ;  /* 0x000000ffff887224 */ /* 0x000fc600078e00da */
[-C--:B------:R-:W-:Y:S08]  /*161a0*/  HMMA.16816.F32.BF16 R132, R8, R20.reuse, R132 ;  /* 0x000000140884723c */ /* 0x080ff00000041884 */
[C---:B------:R-:W-:Y:S08]  /*161b0*/  HMMA.16816.F32.BF16 R128, R4.reuse, R20, R128 ;  /* 0x000000140480723c */ /* 0x040ff00000041880 */
[----:B------:R-:W-:Y:S01]  /*161c0*/  HMMA.16816.F32.BF16 R140, R4, R22, R140 ;  /* 0x00000016048c723c */ /* 0x000fe2000004188c */
[----:B------:R-:W3:Y:S07]  /*161d0*/  LDSM.16.MT88.4 R20, [R37+0x1000] ;  /* 0x001000002514783b */ /* 0x000eee0000004200 */
[-C--:B-1----:R-:W-:Y:S08]  /*161e0*/  HMMA.16816.F32.BF16 R148, R8, R16.reuse, R148 ;  /* 0x000000100894723c */ /* 0x082ff00000041894 */
[C---:B------:R-:W-:Y:S08]  /*161f0*/  HMMA.16816.F32.BF16 R144, R4.reuse, R16, R144 ;  /* 0x000000100490723c */ /* 0x040ff00000041890 */
[-C--:B------:R-:W-:Y:S08]  /*16200*/  HMMA.16816.F32.BF16 R156, R4, R18.reuse, R156 ;  /* 0x00000012049c723c */ /* 0x080ff0000004189c */
[----:B------:R-:W-:Y:S01]  /*16210*/  HMMA.16816.F32.BF16 R152, R8, R18, R152 ;  /* 0x000000120898723c */ /* 0x000fe20000041898 */
[----:B------:R-:W1:Y:S07]  /*16220*/  LDSM.16.MT88.4 R16, [R106+0xb000] ;  /* 0x00b000006a10783b */ /* 0x000e6e0000004200 */
[-C--:B--2---:R-:W-:Y:S08]  /*16230*/  HMMA.16816.F32.BF16 R92, R4, R26.reuse, R92 ;  /* 0x0000001a045c723c */ /* 0x084ff0000004185c */
[----:B------:R-:W-:Y:S01]  /*16240*/  HMMA.16816.F32.BF16 R96, R8, R26, R96 ;  /* 0x0000001a0860723c */ /* 0x000fe20000041860 */
[----:B------:R-:W-:Y:S01]  /*16250*/  MOV R26, R107 ;  /* 0x0000006b001a7202 */ /* 0x000fe20000000f00 */
[----:B------:R-:W-:-:S02]  /*16260*/  VIADD R107, R244, 0x1715609d ;  /* 0x1715609df46b7836 */ /* 0x000fc40000000000 */
[----:B------:R-:W-:Y:S01]  /*16270*/  IMAD.MOV.U32 R27, RZ, RZ, R110 ;  /* 0x000000ffff1b7224 */ /* 0x000fe200078e006e */
[----:B------:R-:W-:Y:S02]  /*16280*/  IADD3 R110, PT, PT, R245, 0x646e171e, RZ ;  /* 0x646e171ef56e7810 */ /* 0x000fe40007ffe0ff */
[----:B------:R-:W-:Y:S01]  /*16290*/  LOP3.LUT R2, R107, R100, R35, 0x96, !PT ;  /* 0x000000646b027212 */ /* 0x000fe200078e9623 */
[----:B---3--:R-:W-:Y:S01]  /*162a0*/  HMMA.16816.F32.BF16 R160, R4, R20, R160 ;  /* 0x0000001404a0723c */ /* 0x008fe200000418a0 */
[----:B------:R-:W-:Y:S02]  /*162b0*/  IMAD.MOV.U32 R35, RZ, RZ, R235 ;  /* 0x000000ffff237224 */ /* 0x000fe400078e00eb */
[----:B------:R-:W-:Y:S01]  /*162c0*/  IMAD.MOV.U32 R100, RZ, RZ, R136 ;  /* 0x000000ffff647224 */ /* 0x000fe200078e0088 */
[----:B------:R-:W-:Y:S01]  /*162d0*/  MOV R136, R137 ;  /* 0x0000008900887202 */ /* 0x000fe20000000f00 */
[----:B------:R-:W-:-:S03]  /*162e0*/  IMAD.WIDE.U32 R2, R2, -0x2daee0ad, RZ ;  /* 0xd2511f5302027825 */ /* 0x000fc600078e00ff */
[C---:B------:R-:W-:Y:S01]  /*162f0*/  HMMA.16816.F32.BF16 R172, R4.reuse, R22, R172 ;  /* 0x0000001604ac723c */ /* 0x040fe200000418ac */
[----:B------:R-:W-:Y:S01]  /*16300*/  IMAD.MOV.U32 R137, RZ, RZ, R138 ;  /* 0x000000ffff897224 */ /* 0x000fe200078e008a */
[----:B------:R-:W-:Y:S02]  /*16310*/  LOP3.LUT R0, R110, R46, R3, 0x96, !PT ;  /* 0x0000002e6e007212 */ /* 0x000fe400078e9603 */
[C---:B------:R-:W-:Y:S02]  /*16320*/  PRMT R3, R2.reuse, 0x7772, RZ ;  /* 0x0000777202037816 */ /* 0x040fe400000000ff */
[----:B------:R-:W-:Y:S02]  /*16330*/  MOV R138, R64 ;  /* 0x00000040008a7202 */ /* 0x000fe40000000f00 */
[C---:B------:R-:W-:Y:S08]  /*16340*/  HMMA.16816.F32.BF16 R88, R4.reuse, R24, R88 ;  /* 0x000000180458723c */ /* 0x040ff00000041858 */
[C---:B-1----:R-:W-:Y:S08]  /*16350*/  HMMA.16816.F32.BF16 R72, R4.reuse, R16, R72 ;  /* 0x000000100448723c */ /* 0x042ff00000041848 */
[----:B------:R-:W-:Y:S01]  /*16360*/  HMMA.16816.F32.BF16 R76, R4, R18, R76 ;  /* 0x00000012044c723c */ /* 0x000fe2000004184c */
[----:B------:R-:W-:Y:S01]  /*16370*/  LOP3.LUT R4, R107, R66, R29, 0x96, !PT ;  /* 0x000000426b047212 */ /* 0x000fe200078e961d */
[----:B------:R-:W-:Y:S01]  /*16380*/  IMAD.MOV.U32 R29, RZ, RZ, R241 ;  /* 0x000000ffff1d7224 */ /* 0x000fe200078e00f1 */
[----:B------:R-:W-:-:S02]  /*16390*/  PRMT R7, R2, 0x7773, RZ ;  /* 0x0000777302077816 */ /* 0x000fc400000000ff */
[----:B------:R-:W-:Y:S01]  /*163a0*/  MOV R66, R236 ;  /* 0x000000ec00427202 */ /* 0x000fe20000000f00 */
[----:B------:R-:W-:Y:S02]  /*163b0*/  IMAD.WIDE.U32 R4, R4, -0x2daee0ad, RZ ;  /* 0xd2511f5304047825 */ /* 0x000fe400078e00ff */
[----:B------:R-:W-:Y:S01]  /*163c0*/  HMMA.16816.F32.BF16 R164, R8, R20, R164 ;  /* 0x0000001408a4723c */ /* 0x000fe200000418a4 */
[----:B------:R-:W-:-:S07]  /*163d0*/  MOV R6, R4 ;  /* 0x0000000400067202 */ /* 0x000fce0000000f00 */
[C---:B------:R-:W-:Y:S08]  /*163e0*/  HMMA.16816.F32.BF16 R168, R8.reuse, R22, R168 ;  /* 0x0000001608a8723c */ /* 0x040ff000000418a8 */
[----:B------:R-:W-:Y:S01]  /*163f0*/  HMMA.16816.F32.BF16 R68, R8, R16, R68 ;  /* 0x000000100844723c */ /* 0x000fe20000041844 */
[----:B------:R-:W-:Y:S01]  /*16400*/  PRMT R16, R3, 0x5410, R7 ;  /* 0x0000541003107816 */ /* 0x000fe20000000007 */
[----:B------:R-:W-:-:S06]  /*16410*/  FFMA.FTZ R7, R44, UR4, -R36 ;  /* 0x000000042c077c23 */ /* 0x000fcc0008010824 */
[C---:B------:R-:W-:Y:S08]  /*16420*/  HMMA.16816.F32.BF16 R80, R8.reuse, R18, R80 ;  /* 0x000000120850723c */ /* 0x040ff00000041850 */
[----:B------:R-:W-:Y:S01]  /*16430*/  HMMA.16816.F32.BF16 R84, R8, R24, R84 ;  /* 0x000000180854723c */ /* 0x000fe20000041854 */
[----:B------:R-:W-:Y:S01]  /*16440*/  IMAD.MOV.U32 R8, RZ, RZ, R2 ;  /* 0x000000ffff087224 */ /* 0x000fe200078e0002 */
[----:B------:R-:W-:Y:S01]  /*16450*/  PRMT R10, R2, 0x7771, RZ ;  /* 0x00007771020a7816 */ /* 0x000fe200000000ff */
[----:B------:R-:W-:Y:S01]  /*16460*/  IMAD.MOV.U32 R24, RZ, RZ, R238 ;  /* 0x000000ffff187224 */ /* 0x000fe200078e00ee */
[----:B------:R-:W-:-:S02]  /*16470*/  LOP3.LUT R2, R110, R50, R5, 0x96, !PT ;  /* 0x000000326e027212 */ /* 0x000fc400078e9605 */
[----:B------:R-:W-:Y:S02]  /*16480*/  LOP3.LUT R3, R8, 0xff, RZ, 0xc0, !PT ;  /* 0x000000ff08037812 */ /* 0x000fe400078ec0ff */
[C---:B------:R-:W-:Y:S02]  /*16490*/  PRMT R11, R4.reuse, 0x7771, RZ ;  /* 0x00007771040b7816 */ /* 0x040fe400000000ff */
[C---:B------:R-:W-:Y:S02]  /*164a0*/  PRMT R9, R4.reuse, 0x7773, RZ ;  /* 0x0000777304097816 */ /* 0x040fe400000000ff */
[----:B------:R-:W-:Y:S02]  /*164b0*/  PRMT R5, R4, 0x7772, RZ ;  /* 0x0000777204057816 */ /* 0x000fe400000000ff */
[----:B------:R-:W-:Y:S02]  /*164c0*/  LOP3.LUT R4, R6, 0xff, RZ, 0xc0, !PT ;  /* 0x000000ff06047812 */ /* 0x000fe400078ec0ff */
[----:B------:R-:W-:-:S02]  /*164d0*/  PRMT R8, R3, 0x5410, R10 ;  /* 0x0000541003087816 */ /* 0x000fc4000000000a */
[----:B------:R-:W-:Y:S02]  /*164e0*/  LOP3.LUT R3, R2, 0xffff, RZ, 0xc0, !PT ;  /* 0x0000ffff02037812 */ /* 0x000fe400078ec0ff */
[----:B------:R-:W-:Y:S02]  /*164f0*/  PRMT R9, R5, 0x5410, R9 ;  /* 0x0000541005097816 */ /* 0x000fe40000000009 */
[----:B------:R-:W-:Y:S02]  /*16500*/  PRMT R11, R4, 0x5410, R11 ;  /* 0x00005410040b7816 */ /* 0x000fe4000000000b */
[C---:B------:R-:W-:Y:S02]  /*16510*/  PRMT R4, R2.reuse, 0x7632, R4 ;  /* 0x0000763202047816 */ /* 0x040fe40000000004 */
[----:B------:R-:W-:Y:S02]  /*16520*/  LOP3.LUT R6, R2, 0xff, RZ, 0xc0, !PT ;  /* 0x000000ff02067812 */ /* 0x000fe400078ec0ff */
[----:B------:R-:W-:-:S02]  /*16530*/  SHF.R.U32.HI R5, RZ, 0x8, R3 ;  /* 0x00000008ff057819 */ /* 0x000fc40000011603 */
[----:B------:R-:W-:Y:S01]  /*16540*/  LOP3.LUT R3, R4, 0xff, RZ, 0xc0, !PT ;  /* 0x000000ff04037812 */ /* 0x000fe200078ec0ff */
[----:B------:R-:W-:Y:S01]  /*16550*/  FFMA.FTZ R4, R48, UR4, -R15 ;  /* 0x0000000430047c23 */ /* 0x000fe2000801080f */
[----:B------:R-:W-:Y:S01]  /*16560*/  PRMT R22, R6, 0x5410, R5 ;  /* 0x0000541006167816 */ /* 0x000fe20000000005 */
[----:B------:R-:W-:Y:S01]  /*16570*/  FFMA.FTZ R5, R30, UR4, -R15 ;  /* 0x000000041e057c23 */ /* 0x000fe2000801080f */
[----:B------:R-:W-:Y:S01]  /*16580*/  SHF.R.U32.HI R2, RZ, 0x18, R2 ;  /* 0x00000018ff027819 */ /* 0x000fe20000011602 */
[----:B------:R1:W-:Y:S01]  /*16590*/  MUFU.EX2 R242, R4 ;  /* 0x0000000400f27308 */ /* 0x0003e20000000800 */
[----:B------:R-:W-:Y:S02]  /*165a0*/  MOV R25, R239 ;  /* 0x000000ef00197202 */ /* 0x000fe40000000f00 */
[----:B------:R-:W-:Y:S01]  /*165b0*/  PRMT R23, R3, 0x5410, R2 ;  /* 0x0000541003177816 */ /* 0x000fe20000000002 */
[----:B------:R2:W3:Y:S01]  /*165c0*/  MUFU.EX2 R241, R5 ;  /* 0x0000000500f17308 */ /* 0x0004e20000000800 */
[----:B------:R-:W-:Y:S01]  /*165d0*/  FFMA.FTZ R3, R105, UR4, -R36 ;  /* 0x0000000469037c23 */ /* 0x000fe20008010824 */
[----:B------:R-:W-:-:S02]  /*165e0*/  LOP3.LUT R2, R0, 0xffff, RZ, 0xc0, !PT ;  /* 0x0000ffff00027812 */ /* 0x000fc400078ec0ff */
[----:B------:R-:W-:Y:S01]  /*165f0*/  MUFU.EX2 R239, R7 ;  /* 0x0000000700ef7308 */ /* 0x000fe20000000800 */
[----:B------:R-:W-:Y:S02]  /*16600*/  MOV R50, R232 ;  /* 0x000000e800327202 */ /* 0x000fe40000000f00 */
[----:B------:R-:W-:Y:S01]  /*16610*/  SHF.R.U32.HI R6, RZ, 0x8, R2 ;  /* 0x00000008ff067819 */ /* 0x000fe20000011602 */
[----:B------:R4:W5:Y:S01]  /*16620*/  MUFU.EX2 R240, R3 ;  /* 0x0000000300f07308 */ /* 0x0009620000000800 */
[----:B------:R-:W-:Y:S02]  /*16630*/  MOV R105, R27 ;  /* 0x0000001b00697202 */ /* 0x000fe40000000f00 */
[C---:B-1----:R-:W-:Y:S02]  /*16640*/  PRMT R4, R0.reuse, 0x7632, R4 ;  /* 0x0000763200047816 */ /* 0x042fe40000000004 */
[----:B--2---:R-:W-:Y:S02]  /*16650*/  LOP3.LUT R5, R0, 0xff, RZ, 0xc0, !PT ;  /* 0x000000ff00057812 */ /* 0x004fe400078ec0ff */
[----:B------:R-:W-:-:S02]  /*16660*/  SHF.R.U32.HI R0, RZ, 0x18, R0 ;  /* 0x00000018ff007819 */ /* 0x000fc40000011600 */
[----:B------:R-:W-:Y:S01]  /*16670*/  LOP3.LUT R2, R4, 0xff, RZ, 0xc0, !PT ;  /* 0x000000ff04027812 */ /* 0x000fe200078ec0ff */
[--C-:B------:R-:W-:Y:S01]  /*16680*/  FFMA.FTZ R4, R108, UR4, -R13.reuse ;  /* 0x000000046c047c23 */ /* 0x100fe2000801080d */
[----:B------:R-:W-:Y:S01]  /*16690*/  PRMT R21, R5, 0x5410, R6 ;  /* 0x0000541005157816 */ /* 0x000fe20000000006 */
[----:B------:R-:W-:Y:S01]  /*166a0*/  FFMA.FTZ R5, R109, UR4, -R14 ;  /* 0x000000046d057c23 */ /* 0x000fe2000801080e */
[----:B----4-:R-:W-:Y:S01]  /*166b0*/  FFMA.FTZ R3, R176, UR4, -R13 ;  /* 0x00000004b0037c23 */ /* 0x010fe2000801080d */
[----:B------:R-:W-:Y:S01]  /*166c0*/  PRMT R20, R2, 0x5410, R0 ;  /* 0x0000541002147816 */ /* 0x000fe20000000000 */
[----:B------:R1:W-:Y:S01]  /*166d0*/  MUFU.EX2 R238, R4 ;  /* 0x0000000400ee7308 */ /* 0x0003e20000000800 */
[----:B------:R-:W-:Y:S01]  /*166e0*/  HSET2.LE.AND R0, R8, R12, PT ;  /* 0x0000000c08007233 */ /* 0x000fe20003803000 */
[----:B------:R-:W-:Y:S01]  /*166f0*/  FFMA.FTZ R8, R185, UR4, -R15 ;  /* 0x00000004b9087c23 */ /* 0x000fe2000801080f */
[----:B---3--:R-:W-:Y:S01]  /*16700*/  F2FP.BF16.F32.PACK_AB R2, R241, R242 ;  /* 0x000000f2f102723e */ /* 0x008fe200000010ff */
[----:B------:R2:W-:Y:S01]  /*16710*/  MUFU.EX2 R237, R3 ;  /* 0x0000000300ed7308 */ /* 0x0005e20000000800 */
[----:B------:R-:W-:Y:S01]  /*16720*/  IMAD.MOV.U32 R176, RZ, RZ, R26 ;  /* 0x000000ffffb07224 */ /* 0x000fe200078e001a */
[----:B------:R-:W-:Y:S01]  /*16730*/  MOV R109, R32 ;  /* 0x00000020006d7202 */ /* 0x000fe20000000f00 */
[----:B------:R-:W-:Y:S01]  /*16740*/  IMAD.MOV.U32 R108, RZ, RZ, R33 ;  /* 0x000000ffff6c7224 */ /* 0x000fe200078e0021 */
[----:B------:R-:W-:Y:S01]  /*16750*/  LOP3.LUT R6, R2, R0, RZ, 0xc0, !PT ;  /* 0x0000000002067212 */ /* 0x000fe200078ec0ff */
[----:B------:R3:W-:Y:S01]  /*16760*/  MUFU.EX2 R235, R5 ;  /* 0x0000000500eb7308 */ /* 0x0007e20000000800 */
[----:B-----5:R-:W-:-:S03]  /*16770*/  F2FP.BF16.F32.PACK_AB R2, R239, R240 ;  /* 0x000000f0ef02723e */ /* 0x020fc600000010ff */
[----:B------:R-:W-:Y:S01]  /*16780*/  MUFU.EX2 R221, R8 ;  /* 0x0000000800dd7308 */ /* 0x000fe20000000800 */
[----:B-1----:R-:W-:Y:S02]  /*16790*/  LOP3.LUT R4, R16, 0xff00ff, RZ, 0xc0, !PT ;  /* 0x00ff00ff10047812 */ /* 0x002fe400078ec0ff */
[----:B------:R-:W1:Y:S01]  /*167a0*/  LDSM.16.MT88.4 R16, [R106+0x9400] ;  /* 0x009400006a10783b */ /* 0x000e620000004200 */
[--C-:B--2---:R-:W-:Y:S02]  /*167b0*/  FFMA.FTZ R3, R177, UR4, -R14.reuse ;  /* 0x00000004b1037c23 */ /* 0x104fe4000801080e */
[--C-:B------:R-:W-:Y:S01]  /*167c0*/  HSET2.LE.AND R0, R4, R12.reuse, PT ;  /* 0x0000000c04007233 */ /* 0x100fe20003803000 */
[----:B------:R-:W-:Y:S01]  /*167d0*/  FFMA.FTZ R4, R180, UR4, -R13 ;  /* 0x00000004b4047c23 */ /* 0x000fe2000801080d */
[----:B------:R-:W-:Y:S01]  /*167e0*/  MOV R177, R31 ;  /* 0x0000001f00b17202 */ /* 0x000fe20000000f00 */
[----:B------:R2:W4:Y:S01]  /*167f0*/  MUFU.EX2 R236, R3 ;  /* 0x0000000300ec7308 */ /* 0x0005220000000800 */
[--C-:B---3--:R-:W-:Y:S01]  /*16800*/  FFMA.FTZ R5, R186, UR4, -R14.reuse ;  /* 0x00000004ba057c23 */ /* 0x108fe2000801080e */
[----:B------:R-:W-:Y:S01]  /*16810*/  LOP3.LUT R7, R2, R0, RZ, 0xc0, !PT ;  /* 0x0000000002077212 */ /* 0x000fe200078ec0ff */
[----:B------:R-:W-:Y:S01]  /*16820*/  FFMA.FTZ R2, R189, UR4, -R14 ;  /* 0x00000004bd027c23 */ /* 0x000fe2000801080e */
[----:B------:R4:W-:Y:S01]  /*16830*/  MUFU.EX2 R234, R4 ;  /* 0x0000000400ea7308 */ /* 0x0009e20000000800 */
[----:B------:R-:W-:-:S02]  /*16840*/  HSET2.LE.AND R0, R11, R12, PT ;  /* 0x0000000c0b007233 */ /* 0x000fc40003803000 */
[----:B------:R-:W-:Y:S01]  /*16850*/  MOV R180, R176 ;  /* 0x000000b000b47202 */ /* 0x000fe20000000f00 */
[----:B------:R3:W-:Y:S04]  /*16860*/  MUFU.EX2 R231, R2 ;  /* 0x0000000200e77308 */ /* 0x0007e80000000800 */
[----:B------:R-:W-:Y:S01]  /*16870*/  MUFU.EX2 R232, R5 ;  /* 0x0000000500e87308 */ /* 0x000fe20000000800 */
[----:B--2---:R-:W-:Y:S01]  /*16880*/  FFMA.FTZ R3, R188, UR4, -R13 ;  /* 0x00000004bc037c23 */ /* 0x004fe2000801080d */
[----:B------:R-:W-:-:S03]  /*16890*/  IMAD.MOV.U32 R188, RZ, RZ, R65 ;  /* 0x000000ffffbc7224 */ /* 0x000fc600078e0041 */
[----:B------:R2:W5:Y:S01]  /*168a0*/  MUFU.EX2 R233, R3 ;  /* 0x0000000300e97308 */ /* 0x0005620000000800 */
[----:B----4-:R-:W-:Y:S02]  /*168b0*/  F2FP.BF16.F32.PACK_AB R4, R235, R236 ;  /* 0x000000eceb04723e */ /* 0x010fe400000010ff */
[----:B---3--:R-:W-:-:S04]  /*168c0*/  F2FP.BF16.F32.PACK_AB R2, R238, R237 ;  /* 0x000000edee02723e */ /* 0x008fc800000010ff */
[----:B------:R-:W-:Y:S01]  /*168d0*/  LOP3.LUT R10, R2, R0, RZ, 0xc0, !PT ;  /* 0x00000000020a7212 */ /* 0x000fe200078ec0ff */
[----:B------:R-:W-:Y:S01]  /*168e0*/  FFMA.FTZ R0, R182, UR4, -R15 ;  /* 0x00000004b6007c23 */ /* 0x000fe2000801080f */
[----:B------:R-:W-:Y:S01]  /*168f0*/  FFMA.FTZ R2, R190, UR4, -R36 ;  /* 0x00000004be027c23 */ /* 0x000fe20008010824 */
[----:B------:R-:W-:Y:S02]  /*16900*/  IMAD.MOV.U32 R182, RZ, RZ, R28 ;  /* 0x000000ffffb67224 */ /* 0x000fe400078e001c */
[----:B------:R3:W4:Y:S01]  /*16910*/  MUFU.EX2 R222, R0 ;  /* 0x0000000000de7308 */ /* 0x0007220000000800 */
[----:B--2---:R-:W-:-:S03]  /*16920*/  LOP3.LUT R3, R9, 0xff00ff, RZ, 0xc0, !PT ;  /* 0x00ff00ff09037812 */ /* 0x004fc600078ec0ff */
[----:B------:R5:W-:Y:S02]  /*16930*/  MUFU.EX2 R217, R2 ;  /* 0x0000000200d97308 */ /* 0x000be40000000800 */
[----:B------:R-:W-:-:S05]  /*16940*/  HSET2.LE.AND R3, R3, R12, PT ;  /* 0x0000000c03037233 */ /* 0x000fca0003803000 */
[----:B------:R-:W-:Y:S01]  /*16950*/  LOP3.LUT R11, R4, R3, RZ, 0xc0, !PT ;  /* 0x00000003040b7212 */ /* 0x000fe200078ec0ff */
[----:B------:R-:W-:Y:S01]  /*16960*/  FFMA.FTZ R3, R183, UR4, -R36 ;  /* 0x00000004b7037c23 */ /* 0x000fe20008010824 */
[----:B------:R-:W-:Y:S02]  /*16970*/  MOV R183, R29 ;  /* 0x0000001d00b77202 */ /* 0x000fe40000000f00 */
[----:B---3--:R-:W-:Y:S01]  /*16980*/  HSET2.LE.AND R0, R22, R12, PT ;  /* 0x0000000c16007233 */ /* 0x008fe20003803000 */
[----:B------:R2:W3:Y:S01]  /*16990*/  MUFU.EX2 R218, R3 ;  /* 0x0000000300da7308 */ /* 0x0004e20000000800 */
[----:B------:R-:W3:Y:S01]  /*169a0*/  LDSM.16.MT88.4 R28, [R37+0x400] ;  /* 0x00040000251c783b */ /* 0x000ee20000004200 */
[----:B-----5:R-:W-:-:S04]  /*169b0*/  F2FP.BF16.F32.PACK_AB R2, R234, R233 ;  /* 0x000000e9ea02723e */ /* 0x020fc800000010ff */
[----:B------:R-:W-:Y:S02]  /*169c0*/  LOP3.LUT R8, R2, R0, RZ, 0xc0, !PT ;  /* 0x0000000002087212 */ /* 0x000fe400078ec0ff */
[----:B------:R-:W-:Y:S02]  /*169d0*/  HSET2.LE.AND R0, R23, R12, PT ;  /* 0x0000000c17007233 */ /* 0x000fe40003803000 */
[----:B------:R-:W-:-:S04]  /*169e0*/  F2FP.BF16.F32.PACK_AB R2, R232, R231 ;  /* 0x000000e7e802723e */ /* 0x000fc800000010ff */
[----:B------:R-:W-:Y:S01]  /*169f0*/  LOP3.LUT R9, R2, R0, RZ, 0xc0, !PT ;  /* 0x0000000002097212 */ /* 0x000fe200078ec0ff */
[----:B--2---:R-:W-:Y:S01]  /*16a00*/  IMAD.MOV.U32 R3, RZ, RZ, R25 ;  /* 0x000000ffff037224 */ /* 0x004fe200078e0019 */
[----:B------:R-:W-:Y:S02]  /*16a10*/  HSET2.LE.AND R0, R21, R12, PT ;  /* 0x0000000c15007233 */ /* 0x000fe40003803000 */
[----:B----4-:R-:W-:-:S03]  /*16a20*/  F2FP.BF16.F32.PACK_AB R2, R222, R221 ;  /* 0x000000ddde02723e */ /* 0x010fc600000010ff */
[C---:B-1----:R-:W-:Y:S01]  /*16a30*/  HMMA.16816.F32.BF16 R44, R8.reuse, R16, R116 ;  /* 0x00000010082c723c */ /* 0x042fe20000041874 */
[----:B------:R-:W-:Y:S01]  /*16a40*/  LOP3.LUT R4, R2, R0, RZ, 0xc0, !PT ;  /* 0x0000000002047212 */ /* 0x000fe200078ec0ff */
[----:B------:R-:W-:Y:S01]  /*16a50*/  IMAD.MOV.U32 R118, RZ, RZ, R50 ;  /* 0x000000ffff767224 */ /* 0x000fe200078e0032 */
[----:B------:R-:W-:Y:S01]  /*16a60*/  HSET2.LE.AND R0, R20, R12, PT ;  /* 0x0000000c14007233 */ /* 0x000fe20003803000 */
[----:B------:R-:W-:Y:S01]  /*16a70*/  IMAD.MOV.U32 R116, RZ, RZ, R66 ;  /* 0x000000ffff747224 */ /* 0x000fe200078e0042 */
[----:B---3--:R-:W-:Y:S01]  /*16a80*/  F2FP.BF16.F32.PACK_AB R2, R218, R217 ;  /* 0x000000d9da02723e */ /* 0x008fe200000010ff */
[----:B------:R-:W1:Y:S01]  /*16a90*/  LDSM.16.MT88.4 R20, [R37+0x1400] ;  /* 0x001400002514783b */ /* 0x000e620000004200 */
[----:B------:R-:W-:Y:S02]  /*16aa0*/  MOV R119, R51 ;  /* 0x0000003300777202 */ /* 0x000fe40000000f00 */
[----:B------:R-:W-:Y:S01]  /*16ab0*/  LOP3.LUT R5, R2, R0, RZ, 0xc0, !PT ;  /* 0x0000000002057212 */ /* 0x000fe200078ec0ff */
[----:B------:R-:W-:Y:S01]  /*16ac0*/  HMMA.16816.F32.BF16 R48, R8, R18, R120 ;  /* 0x000000120830723c */ /* 0x000fe20000041878 */
[----:B------:R-:W-:Y:S01]  /*16ad0*/  IMAD.MOV.U32 R122, RZ, RZ, R34 ;  /* 0x000000ffff7a7224 */ /* 0x000fe200078e0022 */
[----:B------:R-:W-:Y:S01]  /*16ae0*/  MOV R123, R35 ;  /* 0x00000023007b7202 */ /* 0x000fe20000000f00 */
[----:B------:R-:W2:Y:S01]  /*16af0*/  S2R R120, SR_CTAID.X ;  /* 0x0000000000787919 */ /* 0x000ea20000002500 */
[----:B------:R-:W-:-:S02]  /*16b00*/  MOV R2, R24 ;  /* 0x0000001800027202 */ /* 0x000fc40000000f00 */
[----:B------:R-:W-:Y:S01]  /*16b10*/  LOP3.LUT R0, R245, UR9, R3, 0x96, !PT ;  /* 0x00000009f5007c12 */ /* 0x000fe2000f8e9603 */
[----:B------:R-:W3:Y:S01]  /*16b20*/  LDSM.16.MT88.4 R24, [R106+0xa400] ;  /* 0x00a400006a18783b */ /* 0x000ee20000004200 */
[C---:B------:R-:W-:Y:S01]  /*16b30*/  HMMA.16816.F32.BF16 R112, R4.reuse, R16, R112 ;  /* 0x000000100470723c */ /* 0x040fe20000041870 */
[--C-:B------:R-:W-:Y:S02]  /*16b40*/  SHF.R.U32.HI R3, RZ, 0x5, R219.reuse ;  /* 0x00000005ff037819 */ /* 0x100fe400000116db */
[----:B------:R-:W-:Y:S01]  /*16b50*/  LDSM.16.MT88.4 R32, [R37+0x2400] ;  /* 0x002400002520783b */ /* 0x000fe20000004200 */
[----:B------:R-:W-:Y:S02]  /*16b60*/  SHF.R.U32.HI R2, RZ, 0x5, R219 ;  /* 0x00000005ff027819 */ /* 0x000fe400000116db */
[----:B------:R-:W-:Y:S02]  /*16b70*/  MOV R117, R67 ;  /* 0x0000004300757202 */ /* 0x000fe40000000f00 */
[C---:B------:R-:W-:Y:S01]  /*16b80*/  HMMA.16816.F32.BF16 R124, R4.reuse, R18, R124 ;  /* 0x00000012047c723c */ /* 0x040fe2000004187c */
[----:B------:R-:W4:Y:S07]  /*16b90*/  LDSM.16.MT88.4 R16, [R106+0xb400] ;  /* 0x00b400006a10783b */ /* 0x000f2e0000004200 */
[C---:B------:R-:W-:Y:S08]  /*16ba0*/  HMMA.16816.F32.BF16 R128, R4.reuse, R28, R128 ;  /* 0x0000001c0480723c */ /* 0x040ff00000041880 */
[----:B------:R-:W-:Y:S01]  /*16bb0*/  HMMA.16816.F32.BF16 R140, R4, R30, R140 ;  /* 0x0000001e048c723c */ /* 0x000fe2000004188c */
[----:B--2---:R-:W-:-:S07]  /*16bc0*/  IMAD R120, R120, 0x8, R3 ;  /* 0x0000000878787824 */ /* 0x004fce00078e0203 */
[----:B-1----:R-:W-:Y:S01]  /*16bd0*/  HMMA.16816.F32.BF16 R160, R4, R20, R160 ;  /* 0x0000001404a0723c */ /* 0x002fe200000418a0 */
[----:B------:R-:W-:-:S05]  /*16be0*/  IADD3 R120, PT, PT, R120, 0x4, RZ ;  /* 0x0000000478787810 */ /* 0x000fca0007ffe0ff */
[----:B------:R-:W-:Y:S02]  /*16bf0*/  IMAD.WIDE.U32 R120, R120, -0x326172a9, RZ ;  /* 0xcd9e8d5778787825 */ /* 0x000fe400078e00ff */
[C---:B---3--:R-:W-:Y:S08]  /*16c00*/  HMMA.16816.F32.BF16 R144, R4.reuse, R24, R144 ;  /* 0x000000180490723c */ /* 0x048ff00000041890 */
[C---:B------:R-:W-:Y:S08]  /*16c10*/  HMMA.16816.F32.BF16 R156, R4.reuse, R26, R156 ;  /* 0x0000001a049c723c */ /* 0x040ff0000004189c */
[C---:B------:R-:W-:Y:S08]  /*16c20*/  HMMA.16816.F32.BF16 R172, R4.reuse, R22, R172 ;  /* 0x0000001604ac723c */ /* 0x040ff000000418ac */
[C---:B----4-:R-:W-:Y:S08]  /*16c30*/  HMMA.16816.F32.BF16 R72, R4.reuse, R16, R72 ;  /* 0x000000100448723c */ /* 0x050ff00000041848 */
[C---:B------:R-:W-:Y:S08]  /*16c40*/  HMMA.16816.F32.BF16 R76, R4.reuse, R18, R76 ;  /* 0x00000012044c723c */ /* 0x040ff0000004184c */
[C---:B------:R-:W-:Y:S08]  /*16c50*/  HMMA.16816.F32.BF16 R88, R4.reuse, R32, R88 ;  /* 0x000000200458723c */ /* 0x040ff00000041858 */
[----:B------:R-:W-:Y:S01]  /*16c60*/  HMMA.16816.F32.BF16 R92, R4, R34, R92 ;  /* 0x00000022045c723c */ /* 0x000fe2000004185c */
[----:B------:R-:W1:Y:S01]  /*16c70*/  S2R R4, SR_CTAID.X ;  /* 0x0000000000047919 */ /* 0x000e620000002500 */
[----:B------:R-:W-:-:S03]  /*16c80*/  IMAD.WIDE.U32 R6, R0, -0x326172a9, RZ ;  /* 0xcd9e8d5700067825 */ /* 0x000fc600078e00ff */
[----:B------:R-:W-:-:S03]  /*16c90*/  LOP3.LUT R0, R43, R6, R117, 0x96, !PT ;  /* 0x000000062b007212 */ /* 0x000fc600078e9675 */
[----:B------:R-:W-:Y:S01]  /*16ca0*/  HMMA.16816.F32.BF16 R132, R8, R28, R132 ;  /* 0x0000001c0884723c */ /* 0x000fe20000041884 */
[----:B------:R-:W-:Y:S01]  /*16cb0*/  LOP3.LUT R3, R43, R6, R119, 0x96, !PT ;  /* 0x000000062b037212 */ /* 0x000fe200078e9677 */
[----:B------:R-:W-:-:S06]  /*16cc0*/  FFMA.FTZ R43, R187, UR4, -R13 ;  /* 0x00000004bb2b7c23 */ /* 0x000fcc000801080d */
[C---:B------:R-:W-:Y:S01]  /*16cd0*/  HMMA.16816.F32.BF16 R60, R8.reuse, R30, R60 ;  /* 0x0000001e083c723c */ /* 0x040fe2000004183c */
[----:B------:R-:W-:Y:S01]  /*16ce0*/  LDSM.16.MT88.4 R28, [R106+0xb800] ;  /* 0x00b800006a1c783b */ /* 0x000fe20000004200 */
[----:B------:R-:W-:Y:S06]  /*16cf0*/  MUFU.EX2 R43, R43 ;  /* 0x0000002b002b7308 */ /* 0x000fec0000000800 */
[C---:B------:R-:W-:Y:S08]  /*16d00*/  HMMA.16816.F32.BF16 R148, R8.reuse, R24, R148 ;  /* 0x000000180894723c */ /* 0x040ff00000041894 */
[C---:B------:R-:W-:Y:S01]  /*16d10*/  HMMA.16816.F32.BF16 R64, R8.reuse, R26, R152 ;  /* 0x0000001a0840723c */ /* 0x040fe20000041898 */
[----:B-1----:R-:W-:Y:S01]  /*16d20*/  IMAD R4, R4, 0x8, R2 ;  /* 0x0000000804047824 */ /* 0x002fe200078e0202 */
[----:B------:R-:W-:Y:S01]  /*16d30*/  MOV R155, R188 ;  /* 0x000000bc009b7202 */ /* 0x000fe20000000f00 */
[----:B------:R-:W-:Y:S01]  /*16d40*/  IMAD.MOV.U32 R154, RZ, RZ, R109 ;  /* 0x000000ffff9a7224 */ /* 0x000fe200078e006d */
[----:B------:R-:W-:Y:S01]  /*16d50*/  MOV R153, R177 ;  /* 0x000000b100997202 */ /* 0x000fe20000000f00 */
[----:B------:R-:W-:Y:S01]  /*16d60*/  IMAD.WIDE.U32 R4, R4, -0x326172a9, RZ ;  /* 0xcd9e8d5704047825 */ /* 0x000fe200078e00ff */
[----:B------:R-:W-:Y:S02]  /*16d70*/  LDSM.16.MT88.4 R24, [R37+0x800] ;  /* 0x000800002518783b */ /* 0x000fe40000004200 */
[----:B------:R-:W-:Y:S01]  /*16d80*/  HMMA.16816.F32.BF16 R164, R8, R20, R164 ;  /* 0x0000001408a4723c */ /* 0x000fe200000418a4 */
[----:B------:R-:W-:Y:S01]  /*16d90*/  IMAD.MOV.U32 R152, RZ, RZ, R108 ;  /* 0x000000ffff987224 */ /* 0x000fe200078e006c */
[----:B------:R-:W-:-:S02]  /*16da0*/  LOP3.LUT R2, R52, R4, R7, 0x96, !PT ;  /* 0x0000000434027212 */ /* 0x000fc400078e9607 */
[----:B------:R-:W-:-:S03]  /*16db0*/  LOP3.LUT R4, R52, R120, R7, 0x96, !PT ;  /* 0x0000007834047212 */ /* 0x000fc600078e9607 */
[----:B------:R-:W-:Y:S01]  /*16dc0*/  IMAD.WIDE.U32 R6, R2, -0x2daee0ad, RZ ;  /* 0xd2511f5302067825 */ /* 0x000fe200078e00ff */
[----:B------:R-:W-:Y:S03]  /*16dd0*/  HMMA.16816.F32.BF16 R168, R8, R22, R168 ;  /* 0x0000001608a8723c */ /* 0x000fe600000418a8 */
[----:B------:R-:W-:-:S05]  /*16de0*/  IMAD.WIDE.U32 R4, R4, -0x2daee0ad, RZ ;  /* 0xd2511f5304047825 */ /* 0x000fca00078e00ff */
[----:B------:R-:W-:Y:S01]  /*16df0*/  HMMA.16816.F32.BF16 R68, R8, R16, R68 ;  /* 0x000000100844723c */ /* 0x000fe20000041844 */
[----:B------:R-:W-:Y:S01]  /*16e00*/  IMAD.WIDE.U32 R16, R3, -0x2daee0ad, RZ ;  /* 0xd2511f5303107825 */ /* 0x000fe200078e00ff */
[----:B------:R-:W-:-:S06]  /*16e10*/  LOP3.LUT R2, R57, R182, R5, 0x96, !PT ;  /* 0x000000b639027212 */ /* 0x000fcc00078e9605 */
[C---:B------:R-:W-:Y:S08]  /*16e20*/  HMMA.16816.F32.BF16 R80, R8.reuse, R18, R80 ;  /* 0x000000120850723c */ /* 0x040ff00000041850 */
[C---:B------:R-:W-:Y:S08]  /*16e30*/  HMMA.16816.F32.BF16 R84, R8.reuse, R32, R84 ;  /* 0x000000200854723c */ /* 0x040ff00000041854 */
[----:B------:R-:W-:Y:S01]  /*16e40*/  HMMA.16816.F32.BF16 R96, R8, R34, R96 ;  /* 0x000000220860723c */ /* 0x000fe20000041860 */
[----:B------:R-:W-:Y:S01]  /*16e50*/  IMAD.WIDE.U32 R10, R0, -0x2daee0ad, RZ ;  /* 0xd2511f53000a7825 */ /* 0x000fe200078e00ff */
[----:B------:R-:W-:-:S03]  /*16e60*/  LOP3.LUT R0, R57, R122, R7, 0x96, !PT ;  /* 0x0000007a39007212 */ /* 0x000fc600078e9607 */
[----:B------:R-:W-:Y:S01]  /*16e70*/  FFMA.FTZ R57, R181, UR4, -R14 ;  /* 0x00000004b5397c23 */ /* 0x000fe2000801080e */
[----:B------:R-:W-:Y:S01]  /*16e80*/  LDSM.16.MT88.4 R32, [R37+0x2800] ;  /* 0x002800002520783b */ /* 0x000fe20000004200 */
[----:B------:R-:W-:Y:S01]  /*16e90*/  LOP3.LUT R3, R58, R6, R11, 0x96, !PT ;  /* 0x000000063a037212 */ /* 0x000fe200078e960b */
[----:B------:R-:W-:Y:S01]  /*16ea0*/  IMAD.WIDE.U32 R8, R0, -0x326172a9, RZ ;  /* 0xcd9e8d5700087825 */ /* 0x000fe200078e00ff */
[----:B------:R-:W-:-:S03]  /*16eb0*/  LOP3.LUT R0, R58, R4, R17, 0x96, !PT ;  /* 0x000000043a007212 */ /* 0x000fc600078e9611 */
[----:B------:R-:W-:Y:S01]  /*16ec0*/  FFMA.FTZ R58, R209, UR4, -R14 ;  /* 0x00000004d13a7c23 */ /* 0x000fe2000801080e */
[----:B------:R-:W-:Y:S01]  /*16ed0*/  MUFU.EX2 R57, R57 ;  /* 0x0000003900397308 */ /* 0x000fe20000000800 */
[----:B------:R-:W-:Y:S01]  /*16ee0*/  IMAD.WIDE.U32 R6, R2, -0x326172a9, RZ ;  /* 0xcd9e8d5702067825 */ /* 0x000fe200078e00ff */
[----:B------:R-:W-:-:S03]  /*16ef0*/  LOP3.LUT R4, R56, R116, R9, 0x96, !PT ;  /* 0x0000007438047212 */ /* 0x000fc600078e9609 */
[----:B------:R-:W-:Y:S01]  /*16f00*/  IMAD.WIDE.U32 R120, R0, -0x326172a9, RZ ;  /* 0xcd9e8d5700787825 */ /* 0x000fe200078e00ff */
[----:B------:R-:W-:-:S03]  /*16f10*/  LOP3.LUT R2, R56, R118, R7, 0x96, !PT ;  /* 0x0000007638027212 */ /* 0x000fc600078e9607 */
[----:B------:R-:W-:Y:S01]  /*16f20*/  FFMA.FTZ R56, R178, UR4, -R13 ;  /* 0x00000004b2387c23 */ /* 0x000fe2000801080d */
[----:B------:R-:W-:Y:S01]  /*16f30*/  MUFU.EX2 R58, R58 ;  /* 0x0000003a003a7308 */ /* 0x000fe20000000800 */
[----:B------:R-:W-:Y:S01]  /*16f40*/  IMAD.WIDE.U32 R182, R3, -0x326172a9, RZ ;  /* 0xcd9e8d5703b67825 */ /* 0x000fe200078e00ff */
[----:B------:R-:W-:-:S03]  /*16f50*/  LOP3.LUT R0, R55, R6, R121, 0x96, !PT ;  /* 0x0000000637007212 */ /* 0x000fc600078e9679 */
[----:B------:R-:W-:Y:S01]  /*16f60*/  IMAD.WIDE.U32 R6, R2, -0x2daee0ad, RZ ;  /* 0xd2511f5302067825 */ /* 0x000fe200078e00ff */
[----:B------:R-:W-:Y:S01]  /*16f70*/  LOP3.LUT R3, R55, R8, R183, 0x96, !PT ;  /* 0x0000000837037212 */ /* 0x000fe200078e96b7 */
[----:B------:R-:W-:Y:S02]  /*16f80*/  MUFU.EX2 R56, R56 ;  /* 0x0000003800387308 */ /* 0x000fe40000000800 */
[----:B------:R-:W-:Y:S01]  /*16f90*/  IMAD.WIDE.U32 R8, R4, -0x2daee0ad, RZ ;  /* 0xd2511f5304087825 */ /* 0x000fe200078e00ff */
[C---:B------:R-:W-:Y:S02]  /*16fa0*/  LOP3.LUT R2, R53.reuse, R16, R7, 0x96, !PT ;  /* 0x0000001035027212 */ /* 0x040fe400078e9607 */
[----:B------:R-:W1:Y:S01]  /*16fb0*/  LDSM.16.MT88.4 R16, [R106+0x9800] ;  /* 0x009800006a10783b */ /* 0x000e620000004200 */
[----:B------:R-:W-:Y:S01]  /*16fc0*/  IMAD.WIDE.U32 R122, R0, -0x2daee0ad, RZ ;  /* 0xd2511f53007a7825 */ /* 0x000fe200078e00ff */
[----:B------:R-:W-:-:S03]  /*16fd0*/  LOP3.LUT R4, R53, R10, R9, 0x96, !PT ;  /* 0x0000000a35047212 */ /* 0x000fc600078e9609 */
[----:B------:R-:W-:Y:S01]  /*16fe0*/  IMAD.WIDE.U32 R188, R3, -0x2daee0ad, RZ ;  /* 0xd2511f5303bc7825 */ /* 0x000fe200078e00ff */
[----:B------:R-:W-:-:S03]  /*16ff0*/  LOP3.LUT R0, R54, R6, R123, 0x96, !PT ;  /* 0x0000000636007212 */ /* 0x000fc600078e967b */
[----:B------:R-:W-:Y:S01]  /*17000*/  IMAD.WIDE.U32 R176, R4, -0x326172a9, RZ ;  /* 0xcd9e8d5704b07825 */ /* 0x000fe200078e00ff */
[----:B------:R-:W-:-:S03]  /*17010*/  LOP3.LUT R3, R54, R8, R189, 0x96, !PT ;  /* 0x0000000836037212 */ /* 0x000fc600078e96bd */
[----:B------:R-:W-:-:S04]  /*17020*/  IMAD.WIDE.U32 R4, R0, -0x326172a9, RZ ;  /* 0xcd9e8d5700047825 */ /* 0x000fc800078e00ff */
[----:B------:R-:W-:Y:S01]  /*17030*/  IMAD.WIDE.U32 R6, R3, -0x326172a9, RZ ;  /* 0xcd9e8d5703067825 */ /* 0x000fe200078e00ff */
[----:B------:R-:W-:-:S03]  /*17040*/  MOV R3, R4 ;  /* 0x0000000400037202 */ /* 0x000fc60000000f00 */
[----:B------:R-:W-:Y:S01]  /*17050*/  IMAD.WIDE.U32 R108, R2, -0x326172a9, RZ ;  /* 0xcd9e8d57026c7825 */ /* 0x000fe200078e00ff */
[----:B------:R-:W-:Y:S02]  /*17060*/  LOP3.LUT R2, R42, R176, R7, 0x96, !PT ;  /* 0x000000b02a027212 */ /* 0x000fe400078e9607 */
[----:B------:R-:W-:Y:S01]  /*17070*/  PRMT R7, R4, 0x7771, RZ ;  /* 0x0000777104077816 */ /* 0x000fe200000000ff */
[----:B------:R-:W-:Y:S01]  /*17080*/  IMAD.MOV.U32 R10, RZ, RZ, R6 ;  /* 0x000000ffff0a7224 */ /* 0x000fe200078e0006 */
[----:B------:R-:W-:Y:S01]  /*17090*/  LOP3.LUT R3, R3, 0xff, RZ, 0xc0, !PT ;  /* 0x000000ff03037812 */ /* 0x000fe200078ec0ff */
[----:B------:R-:W-:Y:S01]  /*170a0*/  IMAD.MOV.U32 R209, RZ, RZ, R154 ;  /* 0x000000ffffd17224 */ /* 0x000fe200078e009a */
[C---:B------:R-:W-:Y:S02]  /*170b0*/  PRMT R11, R6.reuse, 0x7771, RZ ;  /* 0x00007771060b7816 */ /* 0x040fe400000000ff */
[C---:B------:R-:W-:Y:S02]  /*170c0*/  PRMT R9, R6.reuse, 0x7773, RZ ;  /* 0x0000777306097816 */ /* 0x040fe400000000ff */
[----:B------:R-:W-:-:S02]  /*170d0*/  PRMT R8, R6, 0x7772, RZ ;  /* 0x0000777206087816 */ /* 0x000fc400000000ff */
[----:B------:R-:W-:Y:S01]  /*170e0*/  LOP3.LUT R0, R42, R108, R5, 0x96, !PT ;  /* 0x0000006c2a007212 */ /* 0x000fe200078e9605 */
[----:B------:R-:W-:Y:S01]  /*170f0*/  FFMA.FTZ R42, R191, UR4, -R13 ;  /* 0x00000004bf2a7c23 */ /* 0x000fe2000801080d */
[C---:B------:R-:W-:Y:S02]  /*17100*/  PRMT R6, R4.reuse, 0x7773, RZ ;  /* 0x0000777304067816 */ /* 0x040fe400000000ff */
[----:B------:R-:W-:Y:S02]  /*17110*/  PRMT R5, R4, 0x7772, RZ ;  /* 0x0000777204057816 */ /* 0x000fe400000000ff */
[----:B------:R-:W-:Y:S01]  /*17120*/  LOP3.LUT R4, R10, 0xff, RZ, 0xc0, !PT ;  /* 0x000000ff0a047812 */ /* 0x000fe200078ec0ff */
[----:B------:R-:W-:Y:S01]  /*17130*/  MUFU.EX2 R42, R42 ;  /* 0x0000002a002a7308 */ /* 0x000fe20000000800 */
[----:B------:R-:W-:Y:S02]  /*17140*/  PRMT R22, R3, 0x5410, R7 ;  /* 0x0000541003167816 */ /* 0x000fe40000000007 */
[----:B------:R-:W-:-:S02]  /*17150*/  LOP3.LUT R3, R2, 0xffff, RZ, 0xc0, !PT ;  /* 0x0000ffff02037812 */ /* 0x000fc400078ec0ff */
[----:B------:R-:W-:Y:S02]  /*17160*/  PRMT R11, R4, 0x5410, R11 ;  /* 0x00005410040b7816 */ /* 0x000fe4000000000b */
[----:B------:R-:W-:Y:S02]  /*17170*/  SHF.R.U32.HI R3, RZ, 0x8, R3 ;  /* 0x00000008ff037819 */ /* 0x000fe40000011603 */
[----:B------:R-:W-:Y:S02]  /*17180*/  LOP3.LUT R4, R2, 0xff, RZ, 0xc0, !PT ;  /* 0x000000ff02047812 */ /* 0x000fe400078ec0ff */
[----:B------:R-:W-:Y:S02]  /*17190*/  PRMT R9, R8, 0x5410, R9 ;  /* 0x0000541008097816 */ /* 0x000fe40000000009 */
[----:B------:R-:W-:Y:S02]  /*171a0*/  PRMT R23, R5, 0x5410, R6 ;  /* 0x0000541005177816 */ /* 0x000fe40000000006 */
[----:B------:R-:W-:-:S02]  /*171b0*/  PRMT R8, R4, 0x5410, R3 ;  /* 0x0000541004087816 */ /* 0x000fc40000000003 */
[----:B------:R-:W-:Y:S02]  /*171c0*/  PRMT R3, R2, 0x7632, R3 ;  /* 0x0000763202037816 */ /* 0x000fe40000000003 */
[C---:B------:R-:W-:Y:S02]  /*171d0*/  PRMT R5, R0.reuse, 0x7632, R5 ;  /* 0x0000763200057816 */ /* 0x040fe40000000005 */
[----:B------:R-:W-:Y:S02]  /*171e0*/  SHF.R.U32.HI R7, RZ, 0x18, R2 ;  /* 0x00000018ff077819 */ /* 0x000fe40000011602 */
[C---:B------:R-:W-:Y:S02]  /*171f0*/  LOP3.LUT R2, R0.reuse, 0xffff, RZ, 0xc0, !PT ;  /* 0x0000ffff00027812 */ /* 0x040fe400078ec0ff */
[----:B------:R-:W-:Y:S02]  /*17200*/  LOP3.LUT R6, R0, 0xff, RZ, 0xc0, !PT ;  /* 0x000000ff00067812 */ /* 0x000fe400078ec0ff */
[----:B------:R-:W-:-:S02]  /*17210*/  SHF.R.U32.HI R4, RZ, 0x18, R0 ;  /* 0x00000018ff047819 */ /* 0x000fc40000011600 */
[----:B------:R-:W-:Y:S02]  /*17220*/  LOP3.LUT R3, R3, 0xff, RZ, 0xc0, !PT ;  /* 0x000000ff03037812 */ /* 0x000fe400078ec0ff */
[----:B------:R-:W-:Y:S01]  /*17230*/  LOP3.LUT R0, R5, 0xff, RZ, 0xc0, !PT ;  /* 0x000000ff05007812 */ /* 0x000fe200078ec0ff */
[----:B------:R-:W-:Y:S01]  /*17240*/  FFMA.FTZ R5, R199, UR4, -R14 ;  /* 0x00000004c7057c23 */ /* 0x000fe2000801080e */
[----:B------:R-:W-:Y:S01]  /*17250*/  PRMT R7, R3, 0x5410, R7 ;  /* 0x0000541003077816 */ /* 0x000fe20000000007 */
[--C-:B------:R-:W-:Y:S01]  /*17260*/  FFMA.FTZ R3, R192, UR4, -R13.reuse ;  /* 0x00000004c0037c23 */ /* 0x100fe2000801080d */
[----:B------:R-:W-:Y:S01]  /*17270*/  PRMT R21, R0, 0x5410, R4 ;  /* 0x0000541000157816 */ /* 0x000fe20000000004 */
[--C-:B------:R-:W-:Y:S01]  /*17280*/  FFMA.FTZ R0, R193, UR4, -R13.reuse ;  /* 0x00000004c1007c23 */ /* 0x100fe2000801080d */
[----:B------:R-:W-:Y:S01]  /*17290*/  SHF.R.U32.HI R2, RZ, 0x8, R2 ;  /* 0x00000008ff027819 */ /* 0x000fe20000011602 */
[----:B------:R2:W-:Y:S01]  /*172a0*/  MUFU.EX2 R192, R3 ;  /* 0x0000000300c07308 */ /* 0x0005e20000000800 */
[--C-:B------:R-:W-:Y:S01]  /*172b0*/  FFMA.FTZ R4, R200, UR4, -R13.reuse ;  /* 0x00000004c8047c23 */ /* 0x100fe2000801080d */
[----:B------:R-:W-:Y:S01]  /*172c0*/  IMAD.MOV.U32 R193, RZ, RZ, R180 ;  /* 0x000000ffffc17224 */ /* 0x000fe200078e00b4 */
[----:B------:R-:W-:Y:S01]  /*172d0*/  PRMT R20, R6, 0x5410, R2 ;  /* 0x0000541006147816 */ /* 0x000fe20000000002 */
[----:B------:R3:W4:Y:S01]  /*172e0*/  MUFU.EX2 R191, R0 ;  /* 0x0000000000bf7308 */ /* 0x0007220000000800 */
[--C-:B------:R-:W-:Y:S01]  /*172f0*/  FFMA.FTZ R2, R195, UR4, -R14.reuse ;  /* 0x00000004c3027c23 */ /* 0x100fe2000801080e */
[----:B------:R-:W-:Y:S01]  /*17300*/  FFMA.FTZ R6, R196, UR4, -R13 ;  /* 0x00000004c4067c23 */ /* 0x000fe2000801080d */
[----:B------:R-:W-:Y:S01]  /*17310*/  MOV R195, R100 ;  /* 0x0000006400c37202 */ /* 0x000fe20000000f00 */
[----:B------:R5:W-:Y:S01]  /*17320*/  MUFU.EX2 R186, R4 ;  /* 0x0000000400ba7308 */ /* 0x000be20000000800 */
[--C-:B------:R-:W-:Y:S01]  /*17330*/  FFMA.FTZ R100, R184, UR4, -R14.reuse ;  /* 0x00000004b8647c23 */ /* 0x100fe2000801080e */
[----:B------:R-:W-:Y:S01]  /*17340*/  MOV R196, R105 ;  /* 0x0000006900c47202 */ /* 0x000fe20000000f00 */
[----:B------:R-:W-:Y:S01]  /*17350*/  FFMA.FTZ R105, R179, UR4, -R14 ;  /* 0x00000004b3697c23 */ /* 0x000fe2000801080e */
[----:B------:R4:W-:Y:S01]  /*17360*/  MUFU.EX2 R190, R2 ;  /* 0x0000000200be7308 */ /* 0x0009e20000000800 */
[----:B------:R-:W-:-:S02]  /*17370*/  IMAD.MOV.U32 R200, RZ, RZ, R59 ;  /* 0x000000ffffc87224 */ /* 0x000fc400078e003b */
[--C-:B--2---:R-:W-:Y:S01]  /*17380*/  FFMA.FTZ R3, R203, UR4, -R14.reuse ;  /* 0x00000004cb037c23 */ /* 0x104fe2000801080e */
[----:B------:R-:W-:Y:S01]  /*17390*/  FFMA.FTZ R59, R111, UR4, -R13 ;  /* 0x000000046f3b7c23 */ /* 0x000fe2000801080d */
[----:B------:R-:W-:Y:S01]  /*173a0*/  MUFU.EX2 R187, R6 ;  /* 0x0000000600bb7308 */ /* 0x000fe20000000800 */
[----:B------:R-:W-:Y:S01]  /*173b0*/  MOV R203, R137 ;  /* 0x0000008900cb7202 */ /* 0x000fe20000000f00 */
[----:B---3--:R-:W-:Y:S01]  /*173c0*/  FFMA.FTZ R0, R208, UR4, -R14 ;  /* 0x00000004d0007c23 */ /* 0x008fe2000801080e */
[----:B------:R-:W-:Y:S01]  /*173d0*/  IMAD.MOV.U32 R208, RZ, RZ, R136 ;  /* 0x000000ffffd07224 */ /* 0x000fe200078e0088 */
[----:B------:R2:W-:Y:S01]  /*173e0*/  MUFU.EX2 R184, R3 ;  /* 0x0000000300b87308 */ /* 0x0005e20000000800 */
[----:B------:R-:W-:Y:S01]  /*173f0*/  IMAD.MOV.U32 R199, RZ, RZ, R152 ;  /* 0x000000ffffc77224 */ /* 0x000fe200078e0098 */
[----:B-----5:R-:W-:Y:S01]  /*17400*/  LOP3.LUT R4, R9, 0xff00ff, RZ, 0xc0, !PT ;  /* 0x00ff00ff09047812 */ /* 0x020fe200078ec0ff */
[----:B------:R-:W-:Y:S01]  /*17410*/  FFMA.FTZ R14, R203, R40, R247 ;  /* 0x00000028cb0e7223 */ /* 0x000fe200000100f7 */
[----:B------:R3:W5:Y:S01]  /*17420*/  MUFU.EX2 R189, R0 ;  /* 0x0000000000bd7308 */ /* 0x0007620000000800 */
[----:B------:R-:W-:-:S02]  /*17430*/  MOV R203, R195 ;  /* 0x000000c300cb7202 */ /* 0x000fc40000000f00 */
[----:B----4-:R-:W-:Y:S01]  /*17440*/  F2FP.BF16.F32.PACK_AB R2, R192, R191 ;  /* 0x000000bfc002723e */ /* 0x010fe200000010ff */
[----:B------:R4:W1:Y:S01]  /*17450*/  MUFU.EX2 R185, R5 ;  /* 0x0000000500b97308 */ /* 0x0008620000000800 */
[----:B------:R-:W-:Y:S01]  /*17460*/  MOV R195, R153 ;  /* 0x0000009900c37202 */ /* 0x000fe20000000f00 */
[----:B------:R-:W-:Y:S02]  /*17470*/  FADD.FTZ R14, R199, R14 ;  /* 0x0000000ec70e7221 */ /* 0x000fe40000010000 */
[----:B------:R-:W-:Y:S01]  /*17480*/  MUFU.EX2 R59, R59 ;  /* 0x0000003b003b7308 */ /* 0x000fe20000000800 */
[----:B--2---:R-:W-:-:S03]  /*17490*/  FFMA.FTZ R3, R201, UR4, -R15 ;  /* 0x00000004c9037c23 */ /* 0x004fc6000801080f */
[----:B------:R-:W-:Y:S01]  /*174a0*/  MUFU.EX2 R100, R100 ;  /* 0x0000006400647308 */ /* 0x000fe20000000800 */
[----:B---3--:R-:W-:-:S03]  /*174b0*/  HSET2.LE.AND R0, R11, R12, PT ;  /* 0x0000000c0b007233 */ /* 0x008fc60003803000 */
[----:B------:R2:W-:Y:S01]  /*174c0*/  MUFU.EX2 R180, R3 ;  /* 0x0000000300b47308 */ /* 0x0005e20000000800 */
[--C-:B----4-:R-:W-:Y:S01]  /*174d0*/  FFMA.FTZ R5, R198, UR4, -R36.reuse ;  /* 0x00000004c6057c23 */ /* 0x110fe20008010824 */
[----:B------:R-:W-:Y:S02]  /*174e0*/  LOP3.LUT R10, R2, R0, RZ, 0xc0, !PT ;  /* 0x00000000020a7212 */ /* 0x000fe400078ec0ff */
[----:B------:R-:W-:Y:S01]  /*174f0*/  MUFU.EX2 R105, R105 ;  /* 0x0000006900697308 */ /* 0x000fe20000000800 */
[--C-:B------:R-:W-:Y:S01]  /*17500*/  HSET2.LE.AND R0, R4, R12.reuse, PT ;  /* 0x0000000c04007233 */ /* 0x100fe20003803000 */
[----:B------:R-:W-:Y:S01]  /*17510*/  FFMA.FTZ R4, R205, UR4, -R15 ;  /* 0x00000004cd047c23 */ /* 0x000fe2000801080f */
[----:B-----5:R-:W-:Y:S01]  /*17520*/  F2FP.BF16.F32.PACK_AB R2, R189, R190 ;  /* 0x000000bebd02723e */ /* 0x020fe200000010ff */
[----:B------:R-:W-:Y:S01]  /*17530*/  MUFU.EX2 R178, R5 ;  /* 0x0000000500b27308 */ /* 0x000fe20000000800 */
[----:B------:R-:W-:Y:S02]  /*17540*/  MOV R205, R155 ;  /* 0x0000009b00cd7202 */ /* 0x000fe40000000f00 */
[----:B------:R-:W-:Y:S01]  /*17550*/  LOP3.LUT R11, R2, R0, RZ, 0xc0, !PT ;  /* 0x00000000020b7212 */ /* 0x000fe200078ec0ff */
[----:B------:R3:W4:Y:S01]  /*17560*/  MUFU.EX2 R179, R4 ;  /* 0x0000000400b37308 */ /* 0x0007220000000800 */
[----:B------:R-:W-:Y:S01]  /*17570*/  HSET2.LE.AND R0, R8, R12, PT ;  /* 0x0000000c08007233 */ /* 0x000fe20003803000 */
[----:B--2---:R-:W-:Y:S01]  /*17580*/  FFMA.FTZ R3, R206, UR4, -R36 ;  /* 0x00000004ce037c23 */ /* 0x004fe20008010824 */
[----:B------:R-:W-:Y:S01]  /*17590*/  F2FP.BF16.F32.PACK_AB R2, R187, R186 ;  /* 0x000000babb02723e */ /* 0x000fe200000010ff */
[----:B------:R-:W-:Y:S02]  /*175a0*/  LDSM.16.MT88.4 R152, [R106+0xac00] ;  /* 0x00ac00006a98783b */ /* 0x000fe40000004200 */
[----:B------:R2:W-:Y:S01]  /*175b0*/  MUFU.EX2 R108, R3 ;  /* 0x00000003006c7308 */ /* 0x0005e20000000800 */
[----:B------:R-:W-:-:S02]  /*175c0*/  LOP3.LUT R8, R2, R0, RZ, 0xc0, !PT ;  /* 0x0000000002087212 */ /* 0x000fc400078ec0ff */
[----:B------:R-:W-:Y:S02]  /*175d0*/  HSET2.LE.AND R0, R7, R12, PT ;  /* 0x0000000c07007233 */ /* 0x000fe40003803000 */
[----:B-1----:R-:W-:Y:S01]  /*175e0*/  F2FP.BF16.F32.PACK_AB R2, R185, R184 ;  /* 0x000000b8b902723e */ /* 0x002fe200000010ff */
[----:B---3--:R-:W-:-:S03]  /*175f0*/  FFMA.FTZ R4, R197, UR4, -R15 ;  /* 0x00000004c5047c23 */ /* 0x008fc6000801080f */
[----:B------:R-:W-:Y:S01]  /*17600*/  LOP3.LUT R9, R2, R0, RZ, 0xc0, !PT ;  /* 0x0000000002097212 */ /* 0x000fe200078ec0ff */
[----:B------:R-:W-:Y:S01]  /*17610*/  FFMA.FTZ R2, R194, UR4, -R15 ;  /* 0x00000004c2027c23 */ /* 0x000fe2000801080f */
[----:B------:R-:W-:Y:S01]  /*17620*/  HSET2.LE.AND R0, R20, R12, PT ;  /* 0x0000000c14007233 */ /* 0x000fe20003803000 */
[----:B------:R1:W-:Y:S01]  /*17630*/  MUFU.EX2 R183, R4 ;  /* 0x0000000400b77308 */ /* 0x0003e20000000800 */
[----:B--2---:R-:W-:-:S03]  /*17640*/  FFMA.FTZ R3, R202, UR4, -R36 ;  /* 0x00000004ca037c23 */ /* 0x004fc60008010824 */
[----:B------:R4:W-:Y:S01]  /*17650*/  MUFU.EX2 R181, R2 ;  /* 0x0000000200b57308 */ /* 0x0009e20000000800 */
[C---:B------:R-:W-:Y:S03]  /*17660*/  HMMA.16816.F32.BF16 R116, R8.reuse, R16, R44 ;  /* 0x000000100874723c */ /* 0x040fe6000004182c */
[----:B------:R2:W-:Y:S05]  /*17670*/  MUFU.EX2 R111, R3 ;  /* 0x00000003006f7308 */ /* 0x0005ea0000000800 */
[----:B------:R-:W-:Y:S01]  /*17680*/  HMMA.16816.F32.BF16 R52, R8, R18, R48 ;  /* 0x000000120834723c */ /* 0x000fe20000041830 */
[----:B-1----:R-:W-:-:S04]  /*17690*/  FFMA.FTZ R4, R204, UR4, -R36 ;  /* 0x00000004cc047c23 */ /* 0x002fc80008010824 */
[----:B------:R1:W3:Y:S01]  /*176a0*/  MUFU.EX2 R176, R4 ;  /* 0x0000000400b07308 */ /* 0x0002e20000000800 */
[----:B----4-:R-:W-:Y:S02]  /*176b0*/  F2FP.BF16.F32.PACK_AB R2, R180, R179 ;  /* 0x000000b3b402723e */ /* 0x010fe400000010ff */
[----:B------:R-:W-:Y:S01]  /*176c0*/  HMMA.16816.F32.BF16 R132, R8, R24, R132 ;  /* 0x000000180884723c */ /* 0x000fe20000041884 */
[----:B--2---:R-:W-:-:S07]  /*176d0*/  LOP3.LUT R3, R23, 0xff00ff, RZ, 0xc0, !PT ;  /* 0x00ff00ff17037812 */ /* 0x004fce00078ec0ff */
[----:B------:R-:W-:Y:S01]  /*176e0*/  HMMA.16816.F32.BF16 R68, R8, R28, R68 ;  /* 0x0000001c0844723c */ /* 0x000fe20000041844 */
[----:B-1----:R-:W-:Y:S02]  /*176f0*/  LOP3.LUT R4, R2, R0, RZ, 0xc0, !PT ;  /* 0x0000000002047212 */ /* 0x002fe400078ec0ff */
[----:B------:R-:W-:Y:S02]  /*17700*/  HSET2.LE.AND R0, R21, R12, PT ;  /* 0x0000000c15007233 */ /* 0x000fe40003803000 */
[----:B---3--:R-:W-:-:S03]  /*17710*/  F2FP.BF16.F32.PACK_AB R2, R176, R108 ;  /* 0x0000006cb002723e */ /* 0x008fc600000010ff */
[----:B------:R-:W-:Y:S01]  /*17720*/  HMMA.16816.F32.BF16 R84, R8, R32, R84 ;  /* 0x000000200854723c */ /* 0x000fe20000041854 */
[----:B------:R-:W-:Y:S02]  /*17730*/  LOP3.LUT R5, R2, R0, RZ, 0xc0, !PT ;  /* 0x0000000002057212 */ /* 0x000fe400078ec0ff */
[--C-:B------:R-:W-:Y:S02]  /*17740*/  HSET2.LE.AND R0, R22, R12.reuse, PT ;  /* 0x0000000c16007233 */ /* 0x100fe40003803000 */
[----:B------:R-:W-:Y:S01]  /*17750*/  F2FP.BF16.F32.PACK_AB R2, R181, R183 ;  /* 0x000000b7b502723e */ /* 0x000fe200000010ff */
[----:B------:R-:W1:Y:S03]  /*17760*/  LDSM.16.MT88.4 R20, [R106+0xa800] ;  /* 0x00a800006a14783b */ /* 0x000e660000004200 */
[----:B------:R-:W-:Y:S02]  /*17770*/  LOP3.LUT R6, R2, R0, RZ, 0xc0, !PT ;  /* 0x0000000002067212 */ /* 0x000fe400078ec0ff */
[----:B------:R-:W-:-:S02]  /*17780*/  HSET2.LE.AND R0, R3, R12, PT ;  /* 0x0000000c03007233 */ /* 0x000fc40003803000 */
[----:B------:R-:W-:-:S04]  /*17790*/  F2FP.BF16.F32.PACK_AB R2, R178, R111 ;  /* 0x0000006fb202723e */ /* 0x000fc800000010ff */
[----:B------:R-:W-:Y:S02]  /*177a0*/  LOP3.LUT R7, R2, R0, RZ, 0xc0, !PT ;  /* 0x0000000002077212 */ /* 0x000fe400078ec0ff */
[----:B------:R-:W-:-:S05]  /*177b0*/  LOP3.LUT R2, R107, R120, R109, 0x96, !PT ;  /* 0x000000786b027212 */ /* 0x000fca00078e966d */
[----:B------:R-:W-:Y:S01]  /*177c0*/  HMMA.16816.F32.BF16 R112, R4, R16, R112 ;  /* 0x000000100470723c */ /* 0x000fe20000041870 */
[----:B------:R-:W-:-:S05]  /*177d0*/  IMAD.WIDE.U32 R2, R2, -0x2daee0ad, RZ ;  /* 0xd2511f5302027825 */ /* 0x000fca00078e00ff */
[----:B------:R-:W-:Y:S02]  /*177e0*/  LOP3.LUT R0, R110, R122, R3, 0x96, !PT ;  /* 0x0000007a6e007212 */ /* 0x000fe400078e9603 */
[----:B------:R-:W-:Y:S01]  /*177f0*/  HMMA.16816.F32.BF16 R124, R4, R18, R124 ;  /* 0x00000012047c723c */ /* 0x000fe2000004187c */
[----:B------:R-:W2:Y:S01]  /*17800*/  LDSM.16.MT88.4 R16, [R37+0x1800] ;  /* 0x001800002510783b */ /* 0x000ea20000004200 */
[----:B------:R-:W-:-:S03]  /*17810*/  PRMT R3, R2, 0x7772, RZ ;  /* 0x0000777202037816 */ /* 0x000fc600000000ff */
[----:B------:R-:W3:Y:S03]  /*17820*/  LDSM.16.MT88.4 R120, [R106+0x9c00] ;  /* 0x009c00006a78783b */ /* 0x000ee60000004200 */
[C---:B------:R-:W-:Y:S08]  /*17830*/  HMMA.16816.F32.BF16 R128, R4.reuse, R24, R128 ;  /* 0x000000180480723c */ /* 0x040ff00000041880 */
[C---:B------:R-:W-:Y:S08]  /*17840*/  HMMA.16816.F32.BF16 R140, R4.reuse, R26, R140 ;  /* 0x0000001a048c723c */ /* 0x040ff0000004188c */
[C---:B-1----:R-:W-:Y:S08]  /*17850*/  HMMA.16816.F32.BF16 R144, R4.reuse, R20, R144 ;  /* 0x000000140490723c */ /* 0x042ff00000041890 */
        /* <DEDUP_REMOVED lines=9> */
[----:B------:R-:W-:-:S02]  /*178f0*/  PRMT R6, R2, 0x7771, RZ ;  /* 0x0000777102067816 */ /* 0x000fc400000000ff */
[C---:B------:R-:W-:Y:S02]  /*17900*/  LOP3.LUT R2, R0.reuse, 0xffff, RZ, 0xc0, !PT ;  /* 0x0000ffff00027812 */ /* 0x040fe400078ec0ff */
[----:B------:R-:W-:Y:S01]  /*17910*/  PRMT R13, R3, 0x5410, R4 ;  /* 0x00005410030d7816 */ /* 0x000fe20000000004 */
[C---:B------:R-:W-:Y:S01]  /*17920*/  HMMA.16816.F32.BF16 R148, R8.reuse, R20, R148 ;  /* 0x000000140894723c */ /* 0x040fe20000041894 */
[----:B------:R-:W-:Y:S02]  /*17930*/  SHF.R.U32.HI R2, RZ, 0x8, R2 ;  /* 0x00000008ff027819 */ /* 0x000fe40000011602 */
[C---:B------:R-:W-:Y:S02]  /*17940*/  LOP3.LUT R3, R0.reuse, 0xff, RZ, 0xc0, !PT ;  /* 0x000000ff00037812 */ /* 0x040fe400078ec0ff */
[----:B------:R-:W-:Y:S02]  /*17950*/  LOP3.LUT R4, R5, 0xff, RZ, 0xc0, !PT ;  /* 0x000000ff05047812 */ /* 0x000fe400078ec0ff */
[--C-:B------:R-:W-:Y:S01]  /*17960*/  PRMT R5, R3, 0x5410, R2.reuse ;  /* 0x0000541003057816 */ /* 0x100fe20000000002 */
[----:B------:R-:W-:Y:S01]  /*17970*/  HMMA.16816.F32.BF16 R24, R8, R26, R60 ;  /* 0x0000001a0818723c */ /* 0x000fe2000004183c */
[----:B------:R-:W-:-:S02]  /*17980*/  PRMT R2, R0, 0x7632, R2 ;  /* 0x0000763200027816 */ /* 0x000fc40000000002 */
[----:B------:R-:W-:Y:S02]  /*17990*/  SHF.R.U32.HI R3, RZ, 0x18, R0 ;  /* 0x00000018ff037819 */ /* 0x000fe40000011600 */
[----:B------:R-:W-:Y:S01]  /*179a0*/  LOP3.LUT R0, R2, 0xff, RZ, 0xc0, !PT ;  /* 0x000000ff02007812 */ /* 0x000fe200078ec0ff */
[--C-:B------:R-:W-:Y:S01]  /*179b0*/  FFMA.FTZ R2, R216, UR4, -R15.reuse ;  /* 0x00000004d8027c23 */ /* 0x100fe2000801080f */
[----:B------:R-:W-:Y:S01]  /*179c0*/  PRMT R7, R4, 0x5410, R6 ;  /* 0x0000541004077816 */ /* 0x000fe20000000006 */
[----:B------:R-:W-:Y:S01]  /*179d0*/  FFMA.FTZ R4, R212, UR4, -R15 ;  /* 0x00000004d4047c23 */ /* 0x000fe2000801080f */
[----:B------:R-:W-:Y:S01]  /*179e0*/  PRMT R6, R0, 0x5410, R3 ;  /* 0x0000541000067816 */ /* 0x000fe20000000003 */
[----:B------:R-:W-:Y:S01]  /*179f0*/  FFMA.FTZ R0, R211, UR4, -R15 ;  /* 0x00000004d3007c23 */ /* 0x000fe2000801080f */
[----:B------:R-:W-:Y:S01]  /*17a00*/  HMMA.16816.F32.BF16 R20, R8, R22, R64 ;  /* 0x000000160814723c */ /* 0x000fe20000041840 */
[----:B------:R1:W-:Y:S01]  /*17a10*/  MUFU.EX2 R62, R2 ;  /* 0x00000002003e7308 */ /* 0x0003e20000000800 */
[----:B------:R-:W-:-:S03]  /*17a20*/  FFMA.FTZ R3, R229, UR4, -R36 ;  /* 0x00000004e5037c23 */ /* 0x000fc60008010824 */
[----:B------:R-:W-:Y:S03]  /*17a30*/  MUFU.EX2 R64, R4 ;  /* 0x0000000400407308 */ /* 0x000fe60000000800 */
[----:B------:R-:W-:Y:S01]  /*17a40*/  HMMA.16816.F32.BF16 R164, R8, R16, R164 ;  /* 0x0000001008a4723c */ /* 0x000fe200000418a4 */
[----:B------:R2:W-:Y:S01]  /*17a50*/  MUFU.EX2 R63, R0 ;  /* 0x00000000003f7308 */ /* 0x0005e20000000800 */
[----:B------:R-:W-:-:S03]  /*17a60*/  FFMA.FTZ R16, R138, R39, R246 ;  /* 0x000000278a107223 */ /* 0x000fc600000100f6 */
[----:B------:R4:W-:Y:S01]  /*17a70*/  MUFU.EX2 R60, R3 ;  /* 0x00000003003c7308 */ /* 0x0009e20000000800 */
[----:B-1----:R-:W-:Y:S02]  /*17a80*/  FFMA.FTZ R2, R207, UR4, -R15 ;  /* 0x00000004cf027c23 */ /* 0x002fe4000801080f */
[C---:B------:R-:W-:Y:S01]  /*17a90*/  HMMA.16816.F32.BF16 R48, R8.reuse, R18, R168 ;  /* 0x000000120830723c */ /* 0x040fe200000418a8 */
[----:B------:R-:W-:Y:S01]  /*17aa0*/  FFMA.FTZ R15, R139, R38, R243 ;  /* 0x000000268b0f7223 */ /* 0x000fe200000100f3 */
[----:B------:R-:W-:Y:S01]  /*17ab0*/  LDSM.16.MT88.4 R168, [R37+0x1c00] ;  /* 0x001c000025a8783b */ /* 0x000fe20000004200 */
[----:B------:R1:W-:Y:S03]  /*17ac0*/  MUFU.EX2 R61, R2 ;  /* 0x00000002003d7308 */ /* 0x0003e60000000800 */
[----:B------:R-:W5:Y:S01]  /*17ad0*/  LDSM.16.MT88.4 R136, [R37+0xc00] ;  /* 0x000c00002588783b */ /* 0x000f620000004200 */
[----:B--2---:R-:W-:Y:S01]  /*17ae0*/  FFMA.FTZ R0, R230, UR4, -R36 ;  /* 0x00000004e6007c23 */ /* 0x004fe20008010824 */
[----:B------:R-:W-:Y:S02]  /*17af0*/  HMMA.16816.F32.BF16 R28, R8, R30, R80 ;  /* 0x0000001e081c723c */ /* 0x000fe40000041850 */
[----:B------:R-:W2:Y:S01]  /*17b00*/  LDSM.16.MT88.4 R80, [R106+0xbc00] ;  /* 0x00bc00006a50783b */ /* 0x000ea20000004200 */
[----:B------:R3:W3:Y:S01]  /*17b10*/  MUFU.EX2 R17, R0 ;  /* 0x0000000000117308 */ /* 0x0006e20000000800 */
[----:B----4-:R-:W-:-:S04]  /*17b20*/  LOP3.LUT R3, R13, 0xff00ff, RZ, 0xc0, !PT ;  /* 0x00ff00ff0d037812 */ /* 0x010fc800078ec0ff */
[----:B------:R-:W-:Y:S01]  /*17b30*/  HMMA.16816.F32.BF16 R32, R8, R34, R96 ;  /* 0x000000220820723c */ /* 0x000fe20000041860 */
[----:B-1----:R-:W-:-:S04]  /*17b40*/  FFMA.FTZ R2, R223, UR4, -R36 ;  /* 0x00000004df027c23 */ /* 0x002fc80008010824 */
[----:B------:R1:W-:Y:S01]  /*17b50*/  MUFU.EX2 R19, R2 ;  /* 0x0000000200137308 */ /* 0x0003e20000000800 */
[----:B---3--:R-:W-:Y:S01]  /*17b60*/  FFMA.FTZ R0, R210, UR4, -R36 ;  /* 0x00000004d2007c23 */ /* 0x008fe20008010824 */
[----:B------:R-:W-:Y:S01]  /*17b70*/  F2FP.BF16.F32.PACK_AB R4, R60, R17 ;  /* 0x000000113c04723e */ /* 0x000fe200000010ff */
[----:B------:R-:W3:Y:S02]  /*17b80*/  LDSM.16.MT88.4 R36, [R37+0x2c00] ;  /* 0x002c00002524783b */ /* 0x000ee40000004200 */
[----:B------:R4:W5:Y:S01]  /*17b90*/  MUFU.EX2 R18, R0 ;  /* 0x0000000000127308 */ /* 0x0009620000000800 */
[----:B-1----:R-:W-:Y:S02]  /*17ba0*/  F2FP.BF16.F32.PACK_AB R2, R64, R62 ;  /* 0x0000003e4002723e */ /* 0x002fe400000010ff */
[--C-:B----4-:R-:W-:Y:S02]  /*17bb0*/  HSET2.LE.AND R0, R5, R12.reuse, PT ;  /* 0x0000000c05007233 */ /* 0x110fe40003803000 */
[----:B------:R-:W-:-:S02]  /*17bc0*/  HSET2.LE.AND R5, R3, R12, PT ;  /* 0x0000000c03057233 */ /* 0x000fc40003803000 */
[----:B------:R-:W-:Y:S02]  /*17bd0*/  F2FP.BF16.F32.PACK_AB R3, R61, R63 ;  /* 0x0000003f3d03723e */ /* 0x000fe400000010ff */
[----:B------:R-:W-:Y:S02]  /*17be0*/  LOP3.LUT R92, R2, R0, RZ, 0xc0, !PT ;  /* 0x00000000025c7212 */ /* 0x000fe400078ec0ff */
[--C-:B------:R-:W-:Y:S02]  /*17bf0*/  HSET2.LE.AND R2, R6, R12.reuse, PT ;  /* 0x0000000c06027233 */ /* 0x100fe40003803000 */
[----:B------:R-:W-:Y:S02]  /*17c00*/  HSET2.LE.AND R0, R7, R12, PT ;  /* 0x0000000c07007233 */ /* 0x000fe40003803000 */
[----:B-----5:R-:W-:Y:S02]  /*17c10*/  F2FP.BF16.F32.PACK_AB R6, R18, R19 ;  /* 0x000000131206723e */ /* 0x020fe400000010ff */
[----:B------:R-:W-:-:S02]  /*17c20*/  LOP3.LUT R93, R4, R2, RZ, 0xc0, !PT ;  /* 0x00000002045d7212 */ /* 0x000fc400078ec0ff */
[----:B------:R-:W-:Y:S02]  /*17c30*/  LOP3.LUT R2, R107, R182, R177, 0x96, !PT ;  /* 0x000000b66b027212 */ /* 0x000fe400078e96b1 */
[----:B------:R-:W-:Y:S02]  /*17c40*/  LOP3.LUT R94, R3, R0, RZ, 0xc0, !PT ;  /* 0x00000000035e7212 */ /* 0x000fe400078ec0ff */
[----:B------:R-:W-:Y:S01]  /*17c50*/  LOP3.LUT R95, R6, R5, RZ, 0xc0, !PT ;  /* 0x00000005065f7212 */ /* 0x000fe200078ec0ff */
[----:B------:R-:W-:-:S04]  /*17c60*/  IMAD.WIDE.U32 R2, R2, -0x2daee0ad, RZ ;  /* 0xd2511f5302027825 */ /* 0x000fc800078e00ff */
[----:B------:R-:W-:Y:S01]  /*17c70*/  IMAD.MOV.U32 R4, RZ, RZ, R2 ;  /* 0x000000ffff047224 */ /* 0x000fe200078e0002 */
[----:B------:R-:W-:Y:S01]  /*17c80*/  LOP3.LUT R0, R110, R188, R3, 0x96, !PT ;  /* 0x000000bc6e007212 */ /* 0x000fe200078e9603 */
[C---:B------:R-:W-:Y:S01]  /*17c90*/  HMMA.16816.F32.BF16 R112, R92.reuse, R120, R112 ;  /* 0x000000785c70723c */ /* 0x040fe20000041870 */
[C---:B------:R-:W-:Y:S02]  /*17ca0*/  PRMT R6, R2.reuse, 0x7771, RZ ;  /* 0x0000777102067816 */ /* 0x040fe400000000ff */
[C---:B------:R-:W-:Y:S02]  /*17cb0*/  PRMT R5, R2.reuse, 0x7773, RZ ;  /* 0x0000777302057816 */ /* 0x040fe400000000ff */
[----:B------:R-:W-:Y:S02]  /*17cc0*/  PRMT R3, R2, 0x7772, RZ ;  /* 0x0000777202037816 */ /* 0x000fe400000000ff */
[----:B------:R-:W-:Y:S01]  /*17cd0*/  LOP3.LUT R2, R4, 0xff, RZ, 0xc0, !PT ;  /* 0x000000ff04027812 */ /* 0x000fe200078ec0ff */
[----:B------:R-:W-:Y:S01]  /*17ce0*/  HMMA.16816.F32.BF16 R124, R92, R122, R124 ;  /* 0x0000007a5c7c723c */ /* 0x000fe2000004187c */
[----:B------:R-:W-:-:S02]  /*17cf0*/  PRMT R4, R0, 0x7632, R4 ;  /* 0x0000763200047816 */ /* 0x000fc40000000004 */
[----:B------:R-:W-:Y:S02]  /*17d00*/  PRMT R7, R3, 0x5410, R5 ;  /* 0x0000541003077816 */ /* 0x000fe40000000005 */
[----:B------:R-:W-:Y:S02]  /*17d10*/  PRMT R6, R2, 0x5410, R6 ;  /* 0x0000541002067816 */ /* 0x000fe40000000006 */
[C---:B------:R-:W-:Y:S01]  /*17d20*/  LOP3.LUT R2, R0.reuse, 0xffff, RZ, 0xc0, !PT ;  /* 0x0000ffff00027812 */ /* 0x040fe200078ec0ff */
[C---:B------:R-:W-:Y:S01]  /*17d30*/  HMMA.16816.F32.BF16 R128, R92.reuse, R136, R128 ;  /* 0x000000885c80723c */ /* 0x040fe20000041880 */
[----:B------:R-:W-:Y:S02]  /*17d40*/  LOP3.LUT R5, R0, 0xff, RZ, 0xc0, !PT ;  /* 0x000000ff00057812 */ /* 0x000fe400078ec0ff */
[----:B------:R-:W-:Y:S02]  /*17d50*/  SHF.R.U32.HI R3, RZ, 0x18, R0 ;  /* 0x00000018ff037819 */ /* 0x000fe40000011600 */
[----:B------:R-:W-:Y:S01]  /*17d60*/  LOP3.LUT R0, R4, 0xff, RZ, 0xc0, !PT ;  /* 0x000000ff04007812 */ /* 0x000fe200078ec0ff */
[----:B------:R-:W-:Y:S01]  /*17d70*/  FADD.FTZ R4, R249, R16 ;  /* 0x00000010f9047221 */ /* 0x000fe20000010000 */
[----:B------:R-:W-:Y:S01]  /*17d80*/  SHF.R.U32.HI R2, RZ, 0x8, R2 ;  /* 0x00000008ff027819 */ /* 0x000fe20000011602 */
[C---:B------:R-:W-:Y:S01]  /*17d90*/  HMMA.16816.F32.BF16 R140, R92.reuse, R138, R140 ;  /* 0x0000008a5c8c723c */ /* 0x040fe2000004188c */
[----:B------:R-:W-:Y:S01]  /*17da0*/  PRMT R8, R0, 0x5410, R3 ;  /* 0x0000541000087816 */ /* 0x000fe20000000003 */
[----:B------:R-:W-:Y:S01]  /*17db0*/  FFMA.FTZ R0, R209, R41, R205 ;  /* 0x00000029d1007223 */ /* 0x000fe200000100cd */
[----:B------:R-:W-:Y:S01]  /*17dc0*/  FADD.FTZ R3, R248, R15 ;  /* 0x0000000ff8037221 */ /* 0x000fe20000010000 */
[----:B------:R-:W-:Y:S01]  /*17dd0*/  PRMT R5, R5, 0x5410, R2 ;  /* 0x0000541005057816 */ /* 0x000fe20000000002 */
[----:B------:R-:W-:Y:S01]  /*17de0*/  FADD.FTZ R10, R208, R4 ;  /* 0x00000004d00a7221 */ /* 0x000fe20000010000 */
[----:B------:R-:W-:Y:S01]  /*17df0*/  LOP3.LUT R2, R7, 0xff00ff, RZ, 0xc0, !PT ;  /* 0x00ff00ff07027812 */ /* 0x000fe200078ec0ff */
[----:B------:R-:W-:Y:S01]  /*17e00*/  FADD.FTZ R11, R203, R0 ;  /* 0x00000000cb0b7221 */ /* 0x000fe20000010000 */
[----:B------:R-:W-:Y:S01]  /*17e10*/  FADD.FTZ R9, R252, R3 ;  /* 0x00000003fc097221 */ /* 0x000fe20000010000 */
[----:B------:R-:W-:Y:S01]  /*17e20*/  HSET2.LE.AND R0, R6, R12, PT ;  /* 0x0000000c06007233 */ /* 0x000fe20003803000 */
[----:B------:R-:W-:Y:S01]  /*17e30*/  HMMA.16816.F32.BF16 R144, R92, R152, R144 ;  /* 0x000000985c90723c */ /* 0x000fe20000041890 */
[----:B------:R-:W-:-:S02]  /*17e40*/  F2FP.BF16.F32.PACK_AB R3, R59, R56 ;  /* 0x000000383b03723e */ /* 0x000fc400000010ff */
[--C-:B------:R-:W-:Y:S02]  /*17e50*/  HSET2.LE.AND R4, R2, R12.reuse, PT ;  /* 0x0000000c02047233 */ /* 0x100fe40003803000 */
[----:B------:R-:W-:Y:S02]  /*17e60*/  F2FP.BF16.F32.PACK_AB R2, R100, R57 ;  /* 0x000000396402723e */ /* 0x000fe400000010ff */
[--C-:B------:R-:W-:Y:S01]  /*17e70*/  HSET2.LE.AND R7, R8, R12.reuse, PT ;  /* 0x0000000c08077233 */ /* 0x100fe20003803000 */
[C---:B------:R-:W-:Y:S01]  /*17e80*/  HMMA.16816.F32.BF16 R156, R92.reuse, R154, R156 ;  /* 0x0000009a5c9c723c */ /* 0x040fe2000004189c */
[----:B------:R-:W-:Y:S01]  /*17e90*/  LOP3.LUT R98, R3, R0, RZ, 0xc0, !PT ;  /* 0x0000000003627212 */ /* 0x000fe200078ec0ff */
[----:B------:R-:W-:Y:S01]  /*17ea0*/  FADD.FTZ R3, R196, R9 ;  /* 0x00000009c4037221 */ /* 0x000fe20000010000 */
[----:B------:R-:W-:Y:S02]  /*17eb0*/  F2FP.BF16.F32.PACK_AB R0, R105, R58 ;  /* 0x0000003a6900723e */ /* 0x000fe400000010ff */
        /* <DEDUP_REMOVED lines=9> */
[----:B------:R-:W-:Y:S01]  /*17f50*/  HSET2.LE.AND R6, R5, R12, PT ;  /* 0x0000000c05067233 */ /* 0x000fe20003803000 */
[----:B------:R-:W-:Y:S01]  /*17f60*/  FADD.FTZ R2, R221, R2 ;  /* 0x00000002dd027221 */ /* 0x000fe20000010000 */
[----:B------:R-:W-:Y:S01]  /*17f70*/  F2FP.BF16.F32.PACK_AB R5, R43, R42 ;  /* 0x0000002a2b05723e */ /* 0x000fe200000010ff */
[----:B------:R-:W-:Y:S01]  /*17f80*/  FADD.FTZ R4, R217, R4 ;  /* 0x00000004d9047221 */ /* 0x000fe20000010000 */
        /* <DEDUP_REMOVED lines=51> */
[C---:B--2---:R-:W-:Y:S08]  /*182c0*/  HMMA.16816.F32.BF16 R72, R92.reuse, R80, R72 ;  /* 0x000000505c48723c */ /* 0x044ff00000041848 */
[----:B------:R-:W-:Y:S08]  /*182d0*/  HMMA.16816.F32.BF16 R76, R92, R82, R76 ;  /* 0x000000525c4c723c */ /* 0x000ff0000004184c */
[C---:B------:R-:W-:Y:S08]  /*182e0*/  HMMA.16816.F32.BF16 R116, R96.reuse, R120, R116 ;  /* 0x000000786074723c */ /* 0x040ff00000041874 */
[C---:B------:R-:W-:Y:S08]  /*182f0*/  HMMA.16816.F32.BF16 R148, R96.reuse, R152, R148 ;  /* 0x000000986094723c */ /* 0x040ff00000041894 */
[C---:B------:R-:W-:Y:S08]  /*18300*/  HMMA.16816.F32.BF16 R68, R96.reuse, R80, R68 ;  /* 0x000000506044723c */ /* 0x040ff00000041844 */
[C---:B------:R-:W-:Y:S08]  /*18310*/  HMMA.16816.F32.BF16 R132, R96.reuse, R136, R132 ;  /* 0x000000886084723c */ /* 0x040ff00000041884 */
[----:B------:R-:W-:Y:S08]  /*18320*/  HMMA.16816.F32.BF16 R164, R96, R168, R164 ;  /* 0x000000a860a4723c */ /* 0x000ff000000418a4 */
[----:B---3--:R-:W-:Y:S08]  /*18330*/  HMMA.16816.F32.BF16 R88, R92, R36, R88 ;  /* 0x000000245c58723c */ /* 0x008ff00000041858 */
        /* <DEDUP_REMOVED lines=10> */
.L_x_1033:
[----:B------:R-:W-:-:S12]  /*183e0*/  UIADD3 UR21, UPT, UPT, UR7, -0x1, URZ ;  /* 0xffffffff07157890 */ /* 0x000fd8000fffe0ff */
.L_x_1036:
[----:B------:R-:W-:-:S09]  /*183f0*/  UISETP.GE.AND UP0, UPT, UR21, UR18, UPT ;  /* 0x000000121500728c */ /* 0x000fd2000bf06270 */
[----:B------:R-:W-:Y:S05]  /*18400*/  BRA.U !UP0, `(.L_x_1037) ;  /* 0x0000007508807547 */ /* 0x000fea000b800000 */
[----:B------:R-:W2:Y:S04]  /*18410*/  LDL.64 R6, [R1+0x48] ;  /* 0x0000480001067983 */ /* 0x000ea80000100a00 */
[----:B------:R-:W3:Y:S01]  /*18420*/  LDL.64 R4, [R1+0x40] ;  /* 0x0000400001047983 */ /* 0x000ee20000100a00 */
[C---:B------:R-:W-:Y:S01]  /*18430*/  LOP3.LUT P2, RZ, R219.reuse, 0x4, RZ, 0xc0, !PT ;  /* 0x00000004dbff7812 */ /* 0x040fe2000784c0ff */
[C---:B------:R-:W-:Y:S01]  /*18440*/  IMAD.SHL.U32 R217, R219.reuse, 0x20, RZ ;  /* 0x00000020dbd97824 */ /* 0x040fe200078e00ff */
[----:B------:R-:W1:Y:S01]  /*18450*/  LDCU.64 UR8, c[0x0][0x3b8] ;  /* 0x00007700ff0877ac */ /* 0x000e620008000a00 */
[----:B------:R-:W-:Y:S02]  /*18460*/  IMAD.SHL.U32 R2, R219, 0x10, RZ ;  /* 0x00000010db027824 */ /* 0x000fe400078e00ff */
[----:B------:R-:W4:Y:S01]  /*18470*/  S2R R219, SR_TID.X ;  /* 0x0000000000db7919 */ /* 0x000f220000002100 */
[----:B------:R-:W-:Y:S01]  /*18480*/  VIADD R0, R244, 0x9e3779b9 ;  /* 0x9e3779b9f4007836 */ /* 0x000fe20000000000 */
[----:B------:R-:W1:Y:S01]  /*18490*/  S2UR UR7, SR_CgaCtaId ;  /* 0x00000000000779c3 */ /* 0x000e620000008800 */
[----:B------:R-:W1:Y:S01]  /*184a0*/  LDCU UR16, c[0x0][0x440] ;  /* 0x00008800ff1077ac */ /* 0x000e620008000800 */
[----:B------:R-:W1:Y:S01]  /*184b0*/  S2R R8, SR_CTAID.X ;  /* 0x0000000000087919 */ /* 0x000e620000002500 */
[----:B------:R-:W1:Y:S01]  /*184c0*/  S2R R10, SR_CTAID.X ;  /* 0x00000000000a7919 */ /* 0x000e620000002500 */
[----:B------:R-:W-:Y:S01]  /*184d0*/  IMAD.MOV.U32 R100, RZ, RZ, R103 ;  /* 0x000000ffff647224 */ /* 0x000fe200078e0067 */
[----:B------:R-:W1:Y:S01]  /*184e0*/  LDCU UR15, c[0x0][0x440] ;  /* 0x00008800ff0f77ac */ /* 0x000e620008000800 */
[----:B------:R-:W1:Y:S01]  /*184f0*/  LDCU UR4, c[0x0][0x45c] ;  /* 0x00008b80ff0477ac */ /* 0x000e620008000800 */
[----:B----4-:R-:W-:-:S02]  /*18500*/  SHF.R.U32.HI R3, RZ, 0x5, R219 ;  /* 0x00000005ff037819 */ /* 0x010fc400000116db */
[----:B------:R-:W-:-:S03]  /*18510*/  SHF.R.U32.HI R12, RZ, 0x5, R219 ;  /* 0x00000005ff0c7819 */ /* 0x000fc600000116db */
[----:B-1----:R-:W-:Y:S01]  /*18520*/  IMAD R8, R8, 0x8, R3 ;  /* 0x0000000808087824 */ /* 0x002fe200078e0203 */
[----:B------:R-:W-:-:S03]  /*18530*/  LEA R10, R10, R12, 0x3 ;  /* 0x0000000c0a0a7211 */ /* 0x000fc600078e18ff */
[----:B------:R-:W-:Y:S02]  /*18540*/  VIADD R8, R8, 0x4 ;  /* 0x0000000408087836 */ /* 0x000fe40000000000 */
[----:B------:R-:W-:-:S04]  /*18550*/  IMAD.WIDE.U32 R10, R10, -0x326172a9, RZ ;  /* 0xcd9e8d570a0a7825 */ /* 0x000fc800078e00ff */
[----:B------:R-:W-:Y:S01]  /*18560*/  IMAD.WIDE.U32 R8, R8, -0x326172a9, RZ ;  /* 0xcd9e8d5708087825 */ /* 0x000fe200078e00ff */
[-C--:B------:R-:W-:Y:S02]  /*18570*/  LOP3.LUT R3, R10, R0.reuse, RZ, 0x3c, !PT ;  /* 0x000000000a037212 */ /* 0x080fe400078e3cff */
[----:B------:R-:W-:-:S03]  /*18580*/  LOP3.LUT R0, R8, R0, RZ, 0x3c, !PT ;  /* 0x0000000008007212 */ /* 0x000fc600078e3cff */
[----:B------:R-:W1:Y:S01]  /*18590*/  LDC.64 R8, c[0x0][0x3c0] ;  /* 0x0000f000ff087b82 */ /* 0x000e620000000a00 */
[----:B------:R-:W-:Y:S04]  /*185a0*/  STL [R1+0x24], R3 ;  /* 0x0000240301007387 */ /* 0x000fe80000100800 */
[----:B------:R4:W-:Y:S02]  /*185b0*/  STL [R1+0x2c], R0 ;  /* 0x00002c0001007387 */ /* 0x0009e40000100800 */
[----:B----4-:R-:W-:Y:S02]  /*185c0*/  VIADD R0, R244, 0x3c6ef372 ;  /* 0x3c6ef372f4007836 */ /* 0x010fe40000000000 */
[----:B-1----:R1:W-:Y:S01]  /*185d0*/  STL.64 [R1+0x18], R8 ;  /* 0x0000180801007387 */ /* 0x0023e20000100a00 */
[----:B------:R-:W-:-:S02]  /*185e0*/  MOV R218, 0x20 ;  /* 0x0000002000da7802 */ /* 0x000fc40000000f00 */
[----:B------:R-:W-:Y:S01]  /*185f0*/  LOP3.LUT R216, R2, 0x100, RZ, 0xc0, !PT ;  /* 0x0000010002d87812 */ /* 0x000fe200078ec0ff */
[----:B------:R-:W-:Y:S01]  /*18600*/  IMAD.MOV.U32 R3, RZ, RZ, R104 ;  /* 0x000000ffff037224 */ /* 0x000fe200078e0068 */
[----:B------:R-:W-:Y:S01]  /*18610*/  MOV R108, R101 ;  /* 0x00000065006c7202 */ /* 0x000fe20000000f00 */
[----:B------:R-:W-:Y:S01]  /*18620*/  IMAD.MOV.U32 R107, RZ, RZ, R102 ;  /* 0x000000ffff6b7224 */ /* 0x000fe200078e0066 */
[C---:B-----5:R-:W-:Y:S01]  /*18630*/  IADD3 R221, PT, PT, R224.reuse, 0x40, RZ ;  /* 0x00000040e0dd7810 */ /* 0x060fe20007ffe0ff */
[----:B------:R-:W-:Y:S01]  /*18640*/  VIADD R222, R224, 0x8 ;  /* 0x00000008e0de7836 */ /* 0x000fe20000000000 */
[----:B------:R-:W-:Y:S01]  /*18650*/  SEL R218, R218, 0xffffffe0, !P2 ;  /* 0xffffffe0dada7807 */ /* 0x000fe20005000000 */
[----:B------:R-:W-:Y:S01]  /*18660*/  VIADD R223, R224, 0x48 ;  /* 0x00000048e0df7836 */ /* 0x000fe20000000000 */
[----:B------:R-:W-:Y:S01]  /*18670*/  LOP3.LUT R216, R216, 0x20, R217, 0xf8, !PT ;  /* 0x00000020d8d87812 */ /* 0x000fe200078ef8d9 */
[----:B------:R-:W-:Y:S01]  /*18680*/  USHF.L.U64.HI UR11, UR8, 0x6, UR9 ;  /* 0x00000006080b7899 */ /* 0x000fe20008010209 */
[----:B------:R-:W-:Y:S01]  /*18690*/  UMOV UR12, 0x400 ;  /* 0x00000400000c7882 */ /* 0x000fe20000000000 */
[----:B------:R-:W-:Y:S01]  /*186a0*/  USHF.L.U32 UR10, UR8, 0x6, URZ ;  /* 0x00000006080a7899 */ /* 0x000fe200080006ff */
[----:B-1----:R-:W-:-:S05]  /*186b0*/  IMAD.SHL.U32 R8, R219, 0x8, RZ ;  /* 0x00000008db087824 */ /* 0x002fca00078e00ff */
[----:B------:R-:W-:Y:S01]  /*186c0*/  LOP3.LUT R8, R8, 0x18, RZ, 0xc0, !PT ;  /* 0x0000001808087812 */ /* 0x000fe200078ec0ff */
[----:B------:R-:W-:-:S03]  /*186d0*/  USHF.L.U64.HI UR9, UR8, 0x5, UR9 ;  /* 0x0000000508097899 */ /* 0x000fc60008010209 */
[----:B------:R-:W-:Y:S01]  /*186e0*/  ISETP.GE.AND P3, PT, R8, UR16, PT ;  /* 0x0000001008007c0c */ /* 0x000fe2000bf66270 */
[----:B------:R-:W-:Y:S01]  /*186f0*/  USHF.L.U32 UR13, UR8, 0x5, URZ ;  /* 0x00000005080d7899 */ /* 0x000fe200080006ff */
[----:B------:R-:W1:Y:S01]  /*18700*/  LDCU UR8, c[0x0][0x504] ;  /* 0x0000a080ff0877ac */ /* 0x000e620008000800 */
[----:B------:R-:W-:Y:S01]  /*18710*/  ULEA UR7, UR7, UR12, 0x18 ;  /* 0x0000000c07077291 */ /* 0x000fe2000f8ec0ff */
[-C--:B--2---:R-:W-:Y:S02]  /*18720*/  LOP3.LUT R6, R7, R0.reuse, RZ, 0x3c, !PT ;  /* 0x0000000007067212 */ /* 0x084fe400078e3cff */
[----:B---3--:R-:W-:-:S03]  /*18730*/  LOP3.LUT R0, R5, R0, RZ, 0x3c, !PT ;  /* 0x0000000005007212 */ /* 0x008fc600078e3cff */
[----:B------:R2:W-:Y:S04]  /*18740*/  STL [R1+0x20], R6 ;  /* 0x0000200601007387 */ /* 0x0005e80000100800 */
[----:B------:R2:W-:Y:S01]  /*18750*/  STL [R1+0x28], R0 ;  /* 0x0000280001007387 */ /* 0x0005e20000100800 */
[----:B-1----:R-:W-:Y:S05]  /*18760*/  BRA `(.L_x_1038) ;  /* 0x0000000400207947 */ /* 0x002fea0003800000 */
.L_x_1040:
[----:B------:R-:W2:Y:S01]  /*18770*/  LDL R192, [R1+0x10] ;  /* 0x0000100001c07983 */ /* 0x000ea20000100800 */
[----:B------:R-:W-:Y:S01]  /*18780*/  UIADD3 UR16, UPT, UPT, UR21, -0x1, URZ ;  /* 0xffffffff15107890 */ /* 0x000fe2000fffe0ff */
[----:B------:R-:W-:Y:S01]  /*18790*/  IMAD.U32 R176, RZ, RZ, UR13 ;  /* 0x0000000dffb07e24 */ /* 0x000fe2000f8e00ff */
[----:B------:R-:W-:Y:S01]  /*187a0*/  MOV R110, UR13 ;  /* 0x0000000d006e7c02 */ /* 0x000fe20008000f00 */
[----:B------:R-:W3:Y:S01]  /*187b0*/  LDL R187, [R1+0xc] ;  /* 0x00000c0001bb7983 */ /* 0x000ee20000100800 */
[----:B------:R-:W-:Y:S01]  /*187c0*/  IMAD.U32 R177, RZ, RZ, UR9 ;  /* 0x00000009ffb17e24 */ /* 0x000fe2000f8e00ff */
[----:B------:R-:W-:Y:S01]  /*187d0*/  UIMAD UR5, UR11, UR16, URZ ;  /* 0x000000100b0572a4 */ /* 0x000fe2000f8e02ff */
[----:B------:R-:W-:Y:S02]  /*187e0*/  IMAD.U32 R178, RZ, RZ, UR10 ;  /* 0x0000000affb27e24 */ /* 0x000fe4000f8e00ff */
[----:B------:R-:W-:Y:S02]  /*187f0*/  IMAD.U32 R111, RZ, RZ, UR9 ;  /* 0x00000009ff6f7e24 */ /* 0x000fe4000f8e00ff */
[C---:B------:R-:W-:Y:S04]  /*18800*/  @!P4 IMAD.WIDE.U32 R176, R178.reuse, UR16, R176 ;  /* 0x00000010b2b0cc25 */ /* 0x040fe8000f8e00b0 */
[----:B------:R-:W-:Y:S01]  /*18810*/  @!P1 IMAD.WIDE.U32 R110, R178, UR16, R110 ;  /* 0x00000010b26e9c25 */ /* 0x000fe2000f8e006e */
[----:B------:R-:W-:Y:S03]  /*18820*/  UIMAD.WIDE.U32 UR16, UR10, UR16, URZ ;  /* 0x000000100a1072a5 */ /* 0x000fe6000f8e00ff */
[----:B------:R-:W-:Y:S01]  /*18830*/  @!P4 VIADD R177, R177, UR5 ;  /* 0x00000005b1b1cc36 */ /* 0x000fe20008000000 */
[----:B------:R-:W-:Y:S01]  /*18840*/  UIADD3 UR12, UP0, UPT, UR13, UR16, URZ ;  /* 0x000000100d0c7290 */ /* 0x000fe2000ff1e0ff */
[----:B------:R-:W-:Y:S01]  /*18850*/  @!P1 VIADD R111, R111, UR5 ;  /* 0x000000056f6f9c36 */ /* 0x000fe20008000000 */
[----:B------:R-:W-:Y:S01]  /*18860*/  UIADD3 UR5, UPT, UPT, UR17, UR5, URZ ;  /* 0x0000000511057290 */ /* 0x000fe2000fffe0ff */
[----:B------:R-:W-:Y:S01]  /*18870*/  MOV R184, UR16 ;  /* 0x0000001000b87c02 */ /* 0x000fe20008000f00 */
[----:B------:R-:W-:Y:S01]  /*18880*/  IMAD.U32 R185, RZ, RZ, UR16 ;  /* 0x00000010ffb97e24 */ /* 0x000fe2000f8e00ff */
[----:B------:R-:W-:Y:S01]  /*18890*/  MOV R178, UR16 ;  /* 0x0000001000b27c02 */ /* 0x000fe20008000f00 */
[----:B------:R-:W-:Y:S01]  /*188a0*/  IMAD.U32 R179, RZ, RZ, UR12 ;  /* 0x0000000cffb37e24 */ /* 0x000fe2000f8e00ff */
[----:B------:R-:W-:Y:S02]  /*188b0*/  MOV R186, UR12 ;  /* 0x0000000c00ba7c02 */ /* 0x000fe40008000f00 */
[CC--:B--2---:R-:W-:Y:S04]  /*188c0*/  @!P4 LEA R182, P0, R176.reuse, R192.reuse, 0x1 ;  /* 0x000000c0b0b6c211 */ /* 0x0c4fe800078008ff */
[-C--:B---3--:R-:W-:Y:S01]  /*188d0*/  @!P4 LEA.HI.X R183, R176, R187.reuse, R177, 0x1, P0 ;  /* 0x000000bbb0b7c211 */ /* 0x088fe200000f0cb1 */
[----:B------:R-:W-:Y:S01]  /*188e0*/  IMAD.U32 R177, RZ, RZ, UR16 ;  /* 0x00000010ffb17e24 */ /* 0x000fe2000f8e00ff */
[CC--:B------:R-:W-:Y:S02]  /*188f0*/  @!P1 LEA R180, P0, R110.reuse, R192.reuse, 0x1 ;  /* 0x000000c06eb49211 */ /* 0x0c0fe400078008ff */
[----:B------:R-:W-:Y:S02]  /*18900*/  MOV R176, UR16 ;  /* 0x0000001000b07c02 */ /* 0x000fe40008000f00 */
[-C--:B------:R-:W-:Y:S01]  /*18910*/  @!P1 LEA.HI.X R181, R110, R187.reuse, R111, 0x1, P0 ;  /* 0x000000bb6eb59211 */ /* 0x080fe200000f0c6f */
[----:B------:R-:W-:Y:S01]  /*18920*/  IMAD.U32 R110, RZ, RZ, UR5 ;  /* 0x00000005ff6e7e24 */ /* 0x000fe2000f8e00ff */
[-C--:B------:R-:W-:Y:S01]  /*18930*/  @!P3 LEA R184, P0, R184, R192.reuse, 0x1 ;  /* 0x000000c0b8b8b211 */ /* 0x080fe200078008ff */
[----:B------:R-:W-:Y:S03]  /*18940*/  IMAD.U32 R111, RZ, RZ, UR16 ;  /* 0x00000010ff6f7e24 */ /* 0x000fe6000f8e00ff */
[-CC-:B------:R-:W-:Y:S02]  /*18950*/  @!P3 LEA.HI.X R185, R185, R187.reuse, R110.reuse, 0x1, P0 ;  /* 0x000000bbb9b9b211 */ /* 0x180fe400000f0c6e */
[-C--:B------:R-:W-:Y:S03]  /*18960*/  @!P4 LEA R176, P0, R176, R192.reuse, 0x1 ;  /* 0x000000c0b0b0c211 */ /* 0x080fe600078008ff */
[----:B------:R-:W-:Y:S01]  /*18970*/  @!PT LDS RZ, [RZ] ;  /* 0x00000000fffff984 */ /* 0x000fe20000000800 */
[----:B------:R-:W-:Y:S01]  /*18980*/  @!PT LDS RZ, [RZ] ;  /* 0x00000000fffff984 */ /* 0x000fe20000000800 */
[----:B------:R-:W-:Y:S01]  /*18990*/  @!PT LDS RZ, [RZ] ;  /* 0x00000000fffff984 */ /* 0x000fe20000000800 */
[----:B------:R1:W-:Y:S01]  /*189a0*/  @!P3 LDGSTS.E.BYPASS.LTC128B.128 [R220+0x6000], desc[UR28][R184.64] ;  /* 0x06000000b8dcbfae */ /* 0x0003e2000b981a1c */
[-C--:B------:R-:W-:Y:S02]  /*189b0*/  @!P4 LEA.HI.X R177, R177, R187.reuse, R110, 0x1, P0 ;  /* 0x000000bbb1b1c211 */ /* 0x080fe400000f0c6e */
[-C--:B------:R-:W-:Y:S01]  /*189c0*/  @!P1 LEA R110, P0, R111, R192.reuse, 0x1 ;  /* 0x000000c06f6e9211 */ /* 0x080fe200078008ff */
[----:B------:R1:W-:Y:S01]  /*189d0*/  @P3 STS.128 [R220+0x6000], RZ ;  /* 0x006000ffdc003388 */ /* 0x0003e20000000c00 */
[----:B------:R-:W-:Y:S01]  /*189e0*/  IMAD.U32 R111, RZ, RZ, UR5 ;  /* 0x00000005ff6f7e24 */ /* 0x000fe2000f8e00ff */
[----:B------:R-:W-:Y:S02]  /*189f0*/  UIADD3.X UR5, UPT, UPT, UR9, UR5, URZ, UP0, !UPT ;  /* 0x0000000509057290 */ /* 0x000fe400087fe4ff */
[----:B------:R-:W-:Y:S01]  /*18a00*/  @!PT LDS RZ, [RZ] ;  /* 0x00000000fffff984 */ /* 0x000fe20000000800 */
[----:B------:R-:W-:Y:S01]  /*18a10*/  @!PT LDS RZ, [RZ] ;  /* 0x00000000fffff984 */ /* 0x000fe20000000800 */
[----:B------:R-:W-:Y:S01]  /*18a20*/  @!PT LDS RZ, [RZ] ;  /* 0x00000000fffff984 */ /* 0x000fe20000000800 */
[----:B------:R1:W-:Y:S02]  /*18a30*/  @!P4 LDGSTS.E.BYPASS.LTC128B.128 [R220+0x7000], desc[UR28][R176.64+0x40] ;  /* 0x07000040b0dccfae */ /* 0x0003e4000b981a1c */
[-C--:B------:R-:W-:Y:S02]  /*18a40*/  @!P1 LEA.HI.X R111, R178, R187.reuse, R111, 0x1, P0 ;  /* 0x000000bbb26f9211 */ /* 0x080fe400000f0c6f */
[----:B------:R1:W-:Y:S01]  /*18a50*/  @P4 STS.128 [R220+0x7000], RZ ;  /* 0x007000ffdc004388 */ /* 0x0003e20000000c00 */
[----:B------:R-:W-:Y:S01]  /*18a60*/  LEA R178, P0, R179, R192, 0x1 ;  /* 0x000000c0b3b27211 */ /* 0x000fe200078008ff */
[----:B------:R-:W-:Y:S02]  /*18a70*/  IMAD.U32 R179, RZ, RZ, UR5 ;  /* 0x00000005ffb37e24 */ /* 0x000fe4000f8e00ff */
[----:B------:R-:W-:Y:S01]  /*18a80*/  @!PT LDS RZ, [RZ] ;  /* 0x00000000fffff984 */ /* 0x000fe20000000800 */
[----:B------:R-:W-:Y:S01]  /*18a90*/  @!PT LDS RZ, [RZ] ;  /* 0x00000000fffff984 */ /* 0x000fe20000000800 */
[----:B------:R-:W-:Y:S01]  /*18aa0*/  @!PT LDS RZ, [RZ] ;  /* 0x00000000fffff984 */ /* 0x000fe20000000800 */
[----:B------:R1:W-:Y:S03]  /*18ab0*/  @!P1 LDGSTS.E.BYPASS.LTC128B.128 [R220+0x8000], desc[UR28][R110.64+0x80] ;  /* 0x080000806edc9fae */ /* 0x0003e6000b981a1c */
[----:B------:R-:W-:Y:S01]  /*18ac0*/  LEA.HI.X R179, R186, R187, R179, 0x1, P0 ;  /* 0x000000bbbab37211 */ /* 0x000fe200000f0cb3 */
        /* <DEDUP_REMOVED lines=18> */
.L_x_1038:
[----:B---3--:R-:W3:Y:S01]  /*18bf0*/  LDL R7, [R1+0x18] ;  /* 0x0000180001077983 */ /* 0x008ee20000100800 */
[----:B------:R-:W-:Y:S05]  /*18c00*/  DEPBAR.LE SB0, 0x0 ;  /* 0x000080000000791a */ /* 0x000fea0000000000 */
[----:B------:R-:W2:Y:S01]  /*18c10*/  LDL R13, [R1+0x1c] ;  /* 0x00001c00010d7983 */ /* 0x000ea20000100800 */
[C---:B------:R-:W-:Y:S01]  /*18c20*/  IMAD.SHL.U32 R11, R219.reuse, 0x8, RZ ;  /* 0x00000008db0b7824 */ /* 0x040fe200078e00ff */
[----:B-----5:R-:W-:Y:S01]  /*18c30*/  SHF.R.U32.HI R213, RZ, 0x1, R219 ;  /* 0x00000001ffd57819 */ /* 0x020fe200000116db */
[C---:B------:R-:W-:Y:S03]  /*18c40*/  IMAD.SHL.U32 R214, R219.reuse, 0x4, RZ ;  /* 0x00000004dbd67824 */ /* 0x040fe600078e00ff */
[----:B------:R-:W4:Y:S01]  /*18c50*/  LDL R12, [R1+0x78] ;  /* 0x00007800010c7983 */ /* 0x000f220000100800 */
[----:B------:R-:W-:Y:S01]  /*18c60*/  IMAD.SHL.U32 R15, R219, 0x10, RZ ;  /* 0x00000010db0f7824 */ /* 0x000fe200078e00ff */
[----:B------:R-:W-:Y:S01]  /*18c70*/  LOP3.LUT R11, R11, 0x18, RZ, 0xc0, !PT ;  /* 0x000000180b0b7812 */ /* 0x000fe200078ec0ff */
[----:B------:R-:W-:Y:S03]  /*18c80*/  IMAD.SHL.U32 R102, R219, 0x2, RZ ;  /* 0x00000002db667824 */ /* 0x000fe600078e00ff */
[----:B------:R-:W5:Y:S01]  /*18c90*/  LDL R10, [R1+0x74] ;  /* 0x00007400010a7983 */ /* 0x000f620000100800 */
[----:B------:R-:W-:Y:S01]  /*18ca0*/  UIADD3 UR12, UPT, UPT, UR20, UR8, URZ ;  /* 0x00000008140c7290 */ /* 0x000fe2000fffe0ff */
[C---:B------:R-:W-:Y:S01]  /*18cb0*/  LOP3.LUT R14, R11.reuse, 0x20, RZ, 0xfc, !PT ;  /* 0x000000200b0e7812 */ /* 0x040fe200078efcff */
[----:B------:R-:W-:Y:S01]  /*18cc0*/  UISETP.GT.AND UP0, UPT, UR21, UR18, UPT ;  /* 0x000000121500728c */ /* 0x000fe2000bf04270 */
[----:B------:R-:W-:Y:S01]  /*18cd0*/  BAR.SYNC.DEFER_BLOCKING 0x0 ;  /* 0x0000000000007b1d */ /* 0x000fe20000010000 */
[----:B------:R-:W-:Y:S02]  /*18ce0*/  LOP3.LUT R2, R11, 0x40, RZ, 0xfc, !PT ;  /* 0x000000400b027812 */ /* 0x000fe400078efcff */
[----:B------:R-:W-:Y:S02]  /*18cf0*/  ISETP.GE.AND P4, PT, R14, UR15, PT ;  /* 0x0000000f0e007c0c */ /* 0x000fe4000bf86270 */
[----:B------:R-:W-:Y:S02]  /*18d00*/  ISETP.GE.AND P1, PT, R2, UR15, PT ;  /* 0x0000000f02007c0c */ /* 0x000fe4000bf26270 */
[----:B------:R-:W-:Y:S01]  /*18d10*/  LOP3.LUT R215, R15, 0x3e00, RZ, 0xc0, !PT ;  /* 0x00003e000fd77812 */ /* 0x000fe200078ec0ff */
[----:B------:R-:W-:Y:S01]  /*18d20*/  STL [R1+0x50], R14 ;  /* 0x0000500e01007387 */ /* 0x000fe20000100800 */
[----:B------:R-:W-:Y:S05]  /*18d30*/  LOP3.LUT R102, R102, 0x6, RZ, 0xc0, !PT ;  /* 0x0000000666667812 */ /* 0x000fea00078ec0ff */
[----:B------:R1:W-:Y:S06]  /*18d40*/  STL [R1+0x54], R2 ;  /* 0x0000540201007387 */ /* 0x0003ec0000100800 */
[----:B------:R-:W-:Y:S01]  /*18d50*/  STL [R1+0x70], R102 ;  /* 0x0000706601007387 */ /* 0x000fe20000100800 */
[----:B-1----:R-:W-:Y:S01]  /*18d60*/  LOP3.LUT R2, R213, 0x8, RZ, 0xc0, !PT ;  /* 0x00000008d5027812 */ /* 0x002fe200078ec0ff */
[----:B---3--:R-:W-:Y:S04]  /*18d70*/  IMAD.WIDE.U32 R4, R7, UR21, RZ ;  /* 0x0000001507047c25 */ /* 0x008fe8000f8e00ff */
[----:B--2---:R-:W-:Y:S02]  /*18d80*/  IMAD R0, R13, UR21, R5 ;  /* 0x000000150d007c24 */ /* 0x004fe4000f8e0205 */
[C---:B------:R-:W-:Y:S01]  /*18d90*/  IMAD.SHL.U32 R5, R4.reuse, 0x40, RZ ;  /* 0x0000004004057824 */ /* 0x040fe200078e00ff */
[C---:B----4-:R-:W-:Y:S02]  /*18da0*/  LEA R8, P0, R4.reuse, R12, 0x7 ;  /* 0x0000000c04087211 */ /* 0x050fe400078038ff */
[C-C-:B------:R-:W-:Y:S02]  /*18db0*/  SHF.L.U64.HI R6, R4.reuse, 0x6, R0.reuse ;  /* 0x0000000604067819 */ /* 0x140fe40000010200 */
[----:B-----5:R-:W-:Y:S02]  /*18dc0*/  LEA.HI.X R9, R4, R10, R0, 0x7, P0 ;  /* 0x0000000a04097211 */ /* 0x020fe400000f3c00 */
[C---:B------:R-:W-:Y:S02]  /*18dd0*/  LEA R5, P0, R7.reuse, R5, 0x5 ;  /* 0x0000000507057211 */ /* 0x040fe400078028ff */
[----:B------:R-:W-:Y:S01]  /*18de0*/  LOP3.LUT R0, R214, 0x18, RZ, 0xc0, !PT ;  /* 0x00000018d6007812 */ /* 0x000fe200078ec0ff */
[----:B------:R-:W-:Y:S01]  /*18df0*/  @!PT LDS RZ, [RZ] ;  /* 0x00000000fffff984 */ /* 0x000fe20000000800 */
[----:B------:R-:W-:Y:S01]  /*18e00*/  @!PT LDS RZ, [RZ] ;  /* 0x00000000fffff984 */ /* 0x000fe20000000800 */
[----:B------:R-:W-:Y:S01]  /*18e10*/  @!PT LDS RZ, [RZ] ;  /* 0x00000000fffff984 */ /* 0x000fe20000000800 */
[----:B------:R-:W-:Y:S01]  /*18e20*/  @!P3 LDGSTS.E.BYPASS.LTC128B.128 [R220+0x9000], desc[UR28][R8.64] ;  /* 0x0900000008dcbfae */ /* 0x000fe2000b981a1c */
[----:B------:R-:W-:Y:S02]  /*18e30*/  LEA.HI.X R7, R7, R6, R13, 0x5, P0 ;  /* 0x0000000607077211 */ /* 0x000fe400000f2c0d */
[----:B------:R-:W-:Y:S03]  /*18e40*/  LEA R6, P0, R5, R12, 0x1 ;  /* 0x0000000c05067211 */ /* 0x000fe600078008ff */
[----:B------:R-:W-:Y:S01]  /*18e50*/  @P3 STS.128 [R220+0x9000], RZ ;  /* 0x009000ffdc003388 */ /* 0x000fe20000000c00 */
[----:B------:R-:W-:Y:S02]  /*18e60*/  ISETP.GE.AND P3, PT, R11, UR15, PT ;  /* 0x0000000f0b007c0c */ /* 0x000fe4000bf66270 */
[----:B------:R-:W-:Y:S03]  /*18e70*/  LEA.HI.X R7, R5, R10, R7, 0x1, P0 ;  /* 0x0000000a05077211 */ /* 0x000fe600000f0c07 */
[----:B------:R-:W-:Y:S01]  /*18e80*/  @!PT LDS RZ, [RZ] ;  /* 0x00000000fffff984 */ /* 0x000fe20000000800 */
[----:B------:R-:W-:Y:S01]  /*18e90*/  @!PT LDS RZ, [RZ] ;  /* 0x00000000fffff984 */ /* 0x000fe20000000800 */
[----:B------:R-:W-:Y:S01]  /*18ea0*/  @!PT LDS RZ, [RZ] ;  /* 0x00000000fffff984 */ /* 0x000fe20000000800 */
[----:B------:R-:W-:Y:S01]  /*18eb0*/  @!P4 LDGSTS.E.BYPASS.LTC128B.128 [R220+0xa000], desc[UR28][R8.64+0x40] ;  /* 0x0a00004008dccfae */ /* 0x000fe2000b981a1c */
[--C-:B------:R-:W-:Y:S02]  /*18ec0*/  LOP3.LUT R0, R0, 0xc0, R217.reuse, 0xf8, !PT ;  /* 0x000000c000007812 */ /* 0x100fe400078ef8d9 */
[----:B------:R-:W-:Y:S03]  /*18ed0*/  LOP3.LUT R4, R215, 0x120, R217, 0xf8, !PT ;  /* 0x00000120d7047812 */ /* 0x000fe600078ef8d9 */
[----:B------:R-:W-:Y:S01]  /*18ee0*/  @P4 STS.128 [R220+0xa000], RZ ;  /* 0x00a000ffdc004388 */ /* 0x000fe20000000c00 */
[C---:B------:R-:W-:Y:S02]  /*18ef0*/  LOP3.LUT R212, R0.reuse, R2, RZ, 0x3c, !PT ;  /* 0x0000000200d47212 */ /* 0x040fe400078e3cff */
[----:B------:R-:W-:Y:S03]  /*18f00*/  LOP3.LUT R2, R0, 0x8, R219, 0x78, !PT ;  /* 0x0000000800027812 */ /* 0x000fe600078e78db */
[----:B------:R-:W-:Y:S01]  /*18f10*/  @!PT LDS RZ, [RZ] ;  /* 0x00000000fffff984 */ /* 0x000fe20000000800 */
[----:B------:R-:W-:Y:S01]  /*18f20*/  @!PT LDS RZ, [RZ] ;  /* 0x00000000fffff984 */ /* 0x000fe20000000800 */
[----:B------:R-:W-:Y:S01]  /*18f30*/  @!PT LDS RZ, [RZ] ;  /* 0x00000000fffff984 */ /* 0x000fe20000000800 */
[----:B------:R-:W-:Y:S01]  /*18f40*/  @!P1 LDGSTS.E.BYPASS.LTC128B.128 [R220+0xb000], desc[UR28][R8.64+0x80] ;  /* 0x0b00008008dc9fae */ /* 0x000fe2000b981a1c */
[----:B------:R-:W-:Y:S02]  /*18f50*/  LOP3.LUT R0, R4, R212, RZ, 0xfc, !PT ;  /* 0x000000d404007212 */ /* 0x000fe400078efcff */
[----:B------:R-:W-:Y:S03]  /*18f60*/  LOP3.LUT R2, R216, R2, RZ, 0xfc, !PT ;  /* 0x00000002d8027212 */ /* 0x000fe600078efcff */
[----:B------:R-:W-:Y:S01]  /*18f70*/  @P1 STS.128 [R220+0xb000], RZ ;  /* 0x00b000ffdc001388 */ /* 0x000fe20000000c00 */
[----:B------:R-:W-:Y:S02]  /*18f80*/  LEA R208, R0, UR5, 0x1 ;  /* 0x0000000500d07c11 */ /* 0x000fe4000f8e08ff */
[----:B------:R-:W-:Y:S03]  /*18f90*/  LEA R0, R2, UR5, 0x1 ;  /* 0x0000000502007c11 */ /* 0x000fe6000f8e08ff */
[----:B------:R-:W-:Y:S01]  /*18fa0*/  @!PT LDS RZ, [RZ] ;  /* 0x00000000fffff984 */ /* 0x000fe20000000800 */
[----:B------:R-:W-:Y:S01]  /*18fb0*/  @!PT LDS RZ, [RZ] ;  /* 0x00000000fffff984 */ /* 0x000fe20000000800 */
[----:B------:R-:W-:Y:S01]  /*18fc0*/  @!PT LDS RZ, [RZ] ;  /* 0x00000000fffff984 */ /* 0x000fe20000000800 */
[----:B------:R-:W-:Y:S01]  /*18fd0*/  @!P3 LDGSTS.E.BYPASS.LTC128B.128 [R220+0x9800], desc[UR28][R6.64] ;  /* 0x0980000006dcbfae */ /* 0x000fe2000b981a1c */
[C---:B------:R-:W-:Y:S05]  /*18fe0*/  IMAD.IADD R101, R218.reuse, 0x1, R208 ;  /* 0x00000001da657824 */ /* 0x040fea00078e02d0 */
        /* <DEDUP_REMOVED lines=30> */
[-C--:B---3--:R-:W-:Y:S08]  /*191d0*/  HMMA.16816.F32.BF16 R20, R64, R32.reuse, RZ ;  /* 0x000000204014723c */ /* 0x088ff000000418ff */
        /* <DEDUP_REMOVED lines=32> */
[----:B------:R-:W4:Y:S06]  /*193e0*/  LDSM.16.M88.4 R180, [R0+0x7c00] ;  /* 0x007c000000b4783b */ /* 0x000f2c0000000200 */
        /* <DEDUP_REMOVED lines=19> */
[----:B------:R-:W-:Y:S07]  /*19520*/  LDSM.16.M88.4 R204, [R0+0x8000] ;  /* 0x0080000000cc783b */ /* 0x000fee0000000200 */
[----:B------:R-:W-:Y:S01]  /*19530*/  HMMA.16816.F32.BF16 R64, R184, R182, R64 ;  /* 0x000000b6b840723c */ /* 0x000fe20000041840 */
[----:B------:R-:W4:Y:S06]  /*19540*/  LDSM.16.M88.4 R180, [R2+0x7c00] ;  /* 0x007c000002b4783b */ /* 0x000f2c0000000200 */
[----:B------:R-:W4:Y:S01]  /*19550*/  LDSM.16.M88.4 R184, [R208+0x4000] ;  /* 0x00400000d0b8783b */ /* 0x000f220000000200 */
[-C--:B-----5:R-:W-:Y:S05]  /*19560*/  HMMA.16816.F32.BF16 R4, R188, R196.reuse, R4 ;  /* 0x000000c4bc04723c */ /* 0x0a0fea0000041804 */
[----:B------:R-:W5:Y:S03]  /*19570*/  LDSM.16.M88.4 R208, [R208+0x5000] ;  /* 0x00500000d0d0783b */ /* 0x000f660000000200 */
        /* <DEDUP_REMOVED lines=13> */
[----:B------:R-:W2:Y:S07]  /*19650*/  LDSM.16.M88.4 R176, [R0+0x8800] ;  /* 0x0088000000b0783b */ /* 0x000eae0000000200 */
[-C--:B----4-:R-:W-:Y:S08]  /*19660*/  HMMA.16816.F32.BF16 R52, R188, R180.reuse, R52 ;  /* 0x000000b4bc34723c */ /* 0x090ff00000041834 */
[C---:B------:R-:W-:Y:S08]  /*19670*/  HMMA.16816.F32.BF16 R56, R200.reuse, R180, R56 ;  /* 0x000000b4c838723c */ /* 0x040ff00000041838 */
[-C--:B------:R-:W-:Y:S01]  /*19680*/  HMMA.16816.F32.BF16 R60, R200, R182.reuse, R60 ;  /* 0x000000b6c83c723c */ /* 0x080fe2000004183c */
[----:B------:R-:W-:Y:S07]  /*19690*/  LDSM.16.M88.4 R200, [R101+0x5000] ;  /* 0x0050000065c8783b */ /* 0x000fee0000000200 */
[----:B------:R-:W-:Y:S01]  /*196a0*/  HMMA.16816.F32.BF16 R64, R188, R182, R64 ;  /* 0x000000b6bc40723c */ /* 0x000fe20000041840 */
[----:B------:R3:W4:Y:S06]  /*196b0*/  LDSM.16.M88.4 R180, [R0+0x8c00] ;  /* 0x008c000000b4783b */ /* 0x00072c0000000200 */
[----:B------:R-:W4:Y:S01]  /*196c0*/  LDSM.16.M88.4 R188, [R101+0x4000] ;  /* 0x0040000065bc783b */ /* 0x000f220000000200 */
[-C--:B------:R-:W-:Y:S08]  /*196d0*/  HMMA.16816.F32.BF16 R4, R184, R204.reuse, R4 ;  /* 0x000000ccb804723c */ /* 0x080ff00000041804 */
[C---:B-----5:R-:W-:Y:S08]  /*196e0*/  HMMA.16816.F32.BF16 R8, R208.reuse, R204, R8 ;  /* 0x000000ccd008723c */ /* 0x060ff00000041808 */
[-C--:B------:R-:W-:Y:S01]  /*196f0*/  HMMA.16816.F32.BF16 R12, R208, R206.reuse, R12 ;  /* 0x000000ced00c723c */ /* 0x080fe2000004180c */
[----:B---3--:R-:W-:Y:S04]  /*19700*/  IMAD.U32 R0, RZ, RZ, UR21 ;  /* 0x00000015ff007e24 */ /* 0x008fe8000f8e00ff */
[----:B------:R-:W-:Y:S03]  /*19710*/  IMAD R0, R0, 0x40, R102 ;  /* 0x0000004000007824 */ /* 0x000fe600078e0266 */
[C---:B------:R-:W-:Y:S01]  /*19720*/  HMMA.16816.F32.BF16 R16, R184.reuse, R206, R16 ;  /* 0x000000ceb810723c */ /* 0x040fe20000041810 */
[----:B------:R-:W3:Y:S03]  /*19730*/  LDSM.16.M88.4 R204, [R2+0x8400] ;  /* 0x0084000002cc783b */ /* 0x000ee60000000200 */
[----:B------:R-:W-:Y:S04]  /*19740*/  VIADD R109, R0, 0x38 ;  /* 0x00000038006d7836 */ /* 0x000fe80000000000 */
[-C--:B-1----:R-:W-:Y:S03]  /*19750*/  HMMA.16816.F32.BF16 R20, R184, R196.reuse, R20 ;  /* 0x000000c4b814723c */ /* 0x082fe60000041814 */
[----:B------:R-:W-:Y:S04]  /*19760*/  VIADD R104, R109, UR20 ;  /* 0x000000146d687c36 */ /* 0x000fe80008000000 */
[----:B------:R-:W-:Y:S01]  /*19770*/  VIADD R106, R104, 0xffffffc9 ;  /* 0xffffffc9686a7836 */ /* 0x000fe20000000000 */
[C---:B------:R-:W-:Y:S04]  /*19780*/  HMMA.16816.F32.BF16 R24, R208.reuse, R196, R24 ;  /* 0x000000c4d018723c */ /* 0x040fe80000041818 */
[----:B------:R-:W-:Y:S04]  /*19790*/  IMAD.IADD R102, R224, 0x1, -R106 ;  /* 0x00000001e0667824 */ /* 0x000fe800078e0a6a */
[-C--:B------:R-:W-:Y:S03]  /*197a0*/  HMMA.16816.F32.BF16 R28, R208, R198.reuse, R28 ;  /* 0x000000c6d01c723c */ /* 0x080fe6000004181c */
[----:B------:R-:W-:Y:S04]  /*197b0*/  IABS R102, R102 ;  /* 0x0000006600667213 */ /* 0x000fe80000000000 */
[----:B------:R-:W-:Y:S01]  /*197c0*/  I2FP.F32.S32 R102, R102 ;  /* 0x0000006600667245 */ /* 0x000fe20000201400 */
[C---:B------:R-:W-:Y:S01]  /*197d0*/  HMMA.16816.F32.BF16 R32, R184.reuse, R198, R32 ;  /* 0x000000c6b820723c */ /* 0x040fe20000041820 */
[----:B------:R-:W1:Y:S07]  /*197e0*/  LDSM.16.M88.4 R196, [R2+0x8800] ;  /* 0x0088000002c4783b */ /* 0x000e6e0000000200 */
[-C--:B--2---:R-:W-:Y:S08]  /*197f0*/  HMMA.16816.F32.BF16 R36, R184, R176.reuse, R36 ;  /* 0x000000b0b824723c */ /* 0x084ff00000041824 */
[C---:B------:R-:W-:Y:S08]  /*19800*/  HMMA.16816.F32.BF16 R40, R208.reuse, R176, R40 ;  /* 0x000000b0d028723c */ /* 0x040ff00000041828 */
[-C--:B------:R-:W-:Y:S08]  /*19810*/  HMMA.16816.F32.BF16 R44, R208, R178.reuse, R44 ;  /* 0x000000b2d02c723c */ /* 0x080ff0000004182c */
[C---:B------:R-:W-:Y:S01]  /*19820*/  HMMA.16816.F32.BF16 R48, R184.reuse, R178, R48 ;  /* 0x000000b2b830723c */ /* 0x040fe20000041830 */
[----:B------:R2:W5:Y:S01]  /*19830*/  LDSM.16.M88.4 R176, [R2+0x8c00] ;  /* 0x008c000002b0783b */ /* 0x0005620000000200 */
[----:B------:R-:W-:Y:S04]  /*19840*/  DEPBAR.LE SB0, 0x0 ;  /* 0x000080000000791a */ /* 0x000fe80000000000 */
[----:B------:R-:W-:Y:S02]  /*19850*/  BAR.SYNC.DEFER_BLOCKING 0x0 ;  /* 0x0000000000007b1d */ /* 0x000fe40000010000 */
[-C--:B----4-:R-:W-:Y:S08]  /*19860*/  HMMA.16816.F32.BF16 R52, R184, R180.reuse, R52 ;  /* 0x000000b4b834723c */ /* 0x090ff00000041834 */
[C---:B------:R-:W-:Y:S08]  /*19870*/  HMMA.16816.F32.BF16 R56, R208.reuse, R180, R56 ;  /* 0x000000b4d038723c */ /* 0x040ff00000041838 */
[-C--:B------:R-:W-:Y:S03]  /*19880*/  HMMA.16816.F32.BF16 R60, R208, R182.reuse, R60 ;  /* 0x000000b6d03c723c */ /* 0x080fe6000004183c */
[----:B--2---:R-:W-:Y:S04]  /*19890*/  VIADD R2, R0, UR20 ;  /* 0x0000001400027c36 */ /* 0x004fe80008000000 */
[--C-:B------:R-:W-:Y:S01]  /*198a0*/  IMAD.IADD R103, R224, 0x1, -R2.reuse ;  /* 0x00000001e0677824 */ /* 0x100fe200078e0a02 */
[----:B------:R-:W-:Y:S04]  /*198b0*/  HMMA.16816.F32.BF16 R64, R184, R182, R64 ;  /* 0x000000b6b840723c */ /* 0x000fe80000041840 */
[----:B------:R-:W-:Y:S01]  /*198c0*/  IMAD.IADD R101, R222, 0x1, -R2 ;  /* 0x00000001de657824 */ /* 0x000fe200078e0a02 */
[----:B------:R-:W-:Y:S03]  /*198d0*/  IABS R103, R103 ;  /* 0x0000006700677213 */ /* 0x000fe60000000000 */
[-C--:B------:R-:W-:Y:S05]  /*198e0*/  HMMA.16816.F32.BF16 R4, R188, R192.reuse, R4 ;  /* 0x000000c0bc04723c */ /* 0x080fea0000041804 */
[----:B------:R-:W-:Y:S02]  /*198f0*/  IABS R101, R101 ;  /* 0x0000006500657213 */ /* 0x000fe40000000000 */
[----:B------:R-:W-:Y:S01]  /*19900*/  I2FP.F32.S32 R103, R103 ;  /* 0x0000006700677245 */ /* 0x000fe20000201400 */
[C---:B------:R-:W-:Y:S04]  /*19910*/  HMMA.16816.F32.BF16 R8, R200.reuse, R192, R8 ;  /* 0x000000c0c808723c */ /* 0x040fe80000041808 */
[----:B------:R-:W-:Y:S04]  /*19920*/  I2FP.F32.S32 R101, R101 ;  /* 0x0000006500657245 */ /* 0x000fe80000201400 */
[-C--:B------:R-:W-:Y:S03]  /*19930*/  HMMA.16816.F32.BF16 R12, R200, R194.reuse, R12 ;  /* 0x000000c2c80c723c */ /* 0x080fe6000004180c */
[----:B------:R-:W-:Y:S01]  /*19940*/  FFMA.FTZ R5, R102, -UR6, R5 ;  /* 0x8000000666057c23 */ /* 0x000fe20008010005 */
[----:B------:R-:W-:Y:S01]  /*19950*/  FFMA.FTZ R4, R103, -UR6, R4 ;  /* 0x8000000667047c23 */ /* 0x000fe20008010004 */
[----:B------:R-:W-:Y:S02]  /*19960*/  IMAD.IADD R102, R221, 0x1, -R2 ;  /* 0x00000001dd667824 */ /* 0x000fe400078e0a02 */
[----:B------:R-:W-:Y:S01]  /*19970*/  FFMA.FTZ R6, R101, -UR6, R6 ;  /* 0x8000000665067c23 */ /* 0x000fe20008010006 */
[----:B------:R-:W-:Y:S01]  /*19980*/  IMAD.IADD R103, R222, 0x1, -R106 ;  /* 0x00000001de677824 */ /* 0x000fe200078e0a6a */
[C---:B------:R-:W-:Y:S04]  /*19990*/  HMMA.16816.F32.BF16 R16, R188.reuse, R194, R16 ;  /* 0x000000c2bc10723c */ /* 0x040fe80000041810 */
[----:B------:R-:W-:Y:S01]  /*199a0*/  IMAD.IADD R2, R223, 0x1, -R2 ;  /* 0x00000001df027824 */ /* 0x000fe200078e0a02 */
[----:B------:R-:W-:Y:S01]  /*199b0*/  IABS R105, R102 ;  /* 0x0000006600697213 */ /* 0x000fe20000000000 */
[----:B------:R-:W-:Y:S01]  /*199c0*/  IMAD.IADD R101, R221, 0x1, -R106 ;  /* 0x00000001dd657824 */ /* 0x000fe200078e0a6a */
[----:B------:R-:W-:Y:S01]  /*199d0*/  IABS R102, R103 ;  /* 0x0000006700667213 */ /* 0x000fe20000000000 */
[-C--:B---3--:R-:W-:Y:S03]  /*199e0*/  HMMA.16816.F32.BF16 R20, R188, R204.reuse, R20 ;  /* 0x000000ccbc14723c */ /* 0x088fe60000041814 */
[----:B------:R-:W-:Y:S02]  /*199f0*/  IABS R103, R2 ;  /* 0x0000000200677213 */ /* 0x000fe40000000000 */
[----:B------:R-:W-:Y:S01]  /*19a00*/  IABS R2, R101 ;  /* 0x0000006500027213 */ /* 0x000fe20000000000 */
[----:B------:R-:W-:Y:S01]  /*19a10*/  IMAD.MOV.U32 R101, RZ, RZ, R102 ;  /* 0x000000ffff657224 */ /* 0x000fe200078e0066 */
[----:B------:R-:W-:Y:S01]  /*19a20*/  I2FP.F32.S32 R102, R105 ;  /* 0x0000006900667245 */ /* 0x000fe20000201400 */
[C---:B------:R-:W-:Y:S04]  /*19a30*/  HMMA.16816.F32.BF16 R24, R200.reuse, R204, R24 ;  /* 0x000000ccc818723c */ /* 0x040fe80000041818 */
[----:B------:R-:W-:Y:S01]  /*19a40*/  I2FP.F32.S32 R2, R2 ;  /* 0x0000000200027245 */ /* 0x000fe20000201400 */
[----:B------:R-:W-:Y:S01]  /*19a50*/  FFMA.FTZ R8, R102, -UR6, R8 ;  /* 0x8000000666087c23 */ /* 0x000fe20008010008 */
[----:B------:R-:W-:Y:S01]  /*19a60*/  I2FP.F32.S32 R101, R101 ;  /* 0x0000006500657245 */ /* 0x000fe20000201400 */
[----:B------:R-:W-:Y:S01]  /*19a70*/  VIADD R102, R222, -UR12 ;  /* 0x8000000cde667c36 */ /* 0x000fe20008000000 */
[-C--:B------:R-:W-:Y:S03]  /*19a80*/  HMMA.16816.F32.BF16 R28, R200, R206.reuse, R28 ;  /* 0x000000cec81c723c */ /* 0x080fe6000004181c */
[----:B------:R-:W-:Y:S01]  /*19a90*/  I2FP.F32.S32 R103, R103 ;  /* 0x0000006700677245 */ /* 0x000fe20000201400 */
[----:B------:R-:W-:Y:S01]  /*19aa0*/  FFMA.FTZ R9, R2, -UR6, R9 ;  /* 0x8000000602097c23 */ /* 0x000fe20008010009 */
[----:B------:R-:W-:Y:S02]  /*19ab0*/  VIADD R2, R224, -UR12 ;  /* 0x8000000ce0027c36 */ /* 0x000fe40008000000 */
[----:B------:R-:W-:Y:S01]  /*19ac0*/  FFMA.FTZ R7, R101, -UR6, R7 ;  /* 0x8000000665077c23 */ /* 0x000fe20008010007 */
[----:B------:R-:W-:Y:S01]  /*19ad0*/  VIADD R101, R221, -UR12 ;  /* 0x8000000cdd657c36 */ /* 0x000fe20008000000 */
[C---:B------:R-:W-:Y:S04]  /*19ae0*/  HMMA.16816.F32.BF16 R32, R188.reuse, R206, R32 ;  /* 0x000000cebc20723c */ /* 0x040fe80000041820 */
[----:B------:R-:W-:Y:S01]  /*19af0*/  FFMA.FTZ R10, R103, -UR6, R10 ;  /* 0x80000006670a7c23 */ /* 0x000fe2000801000a */
[-C--:B------:R-:W-:Y:S01]  /*19b00*/  ISETP.GT.AND P6, PT, R2, R0.reuse, PT ;  /* 0x000000000200720c */ /* 0x080fe20003fc4270 */
[----:B------:R-:W-:Y:S01]  /*19b10*/  VIADD R103, R223, -UR12 ;  /* 0x8000000cdf677c36 */ /* 0x000fe20008000000 */
[----:B------:R-:W-:Y:S01]  /*19b20*/  ISETP.GT.AND P5, PT, R102, R0, PT ;  /* 0x000000006600720c */ /* 0x000fe20003fa4270 */
[-C--:B-1----:R-:W-:Y:S03]  /*19b30*/  HMMA.16816.F32.BF16 R36, R188, R196.reuse, R36 ;  /* 0x000000c4bc24723c */ /* 0x082fe60000041824 */
[----:B------:R-:W-:Y:S05]  /*19b40*/  VIADD R105, R0, 0x1 ;  /* 0x0000000100697836 */ /* 0x000fea0000000000 */
        /* <DEDUP_REMOVED lines=8> */
[----:B------:R-:W-:Y:S11]  /*19bd0*/  BRA.U.ANY UP0, `(.L_x_1040) ;  /* 0xffffffe900e47547 */ /* 0x000ff6000b93ffff */
.L_x_1039:
[-C--:B------:R-:W-:Y:S01]  /*19be0*/  ISETP.GT.AND P4, PT, R2, R105.reuse, PT ;  /* 0x000000690200720c */ /* 0x080fe20003f84270 */
[----:B------:R-:W-:Y:S01]  /*19bf0*/  STL [R1+0x90], R220 ;  /* 0x000090dc01007387 */ /* 0x000fe20000100800 */
[----:B-1----:R-:W-:Y:S01]  /*19c00*/  FSEL R110, R4, -INF , !P6 ;  /* 0xff800000046e7808 */ /* 0x002fe20007000000 */
[----:B------:R-:W-:Y:S01]  /*19c10*/  IMAD.IADD R106, R223, 0x1, -R106 ;  /* 0x00000001df6a7824 */ /* 0x000fe200078e0a6a */
[----:B------:R-:W-:Y:S01]  /*19c20*/  ISETP.GT.AND P6, PT, R102, R105, PT ;  /* 0x000000696600720c */ /* 0x000fe20003fc4270 */
[----:B------:R-:W-:Y:S01]  /*19c30*/  STL [R1+0x8c], R218 ;  /* 0x00008cda01007387 */ /* 0x000fe20000100800 */
[----:B------:R-:W-:Y:S01]  /*19c40*/  FSEL R177, R5, -INF , !P4 ;  /* 0xff80000005b17808 */ /* 0x000fe20006000000 */
[----:B------:R-:W-:Y:S01]  /*19c50*/  VIADD R5, R104, 0xffffffd0 ;  /* 0xffffffd068057836 */ /* 0x000fe20000000000 */
[----:B------:R-:W-:Y:S01]  /*19c60*/  ISETP.GT.AND P1, PT, R101, R0, PT ;  /* 0x000000006500720c */ /* 0x000fe20003f24270 */
[----:B------:R-:W-:Y:S01]  /*19c70*/  STL [R1+0x88], R216 ;  /* 0x000088d801007387 */ /* 0x000fe20000100800 */
[----:B------:R-:W-:Y:S01]  /*19c80*/  FSEL R111, R7, -INF , !P6 ;  /* 0xff800000076f7808 */ /* 0x000fe20007000000 */
[--C-:B------:R-:W-:Y:S01]  /*19c90*/  IMAD.IADD R7, R223, 0x1, -R5.reuse ;  /* 0x00000001df077824 */ /* 0x100fe200078e0a05 */
[----:B------:R-:W-:Y:S01]  /*19ca0*/  FSEL R178, R8, -INF , !P1 ;  /* 0xff80000008b27808 */ /* 0x000fe20004800000 */
[C-C-:B------:R-:W-:Y:S01]  /*19cb0*/  IMAD.IADD R8, R221.reuse, 0x1, -R5.reuse ;  /* 0x00000001dd087824 */ /* 0x140fe200078e0a05 */
[----:B------:R-:W-:Y:S01]  /*19cc0*/  FSEL R176, R6, -INF , !P5 ;  /* 0xff80000006b07808 */ /* 0x000fe20006800000 */
[----:B------:R-:W-:Y:S01]  /*19cd0*/  VIADD R4, R104, 0xffffffd1 ;  /* 0xffffffd168047836 */ /* 0x000fe20000000000 */
[----:B------:R-:W-:Y:S01]  /*19ce0*/  IABS R7, R7 ;  /* 0x0000000700077213 */ /* 0x000fe20000000000 */
[----:B------:R-:W-:Y:S01]  /*19cf0*/  STL [R1+0x84], R215 ;  /* 0x000084d701007387 */ /* 0x000fe20000100800 */
[----:B------:R-:W-:Y:S01]  /*19d00*/  IABS R8, R8 ;  /* 0x0000000800087213 */ /* 0x000fe20000000000 */
[----:B------:R-:W-:Y:S01]  /*19d10*/  IMAD.IADD R6, R221, 0x1, -R4 ;  /* 0x00000001dd067824 */ /* 0x000fe200078e0a04 */
[----:B------:R-:W-:Y:S01]  /*19d20*/  I2FP.F32.S32 R7, R7 ;  /* 0x0000000700077245 */ /* 0x000fe20000201400 */
[----:B------:R1:W-:Y:S01]  /*19d30*/  STL [R1+0x80], R214 ;  /* 0x000080d601007387 */ /* 0x0003e20000100800 */
[----:B------:R-:W-:Y:S01]  /*19d40*/  I2FP.F32.S32 R8, R8 ;  /* 0x0000000800087245 */ /* 0x000fe20000201400 */
[----:B------:R-:W-:Y:S01]  /*19d50*/  UMOV UR5, UR7 ;  /* 0x0000000700057c82 */ /* 0x000fe20008000000 */
[----:B------:R-:W-:Y:S01]  /*19d60*/  IABS R6, R6 ;  /* 0x0000000600067213 */ /* 0x000fe20000000000 */
[----:B------:R2:W-:Y:S01]  /*19d70*/  STL [R1+0x7c], R213 ;  /* 0x00007cd501007387 */ /* 0x0005e20000100800 */
[----:B------:R-:W-:Y:S01]  /*19d80*/  ISETP.GT.AND P0, PT, R103, R0, PT ;  /* 0x000000006700720c */ /* 0x000fe20003f04270 */
[----:B------:R-:W-:Y:S01]  /*19d90*/  FFMA.FTZ R14, R7, -UR6, R14 ;  /* 0x80000006070e7c23 */ /* 0x000fe2000801000e */
[-C--:B------:R-:W-:Y:S01]  /*19da0*/  ISETP.GT.AND P4, PT, R101, R105.reuse, PT ;  /* 0x000000696500720c */ /* 0x080fe20003f84270 */
[----:B------:R-:W-:Y:S01]  /*19db0*/  IMAD.IADD R7, R223, 0x1, -R4 ;  /* 0x00000001df077824 */ /* 0x000fe200078e0a04 */
[----:B------:R-:W-:Y:S01]  /*19dc0*/  IABS R106, R106 ;  /* 0x0000006a006a7213 */ /* 0x000fe20000000000 */
[----:B------:R-:W-:Y:S01]  /*19dd0*/  USHF.L.U32 UR12, UR21, 0x1, URZ ;  /* 0x00000001150c7899 */ /* 0x000fe200080006ff */
[----:B------:R-:W-:Y:S01]  /*19de0*/  I2FP.F32.S32 R6, R6 ;  /* 0x0000000600067245 */ /* 0x000fe20000201400 */
[----:B------:R-:W-:Y:S01]  /*19df0*/  FFMA.FTZ R12, R8, -UR6, R12 ;  /* 0x80000006080c7c23 */ /* 0x000fe2000801000c */
[----:B------:R-:W-:Y:S01]  /*19e00*/  FSEL R9, R9, -INF , !P4 ;  /* 0xff80000009097808 */ /* 0x000fe20006000000 */
[--C-:B------:R-:W-:Y:S01]  /*19e10*/  IMAD.IADD R8, R224, 0x1, -R5.reuse ;  /* 0x00000001e0087824 */ /* 0x100fe200078e0a05 */
[----:B------:R-:W-:Y:S01]  /*19e20*/  I2FP.F32.S32 R106, R106 ;  /* 0x0000006a006a7245 */ /* 0x000fe20000201400 */
[----:B------:R-:W-:Y:S01]  /*19e30*/  IMAD.IADD R5, R222, 0x1, -R5 ;  /* 0x00000001de057824 */ /* 0x000fe200078e0a05 */
[----:B------:R-:W-:Y:S01]  /*19e40*/  FSEL R10, R10, -INF , !P0 ;  /* 0xff8000000a0a7808 */ /* 0x000fe20004000000 */
[----:B------:R-:W-:Y:S01]  /*19e50*/  FFMA.FTZ R13, R6, -UR6, R13 ;  /* 0x80000006060d7c23 */ /* 0x000fe2000801000d */
[----:B------:R-:W-:Y:S01]  /*19e60*/  ISETP.GT.AND P5, PT, R103, R105, PT ;  /* 0x000000696700720c */ /* 0x000fe20003fa4270 */
[----:B------:R-:W-:Y:S01]  /*19e70*/  FFMA.FTZ R11, R106, -UR6, R11 ;  /* 0x800000066a0b7c23 */ /* 0x000fe2000801000b */
[C---:B------:R-:W-:Y:S01]  /*19e80*/  ISETP.GE.AND P6, PT, R105.reuse, R225, PT ;  /* 0x000000e16900720c */ /* 0x040fe20003fc6270 */
[--C-:B------:R-:W-:Y:S01]  /*19e90*/  IMAD.IADD R6, R224, 0x1, -R4.reuse ;  /* 0x00000001e0067824 */ /* 0x100fe200078e0a04 */
[C---:B------:R-:W-:Y:S01]  /*19ea0*/  ISETP.GE.AND P1, PT, R105.reuse, R227, PT ;  /* 0x000000e36900720c */ /* 0x040fe20003f26270 */
[----:B------:R-:W-:Y:S01]  /*19eb0*/  IMAD.IADD R4, R222, 0x1, -R4 ;  /* 0x00000001de047824 */ /* 0x000fe200078e0a04 */
[C---:B------:R-:W-:Y:S01]  /*19ec0*/  ISETP.GE.AND P4, PT, R105.reuse, R226, PT ;  /* 0x000000e26900720c */ /* 0x040fe20003f86270 */
[----:B-1----:R-:W3:Y:S01]  /*19ed0*/  LDL.64 R214, [R1+0x58] ;  /* 0x0000580001d67983 */ /* 0x002ee20000100a00 */
[----:B------:R-:W-:Y:S01]  /*19ee0*/  ISETP.GE.AND P0, PT, R105, R228, PT ;  /* 0x000000e46900720c */ /* 0x000fe20003f06270 */
[----:B------:R-:W-:Y:S01]  /*19ef0*/  UISETP.GT.AND UP0, UPT, UR21, UR18, UPT ;  /* 0x000000121500728c */ /* 0x000fe2000bf04270 */
[----:B------:R-:W-:Y:S01]  /*19f00*/  IABS R105, R7 ;  /* 0x0000000700697213 */ /* 0x000fe20000000000 */
[----:B------:R-:W-:Y:S01]  /*19f10*/  UIADD3 UR21, UPT, UPT, UR21, -0x1, URZ ;  /* 0xffffffff15157890 */ /* 0x000fe2000fffe0ff */
        /* <DEDUP_REMOVED lines=12> */
[----:B------:R-:W-:Y:S02]  /*19fe0*/  I2FP.F32.S32 R4, R7 ;  /* 0x0000000700047245 */ /* 0x000fe40000201400 */
        /* <DEDUP_REMOVED lines=9> */
[----:B------:R-:W-:Y:S02]  /*1a080*/  FSEL R201, R111, -INF , !P1 ;  /* 0xff8000006fc97808 */ /* 0x000fe40004800000 */
[CC--:B------:R-:W-:Y:S02]  /*1a090*/  ISETP.GT.AND P6, PT, R101.reuse, R5.reuse, PT ;  /* 0x000000056500720c */ /* 0x0c0fe40003fc4270 */
[----:B------:R-:W-:Y:S02]  /*1a0a0*/  ISETP.GT.AND P5, PT, R101, R4, PT ;  /* 0x000000046500720c */ /* 0x000fe40003fa4270 */
[-C--:B------:R-:W-:Y:S02]  /*1a0b0*/  ISETP.GT.AND P1, PT, R103, R5.reuse, PT ;  /* 0x000000056700720c */ /* 0x080fe40003f24270 */
[----:B------:R-:W-:Y:S02]  /*1a0c0*/  I2FP.F32.S32 R6, R6 ;  /* 0x0000000600067245 */ /* 0x000fe40000201400 */
[----:B------:R-:W-:Y:S02]  /*1a0d0*/  FSEL R12, R12, -INF , !P6 ;  /* 0xff8000000c0c7808 */ /* 0x000fe40007000000 */
[----:B------:R-:W-:Y:S01]  /*1a0e0*/  FSEL R13, R13, -INF , !P5 ;  /* 0xff8000000d0d7808 */ /* 0x000fe20006800000 */
[----:B------:R-:W-:Y:S01]  /*1a0f0*/  FFMA.FTZ R17, R6, -UR6, R17 ;  /* 0x8000000606117c23 */ /* 0x000fe20008010011 */
[----:B------:R-:W-:Y:S01]  /*1a100*/  ISETP.GT.AND P6, PT, R103, R4, PT ;  /* 0x000000046700720c */ /* 0x000fe20003fc4270 */
[----:B------:R-:W-:Y:S01]  /*1a110*/  VIADD R6, R104, 0xffffffd8 ;  /* 0xffffffd868067836 */ /* 0x000fe20000000000 */
[----:B------:R-:W-:Y:S02]  /*1a120*/  ISETP.GE.AND P5, PT, R0, R226, PT ;  /* 0x000000e20000720c */ /* 0x000fe40003fa6270 */
[----:B------:R-:W-:Y:S01]  /*1a130*/  FSEL R14, R14, -INF , !P1 ;  /* 0xff8000000e0e7808 */ /* 0x000fe20004800000 */
[--C-:B------:R-:W-:Y:S01]  /*1a140*/  IMAD.IADD R7, R224, 0x1, -R6.reuse ;  /* 0x00000001e0077824 */ /* 0x100fe200078e0a06 */
[----:B------:R-:W-:Y:S01]  /*1a150*/  ISETP.GE.AND P1, PT, R0, R228, PT ;  /* 0x000000e40000720c */ /* 0x000fe20003f26270 */
[--C-:B------:R-:W-:Y:S01]  /*1a160*/  IMAD.IADD R8, R222, 0x1, -R6.reuse ;  /* 0x00000001de087824 */ /* 0x100fe200078e0a06 */
        /* <DEDUP_REMOVED lines=20> */
[--C-:B------:R-:W-:Y:S01]  /*1a2b0*/  IMAD.IADD R12, R221, 0x1, -R6.reuse ;  /* 0x00000001dd0c7824 */ /* 0x100fe200078e0a06 */
[----:B------:R-:W-:Y:S01]  /*1a2c0*/  FSEL R191, R13, -INF , !P6 ;  /* 0xff8000000dbf7808 */ /* 0x000fe20007000000 */
[----:B------:R-:W-:Y:S01]  /*1a2d0*/  IMAD.IADD R6, R223, 0x1, -R6 ;  /* 0x00000001df067824 */ /* 0x000fe200078e0a06 */
[----:B------:R-:W-:Y:S01]  /*1a2e0*/  FSEL R196, R14, -INF , !P5 ;  /* 0xff8000000ec47808 */ /* 0x000fe20006800000 */
[--C-:B------:R-:W-:Y:S01]  /*1a2f0*/  IMAD.IADD R10, R222, 0x1, -R5.reuse ;  /* 0x00000001de0a7824 */ /* 0x100fe200078e0a05 */
        /* <DEDUP_REMOVED lines=14> */
[----:B------:R-:W-:Y:S01]  /*1a3e0*/  VIADD R4, R0, 0x10 ;  /* 0x0000001000047836 */ /* 0x000fe20000000000 */
[----:B------:R-:W-:Y:S01]  /*1a3f0*/  I2FP.F32.S32 R9, R9 ;  /* 0x0000000900097245 */ /* 0x000fe20000201400 */
[----:B------:R-:W-:Y:S01]  /*1a400*/  FFMA.FTZ R22, R8, -UR6, R22 ;  /* 0x8000000608167c23 */ /* 0x000fe20008010016 */
[----:B------:R-:W-:Y:S01]  /*1a410*/  FSEL R184, R15, -INF , !P0 ;  /* 0xff8000000fb87808 */ /* 0x000fe20004000000 */
[--C-:B------:R-:W-:Y:S01]  /*1a420*/  IMAD.IADD R8, R221, 0x1, -R5.reuse ;  /* 0x00000001dd087824 */ /* 0x100fe200078e0a05 */
[----:B------:R-:W-:Y:S01]  /*1a430*/  ISETP.GT.AND P0, PT, R2, R4, PT ;  /* 0x000000040200720c */ /* 0x000fe20003f04270 */
[----:B------:R-:W-:Y:S01]  /*1a440*/  FFMA.FTZ R20, R11, -UR6, R20 ;  /* 0x800000060b147c23 */ /* 0x000fe20008010014 */
[----:B------:R-:W-:Y:S01]  /*1a450*/  IABS R6, R6 ;  /* 0x0000000600067213 */ /* 0x000fe20000000000 */
[----:B------:R-:W-:Y:S01]  /*1a460*/  FFMA.FTZ R24, R7, -UR6, R24 ;  /* 0x8000000607187c23 */ /* 0x000fe20008010018 */
[----:B------:R-:W-:Y:S01]  /*1a470*/  FSEL R187, R16, -INF , !P4 ;  /* 0xff80000010bb7808 */ /* 0x000fe20006000000 */
[----:B------:R-:W-:Y:S01]  /*1a480*/  VIADD R7, R0, 0x11 ;  /* 0x0000001100077836 */ /* 0x000fe20000000000 */
[----:B------:R-:W-:Y:S01]  /*1a490*/  FSEL R20, R20, -INF , !P0 ;  /* 0xff80000014147808 */ /* 0x000fe20004000000 */
[----:B------:R-:W-:Y:S01]  /*1a4a0*/  IMAD.IADD R5, R223, 0x1, -R5 ;  /* 0x00000001df057824 */ /* 0x000fe200078e0a05 */
[----:B------:R-:W-:Y:S01]  /*1a4b0*/  I2FP.F32.S32 R6, R6 ;  /* 0x0000000600067245 */ /* 0x000fe20000201400 */
[----:B------:R-:W-:Y:S01]  /*1a4c0*/  FFMA.FTZ R21, R9, -UR6, R21 ;  /* 0x8000000609157c23 */ /* 0x000fe20008010015 */
[----:B------:R-:W-:Y:S02]  /*1a4d0*/  IABS R9, R8 ;  /* 0x0000000800097213 */ /* 0x000fe40000000000 */
[----:B------:R-:W-:Y:S01]  /*1a4e0*/  ISETP.GT.AND P0, PT, R2, R7, PT ;  /* 0x000000070200720c */ /* 0x000fe20003f04270 */
[----:B------:R-:W-:Y:S01]  /*1a4f0*/  FFMA.FTZ R26, R6, -UR6, R26 ;  /* 0x80000006061a7c23 */ /* 0x000fe2000801001a */
[----:B------:R-:W-:Y:S01]  /*1a500*/  IABS R8, R5 ;  /* 0x0000000500087213 */ /* 0x000fe20000000000 */
[----:B------:R-:W-:Y:S01]  /*1a510*/  IMAD.MOV.U32 R5, RZ, RZ, R9 ;  /* 0x000000ffff057224 */ /* 0x000fe200078e0009 */
[----:B------:R-:W-:Y:S01]  /*1a520*/  FSEL R21, R21, -INF , !P0 ;  /* 0xff80000015157808 */ /* 0x000fe20004000000 */
[----:B------:R-:W-:Y:S01]  /*1a530*/  VIADD R6, R104, 0xffffffe0 ;  /* 0xffffffe068067836 */ /* 0x000fe20000000000 */
[----:B------:R-:W-:Y:S02]  /*1a540*/  ISETP.GT.AND P0, PT, R102, R4, PT ;  /* 0x000000046600720c */ /* 0x000fe40003f04270 */
[----:B------:R-:W-:Y:S01]  /*1a550*/  I2FP.F32.S32 R5, R5 ;  /* 0x0000000500057245 */ /* 0x000fe20000201400 */
[--C-:B------:R-:W-:Y:S01]  /*1a560*/  IMAD.IADD R9, R223, 0x1, -R6.reuse ;  /* 0x00000001df097824 */ /* 0x100fe200078e0a06 */
[----:B------:R-:W-:Y:S01]  /*1a570*/  FSEL R22, R22, -INF , !P0 ;  /* 0xff80000016167808 */ /* 0x000fe20004000000 */
[--C-:B------:R-:W-:Y:S01]  /*1a580*/  IMAD.IADD R12, R224, 0x1, -R6.reuse ;  /* 0x00000001e00c7824 */ /* 0x100fe200078e0a06 */
[-C--:B------:R-:W-:Y:S01]  /*1a590*/  ISETP.GT.AND P0, PT, R102, R7.reuse, PT ;  /* 0x000000076600720c */ /* 0x080fe20003f04270 */
[----:B------:R-:W-:Y:S01]  /*1a5a0*/  FFMA.FTZ R25, R5, -UR6, R25 ;  /* 0x8000000605197c23 */ /* 0x000fe20008010019 */
[----:B------:R-:W-:Y:S01]  /*1a5b0*/  I2FP.F32.S32 R8, R8 ;  /* 0x0000000800087245 */ /* 0x000fe20000201400 */
[----:B------:R-:W-:Y:S01]  /*1a5c0*/  VIADD R5, R104, 0xffffffe1 ;  /* 0xffffffe168057836 */ /* 0x000fe20000000000 */
[----:B------:R-:W-:Y:S02]  /*1a5d0*/  FSEL R23, R23, -INF , !P0 ;  /* 0xff80000017177808 */ /* 0x000fe40004000000 */
[-C--:B------:R-:W-:Y:S01]  /*1a5e0*/  ISETP.GT.AND P0, PT, R101, R4.reuse, PT ;  /* 0x000000046500720c */ /* 0x080fe20003f04270 */
[----:B------:R-:W-:Y:S01]  /*1a5f0*/  IMAD.IADD R11, R223, 0x1, -R5 ;  /* 0x00000001df0b7824 */ /* 0x000fe200078e0a05 */
[----:B------:R-:W-:Y:S01]  /*1a600*/  ISETP.GT.AND P4, PT, R101, R7, PT ;  /* 0x000000076500720c */ /* 0x000fe20003f84270 */
[----:B------:R-:W-:Y:S01]  /*1a610*/  FFMA.FTZ R27, R8, -UR6, R27 ;  /* 0x80000006081b7c23 */ /* 0x000fe2000801001b */
[----:B------:R-:W-:Y:S02]  /*1a620*/  FSEL R190, R19, -INF , !P5 ;  /* 0xff80000013be7808 */ /* 0x000fe40006800000 */
[----:B------:R-:W-:Y:S02]  /*1a630*/  FSEL R24, R24, -INF , !P0 ;  /* 0xff80000018187808 */ /* 0x000fe40004000000 */
[----:B------:R-:W-:Y:S02]  /*1a640*/  FSEL R25, R25, -INF , !P4 ;  /* 0xff80000019197808 */ /* 0x000fe40006000000 */
[----:B------:R-:W-:Y:S02]  /*1a650*/  FSEL R188, R17, -INF , !P6 ;  /* 0xff80000011bc7808 */ /* 0x000fe40007000000 */
[----:B------:R-:W-:Y:S01]  /*1a660*/  FSEL R189, R18, -INF , !P1 ;  /* 0xff80000012bd7808 */ /* 0x000fe20004800000 */
[----:B------:R-:W-:Y:S01]  /*1a670*/  VIADD R18, R0, 0x39 ;  /* 0x0000003900127836 */ /* 0x000fe20000000000 */
[CC--:B------:R-:W-:Y:S02]  /*1a680*/  ISETP.GE.AND P5, PT, R4.reuse, R225.reuse, PT ;  /* 0x000000e10400720c */ /* 0x0c0fe40003fa6270 */
[----:B------:R-:W-:Y:S02]  /*1a690*/  ISETP.GE.AND P0, PT, R7, R225, PT ;  /* 0x000000e10700720c */ /* 0x000fe40003f06270 */
[----:B------:R-:W-:Y:S02]  /*1a6a0*/  ISETP.GE.AND P4, PT, R4, R227, PT ;  /* 0x000000e30400720c */ /* 0x000fe40003f86270 */
[C---:B------:R-:W-:Y:S02]  /*1a6b0*/  ISETP.GT.AND P6, PT, R103.reuse, R4, PT ;  /* 0x000000046700720c */ /* 0x040fe40003fc4270 */
[----:B------:R-:W-:Y:S02]  /*1a6c0*/  ISETP.GT.AND P1, PT, R103, R7, PT ;  /* 0x000000076700720c */ /* 0x000fe40003f24270 */
[----:B------:R-:W-:Y:S01]  /*1a6d0*/  FSEL R247, R20, -INF , !P5 ;  /* 0xff80000014f77808 */ /* 0x000fe20006800000 */
[----:B------:R-:W-:Y:S01]  /*1a6e0*/  VIADD R20, R104, 0x1 ;  /* 0x0000000168147836 */ /* 0x000fe20000000000 */
[----:B------:R-:W-:Y:S02]  /*1a6f0*/  FSEL R249, R21, -INF , !P0 ;  /* 0xff80000015f97808 */ /* 0x000fe40004000000 */
[----:B------:R-:W-:Y:S02]  /*1a700*/  FSEL R183, R22, -INF , !P4 ;  /* 0xff80000016b77808 */ /* 0x000fe40006000000 */
[----:B------:R-:W-:Y:S02]  /*1a710*/  FSEL R26, R26, -INF , !P6 ;  /* 0xff8000001a1a7808 */ /* 0x000fe40007000000 */
[----:B------:R-:W-:Y:S02]  /*1a720*/  FSEL R27, R27, -INF , !P1 ;  /* 0xff8000001b1b7808 */ /* 0x000fe40004800000 */
[C---:B------:R-:W-:Y:S02]  /*1a730*/  ISETP.GE.AND P5, PT, R7.reuse, R227, PT ;  /* 0x000000e30700720c */ /* 0x040fe40003fa6270 */
[C---:B------:R-:W-:Y:S02]  /*1a740*/  ISETP.GE.AND P0, PT, R7.reuse, R226, PT ;  /* 0x000000e20700720c */ /* 0x040fe40003f06270 */
[----:B------:R-:W-:Y:S01]  /*1a750*/  ISETP.GE.AND P4, PT, R7, R228, PT ;  /* 0x000000e40700720c */ /* 0x000fe20003f86270 */
[C-C-:B------:R-:W-:Y:S01]  /*1a760*/  IMAD.IADD R7, R221.reuse, 0x1, -R6.reuse ;  /* 0x00000001dd077824 */ /* 0x140fe200078e0a06 */
[----:B------:R-:W-:Y:S01]  /*1a770*/  ISETP.GE.AND P6, PT, R4, R226, PT ;  /* 0x000000e20400720c */ /* 0x000fe20003fc6270 */
        /* <DEDUP_REMOVED lines=18> */
[----:B------:R-:W-:Y:S01]  /*1a8a0*/  IABS R6, R6 ;  /* 0x0000000600067213 */ /* 0x000fe20000000000 */
[----:B------:R-:W-:Y:S01]  /*1a8b0*/  VIADD R4, R0, 0x18 ;  /* 0x0000001800047836 */ /* 0x000fe20000000000 */
[----:B------:R-:W-:Y:S01]  /*1a8c0*/  FSEL R182, R24, -INF , !P6 ;  /* 0xff80000018b67808 */ /* 0x000fe20007000000 */
[----:B------:R-:W-:Y:S01]  /*1a8d0*/  FFMA.FTZ R31, R7, -UR6, R31 ;  /* 0x80000006071f7c23 */ /* 0x000fe2000801001f */
[----:B------:R-:W-:Y:S01]  /*1a8e0*/  I2FP.F32.S32 R6, R6 ;  /* 0x0000000600067245 */ /* 0x000fe20000201400 */
[--C-:B------:R-:W-:Y:S01]  /*1a8f0*/  IMAD.IADD R8, R224, 0x1, -R5.reuse ;  /* 0x00000001e0087824 */ /* 0x100fe200078e0a05 */
[----:B------:R-:W-:Y:S01]  /*1a900*/  ISETP.GT.AND P5, PT, R101, R4, PT ;  /* 0x000000046500720c */ /* 0x000fe20003fa4270 */
[----:B------:R-:W-:Y:S01]  /*1a910*/  VIADD R7, R0, 0x19 ;  /* 0x0000001900077836 */ /* 0x000fe20000000000 */
[----:B------:R-:W-:Y:S01]  /*1a920*/  FSEL R181, R25, -INF , !P0 ;  /* 0xff80000019b57808 */ /* 0x000fe20004000000 */
[----:B------:R-:W-:Y:S01]  /*1a930*/  IMAD.IADD R5, R222, 0x1, -R5 ;  /* 0x00000001de057824 */ /* 0x000fe200078e0a05 */
[----:B------:R-:W-:Y:S01]  /*1a940*/  IABS R9, R8 ;  /* 0x0000000800097213 */ /* 0x000fe20000000000 */
[----:B------:R-:W-:Y:S01]  /*1a950*/  FFMA.FTZ R34, R6, -UR6, R34 ;  /* 0x8000000606227c23 */ /* 0x000fe20008010022 */
[----:B------:R-:W-:Y:S01]  /*1a960*/  FSEL R28, R28, -INF , !P5 ;  /* 0xff8000001c1c7808 */ /* 0x000fe20006800000 */
[----:B------:R-:W-:Y:S01]  /*1a970*/  VIADD R6, R104, 0xffffffe8 ;  /* 0xffffffe868067836 */ /* 0x000fe20000000000 */
[----:B------:R-:W-:Y:S02]  /*1a980*/  ISETP.GT.AND P5, PT, R101, R7, PT ;  /* 0x000000076500720c */ /* 0x000fe40003fa4270 */
[----:B------:R-:W-:Y:S01]  /*1a990*/  IABS R8, R5 ;  /* 0x0000000500087213 */ /* 0x000fe20000000000 */
[--C-:B------:R-:W-:Y:S01]  /*1a9a0*/  IMAD.IADD R10, R222, 0x1, -R6.reuse ;  /* 0x00000001de0a7824 */ /* 0x100fe200078e0a06 */
[----:B------:R-:W-:Y:S01]  /*1a9b0*/  FSEL R29, R29, -INF , !P5 ;  /* 0xff8000001d1d7808 */ /* 0x000fe20006800000 */
[----:B------:R-:W-:Y:S01]  /*1a9c0*/  IMAD.MOV.U32 R5, RZ, RZ, R9 ;  /* 0x000000ffff057224 */ /* 0x000fe200078e0009 */
[CC--:B------:R-:W-:Y:S02]  /*1a9d0*/  ISETP.GT.AND P5, PT, R103.reuse, R4.reuse, PT ;  /* 0x000000046700720c */ /* 0x0c0fe40003fa4270 */
[----:B------:R-:W-:Y:S02]  /*1a9e0*/  ISETP.GT.AND P6, PT, R2, R7, PT ;  /* 0x000000070200720c */ /* 0x000fe40003fc4270 */
[----:B------:R-:W-:Y:S02]  /*1a9f0*/  I2FP.F32.S32 R5, R5 ;  /* 0x0000000500057245 */ /* 0x000fe40000201400 */
[----:B------:R-:W-:Y:S02]  /*1aa00*/  FSEL R30, R30, -INF , !P5 ;  /* 0xff8000001e1e7808 */ /* 0x000fe40006800000 */
[----:B------:R-:W-:Y:S01]  /*1aa10*/  ISETP.GT.AND P5, PT, R103, R7, PT ;  /* 0x000000076700720c */ /* 0x000fe20003fa4270 */
[----:B------:R-:W-:Y:S01]  /*1aa20*/  FFMA.FTZ R33, R5, -UR6, R33 ;  /* 0x8000000605217c23 */ /* 0x000fe20008010021 */
[-C--:B------:R-:W-:Y:S01]  /*1aa30*/  ISETP.GT.AND P0, PT, R102, R4.reuse, PT ;  /* 0x000000046600720c */ /* 0x080fe20003f04270 */
[----:B------:R-:W-:Y:S01]  /*1aa40*/  VIADD R5, R104, 0xffffffe9 ;  /* 0xffffffe968057836 */ /* 0x000fe20000000000 */
[----:B------:R-:W-:Y:S02]  /*1aa50*/  FSEL R31, R31, -INF , !P5 ;  /* 0xff8000001f1f7808 */ /* 0x000fe40006800000 */
[----:B------:R-:W-:Y:S01]  /*1aa60*/  ISETP.GT.AND P5, PT, R2, R4, PT ;  /* 0x000000040200720c */ /* 0x000fe20003fa4270 */
[--C-:B------:R-:W-:Y:S01]  /*1aa70*/  IMAD.IADD R12, R222, 0x1, -R5.reuse ;  /* 0x00000001de0c7824 */ /* 0x100fe200078e0a05 */
[----:B------:R-:W-:Y:S01]  /*1aa80*/  FSEL R242, R27, -INF , !P4 ;  /* 0xff8000001bf27808 */ /* 0x000fe20006000000 */
[----:B------:R-:W-:Y:S01]  /*1aa90*/  VIADD R27, R244, 0xdaa66d2b ;  /* 0xdaa66d2bf41b7836 */ /* 0x000fe20000000000 */
[----:B------:R-:W-:Y:S02]  /*1aaa0*/  FSEL R32, R32, -INF , !P5 ;  /* 0xff80000020207808 */ /* 0x000fe40006800000 */
[----:B------:R-:W-:Y:S02]  /*1aab0*/  FSEL R33, R33, -INF , !P6 ;  /* 0xff80000021217808 */ /* 0x000fe40007000000 */
[----:B------:R-:W-:Y:S02]  /*1aac0*/  FSEL R34, R34, -INF , !P0 ;  /* 0xff80000022227808 */ /* 0x000fe40004000000 */
[C---:B------:R-:W-:Y:S02]  /*1aad0*/  ISETP.GE.AND P4, PT, R4.reuse, R226, PT ;  /* 0x000000e20400720c */ /* 0x040fe40003f86270 */
[C---:B------:R-:W-:Y:S02]  /*1aae0*/  ISETP.GE.AND P5, PT, R4.reuse, R228, PT ;  /* 0x000000e40400720c */ /* 0x040fe40003fa6270 */
[C---:B------:R-:W-:Y:S02]  /*1aaf0*/  ISETP.GE.AND P6, PT, R4.reuse, R225, PT ;  /* 0x000000e10400720c */ /* 0x040fe40003fc6270 */
[----:B------:R-:W-:Y:S01]  /*1ab00*/  ISETP.GE.AND P0, PT, R4, R227, PT ;  /* 0x000000e30400720c */ /* 0x000fe20003f06270 */
[----:B------:R-:W-:Y:S01]  /*1ab10*/  IMAD.IADD R4, R224, 0x1, -R5 ;  /* 0x00000001e0047824 */ /* 0x000fe200078e0a05 */
[----:B------:R-:W-:Y:S02]  /*1ab20*/  I2FP.F32.S32 R8, R8 ;  /* 0x0000000800087245 */ /* 0x000fe40000201400 */
[----:B------:R-:W-:Y:S01]  /*1ab30*/  FSEL R243, R26, -INF , !P1 ;  /* 0xff8000001af37808 */ /* 0x000fe20004800000 */
[----:B------:R-:W-:Y:S01]  /*1ab40*/  VIADD R26, R245, 0xed9eba14 ;  /* 0xed9eba14f51a7836 */ /* 0x000fe20000000000 */
        /* <DEDUP_REMOVED lines=9> */
[----:B------:R-:W-:Y:S01]  /*1abe0*/  IABS R8, R12 ;  /* 0x0000000c00087213 */ /* 0x000fe20000000000 */
[----:B------:R-:W-:Y:S01]  /*1abf0*/  VIADD R4, R0, 0x20 ;  /* 0x0000002000047836 */ /* 0x000fe20000000000 */
[----:B------:R-:W-:Y:S02]  /*1ac00*/  I2FP.F32.S32 R9, R9 ;  /* 0x0000000900097245 */ /* 0x000fe40000201400 */
[----:B------:R-:W-:Y:S02]  /*1ac10*/  ISETP.GE.AND P1, PT, R7, R226, PT ;  /* 0x000000e20700720c */ /* 0x000fe40003f26270 */
[----:B------:R-:W-:Y:S01]  /*1ac20*/  FSEL R180, R28, -INF , !P4 ;  /* 0xff8000001cb47808 */ /* 0x000fe20006000000 */
[----:B------:R-:W-:Y:S01]  /*1ac30*/  FFMA.FTZ R37, R9, -UR6, R37 ;  /* 0x8000000609257c23 */ /* 0x000fe20008010025 */
[----:B------:R-:W-:Y:S01]  /*1ac40*/  I2FP.F32.S32 R11, R11 ;  /* 0x0000000b000b7245 */ /* 0x000fe20000201400 */
[----:B------:R-:W-:Y:S01]  /*1ac50*/  IMAD.IADD R9, R221, 0x1, -R6 ;  /* 0x00000001dd097824 */ /* 0x000fe200078e0a06 */
[----:B------:R-:W-:Y:S01]  /*1ac60*/  ISETP.GE.AND P4, PT, R7, R228, PT ;  /* 0x000000e40700720c */ /* 0x000fe20003f86270 */
[----:B------:R-:W-:Y:S01]  /*1ac70*/  VIADD R28, R244, 0x78dde6e4 ;  /* 0x78dde6e4f41c7836 */ /* 0x000fe20000000000 */
[----:B------:R-:W-:Y:S01]  /*1ac80*/  I2FP.F32.S32 R8, R8 ;  /* 0x0000000800087245 */ /* 0x000fe20000201400 */
[----:B------:R-:W-:Y:S01]  /*1ac90*/  FFMA.FTZ R36, R11, -UR6, R36 ;  /* 0x800000060b247c23 */ /* 0x000fe20008010024 */
[----:B------:R-:W-:Y:S01]  /*1aca0*/  FSEL R178, R29, -INF , !P1 ;  /* 0xff8000001db27808 */ /* 0x000fe20004800000 */
[----:B------:R-:W-:Y:S01]  /*1acb0*/  VIADD R29, R245, 0x76cf5d0a ;  /* 0x76cf5d0af51d7836 */ /* 0x000fe20000000000 */
[----:B------:R-:W-:Y:S01]  /*1acc0*/  FSEL R240, R30, -INF , !P5 ;  /* 0xff8000001ef07808 */ /* 0x000fe20006800000 */
[----:B------:R-:W-:Y:S01]  /*1acd0*/  FFMA.FTZ R39, R8, -UR6, R39 ;  /* 0x8000000608277c23 */ /* 0x000fe20008010027 */
[----:B------:R-:W-:Y:S01]  /*1ace0*/  ISETP.GE.AND P1, PT, R7, R225, PT ;  /* 0x000000e10700720c */ /* 0x000fe20003f26270 */
[----:B------:R-:W-:Y:S01]  /*1acf0*/  IMAD.IADD R8, R223, 0x1, -R6 ;  /* 0x00000001df087824 */ /* 0x000fe200078e0a06 */
[----:B------:R-:W-:Y:S01]  /*1ad00*/  ISETP.GE.AND P5, PT, R7, R227, PT ;  /* 0x000000e30700720c */ /* 0x000fe20003fa6270 */
[--C-:B------:R-:W-:Y:S01]  /*1ad10*/  IMAD.IADD R6, R221, 0x1, -R5.reuse ;  /* 0x00000001dd067824 */ /* 0x100fe200078e0a05 */
[----:B------:R-:W-:Y:S01]  /*1ad20*/  FSEL R238, R31, -INF , !P4 ;  /* 0xff8000001fee7808 */ /* 0x000fe20006000000 */
[----:B------:R-:W-:Y:S01]  /*1ad30*/  IMAD.IADD R5, R223, 0x1, -R5 ;  /* 0x00000001df057824 */ /* 0x000fe200078e0a05 */
[----:B------:R-:W-:Y:S01]  /*1ad40*/  ISETP.GT.AND P4, PT, R2, R4, PT ;  /* 0x000000040200720c */ /* 0x000fe20003f84270 */
[----:B------:R-:W-:Y:S01]  /*1ad50*/  VIADD R7, R0, 0x21 ;  /* 0x0000002100077836 */ /* 0x000fe20000000000 */
[----:B------:R-:W-:Y:S01]  /*1ad60*/  IABS R10, R9 ;  /* 0x00000009000a7213 */ /* 0x000fe20000000000 */
[C---:B------:R-:W-:Y:S01]  /*1ad70*/  VIADD R30, R245.reuse, 0x32370b8f ;  /* 0x32370b8ff51e7836 */ /* 0x040fe20000000000 */
[----:B------:R-:W-:Y:S01]  /*1ad80*/  FSEL R36, R36, -INF , !P4 ;  /* 0xff80000024247808 */ /* 0x000fe20006000000 */
[----:B------:R-:W-:Y:S01]  /*1ad90*/  VIADD R31, R245, 0x646e171e ;  /* 0x646e171ef51f7836 */ /* 0x000fe20000000000 */
[-C--:B------:R-:W-:Y:S02]  /*1ada0*/  ISETP.GT.AND P4, PT, R2, R7.reuse, PT ;  /* 0x000000070200720c */ /* 0x080fe40003f84270 */
[----:B------:R-:W-:Y:S01]  /*1adb0*/  IABS R9, R8 ;  /* 0x0000000800097213 */ /* 0x000fe20000000000 */
[----:B------:R-:W-:Y:S01]  /*1adc0*/  IMAD.MOV.U32 R8, RZ, RZ, R10 ;  /* 0x000000ffff087224 */ /* 0x000fe200078e000a */
[----:B------:R-:W-:Y:S02]  /*1add0*/  FSEL R37, R37, -INF , !P4 ;  /* 0xff80000025257808 */ /* 0x000fe40006000000 */
[----:B------:R-:W-:Y:S02]  /*1ade0*/  IABS R6, R6 ;  /* 0x0000000600067213 */ /* 0x000fe40000000000 */
[----:B------:R-:W-:Y:S02]  /*1adf0*/  ISETP.GT.AND P4, PT, R102, R4, PT ;  /* 0x000000046600720c */ /* 0x000fe40003f84270 */
[----:B------:R-:W-:Y:S02]  /*1ae00*/  I2FP.F32.S32 R8, R8 ;  /* 0x0000000800087245 */ /* 0x000fe40000201400 */
[----:B------:R-:W-:Y:S02]  /*1ae10*/  I2FP.F32.S32 R6, R6 ;  /* 0x0000000600067245 */ /* 0x000fe40000201400 */
[----:B------:R-:W-:Y:S01]  /*1ae20*/  FSEL R38, R38, -INF , !P4 ;  /* 0xff80000026267808 */ /* 0x000fe20006000000 */
[----:B------:R-:W-:Y:S01]  /*1ae30*/  FFMA.FTZ R40, R8, -UR6, R40 ;  /* 0x8000000608287c23 */ /* 0x000fe20008010028 */
[----:B------:R-:W-:Y:S01]  /*1ae40*/  ISETP.GT.AND P4, PT, R102, R7, PT ;  /* 0x000000076600720c */ /* 0x000fe20003f84270 */
[----:B------:R-:W-:Y:S01]  /*1ae50*/  FFMA.FTZ R41, R6, -UR6, R41 ;  /* 0x8000000606297c23 */ /* 0x000fe20008010029 */
[----:B------:R-:W-:Y:S01]  /*1ae60*/  IABS R5, R5 ;  /* 0x0000000500057213 */ /* 0x000fe20000000000 */
[----:B------:R-:W-:Y:S01]  /*1ae70*/  VIADD R6, R104, 0xfffffff1 ;  /* 0xfffffff168067836 */ /* 0x000fe20000000000 */
[----:B------:R-:W-:Y:S02]  /*1ae80*/  FSEL R39, R39, -INF , !P4 ;  /* 0xff80000027277808 */ /* 0x000fe40006000000 */
[----:B------:R-:W-:Y:S01]  /*1ae90*/  FSEL R235, R32, -INF , !P6 ;  /* 0xff80000020eb7808 */ /* 0x000fe20007000000 */
[----:B------:R-:W-:Y:S01]  /*1aea0*/  IMAD.IADD R11, R224, 0x1, -R6 ;  /* 0x00000001e00b7824 */ /* 0x000fe200078e0a06 */
[CC--:B------:R-:W-:Y:S02]  /*1aeb0*/  ISETP.GT.AND P4, PT, R101.reuse, R4.reuse, PT ;  /* 0x000000046500720c */ /* 0x0c0fe40003f84270 */
[----:B------:R-:W-:Y:S02]  /*1aec0*/  ISETP.GT.AND P6, PT, R101, R7, PT ;  /* 0x000000076500720c */ /* 0x000fe40003fc4270 */
[----:B------:R-:W-:Y:S02]  /*1aed0*/  I2FP.F32.S32 R5, R5 ;  /* 0x0000000500057245 */ /* 0x000fe40000201400 */
[----:B------:R-:W-:Y:S02]  /*1aee0*/  I2FP.F32.S32 R8, R9 ;  /* 0x0000000900087245 */ /* 0x000fe40000201400 */
[----:B------:R-:W-:Y:S01]  /*1aef0*/  FSEL R236, R33, -INF , !P1 ;  /* 0xff80000021ec7808 */ /* 0x000fe20004800000 */
[----:B------:R-:W-:Y:S01]  /*1af00*/  FFMA.FTZ R43, R5, -UR6, R43 ;  /* 0x80000006052b7c23 */ /* 0x000fe2000801002b */
[----:B------:R-:W-:Y:S01]  /*1af10*/  FSEL R234, R34, -INF , !P0 ;  /* 0xff80000022ea7808 */ /* 0x000fe20004000000 */
[----:B------:R-:W4:Y:S01]  /*1af20*/  LDL R33, [R1+0x24] ;  /* 0x0000240001217983 */ /* 0x000f220000100800 */
[----:B------:R-:W-:Y:S01]  /*1af30*/  FSEL R233, R35, -INF , !P5 ;  /* 0xff80000023e97808 */ /* 0x000fe20006800000 */
[----:B------:R-:W-:Y:S01]  /*1af40*/  FFMA.FTZ R42, R8, -UR6, R42 ;  /* 0x80000006082a7c23 */ /* 0x000fe2000801002a */
[----:B------:R-:W-:Y:S01]  /*1af50*/  FSEL R40, R40, -INF , !P4 ;  /* 0xff80000028287808 */ /* 0x000fe20006000000 */
[----:B------:R-:W3:Y:S01]  /*1af60*/  LDL R34, [R1+0x20] ;  /* 0x0000200001227983 */ /* 0x000ee20000100800 */
[----:B------:R-:W-:Y:S01]  /*1af70*/  FSEL R41, R41, -INF , !P6 ;  /* 0xff80000029297808 */ /* 0x000fe20007000000 */
[----:B------:R-:W-:Y:S01]  /*1af80*/  VIADD R5, R104, 0xfffffff0 ;  /* 0xfffffff068057836 */ /* 0x000fe20000000000 */
[----:B------:R-:W-:Y:S02]  /*1af90*/  ISETP.GT.AND P1, PT, R103, R4, PT ;  /* 0x000000046700720c */ /* 0x000fe40003f24270 */
[C---:B------:R-:W-:Y:S01]  /*1afa0*/  ISETP.GE.AND P0, PT, R4.reuse, R225, PT ;  /* 0x000000e10400720c */ /* 0x040fe20003f06270 */
[--C-:B------:R-:W-:Y:S01]  /*1afb0*/  IMAD.IADD R9, R221, 0x1, -R5.reuse ;  /* 0x00000001dd097824 */ /* 0x100fe200078e0a05 */
[C---:B------:R-:W-:Y:S01]  /*1afc0*/  ISETP.GE.AND P5, PT, R4.reuse, R227, PT ;  /* 0x000000e30400720c */ /* 0x040fe20003fa6270 */
[----:B------:R-:W-:Y:S01]  /*1afd0*/  IMAD.IADD R8, R223, 0x1, -R5 ;  /* 0x00000001df087824 */ /* 0x000fe200078e0a05 */
        /* <DEDUP_REMOVED lines=8> */
[----:B------:R-:W-:Y:S02]  /*1b060*/  IABS R8, R8 ;  /* 0x0000000800087213 */ /* 0x000fe40000000000 */
[----:B------:R-:W-:Y:S01]  /*1b070*/  FSEL R43, R43, -INF , !P1 ;  /* 0xff8000002b2b7808 */ /* 0x000fe20004800000 */
[----:B------:R-:W-:Y:S01]  /*1b080*/  FFMA.FTZ R45, R4, -UR6, R45 ;  /* 0x80000006042d7c23 */ /* 0x000fe2000801002d */
[C---:B------:R-:W-:Y:S01]  /*1b090*/  ISETP.GE.AND P1, PT, R7.reuse, R225, PT ;  /* 0x000000e10700720c */ /* 0x040fe20003f26270 */
[----:B------:R-:W-:Y:S01]  /*1b0a0*/  VIADD R4, R0, 0x28 ;  /* 0x0000002800047836 */ /* 0x000fe20000000000 */
[----:B------:R-:W-:Y:S02]  /*1b0b0*/  FSEL R231, R36, -INF , !P0 ;  /* 0xff80000024e77808 */ /* 0x000fe40004000000 */
[----:B------:R-:W-:Y:S01]  /*1b0c0*/  I2FP.F32.S32 R9, R9 ;  /* 0x0000000900097245 */ /* 0x000fe20000201400 */
[----:B------:R-:W4:Y:S01]  /*1b0d0*/  LDL R36, [R1+0x2c] ;  /* 0x00002c0001247983 */ /* 0x000f220000100800 */
[----:B------:R-:W-:Y:S02]  /*1b0e0*/  I2FP.F32.S32 R8, R8 ;  /* 0x0000000800087245 */ /* 0x000fe40000201400 */
[----:B------:R-:W-:Y:S01]  /*1b0f0*/  ISETP.GE.AND P0, PT, R7, R227, PT ;  /* 0x000000e30700720c */ /* 0x000fe20003f06270 */
[----:B------:R-:W-:Y:S01]  /*1b100*/  STL [R1+0x94], R221 ;  /* 0x000094dd01007387 */ /* 0x000fe20000100800 */
[----:B------:R-:W-:Y:S01]  /*1b110*/  FSEL R230, R37, -INF , !P1 ;  /* 0xff80000025e67808 */ /* 0x000fe20004800000 */
[----:B------:R-:W-:Y:S01]  /*1b120*/  IMAD.MOV.U32 R37, RZ, RZ, R183 ;  /* 0x000000ffff257224 */ /* 0x000fe200078e00b7 */
[----:B------:R-:W-:Y:S01]  /*1b130*/  FSEL R219, R38, -INF , !P5 ;  /* 0xff80000026db7808 */ /* 0x000fe20006800000 */
[----:B------:R-:W-:Y:S01]  /*1b140*/  STL [R1+0x98], R223 ;  /* 0x000098df01007387 */ /* 0x000fe20000100800 */
[C---:B------:R-:W-:Y:S01]  /*1b150*/  ISETP.GE.AND P1, PT, R7.reuse, R226, PT ;  /* 0x000000e20700720c */ /* 0x040fe20003f26270 */
[----:B------:R-:W-:Y:S01]  /*1b160*/  FFMA.FTZ R46, R8, -UR6, R46 ;  /* 0x80000006082e7c23 */ /* 0x000fe2000801002e */
[----:B------:R-:W-:Y:S01]  /*1b170*/  ISETP.GE.AND P5, PT, R7, R228, PT ;  /* 0x000000e40700720c */ /* 0x000fe20003fa6270 */
[----:B------:R-:W4:Y:S01]  /*1b180*/  LDL R203, [R1+0x28] ;  /* 0x0000280001cb7983 */ /* 0x000f220000100800 */
[----:B--2---:R-:W-:Y:S01]  /*1b190*/  FSEL R213, R39, -INF , !P0 ;  /* 0xff80000027d57808 */ /* 0x004fe20004000000 */
[----:B------:R-:W-:Y:S01]  /*1b1a0*/  FFMA.FTZ R44, R9, -UR6, R44 ;  /* 0x80000006092c7c23 */ /* 0x000fe2000801002c */
[----:B------:R-:W-:Y:S01]  /*1b1b0*/  ISETP.GT.AND P0, PT, R101, R4, PT ;  /* 0x000000046500720c */ /* 0x000fe20003f04270 */
[--C-:B------:R-:W-:Y:S01]  /*1b1c0*/  IMAD.IADD R7, R223, 0x1, -R6.reuse ;  /* 0x00000001df077824 */ /* 0x100fe200078e0a06 */
[----:B------:R-:W-:Y:S01]  /*1b1d0*/  FSEL R40, R40, -INF , !P4 ;  /* 0xff80000028287808 */ /* 0x000fe20006000000 */
[----:B------:R-:W-:Y:S01]  /*1b1e0*/  VIADD R8, R0, 0x29 ;  /* 0x0000002900087836 */ /* 0x000fe20000000000 */
[----:B------:R-:W-:Y:S01]  /*1b1f0*/  FSEL R44, R44, -INF , !P0 ;  /* 0xff8000002c2c7808 */ /* 0x000fe20004000000 */
[--C-:B------:R-:W-:Y:S01]  /*1b200*/  IMAD.IADD R9, R224, 0x1, -R5.reuse ;  /* 0x00000001e0097824 */ /* 0x100fe200078e0a05 */
[----:B------:R-:W-:Y:S01]  /*1b210*/  IABS R10, R7 ;  /* 0x00000007000a7213 */ /* 0x000fe20000000000 */
[----:B------:R-:W-:Y:S01]  /*1b220*/  VIADD R39, R244, 0x1715609d ;  /* 0x1715609df4277836 */ /* 0x000fe20000000000 */
[----:B------:R-:W-:Y:S01]  /*1b230*/  ISETP.GT.AND P0, PT, R101, R8, PT ;  /* 0x000000086500720c */ /* 0x000fe20003f04270 */
[C---:B------:R-:W-:Y:S01]  /*1b240*/  IMAD.IADD R5, R222.reuse, 0x1, -R5 ;  /* 0x00000001de057824 */ /* 0x040fe200078e0a05 */
[----:B------:R-:W-:Y:S01]  /*1b250*/  IABS R9, R9 ;  /* 0x0000000900097213 */ /* 0x000fe20000000000 */
[----:B------:R-:W-:Y:S01]  /*1b260*/  IMAD.IADD R6, R222, 0x1, -R6 ;  /* 0x00000001de067824 */ /* 0x000fe200078e0a06 */
[----:B------:R-:W-:Y:S02]  /*1b270*/  I2FP.F32.S32 R10, R10 ;  /* 0x0000000a000a7245 */ /* 0x000fe40000201400 */
[----:B------:R-:W-:Y:S02]  /*1b280*/  FSEL R45, R45, -INF , !P0 ;  /* 0xff8000002d2d7808 */ /* 0x000fe40004000000 */
[----:B------:R-:W-:Y:S01]  /*1b290*/  IABS R7, R11 ;  /* 0x0000000b00077213 */ /* 0x000fe20000000000 */
[----:B------:R-:W-:Y:S01]  /*1b2a0*/  FFMA.FTZ R47, R10, -UR6, R47 ;  /* 0x800000060a2f7c23 */ /* 0x000fe2000801002f */
        /* <DEDUP_REMOVED lines=8> */
[C---:B------:R-:W-:Y:S01]  /*1b330*/  VIADD R7, R104.reuse, 0xfffffff8 ;  /* 0xfffffff868077836 */ /* 0x040fe20000000000 */
[----:B------:R-:W-:Y:S01]  /*1b340*/  FSEL R47, R47, -INF , !P0 ;  /* 0xff8000002f2f7808 */ /* 0x000fe20004000000 */
[----:B------:R-:W-:Y:S01]  /*1b350*/  VIADD R5, R104, 0xfffffff9 ;  /* 0xfffffff968057836 */ /* 0x000fe20000000000 */
[----:B------:R-:W-:Y:S01]  /*1b360*/  ISETP.GT.AND P0, PT, R2, R4, PT ;  /* 0x000000040200720c */ /* 0x000fe20003f04270 */
[----:B------:R-:W-:Y:S01]  /*1b370*/  IMAD.IADD R11, R222, 0x1, -R7 ;  /* 0x00000001de0b7824 */ /* 0x000fe200078e0a07 */
[----:B------:R-:W-:Y:S01]  /*1b380*/  ISETP.GT.AND P4, PT, R2, R8, PT ;  /* 0x000000080200720c */ /* 0x000fe20003f84270 */
[--C-:B------:R-:W-:Y:S01]  /*1b390*/  IMAD.IADD R12, R222, 0x1, -R5.reuse ;  /* 0x00000001de0c7824 */ /* 0x100fe200078e0a05 */
[----:B------:R-:W-:Y:S02]  /*1b3a0*/  I2FP.F32.S32 R9, R9 ;  /* 0x0000000900097245 */ /* 0x000fe40000201400 */
[----:B------:R-:W-:Y:S02]  /*1b3b0*/  FSEL R41, R41, -INF , !P1 ;  /* 0xff80000029297808 */ /* 0x000fe40004800000 */
[----:B------:R-:W-:Y:S01]  /*1b3c0*/  FSEL R246, R42, -INF , !P6 ;  /* 0xff8000002af67808 */ /* 0x000fe20007000000 */
[----:B------:R-:W-:Y:S01]  /*1b3d0*/  FFMA.FTZ R50, R9, -UR6, R50 ;  /* 0x8000000609327c23 */ /* 0x000fe20008010032 */
[----:B------:R-:W-:Y:S01]  /*1b3e0*/  FSEL R210, R43, -INF , !P5 ;  /* 0xff8000002bd27808 */ /* 0x000fe20006800000 */
[----:B------:R-:W-:Y:S01]  /*1b3f0*/  IMAD.IADD R9, R224, 0x1, -R5 ;  /* 0x00000001e0097824 */ /* 0x000fe200078e0a05 */
[----:B------:R-:W-:Y:S01]  /*1b400*/  FSEL R48, R48, -INF , !P0 ;  /* 0xff80000030307808 */ /* 0x000fe20004000000 */
[----:B------:R-:W2:Y:S01]  /*1b410*/  LDL.64 R42, [R1+0x68] ;  /* 0x00006800012a7983 */ /* 0x000ea20000100a00 */
[----:B------:R-:W-:Y:S02]  /*1b420*/  FSEL R49, R49, -INF , !P4 ;  /* 0xff80000031317808 */ /* 0x000fe40006000000 */
[----:B------:R-:W-:Y:S02]  /*1b430*/  ISETP.GT.AND P1, PT, R102, R4, PT ;  /* 0x000000046600720c */ /* 0x000fe40003f24270 */
[C---:B------:R-:W-:Y:S02]  /*1b440*/  ISETP.GE.AND P6, PT, R4.reuse, R226, PT ;  /* 0x000000e20400720c */ /* 0x040fe40003fc6270 */
[C---:B------:R-:W-:Y:S02]  /*1b450*/  ISETP.GE.AND P5, PT, R4.reuse, R228, PT ;  /* 0x000000e40400720c */ /* 0x040fe40003fa6270 */
[C---:B------:R-:W-:Y:S02]  /*1b460*/  ISETP.GE.AND P0, PT, R4.reuse, R225, PT ;  /* 0x000000e10400720c */ /* 0x040fe40003f06270 */
[----:B------:R-:W-:Y:S01]  /*1b470*/  ISETP.GE.AND P4, PT, R4, R227, PT ;  /* 0x000000e30400720c */ /* 0x000fe20003f86270 */
[----:B------:R-:W-:Y:S01]  /*1b480*/  IMAD.IADD R4, R224, 0x1, -R7 ;  /* 0x00000001e0047824 */ /* 0x000fe200078e0a07 */
[----:B------:R-:W-:Y:S02]  /*1b490*/  IABS R6, R6 ;  /* 0x0000000600067213 */ /* 0x000fe40000000000 */
[----:B------:R-:W-:Y:S02]  /*1b4a0*/  IABS R10, R9 ;  /* 0x00000009000a7213 */ /* 0x000fe40000000000 */
[----:B------:R-:W-:Y:S02]  /*1b4b0*/  IABS R4, R4 ;  /* 0x0000000400047213 */ /* 0x000fe40000000000 */
[----:B------:R-:W-:Y:S01]  /*1b4c0*/  IABS R9, R11 ;  /* 0x0000000b00097213 */ /* 0x000fe20000000000 */
[----:B------:R-:W-:Y:S01]  /*1b4d0*/  IMAD.MOV.U32 R11, RZ, RZ, R6 ;  /* 0x000000ffff0b7224 */ /* 0x000fe200078e0006 */
        /* <DEDUP_REMOVED lines=8> */
[----:B------:R-:W-:Y:S01]  /*1b560*/  ISETP.GE.AND P6, PT, R8, R228, PT ;  /* 0x000000e40800720c */ /* 0x000fe20003fc6270 */
[----:B------:R-:W-:Y:S01]  /*1b570*/  FFMA.FTZ R52, R11, -UR6, R52 ;  /* 0x800000060b347c23 */ /* 0x000fe20008010034 */
[----:B------:R-:W-:Y:S01]  /*1b580*/  I2FP.F32.S32 R6, R6 ;  /* 0x0000000600067245 */ /* 0x000fe20000201400 */
[----:B------:R-:W-:Y:S01]  /*1b590*/  FFMA.FTZ R55, R4, -UR6, R55 ;  /* 0x8000000604377c23 */ /* 0x000fe20008010037 */
[----:B------:R-:W-:Y:S01]  /*1b5a0*/  FSEL R204, R46, -INF , !P5 ;  /* 0xff8000002ecc7808 */ /* 0x000fe20006800000 */
[----:B------:R-:W-:Y:S01]  /*1b5b0*/  VIADD R4, R0, 0x30 ;  /* 0x0000003000047836 */ /* 0x000fe20000000000 */
[----:B------:R-:W-:Y:S01]  /*1b5c0*/  FSEL R207, R47, -INF , !P6 ;  /* 0xff8000002fcf7808 */ /* 0x000fe20007000000 */
[----:B------:R-:W-:Y:S01]  /*1b5d0*/  FFMA.FTZ R54, R6, -UR6, R54 ;  /* 0x8000000606367c23 */ /* 0x000fe20008010036 */
[----:B------:R-:W-:Y:S01]  /*1b5e0*/  I2FP.F32.S32 R10, R10 ;  /* 0x0000000a000a7245 */ /* 0x000fe20000201400 */
[----:B------:R-:W2:Y:S01]  /*1b5f0*/  LDL.64 R46, [R1+0x60] ;  /* 0x00006000012e7983 */ /* 0x000ea20000100a00 */
[----:B------:R-:W-:Y:S01]  /*1b600*/  FSEL R50, R50, -INF , !P1 ;  /* 0xff80000032327808 */ /* 0x000fe20004800000 */
[----:B------:R-:W-:Y:S01]  /*1b610*/  VIADD R6, R0, 0x31 ;  /* 0x0000003100067836 */ /* 0x000fe20000000000 */
[C---:B------:R-:W-:Y:S01]  /*1b620*/  ISETP.GT.AND P6, PT, R102.reuse, R4, PT ;  /* 0x000000046600720c */ /* 0x040fe20003fc4270 */
[--C-:B------:R-:W-:Y:S01]  /*1b630*/  IMAD.IADD R0, R221, 0x1, -R5.reuse ;  /* 0x00000001dd007824 */ /* 0x100fe200078e0a05 */
[----:B------:R-:W-:Y:S01]  /*1b640*/  ISETP.GT.AND P1, PT, R102, R8, PT ;  /* 0x000000086600720c */ /* 0x000fe20003f24270 */
[----:B------:R-:W-:Y:S01]  /*1b650*/  IMAD.IADD R5, R223, 0x1, -R5 ;  /* 0x00000001df057824 */ /* 0x000fe200078e0a05 */
[----:B------:R-:W-:Y:S01]  /*1b660*/  FSEL R54, R54, -INF , !P6 ;  /* 0xff80000036367808 */ /* 0x000fe20007000000 */
[----:B------:R-:W-:Y:S01]  /*1b670*/  FFMA.FTZ R53, R10, -UR6, R53 ;  /* 0x800000060a357c23 */ /* 0x000fe20008010035 */
[----:B------:R-:W-:Y:S02]  /*1b680*/  FSEL R51, R51, -INF , !P1 ;  /* 0xff80000033337808 */ /* 0x000fe40004800000 */
[----:B------:R-:W-:Y:S02]  /*1b690*/  ISETP.GE.AND P6, PT, R8, R227, PT ;  /* 0x000000e30800720c */ /* 0x000fe40003fc6270 */
[----:B------:R-:W-:Y:S02]  /*1b6a0*/  ISETP.GT.AND P5, PT, R2, R6, PT ;  /* 0x000000060200720c */ /* 0x000fe40003fa4270 */
[----:B------:R-:W-:Y:S02]  /*1b6b0*/  FSEL R35, R50, -INF , !P4 ;  /* 0xff80000032237808 */ /* 0x000fe40006000000 */
[----:B------:R-:W-:Y:S02]  /*1b6c0*/  FSEL R220, R51, -INF , !P6 ;  /* 0xff80000033dc7808 */ /* 0x000fe40007000000 */
[----:B------:R-:W-:Y:S01]  /*1b6d0*/  FSEL R53, R53, -INF , !P5 ;  /* 0xff80000035357808 */ /* 0x000fe20006800000 */
[----:B------:R-:W2:Y:S01]  /*1b6e0*/  LDL.64 R50, [R1+0x40] ;  /* 0x0000400001327983 */ /* 0x000ea20000100a00 */
[----:B------:R-:W-:Y:S02]  /*1b6f0*/  ISETP.GE.AND P5, PT, R8, R225, PT ;  /* 0x000000e10800720c */ /* 0x000fe40003fa6270 */
[----:B------:R-:W-:Y:S02]  /*1b700*/  FSEL R208, R48, -INF , !P0 ;  /* 0xff80000030d07808 */ /* 0x000fe40004000000 */
[----:B------:R-:W-:Y:S02]  /*1b710*/  FSEL R209, R49, -INF , !P5 ;  /* 0xff80000031d17808 */ /* 0x000fe40006800000 */
[----:B------:R-:W-:Y:S01]  /*1b720*/  ISETP.GE.AND P1, PT, R8, R226, PT ;  /* 0x000000e20800720c */ /* 0x000fe20003f26270 */
[----:B------:R-:W2:Y:S01]  /*1b730*/  LDL.64 R48, [R1+0x48] ;  /* 0x0000480001307983 */ /* 0x000ea20000100a00 */
[----:B------:R-:W-:Y:S01]  /*1b740*/  IABS R9, R0 ;  /* 0x0000000000097213 */ /* 0x000fe20000000000 */
[--C-:B------:R-:W-:Y:S01]  /*1b750*/  IMAD.IADD R8, R221, 0x1, -R7.reuse ;  /* 0x00000001dd087824 */ /* 0x100fe200078e0a07 */
[----:B------:R-:W-:Y:S01]  /*1b760*/  FSEL R45, R45, -INF , !P1 ;  /* 0xff8000002d2d7808 */ /* 0x000fe20004800000 */
[----:B------:R-:W-:Y:S01]  /*1b770*/  IMAD.IADD R7, R223, 0x1, -R7 ;  /* 0x00000001df077824 */ /* 0x000fe200078e0a07 */
[----:B------:R-:W-:Y:S01]  /*1b780*/  ISETP.GT.AND P1, PT, R2, R4, PT ;  /* 0x000000040200720c */ /* 0x000fe20003f24270 */
[----:B------:R1:W-:Y:S01]  /*1b790*/  STL [R1+0x9c], R226 ;  /* 0x00009ce201007387 */ /* 0x0003e20000100800 */
[----:B------:R-:W-:Y:S02]  /*1b7a0*/  IABS R10, R8 ;  /* 0x00000008000a7213 */ /* 0x000fe40000000000 */
[----:B------:R-:W-:Y:S01]  /*1b7b0*/  IABS R8, R7 ;  /* 0x0000000700087213 */ /* 0x000fe20000000000 */
[----:B------:R-:W-:Y:S01]  /*1b7c0*/  STL [R1+0xa0], R228 ;  /* 0x0000a0e401007387 */ /* 0x000fe20000100800 */
[----:B------:R-:W-:Y:S01]  /*1b7d0*/  IABS R7, R5 ;  /* 0x0000000500077213 */ /* 0x000fe20000000000 */
[----:B------:R-:W-:Y:S01]  /*1b7e0*/  IMAD.MOV.U32 R0, RZ, RZ, R10 ;  /* 0x000000ffff007224 */ /* 0x000fe200078e000a */
[----:B------:R-:W-:Y:S01]  /*1b7f0*/  FSEL R52, R52, -INF , !P1 ;  /* 0xff80000034347808 */ /* 0x000fe20004800000 */
[----:B------:R-:W-:Y:S01]  /*1b800*/  IMAD.MOV.U32 R5, RZ, RZ, R9 ;  /* 0x000000ffff057224 */ /* 0x000fe200078e0009 */
[----:B------:R-:W-:Y:S02]  /*1b810*/  ISETP.GT.AND P1, PT, R102, R6, PT ;  /* 0x000000066600720c */ /* 0x000fe40003f24270 */
[----:B------:R-:W-:Y:S02]  /*1b820*/  I2FP.F32.S32 R0, R0 ;  /* 0x0000000000007245 */ /* 0x000fe40000201400 */
[----:B------:R-:W-:Y:S02]  /*1b830*/  I2FP.F32.S32 R5, R5 ;  /* 0x0000000500057245 */ /* 0x000fe40000201400 */
[----:B------:R-:W-:Y:S01]  /*1b840*/  I2FP.F32.S32 R7, R7 ;  /* 0x0000000700077245 */ /* 0x000fe20000201400 */
[----:B------:R-:W-:Y:S01]  /*1b850*/  FFMA.FTZ R56, R0, -UR6, R56 ;  /* 0x8000000600387c23 */ /* 0x000fe20008010038 */
[----:B------:R-:W-:Y:S01]  /*1b860*/  FSEL R55, R55, -INF , !P1 ;  /* 0xff80000037377808 */ /* 0x000fe20004800000 */
[----:B------:R-:W-:Y:S01]  /*1b870*/  IMAD.IADD R0, R221, 0x1, -R104 ;  /* 0x00000001dd007824 */ /* 0x000fe200078e0a68 */
[----:B------:R-:W-:Y:S01]  /*1b880*/  ISETP.GT.AND P1, PT, R101, R4, PT ;  /* 0x000000046500720c */ /* 0x000fe20003f24270 */
[----:B------:R-:W-:Y:S01]  /*1b890*/  FFMA.FTZ R57, R5, -UR6, R57 ;  /* 0x8000000605397c23 */ /* 0x000fe20008010039 */
[----:B------:R-:W-:Y:S01]  /*1b8a0*/  I2FP.F32.S32 R8, R8 ;  /* 0x0000000800087245 */ /* 0x000fe20000201400 */
[----:B------:R-:W-:Y:S01]  /*1b8b0*/  IMAD.IADD R5, R221, 0x1, -R20 ;  /* 0x00000001dd057824 */ /* 0x000fe200078e0a14 */
[----:B------:R-:W-:Y:S01]  /*1b8c0*/  IABS R0, R0 ;  /* 0x0000000000007213 */ /* 0x000fe20000000000 */
[----:B------:R-:W-:Y:S01]  /*1b8d0*/  FFMA.FTZ R59, R7, -UR6, R59 ;  /* 0x80000006073b7c23 */ /* 0x000fe2000801003b */
[----:B------:R-:W-:Y:S01]  /*1b8e0*/  FSEL R56, R56, -INF , !P1 ;  /* 0xff80000038387808 */ /* 0x000fe20004800000 */
[----:B------:R-:W-:Y:S01]  /*1b8f0*/  FFMA.FTZ R58, R8, -UR6, R58 ;  /* 0x80000006083a7c23 */ /* 0x000fe2000801003a */
[----:B------:R-:W-:Y:S02]  /*1b900*/  I2FP.F32.S32 R7, R0 ;  /* 0x0000000000077245 */ /* 0x000fe40000201400 */
[----:B------:R-:W-:Y:S01]  /*1b910*/  IABS R0, R5 ;  /* 0x0000000500007213 */ /* 0x000fe20000000000 */
[----:B------:R-:W-:Y:S01]  /*1b920*/  IMAD.IADD R5, R223, 0x1, -R104 ;  /* 0x00000001df057824 */ /* 0x000fe200078e0a68 */
[----:B------:R-:W-:Y:S01]  /*1b930*/  ISETP.GT.AND P1, PT, R103, R6, PT ;  /* 0x000000066700720c */ /* 0x000fe20003f24270 */
[----:B------:R-:W-:Y:S01]  /*1b940*/  FFMA.FTZ R60, R7, -UR6, R60 ;  /* 0x80000006073c7c23 */ /* 0x000fe2000801003c */
[----:B------:R-:W-:Y:S02]  /*1b950*/  I2FP.F32.S32 R7, R0 ;  /* 0x0000000000077245 */ /* 0x000fe40000201400 */
[----:B------:R-:W-:Y:S02]  /*1b960*/  FSEL R59, R59, -INF , !P1 ;  /* 0xff8000003b3b7808 */ /* 0x000fe40004800000 */
[----:B------:R-:W-:Y:S01]  /*1b970*/  IABS R0, R5 ;  /* 0x0000000500007213 */ /* 0x000fe20000000000 */
[----:B------:R-:W-:Y:S01]  /*1b980*/  IMAD.IADD R5, R223, 0x1, -R20 ;  /* 0x00000001df057824 */ /* 0x000fe200078e0a14 */
[-C--:B------:R-:W-:Y:S01]  /*1b990*/  ISETP.GE.AND P1, PT, R4, R225.reuse, PT ;  /* 0x000000e10400720c */ /* 0x080fe20003f26270 */
[----:B------:R-:W-:Y:S01]  /*1b9a0*/  FFMA.FTZ R61, R7, -UR6, R61 ;  /* 0x80000006073d7c23 */ /* 0x000fe2000801003d */
[----:B------:R-:W-:Y:S02]  /*1b9b0*/  I2FP.F32.S32 R0, R0 ;  /* 0x0000000000007245 */ /* 0x000fe40000201400 */
[----:B------:R-:W-:Y:S02]  /*1b9c0*/  FSEL R206, R52, -INF , !P1 ;  /* 0xff80000034ce7808 */ /* 0x000fe40004800000 */
[----:B------:R-:W-:Y:S01]  /*1b9d0*/  ISETP.GE.AND P1, PT, R6, R225, PT ;  /* 0x000000e10600720c */ /* 0x000fe20003f26270 */
[----:B------:R-:W-:Y:S01]  /*1b9e0*/  FFMA.FTZ R62, R0, -UR6, R62 ;  /* 0x80000006003e7c23 */ /* 0x000fe2000801003e */
[----:B------:R-:W-:Y:S02]  /*1b9f0*/  IABS R5, R5 ;  /* 0x0000000500057213 */ /* 0x000fe40000000000 */
[----:B------:R-:W-:Y:S02]  /*1ba00*/  FSEL R205, R53, -INF , !P1 ;  /* 0xff80000035cd7808 */ /* 0x000fe40004800000 */
[----:B------:R-:W-:Y:S01]  /*1ba10*/  ISETP.GE.AND P1, PT, R4, R227, PT ;  /* 0x000000e30400720c */ /* 0x000fe20003f26270 */
[----:B------:R-:W-:Y:S01]  /*1ba20*/  IMAD.MOV.U32 R7, RZ, RZ, R5 ;  /* 0x000000ffff077224 */ /* 0x000fe200078e0005 */
[C---:B------:R-:W-:Y:S02]  /*1ba30*/  ISETP.GT.AND P0, PT, R101.reuse, R6, PT ;  /* 0x000000066500720c */ /* 0x040fe40003f04270 */
[----:B------:R-:W-:Y:S01]  /*1ba40*/  FSEL R250, R54, -INF , !P1 ;  /* 0xff80000036fa7808 */ /* 0x000fe20004800000 */
[----:B------:R-:W-:Y:S01]  /*1ba50*/  IMAD.MOV.U32 R54, RZ, RZ, R179 ;  /* 0x000000ffff367224 */ /* 0x000fe200078e00b3 */
[----:B------:R-:W-:Y:S02]  /*1ba60*/  ISETP.GT.AND P5, PT, R101, R109, PT ;  /* 0x0000006d6500720c */ /* 0x000fe40003fa4270 */
[----:B------:R-:W-:Y:S02]  /*1ba70*/  ISETP.GE.AND P1, PT, R6, R227, PT ;  /* 0x000000e30600720c */ /* 0x000fe40003f26270 */
[----:B------:R-:W-:Y:S02]  /*1ba80*/  I2FP.F32.S32 R0, R7 ;  /* 0x0000000700007245 */ /* 0x000fe40000201400 */
[----:B------:R-:W-:Y:S02]  /*1ba90*/  FSEL R32, R55, -INF , !P1 ;  /* 0xff80000037207808 */ /* 0x000fe40004800000 */
[----:B------:R-:W-:Y:S01]  /*1baa0*/  FSEL R57, R57, -INF , !P0 ;  /* 0xff80000039397808 */ /* 0x000fe20004000000 */
[----:B------:R-:W-:Y:S01]  /*1bab0*/  FFMA.FTZ R63, R0, -UR6, R63 ;  /* 0x80000006003f7c23 */ /* 0x000fe2000801003f */
[----:B------:R-:W-:Y:S01]  /*1bac0*/  FSEL R60, R60, -INF , !P5 ;  /* 0xff8000003c3c7808 */ /* 0x000fe20006800000 */
[--C-:B------:R-:W-:Y:S01]  /*1bad0*/  IMAD.IADD R0, R224, 0x1, -R104.reuse ;  /* 0x00000001e0007824 */ /* 0x100fe200078e0a68 */
[----:B------:R-:W-:Y:S01]  /*1bae0*/  ISETP.GE.AND P5, PT, R4, R228, PT ;  /* 0x000000e40400720c */ /* 0x000fe20003fa6270 */
[----:B------:R-:W-:Y:S01]  /*1baf0*/  IMAD.IADD R104, R222, 0x1, -R104 ;  /* 0x00000001de687824 */ /* 0x000fe200078e0a68 */
[----:B------:R-:W-:Y:S02]  /*1bb00*/  ISETP.GT.AND P4, PT, R101, R18, PT ;  /* 0x000000126500720c */ /* 0x000fe40003f84270 */
[CC--:B------:R-:W-:Y:S02]  /*1bb10*/  ISETP.GT.AND P0, PT, R103.reuse, R109.reuse, PT ;  /* 0x0000006d6700720c */ /* 0x0c0fe40003f04270 */
[----:B------:R-:W-:Y:S02]  /*1bb20*/  ISETP.GE.AND P1, PT, R4, R226, PT ;  /* 0x000000e20400720c */ /* 0x000fe40003f26270 */
[----:B------:R-:W-:Y:S02]  /*1bb30*/  ISETP.GT.AND P6, PT, R103, R4, PT ;  /* 0x000000046700720c */ /* 0x000fe40003fc4270 */
[----:B------:R-:W-:Y:S02]  /*1bb40*/  FSEL R61, R61, -INF , !P4 ;  /* 0xff8000003d3d7808 */ /* 0x000fe40006000000 */
[----:B------:R-:W-:Y:S02]  /*1bb50*/  FSEL R62, R62, -INF , !P0 ;  /* 0xff8000003e3e7808 */ /* 0x000fe40004000000 */
[C---:B------:R-:W-:Y:S02]  /*1bb60*/  ISETP.GE.AND P0, PT, R6.reuse, R228, PT ;  /* 0x000000e40600720c */ /* 0x040fe40003f06270 */
[----:B------:R-:W-:Y:S02]  /*1bb70*/  ISETP.GE.AND P4, PT, R6, R226, PT ;  /* 0x000000e20600720c */ /* 0x000fe40003f86270 */
[----:B------:R-:W-:Y:S02]  /*1bb80*/  IABS R0, R0 ;  /* 0x0000000000007213 */ /* 0x000fe40000000000 */
[----:B------:R-:W-:Y:S02]  /*1bb90*/  FSEL R58, R58, -INF , !P6 ;  /* 0xff8000003a3a7808 */ /* 0x000fe40007000000 */
[----:B------:R-:W-:Y:S02]  /*1bba0*/  I2FP.F32.S32 R0, R0 ;  /* 0x0000000000007245 */ /* 0x000fe40000201400 */
[-C--:B------:R-:W-:Y:S02]  /*1bbb0*/  ISETP.GT.AND P6, PT, R103, R18.reuse, PT ;  /* 0x000000126700720c */ /* 0x080fe40003fc4270 */
[----:B------:R-:W-:Y:S01]  /*1bbc0*/  FSEL R56, R56, -INF , !P1 ;  /* 0xff80000038387808 */ /* 0x000fe20004800000 */
[----:B------:R-:W-:Y:S01]  /*1bbd0*/  FFMA.FTZ R64, R0, -UR6, R64 ;  /* 0x8000000600407c23 */ /* 0x000fe20008010040 */
[----:B------:R-:W-:Y:S02]  /*1bbe0*/  FSEL R63, R63, -INF , !P6 ;  /* 0xff8000003f3f7808 */ /* 0x000fe40007000000 */
[CC--:B------:R-:W-:Y:S02]  /*1bbf0*/  ISETP.GT.AND P6, PT, R2.reuse, R109.reuse, PT ;  /* 0x0000006d0200720c */ /* 0x0c0fe40003fc4270 */
[----:B------:R-:W-:Y:S02]  /*1bc00*/  ISETP.GT.AND P1, PT, R2, R18, PT ;  /* 0x000000120200720c */ /* 0x000fe40003f24270 */
[----:B------:R-:W-:Y:S02]  /*1bc10*/  FSEL R57, R57, -INF , !P4 ;  /* 0xff80000039397808 */ /* 0x000fe40006000000 */
[----:B------:R-:W-:Y:S02]  /*1bc20*/  ISETP.GE.AND P4, PT, R109, R226, PT ;  /* 0x000000e26d00720c */ /* 0x000fe40003f86270 */
[----:B------:R-:W-:Y:S02]  /*1bc30*/  FSEL R211, R59, -INF , !P0 ;  /* 0xff8000003bd37808 */ /* 0x000fe40004000000 */
[----:B------:R-:W-:Y:S02]  /*1bc40*/  FSEL R198, R58, -INF , !P5 ;  /* 0xff8000003ac67808 */ /* 0x000fe40006800000 */
[----:B------:R-:W-:Y:S02]  /*1bc50*/  FSEL R60, R60, -INF , !P4 ;  /* 0xff8000003c3c7808 */ /* 0x000fe40006000000 */
[----:B------:R-:W-:Y:S02]  /*1bc60*/  ISETP.GE.AND P0, PT, R109, R228, PT ;  /* 0x000000e46d00720c */ /* 0x000fe40003f06270 */
[----:B------:R-:W-:Y:S02]  /*1bc70*/  ISETP.GE.AND P5, PT, R18, R226, PT ;  /* 0x000000e21200720c */ /* 0x000fe40003fa6270 */
[----:B------:R-:W-:Y:S02]  /*1bc80*/  ISETP.GT.AND P4, PT, R102, R109, PT ;  /* 0x0000006d6600720c */ /* 0x000fe40003f84270 */
[----:B------:R-:W-:Y:S02]  /*1bc90*/  FSEL R61, R61, -INF , !P5 ;  /* 0xff8000003d3d7808 */ /* 0x000fe40006800000 */
[----:B------:R-:W-:Y:S02]  /*1bca0*/  FSEL R106, R62, -INF , !P0 ;  /* 0xff8000003e6a7808 */ /* 0x000fe40004000000 */
[----:B------:R-:W-:Y:S02]  /*1bcb0*/  ISETP.GE.AND P0, PT, R18, R228, PT ;  /* 0x000000e41200720c */ /* 0x000fe40003f06270 */
[----:B------:R-:W-:Y:S02]  /*1bcc0*/  ISETP.GT.AND P5, PT, R102, R18, PT ;  /* 0x000000126600720c */ /* 0x000fe40003fa4270 */
[----:B------:R-:W-:Y:S02]  /*1bcd0*/  FSEL R105, R63, -INF , !P0 ;  /* 0xff8000003f697808 */ /* 0x000fe40004000000 */
[----:B------:R-:W-:Y:S02]  /*1bce0*/  FSEL R64, R64, -INF , !P6 ;  /* 0xff80000040407808 */ /* 0x000fe40007000000 */
[C---:B------:R-:W-:Y:S02]  /*1bcf0*/  ISETP.GE.AND P0, PT, R109.reuse, R225, PT ;  /* 0x000000e16d00720c */ /* 0x040fe40003f06270 */
[----:B------:R-:W-:Y:S02]  /*1bd00*/  ISETP.GE.AND P6, PT, R109, R227, PT ;  /* 0x000000e36d00720c */ /* 0x000fe40003fc6270 */
[----:B------:R-:W-:Y:S01]  /*1bd10*/  FSEL R186, R64, -INF , !P0 ;  /* 0xff80000040ba7808 */ /* 0x000fe20004000000 */
[----:B---3--:R-:W-:Y:S01]  /*1bd20*/  IMAD.MOV.U32 R63, RZ, RZ, R34 ;  /* 0x000000ffff3f7224 */ /* 0x008fe200078e0022 */
[----:B------:R-:W-:Y:S01]  /*1bd30*/  LOP3.LUT R8, R215, UR12, R245, 0x96, !PT ;  /* 0x0000000cd7087c12 */ /* 0x000fe2000f8e96f5 */
[----:B------:R-:W-:Y:S04]  /*1bd40*/  UIADD3 UR12, UPT, UPT, UR12, 0x1, URZ ;  /* 0x000000010c0c7890 */ /* 0x000fe8000fffe0ff */
[----:B------:R-:W-:Y:S05]  /*1bd50*/  IMAD.WIDE.U32 R4, R8, -0x326172a9, RZ ;  /* 0xcd9e8d5708047825 */ /* 0x000fea00078e00ff */
[C---:B----4-:R-:W-:Y:S02]  /*1bd60*/  LOP3.LUT R7, R5.reuse, R33, RZ, 0x3c, !PT ;  /* 0x0000002105077212 */ /* 0x050fe400078e3cff */
[C---:B------:R-:W-:Y:S02]  /*1bd70*/  LOP3.LUT R10, R4.reuse, R34, RZ, 0x3c, !PT ;  /* 0x00000022040a7212 */ /* 0x040fe400078e3cff */
[----:B------:R-:W-:Y:S01]  /*1bd80*/  LOP3.LUT R6, R5, R36, RZ, 0x3c, !PT ;  /* 0x0000002405067212 */ /* 0x000fe200078e3cff */
[----:B-1----:R-:W-:Y:S01]  /*1bd90*/  IMAD.MOV.U32 R226, RZ, RZ, R36 ;  /* 0x000000ffffe27224 */ /* 0x002fe200078e0024 */
[----:B------:R-:W-:Y:S03]  /*1bda0*/  LOP3.LUT R8, R4, R203, RZ, 0x3c, !PT ;  /* 0x000000cb04087212 */ /* 0x000fe600078e3cff */
[----:B------:R-:W-:Y:S04]  /*1bdb0*/  IMAD.WIDE.U32 R4, R6, -0x2daee0ad, RZ ;  /* 0xd2511f5306047825 */ /* 0x000fe800078e00ff */
[----:B------:R-:W-:Y:S04]  /*1bdc0*/  IMAD.WIDE.U32 R6, R7, -0x2daee0ad, RZ ;  /* 0xd2511f5307067825 */ /* 0x000fe800078e00ff */
[----:B------:R-:W-:Y:S05]  /*1bdd0*/  IMAD.WIDE.U32 R8, R8, -0x2daee0ad, RZ ;  /* 0xd2511f5308087825 */ /* 0x000fea00078e00ff */
[----:B------:R-:W-:Y:S05]  /*1bde0*/  LOP3.LUT R12, R30, R4, R9, 0x96, !PT ;  /* 0x000000041e0c7212 */ /* 0x000fea00078e9609 */
[----:B------:R-:W-:Y:S01]  /*1bdf0*/  IMAD.WIDE.U32 R12, R12, -0x326172a9, RZ ;  /* 0xcd9e8d570c0c7825 */ /* 0x000fe200078e00ff */
[-C--:B--2---:R-:W-:Y:S03]  /*1be00*/  LOP3.LUT R0, R46, R29.reuse, R5, 0x96, !PT ;  /* 0x0000001d2e007212 */ /* 0x084fe600078e9605 */
[----:B------:R-:W-:Y:S04]  /*1be10*/  IMAD.WIDE.U32 R4, R10, -0x2daee0ad, RZ ;  /* 0xd2511f530a047825 */ /* 0x000fe800078e00ff */
[----:B------:R-:W-:Y:S01]  /*1be20*/  IMAD.WIDE.U32 R14, R0, -0x326172a9, RZ ;  /* 0xcd9e8d57000e7825 */ /* 0x000fe200078e00ff */
[----:B------:R-:W-:Y:S02]  /*1be30*/  LOP3.LUT R0, R42, R29, R7, 0x96, !PT ;  /* 0x0000001d2a007212 */ /* 0x000fe400078e9607 */
[----:B------:R-:W-:Y:S02]  /*1be40*/  LOP3.LUT R10, R30, R6, R5, 0x96, !PT ;  /* 0x000000061e0a7212 */ /* 0x000fe400078e9605 */
[----:B------:R-:W-:Y:S01]  /*1be50*/  LOP3.LUT R14, R28, R14, R13, 0x96, !PT ;  /* 0x0000000e1c0e7212 */ /* 0x000fe200078e960d */
[----:B------:R-:W-:Y:S01]  /*1be60*/  IMAD.WIDE.U32 R16, R0, -0x326172a9, RZ ;  /* 0xcd9e8d5700107825 */ /* 0x000fe200078e00ff */
[----:B------:R-:W-:Y:S03]  /*1be70*/  IABS R5, R104 ;  /* 0x0000006800057213 */ /* 0x000fe60000000000 */
[----:B------:R-:W-:Y:S02]  /*1be80*/  IMAD.IADD R0, R224, 0x1, -R20 ;  /* 0x00000001e0007824 */ /* 0x000fe400078e0a14 */
[----:B------:R-:W-:Y:S01]  /*1be90*/  IMAD.WIDE.U32 R10, R10, -0x326172a9, RZ ;  /* 0xcd9e8d570a0a7825 */ /* 0x000fe200078e00ff */
[-C--:B------:R-:W-:Y:S03]  /*1bea0*/  LOP3.LUT R2, R50, R27.reuse, R15, 0x96, !PT ;  /* 0x0000001b32027212 */ /* 0x080fe600078e960f */
[----:B------:R-:W-:Y:S01]  /*1beb0*/  IMAD.WIDE.U32 R14, R14, -0x2daee0ad, RZ ;  /* 0xd2511f530e0e7825 */ /* 0x000fe200078e00ff */
[----:B------:R-:W-:Y:S02]  /*1bec0*/  IABS R0, R0 ;  /* 0x0000000000007213 */ /* 0x000fe40000000000 */
[----:B------:R-:W-:Y:S01]  /*1bed0*/  LOP3.LUT R16, R28, R16, R11, 0x96, !PT ;  /* 0x000000101c107212 */ /* 0x000fe200078e960b */
[----:B------:R-:W-:Y:S01]  /*1bee0*/  IMAD.WIDE.U32 R24, R2, -0x2daee0ad, RZ ;  /* 0xd2511f5302187825 */ /* 0x000fe200078e00ff */
[----:B------:R-:W-:Y:S02]  /*1bef0*/  I2FP.F32.S32 R0, R0 ;  /* 0x0000000000007245 */ /* 0x000fe40000201400 */
[----:B------:R-:W-:Y:S01]  /*1bf00*/  LOP3.LUT R2, R48, R27, R17, 0x96, !PT ;  /* 0x0000001b30027212 */ /* 0x000fe200078e9611 */
[----:B------:R-:W-:Y:S01]  /*1bf10*/  IMAD.WIDE.U32 R16, R16, -0x2daee0ad, RZ ;  /* 0xd2511f5310107825 */ /* 0x000fe200078e00ff */
[----:B------:R-:W-:Y:S03]  /*1bf20*/  LOP3.LUT R6, R26, R8, R25, 0x96, !PT ;  /* 0x000000081a067212 */ /* 0x000fe600078e9619 */
[----:B------:R-:W-:Y:S01]  /*1bf30*/  FFMA.FTZ R65, R0, -UR6, R65 ;  /* 0x8000000600417c23 */ /* 0x000fe20008010041 */
[----:B------:R-:W-:Y:S01]  /*1bf40*/  IMAD.WIDE.U32 R22, R2, -0x2daee0ad, RZ ;  /* 0xd2511f5302167825 */ /* 0x000fe200078e00ff */
[----:B------:R-:W-:Y:S03]  /*1bf50*/  I2FP.F32.S32 R2, R5 ;  /* 0x0000000500027245 */ /* 0x000fe60000201400 */
[----:B------:R-:W-:Y:S01]  /*1bf60*/  VIADD R25, R245, 0xa9066899 ;  /* 0xa9066899f5197836 */ /* 0x000fe20000000000 */
[----:B------:R-:W-:Y:S01]  /*1bf70*/  LOP3.LUT R8, R26, R4, R23, 0x96, !PT ;  /* 0x000000041a087212 */ /* 0x000fe200078e9617 */
[----:B------:R-:W-:Y:S01]  /*1bf80*/  FFMA.FTZ R66, R2, -UR6, R66 ;  /* 0x8000000602427c23 */ /* 0x000fe20008010042 */
[----:B------:R-:W-:Y:S01]  /*1bf90*/  IMAD.WIDE.U32 R6, R6, -0x326172a9, RZ ;  /* 0xcd9e8d5706067825 */ /* 0x000fe200078e00ff */
[----:B------:R-:W-:Y:S02]  /*1bfa0*/  FSEL R65, R65, -INF , !P1 ;  /* 0xff80000041417808 */ /* 0x000fe40004800000 */
[C---:B------:R-:W-:Y:S01]  /*1bfb0*/  LOP3.LUT R4, R25.reuse, R24, R15, 0x96, !PT ;  /* 0x0000001819047212 */ /* 0x040fe200078e960f */
[----:B------:R-:W-:Y:S01]  /*1bfc0*/  IMAD.WIDE.U32 R8, R8, -0x326172a9, RZ ;  /* 0xcd9e8d5708087825 */ /* 0x000fe200078e00ff */
[----:B------:R-:W-:Y:S02]  /*1bfd0*/  LOP3.LUT R0, R25, R22, R17, 0x96, !PT ;  /* 0x0000001619007212 */ /* 0x000fe400078e9611 */
[----:B------:R-:W-:Y:S01]  /*1bfe0*/  FSEL R66, R66, -INF , !P4 ;  /* 0xff80000042427808 */ /* 0x000fe20006000000 */
[----:B------:R-:W-:Y:S01]  /*1bff0*/  VIADD R24, R244, 0xb54cda56 ;  /* 0xb54cda56f4187836 */ /* 0x000fe20000000000 */
[----:B------:R-:W-:Y:S01]  /*1c000*/  ISETP.GE.AND P1, PT, R18, R225, PT ;  /* 0x000000e11200720c */ /* 0x000fe20003f26270 */
[----:B------:R-:W-:Y:S01]  /*1c010*/  IMAD.WIDE.U32 R4, R4, -0x326172a9, RZ ;  /* 0xcd9e8d5704047825 */ /* 0x000fe200078e00ff */
[----:B------:R-:W-:Y:S02]  /*1c020*/  ISETP.GE.AND P4, PT, R18, R227, PT ;  /* 0x000000e31200720c */ /* 0x000fe40003f86270 */
[C---:B------:R-:W-:Y:S01]  /*1c030*/  LOP3.LUT R18, R39.reuse, R10, R9, 0x96, !PT ;  /* 0x0000000a27127212 */ /* 0x040fe200078e9609 */
[----:B------:R-:W-:Y:S01]  /*1c040*/  IMAD.MOV.U32 R15, RZ, RZ, R4 ;  /* 0x000000ffff0f7224 */ /* 0x000fe200078e0004 */
[----:B------:R-:W-:Y:S01]  /*1c050*/  LOP3.LUT R13, R39, R12, R7, 0x96, !PT ;  /* 0x0000000c270d7212 */ /* 0x000fe200078e9607 */
[----:B------:R-:W-:Y:S01]  /*1c060*/  IMAD.MOV.U32 R64, RZ, RZ, R50 ;  /* 0x000000ffff407224 */ /* 0x000fe200078e0032 */
[----:B------:R-:W-:Y:S01]  /*1c070*/  LOP3.LUT R9, R24, R6, R5, 0x96, !PT ;  /* 0x0000000618097212 */ /* 0x000fe200078e9605 */
[----:B------:R-:W-:Y:S01]  /*1c080*/  IMAD.WIDE.U32 R6, R0, -0x326172a9, RZ ;  /* 0xcd9e8d5700067825 */ /* 0x000fe200078e00ff */
[C---:B------:R-:W-:Y:S02]  /*1c090*/  PRMT R19, R4.reuse, 0x7771, RZ ;  /* 0x0000777104137816 */ /* 0x040fe400000000ff */
[----:B------:R-:W-:Y:S01]  /*1c0a0*/  PRMT R11, R4, 0x7773, RZ ;  /* 0x00007773040b7816 */ /* 0x000fe200000000ff */
[----:B------:R-:W-:Y:S01]  /*1c0b0*/  IMAD.IADD R0, R222, 0x1, -R20 ;  /* 0x00000001de007824 */ /* 0x000fe200078e0a14 */
[----:B------:R-:W-:Y:S01]  /*1c0c0*/  LOP3.LUT R8, R24, R8, R7, 0x96, !PT ;  /* 0x0000000818087212 */ /* 0x000fe200078e9607 */
[----:B------:R-:W-:Y:S01]  /*1c0d0*/  IMAD.MOV.U32 R12, RZ, RZ, R6 ;  /* 0x000000ffff0c7224 */ /* 0x000fe200078e0006 */
[C---:B------:R-:W-:Y:S02]  /*1c0e0*/  PRMT R7, R6.reuse, 0x7773, RZ ;  /* 0x0000777306077816 */ /* 0x040fe400000000ff */
[----:B------:R-:W-:Y:S02]  /*1c0f0*/  PRMT R2, R6, 0x7772, RZ ;  /* 0x0000777206027816 */ /* 0x000fe400000000ff */
[----:B------:R-:W-:Y:S01]  /*1c100*/  PRMT R10, R4, 0x7772, RZ ;  /* 0x00007772040a7816 */ /* 0x000fe200000000ff */
[----:B------:R-:W-:Y:S01]  /*1c110*/  IMAD.WIDE.U32 R4, R13, -0x2daee0ad, RZ ;  /* 0xd2511f530d047825 */ /* 0x000fe200078e00ff */
[----:B------:R-:W-:Y:S02]  /*1c120*/  PRMT R17, R6, 0x7771, RZ ;  /* 0x0000777106117816 */ /* 0x000fe400000000ff */
[----:B------:R-:W-:Y:S01]  /*1c130*/  PRMT R111, R2, 0x5410, R7 ;  /* 0x00005410026f7816 */ /* 0x000fe20000000007 */
[----:B------:R-:W-:Y:S01]  /*1c140*/  IMAD.WIDE.U32 R6, R18, -0x2daee0ad, RZ ;  /* 0xd2511f5312067825 */ /* 0x000fe200078e00ff */
[----:B------:R-:W-:Y:S02]  /*1c150*/  PRMT R179, R10, 0x5410, R11 ;  /* 0x000054100ab37816 */ /* 0x000fe4000000000b */
[C---:B------:R-:W-:Y:S01]  /*1c160*/  PRMT R20, R4.reuse, 0x7772, RZ ;  /* 0x0000777204147816 */ /* 0x040fe200000000ff */
[----:B------:R-:W-:Y:S01]  /*1c170*/  IMAD.MOV.U32 R22, RZ, RZ, R4 ;  /* 0x000000ffff167224 */ /* 0x000fe200078e0004 */
[C---:B------:R-:W-:Y:S02]  /*1c180*/  PRMT R23, R4.reuse, 0x7771, RZ ;  /* 0x0000777104177816 */ /* 0x040fe400000000ff */
[----:B------:R-:W-:Y:S02]  /*1c190*/  PRMT R21, R4, 0x7773, RZ ;  /* 0x0000777304157816 */ /* 0x000fe400000000ff */
[----:B------:R-:W-:Y:S02]  /*1c1a0*/  IABS R11, R0 ;  /* 0x00000000000b7213 */ /* 0x000fe40000000000 */
[----:B------:R-:W-:Y:S02]  /*1c1b0*/  LOP3.LUT R4, R31, R16, R7, 0x96, !PT ;  /* 0x000000101f047212 */ /* 0x000fe400078e9607 */
[----:B------:R-:W-:Y:S01]  /*1c1c0*/  LOP3.LUT R0, R15, 0xff, RZ, 0xc0, !PT ;  /* 0x000000ff0f007812 */ /* 0x000fe200078ec0ff */
[----:B------:R-:W-:Y:S01]  /*1c1d0*/  IMAD.MOV.U32 R15, RZ, RZ, R6 ;  /* 0x000000ffff0f7224 */ /* 0x000fe200078e0006 */
[----:B------:R-:W-:Y:S02]  /*1c1e0*/  FMNMX3.FTZ R7, R100, R193, R202, !PT ;  /* 0x000000c164077276 */ /* 0x000fe400078100ca */
[----:B------:R-:W-:Y:S02]  /*1c1f0*/  PRMT R19, R0, 0x5410, R19 ;  /* 0x0000541000137816 */ /* 0x000fe40000000013 */
        /* <DEDUP_REMOVED lines=8> */
[----:B------:R-:W-:Y:S02]  /*1c280*/  LOP3.LUT R10, R12, 0xff, RZ, 0xc0, !PT ;  /* 0x000000ff0c0a7812 */ /* 0x000fe400078ec0ff */
[----:B------:R-:W-:Y:S02]  /*1c290*/  FMNMX3.FTZ R0, R0, R204, R207, !PT ;  /* 0x000000cc00007276 */ /* 0x000fe400078100cf */
        /* <DEDUP_REMOVED lines=14> */
[----:B------:R-:W-:Y:S02]  /*1c380*/  I2FP.F32.S32 R11, R11 ;  /* 0x0000000b000b7245 */ /* 0x000fe40000201400 */
[----:B------:R-:W-:Y:S01]  /*1c390*/  FMNMX3.FTZ R102, R102, R235, R236, !PT ;  /* 0x000000eb66667276 */ /* 0x000fe200078100ec */
[----:B------:R-:W2:Y:S01]  /*1c3a0*/  SHFL.BFLY PT, R13, R104, 0x2, 0x1f ;  /* 0x0c401f00680d7f89 */ /* 0x000ea200000e0000 */
[----:B------:R-:W-:Y:S01]  /*1c3b0*/  FMNMX3.FTZ R7, R7, R234, R233, !PT ;  /* 0x000000ea07077276 */ /* 0x000fe200078100e9 */
[----:B------:R-:W-:Y:S01]  /*1c3c0*/  FFMA.FTZ R67, R11, -UR6, R67 ;  /* 0x800000060b437c23 */ /* 0x000fe20008010043 */
[----:B------:R-:W-:Y:S02]  /*1c3d0*/  FMNMX3.FTZ R102, R102, R231, R230, !PT ;  /* 0x000000e766667276 */ /* 0x000fe400078100e6 */
[----:B------:R-:W-:Y:S02]  /*1c3e0*/  FMNMX3.FTZ R7, R7, R219, R213, !PT ;  /* 0x000000db07077276 */ /* 0x000fe400078100d5 */
[----:B------:R-:W-:Y:S02]  /*1c3f0*/  FMNMX3.FTZ R102, R102, R208, R209, !PT ;  /* 0x000000d066667276 */ /* 0x000fe400078100d1 */
[----:B------:R-:W-:Y:S02]  /*1c400*/  FMNMX3.FTZ R7, R7, R35, R220, !PT ;  /* 0x0000002307077276 */ /* 0x000fe400078100dc */
[----:B------:R-:W-:Y:S02]  /*1c410*/  FSEL R67, R67, -INF , !P5 ;  /* 0xff80000043437808 */ /* 0x000fe40006800000 */
[----:B------:R-:W-:Y:S02]  /*1c420*/  LOP3.LUT R5, R31, R14, R5, 0x96, !PT ;  /* 0x0000000e1f057212 */ /* 0x000fe400078e9605 */
[----:B------:R-:W-:Y:S02]  /*1c430*/  FMNMX3.FTZ R102, R102, R206, R205, !PT ;  /* 0x000000ce66667276 */ /* 0x000fe400078100cd */
[----:B------:R-:W-:Y:S01]  /*1c440*/  FSEL R185, R65, -INF , !P1 ;  /* 0xff80000041b97808 */ /* 0x000fe20004800000 */
[----:B------:R-:W-:Y:S01]  /*1c450*/  IMAD.MOV.U32 R65, RZ, RZ, R51 ;  /* 0x000000ffff417224 */ /* 0x000fe200078e0033 */
[----:B------:R-:W-:Y:S01]  /*1c460*/  FSEL R62, R66, -INF , !P6 ;  /* 0xff800000423e7808 */ /* 0x000fe20007000000 */
[----:B------:R-:W-:Y:S01]  /*1c470*/  IMAD.MOV.U32 R66, RZ, RZ, R46 ;  /* 0x000000ffff427224 */ /* 0x000fe200078e002e */
[----:B------:R-:W-:Y:S01]  /*1c480*/  FSEL R31, R67, -INF , !P4 ;  /* 0xff800000431f7808 */ /* 0x000fe20006000000 */
[----:B------:R-:W-:Y:S01]  /*1c490*/  IMAD.MOV.U32 R67, RZ, RZ, R47 ;  /* 0x000000ffff437224 */ /* 0x000fe200078e002f */
[----:B------:R-:W-:Y:S02]  /*1c4a0*/  FMNMX3.FTZ R7, R7, R250, R32, !PT ;  /* 0x000000fa07077276 */ /* 0x000fe40007810020 */
[C---:B------:R-:W-:Y:S02]  /*1c4b0*/  PRMT R11, R9.reuse, 0x7632, R11 ;  /* 0x00007632090b7816 */ /* 0x040fe4000000000b */
[----:B------:R-:W-:Y:S02]  /*1c4c0*/  FMNMX3.FTZ R102, R102, R186, R185, !PT ;  /* 0x000000ba66667276 */ /* 0x000fe400078100b9 */
[----:B------:R-:W-:Y:S02]  /*1c4d0*/  LOP3.LUT R12, R9, 0xff, RZ, 0xc0, !PT ;  /* 0x000000ff090c7812 */ /* 0x000fe400078ec0ff */
[----:B------:R-:W-:Y:S01]  /*1c4e0*/  FMNMX3.FTZ R101, R7, R62, R31, !PT ;  /* 0x0000003e07657276 */ /* 0x000fe2000781001f */
[----:B------:R-:W3:Y:S01]  /*1c4f0*/  SHFL.BFLY PT, R14, R102, 0x2, 0x1f ;  /* 0x0c401f00660e7f89 */ /* 0x000ee200000e0000 */
[----:B------:R-:W-:Y:S02]  /*1c500*/  LOP3.LUT R10, R9, 0xffff, RZ, 0xc0, !PT ;  /* 0x0000ffff090a7812 */ /* 0x000fe400078ec0ff */
[----:B------:R-:W-:Y:S02]  /*1c510*/  SHF.R.U32.HI R9, RZ, 0x18, R9 ;  /* 0x00000018ff097819 */ /* 0x000fe40000011609 */
[----:B------:R-:W-:Y:S02]  /*1c520*/  LOP3.LUT R7, R11, 0xff, RZ, 0xc0, !PT ;  /* 0x000000ff0b077812 */ /* 0x000fe400078ec0ff */
[----:B-1----:R-:W-:Y:S01]  /*1c530*/  FMNMX.FTZ R0, R0, R2, !PT ;  /* 0x0000000200007209 */ /* 0x002fe20007810000 */
[----:B------:R-:W1:Y:S01]  /*1c540*/  SHFL.BFLY PT, R11, R101, 0x2, 0x1f ;  /* 0x0c401f00650b7f89 */ /* 0x000e6200000e0000 */
[----:B------:R-:W-:Y:S02]  /*1c550*/  PRMT R177, R7, 0x5410, R9 ;  /* 0x0000541007b17816 */ /* 0x000fe40000000009 */
[C---:B------:R-:W-:Y:S02]  /*1c560*/  LOP3.LUT R2, R8.reuse, 0xffff, RZ, 0xc0, !PT ;  /* 0x0000ffff08027812 */ /* 0x040fe400078ec0ff */
[----:B------:R-:W-:Y:S02]  /*1c570*/  PRMT R7, R8, 0x7632, R7 ;  /* 0x0000763208077816 */ /* 0x000fe40000000007 */
[----:B------:R-:W-:Y:S02]  /*1c580*/  SHF.R.U32.HI R10, RZ, 0x8, R10 ;  /* 0x00000008ff0a7819 */ /* 0x000fe4000001160a */
[C---:B------:R-:W-:Y:S02]  /*1c590*/  PRMT R18, R6.reuse, 0x7771, RZ ;  /* 0x0000777106127816 */ /* 0x040fe400000000ff */
[C---:B------:R-:W-:Y:S02]  /*1c5a0*/  PRMT R16, R6.reuse, 0x7772, RZ ;  /* 0x0000777206107816 */ /* 0x040fe400000000ff */
[----:B------:R-:W-:Y:S02]  /*1c5b0*/  PRMT R17, R6, 0x7773, RZ ;  /* 0x0000777306117816 */ /* 0x000fe400000000ff */
[----:B--2---:R-:W-:Y:S02]  /*1c5c0*/  FMNMX.FTZ R104, R104, R13, !PT ;  /* 0x0000000d68687209 */ /* 0x004fe40007810000 */
[----:B------:R-:W-:Y:S02]  /*1c5d0*/  LOP3.LUT R9, R8, 0xff, RZ, 0xc0, !PT ;  /* 0x000000ff08097812 */ /* 0x000fe400078ec0ff */
[----:B------:R-:W-:Y:S02]  /*1c5e0*/  SHF.R.U32.HI R6, RZ, 0x8, R2 ;  /* 0x00000008ff067819 */ /* 0x000fe40000011602 */
[----:B------:R-:W-:Y:S02]  /*1c5f0*/  SHF.R.U32.HI R8, RZ, 0x18, R8 ;  /* 0x00000018ff087819 */ /* 0x000fe40000011608 */
[----:B------:R-:W-:Y:S02]  /*1c600*/  LOP3.LUT R2, R7, 0xff, RZ, 0xc0, !PT ;  /* 0x000000ff07027812 */ /* 0x000fe400078ec0ff */
[----:B------:R-:W-:Y:S02]  /*1c610*/  PRMT R176, R12, 0x5410, R10 ;  /* 0x000054100cb07816 */ /* 0x000fe4000000000a */
[----:B------:R-:W2:Y:S01]  /*1c620*/  SHFL.BFLY PT, R10, R104, 0x1, 0x1f ;  /* 0x0c201f00680a7f89 */ /* 0x000ea200000e0000 */
[----:B------:R-:W-:Y:S02]  /*1c630*/  PRMT R109, R2, 0x5410, R8 ;  /* 0x00005410026d7816 */ /* 0x000fe40000000008 */
[----:B------:R-:W-:Y:S05]  /*1c640*/  PRMT R13, R9, 0x5410, R6 ;  /* 0x00005410090d7816 */ /* 0x000fea0000000006 */
[----:B------:R-:W4:Y:S01]  /*1c650*/  SHFL.BFLY PT, R2, R0, 0x1, 0x1f ;  /* 0x0c201f0000027f89 */ /* 0x000f2200000e0000 */
[----:B------:R-:W-:Y:S02]  /*1c660*/  LOP3.LUT R6, R5, 0xffff, RZ, 0xc0, !PT ;  /* 0x0000ffff05067812 */ /* 0x000fe400078ec0ff */
[----:B---3--:R-:W-:Y:S01]  /*1c670*/  FMNMX.FTZ R102, R102, R14, !PT ;  /* 0x0000000e66667209 */ /* 0x008fe20007810000 */
[----:B------:R-:W-:Y:S01]  /*1c680*/  IMAD.MOV.U32 R14, RZ, RZ, R214 ;  /* 0x000000ffff0e7224 */ /* 0x000fe200078e00d6 */
[----:B------:R-:W-:Y:S01]  /*1c690*/  LOP3.LUT R9, R15, 0xff, RZ, 0xc0, !PT ;  /* 0x000000ff0f097812 */ /* 0x000fe200078ec0ff */
[----:B------:R-:W-:Y:S01]  /*1c6a0*/  IMAD.MOV.U32 R15, RZ, RZ, R215 ;  /* 0x000000ffff0f7224 */ /* 0x000fe200078e00d7 */
[----:B------:R-:W-:Y:S02]  /*1c6b0*/  LOP3.LUT R8, R5, 0xff, RZ, 0xc0, !PT ;  /* 0x000000ff05087812 */ /* 0x000fe400078ec0ff */
[----:B------:R-:W-:Y:S02]  /*1c6c0*/  SHF.R.U32.HI R6, RZ, 0x8, R6 ;  /* 0x00000008ff067819 */ /* 0x000fe40000011606 */
[----:B-1----:R-:W-:Y:S02]  /*1c6d0*/  FMNMX.FTZ R101, R101, R11, !PT ;  /* 0x0000000b65657209 */ /* 0x002fe40007810000 */
[----:B------:R-:W-:Y:S01]  /*1c6e0*/  LOP3.LUT R7, R22, 0xff, RZ, 0xc0, !PT ;  /* 0x000000ff16077812 */ /* 0x000fe200078ec0ff */
[----:B------:R-:W1:Y:S01]  /*1c6f0*/  SHFL.BFLY PT, R11, R102, 0x1, 0x1f ;  /* 0x0c201f00660b7f89 */ /* 0x000e6200000e0000 */
[----:B------:R-:W-:Y:S01]  /*1c700*/  PRMT R239, R8, 0x5410, R6 ;  /* 0x0000541008ef7816 */ /* 0x000fe20000000006 */
[----:B------:R-:W-:Y:S01]  /*1c710*/  IMAD.MOV.U32 R22, RZ, RZ, R48 ;  /* 0x000000ffff167224 */ /* 0x000fe200078e0030 */
[----:B------:R-:W-:Y:S05]  /*1c720*/  PRMT R34, R9, 0x5410, R18 ;  /* 0x0000541009227816 */ /* 0x000fea0000000012 */
[----:B------:R-:W3:Y:S01]  /*1c730*/  SHFL.BFLY PT, R12, R101, 0x1, 0x1f ;  /* 0x0c201f00650c7f89 */ /* 0x000ee200000e0000 */
[----:B------:R-:W-:Y:S02]  /*1c740*/  SHF.R.U32.HI R9, RZ, 0x18, R5 ;  /* 0x00000018ff097819 */ /* 0x000fe40000011605 */
[----:B------:R-:W-:Y:S02]  /*1c750*/  PRMT R6, R5, 0x7632, R6 ;  /* 0x0000763205067816 */ /* 0x000fe40000000006 */
[----:B------:R-:W-:Y:S01]  /*1c760*/  PRMT R237, R7, 0x5410, R23 ;  /* 0x0000541007ed7816 */ /* 0x000fe20000000017 */
[----:B------:R-:W-:Y:S01]  /*1c770*/  IMAD.MOV.U32 R23, RZ, RZ, R49 ;  /* 0x000000ffff177224 */ /* 0x000fe200078e0031 */
[----:B------:R-:W-:Y:S02]  /*1c780*/  LOP3.LUT R5, R4, 0xffff, RZ, 0xc0, !PT ;  /* 0x0000ffff04057812 */ /* 0x000fe400078ec0ff */
[----:B--2---:R-:W-:Y:S02]  /*1c790*/  FMNMX.FTZ R104, R104, R10, !PT ;  /* 0x0000000a68687209 */ /* 0x004fe40007810000 */
[----:B------:R-:W-:Y:S02]  /*1c7a0*/  PRMT R7, R4, 0x7632, R7 ;  /* 0x0000763204077816 */ /* 0x000fe40000000007 */
[----:B----4-:R-:W-:Y:S02]  /*1c7b0*/  FMNMX.FTZ R103, R0, R2, !PT ;  /* 0x0000000200677209 */ /* 0x010fe40007810000 */
[----:B------:R-:W-:Y:S02]  /*1c7c0*/  LOP3.LUT R10, R4, 0xff, RZ, 0xc0, !PT ;  /* 0x000000ff040a7812 */ /* 0x000fe400078ec0ff */
[----:B------:R-:W-:Y:S01]  /*1c7d0*/  SHF.R.U32.HI R8, RZ, 0x8, R5 ;  /* 0x00000008ff087819 */ /* 0x000fe20000011605 */
[----:B------:R-:W-:Y:S01]  /*1c7e0*/  FMUL.FTZ R183, R103, UR4 ;  /* 0x0000000467b77c20 */ /* 0x000fe20008410000 */
[----:B------:R-:W-:Y:S02]  /*1c7f0*/  SHF.R.U32.HI R4, RZ, 0x18, R4 ;  /* 0x00000018ff047819 */ /* 0x000fe40000011604 */
[----:B------:R-:W-:Y:S02]  /*1c800*/  LOP3.LUT R5, R7, 0xff, RZ, 0xc0, !PT ;  /* 0x000000ff07057812 */ /* 0x000fe400078ec0ff */
[C---:B------:R-:W-:Y:S02]  /*1c810*/  FSETP.NEU.FTZ.AND P1, PT, R104.reuse, -INF , PT ;  /* 0xff8000006800780b */ /* 0x040fe40003f3d000 */
[----:B------:R-:W-:Y:S01]  /*1c820*/  PRMT R218, R5, 0x5410, R4 ;  /* 0x0000541005da7816 */ /* 0x000fe20000000004 */
[----:B------:R-:W-:Y:S01]  /*1c830*/  FMUL.FTZ R4, R104, UR4 ;  /* 0x0000000468047c20 */ /* 0x000fe20008410000 */
[----:B------:R-:W-:Y:S02]  /*1c840*/  LOP3.LUT R6, R6, 0xff, RZ, 0xc0, !PT ;  /* 0x000000ff06067812 */ /* 0x000fe400078ec0ff */
[----:B------:R-:W-:Y:S02]  /*1c850*/  FSETP.NEU.FTZ.AND P0, PT, R103, -INF , PT ;  /* 0xff8000006700780b */ /* 0x000fe40003f1d000 */
[----:B------:R-:W-:Y:S02]  /*1c860*/  FSEL R2, R104, RZ, P1 ;  /* 0x000000ff68027208 */ /* 0x000fe40000800000 */
[----:B------:R-:W-:Y:S02]  /*1c870*/  PRMT R232, R6, 0x5410, R9 ;  /* 0x0000541006e87816 */ /* 0x000fe40000000009 */
[----:B------:R-:W-:Y:S01]  /*1c880*/  FSEL R183, R183, RZ, P0 ;  /* 0x000000ffb7b77208 */ /* 0x000fe20000000000 */
[----:B------:R-:W-:Y:S01]  /*1c890*/  FADD.FTZ R6, -R2, R3 ;  /* 0x0000000302067221 */ /* 0x000fe20000010100 */
[----:B------:R-:W-:Y:S02]  /*1c8a0*/  FSEL R2, R4, RZ, P1 ;  /* 0x000000ff04027208 */ /* 0x000fe40000800000 */
[----:B------:R-:W-:Y:S01]  /*1c8b0*/  PRMT R52, R10, 0x5410, R8 ;  /* 0x000054100a347816 */ /* 0x000fe20000000008 */
[--C-:B------:R-:W-:Y:S01]  /*1c8c0*/  FFMA.FTZ R7, R193, UR4, -R183.reuse ;  /* 0x00000004c1077c23 */ /* 0x100fe200080108b7 */
[----:B-1----:R-:W-:Y:S01]  /*1c8d0*/  FMNMX.FTZ R102, R102, R11, !PT ;  /* 0x0000000b66667209 */ /* 0x002fe20007810000 */
[--C-:B------:R-:W-:Y:S01]  /*1c8e0*/  FFMA.FTZ R8, R192, UR4, -R2.reuse ;  /* 0x00000004c0087c23 */ /* 0x100fe20008010802 */
[--C-:B------:R-:W-:Y:S01]  /*1c8f0*/  FFMA.FTZ R9, R191, UR4, -R2.reuse ;  /* 0x00000004bf097c23 */ /* 0x100fe20008010802 */
[----:B------:R1:W-:Y:S01]  /*1c900*/  MUFU.EX2 R192, R7 ;  /* 0x0000000700c07308 */ /* 0x0003e20000000800 */
[--C-:B------:R-:W-:Y:S01]  /*1c910*/  FFMA.FTZ R3, R195, UR4, -R2.reuse ;  /* 0x00000004c3037c23 */ /* 0x100fe20008010802 */
[--C-:B------:R-:W-:Y:S01]  /*1c920*/  FFMA.FTZ R191, R182, UR4, -R2.reuse ;  /* 0x00000004b6bf7c23 */ /* 0x100fe20008010802 */
[C---:B------:R-:W-:Y:S01]  /*1c930*/  FMUL.FTZ R182, R102.reuse, UR4 ;  /* 0x0000000466b67c20 */ /* 0x040fe20008410000 */
[----:B------:R-:W-:Y:S06]  /*1c940*/  FSETP.NEU.FTZ.AND P1, PT, R102, -INF , PT ;  /* 0xff8000006600780b */ /* 0x000fec0003f3d000 */
[----:B------:R2:W-:Y:S01]  /*1c950*/  MUFU.EX2 R193, R3 ;  /* 0x0000000300c17308 */ /* 0x0005e20000000800 */
[----:B------:R-:W4:Y:S01]  /*1c960*/  LDC R10, c[0x0][0x4f8] ;  /* 0x00013e00ff0a7b82 */ /* 0x000f220000000800 */
[----:B---3--:R-:W-:Y:S01]  /*1c970*/  FMNMX.FTZ R101, R101, R12, !PT ;  /* 0x0000000c65657209 */ /* 0x008fe20007810000 */
[----:B------:R-:W-:Y:S01]  /*1c980*/  FFMA.FTZ R241, R181, UR4, -R2 ;  /* 0x00000004b5f17c23 */ /* 0x000fe20008010802 */
[----:B------:R-:W-:Y:S01]  /*1c990*/  FSEL R182, R182, RZ, P1 ;  /* 0x000000ffb6b67208 */ /* 0x000fe20000800000 */
[----:B------:R-:W-:Y:S01]  /*1c9a0*/  FFMA.FTZ R4, R202, UR4, -R183 ;  /* 0x00000004ca047c23 */ /* 0x000fe200080108b7 */
[----:B------:R-:W-:Y:S04]  /*1c9b0*/  FSEL R0, R103, RZ, P0 ;  /* 0x000000ff67007208 */ /* 0x000fe80000000000 */
[----:B------:R-:W-:Y:S01]  /*1c9c0*/  MUFU.EX2 R223, R8 ;  /* 0x0000000800df7308 */ /* 0x000fe20000000800 */
[----:B------:R-:W-:Y:S01]  /*1c9d0*/  FSETP.NEU.FTZ.AND P0, PT, R101, -INF , PT ;  /* 0xff8000006500780b */ /* 0x000fe20003f1d000 */
[----:B-1----:R-:W-:Y:S01]  /*1c9e0*/  FFMA.FTZ R7, R187, UR4, -R182 ;  /* 0x00000004bb077c23 */ /* 0x002fe200080108b6 */
[----:B------:R-:W-:Y:S01]  /*1c9f0*/  PRMT R59, R16, 0x5410, R17 ;  /* 0x00005410103b7816 */ /* 0x000fe20000000011 */
[----:B------:R-:W-:Y:S01]  /*1ca00*/  FADD.FTZ R5, -R0, R100 ;  /* 0x0000006400057221 */ /* 0x000fe20000010100 */
[----:B------:R-:W-:Y:S05]  /*1ca10*/  FFMA.FTZ R0, R194, UR4, -R2 ;  /* 0x00000004c2007c23 */ /* 0x000fea0008010802 */
[----:B------:R1:W-:Y:S01]  /*1ca20*/  MUFU.EX2 R49, R7 ;  /* 0x0000000700317308 */ /* 0x0003e20000000800 */
[----:B--2---:R-:W-:Y:S01]  /*1ca30*/  FFMA.FTZ R3, R184, UR4, -R183 ;  /* 0x00000004b8037c23 */ /* 0x004fe200080108b7 */
[----:B------:R-:W-:Y:S01]  /*1ca40*/  FMUL.FTZ R184, R101, UR4 ;  /* 0x0000000465b87c20 */ /* 0x000fe20008410000 */
[----:B------:R-:W-:Y:S07]  /*1ca50*/  IMAD.MOV.U32 R17, RZ, RZ, R33 ;  /* 0x000000ffff117224 */ /* 0x000fee00078e0021 */
[----:B------:R2:W3:Y:S01]  /*1ca60*/  MUFU.EX2 R47, R0 ;  /* 0x00000000002f7308 */ /* 0x0004e20000000800 */
[----:B------:R-:W-:Y:S01]  /*1ca70*/  PRMT R229, R20, 0x5410, R21 ;  /* 0x0000541014e57816 */ /* 0x000fe20000000015 */
[----:B------:R-:W-:Y:S01]  /*1ca80*/  IMAD.MOV.U32 R20, RZ, RZ, R42 ;  /* 0x000000ffff147224 */ /* 0x000fe200078e002a */
[----:B------:R-:W-:Y:S07]  /*1ca90*/  FSEL R184, R184, RZ, P0 ;  /* 0x000000ffb8b87208 */ /* 0x000fee0000000000 */
[----:B------:R3:W-:Y:S01]  /*1caa0*/  MUFU.EX2 R48, R3 ;  /* 0x0000000300307308 */ /* 0x0007e20000000800 */
[----:B------:R-:W-:Y:S01]  /*1cab0*/  FFMA.FTZ R251, R178, UR4, -R2 ;  /* 0x00000004b2fb7c23 */ /* 0x000fe20008010802 */
[----:B------:R-:W-:Y:S01]  /*1cac0*/  LOP3.LUT R179, R179, 0xff00ff, RZ, 0xc0, !PT ;  /* 0x00ff00ffb3b37812 */ /* 0x000fe200078ec0ff */
[----:B------:R-:W-:Y:S01]  /*1cad0*/  IMAD.MOV.U32 R21, RZ, RZ, R43 ;  /* 0x000000ffff157224 */ /* 0x000fe200078e002b */
[----:B----4-:R-:W-:Y:S06]  /*1cae0*/  LOP3.LUT R181, R10, 0xff, RZ, 0xc0, !PT ;  /* 0x000000ff0ab57812 */ /* 0x010fec00078ec0ff */
[----:B------:R4:W-:Y:S01]  /*1caf0*/  MUFU.EX2 R228, R4 ;  /* 0x0000000400e47308 */ /* 0x0009e20000000800 */
[----:B-1----:R-:W-:Y:S01]  /*1cb00*/  FFMA.FTZ R7, R189, UR4, -R184 ;  /* 0x00000004bd077c23 */ /* 0x002fe200080108b8 */
[----:B------:R-:W-:Y:S01]  /*1cb10*/  LOP3.LUT R111, R111, 0xff00ff, RZ, 0xc0, !PT ;  /* 0x00ff00ff6f6f7812 */ /* 0x000fe200078ec0ff */
[--C-:B------:R-:W-:Y:S01]  /*1cb20*/  FFMA.FTZ R216, R40, UR4, -R2.reuse ;  /* 0x0000000428d87c23 */ /* 0x100fe20008010802 */
[----:B------:R-:W-:Y:S06]  /*1cb30*/  IMAD R181, R181, 0x10000, R181 ;  /* 0x00010000b5b57824 */ /* 0x000fec00078e02b5 */
[----:B------:R1:W-:Y:S01]  /*1cb40*/  MUFU.EX2 R33, R7 ;  /* 0x0000000700217308 */ /* 0x0003e20000000800 */
[----:B--2---:R-:W-:Y:S01]  /*1cb50*/  FSEL R0, R102, RZ, P1 ;  /* 0x000000ff66007208 */ /* 0x004fe20000800000 */
[--C-:B------:R-:W-:Y:S01]  /*1cb60*/  FFMA.FTZ R215, R41, UR4, -R2.reuse ;  /* 0x0000000429d77c23 */ /* 0x100fe20008010802 */
[--C-:B------:R-:W-:Y:S01]  /*1cb70*/  FFMA.FTZ R55, R45, UR4, -R2.reuse ;  /* 0x000000042d377c23 */ /* 0x100fe20008010802 */
[--C-:B------:R-:W-:Y:S06]  /*1cb80*/  HSET2.LE.AND R176, R176, R181.reuse, PT ;  /* 0x000000b5b0b07233 */ /* 0x100fec0003803000 */
[----:B------:R-:W2:Y:S01]  /*1cb90*/  MUFU.EX2 R42, R9 ;  /* 0x00000009002a7308 */ /* 0x000ea20000000800 */
[----:B---3--:R-:W-:Y:S01]  /*1cba0*/  F2FP.BF16.F32.PACK_AB R3, R47, R193 ;  /* 0x000000c12f03723e */ /* 0x008fe200000010ff */
[----:B------:R-:W-:Y:S01]  /*1cbb0*/  FFMA.FTZ R214, R56, UR4, -R2 ;  /* 0x0000000438d67c23 */ /* 0x000fe20008010802 */
[--C-:B------:R-:W-:Y:S01]  /*1cbc0*/  HSET2.LE.AND R178, R19, R181.reuse, PT ;  /* 0x000000b513b27233 */ /* 0x100fe20003803000 */
[----:B----4-:R-:W-:Y:S01]  /*1cbd0*/  FFMA.FTZ R4, R196, UR4, -R183 ;  /* 0x00000004c4047c23 */ /* 0x010fe200080108b7 */
[----:B------:R-:W-:Y:S01]  /*1cbe0*/  LOP3.LUT R176, R3, R176, RZ, 0xc0, !PT ;  /* 0x000000b003b07212 */ /* 0x000fe200078ec0ff */
[----:B------:R-:W-:Y:S01]  /*1cbf0*/  FFMA.FTZ R3, R190, UR4, -R184 ;  /* 0x00000004be037c23 */ /* 0x000fe200080108b8 */
[--C-:B------:R-:W-:Y:S03]  /*1cc00*/  HSET2.LE.AND R179, R179, R181.reuse, PT ;  /* 0x000000b5b3b37233 */ /* 0x100fe60003803000 */
[----:B------:R3:W4:Y:S01]  /*1cc10*/  MUFU.EX2 R51, R4 ;  /* 0x0000000400337308 */ /* 0x0007220000000800 */
[----:B-1----:R-:W-:Y:S01]  /*1cc20*/  FFMA.FTZ R7, R199, UR4, -R182 ;  /* 0x00000004c7077c23 */ /* 0x002fe200080108b6 */
[--C-:B------:R-:W-:Y:S01]  /*1cc30*/  HSET2.LE.AND R111, R111, R181.reuse, PT ;  /* 0x000000b56f6f7233 */ /* 0x100fe20003803000 */
[--C-:B------:R-:W-:Y:S07]  /*1cc40*/  FFMA.FTZ R53, R57, UR4, -R2.reuse ;  /* 0x0000000439357c23 */ /* 0x100fee0008010802 */
[----:B------:R2:W1:Y:S01]  /*1cc50*/  MUFU.EX2 R38, R3 ;  /* 0x0000000300267308 */ /* 0x0004620000000800 */
[--C-:B------:R-:W-:Y:S01]  /*1cc60*/  HSET2.LE.AND R109, R109, R181.reuse, PT ;  /* 0x000000b56d6d7233 */ /* 0x100fe20003803000 */
[--C-:B------:R-:W-:Y:S01]  /*1cc70*/  FFMA.FTZ R36, R61, UR4, -R2.reuse ;  /* 0x000000043d247c23 */ /* 0x100fe20008010802 */
[--C-:B------:R-:W-:Y:S07]  /*1cc80*/  HSET2.LE.AND R177, R177, R181.reuse, PT ;  /* 0x000000b5b1b17233 */ /* 0x100fee0003803000 */
[----:B------:R4:W-:Y:S01]  /*1cc90*/  MUFU.EX2 R221, R7 ;  /* 0x0000000700dd7308 */ /* 0x0009e20000000800 */
[--C-:B------:R-:W-:Y:S01]  /*1cca0*/  FFMA.FTZ R248, R180, UR4, -R2.reuse ;  /* 0x00000004b4f87c23 */ /* 0x100fe20008010802 */
[--C-:B------:R-:W-:Y:S01]  /*1ccb0*/  FFMA.FTZ R43, R44, UR4, -R2.reuse ;  /* 0x000000042c2b7c23 */ /* 0x100fe20008010802 */
[----:B------:R-:W-:Y:S01]  /*1ccc0*/  FFMA.FTZ R46, R60, UR4, -R2 ;  /* 0x000000043c2e7c23 */ /* 0x000fe20008010802 */
[----:B------:R-:W-:Y:S01]  /*1ccd0*/  FADD.FTZ R2, -R0, R107 ;  /* 0x0000006b00027221 */ /* 0x000fe20000010100 */
[----:B------:R-:W-:Y:S01]  /*1cce0*/  FSEL R0, R101, RZ, P0 ;  /* 0x000000ff65007208 */ /* 0x000fe20000000000 */
[----:B---3--:R-:W-:Y:S01]  /*1ccf0*/  FFMA.FTZ R4, R188, UR4, -R182 ;  /* 0x00000004bc047c23 */ /* 0x008fe200080108b6 */
[--C-:B------:R-:W-:Y:S01]  /*1cd00*/  HSET2.LE.AND R110, R110, R181.reuse, PT ;  /* 0x000000b56e6e7233 */ /* 0x100fe20003803000 */
[----:B------:R-:W-:Y:S02]  /*1cd10*/  IMAD.MOV.U32 R21, RZ, RZ, R226 ;  /* 0x000000ffff157224 */ /* 0x000fe400078e00e2 */
[----:B------:R-:W-:Y:S01]  /*1cd20*/  FFMA.FTZ R204, R204, UR4, -R183 ;  /* 0x00000004cccc7c23 */ /* 0x000fe200080108b7 */
[----:B--2---:R-:W-:Y:S01]  /*1cd30*/  F2FP.BF16.F32.PACK_AB R3, R42, R223 ;  /* 0x000000df2a03723e */ /* 0x004fe200000010ff */
[----:B------:R2:W-:Y:S01]  /*1cd40*/  MUFU.EX2 R50, R4 ;  /* 0x0000000400327308 */ /* 0x0005e20000000800 */
[----:B------:R-:W-:Y:S01]  /*1cd50*/  FADD.FTZ R0, -R0, R108 ;  /* 0x0000006c00007221 */ /* 0x000fe20000010100 */
[--C-:B------:R-:W-:Y:S01]  /*1cd60*/  HSET2.LE.AND R108, R13, R181.reuse, PT ;  /* 0x000000b50d6c7233 */ /* 0x100fe20003803000 */
[--C-:B----4-:R-:W-:Y:S01]  /*1cd70*/  FFMA.FTZ R7, R201, UR4, -R184.reuse ;  /* 0x00000004c9077c23 */ /* 0x110fe200080108b8 */
[----:B------:R-:W-:Y:S01]  /*1cd80*/  LOP3.LUT R178, R3, R178, RZ, 0xc0, !PT ;  /* 0x000000b203b27212 */ /* 0x000fe200078ec0ff */
[----:B------:R-:W-:Y:S01]  /*1cd90*/  FFMA.FTZ R3, R200, UR4, -R184 ;  /* 0x00000004c8037c23 */ /* 0x000fe200080108b8 */
[----:B------:R-:W-:Y:S04]  /*1cda0*/  IMAD.MOV.U32 R190, RZ, RZ, R31 ;  /* 0x000000ffffbe7224 */ /* 0x000fe800078e001f */
[----:B------:R3:W-:Y:S01]  /*1cdb0*/  MUFU.EX2 R58, R7 ;  /* 0x00000007003a7308 */ /* 0x0007e20000000800 */
[----:B------:R-:W-:Y:S01]  /*1cdc0*/  FFMA.FTZ R207, R207, UR4, -R183 ;  /* 0x00000004cfcf7c23 */ /* 0x000fe200080108b7 */
[----:B------:R-:W-:Y:S01]  /*1cdd0*/  FFMA.FTZ R185, R185, UR4, -R182 ;  /* 0x00000004b9b97c23 */ /* 0x000fe200080108b6 */
[----:B------:R-:W-:Y:S07]  /*1cde0*/  FFMA.FTZ R190, R190, UR4, -R184 ;  /* 0x00000004bebe7c23 */ /* 0x000fee00080108b8 */
[----:B------:R4:W1:Y:S01]  /*1cdf0*/  MUFU.EX2 R252, R3 ;  /* 0x0000000300fc7308 */ /* 0x0008620000000800 */
[----:B--2---:R-:W-:Y:S09]  /*1ce00*/  F2FP.BF16.F32.PACK_AB R4, R228, R192 ;  /* 0x000000c0e404723e */ /* 0x004ff200000010ff */
[----:B------:R-:W-:Y:S01]  /*1ce10*/  MUFU.EX2 R248, R248 ;  /* 0x000000f800f87308 */ /* 0x000fe20000000800 */
[----:B------:R-:W-:Y:S01]  /*1ce20*/  LOP3.LUT R177, R4, R177, RZ, 0xc0, !PT ;  /* 0x000000b104b17212 */ /* 0x000fe200078ec0ff */
[----:B------:R-:W-:Y:S08]  /*1ce30*/  FFMA.FTZ R4, R197, UR4, -R182 ;  /* 0x00000004c5047c23 */ /* 0x000ff000080108b6 */
[----:B------:R-:W-:Y:S01]  /*1ce40*/  MUFU.EX2 R251, R251 ;  /* 0x000000fb00fb7308 */ /* 0x000fe20000000800 */
[----:B---3--:R-:W-:Y:S09]  /*1ce50*/  LOP3.LUT R7, R15, UR12, R245, 0x96, !PT ;  /* 0x0000000c0f077c12 */ /* 0x008ff2000f8e96f5 */
[----:B------:R2:W3:Y:S01]  /*1ce60*/  MUFU.EX2 R187, R4 ;  /* 0x0000000400bb7308 */ /* 0x0004e20000000800 */
[----:B----4-:R-:W-:Y:S01]  /*1ce70*/  F2FP.BF16.F32.PACK_AB R3, R48, R51 ;  /* 0x000000333003723e */ /* 0x010fe200000010ff */
[----:B------:R-:W-:Y:S08]  /*1ce80*/  IMAD.WIDE.U32 R14, R7, -0x326172a9, RZ ;  /* 0xcd9e8d57070e7825 */ /* 0x000ff000078e00ff */
[----:B------:R-:W-:Y:S01]  /*1ce90*/  MUFU.EX2 R201, R191 ;  /* 0x000000bf00c97308 */ /* 0x000fe20000000800 */
[----:B------:R-:W-:Y:S02]  /*1cea0*/  LOP3.LUT R179, R3, R179, RZ, 0xc0, !PT ;  /* 0x000000b303b37212 */ /* 0x000fe400078ec0ff */
[----:B-1----:R-:W-:Y:S07]  /*1ceb0*/  F2FP.BF16.F32.PACK_AB R3, R38, R33 ;  /* 0x000000212603723e */ /* 0x002fee00000010ff */
[----:B------:R-:W-:Y:S01]  /*1cec0*/  MUFU.EX2 R241, R241 ;  /* 0x000000f100f17308 */ /* 0x000fe20000000800 */
[----:B------:R-:W-:Y:S02]  /*1ced0*/  LOP3.LUT R8, R15, R17, RZ, 0x3c, !PT ;  /* 0x000000110f087212 */ /* 0x000fe400078e3cff */
[----:B------:R-:W-:Y:S01]  /*1cee0*/  LOP3.LUT R10, R14, R63, RZ, 0x3c, !PT ;  /* 0x0000003f0e0a7212 */ /* 0x000fe200078e3cff */
[----:B------:R-:W-:Y:S01]  /*1cef0*/  IMAD.MOV.U32 R63, RZ, RZ, R203 ;  /* 0x000000ffff3f7224 */ /* 0x000fe200078e00cb */
[----:B------:R-:W-:Y:S01]  /*1cf00*/  LOP3.LUT R111, R3, R111, RZ, 0xc0, !PT ;  /* 0x0000006f036f7212 */ /* 0x000fe200078ec0ff */
[----:B------:R-:W-:Y:S01]  /*1cf10*/  IMAD.WIDE.U32 R8, R8, -0x2daee0ad, RZ ;  /* 0xd2511f5308087825 */ /* 0x000fe200078e00ff */
[----:B------:R-:W-:Y:S03]  /*1cf20*/  F2FP.BF16.F32.PACK_AB R3, R58, R252 ;  /* 0x000000fc3a03723e */ /* 0x000fe600000010ff */
[----:B------:R-:W-:Y:S01]  /*1cf30*/  MUFU.EX2 R190, R190 ;  /* 0x000000be00be7308 */ /* 0x000fe20000000800 */
[----:B--2---:R-:W-:Y:S01]  /*1cf40*/  F2FP.BF16.F32.PACK_AB R4, R50, R49 ;  /* 0x000000313204723e */ /* 0x004fe200000010ff */
[----:B------:R-:W-:Y:S01]  /*1cf50*/  IMAD.WIDE.U32 R10, R10, -0x2daee0ad, RZ ;  /* 0xd2511f530a0a7825 */ /* 0x000fe200078e00ff */
[----:B------:R-:W-:Y:S07]  /*1cf60*/  LOP3.LUT R109, R3, R109, RZ, 0xc0, !PT ;  /* 0x0000006d036d7212 */ /* 0x000fee00078ec0ff */
[----:B------:R-:W-:Y:S01]  /*1cf70*/  MUFU.EX2 R204, R204 ;  /* 0x000000cc00cc7308 */ /* 0x000fe20000000800 */
[----:B------:R-:W-:Y:S02]  /*1cf80*/  LOP3.LUT R3, R20, R29, R9, 0x96, !PT ;  /* 0x0000001d14037212 */ /* 0x000fe400078e9609 */
[----:B------:R-:W-:Y:S07]  /*1cf90*/  LOP3.LUT R12, R30, R8, R11, 0x96, !PT ;  /* 0x000000081e0c7212 */ /* 0x000fee00078e960b */
[----:B------:R-:W-:Y:S01]  /*1cfa0*/  MUFU.EX2 R207, R207 ;  /* 0x000000cf00cf7308 */ /* 0x000fe20000000800 */
[----:B------:R-:W-:Y:S01]  /*1cfb0*/  LOP3.LUT R110, R4, R110, RZ, 0xc0, !PT ;  /* 0x0000006e046e7212 */ /* 0x000fe200078ec0ff */
[----:B------:R-:W-:Y:S01]  /*1cfc0*/  IMAD.WIDE.U32 R16, R3, -0x326172a9, RZ ;  /* 0xcd9e8d5703107825 */ /* 0x000fe200078e00ff */
[----:B---3--:R-:W-:Y:S03]  /*1cfd0*/  F2FP.BF16.F32.PACK_AB R4, R221, R187 ;  /* 0x000000bbdd04723e */ /* 0x008fe600000010ff */
[----:B------:R-:W-:Y:S01]  /*1cfe0*/  IMAD.WIDE.U32 R12, R12, -0x326172a9, RZ ;  /* 0xcd9e8d570c0c7825 */ /* 0x000fe200078e00ff */
[----:B------:R-:W-:Y:S02]  /*1cff0*/  LOP3.LUT R8, R22, R27, R17, 0x96, !PT ;  /* 0x0000001b16087212 */ /* 0x000fe400078e9611 */
[----:B------:R-:W-:Y:S02]  /*1d000*/  LOP3.LUT R108, R4, R108, RZ, 0xc0, !PT ;  /* 0x0000006c046c7212 */ /* 0x000fe400078ec0ff */
[----:B------:R-:W-:Y:S01]  /*1d010*/  LOP3.LUT R3, R28, R16, R13, 0x96, !PT ;  /* 0x000000101c037212 */ /* 0x000fe200078e960d */
[----:B------:R-:W-:Y:S04]  /*1d020*/  IMAD.WIDE.U32 R8, R8, -0x2daee0ad, RZ ;  /* 0xd2511f5308087825 */ /* 0x000fe800078e00ff */
[----:B------:R-:W-:Y:S01]  /*1d030*/  IMAD.WIDE.U32 R202, R3, -0x2daee0ad, RZ ;  /* 0xd2511f5303ca7825 */ /* 0x000fe200078e00ff */
[----:B------:R-:W-:Y:S04]  /*1d040*/  LOP3.LUT R10, R26, R10, R9, 0x96, !PT ;  /* 0x0000000a1a0a7212 */ /* 0x000fe800078e9609 */
[----:B------:R-:W-:Y:S01]  /*1d050*/  LOP3.LUT R8, R25, R8, R203, 0x96, !PT ;  /* 0x0000000819087212 */ /* 0x000fe200078e96cb */
[----:B------:R-:W-:Y:S04]  /*1d060*/  IMAD.WIDE.U32 R10, R10, -0x326172a9, RZ ;  /* 0xcd9e8d570a0a7825 */ /* 0x000fe800078e00ff */
[----:B------:R-:W-:Y:S01]  /*1d070*/  IMAD.WIDE.U32 R8, R8, -0x326172a9, RZ ;  /* 0xcd9e8d5708087825 */ /* 0x000fe200078e00ff */
[----:B------:R-:W-:Y:S03]  /*1d080*/  LOP3.LUT R226, R39, R12, R11, 0x96, !PT ;  /* 0x0000000c27e27212 */ /* 0x000fe600078e960b */
[----:B------:R-:W-:Y:S01]  /*1d090*/  IMAD.MOV.U32 R4, RZ, RZ, R8 ;  /* 0x000000ffff047224 */ /* 0x000fe200078e0008 */
[----:B------:R-:W-:Y:S04]  /*1d0a0*/  LOP3.LUT R3, R24, R10, R9, 0x96, !PT ;  /* 0x0000000a18037212 */ /* 0x000fe800078e9609 */
        /* <DEDUP_REMOVED lines=15> */
[----:B------:R-:W-:Y:S03]  /*1d1a0*/  LOP3.LUT R4, R14, R63, RZ, 0x3c, !PT ;  /* 0x0000003f0e047212 */ /* 0x000fe600078e3cff */
[----:B------:R-:W-:Y:S04]  /*1d1b0*/  IMAD.WIDE.U32 R8, R3, -0x2daee0ad, RZ ;  /* 0xd2511f5303087825 */ /* 0x000fe800078e00ff */
[----:B------:R-:W-:Y:S01]  /*1d1c0*/  IMAD.WIDE.U32 R10, R4, -0x2daee0ad, RZ ;  /* 0xd2511f53040a7825 */ /* 0x000fe200078e00ff */
[----:B------:R-:W-:Y:S04]  /*1d1d0*/  LOP3.LUT R3, R66, R29, R9, 0x96, !PT ;  /* 0x0000001d42037212 */ /* 0x000fe800078e9609 */
[----:B------:R-:W-:Y:S01]  /*1d1e0*/  LOP3.LUT R4, R30, R8, R11, 0x96, !PT ;  /* 0x000000081e047212 */ /* 0x000fe200078e960b */
[----:B------:R-:W-:Y:S04]  /*1d1f0*/  IMAD.WIDE.U32 R12, R3, -0x326172a9, RZ ;  /* 0xcd9e8d57030c7825 */ /* 0x000fe800078e00ff */
[----:B------:R-:W-:Y:S01]  /*1d200*/  IMAD.WIDE.U32 R188, R4, -0x326172a9, RZ ;  /* 0xcd9e8d5704bc7825 */ /* 0x000fe200078e00ff */
[----:B------:R-:W-:Y:S05]  /*1d210*/  LOP3.LUT R3, R64, R27, R13, 0x96, !PT ;  /* 0x0000001b40037212 */ /* 0x000fea00078e960d */
[----:B------:R-:W-:Y:S01]  /*1d220*/  IMAD.WIDE.U32 R8, R3, -0x2daee0ad, RZ ;  /* 0xd2511f5303087825 */ /* 0x000fe200078e00ff */
[----:B------:R-:W-:Y:S03]  /*1d230*/  LOP3.LUT R3, R28, R12, R189, 0x96, !PT ;  /* 0x0000000c1c037212 */ /* 0x000fe600078e96bd */
[----:B------:R-:W-:Y:S01]  /*1d240*/  IMAD.MOV.U32 R189, RZ, RZ, R62 ;  /* 0x000000ffffbd7224 */ /* 0x000fe200078e003e */
[----:B------:R-:W-:Y:S01]  /*1d250*/  LOP3.LUT R7, R26, R10, R9, 0x96, !PT ;  /* 0x0000000a1a077212 */ /* 0x000fe200078e9609 */
[----:B------:R-:W-:Y:S04]  /*1d260*/  IMAD.WIDE.U32 R194, R3, -0x2daee0ad, RZ ;  /* 0xd2511f5303c27825 */ /* 0x000fe800078e00ff */
[----:B------:R-:W-:Y:S01]  /*1d270*/  IMAD.WIDE.U32 R196, R7, -0x326172a9, RZ ;  /* 0xcd9e8d5707c47825 */ /* 0x000fe200078e00ff */
[----:B------:R-:W-:Y:S03]  /*1d280*/  LOP3.LUT R8, R25, R8, R195, 0x96, !PT ;  /* 0x0000000819087212 */ /* 0x000fe600078e96c3 */
[----:B------:R-:W-:Y:S02]  /*1d290*/  FFMA.FTZ R195, R211, UR4, -R183 ;  /* 0x00000004d3c37c23 */ /* 0x000fe400080108b7 */
[----:B------:R-:W-:Y:S04]  /*1d2a0*/  IMAD.WIDE.U32 R8, R8, -0x326172a9, RZ ;  /* 0xcd9e8d5708087825 */ /* 0x000fe800078e00ff */
[----:B------:R-:W-:Y:S01]  /*1d2b0*/  MUFU.EX2 R195, R195 ;  /* 0x000000c300c37308 */ /* 0x000fe20000000800 */
[----:B------:R-:W-:Y:S01]  /*1d2c0*/  LOP3.LUT R3, R24, R196, R9, 0x96, !PT ;  /* 0x000000c418037212 */ /* 0x000fe200078e9609 */
[----:B------:R-:W-:Y:S01]  /*1d2d0*/  IMAD.MOV.U32 R9, RZ, RZ, R8 ;  /* 0x000000ffff097224 */ /* 0x000fe200078e0008 */
[----:B------:R-:W-:Y:S01]  /*1d2e0*/  PRMT R10, R8, 0x7771, RZ ;  /* 0x00007771080a7816 */ /* 0x000fe200000000ff */
[----:B------:R-:W-:Y:S01]  /*1d2f0*/  FFMA.FTZ R196, R198, UR4, -R183 ;  /* 0x00000004c6c47c23 */ /* 0x000fe200080108b7 */
[C---:B------:R-:W-:Y:S02]  /*1d300*/  LOP3.LUT R4, R3.reuse, 0xffff, RZ, 0xc0, !PT ;  /* 0x0000ffff03047812 */ /* 0x040fe400078ec0ff */
[----:B------:R-:W-:Y:S02]  /*1d310*/  LOP3.LUT R7, R3, 0xff, RZ, 0xc0, !PT ;  /* 0x000000ff03077812 */ /* 0x000fe400078ec0ff */
[----:B------:R-:W-:Y:S01]  /*1d320*/  SHF.R.U32.HI R4, RZ, 0x8, R4 ;  /* 0x00000008ff047819 */ /* 0x000fe20000011604 */
[----:B------:R-:W-:Y:S03]  /*1d330*/  MUFU.EX2 R196, R196 ;  /* 0x000000c400c47308 */ /* 0x000fe60000000800 */
        /* <DEDUP_REMOVED lines=20> */
[----:B------:R-:W4:Y:S09]  /*1d480*/  LDSM.16.MT88.4 R20, [R180+0x9000] ;  /* 0x00900000b414783b */ /* 0x000f320000004200 */
[----:B------:R-:W3:Y:S01]  /*1d490*/  MUFU.EX2 R0, R0 ;  /* 0x0000000000007308 */ /* 0x000ee20000000800 */
[C---:B-1----:R-:W-:Y:S01]  /*1d4a0*/  FMUL.FTZ R4, R100.reuse, R116 ;  /* 0x0000007464047220 */ /* 0x042fe20000410000 */
[----:B------:R-:W-:Y:S01]  /*1d4b0*/  FMUL.FTZ R5, R100, R117 ;  /* 0x0000007564057220 */ /* 0x000fe20000410000 */
[----:B------:R-:W-:Y:S02]  /*1d4c0*/  VIADD R107, R180, 0x9020 ;  /* 0x00009020b46b7836 */ /* 0x000fe40000000000 */
[----:B------:R-:W-:Y:S01]  /*1d4d0*/  FMUL.FTZ R17, R100, R121 ;  /* 0x0000007964117220 */ /* 0x000fe20000410000 */
[C---:B--2---:R-:W-:Y:S01]  /*1d4e0*/  FMUL.FTZ R8, R2.reuse, R112 ;  /* 0x0000007002087220 */ /* 0x044fe20000410000 */
[C---:B------:R-:W-:Y:S01]  /*1d4f0*/  FMUL.FTZ R9, R2.reuse, R113 ;  /* 0x0000007102097220 */ /* 0x040fe20000410000 */
[----:B------:R-:W-:Y:S01]  /*1d500*/  FMUL.FTZ R25, R2, R129 ;  /* 0x0000008102197220 */ /* 0x000fe20000410000 */
[----:B------:R-:W-:Y:S02]  /*1d510*/  IMAD.MOV.U32 R129, RZ, RZ, R39 ;  /* 0x000000ffff817224 */ /* 0x000fe400078e0027 */
[C---:B---3--:R-:W-:Y:S01]  /*1d520*/  FMUL.FTZ R6, R3.reuse, R118 ;  /* 0x0000007603067220 */ /* 0x048fe20000410000 */
[C---:B------:R-:W-:Y:S01]  /*1d530*/  FMUL.FTZ R7, R3.reuse, R119 ;  /* 0x0000007703077220 */ /* 0x040fe20000410000 */
[----:B------:R-:W-:Y:S02]  /*1d540*/  IMAD.MOV.U32 R121, RZ, RZ, R54 ;  /* 0x000000ffff797224 */ /* 0x000fe400078e0036 */
[C---:B------:R-:W-:Y:S01]  /*1d550*/  FMUL.FTZ R51, R3.reuse, R155 ;  /* 0x0000009b03337220 */ /* 0x040fe20000410000 */
[----:B------:R-:W-:Y:S01]  /*1d560*/  FMUL.FTZ R64, R100, R168 ;  /* 0x000000a864407220 */ /* 0x000fe20000410000 */
[C---:B------:R-:W-:Y:S01]  /*1d570*/  FMUL.FTZ R10, R0.reuse, R114 ;  /* 0x00000072000a7220 */ /* 0x040fe20000410000 */
[----:B------:R-:W-:Y:S01]  /*1d580*/  FMUL.FTZ R11, R0, R115 ;  /* 0x00000073000b7220 */ /* 0x000fe20000410000 */
[----:B------:R-:W-:Y:S01]  /*1d590*/  FMUL.FTZ R65, R100, R169 ;  /* 0x000000a964417220 */ /* 0x000fe20000410000 */
[C---:B------:R-:W-:Y:S01]  /*1d5a0*/  FMUL.FTZ R66, R3.reuse, R170 ;  /* 0x000000aa03427220 */ /* 0x040fe20000410000 */
[C---:B------:R-:W-:Y:S01]  /*1d5b0*/  FMUL.FTZ R67, R3.reuse, R171 ;  /* 0x000000ab03437220 */ /* 0x040fe20000410000 */
[C---:B------:R-:W-:Y:S01]  /*1d5c0*/  FMUL.FTZ R15, R0.reuse, R127 ;  /* 0x0000007f000f7220 */ /* 0x040fe20000410000 */
[----:B------:R-:W-:Y:S02]  /*1d5d0*/  IMAD.MOV.U32 R127, RZ, RZ, R36 ;  /* 0x000000ffff7f7224 */ /* 0x000fe400078e0024 */
[C---:B------:R-:W-:Y:S01]  /*1d5e0*/  FMUL.FTZ R26, R0.reuse, R130 ;  /* 0x00000082001a7220 */ /* 0x040fe20000410000 */
[----:B------:R-:W-:Y:S02]  /*1d5f0*/  IMAD.MOV.U32 R130, RZ, RZ, R38 ;  /* 0x000000ffff827224 */ /* 0x000fe400078e0026 */
[----:B------:R-:W-:Y:S01]  /*1d600*/  FMUL.FTZ R27, R0, R131 ;  /* 0x00000083001b7220 */ /* 0x000fe20000410000 */
[----:B------:R-:W-:Y:S02]  /*1d610*/  IMAD.MOV.U32 R131, RZ, RZ, R37 ;  /* 0x000000ffff837224 */ /* 0x000fe400078e0025 */
[----:B------:R-:W-:Y:S01]  /*1d620*/  FMUL.FTZ R13, R2, R125 ;  /* 0x0000007d020d7220 */ /* 0x000fe20000410000 */
[----:B------:R-:W-:Y:S02]  /*1d630*/  IMAD.MOV.U32 R125, RZ, RZ, R55 ;  /* 0x000000ffff7d7224 */ /* 0x000fe400078e0037 */
[C---:B------:R-:W-:Y:S01]  /*1d640*/  FMUL.FTZ R18, R3.reuse, R122 ;  /* 0x0000007a03127220 */ /* 0x040fe20000410000 */
[----:B------:R-:W-:Y:S01]  /*1d650*/  FFMA.FTZ R122, R246, UR4, -R183 ;  /* 0x00000004f67a7c23 */ /* 0x000fe200080108b7 */
[C---:B------:R-:W-:Y:S01]  /*1d660*/  FMUL.FTZ R19, R3.reuse, R123 ;  /* 0x0000007b03137220 */ /* 0x040fe20000410000 */
[----:B------:R-:W-:Y:S02]  /*1d670*/  IMAD.MOV.U32 R123, RZ, RZ, R53 ;  /* 0x000000ffff7b7224 */ /* 0x000fe400078e0035 */
[C---:B------:R-:W-:Y:S01]  /*1d680*/  FMUL.FTZ R56, R2.reuse, R160 ;  /* 0x000000a002387220 */ /* 0x040fe20000410000 */
[----:B------:R-:W-:Y:S02]  /*1d690*/  IMAD.MOV.U32 R117, RZ, RZ, R41 ;  /* 0x000000ffff757224 */ /* 0x000fe400078e0029 */
[C---:B------:R-:W-:Y:S01]  /*1d6a0*/  FMUL.FTZ R57, R2.reuse, R161 ;  /* 0x000000a102397220 */ /* 0x040fe20000410000 */
[----:B------:R-:W-:Y:S02]  /*1d6b0*/  IMAD.MOV.U32 R116, RZ, RZ, R40 ;  /* 0x000000ffff747224 */ /* 0x000fe400078e0028 */
[----:B------:R-:W-:Y:S01]  /*1d6c0*/  FMUL.FTZ R60, R2, R172 ;  /* 0x000000ac023c7220 */ /* 0x000fe20000410000 */
[----:B------:R-:W-:Y:S02]  /*1d6d0*/  IMAD.MOV.U32 R118, RZ, RZ, R59 ;  /* 0x000000ffff767224 */ /* 0x000fe400078e003b */
[----:B------:R-:W-:Y:S01]  /*1d6e0*/  FMUL.FTZ R59, R0, R163 ;  /* 0x000000a3003b7220 */ /* 0x000fe20000410000 */
[----:B------:R-:W-:Y:S01]  /*1d6f0*/  FMUL.FTZ R61, R2, R173 ;  /* 0x000000ad023d7220 */ /* 0x000fe20000410000 */
[-C--:B----4-:R-:W-:Y:S05]  /*1d700*/  HMMA.16816.F32.BF16 R4, R108, R20.reuse, R4 ;  /* 0x000000146c04723c */ /* 0x090fea0000041804 */
[C---:B------:R-:W-:Y:S01]  /*1d710*/  FMUL.FTZ R62, R0.reuse, R174 ;  /* 0x000000ae003e7220 */ /* 0x040fe20000410000 */
[----:B------:R-:W-:Y:S01]  /*1d720*/  FMUL.FTZ R63, R0, R175 ;  /* 0x000000af003f7220 */ /* 0x000fe20000410000 */
[----:B------:R-:W-:Y:S01]  /*1d730*/  FMUL.FTZ R68, R100, R68 ;  /* 0x0000004464447220 */ /* 0x000fe20000410000 */
[C---:B------:R-:W-:Y:S04]  /*1d740*/  HMMA.16816.F32.BF16 R8, R176.reuse, R20, R8 ;  /* 0x00000014b008723c */ /* 0x040fe80000041808 */
[----:B------:R-:W-:Y:S02]  /*1d750*/  VIADD R20, R180, 0x9000 ;  /* 0x00009000b4147836 */ /* 0x000fe40000000000 */
[----:B------:R-:W-:Y:S01]  /*1d760*/  FMUL.FTZ R12, R2, R124 ;  /* 0x0000007c020c7220 */ /* 0x000fe20000410000 */
[----:B------:R-:W-:Y:S01]  /*1d770*/  FMUL.FTZ R14, R0, R126 ;  /* 0x0000007e000e7220 */ /* 0x000fe20000410000 */
[----:B------:R-:W-:Y:S02]  /*1d780*/  IMAD.MOV.U32 R126, RZ, RZ, R16 ;  /* 0x000000ffff7e7224 */ /* 0x000fe400078e0010 */
[----:B------:R-:W-:Y:S01]  /*1d790*/  FMUL.FTZ R69, R100, R69 ;  /* 0x0000004564457220 */ /* 0x000fe20000410000 */
[----:B------:R-:W-:Y:S02]  /*1d7a0*/  @P2 VIADD R107, R20, 0xffffffe0 ;  /* 0xffffffe0146b2836 */ /* 0x000fe40000000000 */
[C---:B------:R-:W-:Y:S01]  /*1d7b0*/  FMUL.FTZ R70, R3.reuse, R70 ;  /* 0x0000004603467220 */ /* 0x040fe20000410000 */
[----:B------:R-:W-:Y:S02]  /*1d7c0*/  IMAD.MOV.U32 R124, RZ, RZ, R58 ;  /* 0x000000ffff7c7224 */ /* 0x000fe400078e003a */
[----:B------:R-:W-:Y:S01]  /*1d7d0*/  FMUL.FTZ R58, R0, R162 ;  /* 0x000000a2003a7220 */ /* 0x000fe20000410000 */
[-C--:B------:R-:W-:Y:S01]  /*1d7e0*/  HMMA.16816.F32.BF16 R12, R176, R22.reuse, R12 ;  /* 0x00000016b00c723c */ /* 0x080fe2000004180c */
[----:B------:R-:W1:Y:S02]  /*1d7f0*/  LDSM.16.MT88.4 R36, [R107] ;  /* 0x000000006b24783b */ /* 0x000e640000004200 */
[----:B------:R-:W-:Y:S01]  /*1d800*/  FMUL.FTZ R16, R100, R120 ;  /* 0x0000007864107220 */ /* 0x000fe20000410000 */
[C---:B------:R-:W-:Y:S01]  /*1d810*/  FMUL.FTZ R71, R3.reuse, R71 ;  /* 0x0000004703477220 */ /* 0x040fe20000410000 */
[C---:B------:R-:W-:Y:S01]  /*1d820*/  FMUL.FTZ R72, R2.reuse, R72 ;  /* 0x0000004802487220 */ /* 0x040fe20000410000 */
[----:B------:R-:W-:Y:S01]  /*1d830*/  FMUL.FTZ R73, R2, R73 ;  /* 0x0000004902497220 */ /* 0x000fe20000410000 */
[C---:B------:R-:W-:Y:S01]  /*1d840*/  FMUL.FTZ R74, R0.reuse, R74 ;  /* 0x0000004a004a7220 */ /* 0x040fe20000410000 */
[----:B------:R-:W-:Y:S01]  /*1d850*/  FMUL.FTZ R75, R0, R75 ;  /* 0x0000004b004b7220 */ /* 0x000fe20000410000 */
[----:B------:R-:W-:Y:S01]  /*1d860*/  LDSM.16.MT88.4 R112, [R107+0x1000] ;  /* 0x001000006b70783b */ /* 0x000fe20000004200 */
[C---:B------:R-:W-:Y:S04]  /*1d870*/  HMMA.16816.F32.BF16 R16, R108.reuse, R22, R16 ;  /* 0x000000166c10723c */ /* 0x040fe80000041810 */
[C---:B------:R-:W-:Y:S01]  /*1d880*/  FMUL.FTZ R22, R3.reuse, R134 ;  /* 0x0000008603167220 */ /* 0x040fe20000410000 */
[C---:B------:R-:W-:Y:S01]  /*1d890*/  FMUL.FTZ R23, R3.reuse, R135 ;  /* 0x0000008703177220 */ /* 0x040fe20000410000 */
[C---:B------:R-:W-:Y:S01]  /*1d8a0*/  FMUL.FTZ R20, R100.reuse, R132 ;  /* 0x0000008464147220 */ /* 0x040fe20000410000 */
[----:B------:R-:W-:Y:S01]  /*1d8b0*/  FMUL.FTZ R21, R100, R133 ;  /* 0x0000008564157220 */ /* 0x000fe20000410000 */
[----:B------:R-:W-:Y:S01]  /*1d8c0*/  LDSM.16.MT88.4 R168, [R107+0x1c00] ;  /* 0x001c00006ba8783b */ /* 0x000fe20000004200 */
[----:B------:R-:W-:Y:S02]  /*1d8d0*/  IMAD.MOV.U32 R135, RZ, RZ, R32 ;  /* 0x000000ffff877224 */ /* 0x000fe400078e0020 */
[C---:B------:R-:W-:Y:S01]  /*1d8e0*/  FMUL.FTZ R76, R2.reuse, R76 ;  /* 0x0000004c024c7220 */ /* 0x040fe20000410000 */
[----:B------:R-:W-:Y:S02]  /*1d8f0*/  IMAD.MOV.U32 R134, RZ, RZ, R50 ;  /* 0x000000ffff867224 */ /* 0x000fe400078e0032 */
[C---:B------:R-:W-:Y:S01]  /*1d900*/  FMUL.FTZ R50, R3.reuse, R154 ;  /* 0x0000009a03327220 */ /* 0x040fe20000410000 */
[----:B------:R-:W-:Y:S02]  /*1d910*/  IMAD.MOV.U32 R133, RZ, RZ, R49 ;  /* 0x000000ffff857224 */ /* 0x000fe400078e0031 */
        /* <DEDUP_REMOVED lines=17> */
[-C--:B-1----:R-:W-:Y:S03]  /*1da30*/  HMMA.16816.F32.BF16 R20, R108, R36.reuse, R20 ;  /* 0x000000246c14723c */ /* 0x082fe60000041814 */
[----:B------:R-:W-:Y:S01]  /*1da40*/  FMUL.FTZ R24, R2, R128 ;  /* 0x0000008002187220 */ /* 0x000fe20000410000 */
[----:B------:R-:W-:Y:S02]  /*1da50*/  IMAD.MOV.U32 R128, RZ, RZ, R42 ;  /* 0x000000ffff807224 */ /* 0x000fe400078e002a */
[C---:B------:R-:W-:Y:S01]  /*1da60*/  FMUL.FTZ R94, R0.reuse, R94 ;  /* 0x0000005e005e7220 */ /* 0x040fe20000410000 */
[----:B------:R-:W-:Y:S01]  /*1da70*/  FMUL.FTZ R95, R0, R95 ;  /* 0x0000005f005f7220 */ /* 0x000fe20000410000 */
[C---:B------:R-:W-:Y:S01]  /*1da80*/  FMUL.FTZ R96, R100.reuse, R96 ;  /* 0x0000006064607220 */ /* 0x040fe20000410000 */
[----:B------:R-:W-:Y:S01]  /*1da90*/  FMUL.FTZ R97, R100, R97 ;  /* 0x0000006164617220 */ /* 0x000fe20000410000 */
[C---:B------:R-:W-:Y:S01]  /*1daa0*/  FMUL.FTZ R98, R3.reuse, R98 ;  /* 0x0000006203627220 */ /* 0x040fe20000410000 */
[C---:B------:R-:W-:Y:S04]  /*1dab0*/  HMMA.16816.F32.BF16 R24, R176.reuse, R36, R24 ;  /* 0x00000024b018723c */ /* 0x040fe80000041818 */
[C---:B------:R-:W-:Y:S01]  /*1dac0*/  FMUL.FTZ R28, R2.reuse, R140 ;  /* 0x0000008c021c7220 */ /* 0x040fe20000410000 */
[----:B------:R-:W-:Y:S01]  /*1dad0*/  FMUL.FTZ R29, R2, R141 ;  /* 0x0000008d021d7220 */ /* 0x000fe20000410000 */
[C---:B------:R-:W-:Y:S01]  /*1dae0*/  FMUL.FTZ R30, R0.reuse, R142 ;  /* 0x0000008e001e7220 */ /* 0x040fe20000410000 */
[----:B------:R-:W-:Y:S01]  /*1daf0*/  FMUL.FTZ R31, R0, R143 ;  /* 0x0000008f001f7220 */ /* 0x000fe20000410000 */
[----:B------:R-:W-:Y:S02]  /*1db00*/  IMAD.MOV.U32 R141, RZ, RZ, R34 ;  /* 0x000000ffff8d7224 */ /* 0x000fe400078e0022 */
[C---:B------:R-:W-:Y:S01]  /*1db10*/  FMUL.FTZ R34, R3.reuse, R138 ;  /* 0x0000008a03227220 */ /* 0x040fe20000410000 */
[C---:B------:R-:W-:Y:S01]  /*1db20*/  FMUL.FTZ R32, R100.reuse, R136 ;  /* 0x0000008864207220 */ /* 0x040fe20000410000 */
[----:B------:R-:W-:Y:S02]  /*1db30*/  IMAD.MOV.U32 R136, RZ, RZ, R33 ;  /* 0x000000ffff887224 */ /* 0x000fe400078e0021 */
[C---:B------:R-:W-:Y:S01]  /*1db40*/  FMUL.FTZ R99, R3.reuse, R99 ;  /* 0x0000006303637220 */ /* 0x040fe20000410000 */
[----:B------:R-:W-:Y:S01]  /*1db50*/  IMAD.MOV.U32 R138, RZ, RZ, R35 ;  /* 0x000000ffff8a7224 */ /* 0x000fe200078e0023 */
[-C--:B------:R-:W-:Y:S03]  /*1db60*/  HMMA.16816.F32.BF16 R28, R176, R38.reuse, R28 ;  /* 0x00000026b01c723c */ /* 0x080fe6000004181c */
[----:B------:R-:W-:Y:S01]  /*1db70*/  FMUL.FTZ R35, R3, R139 ;  /* 0x0000008b03237220 */ /* 0x000fe20000410000 */
[----:B------:R-:W-:Y:S01]  /*1db80*/  FMUL.FTZ R33, R100, R137 ;  /* 0x0000008964217220 */ /* 0x000fe20000410000 */
[----:B------:R-:W-:Y:S02]  /*1db90*/  IMAD.MOV.U32 R139, RZ, RZ, R43 ;  /* 0x000000ffff8b7224 */ /* 0x000fe400078e002b */
[--C-:B------:R-:W-:Y:S01]  /*1dba0*/  FFMA.FTZ R120, R210, UR4, -R183.reuse ;  /* 0x00000004d2787c23 */ /* 0x100fe200080108b7 */
[----:B------:R-:W-:Y:S02]  /*1dbb0*/  IMAD.MOV.U32 R143, RZ, RZ, R44 ;  /* 0x000000ffff8f7224 */ /* 0x000fe400078e002c */
[----:B------:R-:W-:Y:S01]  /*1dbc0*/  FFMA.FTZ R140, R106, UR4, -R183 ;  /* 0x000000046a8c7c23 */ /* 0x000fe200080108b7 */
[----:B------:R-:W-:Y:S01]  /*1dbd0*/  FFMA.FTZ R106, R236, UR4, -R182 ;  /* 0x00000004ec6a7c23 */ /* 0x000fe200080108b6 */
[----:B------:R-:W-:Y:S01]  /*1dbe0*/  LOP3.LUT R119, R229, 0xff00ff, RZ, 0xc0, !PT ;  /* 0x00ff00ffe5777812 */ /* 0x000fe200078ec0ff */
[C---:B------:R-:W-:Y:S04]  /*1dbf0*/  HMMA.16816.F32.BF16 R32, R108.reuse, R38, R32 ;  /* 0x000000266c20723c */ /* 0x040fe80000041820 */
[C---:B------:R-:W-:Y:S01]  /*1dc00*/  FMUL.FTZ R38, R3.reuse, R150 ;  /* 0x0000009603267220 */ /* 0x040fe20000410000 */
[----:B------:R-:W-:Y:S02]  /*1dc10*/  IMAD.MOV.U32 R150, RZ, RZ, R52 ;  /* 0x000000ffff967224 */ /* 0x000fe400078e0034 */
[----:B------:R-:W-:Y:S01]  /*1dc20*/  FMUL.FTZ R39, R3, R151 ;  /* 0x0000009703277220 */ /* 0x000fe20000410000 */
[----:B------:R-:W1:Y:S01]  /*1dc30*/  LDSM.16.MT88.4 R52, [R180+0xa000] ;  /* 0x00a00000b434783b */ /* 0x000e620000004200 */
[C---:B------:R-:W-:Y:S01]  /*1dc40*/  FMUL.FTZ R36, R100.reuse, R148 ;  /* 0x0000009464247220 */ /* 0x040fe20000410000 */
[----:B------:R-:W-:Y:S01]  /*1dc50*/  FMUL.FTZ R37, R100, R149 ;  /* 0x0000009564257220 */ /* 0x000fe20000410000 */
[--C-:B------:R-:W-:Y:S01]  /*1dc60*/  HSET2.LE.AND R119, R119, R181.reuse, PT ;  /* 0x000000b577777233 */ /* 0x100fe20003803000 */
[C---:B------:R-:W-:Y:S01]  /*1dc70*/  FMUL.FTZ R40, R2.reuse, R144 ;  /* 0x0000009002287220 */ /* 0x040fe20000410000 */
[----:B------:R-:W-:Y:S01]  /*1dc80*/  FMUL.FTZ R41, R2, R145 ;  /* 0x0000009102297220 */ /* 0x000fe20000410000 */
[----:B------:R-:W-:Y:S02]  /*1dc90*/  IMAD.MOV.U32 R145, RZ, RZ, R138 ;  /* 0x000000ffff917224 */ /* 0x000fe400078e008a */
[----:B------:R-:W-:Y:S01]  /*1dca0*/  FFMA.FTZ R138, R186, UR4, -R182 ;  /* 0x00000004ba8a7c23 */ /* 0x000fe200080108b6 */
[C---:B------:R-:W-:Y:S01]  /*1dcb0*/  FMUL.FTZ R42, R0.reuse, R146 ;  /* 0x00000092002a7220 */ /* 0x040fe20000410000 */
[----:B------:R-:W-:Y:S01]  /*1dcc0*/  FMUL.FTZ R43, R0, R147 ;  /* 0x00000093002b7220 */ /* 0x000fe20000410000 */
[----:B------:R-:W-:Y:S02]  /*1dcd0*/  IMAD.MOV.U32 R142, RZ, RZ, R45 ;  /* 0x000000ffff8e7224 */ /* 0x000fe400078e002d */
[C---:B------:R-:W-:Y:S01]  /*1dce0*/  FMUL.FTZ R44, R2.reuse, R156 ;  /* 0x0000009c022c7220 */ /* 0x040fe20000410000 */
[----:B------:R-:W-:Y:S01]  /*1dcf0*/  IMAD.MOV.U32 R156, RZ, RZ, R118 ;  /* 0x000000ffff9c7224 */ /* 0x000fe200078e0076 */
[--C-:B------:R-:W-:Y:S01]  /*1dd00*/  HSET2.LE.AND R118, R237, R181.reuse, PT ;  /* 0x000000b5ed767233 */ /* 0x100fe20003803000 */
[----:B------:R-:W-:Y:S02]  /*1dd10*/  IMAD.MOV.U32 R137, RZ, RZ, R47 ;  /* 0x000000ffff897224 */ /* 0x000fe400078e002f */
[----:B------:R-:W-:Y:S01]  /*1dd20*/  FMUL.FTZ R45, R2, R157 ;  /* 0x0000009d022d7220 */ /* 0x000fe20000410000 */
[----:B------:R-:W-:Y:S02]  /*1dd30*/  IMAD.MOV.U32 R148, RZ, RZ, R46 ;  /* 0x000000ffff947224 */ /* 0x000fe400078e002e */
[C---:B------:R-:W-:Y:S01]  /*1dd40*/  FMUL.FTZ R46, R0.reuse, R158 ;  /* 0x0000009e002e7220 */ /* 0x040fe20000410000 */
[----:B------:R-:W-:Y:S02]  /*1dd50*/  IMAD.MOV.U32 R158, RZ, RZ, R131 ;  /* 0x000000ffff9e7224 */ /* 0x000fe400078e0083 */
[----:B------:R-:W-:Y:S01]  /*1dd60*/  FMUL.FTZ R47, R0, R159 ;  /* 0x0000009f002f7220 */ /* 0x000fe20000410000 */
[----:B------:R-:W-:Y:S02]  /*1dd70*/  IMAD.MOV.U32 R131, RZ, RZ, R124 ;  /* 0x000000ffff837224 */ /* 0x000fe400078e007c */
[----:B------:R-:W-:Y:S01]  /*1dd80*/  FFMA.FTZ R124, R231, UR4, -R182 ;  /* 0x00000004e77c7c23 */ /* 0x000fe200080108b6 */
[----:B------:R-:W-:Y:S02]  /*1dd90*/  IMAD.MOV.U32 R132, RZ, RZ, R48 ;  /* 0x000000ffff847224 */ /* 0x000fe400078e0030 */
[C---:B------:R-:W-:Y:S01]  /*1dda0*/  FMUL.FTZ R48, R100.reuse, R152 ;  /* 0x0000009864307220 */ /* 0x040fe20000410000 */
[----:B------:R-:W-:Y:S01]  /*1ddb0*/  FMUL.FTZ R49, R100, R153 ;  /* 0x0000009964317220 */ /* 0x000fe20000410000 */
[----:B------:R-:W-:Y:S01]  /*1ddc0*/  MUFU.EX2 R210, R124 ;  /* 0x0000007c00d27308 */ /* 0x000fe20000000800 */
[----:B------:R-:W-:Y:S02]  /*1ddd0*/  IMAD.MOV.U32 R151, RZ, RZ, R247 ;  /* 0x000000ffff977224 */ /* 0x000fe400078e00f7 */
[----:B------:R-:W-:Y:S02]  /*1dde0*/  IMAD.MOV.U32 R149, RZ, RZ, R250 ;  /* 0x000000ffff957224 */ /* 0x000fe400078e00fa */
[----:B------:R-:W-:Y:S02]  /*1ddf0*/  IMAD.MOV.U32 R157, RZ, RZ, R121 ;  /* 0x000000ffff9d7224 */ /* 0x000fe400078e0079 */
[--C-:B------:R-:W-:Y:S01]  /*1de00*/  FFMA.FTZ R121, R208, UR4, -R182.reuse ;  /* 0x00000004d0797c23 */ /* 0x100fe200080108b6 */
[----:B------:R-:W-:Y:S02]  /*1de10*/  IMAD.MOV.U32 R144, RZ, RZ, R149 ;  /* 0x000000ffff907224 */ /* 0x000fe400078e0095 */
[----:B------:R-:W-:Y:S02]  /*1de20*/  IMAD.MOV.U32 R149, RZ, RZ, R123 ;  /* 0x000000ffff957224 */ /* 0x000fe400078e007b */
[--C-:B------:R-:W-:Y:S01]  /*1de30*/  FFMA.FTZ R123, R209, UR4, -R182.reuse ;  /* 0x00000004d17b7c23 */ /* 0x100fe200080108b6 */
[----:B------:R-:W-:Y:S02]  /*1de40*/  IMAD.MOV.U32 R147, RZ, RZ, R189 ;  /* 0x000000ffff937224 */ /* 0x000fe400078e00bd */
[----:B------:R-:W-:Y:S01]  /*1de50*/  FFMA.FTZ R189, R206, UR4, -R182 ;  /* 0x00000004cebd7c23 */ /* 0x000fe200080108b6 */
[----:B------:R-:W-:Y:S01]  /*1de60*/  IMAD.MOV.U32 R152, RZ, RZ, R157 ;  /* 0x000000ffff987224 */ /* 0x000fe200078e009d */
[-C--:B-1----:R-:W-:Y:S03]  /*1de70*/  HMMA.16816.F32.BF16 R36, R108, R52.reuse, R36 ;  /* 0x000000346c24723c */ /* 0x082fe60000041824 */
[----:B------:R-:W-:Y:S01]  /*1de80*/  IMAD.MOV.U32 R157, RZ, RZ, R145 ;  /* 0x000000ffff9d7224 */ /* 0x000fe200078e0091 */
[----:B------:R-:W-:Y:S01]  /*1de90*/  MUFU.EX2 R189, R189 ;  /* 0x000000bd00bd7308 */ /* 0x000fe20000000800 */
[----:B------:R-:W-:Y:S01]  /*1dea0*/  IMAD.MOV.U32 R145, RZ, RZ, R116 ;  /* 0x000000ffff917224 */ /* 0x000fe200078e0074 */
[--C-:B------:R-:W-:Y:S01]  /*1deb0*/  HSET2.LE.AND R116, R239, R181.reuse, PT ;  /* 0x000000b5ef747233 */ /* 0x100fe20003803000 */
[----:B------:R-:W-:Y:S01]  /*1dec0*/  IMAD.MOV.U32 R146, RZ, RZ, R141 ;  /* 0x000000ffff927224 */ /* 0x000fe200078e008d */
[C---:B------:R-:W-:Y:S04]  /*1ded0*/  HMMA.16816.F32.BF16 R40, R176.reuse, R52, R40 ;  /* 0x00000034b028723c */ /* 0x040fe80000041828 */
[C---:B------:R-:W-:Y:S01]  /*1dee0*/  FMUL.FTZ R52, R100.reuse, R164 ;  /* 0x000000a464347220 */ /* 0x040fe20000410000 */
[----:B------:R-:W-:Y:S01]  /*1def0*/  FMUL.FTZ R53, R100, R165 ;  /* 0x000000a564357220 */ /* 0x000fe20000410000 */
[----:B------:R-:W-:Y:S02]  /*1df00*/  IMAD.MOV.U32 R141, RZ, RZ, R130 ;  /* 0x000000ffff8d7224 */ /* 0x000fe400078e0082 */
[-C--:B------:R-:W-:Y:S03]  /*1df10*/  HMMA.16816.F32.BF16 R44, R176, R54.reuse, R44 ;  /* 0x00000036b02c723c */ /* 0x080fe6000004182c */
[----:B------:R-:W-:Y:S02]  /*1df20*/  IMAD.MOV.U32 R130, RZ, RZ, R126 ;  /* 0x000000ffff827224 */ /* 0x000fe400078e007e */
[----:B------:R-:W-:Y:S02]  /*1df30*/  IMAD.MOV.U32 R126, RZ, RZ, R228 ;  /* 0x000000ffff7e7224 */ /* 0x000fe400078e00e4 */
[----:B------:R1:W5:Y:S01]  /*1df40*/  LDL.LU R228, [R1+0xa0] ;  /* 0x0000a00001e47983 */ /* 0x0003620000300800 */
[C---:B------:R-:W-:Y:S04]  /*1df50*/  HMMA.16816.F32.BF16 R48, R108.reuse, R54, R48 ;  /* 0x000000366c30723c */ /* 0x040fe80000041830 */
[C---:B------:R-:W-:Y:S01]  /*1df60*/  FMUL.FTZ R54, R3.reuse, R166 ;  /* 0x000000a603367220 */ /* 0x040fe20000410000 */
[----:B------:R-:W-:Y:S01]  /*1df70*/  FMUL.FTZ R55, R3, R167 ;  /* 0x000000a703377220 */ /* 0x000fe20000410000 */
[----:B------:R-:W-:Y:S02]  /*1df80*/  IMAD.MOV.U32 R159, RZ, RZ, R156 ;  /* 0x000000ffff9f7224 */ /* 0x000fe400078e009c */
[----:B------:R-:W-:Y:S02]  /*1df90*/  IMAD.MOV.U32 R156, RZ, RZ, R147 ;  /* 0x000000ffff9c7224 */ /* 0x000fe400078e0093 */
[----:B------:R-:W-:Y:S02]  /*1dfa0*/  IMAD.MOV.U32 R147, RZ, RZ, R144 ;  /* 0x000000ffff937224 */ /* 0x000fe400078e0090 */
[-C--:B------:R-:W-:Y:S03]  /*1dfb0*/  HMMA.16816.F32.BF16 R52, R108, R112.reuse, R52 ;  /* 0x000000706c34723c */ /* 0x080fe60000041834 */
[----:B------:R-:W-:Y:S02]  /*1dfc0*/  IMAD.MOV.U32 R144, RZ, RZ, R226 ;  /* 0x000000ffff907224 */ /* 0x000fe400078e00e2 */
[----:B------:R1:W5:Y:S03]  /*1dfd0*/  LDL.LU R226, [R1+0x9c] ;  /* 0x00009c0001e27983 */ /* 0x0003660000300800 */
[C---:B------:R-:W-:Y:S08]  /*1dfe0*/  HMMA.16816.F32.BF16 R56, R176.reuse, R112, R56 ;  /* 0x00000070b038723c */ /* 0x040ff00000041838 */
[-C--:B------:R-:W-:Y:S08]  /*1dff0*/  HMMA.16816.F32.BF16 R60, R176, R114.reuse, R60 ;  /* 0x00000072b03c723c */ /* 0x080ff0000004183c */
[C---:B------:R-:W-:Y:S01]  /*1e000*/  HMMA.16816.F32.BF16 R64, R108.reuse, R114, R64 ;  /* 0x000000726c40723c */ /* 0x040fe20000041840 */
[----:B------:R-:W2:Y:S07]  /*1e010*/  LDSM.16.MT88.4 R112, [R180+0xb000] ;  /* 0x00b00000b470783b */ /* 0x000eae0000004200 */
[-C--:B--2---:R-:W-:Y:S08]  /*1e020*/  HMMA.16816.F32.BF16 R68, R108, R112.reuse, R68 ;  /* 0x000000706c44723c */ /* 0x084ff00000041844 */
[C---:B------:R-:W-:Y:S08]  /*1e030*/  HMMA.16816.F32.BF16 R72, R176.reuse, R112, R72 ;  /* 0x00000070b048723c */ /* 0x040ff00000041848 */
[-C--:B------:R-:W-:Y:S08]  /*1e040*/  HMMA.16816.F32.BF16 R76, R176, R114.reuse, R76 ;  /* 0x00000072b04c723c */ /* 0x080ff0000004184c */
[C---:B------:R-:W-:Y:S01]  /*1e050*/  HMMA.16816.F32.BF16 R80, R108.reuse, R114, R80 ;  /* 0x000000726c50723c */ /* 0x040fe20000041850 */
[----:B------:R-:W2:Y:S07]  /*1e060*/  LDSM.16.MT88.4 R112, [R107+0x2000] ;  /* 0x002000006b70783b */ /* 0x000eae0000004200 */
[-C--:B--2---:R-:W-:Y:S08]  /*1e070*/  HMMA.16816.F32.BF16 R84, R108, R112.reuse, R84 ;  /* 0x000000706c54723c */ /* 0x084ff00000041854 */
[C---:B------:R-:W-:Y:S08]  /*1e080*/  HMMA.16816.F32.BF16 R88, R176.reuse, R112, R88 ;  /* 0x00000070b058723c */ /* 0x040ff00000041858 */
[-C--:B------:R-:W-:Y:S08]  /*1e090*/  HMMA.16816.F32.BF16 R92, R176, R114.reuse, R92 ;  /* 0x00000072b05c723c */ /* 0x080ff0000004185c */
[----:B------:R-:W-:Y:S01]  /*1e0a0*/  HMMA.16816.F32.BF16 R96, R108, R114, R96 ;  /* 0x000000726c60723c */ /* 0x000fe20000041860 */
[----:B------:R-:W2:Y:S03]  /*1e0b0*/  LDSM.16.MT88.4 R112, [R180+0x9400] ;  /* 0x00940000b470783b */ /* 0x000ea60000004200 */
[--C-:B------:R-:W-:Y:S01]  /*1e0c0*/  FFMA.FTZ R109, R240, UR4, -R183.reuse ;  /* 0x00000004f06d7c23 */ /* 0x100fe200080108b7 */
[--C-:B------:R-:W-:Y:S01]  /*1e0d0*/  FFMA.FTZ R108, R238, UR4, -R183.reuse ;  /* 0x00000004ee6c7c23 */ /* 0x100fe200080108b7 */
[--C-:B------:R-:W-:Y:S01]  /*1e0e0*/  FFMA.FTZ R110, R242, UR4, -R183.reuse ;  /* 0x00000004f26e7c23 */ /* 0x100fe200080108b7 */
[----:B------:R-:W-:Y:S01]  /*1e0f0*/  FFMA.FTZ R111, R249, UR4, -R182 ;  /* 0x00000004f96f7c23 */ /* 0x000fe200080108b6 */
[----:B------:R3:W-:Y:S10]  /*1e100*/  MUFU.EX2 R247, R109 ;  /* 0x0000006d00f77308 */ /* 0x0007f40000000800 */
[----:B------:R4:W1:Y:S10]  /*1e110*/  MUFU.EX2 R250, R108 ;  /* 0x0000006c00fa7308 */ /* 0x0008740000000800 */
[----:B------:R1:W-:Y:S10]  /*1e120*/  MUFU.EX2 R240, R110 ;  /* 0x0000006e00f07308 */ /* 0x0003f40000000800 */
[----:B------:R2:W-:Y:S01]  /*1e130*/  MUFU.EX2 R249, R106 ;  /* 0x0000006a00f97308 */ /* 0x0005e20000000800 */
[--C-:B---3--:R-:W-:Y:S01]  /*1e140*/  FFMA.FTZ R109, R243, UR4, -R183.reuse ;  /* 0x00000004f36d7c23 */ /* 0x108fe200080108b7 */
[----:B------:R-:W-:Y:S01]  /*1e150*/  FFMA.FTZ R183, R105, UR4, -R183 ;  /* 0x0000000469b77c23 */ /* 0x000fe200080108b7 */
[----:B------:R-:W-:Y:S07]  /*1e160*/  FFMA.FTZ R105, R234, UR4, -R184 ;  /* 0x00000004ea697c23 */ /* 0x000fee00080108b8 */
[----:B------:R-:W-:Y:S01]  /*1e170*/  MUFU.EX2 R237, R111 ;  /* 0x0000006f00ed7308 */ /* 0x000fe20000000800 */
[--C-:B----4-:R-:W-:Y:S09]  /*1e180*/  FFMA.FTZ R108, R235, UR4, -R182.reuse ;  /* 0x00000004eb6c7c23 */ /* 0x110ff200080108b6 */
[----:B------:R3:W-:Y:S01]  /*1e190*/  MUFU.EX2 R242, R105 ;  /* 0x0000006900f27308 */ /* 0x0007e20000000800 */
[--C-:B-1----:R-:W-:Y:S01]  /*1e1a0*/  FFMA.FTZ R110, R151, UR4, -R182.reuse ;  /* 0x00000004976e7c23 */ /* 0x102fe200080108b6 */
[----:B------:R-:W-:Y:S08]  /*1e1b0*/  IMAD.MOV.U32 R151, RZ, RZ, R129 ;  /* 0x000000ffff977224 */ /* 0x000ff000078e0081 */
[----:B------:R1:W4:Y:S01]  /*1e1c0*/  MUFU.EX2 R200, R109 ;  /* 0x0000006d00c87308 */ /* 0x0003220000000800 */
[----:B--2---:R-:W-:Y:S01]  /*1e1d0*/  F2FP.BF16.F32.PACK_AB R106, R250, R247 ;  /* 0x000000f7fa6a723e */ /* 0x004fe200000010ff */
[----:B------:R-:W-:Y:S02]  /*1e1e0*/  IMAD.MOV.U32 R129, RZ, RZ, R125 ;  /* 0x000000ffff817224 */ /* 0x000fe400078e007d */
[--C-:B------:R-:W-:Y:S06]  /*1e1f0*/  FFMA.FTZ R125, R230, UR4, -R182.reuse ;  /* 0x00000004e67d7c23 */ /* 0x100fec00080108b6 */
[----:B------:R2:W4:Y:S01]  /*1e200*/  MUFU.EX2 R243, R108 ;  /* 0x0000006c00f37308 */ /* 0x0005220000000800 */
[----:B------:R-:W-:Y:S01]  /*1e210*/  LOP3.LUT R119, R106, R119, RZ, 0xc0, !PT ;  /* 0x000000776a777212 */ /* 0x000fe200078ec0ff */
[----:B------:R-:W-:Y:S08]  /*1e220*/  FFMA.FTZ R182, R205, UR4, -R182 ;  /* 0x00000004cdb67c23 */ /* 0x000ff000080108b6 */
[----:B------:R-:W-:Y:S01]  /*1e230*/  MUFU.EX2 R238, R110 ;  /* 0x0000006e00ee7308 */ /* 0x000fe20000000800 */
[----:B---3--:R-:W-:Y:S09]  /*1e240*/  F2FP.BF16.F32.PACK_AB R105, R251, R248 ;  /* 0x000000f8fb69723e */ /* 0x008ff200000010ff */
[----:B------:R-:W-:Y:S01]  /*1e250*/  MUFU.EX2 R230, R215 ;  /* 0x000000d700e67308 */ /* 0x000fe20000000800 */
[----:B------:R-:W-:Y:S01]  /*1e260*/  LOP3.LUT R118, R105, R118, RZ, 0xc0, !PT ;  /* 0x0000007669767212 */ /* 0x000fe200078ec0ff */
[--C-:B------:R-:W-:Y:S01]  /*1e270*/  FFMA.FTZ R105, R158, UR4, -R184.reuse ;  /* 0x000000049e697c23 */ /* 0x100fe200080108b8 */
[----:B-1----:R-:W-:Y:S01]  /*1e280*/  FFMA.FTZ R109, R233, UR4, -R184 ;  /* 0x00000004e96d7c23 */ /* 0x002fe200080108b8 */
[----:B------:R-:W-:Y:S02]  /*1e290*/  IMAD.MOV.U32 R158, RZ, RZ, R146 ;  /* 0x000000ffff9e7224 */ /* 0x000fe400078e0092 */
[----:B--2---:R-:W-:Y:S04]  /*1e2a0*/  FFMA.FTZ R108, R152, UR4, -R184 ;  /* 0x00000004986c7c23 */ /* 0x004fe800080108b8 */
[----:B------:R1:W-:Y:S01]  /*1e2b0*/  MUFU.EX2 R236, R105 ;  /* 0x0000006900ec7308 */ /* 0x0003e20000000800 */
[----:B------:R-:W-:Y:S01]  /*1e2c0*/  IMAD.MOV.U32 R152, RZ, RZ, R159 ;  /* 0x000000ffff987224 */ /* 0x000fe200078e009f */
[----:B----4-:R-:W-:Y:S01]  /*1e2d0*/  F2FP.BF16.F32.PACK_AB R106, R240, R200 ;  /* 0x000000c8f06a723e */ /* 0x010fe200000010ff */
[----:B------:R-:W-:Y:S07]  /*1e2e0*/  IMAD.MOV.U32 R146, RZ, RZ, R150 ;  /* 0x000000ffff927224 */ /* 0x000fee00078e0096 */
[----:B------:R-:W2:Y:S01]  /*1e2f0*/  MUFU.EX2 R246, R109 ;  /* 0x0000006d00f67308 */ /* 0x000ea20000000800 */
[----:B------:R-:W-:Y:S01]  /*1e300*/  IMAD.MOV.U32 R159, RZ, RZ, R158 ;  /* 0x000000ffff9f7224 */ /* 0x000fe200078e009e */
[----:B------:R-:W-:Y:S01]  /*1e310*/  LOP3.LUT R111, R152, 0xff00ff, RZ, 0xc0, !PT ;  /* 0x00ff00ff986f7812 */ /* 0x000fe200078ec0ff */
[----:B------:R-:W-:Y:S07]  /*1e320*/  IMAD.MOV.U32 R158, RZ, RZ, R157 ;  /* 0x000000ffff9e7224 */ /* 0x000fee00078e009d */
[----:B------:R3:W4:Y:S01]  /*1e330*/  MUFU.EX2 R239, R108 ;  /* 0x0000006c00ef7308 */ /* 0x0007220000000800 */
[----:B------:R-:W-:Y:S02]  /*1e340*/  IMAD.MOV.U32 R157, RZ, RZ, R147 ;  /* 0x000000ffff9d7224 */ /* 0x000fe400078e0093 */
[----:B------:R-:W-:Y:S01]  /*1e350*/  IMAD.MOV.U32 R150, RZ, RZ, R139 ;  /* 0x000000ffff967224 */ /* 0x000fe200078e008b */
[--C-:B------:R-:W-:Y:S01]  /*1e360*/  HSET2.LE.AND R111, R111, R181.reuse, PT ;  /* 0x000000b56f6f7233 */ /* 0x100fe20003803000 */
[----:B------:R-:W-:Y:S01]  /*1e370*/  IMAD.MOV.U32 R147, RZ, RZ, R146 ;  /* 0x000000ffff937224 */ /* 0x000fe200078e0092 */
[----:B-1----:R-:W-:Y:S01]  /*1e380*/  F2FP.BF16.F32.PACK_AB R105, R241, R201 ;  /* 0x000000c9f169723e */ /* 0x002fe200000010ff */
[----:B------:R-:W-:Y:S03]  /*1e390*/  IMAD.MOV.U32 R139, RZ, RZ, R128 ;  /* 0x000000ffff8b7224 */ /* 0x000fe600078e0080 */
[----:B------:R-:W-:Y:S01]  /*1e3a0*/  MUFU.EX2 R235, R123 ;  /* 0x0000007b00eb7308 */ /* 0x000fe20000000800 */
[----:B------:R-:W-:Y:S01]  /*1e3b0*/  IMAD.MOV.U32 R152, RZ, RZ, R159 ;  /* 0x000000ffff987224 */ /* 0x000fe200078e009f */
[----:B------:R-:W-:Y:S01]  /*1e3c0*/  LOP3.LUT R116, R105, R116, RZ, 0xc0, !PT ;  /* 0x0000007469747212 */ /* 0x000fe200078ec0ff */
[----:B------:R-:W-:Y:S01]  /*1e3d0*/  IMAD.MOV.U32 R128, RZ, RZ, R117 ;  /* 0x000000ffff807224 */ /* 0x000fe200078e0075 */
[--C-:B------:R-:W-:Y:S01]  /*1e3e0*/  HSET2.LE.AND R117, R232, R181.reuse, PT ;  /* 0x000000b5e8757233 */ /* 0x100fe20003803000 */
[----:B------:R-:W-:Y:S01]  /*1e3f0*/  IMAD.MOV.U32 R159, RZ, RZ, R158 ;  /* 0x000000ffff9f7224 */ /* 0x000fe200078e009e */
[--C-:B------:R-:W-:Y:S01]  /*1e400*/  HSET2.LE.AND R110, R152, R181.reuse, PT ;  /* 0x000000b5986e7233 */ /* 0x100fe20003803000 */
[----:B------:R-:W-:Y:S01]  /*1e410*/  IMAD.MOV.U32 R158, RZ, RZ, R157 ;  /* 0x000000ffff9e7224 */ /* 0x000fe200078e009d */
[----:B------:R-:W-:Y:S01]  /*1e420*/  F2FP.BF16.F32.PACK_AB R105, R249, R243 ;  /* 0x000000f3f969723e */ /* 0x000fe200000010ff */
[----:B------:R-:W-:Y:S01]  /*1e430*/  IMAD.MOV.U32 R157, RZ, RZ, R147 ;  /* 0x000000ffff9d7224 */ /* 0x000fe200078e0093 */
[----:B------:R-:W-:Y:S01]  /*1e440*/  LOP3.LUT R117, R106, R117, RZ, 0xc0, !PT ;  /* 0x000000756a757212 */ /* 0x000fe200078ec0ff */
[----:B------:R-:W-:Y:S01]  /*1e450*/  IMAD.MOV.U32 R146, RZ, RZ, R151 ;  /* 0x000000ffff927224 */ /* 0x000fe200078e0097 */
[----:B--2---:R-:W-:Y:S01]  /*1e460*/  F2FP.BF16.F32.PACK_AB R106, R246, R242 ;  /* 0x000000f2f66a723e */ /* 0x004fe200000010ff */
[----:B------:R-:W-:Y:S01]  /*1e470*/  IMAD.MOV.U32 R152, RZ, RZ, R157 ;  /* 0x000000ffff987224 */ /* 0x000fe200078e009d */
[--C-:B------:R-:W-:Y:S01]  /*1e480*/  HSET2.LE.AND R109, R218, R181.reuse, PT ;  /* 0x000000b5da6d7233 */ /* 0x100fe20003803000 */
[----:B------:R-:W-:Y:S01]  /*1e490*/  IMAD.MOV.U32 R151, RZ, RZ, R223 ;  /* 0x000000ffff977224 */ /* 0x000fe200078e00df */
[----:B------:R-:W-:Y:S01]  /*1e4a0*/  LOP3.LUT R110, R105, R110, RZ, 0xc0, !PT ;  /* 0x0000006e696e7212 */ /* 0x000fe200078ec0ff */
[----:B------:R1:W5:Y:S01]  /*1e4b0*/  LDL.LU R223, [R1+0x98] ;  /* 0x0000980001df7983 */ /* 0x0003620000300800 */
[--C-:B---3--:R-:W-:Y:S01]  /*1e4c0*/  HSET2.LE.AND R108, R152, R181.reuse, PT ;  /* 0x000000b5986c7233 */ /* 0x108fe20003803000 */
[----:B------:R-:W-:Y:S01]  /*1e4d0*/  IMAD.MOV.U32 R152, RZ, RZ, R216 ;  /* 0x000000ffff987224 */ /* 0x000fe200078e00d8 */
[----:B------:R-:W-:Y:S01]  /*1e4e0*/  LOP3.LUT R111, R106, R111, RZ, 0xc0, !PT ;  /* 0x0000006f6a6f7212 */ /* 0x000fe200078ec0ff */
[----:B------:R-:W-:Y:S01]  /*1e4f0*/  IMAD.MOV.U32 R147, RZ, RZ, R130 ;  /* 0x000000ffff937224 */ /* 0x000fe200078e0082 */
[----:B------:R-:W-:Y:S01]  /*1e500*/  F2FP.BF16.F32.PACK_AB R105, R237, R238 ;  /* 0x000000eeed69723e */ /* 0x000fe200000010ff */
[----:B------:R2:W-:Y:S01]  /*1e510*/  MUFU.EX2 R229, R152 ;  /* 0x0000009800e57308 */ /* 0x0005e20000000800 */
[----:B----4-:R-:W-:Y:S01]  /*1e520*/  F2FP.BF16.F32.PACK_AB R106, R239, R236 ;  /* 0x000000ecef6a723e */ /* 0x010fe200000010ff */
[----:B------:R-:W-:Y:S01]  /*1e530*/  IMAD.MOV.U32 R130, RZ, RZ, R221 ;  /* 0x000000ffff827224 */ /* 0x000fe200078e00dd */
[----:B------:R-:W-:Y:S01]  /*1e540*/  LOP3.LUT R108, R105, R108, RZ, 0xc0, !PT ;  /* 0x0000006c696c7212 */ /* 0x000fe200078ec0ff */
[----:B------:R1:W5:Y:S01]  /*1e550*/  LDL.LU R221, [R1+0x94] ;  /* 0x0000940001dd7983 */ /* 0x0003620000300800 */
[----:B------:R-:W-:Y:S01]  /*1e560*/  LOP3.LUT R109, R106, R109, RZ, 0xc0, !PT ;  /* 0x0000006d6a6d7212 */ /* 0x000fe200078ec0ff */
[----:B------:R-:W-:Y:S04]  /*1e570*/  IMAD.MOV.U32 R157, RZ, RZ, R220 ;  /* 0x000000ffff9d7224 */ /* 0x000fe800078e00dc */
[----:B------:R-:W-:Y:S01]  /*1e580*/  MUFU.EX2 R211, R125 ;  /* 0x0000007d00d37308 */ /* 0x000fe20000000800 */
[----:B------:R1:W5:Y:S01]  /*1e590*/  LDL.LU R220, [R1+0x90] ;  /* 0x0000900001dc7983 */ /* 0x0003620000300800 */
[----:B------:R-:W-:Y:S02]  /*1e5a0*/  IMAD.MOV.U32 R153, RZ, RZ, R159 ;  /* 0x000000ffff997224 */ /* 0x000fe400078e009f */
[--C-:B------:R-:W-:Y:S06]  /*1e5b0*/  FFMA.FTZ R186, R158, UR4, -R184.reuse ;  /* 0x000000049eba7c23 */ /* 0x100fec00080108b8 */
[----:B------:R-:W-:Y:S01]  /*1e5c0*/  MUFU.EX2 R209, R129 ;  /* 0x0000008100d17308 */ /* 0x000fe20000000800 */
[-C--:B------:R-:W-:Y:S01]  /*1e5d0*/  HMMA.16816.F32.BF16 R4, R108, R112.reuse, R4 ;  /* 0x000000706c04723c */ /* 0x080fe20000041804 */
[----:B------:R1:W5:Y:S02]  /*1e5e0*/  LDL.LU R218, [R1+0x8c] ;  /* 0x00008c0001da7983 */ /* 0x0003640000300800 */
[----:B--2---:R-:W-:Y:S02]  /*1e5f0*/  IMAD.MOV.U32 R152, RZ, RZ, R157 ;  /* 0x000000ffff987224 */ /* 0x004fe400078e009d */
[----:B------:R-:W-:Y:S01]  /*1e600*/  FFMA.FTZ R106, R153, UR4, -R184 ;  /* 0x00000004996a7c23 */ /* 0x000fe200080108b8 */
[----:B------:R1:W5:Y:S03]  /*1e610*/  LDL.LU R216, [R1+0x88] ;  /* 0x0000880001d87983 */ /* 0x0003660000300800 */
[----:B------:R2:W-:Y:S01]  /*1e620*/  MUFU.EX2 R232, R121 ;  /* 0x0000007900e87308 */ /* 0x0005e20000000800 */
[----:B------:R-:W-:Y:S01]  /*1e630*/  IMAD.MOV.U32 R153, RZ, RZ, R152 ;  /* 0x000000ffff997224 */ /* 0x000fe200078e0098 */
[C---:B------:R-:W-:Y:S01]  /*1e640*/  HMMA.16816.F32.BF16 R8, R116.reuse, R112, R8 ;  /* 0x000000707408723c */ /* 0x040fe20000041808 */
[----:B------:R1:W5:Y:S07]  /*1e650*/  LDL.LU R215, [R1+0x84] ;  /* 0x0000840001d77983 */ /* 0x00036e0000300800 */
[----:B------:R3:W-:Y:S01]  /*1e660*/  MUFU.EX2 R233, R120 ;  /* 0x0000007800e97308 */ /* 0x0007e20000000800 */
[----:B------:R-:W-:Y:S02]  /*1e670*/  IMAD.MOV.U32 R152, RZ, RZ, R213 ;  /* 0x000000ffff987224 */ /* 0x000fe400078e00d5 */
[--C-:B------:R-:W-:Y:S07]  /*1e680*/  FFMA.FTZ R105, R153, UR4, -R184.reuse ;  /* 0x0000000499697c23 */ /* 0x100fee00080108b8 */
[----:B------:R-:W-:Y:S01]  /*1e690*/  MUFU.EX2 R231, R106 ;  /* 0x0000006a00e77308 */ /* 0x000fe20000000800 */
[----:B------:R-:W-:Y:S01]  /*1e6a0*/  IMAD.MOV.U32 R157, RZ, RZ, R147 ;  /* 0x000000ffff9d7224 */ /* 0x000fe200078e0093 */
[-C--:B------:R-:W-:Y:S08]  /*1e6b0*/  HMMA.16816.F32.BF16 R12, R116, R114.reuse, R12 ;  /* 0x00000072740c723c */ /* 0x080ff0000004180c */
[----:B------:R-:W-:Y:S01]  /*1e6c0*/  MUFU.EX2 R234, R105 ;  /* 0x0000006900ea7308 */ /* 0x000fe20000000800 */
[----:B------:R-:W-:Y:S02]  /*1e6d0*/  IMAD.MOV.U32 R147, RZ, RZ, R145 ;  /* 0x000000ffff937224 */ /* 0x000fe400078e0091 */
[----:B--2---:R-:W-:Y:S01]  /*1e6e0*/  FFMA.FTZ R121, R152, UR4, -R184 ;  /* 0x0000000498797c23 */ /* 0x004fe200080108b8 */
[----:B------:R-:W-:Y:S06]  /*1e6f0*/  IMAD.MOV.U32 R145, RZ, RZ, R137 ;  /* 0x000000ffff917224 */ /* 0x000fec00078e0089 */
[----:B------:R-:W-:Y:S01]  /*1e700*/  MUFU.EX2 R186, R186 ;  /* 0x000000ba00ba7308 */ /* 0x000fe20000000800 */
[----:B------:R-:W-:Y:S01]  /*1e710*/  IMAD.MOV.U32 R137, RZ, RZ, R142 ;  /* 0x000000ffff897224 */ /* 0x000fe200078e008e */
[C---:B------:R-:W-:Y:S01]  /*1e720*/  HMMA.16816.F32.BF16 R16, R108.reuse, R114, R16 ;  /* 0x000000726c10723c */ /* 0x040fe20000041810 */
[----:B------:R-:W2:Y:S07]  /*1e730*/  LDSM.16.MT88.4 R112, [R107+0x400] ;  /* 0x000400006b70783b */ /* 0x000eae0000004200 */
[----:B------:R-:W-:Y:S01]  /*1e740*/  MUFU.EX2 R206, R121 ;  /* 0x0000007900ce7308 */ /* 0x000fe20000000800 */
[----:B---3--:R-:W-:Y:S01]  /*1e750*/  FFMA.FTZ R120, R219, UR4, -R184 ;  /* 0x00000004db787c23 */ /* 0x008fe200080108b8 */
[----:B------:R-:W-:Y:S08]  /*1e760*/  IMAD.MOV.U32 R142, RZ, RZ, R212 ;  /* 0x000000ffff8e7224 */ /* 0x000ff000078e00d4 */
[----:B------:R3:W-:Y:S01]  /*1e770*/  MUFU.EX2 R212, R122 ;  /* 0x0000007a00d47308 */ /* 0x0007e20000000800 */
[----:B------:R-:W-:Y:S01]  /*1e780*/  IMAD.MOV.U32 R159, RZ, RZ, R156 ;  /* 0x000000ffff9f7224 */ /* 0x000fe200078e009c */
[----:B------:R-:W4:Y:S01]  /*1e790*/  S2R R219, SR_TID.X ;  /* 0x0000000000db7919 */ /* 0x000f220000002100 */
[----:B------:R-:W-:Y:S07]  /*1e7a0*/  IMAD.MOV.U32 R156, RZ, RZ, R146 ;  /* 0x000000ffff9c7224 */ /* 0x000fee00078e0092 */
[----:B------:R-:W-:Y:S01]  /*1e7b0*/  MUFU.EX2 R208, R120 ;  /* 0x0000007800d07308 */ /* 0x000fe20000000800 */
[----:B------:R-:W-:Y:S02]  /*1e7c0*/  IMAD.MOV.U32 R146, RZ, RZ, R150 ;  /* 0x000000ffff927224 */ /* 0x000fe400078e0096 */
[----:B------:R-:W-:Y:S01]  /*1e7d0*/  FFMA.FTZ R191, R159, UR4, -R184 ;  /* 0x000000049fbf7c23 */ /* 0x000fe200080108b8 */
[----:B------:R-:W-:Y:S02]  /*1e7e0*/  IMAD.MOV.U32 R158, RZ, RZ, R156 ;  /* 0x000000ffff9e7224 */ /* 0x000fe400078e009c */
[----:B------:R-:W-:Y:S01]  /*1e7f0*/  FFMA.FTZ R184, R135, UR4, -R184 ;  /* 0x0000000487b87c23 */ /* 0x000fe200080108b8 */
[----:B------:R-:W-:Y:S02]  /*1e800*/  IMAD.MOV.U32 R150, RZ, RZ, R148 ;  /* 0x000000ffff967224 */ /* 0x000fe400078e0094 */
[----:B------:R-:W-:Y:S01]  /*1e810*/  IMAD.MOV.U32 R148, RZ, RZ, R143 ;  /* 0x000000ffff947224 */ /* 0x000fe200078e008f */
[----:B------:R-:W1:Y:S01]  /*1e820*/  MUFU.EX2 R191, R191 ;  /* 0x000000bf00bf7308 */ /* 0x000e620000000800 */
[----:B------:R-:W-:Y:S02]  /*1e830*/  IMAD.MOV.U32 R143, RZ, RZ, R214 ;  /* 0x000000ffff8f7224 */ /* 0x000fe400078e00d6 */
[----:B------:R4:W5:Y:S01]  /*1e840*/  LDL.LU R214, [R1+0x80] ;  /* 0x0000800001d67983 */ /* 0x0009620000300800 */
[----:B------:R-:W-:Y:S02]  /*1e850*/  IMAD.MOV.U32 R159, RZ, RZ, R157 ;  /* 0x000000ffff9f7224 */ /* 0x000fe400078e009d */
[----:B------:R-:W-:Y:S01]  /*1e860*/  IMAD.MOV.U32 R157, RZ, RZ, R147 ;  /* 0x000000ffff9d7224 */ /* 0x000fe200078e0093 */
[----:B------:R4:W5:Y:S01]  /*1e870*/  LDL.LU R213, [R1+0x7c] ;  /* 0x00007c0001d57983 */ /* 0x0009620000300800 */
[----:B------:R-:W-:Y:S02]  /*1e880*/  IMAD.MOV.U32 R147, RZ, RZ, R145 ;  /* 0x000000ffff937224 */ /* 0x000fe400078e0091 */
[----:B------:R-:W-:Y:S01]  /*1e890*/  IMAD.MOV.U32 R145, RZ, RZ, R137 ;  /* 0x000000ffff917224 */ /* 0x000fe200078e0089 */
[----:B---3--:R-:W3:Y:S01]  /*1e8a0*/  LDL.LU R122, [R1+0x38] ;  /* 0x00003800017a7983 */ /* 0x008ee20000300800 */
[----:B------:R-:W-:Y:S02]  /*1e8b0*/  IMAD.MOV.U32 R156, RZ, RZ, R146 ;  /* 0x000000ffff9c7224 */ /* 0x000fe400078e0092 */
[----:B------:R-:W-:Y:S01]  /*1e8c0*/  IMAD.MOV.U32 R146, RZ, RZ, R148 ;  /* 0x000000ffff927224 */ /* 0x000fe200078e0094 */
[----:B-1----:R-:W-:Y:S01]  /*1e8d0*/  F2FP.BF16.F32.PACK_AB R179, R190, R191 ;  /* 0x000000bfbeb3723e */ /* 0x002fe200000010ff */
[----:B------:R-:W-:Y:S01]  /*1e8e0*/  IMAD.MOV.U32 R148, RZ, RZ, R136 ;  /* 0x000000ffff947224 */ /* 0x000fe200078e0088 */
[----:B------:R1:W4:Y:S01]  /*1e8f0*/  MUFU.EX2 R205, R156 ;  /* 0x0000009c00cd7308 */ /* 0x0003220000000800 */
[-C--:B--2---:R-:W-:Y:S08]  /*1e900*/  HMMA.16816.F32.BF16 R20, R108, R112.reuse, R20 ;  /* 0x000000706c14723c */ /* 0x084ff00000041814 */
[C---:B------:R-:W-:Y:S04]  /*1e910*/  HMMA.16816.F32.BF16 R24, R116.reuse, R112, R24 ;  /* 0x000000707418723c */ /* 0x040fe80000041818 */
[----:B-1----:R-:W-:Y:S02]  /*1e920*/  IMAD.MOV.U32 R156, RZ, RZ, R147 ;  /* 0x000000ffff9c7224 */ /* 0x002fe400078e0093 */
[----:B------:R-:W-:Y:S02]  /*1e930*/  IMAD.MOV.U32 R147, RZ, RZ, R126 ;  /* 0x000000ffff937224 */ /* 0x000fe400078e007e */
        /* <DEDUP_REMOVED lines=19> */
[C---:B------:R-:W-:Y:S01]  /*1ea70*/  HMMA.16816.F32.BF16 R88, R116.reuse, R112, R88 ;  /* 0x000000707458723c */ /* 0x040fe20000041858 */
[----:B------:R-:W2:Y:S04]  /*1ea80*/  LDL.LU R113, [R1+0x3c] ;  /* 0x00003c0001717983 */ /* 0x000ea80000300800 */
[----:B------:R-:W4:Y:S03]  /*1ea90*/  LDL.LU R112, [R1+0x30] ;  /* 0x0000300001707983 */ /* 0x000f260000300800 */
[-C--:B------:R-:W-:Y:S01]  /*1eaa0*/  HMMA.16816.F32.BF16 R92, R116, R114.reuse, R92 ;  /* 0x00000072745c723c */ /* 0x080fe2000004185c */
[----:B------:R-:W4:Y:S04]  /*1eab0*/  LDL.LU R152, [R1+0x34] ;  /* 0x0000340001987983 */ /* 0x000f280000300800 */
[----:B------:R-:W1:Y:S03]  /*1eac0*/  LDSM.16.MT88.4 R116, [R180+0x9800] ;  /* 0x00980000b474783b */ /* 0x000e660000004200 */
[----:B------:R-:W-:Y:S04]  /*1ead0*/  HMMA.16816.F32.BF16 R96, R108, R114, R96 ;  /* 0x000000726c60723c */ /* 0x000fe80000041860 */
[--C-:B------:R-:W-:Y:S01]  /*1eae0*/  HSET2.LE.AND R110, R158, R181.reuse, PT ;  /* 0x000000b59e6e7233 */ /* 0x100fe20003803000 */
[----:B---3--:R-:W-:Y:S01]  /*1eaf0*/  FFMA.FTZ R135, R2, R122, R193 ;  /* 0x0000007a02877223 */ /* 0x008fe200000100c1 */
[----:B------:R-:W-:Y:S01]  /*1eb00*/  F2FP.BF16.F32.PACK_AB R2, R233, R212 ;  /* 0x000000d4e902723e */ /* 0x000fe200000010ff */
[----:B------:R-:W-:Y:S01]  /*1eb10*/  IMAD.MOV.U32 R158, RZ, RZ, R145 ;  /* 0x000000ffff9e7224 */ /* 0x000fe200078e0091 */
[--C-:B------:R-:W-:Y:S01]  /*1eb20*/  HSET2.LE.AND R109, R128, R181.reuse, PT ;  /* 0x000000b5806d7233 */ /* 0x100fe20003803000 */
[----:B------:R-:W3:Y:S01]  /*1eb30*/  LDSM.16.MT88.4 R120, [R107+0x800] ;  /* 0x000800006b78783b */ /* 0x000ee20000004200 */
[--C-:B------:R-:W-:Y:S01]  /*1eb40*/  HSET2.LE.AND R108, R157, R181.reuse, PT ;  /* 0x000000b59d6c7233 */ /* 0x100fe20003803000 */
[----:B------:R-:W-:Y:S01]  /*1eb50*/  IMAD.MOV.U32 R145, RZ, RZ, R130 ;  /* 0x000000ffff917224 */ /* 0x000fe200078e0082 */
[--C-:B------:R-:W-:Y:S01]  /*1eb60*/  HSET2.LE.AND R114, R158, R181.reuse, PT ;  /* 0x000000b59e727233 */ /* 0x100fe20003803000 */
[----:B------:R-:W-:Y:S02]  /*1eb70*/  IMAD.MOV.U32 R157, RZ, RZ, R144 ;  /* 0x000000ffff9d7224 */ /* 0x000fe400078e0090 */
[----:B------:R-:W-:Y:S02]  /*1eb80*/  IMAD.MOV.U32 R144, RZ, RZ, R131 ;  /* 0x000000ffff907224 */ /* 0x000fe400078e0083 */
[----:B------:R-:W-:Y:S01]  /*1eb90*/  LDSM.16.MT88.4 R128, [R107+0x1800] ;  /* 0x001800006b80783b */ /* 0x000fe20000004200 */
[----:B------:R-:W-:Y:S02]  /*1eba0*/  IMAD.MOV.U32 R158, RZ, RZ, R157 ;  /* 0x000000ffff9e7224 */ /* 0x000fe400078e009d */
[----:B------:R-:W-:Y:S02]  /*1ebb0*/  VIADD R157, R244, 0x1715609d ;  /* 0x1715609df49d7836 */ /* 0x000fe40000000000 */
[----:B--2---:R-:W-:Y:S01]  /*1ebc0*/  FFMA.FTZ R136, R0, R113, R192 ;  /* 0x0000007100887223 */ /* 0x004fe200000100c0 */
[----:B------:R-:W-:Y:S01]  /*1ebd0*/  F2FP.BF16.F32.PACK_AB R0, R230, R229 ;  /* 0x000000e5e600723e */ /* 0x000fe200000010ff */
[----:B------:R-:W-:Y:S01]  /*1ebe0*/  MUFU.EX2 R192, R185 ;  /* 0x000000b900c07308 */ /* 0x000fe20000000800 */
[--C-:B------:R-:W-:Y:S01]  /*1ebf0*/  HSET2.LE.AND R113, R199, R181.reuse, PT ;  /* 0x000000b5c7717233 */ /* 0x100fe20003803000 */
[----:B----4-:R-:W-:Y:S01]  /*1ec00*/  FFMA.FTZ R137, R100, R112, R187 ;  /* 0x0000007064897223 */ /* 0x010fe200000100bb */
[--C-:B------:R-:W-:Y:S07]  /*1ec10*/  HSET2.LE.AND R112, R203, R181.reuse, PT ;  /* 0x000000b5cb707233 */ /* 0x100fee0003803000 */
[----:B------:R-:W2:Y:S01]  /*1ec20*/  MUFU.EX2 R187, R184 ;  /* 0x000000b800bb7308 */ /* 0x000ea20000000800 */
[----:B------:R-:W-:Y:S01]  /*1ec30*/  F2FP.BF16.F32.PACK_AB R100, R211, R210 ;  /* 0x000000d2d364723e */ /* 0x000fe200000010ff */
[----:B------:R-:W-:Y:S01]  /*1ec40*/  FFMA.FTZ R3, R3, R152, R252 ;  /* 0x0000009803037223 */ /* 0x000fe200000100fc */
[----:B------:R-:W-:Y:S01]  /*1ec50*/  LOP3.LUT R113, R2, R113, RZ, 0xc0, !PT ;  /* 0x0000007102717212 */ /* 0x000fe200078ec0ff */
[----:B------:R-:W-:Y:S01]  /*1ec60*/  LDSM.16.MT88.4 R152, [R180+0xac00] ;  /* 0x00ac0000b498783b */ /* 0x000fe20000004200 */
[----:B------:R-:W-:Y:S05]  /*1ec70*/  LOP3.LUT R112, R0, R112, RZ, 0xc0, !PT ;  /* 0x0000007000707212 */ /* 0x000fea00078ec0ff */
[----:B------:R-:W-:Y:S01]  /*1ec80*/  MUFU.EX2 R184, R183 ;  /* 0x000000b700b87308 */ /* 0x000fe20000000800 */
[----:B------:R-:W-:Y:S01]  /*1ec90*/  LOP3.LUT R0, R159, 0xff00ff, RZ, 0xc0, !PT ;  /* 0x00ff00ff9f007812 */ /* 0x000fe200078ec0ff */
[----:B------:R-:W-:Y:S01]  /*1eca0*/  IMAD.MOV.U32 R159, RZ, RZ, R146 ;  /* 0x000000ffff9f7224 */ /* 0x000fe200078e0092 */
[----:B------:R-:W-:Y:S01]  /*1ecb0*/  F2FP.BF16.F32.PACK_AB R2, R234, R231 ;  /* 0x000000e7ea02723e */ /* 0x000fe200000010ff */
[----:B------:R-:W-:Y:S01]  /*1ecc0*/  IMAD.MOV.U32 R146, RZ, RZ, R127 ;  /* 0x000000ffff927224 */ /* 0x000fe200078e007f */
[----:B------:R-:W-:Y:S01]  /*1ecd0*/  LOP3.LUT R108, R100, R108, RZ, 0xc0, !PT ;  /* 0x0000006c646c7212 */ /* 0x000fe200078ec0ff */
[----:B------:R-:W4:Y:S01]  /*1ece0*/  LDSM.16.MT88.4 R124, [R180+0xa800] ;  /* 0x00a80000b47c783b */ /* 0x000f220000004200 */
[--C-:B------:R-:W-:Y:S01]  /*1ecf0*/  HSET2.LE.AND R111, R0, R181.reuse, PT ;  /* 0x000000b5006f7233 */ /* 0x100fe20003803000 */
[----:B------:R-:W-:Y:S01]  /*1ed00*/  FADD.FTZ R3, R144, R3 ;  /* 0x0000000390037221 */ /* 0x000fe20000010000 */
[----:B------:R-:W-:Y:S01]  /*1ed10*/  F2FP.BF16.F32.PACK_AB R0, R235, R232 ;  /* 0x000000e8eb00723e */ /* 0x000fe200000010ff */
[----:B------:R-:W-:Y:S01]  /*1ed20*/  MUFU.EX2 R185, R140 ;  /* 0x0000008c00b97308 */ /* 0x000fe20000000800 */
[----:B------:R-:W-:Y:S01]  /*1ed30*/  LOP3.LUT R115, R159, 0xff00ff, RZ, 0xc0, !PT ;  /* 0x00ff00ff9f737812 */ /* 0x000fe200078ec0ff */
[----:B------:R-:W-:Y:S01]  /*1ed40*/  FADD.FTZ R3, R148, R3 ;  /* 0x0000000394037221 */ /* 0x000fe20000010000 */
[----:B------:R-:W-:Y:S01]  /*1ed50*/  LOP3.LUT R110, R0, R110, RZ, 0xc0, !PT ;  /* 0x0000006e006e7212 */ /* 0x000fe200078ec0ff */
[----:B------:R-:W-:Y:S01]  /*1ed60*/  IMAD.MOV.U32 R159, RZ, RZ, R143 ;  /* 0x000000ffff9f7224 */ /* 0x000fe200078e008f */
[----:B------:R-:W-:Y:S01]  /*1ed70*/  F2FP.BF16.F32.PACK_AB R0, R206, R208 ;  /* 0x000000d0ce00723e */ /* 0x000fe200000010ff */
[----:B------:R-:W-:Y:S01]  /*1ed80*/  IMAD.MOV.U32 R143, RZ, RZ, R132 ;  /* 0x000000ffff8f7224 */ /* 0x000fe200078e0084 */
[----:B------:R-:W-:Y:S03]  /*1ed90*/  LOP3.LUT R111, R2, R111, RZ, 0xc0, !PT ;  /* 0x0000006f026f7212 */ /* 0x000fe600078ec0ff */
[----:B------:R-:W-:Y:S01]  /*1eda0*/  MUFU.EX2 R198, R159 ;  /* 0x0000009f00c67308 */ /* 0x000fe20000000800 */
[----:B------:R-:W-:Y:S02]  /*1edb0*/  LOP3.LUT R109, R0, R109, RZ, 0xc0, !PT ;  /* 0x0000006d006d7212 */ /* 0x000fe400078ec0ff */
[----:B------:R-:W-:Y:S02]  /*1edc0*/  F2FP.BF16.F32.PACK_AB R0, R209, R205 ;  /* 0x000000cdd100723e */ /* 0x000fe400000010ff */
[--C-:B------:R-:W-:Y:S02]  /*1edd0*/  HSET2.LE.AND R115, R115, R181.reuse, PT ;  /* 0x000000b573737233 */ /* 0x100fe40003803000 */
[----:B------:R-:W-:Y:S01]  /*1ede0*/  LOP3.LUT R114, R0, R114, RZ, 0xc0, !PT ;  /* 0x0000007200727212 */ /* 0x000fe200078ec0ff */
[-C--:B-1----:R-:W-:Y:S03]  /*1edf0*/  HMMA.16816.F32.BF16 R4, R108, R116.reuse, R4 ;  /* 0x000000746c04723c */ /* 0x082fe60000041804 */
[----:B------:R-:W-:Y:S02]  /*1ee00*/  F2FP.BF16.F32.PACK_AB R0, R207, R204 ;  /* 0x000000cccf00723e */ /* 0x000fe400000010ff */
[----:B--2---:R-:W-:Y:S02]  /*1ee10*/  F2FP.BF16.F32.PACK_AB R177, R187, R186 ;  /* 0x000000babbb1723e */ /* 0x004fe400000010ff */
[----:B------:R-:W-:Y:S07]  /*1ee20*/  LOP3.LUT R115, R0, R115, RZ, 0xc0, !PT ;  /* 0x0000007300737212 */ /* 0x000fee00078ec0ff */
[C---:B------:R-:W-:Y:S08]  /*1ee30*/  HMMA.16816.F32.BF16 R8, R112.reuse, R116, R8 ;  /* 0x000000747008723c */ /* 0x040ff00000041808 */
[-C--:B------:R-:W-:Y:S08]  /*1ee40*/  HMMA.16816.F32.BF16 R12, R112, R118.reuse, R12 ;  /* 0x00000076700c723c */ /* 0x080ff0000004180c */
[C---:B------:R-:W-:Y:S01]  /*1ee50*/  HMMA.16816.F32.BF16 R16, R108.reuse, R118, R16 ;  /* 0x000000766c10723c */ /* 0x040fe20000041810 */
[----:B------:R-:W1:Y:S07]  /*1ee60*/  LDSM.16.MT88.4 R116, [R180+0xb800] ;  /* 0x00b80000b474783b */ /* 0x000e6e0000004200 */
[-C--:B---3--:R-:W-:Y:S08]  /*1ee70*/  HMMA.16816.F32.BF16 R20, R108, R120.reuse, R20 ;  /* 0x000000786c14723c */ /* 0x088ff00000041814 */
[C---:B------:R-:W-:Y:S04]  /*1ee80*/  HMMA.16816.F32.BF16 R24, R112.reuse, R120, R24 ;  /* 0x000000787018723c */ /* 0x040fe80000041818 */
[----:B------:R-:W-:Y:S01]  /*1ee90*/  LOP3.LUT R120, R157, R188, R197, 0x96, !PT ;  /* 0x000000bc9d787212 */ /* 0x000fe200078e96c5 */
[----:B------:R-:W-:Y:S01]  /*1eea0*/  VIADD R157, R245, 0x646e171e ;  /* 0x646e171ef59d7836 */ /* 0x000fe20000000000 */
[----:B------:R-:W-:Y:S02]  /*1eeb0*/  MUFU.EX2 R188, R182 ;  /* 0x000000b600bc7308 */ /* 0x000fe40000000800 */
[-C--:B------:R-:W-:Y:S08]  /*1eec0*/  HMMA.16816.F32.BF16 R28, R112, R122.reuse, R28 ;  /* 0x0000007a701c723c */ /* 0x080ff0000004181c */
[----:B------:R-:W-:Y:S01]  /*1eed0*/  MUFU.EX2 R197, R146 ;  /* 0x0000009200c57308 */ /* 0x000fe20000000800 */
[----:B------:R-:W-:Y:S01]  /*1eee0*/  IMAD.WIDE.U32 R120, R120, -0x2daee0ad, RZ ;  /* 0xd2511f5378787825 */ /* 0x000fe200078e00ff */
[C---:B------:R-:W-:Y:S04]  /*1eef0*/  HMMA.16816.F32.BF16 R32, R108.reuse, R122, R32 ;  /* 0x0000007a6c20723c */ /* 0x040fe80000041820 */
[----:B------:R-:W-:Y:S01]  /*1ef00*/  PRMT R106, R120, 0x7772, RZ ;  /* 0x00007772786a7816 */ /* 0x000fe200000000ff */
[----:B------:R-:W-:Y:S01]  /*1ef10*/  IMAD.WIDE.U32 R122, R158, -0x2daee0ad, RZ ;  /* 0xd2511f539e7a7825 */ /* 0x000fe200078e00ff */
[C---:B------:R-:W-:Y:S02]  /*1ef20*/  LOP3.LUT R2, R157.reuse, R194, R121, 0x96, !PT ;  /* 0x000000c29d027212 */ /* 0x040fe400078e9679 */
[-C--:B----4-:R-:W-:Y:S01]  /*1ef30*/  HMMA.16816.F32.BF16 R36, R108, R124.reuse, R36 ;  /* 0x0000007c6c24723c */ /* 0x090fe20000041824 */
[----:B------:R-:W2:Y:S02]  /*1ef40*/  MUFU.EX2 R194, R138 ;  /* 0x0000008a00c27308 */ /* 0x000ea40000000800 */
[----:B------:R-:W-:Y:S01]  /*1ef50*/  PRMT R121, R120, 0x7773, RZ ;  /* 0x0000777378797816 */ /* 0x000fe200000000ff */
[----:B------:R-:W-:Y:S01]  /*1ef60*/  IMAD.MOV.U32 R158, RZ, RZ, R149 ;  /* 0x000000ffff9e7224 */ /* 0x000fe200078e0095 */
[----:B------:R-:W-:Y:S01]  /*1ef70*/  LOP3.LUT R0, R157, R202, R123, 0x96, !PT ;  /* 0x000000ca9d007212 */ /* 0x000fe200078e967b */
[----:B------:R-:W-:Y:S01]  /*1ef80*/  IMAD.MOV.U32 R123, RZ, RZ, R122 ;  /* 0x000000ffff7b7224 */ /* 0x000fe200078e007a */
[C---:B------:R-:W-:Y:S01]  /*1ef90*/  PRMT R105, R122.reuse, 0x7773, RZ ;  /* 0x000077737a697816 */ /* 0x040fe200000000ff */
[C---:B------:R-:W-:Y:S03]  /*1efa0*/  HMMA.16816.F32.BF16 R40, R112.reuse, R124, R40 ;  /* 0x0000007c7028723c */ /* 0x040fe60000041828 */
[----:B------:R-:W-:Y:S01]  /*1efb0*/  MUFU.EX2 R199, R158 ;  /* 0x0000009e00c77308 */ /* 0x000fe20000000800 */
[----:B------:R-:W-:Y:S01]  /*1efc0*/  PRMT R100, R122, 0x7772, RZ ;  /* 0x000077727a647816 */ /* 0x000fe200000000ff */
[----:B------:R-:W-:Y:S01]  /*1efd0*/  IMAD.MOV.U32 R149, RZ, RZ, R133 ;  /* 0x000000ffff957224 */ /* 0x000fe200078e0085 */
[----:B------:R-:W-:Y:S01]  /*1efe0*/  PRMT R133, R106, 0x5410, R121 ;  /* 0x000054106a857816 */ /* 0x000fe20000000079 */
[----:B------:R-:W-:Y:S01]  /*1eff0*/  FADD.FTZ R202, R141, R3 ;  /* 0x000000038dca7221 */ /* 0x000fe20000010000 */
[-C--:B------:R-:W-:Y:S03]  /*1f000*/  HMMA.16816.F32.BF16 R44, R112, R126.reuse, R44 ;  /* 0x0000007e702c723c */ /* 0x080fe6000004182c */
[----:B------:R-:W-:Y:S01]  /*1f010*/  PRMT R125, R122, 0x7771, RZ ;  /* 0x000077717a7d7816 */ /* 0x000fe200000000ff */
[----:B------:R-:W-:Y:S01]  /*1f020*/  IMAD.MOV.U32 R122, RZ, RZ, R120 ;  /* 0x000000ffff7a7224 */ /* 0x000fe200078e0078 */
[----:B------:R-:W-:Y:S01]  /*1f030*/  LOP3.LUT R124, R0, 0xff, RZ, 0xc0, !PT ;  /* 0x000000ff007c7812 */ /* 0x000fe200078ec0ff */
[----:B------:R-:W-:Y:S01]  /*1f040*/  IMAD.MOV.U32 R157, RZ, RZ, R150 ;  /* 0x000000ffff9d7224 */ /* 0x000fe200078e0096 */
[----:B--2---:R-:W-:Y:S01]  /*1f050*/  F2FP.BF16.F32.PACK_AB R178, R192, R194 ;  /* 0x000000c2c0b2723e */ /* 0x004fe200000010ff */
[C---:B------:R-:W-:Y:S02]  /*1f060*/  HMMA.16816.F32.BF16 R48, R108.reuse, R126, R48 ;  /* 0x0000007e6c30723c */ /* 0x040fe40000041830 */
[----:B------:R-:W2:Y:S02]  /*1f070*/  MUFU.EX2 R193, R157 ;  /* 0x0000009d00c17308 */ /* 0x000ea40000000800 */
[----:B------:R-:W-:Y:S01]  /*1f080*/  PRMT R126, R120, 0x7771, RZ ;  /* 0x00007771787e7816 */ /* 0x000fe200000000ff */
[----:B------:R-:W-:Y:S01]  /*1f090*/  IMAD.MOV.U32 R150, RZ, RZ, R142 ;  /* 0x000000ffff967224 */ /* 0x000fe200078e008e */
[----:B------:R-:W-:Y:S01]  /*1f0a0*/  LOP3.LUT R106, R122, 0xff, RZ, 0xc0, !PT ;  /* 0x000000ff7a6a7812 */ /* 0x000fe200078ec0ff */
[----:B------:R-:W-:Y:S01]  /*1f0b0*/  IMAD.MOV.U32 R142, RZ, RZ, R134 ;  /* 0x000000ffff8e7224 */ /* 0x000fe200078e0086 */
[-C--:B------:R-:W-:Y:S03]  /*1f0c0*/  HMMA.16816.F32.BF16 R52, R108, R128.reuse, R52 ;  /* 0x000000806c34723c */ /* 0x080fe60000041834 */
[----:B------:R-:W-:Y:S02]  /*1f0d0*/  PRMT R134, R100, 0x5410, R105 ;  /* 0x0000541064867816 */ /* 0x000fe40000000069 */
[----:B------:R-:W-:Y:S02]  /*1f0e0*/  LOP3.LUT R105, R123, 0xff, RZ, 0xc0, !PT ;  /* 0x000000ff7b697812 */ /* 0x000fe400078ec0ff */
[----:B------:R-:W3:Y:S01]  /*1f0f0*/  LDSM.16.MT88.4 R120, [R107+0x2800] ;  /* 0x002800006b78783b */ /* 0x000ee20000004200 */
[C---:B------:R-:W-:Y:S04]  /*1f100*/  HMMA.16816.F32.BF16 R56, R112.reuse, R128, R56 ;  /* 0x000000807038723c */ /* 0x040fe80000041838 */
[----:B------:R-:W-:Y:S02]  /*1f110*/  PRMT R132, R105, 0x5410, R125 ;  /* 0x0000541069847816 */ /* 0x000fe4000000007d */
[----:B------:R-:W-:Y:S02]  /*1f120*/  PRMT R126, R106, 0x5410, R126 ;  /* 0x000054106a7e7816 */ /* 0x000fe4000000007e */
[-C--:B------:R-:W-:Y:S03]  /*1f130*/  HMMA.16816.F32.BF16 R60, R112, R130.reuse, R60 ;  /* 0x00000082703c723c */ /* 0x080fe6000004183c */
[----:B------:R-:W-:Y:S02]  /*1f140*/  SHF.R.U32.HI R105, RZ, 0x18, R2 ;  /* 0x00000018ff697819 */ /* 0x000fe40000011602 */
[----:B------:R-:W-:Y:S02]  /*1f150*/  SHF.R.U32.HI R125, RZ, 0x18, R0 ;  /* 0x00000018ff7d7819 */ /* 0x000fe40000011600 */
[----:B------:R-:W-:Y:S01]  /*1f160*/  PRMT R106, R2, 0x7632, R106 ;  /* 0x00007632026a7816 */ /* 0x000fe2000000006a */
[C---:B------:R-:W-:Y:S01]  /*1f170*/  HMMA.16816.F32.BF16 R64, R108.reuse, R130, R64 ;  /* 0x000000826c40723c */ /* 0x040fe20000041840 */
[----:B------:R-:W4:Y:S03]  /*1f180*/  LDSM.16.MT88.4 R128, [R180+0x9c00] ;  /* 0x009c0000b480783b */ /* 0x000f260000004200 */
[----:B------:R-:W-:Y:S02]  /*1f190*/  F2FP.BF16.F32.PACK_AB R176, R188, R189 ;  /* 0x000000bdbcb0723e */ /* 0x000fe400000010ff */
[----:B------:R-:W-:Y:S02]  /*1f1a0*/  LOP3.LUT R100, R0, 0xffff, RZ, 0xc0, !PT ;  /* 0x0000ffff00647812 */ /* 0x000fe400078ec0ff */
[-C--:B-1----:R-:W-:Y:S03]  /*1f1b0*/  HMMA.16816.F32.BF16 R68, R108, R116.reuse, R68 ;  /* 0x000000746c44723c */ /* 0x082fe60000041844 */
[----:B------:R-:W-:Y:S04]  /*1f1c0*/  SHF.R.U32.HI R100, RZ, 0x8, R100 ;  /* 0x00000008ff647819 */ /* 0x000fe80000011664 */
[----:B------:R-:W-:Y:S01]  /*1f1d0*/  PRMT R127, R124, 0x5410, R100 ;  /* 0x000054107c7f7816 */ /* 0x000fe20000000064 */
[C---:B------:R-:W-:Y:S04]  /*1f1e0*/  HMMA.16816.F32.BF16 R72, R112.reuse, R116, R72 ;  /* 0x000000747048723c */ /* 0x040fe80000041848 */
[--C-:B------:R-:W-:Y:S02]  /*1f1f0*/  HSET2.LE.AND R3, R127, R181.reuse, PT ;  /* 0x000000b57f037233 */ /* 0x100fe40003803000 */
[--C-:B------:R-:W-:Y:S02]  /*1f200*/  HSET2.LE.AND R116, R126, R181.reuse, PT ;  /* 0x000000b57e747233 */ /* 0x100fe40003803000 */
[-C--:B------:R-:W-:Y:S03]  /*1f210*/  HMMA.16816.F32.BF16 R76, R112, R118.reuse, R76 ;  /* 0x00000076704c723c */ /* 0x080fe6000004184c */
[----:B------:R-:W-:Y:S01]  /*1f220*/  LOP3.LUT R176, R176, R3, RZ, 0xc0, !PT ;  /* 0x00000003b0b07212 */ /* 0x000fe200078ec0ff */
[----:B------:R-:W-:Y:S01]  /*1f230*/  FADD.FTZ R3, R236, R202 ;  /* 0x000000caec037221 */ /* 0x000fe20000010000 */
[----:B------:R-:W-:Y:S02]  /*1f240*/  LOP3.LUT R124, R2, 0xff, RZ, 0xc0, !PT ;  /* 0x000000ff027c7812 */ /* 0x000fe400078ec0ff */
[----:B------:R-:W-:Y:S01]  /*1f250*/  PRMT R100, R0, 0x7632, R100 ;  /* 0x0000763200647816 */ /* 0x000fe20000000064 */
[C---:B------:R-:W-:Y:S04]  /*1f260*/  HMMA.16816.F32.BF16 R80, R108.reuse, R118, R80 ;  /* 0x000000766c50723c */ /* 0x040fe80000041850 */
[----:B------:R-:W-:Y:S01]  /*1f270*/  LOP3.LUT R0, R2, 0xffff, RZ, 0xc0, !PT ;  /* 0x0000ffff02007812 */ /* 0x000fe200078ec0ff */
[----:B------:R-:W-:Y:S01]  /*1f280*/  FADD.FTZ R3, R239, R3 ;  /* 0x00000003ef037221 */ /* 0x000fe20000010000 */
[----:B------:R-:W-:Y:S02]  /*1f290*/  LOP3.LUT R100, R100, 0xff, RZ, 0xc0, !PT ;  /* 0x000000ff64647812 */ /* 0x000fe400078ec0ff */
[-C--:B---3--:R-:W-:Y:S03]  /*1f2a0*/  HMMA.16816.F32.BF16 R84, R108, R120.reuse, R84 ;  /* 0x000000786c54723c */ /* 0x088fe60000041854 */
[----:B------:R-:W-:Y:S02]  /*1f2b0*/  SHF.R.U32.HI R2, RZ, 0x8, R0 ;  /* 0x00000008ff027819 */ /* 0x000fe40000011600 */
[----:B------:R-:W-:Y:S02]  /*1f2c0*/  LOP3.LUT R0, R106, 0xff, RZ, 0xc0, !PT ;  /* 0x000000ff6a007812 */ /* 0x000fe400078ec0ff */
[----:B------:R-:W-:Y:S01]  /*1f2d0*/  PRMT R124, R124, 0x5410, R2 ;  /* 0x000054107c7c7816 */ /* 0x000fe20000000002 */
[C---:B------:R-:W-:Y:S04]  /*1f2e0*/  HMMA.16816.F32.BF16 R88, R112.reuse, R120, R88 ;  /* 0x000000787058723c */ /* 0x040fe80000041858 */
[----:B------:R-:W-:Y:S01]  /*1f2f0*/  FADD.FTZ R2, R156, R135 ;  /* 0x000000879c027221 */ /* 0x000fe20000010000 */
[----:B------:R-:W-:Y:S01]  /*1f300*/  PRMT R106, R0, 0x5410, R105 ;  /* 0x00005410006a7816 */ /* 0x000fe20000000069 */
[----:B------:R-:W-:Y:S01]  /*1f310*/  FADD.FTZ R0, R147, R136 ;  /* 0x0000008893007221 */ /* 0x000fe20000010000 */
[----:B------:R-:W-:Y:S01]  /*1f320*/  PRMT R125, R100, 0x5410, R125 ;  /* 0x00005410647d7816 */ /* 0x000fe2000000007d */
[-C--:B------:R-:W-:Y:S03]  /*1f330*/  HMMA.16816.F32.BF16 R92, R112, R122.reuse, R92 ;  /* 0x0000007a705c723c */ /* 0x080fe6000004185c */
[----:B------:R-:W-:Y:S01]  /*1f340*/  FADD.FTZ R2, R151, R2 ;  /* 0x0000000297027221 */ /* 0x000fe20000010000 */
[----:B------:R-:W-:Y:S01]  /*1f350*/  FADD.FTZ R105, R145, R137 ;  /* 0x0000008991697221 */ /* 0x000fe20000010000 */
[----:B------:R-:W-:Y:S01]  /*1f360*/  FADD.FTZ R100, R150, R0 ;  /* 0x0000000096647221 */ /* 0x000fe20000010000 */
[----:B------:R-:W-:Y:S01]  /*1f370*/  LOP3.LUT R120, R133, 0xff00ff, RZ, 0xc0, !PT ;  /* 0x00ff00ff85787812 */ /* 0x000fe200078ec0ff */
[----:B------:R-:W-:Y:S01]  /*1f380*/  FADD.FTZ R2, R139, R2 ;  /* 0x000000028b027221 */ /* 0x000fe20000010000 */
[----:B------:R-:W-:Y:S01]  /*1f390*/  HMMA.16816.F32.BF16 R96, R108, R122, R96 ;  /* 0x0000007a6c60723c */ /* 0x000fe20000041860 */
[----:B------:R-:W1:Y:S03]  /*1f3a0*/  LDSM.16.MT88.4 R136, [R107+0xc00] ;  /* 0x000c00006b88783b */ /* 0x000e660000004200 */
[----:B------:R-:W-:Y:S01]  /*1f3b0*/  FADD.FTZ R201, R201, R2 ;  /* 0x00000002c9c97221 */ /* 0x000fe20000010000 */
[----:B------:R-:W-:Y:S01]  /*1f3c0*/  FADD.FTZ R0, R149, R105 ;  /* 0x0000006995007221 */ /* 0x000fe20000010000 */
[----:B------:R-:W-:Y:S01]  /*1f3d0*/  FADD.FTZ R100, R143, R100 ;  /* 0x000000648f647221 */ /* 0x000fe20000010000 */
[----:B------:R-:W-:Y:S02]  /*1f3e0*/  LOP3.LUT R2, R134, 0xff00ff, RZ, 0xc0, !PT ;  /* 0x00ff00ff86027812 */ /* 0x000fe400078ec0ff */
[----:B------:R-:W-:Y:S01]  /*1f3f0*/  FADD.FTZ R203, R142, R0 ;  /* 0x000000008ecb7221 */ /* 0x000fe20000010000 */
[----:B------:R-:W-:Y:S01]  /*1f400*/  FADD.FTZ R200, R200, R100 ;  /* 0x00000064c8c87221 */ /* 0x000fe20000010000 */
[--C-:B------:R-:W-:Y:S02]  /*1f410*/  HSET2.LE.AND R0, R132, R181.reuse, PT ;  /* 0x000000b584007233 */ /* 0x100fe40003803000 */
[--C-:B------:R-:W-:Y:S02]  /*1f420*/  HSET2.LE.AND R2, R2, R181.reuse, PT ;  /* 0x000000b502027233 */ /* 0x100fe40003803000 */
[--C-:B------:R-:W-:Y:S02]  /*1f430*/  HSET2.LE.AND R100, R125, R181.reuse, PT ;  /* 0x000000b57d647233 */ /* 0x100fe40003803000 */
[----:B------:R-:W-:Y:S01]  /*1f440*/  LOP3.LUT R178, R178, R0, RZ, 0xc0, !PT ;  /* 0x00000000b2b27212 */ /* 0x000fe200078ec0ff */
[----:B------:R-:W-:Y:S01]  /*1f450*/  FADD.FTZ R0, R238, R203 ;  /* 0x000000cbee007221 */ /* 0x000fe20000010000 */
[----:B------:R-:W-:Y:S01]  /*1f460*/  LOP3.LUT R179, R179, R2, RZ, 0xc0, !PT ;  /* 0x00000002b3b37212 */ /* 0x000fe200078ec0ff */
[----:B------:R-:W-:Y:S01]  /*1f470*/  FADD.FTZ R2, R241, R201 ;  /* 0x000000c9f1027221 */ /* 0x000fe20000010000 */
[----:B------:R-:W-:Y:S01]  /*1f480*/  LOP3.LUT R177, R177, R100, RZ, 0xc0, !PT ;  /* 0x00000064b1b17212 */ /* 0x000fe200078ec0ff */
[----:B------:R-:W-:Y:S01]  /*1f490*/  IMAD.MOV.U32 R100, RZ, RZ, R103 ;  /* 0x000000ffff647224 */ /* 0x000fe200078e0067 */
[----:B--2---:R-:W-:Y:S01]  /*1f4a0*/  F2FP.BF16.F32.PACK_AB R110, R197, R193 ;  /* 0x000000c1c56e723e */ /* 0x004fe200000010ff */
[----:B------:R-:W-:Y:S01]  /*1f4b0*/  FADD.FTZ R2, R248, R2 ;  /* 0x00000002f8027221 */ /* 0x000fe20000010000 */
[--C-:B------:R-:W-:Y:S02]  /*1f4c0*/  HSET2.LE.AND R120, R120, R181.reuse, PT ;  /* 0x000000b578787233 */ /* 0x100fe40003803000 */
[--C-:B------:R-:W-:Y:S02]  /*1f4d0*/  HSET2.LE.AND R105, R124, R181.reuse, PT ;  /* 0x000000b57c697233 */ /* 0x100fe40003803000 */
[----:B------:R-:W-:Y:S02]  /*1f4e0*/  HSET2.LE.AND R106, R106, R181, PT ;  /* 0x000000b56a6a7233 */ /* 0x000fe40003803000 */
[----:B------:R-:W-:Y:S01]  /*1f4f0*/  F2FP.BF16.F32.PACK_AB R108, R199, R198 ;  /* 0x000000c6c76c723e */ /* 0x000fe200000010ff */
[----:B------:R-:W2:Y:S01]  /*1f500*/  LDSM.16.MT88.4 R180, [R180+0xbc00] ;  /* 0x00bc0000b4b4783b */ /* 0x000ea20000004200 */
[----:B------:R-:W-:Y:S02]  /*1f510*/  F2FP.BF16.F32.PACK_AB R109, R195, R196 ;  /* 0x000000c4c36d723e */ /* 0x000fe400000010ff */
[----:B------:R-:W-:Y:S02]  /*1f520*/  F2FP.BF16.F32.PACK_AB R111, R184, R185 ;  /* 0x000000b9b86f723e */ /* 0x000fe400000010ff */
[----:B------:R-:W-:Y:S02]  /*1f530*/  LOP3.LUT R110, R110, R116, RZ, 0xc0, !PT ;  /* 0x000000746e6e7212 */ /* 0x000fe400078ec0ff */
[-C--:B----4-:R-:W-:Y:S01]  /*1f540*/  HMMA.16816.F32.BF16 R116, R176, R128.reuse, R4 ;  /* 0x00000080b074723c */ /* 0x090fe20000041804 */
[----:B------:R3:W4:Y:S04]  /*1f550*/  LDSM.16.MT88.4 R4, [R107+0x2c00] ;  /* 0x002c00006b04783b */ /* 0x0007280000004200 */
[----:B------:R-:W-:Y:S02]  /*1f560*/  LOP3.LUT R108, R108, R105, RZ, 0xc0, !PT ;  /* 0x000000696c6c7212 */ /* 0x000fe400078ec0ff */
[----:B------:R-:W-:Y:S02]  /*1f570*/  LOP3.LUT R109, R109, R106, RZ, 0xc0, !PT ;  /* 0x0000006a6d6d7212 */ /* 0x000fe400078ec0ff */
[----:B------:R-:W-:Y:S07]  /*1f580*/  LOP3.LUT R111, R111, R120, RZ, 0xc0, !PT ;  /* 0x000000786f6f7212 */ /* 0x000fee00078ec0ff */
        /* <DEDUP_REMOVED lines=9> */
[----:B---3--:R-:W-:Y:S02]  /*1f620*/  IMAD.MOV.U32 R107, RZ, RZ, R102 ;  /* 0x000000ffff6b7224 */ /* 0x008fe400078e0066 */
[----:B------:R-:W-:Y:S01]  /*1f630*/  FADD.FTZ R8, R250, R0 ;  /* 0x00000000fa087221 */ /* 0x000fe20000010000 */
[C---:B------:R-:W-:Y:S04]  /*1f640*/  HMMA.16816.F32.BF16 R120, R176.reuse, R130, R16 ;  /* 0x00000082b078723c */ /* 0x040fe80000041810 */
[----:B------:R-:W-:Y:S01]  /*1f650*/  FADD.FTZ R0, R229, R9 ;  /* 0x00000009e5007221 */ /* 0x000fe20000010000 */
        /* <DEDUP_REMOVED lines=23> */
[----:B------:R-:W-:Y:S01]  /*1f7d0*/  FADD.FTZ R0, R195, R0 ;  /* 0x00000000c3007221 */ /* 0x000fe20000010000 */
[----:B------:R-:W-:Y:S04]  /*1f7e0*/  FADD.FTZ R8, R189, R3 ;  /* 0x00000003bd087221 */ /* 0x000fe80000010000 */
        /* <DEDUP_REMOVED lines=25> */
[----:B------:R-:W-:Y:S01]  /*1f980*/  HMMA.16816.F32.BF16 R96, R176, R6, R96 ;  /* 0x00000006b060723c */ /* 0x000fe20000041860 */
[----:B------:R-:W-:Y:S03]  /*1f990*/  STL [R1+0x38], R4 ;  /* 0x0000380401007387 */ /* 0x000fe60000100800 */
[----:B------:R-:W-:Y:S01]  /*1f9a0*/  FADD.FTZ R3, R184, R3 ;  /* 0x00000003b8037221 */ /* 0x000fe20000010000 */
[----:B------:R-:W-:Y:S04]  /*1f9b0*/  FADD.FTZ R0, R190, R0 ;  /* 0x00000000be007221 */ /* 0x000fe80000010000 */
[----:B------:R1:W-:Y:S04]  /*1f9c0*/  STL [R1+0x3c], R3 ;  /* 0x00003c0301007387 */ /* 0x0003e80000100800 */
[----:B------:R3:W-:Y:S04]  /*1f9d0*/  STL [R1+0x30], R2 ;  /* 0x0000300201007387 */ /* 0x0007e80000100800 */
[----:B------:R3:W-:Y:S01]  /*1f9e0*/  STL [R1+0x34], R0 ;  /* 0x0000340001007387 */ /* 0x0007e20000100800 */
[----:B-1----:R-:W-:Y:S01]  /*1f9f0*/  IMAD.MOV.U32 R3, RZ, RZ, R104 ;  /* 0x000000ffff037224 */ /* 0x002fe200078e0068 */
[----:B------:R-:W-:Y:S06]  /*1fa00*/  BRA.U UP0, `(.L_x_1038) ;  /* 0xffffff9100787547 */ /* 0x000fec000b83ffff */
.L_x_1037:
[----:B---3--:R-:W2:Y:S01]  /*1fa10*/  LDL.LU R0, [R1+0x30] ;  /* 0x0000300001007983 */ /* 0x008ea20000300800 */
[----:B------:R-:W1:Y:S03]  /*1fa20*/  LDCU UR4, c[0x0][0x4fc] ;  /* 0x00009f80ff0477ac */ /* 0x000e660008000800 */
[----:B------:R-:W3:Y:S01]  /*1fa30*/  LDL.LU R8, [R1+0x34] ;  /* 0x0000340001087983 */ /* 0x000ee20000300800 */
[----:B------:R-:W-:Y:S01]  /*1fa40*/  SHF.L.U32 R54, R219, 0x3, RZ ;  /* 0x00000003db367819 */ /* 0x000fe200000006ff */
[----:B------:R-:W-:Y:S02]  /*1fa50*/  UISETP.NE.AND UP3, UPT, UR19, -0x1, UPT ;  /* 0xffffffff1300788c */ /* 0x000fe4000bf65270 */
[----:B------:R-:W4:Y:S01]  /*1fa60*/  LDL.LU R7, [R1+0x38] ;  /* 0x0000380001077983 */ /* 0x000f220000300800 */
[----:B------:R-:W1:Y:S01]  /*1fa70*/  S2UR UR11, SR_CTAID.Y ;  /* 0x00000000000b79c3 */ /* 0x000e620000002600 */
[----:B------:R-:W1:Y:S02]  /*1fa80*/  LDCU UR9, c[0x0][0x434] ;  /* 0x00008680ff0977ac */ /* 0x000e640008000800 */
[----:B------:R-:W4:Y:S01]  /*1fa90*/  LDL.LU R5, [R1+0x3c] ;  /* 0x00003c0001057983 */ /* 0x000f220000300800 */
[----:B------:R-:W4:Y:S03]  /*1faa0*/  LDCU.U8 UR10, c[0x0][0x548] ;  /* 0x0000a900ff0a77ac */ /* 0x000f260008000000 */
[----:B------:R-:W4:Y:S01]  /*1fab0*/  LDL.LU R6, [R1+0x70] ;  /* 0x0000700001067983 */ /* 0x000f220000300800 */
[----:B------:R-:W1:Y:S01]  /*1fac0*/  @!UP3 LDCU.64 UR6, c[0x0][0x400] ;  /* 0x00008000ff06b7ac */ /* 0x000e620008000a00 */
[----:B------:R-:W-:Y:S01]  /*1fad0*/  UISETP.NE.AND UP2, UPT, UR19, -0x1, UPT ;  /* 0xffffffff1300788c */ /* 0x000fe2000bf45270 */
[----:B------:R-:W4:Y:S01]  /*1fae0*/  LDCU UR13, c[0x0][0x434] ;  /* 0x00008680ff0d77ac */ /* 0x000f220008000800 */
[----:B-1----:R-:W-:-:S04]  /*1faf0*/  @!UP3 UIMAD.WIDE.U32 UR16, UR11, UR6, URZ ;  /* 0x000000060b10b2a5 */ /* 0x002fc8000f8e00ff */
[----:B------:R-:W-:Y:S01]  /*1fb00*/  @!UP3 UIMAD UR12, UR11, UR7, UR17 ;  /* 0x000000070b0cb2a4 */ /* 0x000fe2000f8e0211 */
[----:B------:R-:W1:Y:S02]  /*1fb10*/  @UP3 LDCU.64 UR6, c[0x0][0x408] ;  /* 0x00008100ff0637ac */ /* 0x000e640008000a00 */
[----:B-1----:R-:W-:Y:S01]  /*1fb20*/  @UP3 UIMAD.WIDE.U32 UR20, UR19, UR6, URZ ;  /* 0x00000006131432a5 */ /* 0x002fe2000f8e00ff */
[----:B------:R-:W1:Y:S03]  /*1fb30*/  S2UR UR6, SR_CTAID.Z ;  /* 0x00000000000679c3 */ /* 0x000e660000002700 */
[----:B------:R-:W-:Y:S02]  /*1fb40*/  @UP3 UIMAD UR12, UR19, UR7, UR21 ;  /* 0x00000007130c32a4 */ /* 0x000fe4000f8e0215 */
[----:B------:R-:W-:Y:S01]  /*1fb50*/  @!UP2 UIMAD UR19, UR11, UR9, URZ ;  /* 0x000000090b13a2a4 */ /* 0x000fe2000f8e02ff */
[----:B------:R-:W-:Y:S01]  /*1fb60*/  @UP3 UMOV UR16, UR20 ;  /* 0x0000001400103c82 */ /* 0x000fe20008000000 */
[----:B--2---:R-:W2:Y:S04]  /*1fb70*/  SHFL.BFLY PT, R4, R0, 0x2, 0x1f ;  /* 0x0c401f0000047f89 */ /* 0x004ea800000e0000 */
[----:B---3--:R-:W3:Y:S04]  /*1fb80*/  SHFL.BFLY PT, R3, R8, 0x2, 0x1f ;  /* 0x0c401f0008037f89 */ /* 0x008ee800000e0000 */
[----:B----4-:R-:W4:Y:S01]  /*1fb90*/  SHFL.BFLY PT, R2, R7, 0x2, 0x1f ;  /* 0x0c401f0007027f89 */ /* 0x010f2200000e0000 */
[----:B-----5:R-:W-:-:S04]  /*1fba0*/  LOP3.LUT R215, R6, R215, RZ, 0xfc, !PT ;  /* 0x000000d706d77212 */ /* 0x020fc800078efcff */
[----:B------:R-:W-:Y:S01]  /*1fbb0*/  LOP3.LUT R215, R215, 0x20, R54, 0xf8, !PT ;  /* 0x00000020d7d77812 */ /* 0x000fe200078ef836 */
[----:B--2---:R-:W-:Y:S02]  /*1fbc0*/  FADD.FTZ R4, R4, R0 ;  /* 0x0000000004047221 */ /* 0x004fe40000010000 */
[----:B------:R-:W2:Y:S01]  /*1fbd0*/  SHFL.BFLY PT, R0, R5, 0x2, 0x1f ;  /* 0x0c401f0005007f89 */ /* 0x000ea200000e0000 */
[----:B---3--:R-:W-:-:S03]  /*1fbe0*/  FADD.FTZ R3, R3, R8 ;  /* 0x0000000803037221 */ /* 0x008fc60000010000 */
[----:B------:R-:W3:Y:S01]  /*1fbf0*/  SHFL.BFLY PT, R52, R4, 0x1, 0x1f ;  /* 0x0c201f0004347f89 */ /* 0x000ee200000e0000 */
[----:B----4-:R-:W-:-:S03]  /*1fc00*/  FADD.FTZ R2, R2, R7 ;  /* 0x0000000702027221 */ /* 0x010fc60000010000 */
[----:B------:R-:W4:Y:S04]  /*1fc10*/  SHFL.BFLY PT, R51, R3, 0x1, 0x1f ;  /* 0x0c201f0003337f89 */ /* 0x000f2800000e0000 */
[----:B------:R-:W1:Y:S01]  /*1fc20*/  SHFL.BFLY PT, R50, R2, 0x1, 0x1f ;  /* 0x0c201f0002327f89 */ /* 0x000e6200000e0000 */
[----:B--2---:R-:W-:Y:S01]  /*1fc30*/  FADD.FTZ R0, R0, R5 ;  /* 0x0000000500007221 */ /* 0x004fe20000010000 */
[----:B---3--:R-:W-:-:S04]  /*1fc40*/  FADD.FTZ R52, R4, R52 ;  /* 0x0000003404347221 */ /* 0x008fc80000010000 */
[----:B------:R-:W2:Y:S01]  /*1fc50*/  SHFL.BFLY PT, R53, R0, 0x1, 0x1f ;  /* 0x0c201f0000357f89 */ /* 0x000ea200000e0000 */
[----:B------:R-:W3:Y:S01]  /*1fc60*/  MUFU.RCP R4, R52 ;  /* 0x0000003400047308 */ /* 0x000ee20000001000 */
[----:B------:R-:W-:Y:S01]  /*1fc70*/  FSETP.NE.FTZ.AND P3, PT, R52, RZ, PT ;  /* 0x000000ff3400720b */ /* 0x000fe20003f75000 */
[----:B----4-:R-:W-:Y:S01]  /*1fc80*/  FADD.FTZ R51, R3, R51 ;  /* 0x0000003303337221 */ /* 0x010fe20000010000 */
[----:B------:R-:W-:Y:S01]  /*1fc90*/  LOP3.LUT R3, R54, 0xc0, RZ, 0xc0, !PT ;  /* 0x000000c036037812 */ /* 0x000fe200078ec0ff */
[----:B-1----:R-:W-:-:S03]  /*1fca0*/  FADD.FTZ R50, R2, R50 ;  /* 0x0000003202327221 */ /* 0x002fc60000010000 */
[----:B------:R-:W-:Y:S01]  /*1fcb0*/  FSETP.NE.FTZ.AND P2, PT, R51, RZ, PT ;  /* 0x000000ff3300720b */ /* 0x000fe20003f55000 */
[----:B------:R-:W1:Y:S01]  /*1fcc0*/  MUFU.RCP R5, R51 ;  /* 0x0000003300057308 */ /* 0x000e620000001000 */
[----:B------:R-:W-:Y:S02]  /*1fcd0*/  LOP3.LUT R3, R3, 0x18, R219, 0xf8, !PT ;  /* 0x0000001803037812 */ /* 0x000fe400078ef8db */
[----:B------:R-:W-:Y:S02]  /*1fce0*/  FSETP.NE.FTZ.AND P1, PT, R50, RZ, PT ;  /* 0x000000ff3200720b */ /* 0x000fe40003f35000 */
[----:B------:R-:W-:Y:S02]  /*1fcf0*/  LOP3.LUT R215, R215, R3, RZ, 0xfc, !PT ;  /* 0x00000003d7d77212 */ /* 0x000fe400078efcff */
[----:B---3--:R-:W-:Y:S01]  /*1fd00*/  FSEL R2, R4, 1, P3 ;  /* 0x3f80000004027808 */ /* 0x008fe20001800000 */
[----:B--2---:R-:W-:-:S04]  /*1fd10*/  FADD.FTZ R53, R0, R53 ;  /* 0x0000003500357221 */ /* 0x004fc80000010000 */
[----:B------:R-:W-:Y:S02]  /*1fd20*/  FMUL.FTZ R0, R2, UR4 ;  /* 0x0000000402007c20 */ /* 0x000fe40008410000 */
[----:B------:R-:W2:Y:S01]  /*1fd30*/  MUFU.RCP R2, R50 ;  /* 0x0000003200027308 */ /* 0x000ea20000001000 */
        /* <DEDUP_REMOVED lines=25> */
[----:B------:R-:W-:Y:S01]  /*1fed0*/  FSETP.NE.FTZ.AND P0, PT, R53, RZ, PT ;  /* 0x000000ff3500720b */ /* 0x000fe20003f15000 */
[----:B------:R-:W1:Y:S01]  /*1fee0*/  MUFU.RCP R0, R53 ;  /* 0x0000003500007308 */ /* 0x000e620000001000 */
[----:B------:R-:W-:Y:S01]  /*1fef0*/  FMUL.FTZ R3, R4, UR4 ;  /* 0x0000000404037c20 */ /* 0x000fe20008410000 */
[----:B--2---:R-:W-:-:S02]  /*1ff00*/  FSEL R2, R2, 1, P1 ;  /* 0x3f80000002027808 */ /* 0x004fc40000800000 */
        /* <DEDUP_REMOVED lines=27> */
[----:B------:R-:W-:Y:S01]  /*200c0*/  LOP3.LUT R3, R214, 0x20, RZ, 0xc0, !PT ;  /* 0x00000020d6037812 */ /* 0x000fe200078ec0ff */
[----:B------:R-:W-:Y:S01]  /*200d0*/  FMUL.FTZ R2, R2, UR4 ;  /* 0x0000000402027c20 */ /* 0x000fe20008410000 */
        /* <DEDUP_REMOVED lines=93> */
[----:B------:R-:W-:Y:S01]  /*206b0*/  F2FP.BF16.F32.PACK_AB R25, R25, R164 ;  /* 0x000000a41919723e */ /* 0x000fe200000010ff */
[----:B----4-:R4:W1:Y:S01]  /*206c0*/  @P1 MUFU.LG2 R5, R50 ;  /* 0x0000003200051308 */ /* 0x0108620000000c00 */
[----:B------:R-:W-:Y:S01]  /*206d0*/  F2FP.BF16.F32.PACK_AB R24, R24, R166 ;  /* 0x000000a61818723e */ /* 0x000fe200000010ff */
[----:B------:R-:W-:Y:S01]  /*206e0*/  STS [R0+0x30], R37 ;  /* 0x0000302500007388 */ /* 0x000fe20000000800 */
[----:B------:R-:W-:Y:S01]  /*206f0*/  F2FP.BF16.F32.PACK_AB R21, R21, R168 ;  /* 0x000000a81515723e */ /* 0x000fe200000010ff */
[----:B--2---:R-:W-:Y:S01]  /*20700*/  @UP1 UIMAD UR13, UR8, UR9, URZ ;  /* 0x00000009080d12a4 */ /* 0x004fe2000f8e02ff */
        /* <DEDUP_REMOVED lines=55> */
[----:B------:R1:W-:Y:S01]  /*20a80*/  STS [R2+0x5220], R44 ;  /* 0x0052202c02007388 */ /* 0x0003e20000000800 */
[----:B--2---:R4:W2:Y:S03]  /*20a90*/  @P2 MUFU.LG2 R3, R51 ;  /* 0x0000003300032308 */ /* 0x0048a60000000c00 */
[----:B------:R-:W-:Y:S04]  /*20aa0*/  STS [R0+0x5030], R43 ;  /* 0x0050302b00007388 */ /* 0x000fe80000000800 */
[----:B------:R2:W-:Y:S01]  /*20ab0*/  STS [R0+0x5230], R42 ;  /* 0x0052302a00007388 */ /* 0x0005e20000000800 */
[----:B---3--:R4:W3:Y:S01]  /*20ac0*/  @P3 MUFU.LG2 R6, R52 ;  /* 0x0000003400063308 */ /* 0x0088e20000000c00 */
[----:B-1----:R-:W1:Y:S01]  /*20ad0*/  @P3 LDC R2, c[0x0][0x458] ;  /* 0x00011600ff023b82 */ /* 0x002e620000000800 */
[----:B--2---:R-:W-:-:S04]  /*20ae0*/  LOP3.LUT R0, R219, 0x18, RZ, 0xc0, !PT ;  /* 0x00000018db007812 */ /* 0x004fc800078ec0ff */
[----:B------:R-:W-:-:S04]  /*20af0*/  LOP3.LUT R0, R0, 0xd8, R54, 0x78, !PT ;  /* 0x000000d800007812 */ /* 0x000fc800078e7836 */
[----:B------:R-:W-:-:S04]  /*20b00*/  LOP3.LUT R0, R0, 0x1f20, R54, 0xf8, !PT ;  /* 0x00001f2000007812 */ /* 0x000fc800078ef836 */
[----:B------:R-:W-:Y:S01]  /*20b10*/  LEA R24, R0, UR5, 0x1 ;  /* 0x0000000500187c11 */ /* 0x000fe2000f8e08ff */
[----:B------:R-:W-:Y:S01]  /*20b20*/  USHF.R.S32.HI UR5, URZ, 0x1f, UR19 ;  /* 0x0000001fff057899 */ /* 0x000fe20008011413 */
[----:B---34-:R-:W-:Y:S11]  /*20b30*/  BRA.U UP1, `(.L_x_1041) ;  /* 0x0000000101207547 */ /* 0x018ff6000b800000 */
[----:B------:R-:W-:Y:S01]  /*20b40*/  UISETP.NE.AND UP1, UPT, UR10, URZ, UPT ;  /* 0x000000ff0a00728c */ /* 0x000fe2000bf25270 */
[----:B------:R-:W2:Y:S10]  /*20b50*/  LDCU UR8, c[0x0][0x3e0] ;  /* 0x00007c00ff0877ac */ /* 0x000eb40008000800 */
[----:B------:R-:W2:Y:S01]  /*20b60*/  @UP1 LDCU UR7, c[0x0][0x454] ;  /* 0x00008a80ff0717ac */ /* 0x000ea20008000800 */
[----:B------:R-:W-:Y:S01]  /*20b70*/  @UP1 UMOV UR15, 0x1 ;  /* 0x00000001000f1882 */ /* 0x000fe20000000000 */
[----:B------:R-:W3:Y:S01]  /*20b80*/  @UP1 LDCU UR13, c[0x0][0x454] ;  /* 0x00008a80ff0d17ac */ /* 0x000ee20008000800 */
[----:B------:R-:W-:Y:S01]  /*20b90*/  @!UP1 UMOV UR15, 0x1 ;  /* 0x00000001000f9882 */ /* 0x000fe20000000000 */
[----:B--2---:R-:W-:-:S02]  /*20ba0*/  @UP1 UIMAD UR7, UR7, UR8, URZ ;  /* 0x00000008070712a4 */ /* 0x004fc4000f8e02ff */
[----:B---3--:R-:W-:-:S12]  /*20bb0*/  @!UP1 UIMAD UR7, UR9, UR8, URZ ;  /* 0x00000008090792a4 */ /* 0x008fd8000f8e02ff */
.L_x_1041:
[----:B------:R-:W-:Y:S01]  /*20bc0*/  BAR.SYNC.DEFER_BLOCKING 0x0 ;  /* 0x0000000000007b1d */ /* 0x000fe20000010000 */
[----:B------:R-:W-:Y:S01]  /*20bd0*/  @P3 FMUL.FTZ R0, R6, 0.69314718246459960938 ;  /* 0x3f31721806003820 */ /* 0x000fe20000410000 */
[----:B------:R-:W-:Y:S01]  /*20be0*/  MOV R19, 0x7f800000 ;  /* 0x7f80000000137802 */ /* 0x000fe20000000f00 */
[----:B------:R-:W-:Y:S01]  /*20bf0*/  UIMAD UR13, UR6, UR13, URZ ;  /* 0x0000000d060d72a4 */ /* 0x000fe2000f8e02ff */
[----:B------:R-:W-:Y:S01]  /*20c00*/  @P2 FMUL.FTZ R3, R3, 0.69314718246459960938 ;  /* 0x3f31721803032820 */ /* 0x000fe20000410000 */
[----:B-1----:R-:W-:-:S03]  /*20c10*/  @P3 FFMA.FTZ R19, R102, R2, R0 ;  /* 0x0000000266133223 */ /* 0x002fc60000010000 */
        /* <DEDUP_REMOVED lines=8> */
[----:B------:R-:W4:Y:S01]  /*20ca0*/  @P2 LDC R9, c[0x0][0x458] ;  /* 0x00011600ff092b82 */ /* 0x000f220000000800 */
[----:B------:R-:W-:Y:S01]  /*20cb0*/  @!UP0 UIMAD UR13, UR11, UR7, UR13 ;  /* 0x000000070b0d82a4 */ /* 0x000fe2000f8e020d */
[----:B------:R-:W-:Y:S01]  /*20cc0*/  MOV R17, 0x7f800000 ;  /* 0x7f80000000117802 */ /* 0x000fe20000000f00 */
[----:B------:R-:W-:Y:S01]  /*20cd0*/  USHF.L.U32 UR9, UR9, 0x7, URZ ;  /* 0x0000000709097899 */ /* 0x000fe200080006ff */
[----:B------:R-:W-:Y:S01]  /*20ce0*/  MOV R18, 0x7f800000 ;  /* 0x7f80000000127802 */ /* 0x000fe20000000f00 */
[----:B------:R-:W-:Y:S01]  /*20cf0*/  USEL UR5, UR5, URZ, UP0 ;  /* 0x000000ff05057287 */ /* 0x000fe20008000000 */
[----:B------:R-:W-:Y:S01]  /*20d00*/  MOV R16, 0x7f800000 ;  /* 0x7f80000000107802 */ /* 0x000fe20000000f00 */
[----:B------:R-:W-:Y:S01]  /*20d10*/  USHF.R.S32.HI UR8, URZ, 0x1f, UR13 ;  /* 0x0000001fff087899 */ /* 0x000fe2000801140d */
[----:B------:R-:W5:Y:S01]  /*20d20*/  @P0 LDC R7, c[0x0][0x458] ;  /* 0x00011600ff070b82 */ /* 0x000f620000000800 */
[----:B------:R-:W-:Y:S01]  /*20d30*/  USHF.R.S32.HI UR7, URZ, 0x1f, UR9 ;  /* 0x0000001fff077899 */ /* 0x000fe20008011409 */
[----:B------:R1:W3:Y:S01]  /*20d40*/  LDS.128 R28, [R24+0x1800] ;  /* 0x00180000181c7984 */ /* 0x0002e20000000c00 */
[----:B------:R-:W-:Y:S01]  /*20d50*/  UIADD3 UR19, UP1, UP0, UR9, UR19, UR13 ;  /* 0x0000001309137290 */ /* 0x000fe2000f83e00d */
[----:B--2---:R-:W-:-:S03]  /*20d60*/  @P0 FMUL.FTZ R0, R4, 0.69314718246459960938 ;  /* 0x3f31721804000820 */ /* 0x004fc60000410000 */
[----:B------:R-:W-:Y:S01]  /*20d70*/  UIADD3.X UR5, UPT, UPT, UR7, UR5, UR8, UP1, UP0 ;  /* 0x0000000507057290 */ /* 0x000fe20008fe0408 */
[----:B-1----:R-:W-:Y:S01]  /*20d80*/  @P1 FFMA.FTZ R17, R104, R8, R2 ;  /* 0x0000000868111223 */ /* 0x002fe20000010002 */
[----:B------:R-:W-:Y:S01]  /*20d90*/  SHF.R.U32.HI R2, RZ, 0x2, R219 ;  /* 0x00000002ff027819 */ /* 0x000fe200000116db */
[----:B----4-:R-:W-:Y:S01]  /*20da0*/  @P2 FFMA.FTZ R18, R101, R9, R3 ;  /* 0x0000000965122223 */ /* 0x010fe20000010003 */
[----:B-----5:R-:W-:Y:S01]  /*20db0*/  @P0 FFMA.FTZ R16, R103, R7, R0 ;  /* 0x0000000767100223 */ /* 0x020fe20000010000 */
        /* <DEDUP_REMOVED lines=38> */
.L_x_1043:
[----:B------:R-:W-:Y:S05]  /*21020*/  BSYNC.RECONVERGENT B0 ;  /* 0x0000000000007941 */ /* 0x000fea0003800200 */
.L_x_1042:
[----:B------:R2:W5:Y:S04]  /*21030*/  LDL R27, [R1+0x54] ;  /* 0x00005400011b7983 */ /* 0x0005680000100800 */
[----:B------:R2:W5:Y:S01]  /*21040*/  LDL R32, [R1+0x50] ;  /* 0x0000500001207983 */ /* 0x0005620000100800 */
[----:B------:R-:W-:Y:S01]  /*21050*/  IMAD.MOV.U32 R3, RZ, RZ, RZ ;  /* 0x000000ffff037224 */ /* 0x000fe200078e00ff */
[----:B------:R-:W3:Y:S01]  /*21060*/  LDCU.64 UR4, c[0x0][0x410] ;  /* 0x00008200ff0477ac */ /* 0x000ee20008000a00 */
[----:B------:R-:W-:Y:S01]  /*21070*/  LOP3.LUT R26, R54, 0x18, RZ, 0xc0, !PT ;  /* 0x00000018361a7812 */ /* 0x000fe200078ec0ff */
[----:B-1----:R2:W1:Y:S01]  /*21080*/  LDS.128 R16, [R24+0x2000] ;  /* 0x0020000018107984 */ /* 0x0024620000000c00 */
[----:B------:R-:W-:Y:S01]  /*21090*/  IMAD.WIDE.U32 R6, R22, 0x80, R2 ;  /* 0x0000008016067825 */ /* 0x000fe200078e0002 */
[C---:B------:R-:W-:Y:S01]  /*210a0*/  ISETP.GE.AND P3, PT, R2.reuse, UR14, PT ;  /* 0x0000000e02007c0c */ /* 0x040fe2000bf66270 */
[----:B------:R-:W-:Y:S01]  /*210b0*/  BSSY.RECONVERGENT B0, `(.L_x_1044) ;  /* 0x0000020000007945 */ /* 0x000fe20003800200 */
[----:B------:R2:W4:Y:S01]  /*210c0*/  LDS.128 R20, [R24] ;  /* 0x0000000018147984 */ /* 0x0005220000000c00 */
[----:B------:R-:W-:Y:S01]  /*210d0*/  VIADD R0, R2, 0x20 ;  /* 0x0000002002007836 */ /* 0x000fe20000000000 */
[----:B------:R-:W-:-:S02]  /*210e0*/  IADD3 R4, P0, PT, R26, UR16, RZ ;  /* 0x000000101a047c10 */ /* 0x000fc4000ff1e0ff */
[----:B------:R2:W1:Y:S01]  /*210f0*/  LDS.128 R12, [R24+0x4000] ;  /* 0x00400000180c7984 */ /* 0x0004620000000c00 */
        /* <DEDUP_REMOVED lines=12> */
[----:B------:R-:W-:Y:S01]  /*211c0*/  IMAD.MOV.U32 R8, RZ, RZ, R10 ;  /* 0x000000ffff087224 */ /* 0x000fe200078e000a */
[----:B------:R-:W2:Y:S01]  /*211d0*/  LDCU UR8, c[0x0][0x440] ;  /* 0x00008800ff0877ac */ /* 0x000ea20008000800 */
[----:B------:R-:W4:Y:S01]  /*211e0*/  LDCU.64 UR4, c[0x0][0x3f0] ;  /* 0x00007e00ff0477ac */ /* 0x000f220008000a00 */
[----:B---3--:R-:W-:Y:S02]  /*211f0*/  IMAD R0, R7, UR6, RZ ;  /* 0x0000000607007c24 */ /* 0x008fe4000f8e02ff */
[----:B------:R-:W-:Y:S01]  /*21200*/  IMAD.WIDE.U32 R4, R6, UR6, R8 ;  /* 0x0000000606047c25 */ /* 0x000fe2000f8e0008 */
[----:B--2---:R-:W-:-:S03]  /*21210*/  ISETP.GE.AND P5, PT, R26, UR8, PT ;  /* 0x000000081a007c0c */ /* 0x004fc6000bfa6270 */
[----:B------:R-:W-:Y:S01]  /*21220*/  IMAD R0, R6, UR7, R0 ;  /* 0x0000000706007c24 */ /* 0x000fe2000f8e0200 */
[----:B-----5:R-:W-:Y:S02]  /*21230*/  ISETP.GE.AND P4, PT, R32, UR8, PT ;  /* 0x0000000820007c0c */ /* 0x020fe4000bf86270 */
[----:B------:R-:W-:Y:S01]  /*21240*/  ISETP.GE.AND P3, PT, R27, UR8, PT ;  /* 0x000000081b007c0c */ /* 0x000fe2000bf66270 */
[----:B------:R-:W-:Y:S01]  /*21250*/  IMAD.IADD R0, R0, 0x1, R5 ;  /* 0x0000000100007824 */ /* 0x000fe200078e0205 */
[----:B----4-:R-:W-:-:S04]  /*21260*/  LEA R2, P6, R4, UR4, 0x1 ;  /* 0x0000000404027c11 */ /* 0x010fc8000f8c08ff */
[----:B------:R-:W-:-:S05]  /*21270*/  LEA.HI.X R3, R4, UR5, R0, 0x1, P6 ;  /* 0x0000000504037c11 */ /* 0x000fca000b0f0c00 */
[----:B------:R3:W-:Y:S04]  /*21280*/  @!P5 STG.E.128 desc[UR28][R2.64], R20 ;  /* 0x000000140200d986 */ /* 0x0007e8000c101d1c */
[----:B-1----:R3:W-:Y:S04]  /*21290*/  @!P4 STG.E.128 desc[UR28][R2.64+0x40], R16 ;  /* 0x000040100200c986 */ /* 0x0027e8000c101d1c */
[----:B------:R3:W-:Y:S02]  /*212a0*/  @!P3 STG.E.128 desc[UR28][R2.64+0x80], R12 ;  /* 0x0000800c0200b986 */ /* 0x0007e4000c101d1c */
.L_x_1045:
[----:B------:R-:W-:Y:S05]  /*212b0*/  BSYNC.RECONVERGENT B0 ;  /* 0x0000000000007941 */ /* 0x000fea0003800200 */
.L_x_1044:
[----:B---34-:R3:W4:Y:S01]  /*212c0*/  LDS.128 R20, [R24+0x800] ;  /* 0x0008000018147984 */ /* 0x0187220000000c00 */
[----:B------:R-:W-:Y:S03]  /*212d0*/  BSSY.RECONVERGENT B0, `(.L_x_1046) ;  /* 0x0000017000007945 */ /* 0x000fe60003800200 */
[----:B-1----:R3:W1:Y:S04]  /*212e0*/  LDS.128 R16, [R24+0x2800] ;  /* 0x0028000018107984 */ /* 0x0026680000000c00 */
[----:B------:R3:W1:Y:S01]  /*212f0*/  LDS.128 R12, [R24+0x4800] ;  /* 0x00480000180c7984 */ /* 0x0006620000000c00 */
        /* <DEDUP_REMOVED lines=18> */
[----:B-1----:R2:W-:Y:S04]  /*21420*/  @!P3 STG.E.128 desc[UR28][R2.64+0x40], R16 ;  /* 0x000040100200b986 */ /* 0x0025e8000c101d1c */
[----:B------:R2:W-:Y:S02]  /*21430*/  @!P2 STG.E.128 desc[UR28][R2.64+0x80], R12 ;  /* 0x0000800c0200a986 */ /* 0x0005e4000c101d1c */
.L_x_1047:
[----:B------:R-:W-:Y:S05]  /*21440*/  BSYNC.RECONVERGENT B0 ;  /* 0x0000000000007941 */ /* 0x000fea0003800200 */
.L_x_1046:
[----:B--2-4-:R2:W4:Y:S01]  /*21450*/  LDS.128 R20, [R24+0x1000] ;  /* 0x0010000018147984 */ /* 0x0145220000000c00 */
[----:B------:R-:W-:Y:S03]  /*21460*/  BSSY.RECONVERGENT B0, `(.L_x_1048) ;  /* 0x0000017000007945 */ /* 0x000fe60003800200 */
[----:B-1----:R2:W1:Y:S04]  /*21470*/  LDS.128 R16, [R24+0x3000] ;  /* 0x0030000018107984 */ /* 0x0024680000000c00 */
[----:B------:R2:W1:Y:S01]  /*21480*/  LDS.128 R12, [R24+0x5000] ;  /* 0x00500000180c7984 */ /* 0x0004620000000c00 */
[----:B------:R-:W-:Y:S05]  /*21490*/  @P1 BRA `(.L_x_1049) ;  /* 0x00000000004c1947 */ /* 0x000fea0003800000 */
[----:B------:R-:W3:Y:S01]  /*214a0*/  LDCU.64 UR6, c[0x0][0x408] ;  /* 0x00008100ff0677ac */ /* 0x000ee20008000a00 */
[----:B------:R-:W-:Y:S02]  /*214b0*/  IADD3 R0, P1, PT, R6, 0x40, RZ ;  /* 0x0000004006007810 */ /* 0x000fe40007f3e0ff */
[----:B------:R-:W-:Y:S01]  /*214c0*/  MOV R3, R9 ;  /* 0x0000000900037202 */ /* 0x000fe20000000f00 */
[----:B------:R-:W2:Y:S02]  /*214d0*/  LDCU UR8, c[0x0][0x440] ;  /* 0x00008800ff0877ac */ /* 0x000ea40008000800 */
[----:B------:R-:W-:Y:S01]  /*214e0*/  IMAD.X R2, RZ, RZ, R7, P1 ;  /* 0x000000ffff027224 */ /* 0x000fe200008e0607 */
[----:B------:R-:W4:Y:S03]  /*214f0*/  LDCU.64 UR4, c[0x0][0x3f0] ;  /* 0x00007e00ff0477ac */ /* 0x000f260008000a00 */
[----:B---3--:R-:W-:-:S02]  /*21500*/  IMAD R25, R2, UR6, RZ ;  /* 0x0000000602197c24 */ /* 0x008fc4000f8e02ff */
[----:B------:R-:W-:Y:S01]  /*21510*/  IMAD.MOV.U32 R2, RZ, RZ, R10 ;  /* 0x000000ffff027224 */ /* 0x000fe200078e000a */
[----:B--2---:R-:W-:-:S03]  /*21520*/  ISETP.GE.AND P3, PT, R26, UR8, PT ;  /* 0x000000081a007c0c */ /* 0x004fc6000bf66270 */
        /* <DEDUP_REMOVED lines=10> */
.L_x_1049:
[----:B------:R-:W-:Y:S05]  /*215d0*/  BSYNC.RECONVERGENT B0 ;  /* 0x0000000000007941 */ /* 0x000fea0003800200 */
.L_x_1048:
[----:B-12---:R1:W2:Y:S01]  /*215e0*/  LDS.128 R16, [R24+0x3800] ;  /* 0x0038000018107984 */ /* 0x0062a20000000c00 */
[----:B------:R-:W-:Y:S05]  /*215f0*/  @P0 EXIT ;  /* 0x000000000000094d */ /* 0x000fea0003800000 */
[----:B------:R-:W3:Y:S01]  /*21600*/  LDCU.64 UR6, c[0x0][0x408] ;  /* 0x00008100ff0677ac */ /* 0x000ee20008000a00 */
[----:B------:R1:W1:Y:S01]  /*21610*/  LDS.128 R12, [R24+0x5800] ;  /* 0x00580000180c7984 */ /* 0x0002620000000c00 */
[----:B------:R-:W-:Y:S01]  /*21620*/  IADD3 R0, P0, PT, R6, 0x60, RZ ;  /* 0x0000006006007810 */ /* 0x000fe20007f1e0ff */
[----:B------:R-:W4:Y:S01]  /*21630*/  LDCU UR8, c[0x0][0x440] ;  /* 0x00008800ff0877ac */ /* 0x000f220008000800 */
[----:B------:R-:W-:-:S03]  /*21640*/  MOV R3, R9 ;  /* 0x0000000900037202 */ /* 0x000fc60000000f00 */
[----:B------:R-:W-:Y:S01]  /*21650*/  IMAD.X R2, RZ, RZ, R7, P0 ;  /* 0x000000ffff027224 */ /* 0x000fe200000e0607 */
[----:B------:R-:W2:Y:S03]  /*21660*/  LDCU.64 UR4, c[0x0][0x3f0] ;  /* 0x00007e00ff0477ac */ /* 0x000ea60008000a00 */
[----:B---3--:R-:W-:Y:S02]  /*21670*/  IMAD R6, R2, UR6, RZ ;  /* 0x0000000602067c24 */ /* 0x008fe4000f8e02ff */
[----:B------:R-:W-:Y:S01]  /*21680*/  IMAD.MOV.U32 R2, RZ, RZ, R10 ;  /* 0x000000ffff027224 */ /* 0x000fe200078e000a */
[----:B----4-:R-:W-:-:S03]  /*21690*/  ISETP.GE.AND P2, PT, R26, UR8, PT ;  /* 0x000000081a007c0c */ /* 0x010fc6000bf46270 */
        /* <DEDUP_REMOVED lines=8> */
[----:B------:R2:W-:Y:S01]  /*21720*/  @!P1 STG.E.128 desc[UR28][R2.64+0x40], R16 ;  /* 0x0000401002009986 */ /* 0x0005e2000c101d1c */
[----:B-1----:R-:W-:Y:S05]  /*21730*/  @P0 EXIT ;  /* 0x000000000000094d */ /* 0x002fea0003800000 */
[----:B------:R-:W-:Y:S01]  /*21740*/  STG.E.128 desc[UR28][R2.64+0x80], R12 ;  /* 0x0000800c02007986 */ /* 0x000fe2000c101d1c */
[----:B------:R-:W-:Y:S05]  /*21750*/  EXIT ;  /* 0x000000000000794d */ /* 0x000fea0003800000 */
.L_x_1050:
        /* <DEDUP_REMOVED lines=10> */
.L_x_1367:


//--------------------- .text._ZN5flash16flash_fwd_kernelI23Flash_fwd_kernel_traitsILi96ELi128ELi64ELi4ELb0ELb0EN7cutlass10bfloat16_tE19Flash_kernel_traitsILi96ELi128ELi64ELi4ES3_EELb1ELb0ELb1ELb0ELb0ELb0ELb0ELb1EEEvNS_16Flash_fwd_paramsE --------------------------
	.section	.text._ZN5flash16flash_fwd_kernelI23Flash_fwd_kernel_traitsILi96ELi128ELi64ELi4ELb0ELb0EN7cutlass10bfloat16_tE19Flash_kernel_traitsILi96ELi128ELi64ELi4ES3_EELb1ELb0ELb1ELb0ELb0ELb0ELb0ELb1EEEvNS_16Flash_fwd_paramsE,"ax",@progbits
	.align	128
        .global         _ZN5flash16flash_fwd_kernelI23Flash_fwd_kernel_traitsILi96ELi128ELi64ELi4ELb0ELb0EN7cutlass10bfloat16_tE19Flash_kernel_traitsILi96ELi128ELi64ELi4ES3_EELb1ELb0ELb1ELb0ELb0ELb0ELb0ELb1EEEvNS_16Flash_fwd_paramsE
        .type           _ZN5flash16flash_fwd_kernelI23Flash_fwd_kernel_traitsILi96ELi128ELi64ELi4ELb0ELb0EN7cutlass10bfloat16_tE19Flash_kernel_traitsILi96ELi128ELi64ELi4ES3_EELb1ELb0ELb1ELb0ELb0ELb0ELb0ELb1EEEvNS_16Flash_fwd_paramsE,@function
        .size           _ZN5flash16flash_fwd_kernelI23Flash_fwd_kernel_traitsILi96ELi128ELi64ELi4ELb0ELb0EN7cutlass10bfloat16_tE19Flash_kernel_traitsILi96ELi128ELi64ELi4ES3_EELb1ELb0ELb1ELb0ELb0ELb0ELb0ELb1EEEvNS_16Flash_fwd_paramsE,(.L_x_1368 - _ZN5flash16flash_fwd_kernelI23Flash_fwd_kernel_traitsILi96ELi128ELi64ELi4ELb0ELb0EN7cutlass10bfloat16_tE19Flash_kernel_traitsILi96ELi128ELi64ELi4ES3_EELb1ELb0ELb1ELb0ELb0ELb0ELb0ELb1EEEvNS_16Flash_fwd_paramsE)
        .other          _ZN5flash16flash_fwd_kernelI23Flash_fwd_kernel_traitsILi96ELi128ELi64ELi4ELb0ELb0EN7cutlass10bfloat16_tE19Flash_kernel_traitsILi96ELi128ELi64ELi4ES3_EELb1ELb0ELb1ELb0ELb0ELb0ELb0ELb1EEEvNS_16Flash_fwd_paramsE,@"STO_CUDA_ENTRY STV_DEFAULT"
_ZN5flash16flash_fwd_kernelI23Flash_fwd_kernel_traitsILi96ELi128ELi64ELi4ELb0ELb0EN7cutlass10bfloat16_tE19Flash_kernel_traitsILi96ELi128ELi64ELi4ES3_EELb1ELb0ELb1ELb0ELb0ELb0ELb0ELb1EEEvNS_16Flash_fwd_paramsE:
.text._ZN5flash16flash_fwd_kernelI23Flash_fwd_kernel_traitsILi96ELi128ELi64ELi4ELb0ELb0EN7cutlass10bfloat16_tE19Flash_kernel_traitsILi96ELi128ELi64ELi4ES3_EELb1ELb0ELb1ELb0ELb0ELb0ELb0ELb1EEEvNS_16Flash_fwd_paramsE:
        /* <DEDUP_REMOVED lines=32> */
[----:B--2---:R-:W-:Y:S01]  /*0200*/  UIMAD.WIDE.U32 UR16, UR12, 0x4, UR16 ;  /* 0x000000040c1078a5 */ /* 0x004fe2000f8e0010 */
[----:B------:R-:W1:Y:S01]  /*0210*/  LDCU.64 UR4, c[0x0][0x478] ;  /* 0x00008f00ff0477ac */ /* 0x000e620008000a00 */
[----:B------:R-:W-:Y:S01]  /*0220*/  PLOP3.LUT P2, PT, PT, PT, UP4, 0x80, 0x8 ;  /* 0x000000000008781c */ /* 0x000fe20003f4f048 */
[----:B------:R-:W-:-:S02]  /*0230*/  USHF.L.U32 UR11, UR12, 0x2, URZ ;  /* 0x000000020c0b7899 */ /* 0x000fc400080006ff */
[----:B------:R-:W-:-:S05]  /*0240*/  UISETP.NE.AND UP5, UPT, UR13, URZ, UPT ;  /* 0x000000ff0d00728c */ /* 0x000fca000bfa5270 */
[----:B------:R-:W2:Y:S01]  /*0250*/  @!P3 LDC.64 R6, c[0x0][0x528] ;  /* 0x00014a00ff06bb82 */ /* 0x000ea20000000a00 */
[----:B------:R-:W-:Y:S02]  /*0260*/  UISETP.EQ.U32.AND UP2, UPT, UR6, URZ, UPT ;  /* 0x000000ff0600728c */ /* 0x000fe4000bf42070 */
[----:B------:R-:W-:Y:S02]  /*0270*/  USHF.R.U32.HI UR10, URZ, 0x1e, UR12 ;  /* 0x0000001eff0a7899 */ /* 0x000fe4000801160c */
[----:B------:R-:W-:Y:S02]  /*0280*/  UISETP.EQ.OR.EX UP2, UPT, UR7, URZ, !UP5, UP2 ;  /* 0x000000ff0700728c */ /* 0x000fe4000ef42720 */
[----:B-1----:R-:W-:-:S04]  /*0290*/  UISETP.NE.U32.AND UP0, UPT, UR4, URZ, UPT ;  /* 0x000000ff0400728c */ /* 0x002fc8000bf05070 */
[----:B------:R-:W-:Y:S01]  /*02a0*/  UISETP.NE.AND.EX UP0, UPT, UR5, URZ, UPT, UP0 ;  /* 0x000000ff0500728c */ /* 0x000fe2000bf05300 */
[----:B----4-:R-:W-:Y:S02]  /*02b0*/  @P1 R2UR UR34, R4 ;  /* 0x00000000042212ca */ /* 0x010fe400000e0000 */
[----:B------:R-:W-:-:S11]  /*02c0*/  @P1 R2UR UR35, R5 ;  /* 0x00000000052312ca */ /* 0x000fd600000e0000 */
[----:B------:R-:W-:Y:S02]  /*02d0*/  IMAD.U32 R4, RZ, RZ, UR34 ;  /* 0x00000022ff047e24 */ /* 0x000fe4000f8e00ff */
[----:B------:R-:W-:-:S05]  /*02e0*/  IMAD.U32 R5, RZ, RZ, UR35 ;  /* 0x00000023ff057e24 */ /* 0x000fca000f8e00ff */
[----:B--2---:R1:W-:Y:S01]  /*02f0*/  @!P3 STG.E.64 desc[UR28][R6.64], R4 ;  /* 0x000000040600b986 */ /* 0x0043e2000c101b1c */
[----:B---3--:R-:W-:Y:S01]  /*0300*/  @P1 IADD3 R14, P0, PT, R2, R0, RZ ;  /* 0x00000000020e1210 */ /* 0x008fe20007f1e0ff */
[----:B------:R-:W-:Y:S01]  /*0310*/  IMAD.U32 R2, RZ, RZ, UR16 ;  /* 0x00000010ff027e24 */ /* 0x000fe2000f8e00ff */
[----:B------:R-:W-:-:S03]  /*0320*/  @UP3 UIADD3 UR16, UP1, UPT, UR11, UR8, URZ ;  /* 0x000000080b103290 */ /* 0x000fc6000ff3e0ff */
[----:B------:R-:W-:Y:S01]  /*0330*/  @P1 IMAD.X R13, RZ, RZ, R3, P0 ;  /* 0x000000ffff0d1224 */ /* 0x000fe200000e0603 */
[----:B------:R-:W-:Y:S02]  /*0340*/  PLOP3.LUT P1, PT, PT, PT, UP3, 0x80, 0x8 ;  /* 0x000000000008781c */ /* 0x000fe40003f2f038 */
[----:B------:R-:W-:Y:S01]  /*0350*/  MOV R3, UR17 ;  /* 0x0000001100037c02 */ /* 0x000fe20008000f00 */
[----:B------:R-:W-:Y:S02]  /*0360*/  @UP3 UIADD3.X UR17, UPT, UPT, UR10, UR9, URZ, UP1, !UPT ;  /* 0x000000090a113290 */ /* 0x000fe40008ffe4ff */
[----:B------:R-:W-:Y:S01]  /*0370*/  UIADD3 UR9, UP1, UPT, UR11, UR6, URZ ;  /* 0x000000060b097290 */ /* 0x000fe2000ff3e0ff */
[----:B-1----:R-:W-:Y:S02]  /*0380*/  @!P3 IMAD.MOV.U32 R4, RZ, RZ, R14 ;  /* 0x000000ffff04b224 */ /* 0x002fe400078e000e */
[----:B------:R-:W-:Y:S01]  /*0390*/  @!P3 IMAD.MOV.U32 R5, RZ, RZ, R13 ;  /* 0x000000ffff05b224 */ /* 0x000fe200078e000d */
[----:B------:R-:W-:-:S04]  /*03a0*/  UIADD3.X UR8, UPT, UPT, UR10, UR7, URZ, UP1, !UPT ;  /* 0x000000070a087290 */ /* 0x000fc80008ffe4ff */
[----:B------:R1:W-:Y:S01]  /*03b0*/  @!P3 STG.E.64 desc[UR28][R6.64+0x8], R4 ;  /* 0x000008040600b986 */ /* 0x0003e2000c101b1c */
[----:B------:R-:W-:-:S03]  /*03c0*/  PLOP3.LUT P3, PT, PT, PT, UP2, 0x80, 0x8 ;  /* 0x000000000008781c */ /* 0x000fc60003f6f028 */
        /* <DEDUP_REMOVED lines=39> */
.L_x_1051:
[----:B-----5:R-:W-:Y:S01]  /*0640*/  @P0 R2UR UR31, R4 ;  /* 0x00000000041f02ca */ /* 0x020fe200000e0000 */
[----:B------:R-:W-:Y:S01]  /*0650*/  @!UP0 UISETP.NE.AND.EX UP2, UPT, UR5, URZ, UPT, UP2 ;  /* 0x000000ff0500828c */ /* 0x000fe2000bf45320 */
[----:B------:R-:W-:-:S13]  /*0660*/  @!P1 EXIT ;  /* 0x000000000000994d */ /* 0x000fda0003800000 */
[----:B------:R-:W1:Y:S01]  /*0670*/  LDCU UR23, c[0x0][0x504] ;  /* 0x0000a080ff1777ac */ /* 0x000e620008000800 */
[----:B------:R-:W2:Y:S01]  /*0680*/  LDCU UR25, c[0x0][0x508] ;  /* 0x0000a100ff1977ac */ /* 0x000ea20008000800 */
[----:B------:R-:W-:Y:S02]  /*0690*/  @!UP0 USEL UR6, UR6, URZ, UP2 ;  /* 0x000000ff06068287 */ /* 0x000fe40009000000 */
[----:B------:R-:W-:Y:S02]  /*06a0*/  @UP0 UIADD3 UR31, UPT, UPT, UR31, -UR13, URZ ;  /* 0x8000000d1f1f0290 */ /* 0x000fe4000fffe0ff */
[----:B------:R-:W-:Y:S01]  /*06b0*/  @!UP0 UIADD3 UR31, UPT, UPT, UR6, UR4, -UR13 ;  /* 0x00000004061f8290 */ /* 0x000fe2000fffe80d */
[----:B------:R-:W3:Y:S03]  /*06c0*/  LDCU UR10, c[0x0][0x3e0] ;  /* 0x00007c00ff0a77ac */ /* 0x000ee60008000800 */
[----:B------:R-:W-:-:S02]  /*06d0*/  UIADD3 UR7, UPT, UPT, UR31, 0x3f, URZ ;  /* 0x0000003f1f077890 */ /* 0x000fc4000fffe0ff */
[----:B-1----:R-:W-:Y:S02]  /*06e0*/  UIADD3 UR23, UPT, UPT, UR32, UR23, URZ ;  /* 0x0000001720177290 */ /* 0x002fe4000fffe0ff */
[----:B------:R-:W-:Y:S02]  /*06f0*/  UIADD3 UR5, UPT, UPT, UR7, UR30, -UR32 ;  /* 0x0000001e07057290 */ /* 0x000fe4000fffe820 */
[----:B------:R-:W-:Y:S02]  /*0700*/  UIADD3 UR9, UPT, UPT, -UR23, UR30, UR31 ;  /* 0x0000001e17097290 */ /* 0x000fe4000fffe11f */
[----:B--2---:R-:W-:Y:S02]  /*0710*/  UIADD3 UR5, UPT, UPT, UR5, 0x80, UR25 ;  /* 0x0000008005057890 */ /* 0x004fe4000fffe019 */
[----:B------:R-:W-:Y:S02]  /*0720*/  USHF.R.S32.HI UR6, URZ, 0x1f, UR7 ;  /* 0x0000001fff067899 */ /* 0x000fe40008011407 */
[----:B------:R-:W-:-:S02]  /*0730*/  USHF.R.S32.HI UR8, URZ, 0x1f, UR9 ;  /* 0x0000001fff087899 */ /* 0x000fc40008011409 */
[----:B------:R-:W-:Y:S02]  /*0740*/  USHF.R.S32.HI UR4, URZ, 0x1f, UR5 ;  /* 0x0000001fff047899 */ /* 0x000fe40008011405 */
[----:B------:R-:W-:Y:S02]  /*0750*/  ULEA.HI UR6, UR6, UR7, URZ, 0x6 ;  /* 0x0000000706067291 */ /* 0x000fe4000f8f30ff */
[----:B------:R-:W-:Y:S02]  /*0760*/  ULEA.HI UR8, UR8, UR9, URZ, 0x6 ;  /* 0x0000000908087291 */ /* 0x000fe4000f8f30ff */
[----:B------:R-:W-:Y:S02]  /*0770*/  ULEA.HI UR4, UR4, UR5, URZ, 0x6 ;  /* 0x0000000504047291 */ /* 0x000fe4000f8f30ff */
[----:B------:R-:W-:Y:S02]  /*0780*/  USHF.R.S32.HI UR6, URZ, 0x6, UR6 ;  /* 0x00000006ff067899 */ /* 0x000fe40008011406 */
[----:B------:R-:W-:-:S02]  /*0790*/  USHF.R.S32.HI UR8, URZ, 0x6, UR8 ;  /* 0x00000006ff087899 */ /* 0x000fc40008011408 */
[----:B------:R-:W-:Y:S02]  /*07a0*/  USHF.R.S32.HI UR4, URZ, 0x6, UR4 ;  /* 0x00000006ff047899 */ /* 0x000fe40008011404 */
[----:B------:R-:W-:Y:S02]  /*07b0*/  UISETP.LT.AND UP1, UPT, URZ, UR8, UPT ;  /* 0x00000008ff00728c */ /* 0x000fe4000bf21270 */
[----:B------:R-:W-:Y:S02]  /*07c0*/  UISETP.LT.AND UP0, UPT, UR6, UR4, UPT ;  /* 0x000000040600728c */ /* 0x000fe4000bf01270 */
[----:B------:R-:W-:Y:S02]  /*07d0*/  USEL UR18, URZ, UR8, !UP1 ;  /* 0x00000008ff127287 */ /* 0x000fe4000c800000 */
[----:B------:R-:W-:Y:S02]  /*07e0*/  USEL UR22, UR6, UR4, UP0 ;  /* 0x0000000406167287 */ /* 0x000fe40008000000 */
[----:B---3--:R-:W-:-:S02]  /*07f0*/  UIMAD UR33, UR12, UR10, UR36 ;  /* 0x0000000a0c2172a4 */ /* 0x008fc4000f8e0224 */
[----:B------:R-:W-:-:S09]  /*0800*/  UISETP.GT.AND UP0, UPT, UR22, UR18, UPT ;  /* 0x000000121600728c */ /* 0x000fd2000bf04270 */
        /* <DEDUP_REMOVED lines=9> */
[----:B------:R-:W-:-:S03]  /*08a0*/  @UP1 UMOV UR11, 0x1 ;  /* 0x00000001000b1882 */ /* 0x000fc60000000000 */
        /* <DEDUP_REMOVED lines=17> */
.L_x_1053:
[----:B------:R-:W2:Y:S01]  /*09c0*/  LDCU UR10, c[0x0][0x434] ;  /* 0x00008680ff0a77ac */ /* 0x000ea20008000800 */
[----:B------:R-:W-:Y:S01]  /*09d0*/  IMAD.SHL.U32 R17, R219, 0x8, RZ ;  /* 0x00000008db117824 */ /* 0x000fe200078e00ff */
[----:B------:R-:W-:Y:S01]  /*09e0*/  SHF.R.U32.HI R10, RZ, 0x2, R219 ;  /* 0x00000002ff0a7819 */ /* 0x000fe200000116db */
[----:B------:R-:W-:Y:S01]  /*09f0*/  IMAD.MOV.U32 R11, RZ, RZ, RZ ;  /* 0x000000ffff0b7224 */ /* 0x000fe200078e00ff */
[----:B------:R-:W5:Y:S01]  /*0a00*/  LDCU.64 UR4, c[0x0][0x410] ;  /* 0x00008200ff0477ac */ /* 0x000f620008000a00 */
[----:B------:R-:W-:Y:S01]  /*0a10*/  BSSY.RECONVERGENT B0, `(.L_x_1054) ;  /* 0x0000032000007945 */ /* 0x000fe20003800200 */
[----:B------:R-:W-:Y:S01]  /*0a20*/  LOP3.LUT R17, R17, 0x18, RZ, 0xc0, !PT ;  /* 0x0000001811117812 */ /* 0x000fe200078ec0ff */
[C---:B------:R-:W-:Y:S01]  /*0a30*/  VIADD R15, R10.reuse, 0x40 ;  /* 0x000000400a0f7836 */ /* 0x040fe20000000000 */
[----:B---3--:R-:W-:Y:S01]  /*0a40*/  UISETP.NE.AND UP1, UPT, UR7, URZ, !UP1 ;  /* 0x000000ff0700728c */ /* 0x008fe2000cf25270 */
[C---:B------:R-:W-:Y:S01]  /*0a50*/  VIADD R16, R10.reuse, 0x60 ;  /* 0x000000600a107836 */ /* 0x040fe20000000000 */
[----:B------:R-:W-:Y:S01]  /*0a60*/  UIADD3 UR32, UPT, UPT, -UR30, UR32, URZ ;  /* 0x000000201e207290 */ /* 0x000fe2000fffe1ff */
[----:B------:R-:W-:Y:S01]  /*0a70*/  IADD3 R2, P0, PT, R17, UR14, RZ ;  /* 0x0000000e11027c10 */ /* 0x000fe2000ff1e0ff */
[----:B----4-:R-:W-:Y:S01]  /*0a80*/  UIMAD UR7, UR36, UR8, URZ ;  /* 0x00000008240772a4 */ /* 0x010fe2000f8e02ff */
[C---:B------:R-:W-:Y:S01]  /*0a90*/  IADD3 R14, PT, PT, R10.reuse, 0x20, RZ ;  /* 0x000000200a0e7810 */ /* 0x040fe20007ffe0ff */
[----:B------:R-:W-:Y:S01]  /*0aa0*/  UISETP.NE.AND UP0, UPT, UR19, -0x1, UPT ;  /* 0xffffffff1300788c */ /* 0x000fe2000bf05270 */
        /* <DEDUP_REMOVED lines=8> */
[----:B-----5:R-:W-:Y:S01]  /*0b30*/  IMAD.U32 R12, RZ, RZ, UR4 ;  /* 0x00000004ff0c7e24 */ /* 0x020fe2000f8e00ff */
[----:B------:R-:W-:Y:S01]  /*0b40*/  USHF.R.S32.HI UR10, URZ, 0x1f, UR30 ;  /* 0x0000001fff0a7899 */ /* 0x000fe2000801141e */
[----:B------:R-:W-:Y:S01]  /*0b50*/  IMAD.U32 R8, RZ, RZ, UR5 ;  /* 0x00000005ff087e24 */ /* 0x000fe2000f8e00ff */
[----:B------:R-:W-:Y:S01]  /*0b60*/  USHF.R.S32.HI UR4, URZ, 0x1f, UR8 ;  /* 0x0000001fff047899 */ /* 0x000fe20008011408 */
[----:B------:R-:W-:Y:S01]  /*0b70*/  IMAD.WIDE.U32 R12, R12, UR36, R2 ;  /* 0x000000240c0c7c25 */ /* 0x000fe2000f8e0002 */
[----:B------:R-:W-:Y:S01]  /*0b80*/  USEL UR8, UR8, URZ, UP1 ;  /* 0x000000ff08087287 */ /* 0x000fe20008800000 */
[----:B------:R-:W-:Y:S01]  /*0b90*/  ISETP.GE.AND P1, PT, R15, UR32, PT ;  /* 0x000000200f007c0c */ /* 0x000fe2000bf26270 */
[----:B------:R-:W-:Y:S01]  /*0ba0*/  USHF.R.S32.HI UR5, URZ, 0x1f, UR7 ;  /* 0x0000001fff057899 */ /* 0x000fe20008011407 */
[----:B------:R-:W-:Y:S01]  /*0bb0*/  IMAD R9, R8, UR36, R13 ;  /* 0x0000002408097c24 */ /* 0x000fe2000f8e020d */
[----:B------:R-:W-:Y:S01]  /*0bc0*/  USEL UR4, UR4, URZ, UP1 ;  /* 0x000000ff04047287 */ /* 0x000fe20008800000 */
[----:B------:R-:W-:Y:S01]  /*0bd0*/  ISETP.GE.AND P0, PT, R16, UR32, PT ;  /* 0x0000002010007c0c */ /* 0x000fe2000bf06270 */
[----:B------:R-:W-:Y:S01]  /*0be0*/  UIADD3 UR7, UP1, UP0, UR30, UR8, UR7 ;  /* 0x000000081e077290 */ /* 0x000fe2000f83e007 */
[----:B------:R-:W-:-:S02]  /*0bf0*/  LOP3.LUT R19, R17, 0x20, RZ, 0xfc, !PT ;  /* 0x0000002011137812 */ /* 0x000fc400078efcff */
[----:B------:R-:W-:Y:S01]  /*0c00*/  LOP3.LUT R18, R17, 0x40, RZ, 0xfc, !PT ;  /* 0x0000004011127812 */ /* 0x000fe200078efcff */
        /* <DEDUP_REMOVED lines=18> */
.L_x_1055:
[----:B------:R-:W-:Y:S05]  /*0d30*/  BSYNC.RECONVERGENT B0 ;  /* 0x0000000000007941 */ /* 0x000fea0003800200 */
.L_x_1054:
        /* <DEDUP_REMOVED lines=22> */
.L_x_1057:
[----:B------:R-:W-:Y:S05]  /*0ea0*/  BSYNC.RECONVERGENT B0 ;  /* 0x0000000000007941 */ /* 0x000fea0003800200 */
.L_x_1056:
        /* <DEDUP_REMOVED lines=22> */
.L_x_1059:
[----:B------:R-:W-:Y:S05]  /*1010*/  BSYNC.RECONVERGENT B0 ;  /* 0x0000000000007941 */ /* 0x000fea0003800200 */
.L_x_1058:
        /* <DEDUP_REMOVED lines=24> */
.L_x_1061:
[----:B------:R-:W-:Y:S05]  /*11a0*/  BSYNC.RECONVERGENT B0 ;  /* 0x0000000000007941 */ /* 0x000fea0003800200 */
.L_x_1060:
        /* <DEDUP_REMOVED lines=10> */
.L_x_1063:
[----:B------:R-:W-:Y:S05]  /*1250*/  BSYNC.RECONVERGENT B0 ;  /* 0x0000000000007941 */ /* 0x000fea0003800200 */
.L_x_1062:
        /* <DEDUP_REMOVED lines=10> */
.L_x_1065:
[----:B------:R-:W-:Y:S05]  /*1300*/  BSYNC.RECONVERGENT B0 ;  /* 0x0000000000007941 */ /* 0x000fea0003800200 */
.L_x_1064:
        /* <DEDUP_REMOVED lines=10> */
.L_x_1067:
[----:B------:R-:W-:Y:S05]  /*13b0*/  BSYNC.RECONVERGENT B0 ;  /* 0x0000000000007941 */ /* 0x000fea0003800200 */
.L_x_1066:
        /* <DEDUP_REMOVED lines=10> */
.L_x_1052:
[----:B------:R-:W-:Y:S01]  /*1460*/  UISETP.NE.AND UP0, UPT, UR19, -0x1, UPT ;  /* 0xffffffff1300788c */ /* 0x000fe2000bf05270 */
[----:B------:R-:W1:Y:S01]  /*1470*/  LDCU UR8, c[0x0][0x444] ;  /* 0x00008880ff0877ac */ /* 0x000e620008000800 */
[----:B------:R-:W2:Y:S01]  /*1480*/  LDCU UR24, c[0x0][0x448] ;  /* 0x00008900ff1877ac */ /* 0x000ea20008000800 */
[----:B------:R-:W-:-:S08]  /*1490*/  UISETP.NE.AND UP1, UPT, UR15, -0x1, UPT ;  /* 0xffffffff0f00788c */ /* 0x000fd0000bf25270 */
[----:B------:R-:W3:Y:S01]  /*14a0*/  @!UP0 LDCU.64 UR6, c[0x0][0x398] ;  /* 0x00007300ff0687ac */ /* 0x000ee20008000a00 */
[----:B------:R-:W4:Y:S01]  /*14b0*/  @UP0 LDCU.64 UR4, c[0x0][0x3b0] ;  /* 0x00007600ff0407ac */ /* 0x000f220008000a00 */
[----:B------:R-:W-:Y:S02]  /*14c0*/  UIADD3 UR27, UPT, UPT, UR22, -0x1, URZ ;  /* 0xffffffff161b7890 */ /* 0x000fe4000fffe0ff */
[----:B-1----:R-:W-:Y:S02]  /*14d0*/  UIMAD UR8, UR33, UR8, UR30 ;  /* 0x00000008210872a4 */ /* 0x002fe4000f8e021e */
[----:B------:R-:W-:-:S04]  /*14e0*/  USHF.L.U32 UR21, UR27, 0x6, URZ ;  /* 0x000000061b157899 */ /* 0x000fc800080006ff */
[----:B--2---:R-:W-:Y:S02]  /*14f0*/  UIMAD UR20, UR8, UR24, UR21 ;  /* 0x00000018081472a4 */ /* 0x004fe4000f8e0215 */
[----:B---3--:R-:W-:-:S04]  /*1500*/  @!UP0 UIMAD.WIDE.U32 UR38, UR12, UR6, URZ ;  /* 0x000000060c2682a5 */ /* 0x008fc8000f8e00ff */
        /* <DEDUP_REMOVED lines=16> */
.L_x_1068:
[----:B------:R-:W1:Y:S01]  /*1610*/  LDCU.64 UR10, c[0x0][0x3b8] ;  /* 0x00007700ff0a77ac */ /* 0x000e620008000a00 */
[----:B------:R-:W-:-:S04]  /*1620*/  UIADD3 UR14, UPT, UPT, UR13, UR15, URZ ;  /* 0x0000000f0d0e7290 */ /* 0x000fc8000fffe0ff */
[----:B-1----:R-:W-:Y:S02]  /*1630*/  UIMAD.WIDE.U32 UR6, UR14, UR10, URZ ;  /* 0x0000000a0e0672a5 */ /* 0x002fe4000f8e00ff */
[----:B------:R-:W-:-:S04]  /*1640*/  UIMAD UR14, UR14, UR11, URZ ;  /* 0x0000000b0e0e72a4 */ /* 0x000fc8000f8e02ff */
[----:B------:R-:W-:Y:S02]  /*1650*/  UIADD3 UR14, UPT, UPT, UR7, UR14, URZ ;  /* 0x0000000e070e7290 */ /* 0x000fe4000fffe0ff */
.L_x_1069:
        /* <DEDUP_REMOVED lines=39> */
.L_x_1070:
[----:B------:R-:W1:Y:S01]  /*18d0*/  LDCU.64 UR8, c[0x0][0x3c0] ;  /* 0x00007800ff0877ac */ /* 0x000e620008000a00 */
[----:B------:R-:W-:-:S04]  /*18e0*/  UIADD3 UR13, UPT, UPT, UR13, UR15, URZ ;  /* 0x0000000f0d0d7290 */ /* 0x000fc8000fffe0ff */
[----:B-1----:R-:W-:Y:S02]  /*18f0*/  UIMAD.WIDE.U32 UR4, UR13, UR8, URZ ;  /* 0x000000080d0472a5 */ /* 0x002fe4000f8e00ff */
[----:B------:R-:W-:-:S04]  /*1900*/  UIMAD UR12, UR13, UR9, URZ ;  /* 0x000000090d0c72a4 */ /* 0x000fc8000f8e02ff */
[----:B------:R-:W-:-:S12]  /*1910*/  UIADD3 UR12, UPT, UPT, UR5, UR12, URZ ;  /* 0x0000000c050c7290 */ /* 0x000fd8000fffe0ff */
.L_x_1071:
[----:B------:R-:W1:Y:S01]  /*1920*/  S2R R9, SR_CTAID.X ;  /* 0x0000000000097919 */ /* 0x000e620000002500 */
[----:B------:R-:W-:Y:S01]  /*1930*/  IMAD.SHL.U32 R11, R219, 0x8, RZ ;  /* 0x00000008db0b7824 */ /* 0x000fe200078e00ff */
[----:B------:R-:W-:Y:S01]  /*1940*/  SHF.R.U32.HI R26, RZ, 0x2, R219 ;  /* 0x00000002ff1a7819 */ /* 0x000fe200000116db */
[----:B------:R-:W-:Y:S01]  /*1950*/  IMAD.MOV.U32 R27, RZ, RZ, RZ ;  /* 0x000000ffff1b7224 */ /* 0x000fe200078e00ff */
[----:B------:R-:W-:Y:S01]  /*1960*/  SHF.R.S32.HI R8, RZ, 0x1f, R0 ;  /* 0x0000001fff087819 */ /* 0x000fe20000011400 */
[----:B------:R-:W2:Y:S01]  /*1970*/  LDCU.64 UR16, c[0x0][0x388] ;  /* 0x00007100ff1077ac */ /* 0x000ea20008000a00 */
[----:B------:R-:W-:Y:S01]  /*1980*/  LOP3.LUT R164, R11, 0x18, RZ, 0xc0, !PT ;  /* 0x000000180ba47812 */ /* 0x000fe200078ec0ff */
[----:B------:R-:W-:Y:S01]  /*1990*/  IMAD.SHL.U32 R215, R219, 0x4, RZ ;  /* 0x00000004dbd77824 */ /* 0x000fe200078e00ff */
[----:B------:R-:W-:Y:S01]  /*19a0*/  LOP3.LUT R10, R11, 0xd8, RZ, 0xc0, !PT ;  /* 0x000000d80b0a7812 */ /* 0x000fe200078ec0ff */
[C---:B------:R-:W-:Y:S01]  /*19b0*/  IMAD.SHL.U32 R17, R219.reuse, 0x2, RZ ;  /* 0x00000002db117824 */ /* 0x040fe200078e00ff */
[C---:B------:R-:W-:Y:S01]  /*19c0*/  IADD3 R4, P1, PT, R164.reuse, UR6, RZ ;  /* 0x00000006a4047c10 */ /* 0x040fe2000ff3e0ff */
[----:B------:R-:W-:Y:S01]  /*19d0*/  IMAD.SHL.U32 R16, R219, 0x20, RZ ;  /* 0x00000020db107824 */ /* 0x000fe200078e00ff */
[----:B------:R-:W-:Y:S01]  /*19e0*/  IADD3 R2, P0, PT, R164, UR4, RZ ;  /* 0x00000004a4027c10 */ /* 0x000fe2000ff1e0ff */
[----:B------:R-:W3:Y:S01]  /*19f0*/  LDCU.128 UR4, c[0x0][0x3d0] ;  /* 0x00007a00ff0477ac */ /* 0x000ee20008000c00 */
[----:B------:R-:W4:Y:S01]  /*1a00*/  S2UR UR26, SR_CgaCtaId ;  /* 0x00000000001a79c3 */ /* 0x000f220000008800 */
[----:B------:R-:W-:Y:S01]  /*1a10*/  IMAD.X R5, RZ, RZ, UR14, P1 ;  /* 0x0000000eff057e24 */ /* 0x000fe200088e06ff */
[----:B------:R-:W-:Y:S01]  /*1a20*/  LOP3.LUT R250, R17, 0x6, RZ, 0xc0, !PT ;  /* 0x0000000611fa7812 */ /* 0x000fe200078ec0ff */
[----:B------:R-:W-:Y:S01]  /*1a30*/  IMAD.X R3, RZ, RZ, UR12, P0 ;  /* 0x0000000cff037e24 */ /* 0x000fe200080e06ff */
[----:B------:R-:W5:Y:S01]  /*1a40*/  LDCU.64 UR12, c[0x0][0x3c8] ;  /* 0x00007900ff0c77ac */ /* 0x000f620008000a00 */
[----:B------:R-:W-:Y:S01]  /*1a50*/  IMAD.WIDE.U32 R6, R26, UR10, R4 ;  /* 0x0000000a1a067c25 */ /* 0x000fe2000f8e0004 */
[----:B------:R-:W-:Y:S01]  /*1a60*/  LOP3.LUT R163, R164, 0x20, RZ, 0xfc, !PT ;  /* 0x00000020a4a37812 */ /* 0x000fe200078efcff */
[----:B------:R-:W-:Y:S01]  /*1a70*/  BSSY.RECONVERGENT B0, `(.L_x_1072) ;  /* 0x0000050000007945 */ /* 0x000fe20003800200 */
[----:B------:R-:W5:Y:S01]  /*1a80*/  LDCU.64 UR14, c[0x0][0x390] ;  /* 0x00007200ff0e77ac */ /* 0x000f620008000a00 */
[----:B------:R-:W-:Y:S01]  /*1a90*/  IMAD.WIDE.U32 R4, R26, UR8, R2 ;  /* 0x000000081a047c25 */ /* 0x000fe2000f8e0002 */
[----:B------:R-:W-:-:S02]  /*1aa0*/  LOP3.LUT R161, R164, 0x40, RZ, 0xfc, !PT ;  /* 0x00000040a4a17812 */ /* 0x000fc400078efcff */
[----:B------:R-:W-:Y:S01]  /*1ab0*/  SHF.R.U32.HI R214, RZ, 0x1, R219 ;  /* 0x00000001ffd67819 */ /* 0x000fe200000116db */
[----:B------:R-:W-:Y:S01]  /*1ac0*/  IMAD R7, R26, UR11, R7 ;  /* 0x0000000b1a077c24 */ /* 0x000fe2000f8e0207 */
[----:B------:R-:W-:Y:S01]  /*1ad0*/  LOP3.LUT R188, R16, 0x120, RZ, 0xc0, !PT ;  /* 0x0000012010bc7812 */ /* 0x000fe200078ec0ff */
[----:B------:R-:W-:Y:S02]  /*1ae0*/  IMAD R5, R26, UR9, R5 ;  /* 0x000000091a057c24 */ /* 0x000fe4000f8e0205 */
[----:B---3--:R-:W-:-:S04]  /*1af0*/  IMAD.WIDE.U32 R6, R0, UR4, R6 ;  /* 0x0000000400067c25 */ /* 0x008fc8000f8e0006 */
[----:B-1----:R-:W-:Y:S01]  /*1b00*/  IMAD.WIDE.U32 R2, R9, 0x80, R26 ;  /* 0x0000008009027825 */ /* 0x002fe200078e001a */
[----:B--2---:R-:W-:-:S03]  /*1b10*/  LEA R160, P1, R6, UR16, 0x1 ;  /* 0x0000001006a07c11 */ /* 0x004fc6000f8208ff */
[C---:B------:R-:W-:Y:S01]  /*1b20*/  IMAD R9, R8.reuse, UR4, RZ ;  /* 0x0000000408097c24 */ /* 0x040fe2000f8e02ff */
[----:B------:R-:W-:Y:S01]  /*1b30*/  UMOV UR4, 0x400 ;  /* 0x0000040000047882 */ /* 0x000fe20000000000 */
[----:B------:R-:W-:Y:S01]  /*1b40*/  IMAD R8, R8, UR6, RZ ;  /* 0x0000000608087c24 */ /* 0x000fe2000f8e02ff */
[----:B------:R1:W-:Y:S01]  /*1b50*/  STL [R1+0x17c], R160 ;  /* 0x00017ca001007387 */ /* 0x0003e20000100800 */
[C---:B------:R-:W-:Y:S01]  /*1b60*/  IMAD R12, R0.reuse, UR5, R9 ;  /* 0x00000005000c7c24 */ /* 0x040fe2000f8e0209 */
[----:B----4-:R-:W-:Y:S01]  /*1b70*/  ULEA UR5, UR26, UR4, 0x18 ;  /* 0x000000041a057291 */ /* 0x010fe2000f8ec0ff */
[----:B------:R-:W-:Y:S01]  /*1b80*/  IMAD R9, R0, UR7, R8 ;  /* 0x0000000700097c24 */ /* 0x000fe2000f8e0208 */
[----:B------:R-:W-:Y:S01]  /*1b90*/  LOP3.LUT R8, R10, 0x18, R219, 0x78, !PT ;  /* 0x000000180a087812 */ /* 0x000fe200078e78db */
[----:B------:R-:W-:Y:S01]  /*1ba0*/  IMAD.WIDE.U32 R4, R0, UR6, R4 ;  /* 0x0000000600047c25 */ /* 0x000fe2000f8e0004 */
[----:B------:R-:W-:Y:S02]  /*1bb0*/  IADD3 R10, P0, PT, R164, UR38, RZ ;  /* 0x00000026a40a7c10 */ /* 0x000fe4000ff1e0ff */
[----:B------:R-:W-:Y:S01]  /*1bc0*/  LOP3.LUT R8, R8, 0x1f20, R11, 0xf8, !PT ;  /* 0x00001f2008087812 */ /* 0x000fe200078ef80b */
[----:B-----5:R-:W-:-:S02]  /*1bd0*/  IMAD.U32 R0, RZ, RZ, UR12 ;  /* 0x0000000cff007e24 */ /* 0x020fc4000f8e00ff */
[----:B------:R-:W-:Y:S01]  /*1be0*/  IMAD.X R11, RZ, RZ, UR37, P0 ;  /* 0x00000025ff0b7e24 */ /* 0x000fe200080e06ff */
[----:B------:R-:W-:Y:S01]  /*1bf0*/  LEA R19, P0, R4, UR14, 0x1 ;  /* 0x0000000e04137c11 */ /* 0x000fe2000f8008ff */
[----:B------:R-:W-:Y:S01]  /*1c00*/  IMAD.IADD R7, R7, 0x1, R12 ;  /* 0x0000000107077824 */ /* 0x000fe200078e020c */
[----:B------:R-:W-:Y:S01]  /*1c10*/  UIADD3 UR14, UPT, UPT, -UR30, UR32, URZ ;  /* 0x000000201e0e7290 */ /* 0x000fe2000fffe1ff */
[----:B------:R-:W-:Y:S01]  /*1c20*/  IMAD.IADD R5, R5, 0x1, R9 ;  /* 0x0000000105057824 */ /* 0x000fe200078e0209 */
[----:B------:R-:W-:Y:S01]  /*1c30*/  LEA R222, R8, UR5, 0x1 ;  /* 0x0000000508de7c11 */ /* 0x000fe2000f8e08ff */
[----:B------:R-:W-:Y:S01]  /*1c40*/  IMAD.WIDE.U32 R10, R0, UR36, R10 ;  /* 0x00000024000a7c25 */ /* 0x000fe2000f8e000a */
[----:B------:R-:W-:Y:S01]  /*1c50*/  LOP3.LUT R0, R215, 0x18, RZ, 0xc0, !PT ;  /* 0x00000018d7007812 */ /* 0x000fe200078ec0ff */
[----:B------:R1:W-:Y:S01]  /*1c60*/  STL [R1+0x184], R19 ;  /* 0x0001841301007387 */ /* 0x0003e20000100800 */
[----:B------:R-:W-:Y:S01]  /*1c70*/  LEA.HI.X R157, R6, UR17, R7, 0x1, P1 ;  /* 0x00000011069d7c11 */ /* 0x000fe200088f0c07 */
[----:B------:R-:W-:Y:S01]  /*1c80*/  IMAD.U32 R6, RZ, RZ, UR13 ;  /* 0x0000000dff067e24 */ /* 0x000fe2000f8e00ff */
[----:B------:R-:W-:Y:S01]  /*1c90*/  LEA.HI.X R18, R4, UR15, R5, 0x1, P0 ;  /* 0x0000000f04127c11 */ /* 0x000fe200080f0c05 */
[----:B------:R-:W-:Y:S01]  /*1ca0*/  IMAD.SHL.U32 R15, R219, 0x10, RZ ;  /* 0x00000010db0f7824 */ /* 0x000fe200078e00ff */
[----:B------:R-:W-:Y:S01]  /*1cb0*/  LOP3.LUT R17, R0, 0xc0, R16, 0xf8, !PT ;  /* 0x000000c000117812 */ /* 0x000fe200078ef810 */
[----:B------:R1:W-:Y:S01]  /*1cc0*/  STL [R1+0x178], R157 ;  /* 0x0001789d01007387 */ /* 0x0003e20000100800 */
[----:B------:R-:W-:-:S02]  /*1cd0*/  ISETP.GE.AND P0, PT, R26, UR14, PT ;  /* 0x0000000e1a007c0c */ /* 0x000fc4000bf06270 */
[C---:B------:R-:W-:Y:S01]  /*1ce0*/  LOP3.LUT R5, R214.reuse, 0x30, RZ, 0xc0, !PT ;  /* 0x00000030d6057812 */ /* 0x040fe200078ec0ff */
[----:B------:R1:W-:Y:S01]  /*1cf0*/  STL [R1+0x180], R18 ;  /* 0x0001801201007387 */ /* 0x0003e20000100800 */
[----:B------:R-:W-:Y:S02]  /*1d00*/  LOP3.LUT R4, R214, 0x8, RZ, 0xc0, !PT ;  /* 0x00000008d6047812 */ /* 0x000fe400078ec0ff */
[----:B------:R-:W-:Y:S01]  /*1d10*/  LEA.HI R240, R162, R5, RZ, 0x1e ;  /* 0x00000005a2f07211 */ /* 0x000fe200078ff0ff */
[----:B------:R1:W-:Y:S01]  /*1d20*/  STL [R1+0x15c], R250 ;  /* 0x00015cfa01007387 */ /* 0x0003e20000100800 */
[----:B------:R-:W-:Y:S01]  /*1d30*/  IMAD R5, R6, UR36, R11 ;  /* 0x0000002406057c24 */ /* 0x000fe2000f8e020b */
[----:B------:R-:W-:Y:S02]  /*1d40*/  LOP3.LUT R159, R17, R4, RZ, 0x3c, !PT ;  /* 0x00000004119f7212 */ /* 0x000fe400078e3cff */
        /* <DEDUP_REMOVED lines=33> */
.L_x_1074:
[----:B------:R3:W-:Y:S02]  /*1f60*/  STS.128 [R222+0x4000], RZ ;  /* 0x004000ffde007388 */ /* 0x0007e40000000c00 */
.L_x_1073:
[----:B------:R-:W-:Y:S05]  /*1f70*/  BSYNC.RECONVERGENT B0 ;  /* 0x0000000000007941 */ /* 0x000fea0003800200 */
.L_x_1072:
        /* <DEDUP_REMOVED lines=36> */
.L_x_1077:
[----:B------:R2:W-:Y:S02]  /*21c0*/  STS.128 [R222+0x4800], RZ ;  /* 0x004800ffde007388 */ /* 0x0005e40000000c00 */
.L_x_1076:
[----:B------:R-:W-:Y:S05]  /*21d0*/  BSYNC.RECONVERGENT B0 ;  /* 0x0000000000007941 */ /* 0x000fea0003800200 */
.L_x_1075:
        /* <DEDUP_REMOVED lines=36> */
.L_x_1080:
[----:B------:R2:W-:Y:S02]  /*2420*/  STS.128 [R222+0x5000], RZ ;  /* 0x005000ffde007388 */ /* 0x0005e40000000c00 */
.L_x_1079:
[----:B------:R-:W-:Y:S05]  /*2430*/  BSYNC.RECONVERGENT B0 ;  /* 0x0000000000007941 */ /* 0x000fea0003800200 */
.L_x_1078:
        /* <DEDUP_REMOVED lines=37> */
.L_x_1083:
[----:B------:R2:W-:Y:S02]  /*2690*/  STS.128 [R222+0x5800], RZ ;  /* 0x005800ffde007388 */ /* 0x0005e40000000c00 */
.L_x_1082:
[----:B------:R-:W-:Y:S05]  /*26a0*/  BSYNC.RECONVERGENT B0 ;  /* 0x0000000000007941 */ /* 0x000fea0003800200 */
.L_x_1081:
        /* <DEDUP_REMOVED lines=32> */
.L_x_1086:
[----:B------:R2:W-:Y:S02]  /*28b0*/  STS.128 [R222+0x8000], RZ ;  /* 0x008000ffde007388 */ /* 0x0005e40000000c00 */
.L_x_1085:
[----:B------:R-:W-:Y:S05]  /*28c0*/  BSYNC.RECONVERGENT B0 ;  /* 0x0000000000007941 */ /* 0x000fea0003800200 */
.L_x_1084:
[----:B------:R-:W-:Y:S01]  /*28d0*/  ISETP.GE.AND P0, PT, R12, UR7, PT ;  /* 0x000000070c007c0c */ /* 0x000fe2000bf06270 */
[----:B------:R-:W-:Y:S01]  /*28e0*/  USHF.L.U64.HI UR36, UR8, 0x6, UR9 ;  /* 0x0000000608247899 */ /* 0x000fe20008010209 */
[----:B------:R-:W-:Y:S01]  /*28f0*/  BSSY.RECONVERGENT B0, `(.L_x_1087) ;  /* 0x0000021000007945 */ /* 0x000fe20003800200 */
[----:B------:R-:W-:Y:S01]  /*2900*/  USHF.L.U32 UR37, UR8, 0x6, URZ ;  /* 0x0000000608257899 */ /* 0x000fe200080006ff */
[----:B------:R-:W-:Y:S01]  /*2910*/  SHF.R.U32.HI R156, RZ, 0x5, R219 ;  /* 0x00000005ff9c7819 */ /* 0x000fe200000116db */
        /* <DEDUP_REMOVED lines=29> */
.L_x_1089:
[----:B------:R2:W-:Y:S02]  /*2af0*/  STS.128 [R222+0x8800], RZ ;  /* 0x008800ffde007388 */ /* 0x0005e40000000c00 */
.L_x_1088:
[----:B------:R-:W-:Y:S05]  /*2b00*/  BSYNC.RECONVERGENT B0 ;  /* 0x0000000000007941 */ /* 0x000fea0003800200 */
.L_x_1087:
[----:B------:R-:W5:Y:S01]  /*2b10*/  S2R R0, SR_CTAID.X ;  /* 0x0000000000007919 */ /* 0x000f620000002500 */
[----:B------:R-:W-:Y:S01]  /*2b20*/  USHF.L.U32 UR33, UR33, 0x5, URZ ;  /* 0x0000000521217899 */ /* 0x000fe200080006ff */
[----:B------:R-:W-:Y:S01]  /*2b30*/  BSSY.RECONVERGENT B0, `(.L_x_1090) ;  /* 0x000002c000007945 */ /* 0x000fe20003800200 */
[----:B------:R-:W-:Y:S01]  /*2b40*/  UIMAD.WIDE.U32 UR12, UR37, UR27, URZ ;  /* 0x0000001b250c72a5 */ /* 0x000fe2000f8e00ff */
[----:B------:R-:W0:Y:S01]  /*2b50*/  LDGDEPBAR ;  /* 0x00000000000079af */ /* 0x000e220000000000 */
[----:B------:R-:W-:Y:S01]  /*2b60*/  USHF.R.S32.HI UR6, URZ, 0x1f, UR33 ;  /* 0x0000001fff067899 */ /* 0x000fe20008011421 */
[----:B------:R-:W-:Y:S01]  /*2b70*/  LOP3.LUT R25, R214, 0x1f0, RZ, 0xc0, !PT ;  /* 0x000001f0d6197812 */ /* 0x000fe200078ec0ff */
[----:B------:R-:W-:Y:S01]  /*2b80*/  UIMAD UR36, UR36, UR27, URZ ;  /* 0x0000001b242472a4 */ /* 0x000fe2000f8e02ff */
[----:B------:R-:W-:Y:S01]  /*2b90*/  IADD3 R162, P1, P0, R14, UR33, R162 ;  /* 0x000000210ea27c10 */ /* 0x000fe2000f83e0a2 */
[----:B------:R-:W-:Y:S02]  /*2ba0*/  UIADD3 UR25, UPT, UPT, UR31, UR25, -UR32 ;  /* 0x000000191f197290 */ /* 0x000fe4000fffe820 */
[----:B------:R-:W-:Y:S01]  /*2bb0*/  UIADD3 UR36, UPT, UPT, UR13, UR36, URZ ;  /* 0x000000240d247290 */ /* 0x000fe2000fffe0ff */
[----:B------:R-:W-:Y:S01]  /*2bc0*/  IADD3.X R158, PT, PT, R13, UR6, RZ, P1, P0 ;  /* 0x000000060d9e7c10 */ /* 0x000fe20008fe04ff */
[----:B------:R-:W-:-:S04]  /*2bd0*/  DEPBAR.LE SB0, 0x0 ;  /* 0x000080000000791a */ /* 0x000fc80000000000 */
[----:B-----5:R-:W-:Y:S01]  /*2be0*/  IMAD R156, R0, 0x8, R156 ;  /* 0x00000008009c7824 */ /* 0x020fe200078e029c */
[----:B------:R-:W-:Y:S06]  /*2bf0*/  BAR.SYNC.DEFER_BLOCKING 0x0 ;  /* 0x0000000000007b1d */ /* 0x000fec0000010000 */
        /* <DEDUP_REMOVED lines=26> */
.L_x_1092:
[----:B------:R2:W-:Y:S01]  /*2da0*/  STS.128 [R222+0xb000], RZ ;  /* 0x00b000ffde007388 */ /* 0x0005e20000000c00 */
[----:B------:R-:W-:Y:S05]  /*2db0*/  BRA `(.L_x_1093) ;  /* 0x00000000000c7947 */ /* 0x000fea0003800000 */
.L_x_1091:
[----:B------:R1:W-:Y:S04]  /*2dc0*/  STS.128 [R222+0x9000], RZ ;  /* 0x009000ffde007388 */ /* 0x0003e80000000c00 */
[----:B------:R1:W-:Y:S04]  /*2dd0*/  STS.128 [R222+0xa000], RZ ;  /* 0x00a000ffde007388 */ /* 0x0003e80000000c00 */
[----:B------:R1:W-:Y:S02]  /*2de0*/  STS.128 [R222+0xb000], RZ ;  /* 0x00b000ffde007388 */ /* 0x0003e40000000c00 */
.L_x_1093:
[----:B------:R-:W-:Y:S05]  /*2df0*/  BSYNC.RECONVERGENT B0 ;  /* 0x0000000000007941 */ /* 0x000fea0003800200 */
.L_x_1090:
[----:B------:R-:W-:Y:S01]  /*2e00*/  ISETP.GE.AND P0, PT, R12, UR7, PT ;  /* 0x000000070c007c0c */ /* 0x000fe2000bf06270 */
[----:B------:R-:W-:Y:S01]  /*2e10*/  BSSY.RECONVERGENT B0, `(.L_x_1094) ;  /* 0x0000022000007945 */ /* 0x000fe20003800200 */
[----:B------:R-:W-:Y:S02]  /*2e20*/  LOP3.LUT R216, R15, 0x3e00, RZ, 0xc0, !PT ;  /* 0x00003e000fd87812 */ /* 0x000fe400078ec0ff */
[----:B------:R-:W-:-:S09]  /*2e30*/  LOP3.LUT R4, R219, 0x8, RZ, 0xc0, !PT ;  /* 0x00000008db047812 */ /* 0x000fd200078ec0ff */
        /* <DEDUP_REMOVED lines=30> */
.L_x_1096:
[----:B------:R2:W-:Y:S02]  /*3020*/  STS.128 [R222+0xb800], RZ ;  /* 0x00b800ffde007388 */ /* 0x0005e40000000c00 */
.L_x_1095:
[----:B------:R-:W-:Y:S05]  /*3030*/  BSYNC.RECONVERGENT B0 ;  /* 0x0000000000007941 */ /* 0x000fea0003800200 */
.L_x_1094:
[----:B------:R-:W-:Y:S01]  /*3040*/  LOP3.LUT R0, R15, 0x100, RZ, 0xc0, !PT ;  /* 0x000001000f007812 */ /* 0x000fe200078ec0ff */
[----:B------:R-:W0:Y:S01]  /*3050*/  LDGDEPBAR ;  /* 0x00000000000079af */ /* 0x000e220000000000 */
[----:B-12---:R-:W-:Y:S01]  /*3060*/  LOP3.LUT R3, R17, R4, RZ, 0x3c, !PT ;  /* 0x0000000411037212 */ /* 0x006fe200078e3cff */
[----:B------:R-:W-:Y:S01]  /*3070*/  UISETP.GT.U32.AND UP0, UPT, UR27, UR18, UPT ;  /* 0x000000121b00728c */ /* 0x000fe2000bf04070 */
[----:B------:R-:W-:Y:S01]  /*3080*/  LOP3.LUT R0, R0, 0x20, R16, 0xf8, !PT ;  /* 0x0000002000007812 */ /* 0x000fe200078ef810 */
[----:B------:R-:W1:Y:S01]  /*3090*/  LDCU.U8 UR12, c[0x0][0x4f8] ;  /* 0x00009f00ff0c77ac */ /* 0x000e620008000000 */
[----:B------:R-:W-:Y:S01]  /*30a0*/  IADD3 R2, PT, PT, R159, R188, R216 ;  /* 0x000000bc9f027210 */ /* 0x000fe20007ffe0d8 */
[----:B------:R2:W-:Y:S01]  /*30b0*/  STL [R1+0x60], R3 ;  /* 0x0000600301007387 */ /* 0x0005e20000100800 */
[----:B------:R-:W-:Y:S01]  /*30c0*/  LOP3.LUT P6, RZ, R219, 0x4, RZ, 0xc0, !PT ;  /* 0x00000004dbff7812 */ /* 0x000fe200078cc0ff */
[----:B------:R-:W-:-:S05]  /*30d0*/  IMAD.IADD R0, R3, 0x1, R0 ;  /* 0x0000000103007824 */ /* 0x000fca00078e0200 */
[----:B------:R-:W-:-:S05]  /*30e0*/  LEA R0, R0, UR5, 0x1 ;  /* 0x0000000500007c11 */ /* 0x000fca000f8e08ff */
[----:B------:R-:W-:Y:S04]  /*30f0*/  LDSM.16.M88.4 R36, [R0+0x6000] ;  /* 0x006000000024783b */ /* 0x000fe80000000200 */
[----:B------:R-:W-:Y:S04]  /*3100*/  LDSM.16.M88.4 R32, [R0+0x6400] ;  /* 0x006400000020783b */ /* 0x000fe80000000200 */
[----:B------:R-:W-:Y:S04]  /*3110*/  LDSM.16.M88.4 R28, [R0+0x6800] ;  /* 0x00680000001c783b */ /* 0x000fe80000000200 */
[----:B------:R-:W-:Y:S01]  /*3120*/  LDSM.16.M88.4 R20, [R0+0x6c00] ;  /* 0x006c00000014783b */ /* 0x000fe20000000200 */
[----:B--2---:R-:W-:Y:S01]  /*3130*/  LEA R3, R2, UR5, 0x1 ;  /* 0x0000000502037c11 */ /* 0x004fe2000f8e08ff */
[----:B------:R-:W-:-:S04]  /*3140*/  IMAD.MOV.U32 R2, RZ, RZ, 0x20 ;  /* 0x00000020ff027424 */ /* 0x000fc800078e00ff */
[----:B------:R-:W2:Y:S01]  /*3150*/  LDSM.16.M88.4 R12, [R3] ;  /* 0x00000000030c783b */ /* 0x000ea20000000200 */
[----:B------:R-:W-:-:S03]  /*3160*/  SEL R251, R2, 0xffffffe0, !P6 ;  /* 0xffffffe002fb7807 */ /* 0x000fc60007000000 */
[----:B------:R-:W5:Y:S02]  /*3170*/  LDSM.16.M88.4 R8, [R3+0x1000] ;  /* 0x001000000308783b */ /* 0x000f640000000200 */
[--C-:B------:R-:W-:Y:S02]  /*3180*/  IMAD.IADD R24, R3, 0x1, R251.reuse ;  /* 0x0000000103187824 */ /* 0x100fe400078e02fb */
[----:B------:R-:W-:Y:S01]  /*3190*/  IMAD.IADD R2, R0, 0x1, R251 ;  /* 0x0000000100027824 */ /* 0x000fe200078e02fb */
[----:B------:R-:W-:Y:S04]  /*31a0*/  STL [R1+0x84], R251 ;  /* 0x000084fb01007387 */ /* 0x000fe80000100800 */
[----:B----4-:R-:W-:Y:S04]  /*31b0*/  LDSM.16.M88.4 R4, [R24+0x1000] ;  /* 0x001000001804783b */ /* 0x010fe80000000200 */
[----:B------:R-:W-:Y:S04]  /*31c0*/  LDSM.16.M88.4 R44, [R2+0x6400] ;  /* 0x00640000022c783b */ /* 0x000fe80000000200 */
[----:B------:R-:W4:Y:S04]  /*31d0*/  LDSM.16.M88.4 R72, [R2+0x6c00] ;  /* 0x006c00000248783b */ /* 0x000f280000000200 */
[----:B------:R-:W3:Y:S04]  /*31e0*/  LDSM.16.M88.4 R16, [R24] ;  /* 0x000000001810783b */ /* 0x000ee80000000200 */
[----:B------:R-:W1:Y:S04]  /*31f0*/  LDSM.16.M88.4 R48, [R2+0x6000] ;  /* 0x006000000230783b */ /* 0x000e680000000200 */
[----:B------:R-:W1:Y:S01]  /*3200*/  LDSM.16.M88.4 R64, [R2+0x6800] ;  /* 0x006800000240783b */ /* 0x000e620000000200 */
[-C--:B--2---:R-:W-:Y:S08]  /*3210*/  HMMA.16816.F32.BF16 R84, R12, R36.reuse, RZ ;  /* 0x000000240c54723c */ /* 0x084ff000000418ff */
[C---:B-----5:R-:W-:Y:S08]  /*3220*/  HMMA.16816.F32.BF16 R80, R8.reuse, R36, RZ ;  /* 0x000000240850723c */ /* 0x060ff000000418ff */
[-C--:B------:R-:W-:Y:S08]  /*3230*/  HMMA.16816.F32.BF16 R76, R8, R38.reuse, RZ ;  /* 0x00000026084c723c */ /* 0x080ff000000418ff */
[----:B------:R-:W-:Y:S08]  /*3240*/  HMMA.16816.F32.BF16 R100, R12, R38, RZ ;  /* 0x000000260c64723c */ /* 0x000ff000000418ff */
[C---:B------:R-:W-:Y:S08]  /*3250*/  HMMA.16816.F32.BF16 R68, R8.reuse, R32, RZ ;  /* 0x000000200844723c */ /* 0x040ff000000418ff */
[C---:B------:R-:W-:Y:S08]  /*3260*/  HMMA.16816.F32.BF16 R56, R8.reuse, R28, RZ ;  /* 0x0000001c0838723c */ /* 0x040ff000000418ff */
[C---:B------:R-:W-:Y:S08]  /*3270*/  HMMA.16816.F32.BF16 R40, R8.reuse, R20, RZ ;  /* 0x000000140828723c */ /* 0x040ff000000418ff */
[C---:B------:R-:W-:Y:S08]  /*3280*/  HMMA.16816.F32.BF16 R60, R8.reuse, R34, RZ ;  /* 0x00000022083c723c */ /* 0x040ff000000418ff */
        /* <DEDUP_REMOVED lines=12> */
[----:B----4-:R-:W-:Y:S01]  /*3350*/  HMMA.16816.F32.BF16 R104, R4, R72, R40 ;  /* 0x000000480468723c */ /* 0x010fe20000041828 */
[----:B------:R-:W-:Y:S07]  /*3360*/  LDSM.16.M88.4 R40, [R0+0x7000] ;  /* 0x007000000028783b */ /* 0x000fee0000000200 */
[----:B---3--:R-:W-:Y:S01]  /*3370*/  HMMA.16816.F32.BF16 R116, R16, R44, R8 ;  /* 0x0000002c1074723c */ /* 0x008fe20000041808 */
[----:B------:R-:W2:Y:S07]  /*3380*/  LDSM.16.M88.4 R8, [R3+0x3000] ;  /* 0x003000000308783b */ /* 0x000eae0000000200 */
[C---:B------:R-:W-:Y:S01]  /*3390*/  HMMA.16816.F32.BF16 R112, R4.reuse, R74, R36 ;  /* 0x0000004a0470723c */ /* 0x040fe20000041824 */
[----:B------:R-:W3:Y:S07]  /*33a0*/  LDSM.16.M88.4 R36, [R0+0x7400] ;  /* 0x007400000024783b */ /* 0x000eee0000000200 */
[C---:B-1----:R-:W-:Y:S08]  /*33b0*/  HMMA.16816.F32.BF16 R144, R4.reuse, R50, R76 ;  /* 0x000000320490723c */ /* 0x042ff0000004184c */
[----:B------:R-:W-:Y:S08]  /*33c0*/  HMMA.16816.F32.BF16 R132, R4, R64, R56 ;  /* 0x000000400484723c */ /* 0x000ff00000041838 */
[-C--:B------:R-:W-:Y:S08]  /*33d0*/  HMMA.16816.F32.BF16 R76, R16, R48.reuse, R84 ;  /* 0x00000030104c723c */ /* 0x080ff00000041854 */
[C---:B------:R-:W-:Y:S08]  /*33e0*/  HMMA.16816.F32.BF16 R108, R4.reuse, R48, R80 ;  /* 0x00000030046c723c */ /* 0x040ff00000041850 */
[----:B------:R-:W-:Y:S08]  /*33f0*/  HMMA.16816.F32.BF16 R140, R4, R44, R68 ;  /* 0x0000002c048c723c */ /* 0x000ff00000041844 */
[----:B------:R-:W-:Y:S01]  /*3400*/  HMMA.16816.F32.BF16 R56, R16, R50, R100 ;  /* 0x000000321038723c */ /* 0x000fe20000041864 */
[----:B------:R-:W-:Y:S07]  /*3410*/  LDSM.16.M88.4 R48, [R2+0x7400] ;  /* 0x007400000230783b */ /* 0x000fee0000000200 */
[C---:B------:R-:W-:Y:S01]  /*3420*/  HMMA.16816.F32.BF16 R136, R4.reuse, R46, R60 ;  /* 0x0000002e0488723c */ /* 0x040fe2000004183c */
[----:B------:R-:W-:Y:S07]  /*3430*/  LDSM.16.M88.4 R60, [R2+0x7c00] ;  /* 0x007c0000023c783b */ /* 0x000fee0000000200 */
[----:B------:R-:W-:Y:S01]  /*3440*/  HMMA.16816.F32.BF16 R128, R4, R66, R52 ;  /* 0x000000420480723c */ /* 0x000fe20000041834 */
[----:B------:R-:W-:Y:S04]  /*3450*/  LDSM.16.M88.4 R4, [R24+0x3000] ;  /* 0x003000001804783b */ /* 0x000fe80000000200 */
[----:B------:R-:W-:Y:S03]  /*3460*/  LDSM.16.M88.4 R52, [R2+0x7800] ;  /* 0x007800000234783b */ /* 0x000fe60000000200 */
[C---:B------:R-:W-:Y:S01]  /*3470*/  HMMA.16816.F32.BF16 R68, R16.reuse, R46, R96 ;  /* 0x0000002e1044723c */ /* 0x040fe20000041860 */
[----:B------:R-:W1:Y:S07]  /*3480*/  LDSM.16.M88.4 R44, [R2+0x7000] ;  /* 0x00700000022c783b */ /* 0x000e6e0000000200 */
[C---:B------:R-:W-:Y:S08]  /*3490*/  HMMA.16816.F32.BF16 R120, R16.reuse, R64, R92 ;  /* 0x000000401078723c */ /* 0x040ff0000004185c */
[C---:B------:R-:W-:Y:S08]  /*34a0*/  HMMA.16816.F32.BF16 R124, R16.reuse, R72, R88 ;  /* 0x00000048107c723c */ /* 0x040ff00000041858 */
[C---:B------:R-:W-:Y:S08]  /*34b0*/  HMMA.16816.F32.BF16 R64, R16.reuse, R66, R152 ;  /* 0x000000421040723c */ /* 0x040ff00000041898 */
[----:B------:R-:W-:Y:S08]  /*34c0*/  HMMA.16816.F32.BF16 R80, R16, R74, R148 ;  /* 0x0000004a1050723c */ /* 0x000ff00000041894 */
[----:B--2---:R-:W-:Y:S08]  /*34d0*/  HMMA.16816.F32.BF16 R84, R8, R28, R104 ;  /* 0x0000001c0854723c */ /* 0x004ff00000041868 */
[-C--:B------:R-:W-:Y:S08]  /*34e0*/  HMMA.16816.F32.BF16 R16, R12, R40.reuse, R76 ;  /* 0x000000280c10723c */ /* 0x080ff0000004184c */
[C---:B------:R-:W-:Y:S08]  /*34f0*/  HMMA.16816.F32.BF16 R108, R8.reuse, R40, R108 ;  /* 0x00000028086c723c */ /* 0x040ff0000004186c */
[-C--:B------:R-:W-:Y:S08]  /*3500*/  HMMA.16816.F32.BF16 R104, R8, R42.reuse, R144 ;  /* 0x0000002a0868723c */ /* 0x080ff00000041890 */
[----:B------:R-:W-:Y:S01]  /*3510*/  HMMA.16816.F32.BF16 R76, R12, R42, R56 ;  /* 0x0000002a0c4c723c */ /* 0x000fe20000041838 */
[----:B------:R-:W-:Y:S07]  /*3520*/  LDSM.16.M88.4 R56, [R0+0x8000] ;  /* 0x008000000038783b */ /* 0x000fee0000000200 */
[C---:B---3--:R-:W-:Y:S08]  /*3530*/  HMMA.16816.F32.BF16 R100, R8.reuse, R36, R140 ;  /* 0x000000240864723c */ /* 0x048ff0000004188c */
[----:B------:R-:W-:Y:S08]  /*3540*/  HMMA.16816.F32.BF16 R96, R8, R38, R136 ;  /* 0x000000260860723c */ /* 0x000ff00000041888 */
[C---:B------:R-:W-:Y:S08]  /*3550*/  HMMA.16816.F32.BF16 R40, R12.reuse, R36, R116 ;  /* 0x000000240c28723c */ /* 0x040ff00000041874 */
[----:B------:R-:W-:Y:S08]  /*3560*/  HMMA.16816.F32.BF16 R36, R12, R38, R68 ;  /* 0x000000260c24723c */ /* 0x000ff00000041844 */
[C---:B------:R-:W-:Y:S08]  /*3570*/  HMMA.16816.F32.BF16 R92, R8.reuse, R32, R132 ;  /* 0x00000020085c723c */ /* 0x040ff00000041884 */
[C---:B------:R-:W-:Y:S08]  /*3580*/  HMMA.16816.F32.BF16 R88, R8.reuse, R34, R128 ;  /* 0x000000220858723c */ /* 0x040ff00000041880 */
[----:B------:R-:W-:Y:S08]  /*3590*/  HMMA.16816.F32.BF16 R72, R8, R30, R112 ;  /* 0x0000001e0848723c */ /* 0x000ff00000041870 */
[C---:B------:R-:W-:Y:S08]  /*35a0*/  HMMA.16816.F32.BF16 R8, R12.reuse, R32, R120 ;  /* 0x000000200c08723c */ /* 0x040ff00000041878 */
[C---:B------:R-:W-:Y:S08]  /*35b0*/  HMMA.16816.F32.BF16 R32, R12.reuse, R34, R64 ;  /* 0x000000220c20723c */ /* 0x040ff00000041840 */
[C---:B------:R-:W-:Y:S08]  /*35c0*/  HMMA.16816.F32.BF16 R64, R12.reuse, R28, R124 ;  /* 0x0000001c0c40723c */ /* 0x040ff0000004187c */
[----:B------:R-:W-:Y:S01]  /*35d0*/  HMMA.16816.F32.BF16 R68, R12, R30, R80 ;  /* 0x0000001e0c44723c */ /* 0x000fe20000041850 */
[----:B------:R-:W2:Y:S04]  /*35e0*/  LDSM.16.M88.4 R12, [R3+0x5000] ;  /* 0x00500000030c783b */ /* 0x000ea80000000200 */
[----:B------:R-:W-:Y:S03]  /*35f0*/  LDSM.16.M88.4 R28, [R2+0x8800] ;  /* 0x00880000021c783b */ /* 0x000fe60000000200 */
[C---:B-1----:R-:W-:Y:S08]  /*3600*/  HMMA.16816.F32.BF16 R80, R4.reuse, R44, R108 ;  /* 0x0000002c0450723c */ /* 0x042ff0000004186c */
[----:B------:R-:W-:Y:S08]  /*3610*/  HMMA.16816.F32.BF16 R152, R4, R46, R104 ;  /* 0x0000002e0498723c */ /* 0x000ff00000041868 */
[C---:B------:R-:W-:Y:S01]  /*3620*/  HMMA.16816.F32.BF16 R124, R20.reuse, R44, R16 ;  /* 0x0000002c147c723c */ /* 0x040fe20000041810 */
[----:B------:R1:W-:Y:S07]  /*3630*/  LDSM.16.M88.4 R16, [R3+0x4000] ;  /* 0x004000000310783b */ /* 0x0003ee0000000200 */
[C---:B------:R-:W-:Y:S01]  /*3640*/  HMMA.16816.F32.BF16 R120, R20.reuse, R46, R76 ;  /* 0x0000002e1478723c */ /* 0x040fe2000004184c */
[----:B------:R-:W3:Y:S07]  /*3650*/  LDSM.16.M88.4 R44, [R0+0x8400] ;  /* 0x00840000002c783b */ /* 0x000eee0000000200 */
[C---:B------:R-:W-:Y:S01]  /*3660*/  HMMA.16816.F32.BF16 R116, R20.reuse, R48, R40 ;  /* 0x000000301474723c */ /* 0x040fe20000041828 */
[----:B------:R-:W4:Y:S07]  /*3670*/  LDSM.16.M88.4 R40, [R0+0x8800] ;  /* 0x008800000028783b */ /* 0x000f2e0000000200 */
[----:B------:R-:W-:Y:S01]  /*3680*/  HMMA.16816.F32.BF16 R112, R20, R50, R36 ;  /* 0x000000321470723c */ /* 0x000fe20000041824 */
[----:B------:R5:W4:Y:S01]  /*3690*/  LDSM.16.M88.4 R36, [R0+0x8c00] ;  /* 0x008c00000024783b */ /* 0x000b220000000200 */
[----:B-1----:R-:W-:-:S04]  /*36a0*/  LOP3.LUT R3, R26, 0x7, RZ, 0xc0, !PT ;  /* 0x000000071a037812 */ /* 0x002fc800078ec0ff */
[----:B------:R-:W-:Y:S02]  /*36b0*/  IADD3 R3, PT, PT, R3, UR30, R25 ;  /* 0x0000001e03037c10 */ /* 0x000fe4000fffe019 */
[C---:B------:R-:W-:Y:S08]  /*36c0*/  HMMA.16816.F32.BF16 R148, R4.reuse, R48, R100 ;  /* 0x000000300494723c */ /* 0x040ff00000041864 */
[C---:B------:R-:W-:Y:S01]  /*36d0*/  HMMA.16816.F32.BF16 R144, R4.reuse, R50, R96 ;  /* 0x000000320490723c */ /* 0x040fe20000041860 */
[----:B------:R-:W-:Y:S07]  /*36e0*/  LDSM.16.M88.4 R48, [R2+0x8000] ;  /* 0x008000000230783b */ /* 0x000fee0000000200 */
[----:B------:R-:W-:Y:S01]  /*36f0*/  HMMA.16816.F32.BF16 R140, R4, R52, R92 ;  /* 0x00000034048c723c */ /* 0x000fe2000004185c */
[----:B-----5:R-:W-:-:S07]  /*3700*/  IMAD.U32 R0, RZ, RZ, UR31 ;  /* 0x0000001fff007e24 */ /* 0x020fce000f8e00ff */
[C---:B------:R-:W-:Y:S08]  /*3710*/  HMMA.16816.F32.BF16 R136, R4.reuse, R54, R88 ;  /* 0x000000360488723c */ /* 0x040ff00000041858 */
[C---:B------:R-:W-:Y:S08]  /*3720*/  HMMA.16816.F32.BF16 R132, R4.reuse, R60, R84 ;  /* 0x0000003c0484723c */ /* 0x040ff00000041854 */
[----:B------:R-:W-:Y:S01]  /*3730*/  HMMA.16816.F32.BF16 R128, R4, R62, R72 ;  /* 0x0000003e0480723c */ /* 0x000fe20000041848 */
[----:B------:R-:W-:Y:S07]  /*3740*/  LDSM.16.M88.4 R4, [R24+0x5000] ;  /* 0x005000001804783b */ /* 0x000fee0000000200 */
[C---:B------:R-:W-:Y:S01]  /*3750*/  HMMA.16816.F32.BF16 R108, R20.reuse, R52, R8 ;  /* 0x00000034146c723c */ /* 0x040fe20000041808 */
[----:B------:R-:W-:Y:S07]  /*3760*/  LDSM.16.M88.4 R8, [R24+0x4000] ;  /* 0x004000001808783b */ /* 0x000fee0000000200 */
[C---:B------:R-:W-:Y:S01]  /*3770*/  HMMA.16816.F32.BF16 R104, R20.reuse, R54, R32 ;  /* 0x000000361468723c */ /* 0x040fe20000041820 */
[----:B------:R-:W-:Y:S07]  /*3780*/  LDSM.16.M88.4 R32, [R2+0x8400] ;  /* 0x008400000220783b */ /* 0x000fee0000000200 */
[C---:B------:R-:W-:Y:S08]  /*3790*/  HMMA.16816.F32.BF16 R100, R20.reuse, R60, R64 ;  /* 0x0000003c1464723c */ /* 0x040ff00000041840 */
[----:B------:R-:W-:Y:S01]  /*37a0*/  HMMA.16816.F32.BF16 R68, R20, R62, R68 ;  /* 0x0000003e1444723c */ /* 0x000fe20000041844 */
[----:B------:R1:W5:Y:S01]  /*37b0*/  LDSM.16.M88.4 R20, [R2+0x8c00] ;  /* 0x008c00000214783b */ /* 0x0003620000000200 */
[----:B------:R-:W-:-:S06]  /*37c0*/  DEPBAR.LE SB0, 0x0 ;  /* 0x000080000000791a */ /* 0x000fcc0000000000 */
[C---:B--2---:R-:W-:Y:S08]  /*37d0*/  HMMA.16816.F32.BF16 R96, R12.reuse, R56, R80 ;  /* 0x000000380c60723c */ /* 0x044ff00000041850 */
[C---:B------:R-:W-:Y:S08]  /*37e0*/  HMMA.16816.F32.BF16 R92, R12.reuse, R58, R152 ;  /* 0x0000003a0c5c723c */ /* 0x040ff00000041898 */
[----:B---3--:R-:W-:Y:S01]  /*37f0*/  HMMA.16816.F32.BF16 R88, R12, R44, R148 ;  /* 0x0000002c0c58723c */ /* 0x008fe20000041894 */
[----:B-1----:R-:W-:-:S05]  /*3800*/  IMAD.U32 R2, RZ, RZ, UR25 ;  /* 0x00000019ff027e24 */ /* 0x002fca000f8e00ff */
[----:B------:R-:W-:Y:S02]  /*3810*/  IADD3 R2, PT, PT, R3, 0x1, R2 ;  /* 0x0000000103027810 */ /* 0x000fe40007ffe002 */
[C---:B------:R-:W-:Y:S02]  /*3820*/  HMMA.16816.F32.BF16 R84, R12.reuse, R46, R144 ;  /* 0x0000002e0c54723c */ /* 0x040fe40000041890 */
[C-C-:B------:R-:W-:Y:S02]  /*3830*/  VIADDMNMX R225, R2.reuse, 0x8, R0.reuse, PT ;  /* 0x0000000802e17846 */ /* 0x140fe40003800100 */
[C-C-:B------:R-:W-:Y:S02]  /*3840*/  VIADDMNMX R209, R2.reuse, 0x40, R0.reuse, PT ;  /* 0x0000004002d17846 */ /* 0x140fe40003800100 */
[C---:B------:R-:W-:Y:S02]  /*3850*/  VIADDMNMX R208, R2.reuse, 0x48, R0, PT ;  /* 0x0000004802d07846 */ /* 0x040fe40003800100 */
[----:B----4-:R-:W-:Y:S01]  /*3860*/  HMMA.16816.F32.BF16 R80, R12, R40, R140 ;  /* 0x000000280c50723c */ /* 0x010fe2000004188c */
[----:B------:R-:W-:-:S07]  /*3870*/  VIMNMX R226, PT, PT, R2, UR31, PT ;  /* 0x0000001f02e27c48 */ /* 0x000fce000bfe0100 */
        /* <DEDUP_REMOVED lines=11> */
[C---:B-----5:R-:W-:Y:S08]  /*3930*/  HMMA.16816.F32.BF16 R68, R4.reuse, R22, R64 ;  /* 0x000000160444723c */ /* 0x060ff00000041840 */
        /* <DEDUP_REMOVED lines=13> */
[----:B------:R-:W-:Y:S01]  /*3a10*/  HMMA.16816.F32.BF16 R72, R4, R20, R72 ;  /* 0x000000140448723c */ /* 0x000fe20000041848 */
[----:B------:R-:W-:-:S05]  /*3a20*/  IMAD.U32 R4, RZ, RZ, UR23 ;  /* 0x00000017ff047e24 */ /* 0x000fca000f8e00ff */
[----:B------:R-:W-:Y:S01]  /*3a30*/  IADD3 R223, PT, PT, R3, UR31, -R4 ;  /* 0x0000001f03df7c10 */ /* 0x000fe2000fffe804 */
[----:B------:R-:W-:Y:S01]  /*3a40*/  VIADD R3, R250, UR21 ;  /* 0x00000015fa037c36 */ /* 0x000fe20008000000 */
[----:B------:R-:W-:Y:S03]  /*3a50*/  HMMA.16816.F32.BF16 R44, R8, R34, R44 ;  /* 0x00000022082c723c */ /* 0x000fe6000004182c */
[C---:B------:R-:W-:Y:S02]  /*3a60*/  VIADD R34, R223.reuse, 0x8 ;  /* 0x00000008df227836 */ /* 0x040fe40000000000 */
[C---:B------:R-:W-:Y:S02]  /*3a70*/  VIADD R35, R223.reuse, 0x40 ;  /* 0x00000040df237836 */ /* 0x040fe40000000000 */
[----:B------:R-:W-:Y:S01]  /*3a80*/  VIADD R36, R223, 0x48 ;  /* 0x00000048df247836 */ /* 0x000fe20000000000 */
[----:B------:R-:W-:Y:S06]  /*3a90*/  BAR.SYNC.DEFER_BLOCKING 0x0 ;  /* 0x0000000000007b1d */ /* 0x000fec0000010000 */
        /* <DEDUP_REMOVED lines=52> */
.L_x_1099:
[----:B------:R3:W-:Y:S02]  /*3de0*/  STS.128 [R222+0x8800], RZ ;  /* 0x008800ffde007388 */ /* 0x0007e40000000c00 */
.L_x_1100:
[----:B------:R-:W-:Y:S05]  /*3df0*/  BSYNC.RECONVERGENT B0 ;  /* 0x0000000000007941 */ /* 0x000fea0003800200 */
.L_x_1098:
[----:B------:R-:W0:Y:S02]  /*3e00*/  LDGDEPBAR ;  /* 0x00000000000079af */ /* 0x000e240000000000 */
.L_x_1097:
[C---:B------:R-:W-:Y:S01]  /*3e10*/  VIADD R0, R3.reuse, 0x8 ;  /* 0x0000000803007836 */ /* 0x040fe20000000000 */
[----:B------:R-:W-:Y:S01]  /*3e20*/  USHF.L.U32 UR6, UR12, 0x10, URZ ;  /* 0x000000100c067899 */ /* 0x000fe200080006ff */
[C---:B-12---:R-:W-:Y:S01]  /*3e30*/  VIADD R5, R3.reuse, 0x9 ;  /* 0x0000000903057836 */ /* 0x046fe20000000000 */
[----:B------:R-:W-:Y:S01]  /*3e40*/  UIADD3 UR33, UPT, UPT, UR34, -0x61c88647, URZ ;  /* 0x9e3779b922217890 */ /* 0x000fe2000fffe0ff */
[C---:B------:R-:W-:Y:S01]  /*3e50*/  VIADD R2, R3.reuse, 0x1 ;  /* 0x0000000103027836 */ /* 0x040fe20000000000 */
[CC--:B------:R-:W-:Y:S01]  /*3e60*/  ISETP.GT.AND P1, PT, R34.reuse, R0.reuse, PT ;  /* 0x000000002200720c */ /* 0x0c0fe20003f24270 */
[C---:B------:R-:W-:Y:S01]  /*3e70*/  VIADD R4, R3.reuse, 0x10 ;  /* 0x0000001003047836 */ /* 0x040fe20000000000 */
[-C--:B------:R-:W-:Y:S01]  /*3e80*/  ISETP.GT.AND P0, PT, R34, R5.reuse, PT ;  /* 0x000000052200720c */ /* 0x080fe20003f04270 */
[----:B------:R-:W-:Y:S01]  /*3e90*/  VIADD R8, R3, 0x11 ;  /* 0x0000001103087836 */ /* 0x000fe20000000000 */
[----:B------:R-:W-:Y:S01]  /*3ea0*/  FSEL R13, R58, -INF , !P1 ;  /* 0xff8000003a0d7808 */ /* 0x000fe20004800000 */
[----:B------:R-:W-:Y:S01]  /*3eb0*/  IMAD.WIDE.U32 R166, R156, -0x326172a9, RZ ;  /* 0xcd9e8d579ca67825 */ /* 0x000fe200078e00ff */
[-C--:B------:R-:W-:Y:S01]  /*3ec0*/  ISETP.GT.AND P1, PT, R36, R0.reuse, PT ;  /* 0x000000002400720c */ /* 0x080fe20003f24270 */
[----:B------:R-:W-:Y:S01]  /*3ed0*/  UIADD3 UR32, UPT, UPT, UR34, 0x3c6ef372, URZ ;  /* 0x3c6ef37222207890 */ /* 0x000fe2000fffe0ff */
[----:B------:R-:W-:Y:S01]  /*3ee0*/  ISETP.GT.AND P3, PT, R223, R0, PT ;  /* 0x00000000df00720c */ /* 0x000fe20003f64270 */
[----:B------:R-:W-:Y:S01]  /*3ef0*/  IMAD.WIDE.U32 R162, R162, -0x2daee0ad, RZ ;  /* 0xd2511f53a2a27825 */ /* 0x000fe200078e00ff */
[----:B------:R-:W-:Y:S01]  /*3f00*/  FSEL R10, R94, -INF , !P1 ;  /* 0xff8000005e0a7808 */ /* 0x000fe20004800000 */
[----:B------:R-:W-:Y:S01]  /*3f10*/  UIADD3 UR31, UPT, UPT, UR35, 0x76cf5d0a, URZ ;  /* 0x76cf5d0a231f7890 */ /* 0x000fe2000fffe0ff */
[----:B------:R-:W-:Y:S01]  /*3f20*/  FSEL R16, R59, -INF , !P0 ;  /* 0xff8000003b107808 */ /* 0x000fe20004000000 */
[----:B------:R-:W-:Y:S01]  /*3f30*/  UIADD3 UR25, UPT, UPT, UR35, 0x32370b8f, URZ ;  /* 0x32370b8f23197890 */ /* 0x000fe2000fffe0ff */
[----:B------:R-:W-:Y:S01]  /*3f40*/  ISETP.GT.AND P1, PT, R223, R2, PT ;  /* 0x00000002df00720c */ /* 0x000fe20003f24270 */
[----:B------:R-:W-:Y:S01]  /*3f50*/  UIADD3 UR30, UPT, UPT, UR34, -0x255992d5, URZ ;  /* 0xdaa66d2b221e7890 */ /* 0x000fe2000fffe0ff */
[-C--:B------:R-:W-:Y:S01]  /*3f60*/  ISETP.GT.AND P0, PT, R36, R5.reuse, PT ;  /* 0x000000052400720c */ /* 0x080fe20003f04270 */
[----:B------:R-:W-:Y:S01]  /*3f70*/  UIADD3 UR23, UPT, UPT, UR34, 0x78dde6e4, URZ ;  /* 0x78dde6e422177890 */ /* 0x000fe2000fffe0ff */
[----:B------:R-:W-:Y:S01]  /*3f80*/  FSEL R14, R56, -INF , !P3 ;  /* 0xff800000380e7808 */ /* 0x000fe20005800000 */
[----:B------:R-:W-:Y:S01]  /*3f90*/  UIADD3 UR21, UPT, UPT, UR35, -0x126145ec, URZ ;  /* 0xed9eba1423157890 */ /* 0x000fe2000fffe0ff */
[----:B------:R-:W-:Y:S01]  /*3fa0*/  FSEL R9, R65, -INF , !P1 ;  /* 0xff80000041097808 */ /* 0x000fe20004800000 */
[----:B------:R-:W-:Y:S01]  /*3fb0*/  UIADD3 UR17, UPT, UPT, UR34, 0x1715609d, URZ ;  /* 0x1715609d22117890 */ /* 0x000fe2000fffe0ff */
[----:B------:R-:W-:Y:S01]  /*3fc0*/  ISETP.GT.AND P2, PT, R223, R5, PT ;  /* 0x00000005df00720c */ /* 0x000fe20003f44270 */
[----:B------:R-:W-:Y:S01]  /*3fd0*/  UIADD3 UR16, UPT, UPT, UR35, -0x56f99767, URZ ;  /* 0xa906689923107890 */ /* 0x000fe2000fffe0ff */
[----:B------:R-:W-:Y:S01]  /*3fe0*/  ISETP.GT.AND P3, PT, R35, R0, PT ;  /* 0x000000002300720c */ /* 0x000fe20003f64270 */
[----:B------:R-:W1:Y:S01]  /*3ff0*/  LDCU UR36, c[0x0][0x45c] ;  /* 0x00008b80ff2477ac */ /* 0x000e620008000800 */
[----:B------:R-:W-:Y:S01]  /*4000*/  FSEL R20, R95, -INF , !P0 ;  /* 0xff8000005f147808 */ /* 0x000fe20004000000 */
[----:B------:R-:W-:Y:S01]  /*4010*/  IMAD.IADD R188, R188, 0x1, R159 ;  /* 0x00000001bcbc7824 */ /* 0x000fe200078e029f */
[-C--:B------:R-:W-:Y:S01]  /*4020*/  ISETP.GT.AND P4, PT, R35, R2.reuse, PT ;  /* 0x000000022300720c */ /* 0x080fe20003f84270 */
[----:B------:R-:W-:Y:S01]  /*4030*/  UIADD3 UR15, UPT, UPT, UR34, -0x4ab325aa, URZ ;  /* 0xb54cda56220f7890 */ /* 0x000fe2000fffe0ff */
[-C--:B------:R-:W-:Y:S01]  /*4040*/  ISETP.GT.AND P1, PT, R36, R2.reuse, PT ;  /* 0x000000022400720c */ /* 0x080fe20003f24270 */
[----:B------:R-:W-:Y:S01]  /*4050*/  UIADD3 UR13, UPT, UPT, UR35, 0x646e171e, URZ ;  /* 0x646e171e230d7890 */ /* 0x000fe2000fffe0ff */
[----:B------:R-:W-:-:S02]  /*4060*/  ISETP.GT.AND P0, PT, R34, R2, PT ;  /* 0x000000022200720c */ /* 0x000fc40003f04270 */
[----:B------:R-:W-:Y:S02]  /*4070*/  FSEL R18, R57, -INF , !P2 ;  /* 0xff80000039127808 */ /* 0x000fe40005000000 */
[----:B------:R-:W-:Y:S02]  /*4080*/  FSEL R12, R92, -INF , !P3 ;  /* 0xff8000005c0c7808 */ /* 0x000fe40005800000 */
[----:B------:R-:W-:Y:S02]  /*4090*/  FSEL R6, R97, -INF , !P4 ;  /* 0xff80000061067808 */ /* 0x000fe40006000000 */
[----:B------:R-:W-:Y:S02]  /*40a0*/  ISETP.GT.AND P5, PT, R223, R4, PT ;  /* 0x00000004df00720c */ /* 0x000fe40003fa4270 */
[----:B------:R-:W-:Y:S02]  /*40b0*/  FSEL R11, R99, -INF , !P1 ;  /* 0xff800000630b7808 */ /* 0x000fe40004800000 */
[----:B------:R-:W-:-:S02]  /*40c0*/  ISETP.GT.AND P2, PT, R35, R5, PT ;  /* 0x000000052300720c */ /* 0x000fc40003f44270 */
[----:B------:R-:W-:Y:S02]  /*40d0*/  ISETP.GE.AND P3, PT, R2, R225, PT ;  /* 0x000000e10200720c */ /* 0x000fe40003f66270 */
[----:B------:R-:W-:Y:S02]  /*40e0*/  FSEL R7, R67, -INF , !P0 ;  /* 0xff80000043077808 */ /* 0x000fe40004000000 */
[-C--:B------:R-:W-:Y:S02]  /*40f0*/  ISETP.GT.AND P4, PT, R34, R4.reuse, PT ;  /* 0x000000042200720c */ /* 0x080fe40003f84270 */
[----:B------:R-:W-:Y:S02]  /*4100*/  ISETP.GT.AND P1, PT, R35, R4, PT ;  /* 0x000000042300720c */ /* 0x000fe40003f24270 */
[----:B------:R-:W-:Y:S02]  /*4110*/  FSEL R23, R52, -INF , !P5 ;  /* 0xff80000034177808 */ /* 0x000fe40006800000 */
[----:B------:R-:W-:-:S02]  /*4120*/  FSEL R15, R93, -INF , !P2 ;  /* 0xff8000005d0f7808 */ /* 0x000fc40005000000 */
[----:B------:R-:W-:Y:S02]  /*4130*/  ISETP.GT.AND P5, PT, R223, R8, PT ;  /* 0x00000008df00720c */ /* 0x000fe40003fa4270 */
[----:B------:R-:W-:Y:S02]  /*4140*/  FSEL R22, R54, -INF , !P4 ;  /* 0xff80000036167808 */ /* 0x000fe40006000000 */
[----:B------:R-:W-:Y:S02]  /*4150*/  FSEL R21, R88, -INF , !P1 ;  /* 0xff80000058157808 */ /* 0x000fe40004800000 */
[----:B------:R-:W-:Y:S01]  /*4160*/  FSEL R52, R7, -INF , !P3 ;  /* 0xff80000007347808 */ /* 0x000fe20005800000 */
[----:B------:R-:W-:Y:S01]  /*4170*/  VIADD R7, R3, 0x19 ;  /* 0x0000001903077836 */ /* 0x000fe20000000000 */
[----:B------:R-:W-:Y:S02]  /*4180*/  ISETP.GE.AND P2, PT, R2, R226, PT ;  /* 0x000000e20200720c */ /* 0x000fe40003f46270 */
[----:B------:R-:W-:-:S02]  /*4190*/  ISETP.GT.AND P4, PT, R34, R8, PT ;  /* 0x000000082200720c */ /* 0x000fc40003f84270 */
[----:B------:R-:W-:Y:S02]  /*41a0*/  ISETP.GT.AND P1, PT, R36, R4, PT ;  /* 0x000000042400720c */ /* 0x000fe40003f24270 */
[----:B------:R-:W-:Y:S02]  /*41b0*/  ISETP.GT.AND P3, PT, R35, R8, PT ;  /* 0x000000082300720c */ /* 0x000fe40003f64270 */
[----:B------:R-:W-:Y:S02]  /*41c0*/  FSEL R29, R53, -INF , !P5 ;  /* 0xff800000351d7808 */ /* 0x000fe40006800000 */
[----:B------:R-:W-:Y:S02]  /*41d0*/  FSEL R26, R55, -INF , !P4 ;  /* 0xff800000371a7808 */ /* 0x000fe40006000000 */
[----:B------:R-:W-:Y:S02]  /*41e0*/  FSEL R25, R90, -INF , !P1 ;  /* 0xff8000005a197808 */ /* 0x000fe40004800000 */
[----:B------:R-:W-:-:S02]  /*41f0*/  FSEL R53, R9, -INF , !P2 ;  /* 0xff80000009357808 */ /* 0x000fc40005000000 */
[----:B------:R-:W-:Y:S02]  /*4200*/  FSEL R19, R89, -INF , !P3 ;  /* 0xff80000059137808 */ /* 0x000fe40005800000 */
[C---:B------:R-:W-:Y:S02]  /*4210*/  ISETP.GE.AND P1, PT, R0.reuse, R226, PT ;  /* 0x000000e20000720c */ /* 0x040fe40003f26270 */
[C---:B------:R-:W-:Y:S02]  /*4220*/  ISETP.GE.AND P2, PT, R0.reuse, R225, PT ;  /* 0x000000e10000720c */ /* 0x040fe40003f46270 */
[C---:B------:R-:W-:Y:S02]  /*4230*/  ISETP.GE.AND P4, PT, R0.reuse, R209, PT ;  /* 0x000000d10000720c */ /* 0x040fe40003f86270 */
[-C--:B------:R-:W-:Y:S01]  /*4240*/  ISETP.GE.AND P3, PT, R0, R208.reuse, PT ;  /* 0x000000d00000720c */ /* 0x080fe20003f66270 */
[----:B------:R-:W-:Y:S01]  /*4250*/  VIADD R0, R3, 0x18 ;  /* 0x0000001803007836 */ /* 0x000fe20000000000 */
[----:B------:R-:W-:-:S02]  /*4260*/  ISETP.GE.AND P5, PT, R2, R208, PT ;  /* 0x000000d00200720c */ /* 0x000fc40003fa6270 */
[----:B------:R-:W-:Y:S01]  /*4270*/  ISETP.GE.AND P0, PT, R2, R209, PT ;  /* 0x000000d10200720c */ /* 0x000fe20003f06270 */
[----:B------:R-:W-:Y:S01]  /*4280*/  VIADD R2, R3, 0x20 ;  /* 0x0000002003027836 */ /* 0x000fe20000000000 */
[----:B------:R-:W-:Y:S02]  /*4290*/  FSEL R56, R11, -INF , !P5 ;  /* 0xff8000000b387808 */ /* 0x000fe40006800000 */
[----:B------:R-:W-:Y:S01]  /*42a0*/  FSEL R55, R6, -INF , !P0 ;  /* 0xff80000006377808 */ /* 0x000fe20004000000 */
[----:B------:R-:W-:Y:S01]  /*42b0*/  VIADD R6, R3, 0x21 ;  /* 0x0000002103067836 */ /* 0x000fe20000000000 */
[----:B------:R-:W-:Y:S02]  /*42c0*/  FSEL R59, R13, -INF , !P2 ;  /* 0xff8000000d3b7808 */ /* 0x000fe40005000000 */
[----:B------:R-:W-:Y:S02]  /*42d0*/  ISETP.GT.AND P5, PT, R34, R0, PT ;  /* 0x000000002200720c */ /* 0x000fe40003fa4270 */
[----:B------:R-:W-:-:S02]  /*42e0*/  ISETP.GT.AND P0, PT, R36, R8, PT ;  /* 0x000000082400720c */ /* 0x000fc40003f04270 */
[----:B------:R-:W-:Y:S02]  /*42f0*/  ISETP.GT.AND P2, PT, R223, R0, PT ;  /* 0x00000000df00720c */ /* 0x000fe40003f44270 */
[----:B------:R-:W-:Y:S02]  /*4300*/  FSEL R58, R14, -INF , !P1 ;  /* 0xff8000000e3a7808 */ /* 0x000fe40004800000 */
[----:B------:R-:W-:Y:S02]  /*4310*/  FSEL R14, R46, -INF , !P5 ;  /* 0xff8000002e0e7808 */ /* 0x000fe40006800000 */
[----:B------:R-:W-:Y:S02]  /*4320*/  FSEL R24, R91, -INF , !P0 ;  /* 0xff8000005b187808 */ /* 0x000fe40004000000 */
        /* <DEDUP_REMOVED lines=8> */
[----:B------:R-:W-:Y:S02]  /*43b0*/  FSEL R45, R18, -INF , !P0 ;  /* 0xff800000122d7808 */ /* 0x000fe40004000000 */
[----:B------:R-:W-:Y:S02]  /*43c0*/  FSEL R13, R84, -INF , !P4 ;  /* 0xff800000540d7808 */ /* 0x000fe40006000000 */
[----:B------:R-:W-:Y:S02]  /*43d0*/  ISETP.GE.AND P2, PT, R5, R209, PT ;  /* 0x000000d10500720c */ /* 0x000fe40003f46270 */
[----:B------:R-:W-:Y:S02]  /*43e0*/  ISETP.GE.AND P0, PT, R4, R225, PT ;  /* 0x000000e10400720c */ /* 0x000fe40003f06270 */
[----:B------:R-:W-:Y:S02]  /*43f0*/  ISETP.GT.AND P4, PT, R34, R7, PT ;  /* 0x000000072200720c */ /* 0x000fe40003f84270 */
[----:B------:R-:W-:-:S02]  /*4400*/  FSEL R84, R15, -INF , !P2 ;  /* 0xff8000000f547808 */ /* 0x000fc40005000000 */
[----:B------:R-:W-:Y:S02]  /*4410*/  FSEL R89, R22, -INF , !P0 ;  /* 0xff80000016597808 */ /* 0x000fe40004000000 */
[----:B------:R-:W-:Y:S02]  /*4420*/  ISETP.GE.AND P1, PT, R5, R225, PT ;  /* 0x000000e10500720c */ /* 0x000fe40003f26270 */
[----:B------:R-:W-:Y:S02]  /*4430*/  FSEL R28, R47, -INF , !P4 ;  /* 0xff8000002f1c7808 */ /* 0x000fe40006000000 */
[----:B------:R-:W-:Y:S02]  /*4440*/  FSEL R86, R10, -INF , !P3 ;  /* 0xff8000000a567808 */ /* 0x000fe40005800000 */
[----:B------:R-:W-:Y:S02]  /*4450*/  ISETP.GT.AND P2, PT, R36, R7, PT ;  /* 0x000000072400720c */ /* 0x000fe40003f44270 */
[----:B------:R-:W-:-:S02]  /*4460*/  ISETP.GT.AND P0, PT, R223, R2, PT ;  /* 0x00000002df00720c */ /* 0x000fc40003f04270 */
[C---:B------:R-:W-:Y:S02]  /*4470*/  ISETP.GE.AND P3, PT, R4.reuse, R226, PT ;  /* 0x000000e20400720c */ /* 0x040fe40003f66270 */
[----:B------:R-:W-:Y:S02]  /*4480*/  ISETP.GE.AND P4, PT, R4, R209, PT ;  /* 0x000000d10400720c */ /* 0x000fe40003f86270 */
[----:B------:R-:W-:Y:S02]  /*4490*/  FSEL R46, R16, -INF , !P1 ;  /* 0xff800000102e7808 */ /* 0x000fe40004800000 */
[----:B------:R-:W-:Y:S02]  /*44a0*/  FSEL R9, R87, -INF , !P2 ;  /* 0xff80000057097808 */ /* 0x000fe40005000000 */
[----:B------:R-:W-:Y:S02]  /*44b0*/  FSEL R12, R48, -INF , !P0 ;  /* 0xff800000300c7808 */ /* 0x000fe40004000000 */
[----:B------:R-:W-:-:S02]  /*44c0*/  ISETP.GT.AND P1, PT, R35, R7, PT ;  /* 0x000000072300720c */ /* 0x000fc40003f24270 */
[----:B------:R-:W-:Y:S02]  /*44d0*/  FSEL R87, R23, -INF , !P3 ;  /* 0xff80000017577808 */ /* 0x000fe40005800000 */
[----:B------:R-:W-:Y:S02]  /*44e0*/  FSEL R104, R21, -INF , !P4 ;  /* 0xff80000015687808 */ /* 0x000fe40006000000 */
[-C--:B------:R-:W-:Y:S02]  /*44f0*/  ISETP.GT.AND P0, PT, R36, R2.reuse, PT ;  /* 0x000000022400720c */ /* 0x080fe40003f04270 */
[----:B------:R-:W-:Y:S02]  /*4500*/  ISETP.GE.AND P3, PT, R8, R225, PT ;  /* 0x000000e10800720c */ /* 0x000fe40003f66270 */
[----:B------:R-:W-:Y:S02]  /*4510*/  ISETP.GT.AND P4, PT, R35, R2, PT ;  /* 0x000000022300720c */ /* 0x000fe40003f84270 */
[----:B------:R-:W-:-:S02]  /*4520*/  ISETP.GE.AND P5, PT, R5, R208, PT ;  /* 0x000000d00500720c */ /* 0x000fc40003fa6270 */
[----:B------:R-:W-:Y:S02]  /*4530*/  FSEL R5, R85, -INF , !P1 ;  /* 0xff80000055057808 */ /* 0x000fe40004800000 */
[----:B------:R-:W-:Y:S02]  /*4540*/  FSEL R30, R82, -INF , !P0 ;  /* 0xff800000521e7808 */ /* 0x000fe40004000000 */
[----:B------:R-:W-:Y:S02]  /*4550*/  FSEL R10, R80, -INF , !P4 ;  /* 0xff800000500a7808 */ /* 0x000fe40006000000 */
[----:B------:R-:W-:Y:S02]  /*4560*/  ISETP.GE.AND P0, PT, R8, R209, PT ;  /* 0x000000d10800720c */ /* 0x000fe40003f06270 */
[----:B------:R-:W-:Y:S02]  /*4570*/  FSEL R85, R26, -INF , !P3 ;  /* 0xff8000001a557808 */ /* 0x000fe40005800000 */
[----:B------:R-:W-:Y:S01]  /*4580*/  ISETP.GE.AND P1, PT, R4, R208, PT ;  /* 0x000000d00400720c */ /* 0x000fe20003f26270 */
[----:B------:R-:W-:Y:S01]  /*4590*/  VIADD R4, R3, 0x31 ;  /* 0x0000003103047836 */ /* 0x000fe20000000000 */
[----:B------:R-:W-:-:S02]  /*45a0*/  ISETP.GE.AND P2, PT, R8, R226, PT ;  /* 0x000000e20800720c */ /* 0x000fc40003f46270 */
[-C--:B------:R-:W-:Y:S02]  /*45b0*/  ISETP.GT.AND P4, PT, R34, R6.reuse, PT ;  /* 0x000000062200720c */ /* 0x080fe40003f84270 */
[----:B------:R-:W-:Y:S02]  /*45c0*/  ISETP.GT.AND P3, PT, R35, R6, PT ;  /* 0x000000062300720c */ /* 0x000fe40003f64270 */
[----:B------:R-:W-:Y:S02]  /*45d0*/  FSEL R90, R19, -INF , !P0 ;  /* 0xff800000135a7808 */ /* 0x000fe40004000000 */
[----:B------:R-:W-:Y:S02]  /*45e0*/  FSEL R67, R20, -INF , !P5 ;  /* 0xff80000014437808 */ /* 0x000fe40006800000 */
[----:B------:R-:W-:Y:S02]  /*45f0*/  FSEL R27, R51, -INF , !P4 ;  /* 0xff800000331b7808 */ /* 0x000fe40006000000 */
[----:B------:R-:W-:-:S02]  /*4600*/  FSEL R108, R25, -INF , !P1 ;  /* 0xff800000196c7808 */ /* 0x000fc40004800000 */
[----:B------:R-:W-:Y:S02]  /*4610*/  FSEL R82, R29, -INF , !P2 ;  /* 0xff8000001d527808 */ /* 0x000fe40005000000 */
[----:B------:R-:W-:Y:S02]  /*4620*/  FSEL R19, R81, -INF , !P3 ;  /* 0xff80000051137808 */ /* 0x000fe40005800000 */
[----:B------:R-:W-:Y:S02]  /*4630*/  ISETP.GT.AND P5, PT, R34, R2, PT ;  /* 0x000000022200720c */ /* 0x000fe40003fa4270 */
[C---:B------:R-:W-:Y:S02]  /*4640*/  ISETP.GE.AND P1, PT, R0.reuse, R226, PT ;  /* 0x000000e20000720c */ /* 0x040fe40003f26270 */
[C---:B------:R-:W-:Y:S02]  /*4650*/  ISETP.GE.AND P2, PT, R0.reuse, R225, PT ;  /* 0x000000e10000720c */ /* 0x040fe40003f46270 */
[----:B------:R-:W-:-:S02]  /*4660*/  ISETP.GE.AND P4, PT, R0, R209, PT ;  /* 0x000000d10000720c */ /* 0x000fc40003f86270 */
[----:B------:R-:W-:Y:S01]  /*4670*/  ISETP.GE.AND P3, PT, R0, R208, PT ;  /* 0x000000d00000720c */ /* 0x000fe20003f66270 */
[----:B------:R-:W-:Y:S01]  /*4680*/  VIADD R0, R3, 0x28 ;  /* 0x0000002803007836 */ /* 0x000fe20000000000 */
[----:B------:R-:W-:Y:S02]  /*4690*/  FSEL R11, R50, -INF , !P5 ;  /* 0xff800000320b7808 */ /* 0x000fe40006800000 */
[C---:B------:R-:W-:Y:S02]  /*46a0*/  ISETP.GT.AND P5, PT, R223.reuse, R6, PT ;  /* 0x00000006df00720c */ /* 0x040fe40003fa4270 */
[----:B------:R-:W-:Y:S02]  /*46b0*/  FSEL R109, R14, -INF , !P2 ;  /* 0xff8000000e6d7808 */ /* 0x000fe40005000000 */
[----:B------:R-:W-:Y:S02]  /*46c0*/  ISETP.GT.AND P2, PT, R223, R0, PT ;  /* 0x00000000df00720c */ /* 0x000fe40003f44270 */
[----:B------:R-:W-:-:S02]  /*46d0*/  FSEL R32, R49, -INF , !P5 ;  /* 0xff80000031207808 */ /* 0x000fc40006800000 */
[----:B------:R-:W-:Y:S01]  /*46e0*/  ISETP.GE.AND P5, PT, R8, R208, PT ;  /* 0x000000d00800720c */ /* 0x000fe20003fa6270 */
[----:B------:R-:W-:Y:S01]  /*46f0*/  VIADD R8, R3, 0x29 ;  /* 0x0000002903087836 */ /* 0x000fe20000000000 */
[----:B------:R-:W-:Y:S02]  /*4700*/  FSEL R21, R40, -INF , !P2 ;  /* 0xff80000028157808 */ /* 0x000fe40005000000 */
[C---:B------:R-:W-:Y:S02]  /*4710*/  ISETP.GT.AND P0, PT, R36.reuse, R6, PT ;  /* 0x000000062400720c */ /* 0x040fe40003f04270 */
[----:B------:R-:W-:Y:S02]  /*4720*/  ISETP.GT.AND P2, PT, R36, R0, PT ;  /* 0x000000002400720c */ /* 0x000fe40003f44270 */
[----:B------:R-:W-:Y:S02]  /*4730*/  FSEL R105, R24, -INF , !P5 ;  /* 0xff80000018697808 */ /* 0x000fe40006800000 */
[----:B------:R-:W-:-:S02]  /*4740*/  FSEL R114, R13, -INF , !P4 ;  /* 0xff8000000d727808 */ /* 0x000fc40006000000 */
[----:B------:R-:W-:Y:S02]  /*4750*/  FSEL R26, R83, -INF , !P0 ;  /* 0xff800000531a7808 */ /* 0x000fe40004000000 */
[----:B------:R-:W-:Y:S02]  /*4760*/  ISETP.GT.AND P4, PT, R35, R0, PT ;  /* 0x000000002300720c */ /* 0x000fe40003f84270 */
[----:B------:R-:W-:Y:S02]  /*4770*/  FSEL R24, R78, -INF , !P2 ;  /* 0xff8000004e187808 */ /* 0x000fe40005000000 */
[C---:B------:R-:W-:Y:S02]  /*4780*/  ISETP.GE.AND P0, PT, R7.reuse, R226, PT ;  /* 0x000000e20700720c */ /* 0x040fe40003f06270 */
[----:B------:R-:W-:Y:S02]  /*4790*/  ISETP.GE.AND P2, PT, R7, R209, PT ;  /* 0x000000d10700720c */ /* 0x000fe40003f46270 */
[----:B------:R-:W-:-:S02]  /*47a0*/  ISETP.GT.AND P5, PT, R34, R0, PT ;  /* 0x000000002200720c */ /* 0x000fc40003fa4270 */
[----:B------:R-:W-:Y:S02]  /*47b0*/  FSEL R14, R76, -INF , !P4 ;  /* 0xff8000004c0e7808 */ /* 0x000fe40006000000 */
[----:B------:R-:W-:Y:S02]  /*47c0*/  ISETP.GT.AND P4, PT, R34, R8, PT ;  /* 0x000000082200720c */ /* 0x000fe40003f84270 */
[----:B------:R-:W-:Y:S02]  /*47d0*/  FSEL R83, R33, -INF , !P0 ;  /* 0xff80000021537808 */ /* 0x000fe40004000000 */
[----:B------:R-:W-:Y:S01]  /*47e0*/  FSEL R111, R5, -INF , !P2 ;  /* 0xff800000056f7808 */ /* 0x000fe20005000000 */
[----:B------:R-:W-:Y:S01]  /*47f0*/  VIADD R5, R3, 0x30 ;  /* 0x0000003003057836 */ /* 0x000fe20000000000 */
[----:B------:R-:W-:Y:S02]  /*4800*/  FSEL R107, R17, -INF , !P1 ;  /* 0xff800000116b7808 */ /* 0x000fe40004800000 */
[----:B------:R-:W-:-:S02]  /*4810*/  ISETP.GE.AND P0, PT, R2, R225, PT ;  /* 0x000000e10200720c */ /* 0x000fc40003f06270 */
[----:B------:R-:W-:Y:S02]  /*4820*/  ISETP.GE.AND P1, PT, R7, R225, PT ;  /* 0x000000e10700720c */ /* 0x000fe40003f26270 */
[----:B------:R-:W-:Y:S02]  /*4830*/  FSEL R20, R42, -INF , !P5 ;  /* 0xff8000002a147808 */ /* 0x000fe40006800000 */
[----:B------:R-:W-:Y:S02]  /*4840*/  ISETP.GT.AND P5, PT, R223, R8, PT ;  /* 0x00000008df00720c */ /* 0x000fe40003fa4270 */
[----:B------:R-:W-:Y:S02]  /*4850*/  FSEL R23, R43, -INF , !P4 ;  /* 0xff8000002b177808 */ /* 0x000fe40006000000 */
[----:B------:R-:W-:Y:S02]  /*4860*/  ISETP.GE.AND P4, PT, R2, R209, PT ;  /* 0x000000d10200720c */ /* 0x000fe40003f86270 */
[----:B------:R-:W-:-:S02]  /*4870*/  FSEL R138, R11, -INF , !P0 ;  /* 0xff8000000b8a7808 */ /* 0x000fc40004000000 */
[----:B------:R-:W-:Y:S02]  /*4880*/  FSEL R106, R28, -INF , !P1 ;  /* 0xff8000001c6a7808 */ /* 0x000fe40004800000 */
[----:B------:R-:W-:Y:S02]  /*4890*/  ISETP.GT.AND P0, PT, R223, R5, PT ;  /* 0x00000005df00720c */ /* 0x000fe40003f04270 */
[----:B------:R-:W-:Y:S02]  /*48a0*/  FSEL R25, R41, -INF , !P5 ;  /* 0xff80000029197808 */ /* 0x000fe40006800000 */
[-C--:B------:R-:W-:Y:S02]  /*48b0*/  ISETP.GT.AND P1, PT, R35, R8.reuse, PT ;  /* 0x000000082300720c */ /* 0x080fe40003f24270 */
[----:B------:R-:W-:Y:S02]  /*48c0*/  ISETP.GT.AND P2, PT, R36, R8, PT ;  /* 0x000000082400720c */ /* 0x000fe40003f44270 */
[----:B------:R-:W-:-:S02]  /*48d0*/  ISETP.GE.AND P5, PT, R7, R208, PT ;  /* 0x000000d00700720c */ /* 0x000fc40003fa6270 */
[----:B------:R-:W-:Y:S02]  /*48e0*/  FSEL R151, R10, -INF , !P4 ;  /* 0xff8000000a977808 */ /* 0x000fe40006000000 */
[-C--:B------:R-:W-:Y:S02]  /*48f0*/  ISETP.GT.AND P4, PT, R35, R5.reuse, PT ;  /* 0x000000052300720c */ /* 0x080fe40003f84270 */
[----:B------:R-:W-:Y:S02]  /*4900*/  FSEL R15, R100, -INF , !P0 ;  /* 0xff800000640f7808 */ /* 0x000fe40004000000 */
[----:B------:R-:W-:Y:S02]  /*4910*/  FSEL R22, R77, -INF , !P1 ;  /* 0xff8000004d167808 */ /* 0x000fe40004800000 */
[----:B------:R-:W-:Y:S02]  /*4920*/  FSEL R18, R79, -INF , !P2 ;  /* 0xff8000004f127808 */ /* 0x000fe40005000000 */
[----:B------:R-:W-:-:S02]  /*4930*/  ISETP.GT.AND P0, PT, R36, R5, PT ;  /* 0x000000052400720c */ /* 0x000fc40003f04270 */
[----:B------:R-:W-:Y:S02]  /*4940*/  FSEL R77, R9, -INF , !P5 ;  /* 0xff800000094d7808 */ /* 0x000fe40006800000 */
[-C--:B------:R-:W-:Y:S02]  /*4950*/  ISETP.GE.AND P2, PT, R6, R226.reuse, PT ;  /* 0x000000e20600720c */ /* 0x080fe40003f46270 */
[----:B------:R-:W-:Y:S02]  /*4960*/  FSEL R117, R31, -INF , !P3 ;  /* 0xff8000001f757808 */ /* 0x000fe40005800000 */
[----:B------:R-:W-:Y:S02]  /*4970*/  ISETP.GT.AND P5, PT, R34, R5, PT ;  /* 0x000000052200720c */ /* 0x000fe40003fa4270 */
[----:B------:R-:W-:Y:S02]  /*4980*/  ISETP.GE.AND P3, PT, R2, R226, PT ;  /* 0x000000e20200720c */ /* 0x000fe40003f66270 */
[----:B------:R-:W-:-:S02]  /*4990*/  FSEL R10, R72, -INF , !P4 ;  /* 0xff800000480a7808 */ /* 0x000fc40006000000 */
[----:B------:R-:W-:Y:S02]  /*49a0*/  ISETP.GT.AND P4, PT, R34, R4, PT ;  /* 0x000000042200720c */ /* 0x000fe40003f84270 */
[----:B------:R-:W-:Y:S02]  /*49b0*/  FSEL R16, R74, -INF , !P0 ;  /* 0xff8000004a107808 */ /* 0x000fe40004000000 */
[----:B------:R-:W-:Y:S01]  /*49c0*/  ISETP.GE.AND P1, PT, R2, R208, PT ;  /* 0x000000d00200720c */ /* 0x000fe20003f26270 */
[----:B------:R-:W-:Y:S01]  /*49d0*/  VIADD R2, R3, 0x38 ;  /* 0x0000003803027836 */ /* 0x000fe20000000000 */
[----:B------:R-:W-:Y:S02]  /*49e0*/  ISETP.GE.AND P0, PT, R6, R209, PT ;  /* 0x000000d10600720c */ /* 0x000fe40003f06270 */
[----:B------:R-:W-:Y:S02]  /*49f0*/  FSEL R79, R32, -INF , !P2 ;  /* 0xff800000204f7808 */ /* 0x000fe40005000000 */
[----:B------:R-:W-:-:S02]  /*4a00*/  FSEL R13, R102, -INF , !P5 ;  /* 0xff800000660d7808 */ /* 0x000fc40006800000 */
[----:B------:R-:W-:Y:S02]  /*4a10*/  ISETP.GE.AND P2, PT, R0, R225, PT ;  /* 0x000000e10000720c */ /* 0x000fe40003f46270 */
[----:B------:R-:W-:Y:S02]  /*4a20*/  FSEL R127, R12, -INF , !P3 ;  /* 0xff8000000c7f7808 */ /* 0x000fe40005800000 */
[-C--:B------:R-:W-:Y:S02]  /*4a30*/  ISETP.GT.AND P5, PT, R223, R4.reuse, PT ;  /* 0x00000004df00720c */ /* 0x080fe40003fa4270 */
[----:B------:R-:W-:Y:S02]  /*4a40*/  FSEL R12, R103, -INF , !P4 ;  /* 0xff800000670c7808 */ /* 0x000fe40006000000 */
[----:B------:R-:W-:Y:S02]  /*4a50*/  ISETP.GT.AND P4, PT, R35, R4, PT ;  /* 0x000000042300720c */ /* 0x000fe40003f84270 */
[----:B------:R-:W-:-:S02]  /*4a60*/  FSEL R137, R19, -INF , !P0 ;  /* 0xff80000013897808 */ /* 0x000fc40004000000 */
[----:B------:R-:W-:Y:S02]  /*4a70*/  ISETP.GE.AND P0, PT, R0, R209, PT ;  /* 0x000000d10000720c */ /* 0x000fe40003f06270 */
[----:B------:R-:W-:Y:S02]  /*4a80*/  FSEL R132, R20, -INF , !P2 ;  /* 0xff80000014847808 */ /* 0x000fe40005000000 */
[----:B------:R-:W-:Y:S02]  /*4a90*/  FSEL R17, R101, -INF , !P5 ;  /* 0xff80000065117808 */ /* 0x000fe40006800000 */
[----:B------:R-:W-:Y:S02]  /*4aa0*/  ISETP.GT.AND P2, PT, R223, R2, PT ;  /* 0x00000002df00720c */ /* 0x000fe40003f44270 */
[C---:B------:R-:W-:Y:S02]  /*4ab0*/  ISETP.GE.AND P5, PT, R6.reuse, R208, PT ;  /* 0x000000d00600720c */ /* 0x040fe40003fa6270 */
[----:B------:R-:W-:-:S02]  /*4ac0*/  ISETP.GE.AND P3, PT, R6, R225, PT ;  /* 0x000000e10600720c */ /* 0x000fc40003f66270 */
[----:B------:R-:W-:Y:S02]  /*4ad0*/  FSEL R161, R30, -INF , !P1 ;  /* 0xff8000001ea17808 */ /* 0x000fe40004800000 */
[----:B------:R-:W-:Y:S02]  /*4ae0*/  FSEL R9, R73, -INF , !P4 ;  /* 0xff80000049097808 */ /* 0x000fe40006000000 */
[C---:B------:R-:W-:Y:S02]  /*4af0*/  ISETP.GE.AND P1, PT, R0.reuse, R226, PT ;  /* 0x000000e20000720c */ /* 0x040fe40003f26270 */
[----:B------:R-:W-:Y:S01]  /*4b00*/  ISETP.GE.AND P4, PT, R0, R208, PT ;  /* 0x000000d00000720c */ /* 0x000fe20003f86270 */
[----:B------:R-:W-:Y:S01]  /*4b10*/  VIADD R0, R3, 0x39 ;  /* 0x0000003903007836 */ /* 0x000fe20000000000 */
[----:B------:R-:W-:Y:S02]  /*4b20*/  FSEL R136, R14, -INF , !P0 ;  /* 0xff8000000e887808 */ /* 0x000fe40004000000 */
[----:B------:R-:W-:-:S02]  /*4b30*/  ISETP.GT.AND P0, PT, R34, R2, PT ;  /* 0x000000022200720c */ /* 0x000fc40003f04270 */
[----:B------:R-:W-:Y:S02]  /*4b40*/  FSEL R14, R60, -INF , !P2 ;  /* 0xff8000003c0e7808 */ /* 0x000fe40005000000 */
[----:B------:R-:W-:Y:S02]  /*4b50*/  FSEL R160, R26, -INF , !P5 ;  /* 0xff8000001aa07808 */ /* 0x000fe40006800000 */
[CC--:B------:R-:W-:Y:S02]  /*4b60*/  ISETP.GT.AND P2, PT, R36.reuse, R2.reuse, PT ;  /* 0x000000022400720c */ /* 0x0c0fe40003f44270 */
[----:B------:R-:W-:Y:S02]  /*4b70*/  FSEL R134, R27, -INF , !P3 ;  /* 0xff8000001b867808 */ /* 0x000fe40005800000 */
[----:B------:R-:W-:Y:S02]  /*4b80*/  ISETP.GT.AND P5, PT, R35, R2, PT ;  /* 0x000000022300720c */ /* 0x000fe40003fa4270 */
[----:B------:R-:W-:-:S02]  /*4b90*/  ISETP.GT.AND P3, PT, R36, R4, PT ;  /* 0x000000042400720c */ /* 0x000fc40003f64270 */
[----:B------:R-:W-:Y:S02]  /*4ba0*/  FSEL R11, R62, -INF , !P0 ;  /* 0xff8000003e0b7808 */ /* 0x000fe40004000000 */
[----:B------:R-:W-:Y:S02]  /*4bb0*/  ISETP.GT.AND P0, PT, R223, R0, PT ;  /* 0x00000000df00720c */ /* 0x000fe40003f04270 */
[----:B------:R-:W-:Y:S02]  /*4bc0*/  FSEL R29, R70, -INF , !P2 ;  /* 0xff800000461d7808 */ /* 0x000fe40005000000 */
[----:B------:R-:W-:Y:S02]  /*4bd0*/  FSEL R7, R68, -INF , !P5 ;  /* 0xff80000044077808 */ /* 0x000fe40006800000 */
[----:B------:R-:W-:Y:S02]  /*4be0*/  ISETP.GE.AND P2, PT, R8, R209, PT ;  /* 0x000000d10800720c */ /* 0x000fe40003f46270 */
[----:B------:R-:W-:-:S02]  /*4bf0*/  FSEL R6, R75, -INF , !P3 ;  /* 0xff8000004b067808 */ /* 0x000fc40005800000 */
[----:B------:R-:W-:Y:S02]  /*4c00*/  ISETP.GT.AND P5, PT, R34, R0, PT ;  /* 0x000000002200720c */ /* 0x000fe40003fa4270 */
[C---:B------:R-:W-:Y:S02]  /*4c10*/  ISETP.GE.AND P3, PT, R8.reuse, R226, PT ;  /* 0x000000e20800720c */ /* 0x040fe40003f66270 */
[----:B------:R-:W-:Y:S02]  /*4c20*/  FSEL R126, R21, -INF , !P1 ;  /* 0xff800000157e7808 */ /* 0x000fe40004800000 */
[----:B------:R-:W-:Y:S02]  /*4c30*/  FSEL R32, R61, -INF , !P0 ;  /* 0xff8000003d207808 */ /* 0x000fe40004000000 */
[C---:B------:R-:W-:Y:S02]  /*4c40*/  ISETP.GE.AND P1, PT, R8.reuse, R225, PT ;  /* 0x000000e10800720c */ /* 0x040fe40003f26270 */
[----:B------:R-:W-:-:S02]  /*4c50*/  ISETP.GE.AND P0, PT, R8, R208, PT ;  /* 0x000000d00800720c */ /* 0x000fc40003f06270 */
[----:B------:R-:W-:Y:S02]  /*4c60*/  FSEL R129, R22, -INF , !P2 ;  /* 0xff80000016817808 */ /* 0x000fe40005000000 */
[----:B------:R-:W-:Y:S02]  /*4c70*/  FSEL R33, R63, -INF , !P5 ;  /* 0xff8000003f217808 */ /* 0x000fe40006800000 */
[-C--:B------:R-:W-:Y:S02]  /*4c80*/  ISETP.GT.AND P2, PT, R35, R0.reuse, PT ;  /* 0x000000002300720c */ /* 0x080fe40003f44270 */
[----:B------:R-:W-:Y:S02]  /*4c90*/  FSEL R121, R25, -INF , !P3 ;  /* 0xff80000019797808 */ /* 0x000fe40005800000 */
[----:B------:R-:W-:Y:S02]  /*4ca0*/  ISETP.GT.AND P5, PT, R36, R0, PT ;  /* 0x000000002400720c */ /* 0x000fe40003fa4270 */
[----:B------:R-:W-:-:S02]  /*4cb0*/  ISETP.GE.AND P3, PT, R5, R226, PT ;  /* 0x000000e20500720c */ /* 0x000fc40003f66270 */
[----:B------:R-:W-:Y:S02]  /*4cc0*/  FSEL R157, R24, -INF , !P4 ;  /* 0xff800000189d7808 */ /* 0x000fe40006000000 */
[----:B------:R-:W-:Y:S02]  /*4cd0*/  FSEL R125, R23, -INF , !P1 ;  /* 0xff800000177d7808 */ /* 0x000fe40004800000 */
[----:B------:R-:W-:Y:S02]  /*4ce0*/  FSEL R144, R18, -INF , !P0 ;  /* 0xff80000012907808 */ /* 0x000fe40004000000 */
[----:B------:R-:W-:Y:S02]  /*4cf0*/  ISETP.GT.AND P4, PT, R223, R3, PT ;  /* 0x00000003df00720c */ /* 0x000fe40003f84270 */
[C---:B------:R-:W-:Y:S02]  /*4d00*/  ISETP.GE.AND P1, PT, R5.reuse, R225, PT ;  /* 0x000000e10500720c */ /* 0x040fe40003f26270 */
[----:B------:R-:W-:-:S02]  /*4d10*/  ISETP.GE.AND P0, PT, R5, R209, PT ;  /* 0x000000d10500720c */ /* 0x000fc40003f06270 */
[----:B------:R-:W-:Y:S02]  /*4d20*/  FSEL R39, R69, -INF , !P2 ;  /* 0xff80000045277808 */ /* 0x000fe40005000000 */
[----:B------:R-:W-:Y:S02]  /*4d30*/  ISETP.GE.AND P2, PT, R5, R208, PT ;  /* 0x000000d00500720c */ /* 0x000fe40003f46270 */
[----:B------:R-:W-:Y:S02]  /*4d40*/  FSEL R42, R71, -INF , !P5 ;  /* 0xff800000472a7808 */ /* 0x000fe40006800000 */
[----:B------:R-:W-:Y:S02]  /*4d50*/  ISETP.GT.AND P5, PT, R34, R3, PT ;  /* 0x000000032200720c */ /* 0x000fe40003fa4270 */
[----:B------:R-:W-:Y:S02]  /*4d60*/  FSEL R118, R15, -INF , !P3 ;  /* 0xff8000000f767808 */ /* 0x000fe40005800000 */
[----:B------:R-:W-:-:S02]  /*4d70*/  ISETP.GE.AND P3, PT, R4, R226, PT ;  /* 0x000000e20400720c */ /* 0x000fc40003f66270 */
[----:B------:R-:W-:Y:S02]  /*4d80*/  FSEL R5, R64, -INF , !P4 ;  /* 0xff80000040057808 */ /* 0x000fe40006000000 */
[----:B------:R-:W-:Y:S02]  /*4d90*/  FSEL R122, R13, -INF , !P1 ;  /* 0xff8000000d7a7808 */ /* 0x000fe40004800000 */
[----:B------:R-:W-:Y:S02]  /*4da0*/  FSEL R124, R10, -INF , !P0 ;  /* 0xff8000000a7c7808 */ /* 0x000fe40004000000 */
[C---:B------:R-:W-:Y:S02]  /*4db0*/  ISETP.GE.AND P1, PT, R4.reuse, R225, PT ;  /* 0x000000e10400720c */ /* 0x040fe40003f26270 */
[C---:B------:R-:W-:Y:S02]  /*4dc0*/  ISETP.GE.AND P4, PT, R4.reuse, R209, PT ;  /* 0x000000d10400720c */ /* 0x040fe40003f86270 */
[----:B------:R-:W-:-:S02]  /*4dd0*/  ISETP.GE.AND P0, PT, R4, R208, PT ;  /* 0x000000d00400720c */ /* 0x000fc40003f06270 */
[----:B------:R-:W-:Y:S02]  /*4de0*/  FSEL R139, R16, -INF , !P2 ;  /* 0xff800000108b7808 */ /* 0x000fe40005000000 */
[----:B------:R-:W-:Y:S02]  /*4df0*/  FSEL R4, R66, -INF , !P5 ;  /* 0xff80000042047808 */ /* 0x000fe40006800000 */
[----:B------:R-:W-:Y:S02]  /*4e00*/  ISETP.GE.AND P2, PT, R3, R225, PT ;  /* 0x000000e10300720c */ /* 0x000fe40003f46270 */
[----:B------:R-:W-:Y:S02]  /*4e10*/  FSEL R115, R17, -INF , !P3 ;  /* 0xff80000011737808 */ /* 0x000fe40005800000 */
[----:B------:R-:W-:Y:S02]  /*4e20*/  ISETP.GT.AND P3, PT, R35, R3, PT ;  /* 0x000000032300720c */ /* 0x000fe40003f64270 */
[----:B------:R-:W-:-:S02]  /*4e30*/  ISETP.GE.AND P5, PT, R2, R226, PT ;  /* 0x000000e20200720c */ /* 0x000fc40003fa6270 */
[----:B------:R-:W-:Y:S02]  /*4e40*/  FSEL R120, R12, -INF , !P1 ;  /* 0xff8000000c787808 */ /* 0x000fe40004800000 */
[----:B------:R-:W-:Y:S02]  /*4e50*/  FSEL R123, R9, -INF , !P4 ;  /* 0xff800000097b7808 */ /* 0x000fe40006000000 */
[----:B------:R-:W-:Y:S02]  /*4e60*/  FSEL R141, R6, -INF , !P0 ;  /* 0xff800000068d7808 */ /* 0x000fe40004000000 */
[----:B------:R-:W-:Y:S02]  /*4e70*/  FSEL R38, R4, -INF , !P2 ;  /* 0xff80000004267808 */ /* 0x000fe40005000000 */
[----:B------:R-:W-:Y:S02]  /*4e80*/  ISETP.GE.AND P1, PT, R3, R209, PT ;  /* 0x000000d10300720c */ /* 0x000fe40003f26270 */
[----:B------:R-:W-:-:S02]  /*4e90*/  ISETP.GT.AND P4, PT, R36, R3, PT ;  /* 0x000000032400720c */ /* 0x000fc40003f84270 */
[C---:B------:R-:W-:Y:S02]  /*4ea0*/  ISETP.GE.AND P0, PT, R3.reuse, R226, PT ;  /* 0x000000e20300720c */ /* 0x040fe40003f06270 */
[----:B------:R-:W-:Y:S02]  /*4eb0*/  ISETP.GE.AND P2, PT, R3, R208, PT ;  /* 0x000000d00300720c */ /* 0x000fe40003f46270 */
[----:B------:R-:W-:Y:S02]  /*4ec0*/  FSEL R3, R96, -INF , !P3 ;  /* 0xff80000060037808 */ /* 0x000fe40005800000 */
[----:B------:R-:W-:Y:S02]  /*4ed0*/  FSEL R147, R14, -INF , !P5 ;  /* 0xff8000000e937808 */ /* 0x000fe40006800000 */
[C---:B------:R-:W-:Y:S02]  /*4ee0*/  ISETP.GE.AND P5, PT, R2.reuse, R225, PT ;  /* 0x000000e10200720c */ /* 0x040fe40003fa6270 */
[----:B------:R-:W-:-:S02]  /*4ef0*/  ISETP.GE.AND P3, PT, R2, R209, PT ;  /* 0x000000d10200720c */ /* 0x000fc40003f66270 */
[----:B------:R-:W-:Y:S01]  /*4f00*/  FSEL R57, R3, -INF , !P1 ;  /* 0xff80000003397808 */ /* 0x000fe20004800000 */
[----:B------:R-:W-:Y:S01]  /*4f10*/  VIADD R3, R156, 0x4 ;  /* 0x000000049c037836 */ /* 0x000fe20000000000 */
[----:B------:R-:W-:Y:S02]  /*4f20*/  FSEL R28, R98, -INF , !P4 ;  /* 0xff800000621c7808 */ /* 0x000fe40006000000 */
[----:B------:R-:W-:Y:S01]  /*4f30*/  FSEL R116, R11, -INF , !P5 ;  /* 0xff8000000b747808 */ /* 0x000fe20006800000 */
[----:B------:R-:W-:Y:S01]  /*4f40*/  IMAD.WIDE.U32 R164, R3, -0x326172a9, RZ ;  /* 0xcd9e8d5703a47825 */ /* 0x000fe200078e00ff */
[----:B------:R-:W-:Y:S02]  /*4f50*/  FSEL R119, R7, -INF , !P3 ;  /* 0xff80000007777808 */ /* 0x000fe40005800000 */
[----:B------:R-:W-:Y:S02]  /*4f60*/  FSEL R37, R5, -INF , !P0 ;  /* 0xff80000005257808 */ /* 0x000fe40004000000 */
[C---:B------:R-:W-:Y:S01]  /*4f70*/  ISETP.GE.AND P5, PT, R0.reuse, R226, PT ;  /* 0x000000e20000720c */ /* 0x040fe20003fa6270 */
[----:B------:R-:W-:Y:S01]  /*4f80*/  STL.64 [R1+0xf8], R164 ;  /* 0x0000f8a401007387 */ /* 0x000fe20000100a00 */
[----:B------:R-:W-:-:S02]  /*4f90*/  ISETP.GE.AND P4, PT, R0, R225, PT ;  /* 0x000000e10000720c */ /* 0x000fc40003f86270 */
[C---:B------:R-:W-:Y:S01]  /*4fa0*/  ISETP.GE.AND P3, PT, R0.reuse, R209, PT ;  /* 0x000000d10000720c */ /* 0x040fe20003f66270 */
[----:B------:R-:W-:Y:S01]  /*4fb0*/  STL.64 [R1+0x168], R162 ;  /* 0x000168a201007387 */ /* 0x000fe20000100a00 */
[-C--:B------:R-:W-:Y:S01]  /*4fc0*/  ISETP.GE.AND P0, PT, R0, R208.reuse, PT ;  /* 0x000000d00000720c */ /* 0x080fe20003f06270 */
[----:B------:R-:W-:Y:S01]  /*4fd0*/  IMAD.U32 R0, RZ, RZ, UR6 ;  /* 0x00000006ff007e24 */ /* 0x000fe2000f8e00ff */
[----:B------:R-:W-:Y:S01]  /*4fe0*/  ISETP.GE.AND P1, PT, R2, R208, PT ;  /* 0x000000d00200720c */ /* 0x000fe20003f26270 */
[----:B------:R-:W-:Y:S01]  /*4ff0*/  IMAD.U32 R2, RZ, RZ, UR12 ;  /* 0x0000000cff027e24 */ /* 0x000fe2000f8e00ff */
[----:B------:R-:W-:Y:S01]  /*5000*/  USHF.L.U32 UR6, UR27, 0x1, URZ ;  /* 0x000000011b067899 */ /* 0x000fe200080006ff */
[C---:B------:R-:W-:Y:S02]  /*5010*/  LOP3.LUT R4, R158.reuse, UR34, R167, 0x96, !PT ;  /* 0x000000229e047c12 */ /* 0x040fe4000f8e96a7 */
[----:B------:R-:W-:Y:S01]  /*5020*/  LOP3.LUT R3, R158, UR34, R165, 0x96, !PT ;  /* 0x000000229e037c12 */ /* 0x000fe2000f8e96a5 */
[----:B------:R-:W-:Y:S01]  /*5030*/  UIADD3 UR7, UPT, UPT, UR6, 0x1, URZ ;  /* 0x0000000106077890 */ /* 0x000fe2000fffe0ff */
[----:B------:R-:W-:Y:S01]  /*5040*/  LOP3.LUT R0, R2, 0xff0000, R0, 0xf8, !PT ;  /* 0x00ff000002007812 */ /* 0x000fe200078ef800 */
[----:B------:R-:W-:Y:S01]  /*5050*/  IMAD.U32 R2, RZ, RZ, UR6 ;  /* 0x00000006ff027e24 */ /* 0x000fe2000f8e00ff */
[----:B------:R-:W-:Y:S01]  /*5060*/  UIADD3 UR6, UPT, UPT, UR35, -0x4498517b, URZ ;  /* 0xbb67ae8523067890 */ /* 0x000fe2000fffe0ff */
[----:B------:R-:W-:Y:S01]  /*5070*/  IMAD.WIDE.U32 R154, R4, -0x2daee0ad, RZ ;  /* 0xd2511f53049a7825 */ /* 0x000fe200078e00ff */
[----:B------:R-:W-:-:S02]  /*5080*/  FSEL R97, R32, -INF , !P5 ;  /* 0xff80000020617808 */ /* 0x000fc40006800000 */
[----:B------:R-:W-:Y:S01]  /*5090*/  LOP3.LUT R2, R2, UR35, R163, 0x96, !PT ;  /* 0x0000002302027c12 */ /* 0x000fe2000f8e96a3 */
[----:B------:R-:W-:Y:S01]  /*50a0*/  IMAD.WIDE.U32 R148, R3, -0x2daee0ad, RZ ;  /* 0xd2511f5303947825 */ /* 0x000fe200078e00ff */
[C---:B------:R-:W-:Y:S01]  /*50b0*/  LOP3.LUT R7, R162.reuse, UR6, R155, 0x96, !PT ;  /* 0x00000006a2077c12 */ /* 0x040fe2000f8e969b */
[----:B------:R-:W-:Y:S01]  /*50c0*/  STL.64 [R1+0x170], R154 ;  /* 0x0001709a01007387 */ /* 0x000fe20000100a00 */
[----:B------:R-:W-:Y:S01]  /*50d0*/  FSEL R99, R33, -INF , !P4 ;  /* 0xff80000021637808 */ /* 0x000fe20006000000 */
[----:B------:R-:W-:Y:S01]  /*50e0*/  IMAD.U32 R3, RZ, RZ, UR7 ;  /* 0x00000007ff037e24 */ /* 0x000fe2000f8e00ff */
[----:B------:R-:W-:Y:S01]  /*50f0*/  LOP3.LUT R6, R162, UR6, R149, 0x96, !PT ;  /* 0x00000006a2067c12 */ /* 0x000fe2000f8e9695 */
[----:B------:R-:W-:Y:S01]  /*5100*/  IMAD.WIDE.U32 R4, R2, -0x326172a9, RZ ;  /* 0xcd9e8d5702047825 */ /* 0x000fe200078e00ff */
[----:B------:R-:W-:Y:S01]  /*5110*/  FSEL R92, R39, -INF , !P3 ;  /* 0xff800000275c7808 */ /* 0x000fe20005800000 */
[----:B------:R2:W-:Y:S01]  /*5120*/  STL.64 [R1+0x160], R148 ;  /* 0x0001609401007387 */ /* 0x0005e20000100a00 */
[----:B------:R-:W-:Y:S01]  /*5130*/  LOP3.LUT R2, R3, UR35, R163, 0x96, !PT ;  /* 0x0000002303027c12 */ /* 0x000fe2000f8e96a3 */
[----:B------:R-:W-:Y:S01]  /*5140*/  IMAD.WIDE.U32 R64, R7, -0x326172a9, RZ ;  /* 0xcd9e8d5707407825 */ /* 0x000fe200078e00ff */
[--C-:B------:R-:W-:Y:S01]  /*5150*/  LOP3.LUT R12, R164, UR33, R5.reuse, 0x96, !PT ;  /* 0x00000021a40c7c12 */ /* 0x100fe2000f8e9605 */
[----:B------:R-:W4:Y:S01]  /*5160*/  LDCU.64 UR6, c[0x0][0x418] ;  /* 0x00008300ff0677ac */ /* 0x000f220008000a00 */
[----:B------:R-:W-:Y:S01]  /*5170*/  FSEL R112, R29, -INF , !P1 ;  /* 0xff8000001d707808 */ /* 0x000fe20004800000 */
[----:B------:R-:W-:Y:S01]  /*5180*/  IMAD.WIDE.U32 R48, R6, -0x326172a9, RZ ;  /* 0xcd9e8d5706307825 */ /* 0x000fe200078e00ff */
[----:B------:R-:W-:Y:S01]  /*5190*/  LOP3.LUT R6, R166, UR33, R5, 0x96, !PT ;  /* 0x00000021a6067c12 */ /* 0x000fe2000f8e9605 */
[----:B------:R-:W-:Y:S01]  /*51a0*/  STL.64 [R1+0x130], R64 ;  /* 0x0001304001007387 */ /* 0x000fe20000100a00 */
[----:B------:R-:W-:Y:S01]  /*51b0*/  LOP3.LUT R5, R4, UR32, R65, 0x96, !PT ;  /* 0x0000002004057c12 */ /* 0x000fe2000f8e9641 */
[----:B------:R-:W-:Y:S01]  /*51c0*/  IMAD.WIDE.U32 R2, R2, -0x326172a9, RZ ;  /* 0xcd9e8d5702027825 */ /* 0x000fe200078e00ff */
[----:B------:R-:W-:Y:S01]  /*51d0*/  LOP3.LUT R11, R4, UR32, R49, 0x96, !PT ;  /* 0x00000020040b7c12 */ /* 0x000fe2000f8e9631 */
[----:B------:R-:W-:Y:S01]  /*51e0*/  STL.64 [R1+0x138], R48 ;  /* 0x0001383001007387 */ /* 0x000fe20000100a00 */
[----:B------:R-:W-:Y:S01]  /*51f0*/  FSEL R96, R42, -INF , !P0 ;  /* 0xff8000002a607808 */ /* 0x000fe20004000000 */
[----:B------:R-:W-:Y:S01]  /*5200*/  IMAD.WIDE.U32 R6, R6, -0x2daee0ad, RZ ;  /* 0xd2511f5306067825 */ /* 0x000fe200078e00ff */
[----:B------:R-:W-:-:S02]  /*5210*/  LOP3.LUT R10, R2, UR32, R65, 0x96, !PT ;  /* 0x00000020020a7c12 */ /* 0x000fc4000f8e9641 */
[----:B------:R-:W-:Y:S01]  /*5220*/  LOP3.LUT R8, R166, UR33, R3, 0x96, !PT ;  /* 0x00000021a6087c12 */ /* 0x000fe2000f8e9603 */
[----:B------:R-:W-:Y:S01]  /*5230*/  IMAD.WIDE.U32 R4, R5, -0x2daee0ad, RZ ;  /* 0xd2511f5305047825 */ /* 0x000fe200078e00ff */
[----:B------:R-:W-:Y:S02]  /*5240*/  LOP3.LUT R14, R154, UR31, R7, 0x96, !PT ;  /* 0x0000001f9a0e7c12 */ /* 0x000fe4000f8e9607 */
[----:B------:R-:W-:Y:S01]  /*5250*/  LOP3.LUT R13, R2, UR32, R49, 0x96, !PT ;  /* 0x00000020020d7c12 */ /* 0x000fe2000f8e9631 */
[----:B------:R-:W-:Y:S01]  /*5260*/  IMAD.WIDE.U32 R22, R10, -0x2daee0ad, RZ ;  /* 0xd2511f530a167825 */ /* 0x000fe200078e00ff */
[----:B------:R-:W-:Y:S02]  /*5270*/  LOP3.LUT R10, R6, UR25, R5, 0x96, !PT ;  /* 0x00000019060a7c12 */ /* 0x000fe4000f8e9605 */
[----:B------:R-:W-:Y:S01]  /*5280*/  LOP3.LUT R15, R164, UR33, R3, 0x96, !PT ;  /* 0x00000021a40f7c12 */ /* 0x000fe2000f8e9603 */
[----:B------:R-:W-:-:S04]  /*5290*/  IMAD.WIDE.U32 R6, R12, -0x2daee0ad, RZ ;  /* 0xd2511f530c067825 */ /* 0x000fc800078e00ff */
[----:B------:R-:W-:Y:S01]  /*52a0*/  IMAD.WIDE.U32 R8, R8, -0x2daee0ad, RZ ;  /* 0xd2511f5308087825 */ /* 0x000fe200078e00ff */
[----:B------:R-:W-:-:S03]  /*52b0*/  LOP3.LUT R5, R148, UR31, R7, 0x96, !PT ;  /* 0x0000001f94057c12 */ /* 0x000fc6000f8e9607 */
[----:B------:R-:W-:Y:S01]  /*52c0*/  IMAD.WIDE.U32 R2, R11, -0x2daee0ad, RZ ;  /* 0xd2511f530b027825 */ /* 0x000fe200078e00ff */
[----:B------:R-:W-:Y:S02]  /*52d0*/  LOP3.LUT R11, R154, UR31, R9, 0x96, !PT ;  /* 0x0000001f9a0b7c12 */ /* 0x000fe4000f8e9609 */
[----:B------:R-:W-:Y:S01]  /*52e0*/  LOP3.LUT R9, R8, UR25, R23, 0x96, !PT ;  /* 0x0000001908097c12 */ /* 0x000fe2000f8e9617 */
[----:B------:R-:W-:Y:S01]  /*52f0*/  IMAD.WIDE.U32 R20, R13, -0x2daee0ad, RZ ;  /* 0xd2511f530d147825 */ /* 0x000fe200078e00ff */
[----:B------:R-:W-:-:S03]  /*5300*/  LOP3.LUT R8, R6, UR25, R3, 0x96, !PT ;  /* 0x0000001906087c12 */ /* 0x000fc6000f8e9603 */
[----:B------:R-:W-:-:S04]  /*5310*/  IMAD.WIDE.U32 R12, R5, -0x326172a9, RZ ;  /* 0xcd9e8d57050c7825 */ /* 0x000fc800078e00ff */
[----:B------:R-:W-:Y:S01]  /*5320*/  IMAD.WIDE.U32 R6, R15, -0x2daee0ad, RZ ;  /* 0xd2511f530f067825 */ /* 0x000fe200078e00ff */
[----:B------:R-:W-:-:S03]  /*5330*/  LOP3.LUT R3, R48, UR30, R13, 0x96, !PT ;  /* 0x0000001e30037c12 */ /* 0x000fc6000f8e960d */
[----:B------:R-:W-:Y:S01]  /*5340*/  IMAD.WIDE.U32 R14, R14, -0x326172a9, RZ ;  /* 0xcd9e8d570e0e7825 */ /* 0x000fe200078e00ff */
[----:B------:R-:W-:-:S03]  /*5350*/  LOP3.LUT R19, R6, UR25, R21, 0x96, !PT ;  /* 0x0000001906137c12 */ /* 0x000fc6000f8e9615 */
[----:B------:R-:W-:Y:S01]  /*5360*/  IMAD.WIDE.U32 R26, R10, -0x326172a9, RZ ;  /* 0xcd9e8d570a1a7825 */ /* 0x000fe200078e00ff */
[----:B------:R-:W-:Y:S02]  /*5370*/  LOP3.LUT R10, R148, UR31, R7, 0x96, !PT ;  /* 0x0000001f940a7c12 */ /* 0x000fe4000f8e9607 */
[----:B------:R-:W-:Y:S01]  /*5380*/  LOP3.LUT R5, R64, UR30, R15, 0x96, !PT ;  /* 0x0000001e40057c12 */ /* 0x000fe2000f8e960f */
[----:B------:R-:W-:Y:S01]  /*5390*/  IMAD.WIDE.U32 R6, R11, -0x326172a9, RZ ;  /* 0xcd9e8d570b067825 */ /* 0x000fe200078e00ff */
[----:B------:R-:W-:-:S03]  /*53a0*/  LOP3.LUT R23, R14, UR23, R27, 0x96, !PT ;  /* 0x000000170e177c12 */ /* 0x000fc6000f8e961b */
[----:B------:R-:W-:Y:S01]  /*53b0*/  IMAD.WIDE.U32 R30, R9, -0x326172a9, RZ ;  /* 0xcd9e8d57091e7825 */ /* 0x000fe200078e00ff */
[----:B------:R-:W-:-:S03]  /*53c0*/  LOP3.LUT R18, R64, UR30, R7, 0x96, !PT ;  /* 0x0000001e40127c12 */ /* 0x000fc6000f8e9607 */
[----:B------:R-:W-:Y:S01]  /*53d0*/  IMAD.WIDE.U32 R16, R3, -0x2daee0ad, RZ ;  /* 0xd2511f5303107825 */ /* 0x000fe200078e00ff */
[----:B------:R-:W-:-:S03]  /*53e0*/  FMNMX3.FTZ R3, R37, R53, R58, !PT ;  /* 0x0000003525037276 */ /* 0x000fc6000781003a */
[----:B------:R-:W-:Y:S01]  /*53f0*/  IMAD.WIDE.U32 R40, R5, -0x2daee0ad, RZ ;  /* 0xd2511f5305287825 */ /* 0x000fe200078e00ff */
[----:B------:R-:W-:Y:S02]  /*5400*/  LOP3.LUT R5, R6, UR23, R31, 0x96, !PT ;  /* 0x0000001706057c12 */ /* 0x000fe4000f8e961f */
[----:B------:R-:W-:Y:S01]  /*5410*/  LOP3.LUT R31, R2, UR21, R17, 0x96, !PT ;  /* 0x00000015021f7c12 */ /* 0x000fe2000f8e9611 */
[----:B------:R-:W-:Y:S01]  /*5420*/  IMAD.WIDE.U32 R24, R8, -0x326172a9, RZ ;  /* 0xcd9e8d5708187825 */ /* 0x000fe200078e00ff */
[----:B------:R-:W-:Y:S02]  /*5430*/  FMNMX3.FTZ R2, R3, R45, R87, !PT ;  /* 0x0000002d03027276 */ /* 0x000fe40007810057 */
[----:B------:R-:W-:Y:S01]  /*5440*/  FMNMX3.FTZ R3, R38, R52, R59, !PT ;  /* 0x0000003426037276 */ /* 0x000fe2000781003b */
[----:B------:R-:W-:Y:S01]  /*5450*/  IMAD.WIDE.U32 R10, R10, -0x326172a9, RZ ;  /* 0xcd9e8d570a0a7825 */ /* 0x000fe200078e00ff */
[----:B------:R-:W-:Y:S02]  /*5460*/  FMNMX3.FTZ R2, R2, R82, R107, !PT ;  /* 0x0000005202027276 */ /* 0x000fe4000781006b */
[----:B------:R-:W-:Y:S01]  /*5470*/  FMNMX3.FTZ R3, R3, R46, R89, !PT ;  /* 0x0000002e03037276 */ /* 0x000fe20007810059 */
[----:B------:R-:W-:Y:S01]  /*5480*/  IMAD.WIDE.U32 R14, R19, -0x326172a9, RZ ;  /* 0xcd9e8d57130e7825 */ /* 0x000fe200078e00ff */
[----:B------:R-:W-:-:S02]  /*5490*/  LOP3.LUT R27, R4, UR21, R41, 0x96, !PT ;  /* 0x00000015041b7c12 */ /* 0x000fc4000f8e9629 */
[----:B------:R-:W-:Y:S01]  /*54a0*/  FMNMX3.FTZ R4, R2, R83, R127, !PT ;  /* 0x0000005302047276 */ /* 0x000fe2000781007f */
[----:B------:R-:W-:Y:S01]  /*54b0*/  IMAD.WIDE.U32 R18, R18, -0x2daee0ad, RZ ;  /* 0xd2511f5312127825 */ /* 0x000fe200078e00ff */
[----:B------:R-:W-:Y:S02]  /*54c0*/  FMNMX3.FTZ R7, R3, R85, R109, !PT ;  /* 0x0000005503077276 */ /* 0x000fe4000781006d */
[----:B------:R-:W-:Y:S01]  /*54d0*/  FMNMX3.FTZ R4, R4, R79, R126, !PT ;  /* 0x0000004f04047276 */ /* 0x000fe2000781007e */
[----:B--2---:R-:W-:Y:S01]  /*54e0*/  IMAD.WIDE.U32 R148, R5, -0x2daee0ad, RZ ;  /* 0xd2511f5305947825 */ /* 0x004fe200078e00ff */
[----:B------:R-:W-:Y:S02]  /*54f0*/  FMNMX3.FTZ R7, R7, R106, R138, !PT ;  /* 0x0000006a07077276 */ /* 0x000fe4000781008a */
[----:B------:R-:W-:Y:S01]  /*5500*/  FMNMX3.FTZ R4, R4, R121, R118, !PT ;  /* 0x0000007904047276 */ /* 0x000fe20007810076 */
[----:B------:R-:W-:Y:S01]  /*5510*/  IMAD.WIDE.U32 R32, R23, -0x2daee0ad, RZ ;  /* 0xd2511f5317207825 */ /* 0x000fe200078e00ff */
[----:B------:R-:W-:-:S02]  /*5520*/  FMNMX3.FTZ R7, R7, R134, R132, !PT ;  /* 0x0000008607077276 */ /* 0x000fc40007810084 */
[----:B------:R-:W-:Y:S02]  /*5530*/  FMNMX3.FTZ R4, R4, R115, R147, !PT ;  /* 0x0000007304047276 */ /* 0x000fe40007810093 */
[----:B------:R-:W-:Y:S02]  /*5540*/  FMNMX3.FTZ R7, R7, R125, R122, !PT ;  /* 0x0000007d07077276 */ /* 0x000fe4000781007a */
[----:B------:R-:W-:Y:S02]  /*5550*/  FMNMX3.FTZ R6, R57, R55, R88, !PT ;  /* 0x0000003739067276 */ /* 0x000fe40007810058 */
[----:B------:R-:W-:Y:S02]  /*5560*/  LOP3.LUT R21, R12, UR23, R25, 0x96, !PT ;  /* 0x000000170c157c12 */ /* 0x000fe4000f8e9619 */
[----:B------:R-:W-:Y:S02]  /*5570*/  FSEL R25, R28, -INF , !P2 ;  /* 0xff8000001c197808 */ /* 0x000fe40005000000 */
[----:B------:R-:W-:Y:S01]  /*5580*/  FMNMX.FTZ R4, R97, R4, !PT ;  /* 0x0000000461047209 */ /* 0x000fe20007810000 */
[----:B------:R-:W-:Y:S01]  /*5590*/  IMAD.WIDE.U32 R28, R21, -0x2daee0ad, RZ ;  /* 0xd2511f53151c7825 */ /* 0x000fe200078e00ff */
[----:B------:R-:W-:-:S02]  /*55a0*/  FMNMX3.FTZ R7, R7, R120, R116, !PT ;  /* 0x0000007807077276 */ /* 0x000fc40007810074 */
[----:B------:R-:W-:Y:S01]  /*55b0*/  FMNMX3.FTZ R6, R6, R84, R104, !PT ;  /* 0x0000005406067276 */ /* 0x000fe20007810068 */
[----:B------:R-:W2:Y:S01]  /*55c0*/  SHFL.BFLY PT, R103, R4, 0x2, 0x1f ;  /* 0x0c401f0004677f89 */ /* 0x000ea200000e0000 */
[----:B------:R-:W-:Y:S02]  /*55d0*/  FMNMX3.FTZ R2, R25, R56, R86, !PT ;  /* 0x0000003819027276 */ /* 0x000fe40007810056 */
[----:B------:R-:W-:Y:S02]  /*55e0*/  FMNMX.FTZ R7, R99, R7, !PT ;  /* 0x0000000763077209 */ /* 0x000fe40007810000 */
[----:B------:R-:W-:Y:S02]  /*55f0*/  FMNMX3.FTZ R6, R6, R90, R114, !PT ;  /* 0x0000005a06067276 */ /* 0x000fe40007810072 */
[----:B------:R-:W-:Y:S01]  /*5600*/  FMNMX3.FTZ R2, R2, R67, R108, !PT ;  /* 0x0000004302027276 */ /* 0x000fe2000781006c */
[----:B------:R-:W5:Y:S01]  /*5610*/  SHFL.BFLY PT, R101, R7, 0x2, 0x1f ;  /* 0x0c401f0007657f89 */ /* 0x000f6200000e0000 */
        /* <DEDUP_REMOVED lines=8> */
[----:B------:R-:W-:Y:S02]  /*56a0*/  FMNMX.FTZ R6, R92, R6, !PT ;  /* 0x000000065c067209 */ /* 0x000fe40007810000 */
[----:B------:R-:W-:Y:S02]  /*56b0*/  FMNMX3.FTZ R8, R2, R141, R112, !PT ;  /* 0x0000008d02087276 */ /* 0x000fe40007810070 */
[----:B--2---:R-:W-:Y:S01]  /*56c0*/  FMNMX.FTZ R103, R4, R103, !PT ;  /* 0x0000006704677209 */ /* 0x004fe20007810000 */
[----:B------:R-:W2:Y:S01]  /*56d0*/  SHFL.BFLY PT, R13, R6, 0x2, 0x1f ;  /* 0x0c401f00060d7f89 */ /* 0x000ea200000e0000 */
[----:B------:R-:W-:Y:S01]  /*56e0*/  FMNMX.FTZ R8, R96, R8, !PT ;  /* 0x0000000860087209 */ /* 0x000fe20007810000 */
[----:B------:R-:W-:Y:S01]  /*56f0*/  IMAD.WIDE.U32 R4, R27, -0x326172a9, RZ ;  /* 0xcd9e8d571b047825 */ /* 0x000fe200078e00ff */
[----:B------:R-:W-:-:S02]  /*5700*/  LOP3.LUT R9, R10, UR23, R15, 0x96, !PT ;  /* 0x000000170a097c12 */ /* 0x000fc4000f8e960f */
[----:B------:R-:W-:Y:S01]  /*5710*/  LOP3.LUT R15, R22, UR21, R19, 0x96, !PT ;  /* 0x00000015160f7c12 */ /* 0x000fe2000f8e9613 */
[----:B------:R-:W3:Y:S01]  /*5720*/  SHFL.BFLY PT, R100, R8, 0x2, 0x1f ;  /* 0x0c401f0008647f89 */ /* 0x000ee200000e0000 */
[----:B-----5:R-:W-:Y:S01]  /*5730*/  FMNMX.FTZ R101, R7, R101, !PT ;  /* 0x0000006507657209 */ /* 0x020fe20007810000 */
[----:B------:R-:W-:Y:S01]  /*5740*/  IMAD.WIDE.U32 R166, R9, -0x2daee0ad, RZ ;  /* 0xd2511f5309a67825 */ /* 0x000fe200078e00ff */
[----:B------:R-:W-:Y:S01]  /*5750*/  LOP3.LUT R22, R26, UR17, R5, 0x96, !PT ;  /* 0x000000111a167c12 */ /* 0x000fe2000f8e9605 */
[----:B------:R-:W5:Y:S01]  /*5760*/  SHFL.BFLY PT, R19, R103, 0x1, 0x1f ;  /* 0x0c201f0067137f89 */ /* 0x000f6200000e0000 */
[----:B------:R-:W-:Y:S01]  /*5770*/  LOP3.LUT R2, R48, UR30, R11, 0x96, !PT ;  /* 0x0000001e30027c12 */ /* 0x000fe2000f8e960b */
[----:B------:R-:W-:Y:S01]  /*5780*/  IMAD.WIDE.U32 R10, R31, -0x326172a9, RZ ;  /* 0xcd9e8d571f0a7825 */ /* 0x000fe200078e00ff */
[----:B------:R-:W-:Y:S01]  /*5790*/  LOP3.LUT R12, R40, UR16, R33, 0x96, !PT ;  /* 0x00000010280c7c12 */ /* 0x000fe2000f8e9621 */
[----:B------:R-:W1:Y:S01]  /*57a0*/  SHFL.BFLY PT, R5, R101, 0x1, 0x1f ;  /* 0x0c201f0065057f89 */ /* 0x000e6200000e0000 */
[----:B------:R-:W-:Y:S01]  /*57b0*/  LOP3.LUT R17, R18, UR16, R149, 0x96, !PT ;  /* 0x0000001012117c12 */ /* 0x000fe2000f8e9695 */
[----:B------:R-:W-:Y:S01]  /*57c0*/  IMAD.WIDE.U32 R2, R2, -0x2daee0ad, RZ ;  /* 0xd2511f5302027825 */ /* 0x000fe200078e00ff */
[----:B------:R-:W-:-:S04]  /*57d0*/  LOP3.LUT R16, R16, UR16, R29, 0x96, !PT ;  /* 0x0000001010107c12 */ /* 0x000fc8000f8e961d */
[----:B------:R-:W-:Y:S02]  /*57e0*/  LOP3.LUT R18, R20, UR21, R3, 0x96, !PT ;  /* 0x0000001514127c12 */ /* 0x000fe4000f8e9603 */
[----:B------:R-:W-:Y:S01]  /*57f0*/  LOP3.LUT R21, R2, UR16, R167, 0x96, !PT ;  /* 0x0000001002157c12 */ /* 0x000fe2000f8e96a7 */
[----:B------:R-:W-:Y:S01]  /*5800*/  IMAD.WIDE.U32 R2, R15, -0x326172a9, RZ ;  /* 0xcd9e8d570f027825 */ /* 0x000fe200078e00ff */
[----:B--2---:R-:W-:Y:S02]  /*5810*/  FMNMX.FTZ R102, R6, R13, !PT ;  /* 0x0000000d06667209 */ /* 0x004fe40007810000 */
[----:B------:R-:W-:Y:S01]  /*5820*/  LOP3.LUT R20, R24, UR17, R11, 0x96, !PT ;  /* 0x0000001118147c12 */ /* 0x000fe2000f8e960b */
[----:B------:R-:W-:Y:S01]  /*5830*/  IMAD.WIDE.U32 R6, R12, -0x326172a9, RZ ;  /* 0xcd9e8d570c067825 */ /* 0x000fe200078e00ff */
[----:B------:R-:W-:Y:S02]  /*5840*/  LOP3.LUT R44, R30, UR17, R3, 0x96, !PT ;  /* 0x000000111e2c7c12 */ /* 0x000fe4000f8e9603 */
[----:B---3--:R-:W-:Y:S01]  /*5850*/  FMNMX.FTZ R100, R8, R100, !PT ;  /* 0x0000006408647209 */ /* 0x008fe20007810000 */
[----:B------:R-:W-:Y:S01]  /*5860*/  IMAD.WIDE.U32 R12, R18, -0x326172a9, RZ ;  /* 0xcd9e8d57120c7825 */ /* 0x000fe200078e00ff */
[----:B------:R-:W-:-:S02]  /*5870*/  LOP3.LUT R18, R4, UR15, R7, 0x96, !PT ;  /* 0x0000000f04127c12 */ /* 0x000fc4000f8e9607 */
[----:B-----5:R-:W-:Y:S01]  /*5880*/  FMNMX.FTZ R103, R103, R19, !PT ;  /* 0x0000001367677209 */ /* 0x020fe20007810000 */
[----:B------:R-:W-:Y:S01]  /*5890*/  IMAD.WIDE.U32 R8, R17, -0x326172a9, RZ ;  /* 0xcd9e8d5711087825 */ /* 0x000fe200078e00ff */
[----:B------:R-:W-:Y:S02]  /*58a0*/  LOP3.LUT R42, R14, UR17, R13, 0x96, !PT ;  /* 0x000000110e2a7c12 */ /* 0x000fe4000f8e960d */
[----:B-1----:R-:W-:Y:S01]  /*58b0*/  FMNMX.FTZ R101, R101, R5, !PT ;  /* 0x0000000565657209 */ /* 0x002fe20007810000 */
[----:B------:R-:W1:Y:S01]  /*58c0*/  SHFL.BFLY PT, R14, R102, 0x1, 0x1f ;  /* 0x0c201f00660e7f89 */ /* 0x000e6200000e0000 */
[C---:B------:R-:W-:Y:S01]  /*58d0*/  FMUL.FTZ R5, R103.reuse, UR36 ;  /* 0x0000002467057c20 */ /* 0x040fe20008410000 */
[----:B------:R-:W-:Y:S01]  /*58e0*/  FSETP.NEU.FTZ.AND P1, PT, R103, -INF , PT ;  /* 0xff8000006700780b */ /* 0x000fe20003f3d000 */
[----:B------:R-:W-:Y:S01]  /*58f0*/  IMAD.MOV.U32 R149, RZ, RZ, R6 ;  /* 0x000000ffff957224 */ /* 0x000fe200078e0006 */
[----:B------:R-:W-:Y:S01]  /*5900*/  LOP3.LUT R65, R2, UR15, R9, 0x96, !PT ;  /* 0x0000000f02417c12 */ /* 0x000fe2000f8e9609 */
[C---:B------:R-:W-:Y:S01]  /*5910*/  FMUL.FTZ R4, R101.reuse, UR36 ;  /* 0x0000002465047c20 */ /* 0x040fe20008410000 */
[C---:B------:R-:W-:Y:S01]  /*5920*/  PRMT R2, R6.reuse, 0x7770, RZ ;  /* 0x0000777006027816 */ /* 0x040fe200000000ff */
[----:B------:R-:W2:Y:S01]  /*5930*/  SHFL.BFLY PT, R13, R100, 0x1, 0x1f ;  /* 0x0c201f00640d7f89 */ /* 0x000ea200000e0000 */
[----:B------:R-:W-:Y:S01]  /*5940*/  FSETP.NEU.FTZ.AND P0, PT, R101, -INF , PT ;  /* 0xff8000006500780b */ /* 0x000fe20003f1d000 */
[----:B------:R-:W-:Y:S01]  /*5950*/  IMAD.MOV.U32 R248, RZ, RZ, R8 ;  /* 0x000000fffff87224 */ /* 0x000fe200078e0008 */
[----:B------:R-:W-:Y:S01]  /*5960*/  FSEL R5, R5, RZ, P1 ;  /* 0x000000ff05057208 */ /* 0x000fe20000800000 */
[----:B------:R-:W-:Y:S01]  /*5970*/  IMAD.WIDE.U32 R48, R21, -0x326172a9, RZ ;  /* 0xcd9e8d5715307825 */ /* 0x000fe200078e00ff */
[----:B------:R-:W-:-:S02]  /*5980*/  PRMT R24, R6, 0x7773, RZ ;  /* 0x0000777306187816 */ /* 0x000fc400000000ff */
[C---:B------:R-:W-:Y:S01]  /*5990*/  PRMT R23, R6.reuse, 0x7772, RZ ;  /* 0x0000777206177816 */ /* 0x040fe200000000ff */
[----:B------:R-:W-:Y:S01]  /*59a0*/  FFMA.FTZ R147, R147, UR36, -R5 ;  /* 0x0000002493937c23 */ /* 0x000fe20008010805 */
[----:B------:R-:W-:Y:S01]  /*59b0*/  PRMT R131, R6, 0x7771, RZ ;  /* 0x0000777106837816 */ /* 0x000fe200000000ff */
[----:B------:R-:W-:Y:S01]  /*59c0*/  IMAD.WIDE.U32 R6, R16, -0x326172a9, RZ ;  /* 0xcd9e8d5710067825 */ /* 0x000fe200078e00ff */
[----:B------:R-:W-:-:S03]  /*59d0*/  ISETP.LE.U32.AND P2, PT, R2, UR12, PT ;  /* 0x0000000c02007c0c */ /* 0x000fc6000bf43070 */
[----:B------:R-:W-:Y:S01]  /*59e0*/  FFMA.FTZ R2, R37, UR36, -R5 ;  /* 0x0000002425027c23 */ /* 0x000fe20008010805 */
[----:B------:R-:W-:Y:S02]  /*59f0*/  FSEL R4, R4, RZ, P0 ;  /* 0x000000ff04047208 */ /* 0x000fe40000000000 */
[----:B------:R-:W-:Y:S01]  /*5a00*/  LOP3.LUT R17, R10, UR15, R7, 0x96, !PT ;  /* 0x0000000f0a117c12 */ /* 0x000fe2000f8e9607 */
[----:B------:R3:W-:Y:S01]  /*5a10*/  MUFU.EX2 R73, R2 ;  /* 0x0000000200497308 */ /* 0x0007e20000000800 */
[----:B------:R-:W-:Y:S01]  /*5a20*/  FFMA.FTZ R7, R53, UR36, -R5 ;  /* 0x0000002435077c23 */ /* 0x000fe20008010805 */
[----:B------:R-:W-:Y:S01]  /*5a30*/  FFMA.FTZ R3, R38, UR36, -R4 ;  /* 0x0000002426037c23 */ /* 0x000fe20008010804 */
[----:B------:R-:W-:Y:S01]  /*5a40*/  IMAD.WIDE.U32 R10, R22, -0x2daee0ad, RZ ;  /* 0xd2511f53160a7825 */ /* 0x000fe200078e00ff */
[----:B-1----:R-:W-:Y:S01]  /*5a50*/  FMNMX.FTZ R102, R102, R14, !PT ;  /* 0x0000000e66667209 */ /* 0x002fe20007810000 */
[----:B------:R-:W-:Y:S01]  /*5a60*/  MUFU.EX2 R70, R7 ;  /* 0x0000000700467308 */ /* 0x000fe20000000800 */
[----:B------:R-:W-:Y:S01]  /*5a70*/  SHF.R.U32.HI R31, RZ, 0x18, R18 ;  /* 0x00000018ff1f7819 */ /* 0x000fe20000011612 */
[----:B------:R-:W-:Y:S01]  /*5a80*/  IMAD.MOV.U32 R76, RZ, RZ, R10 ;  /* 0x000000ffff4c7224 */ /* 0x000fe200078e000a */
[----:B------:R-:W-:Y:S01]  /*5a90*/  LOP3.LUT R15, R32, UR13, R11, 0x96, !PT ;  /* 0x0000000d200f7c12 */ /* 0x000fe2000f8e960b */
[----:B------:R1:W-:Y:S01]  /*5aa0*/  MUFU.EX2 R72, R3 ;  /* 0x0000000300487308 */ /* 0x0003e20000000800 */
[----:B------:R-:W-:-:S02]  /*5ab0*/  LOP3.LUT R32, R18, 0xff, RZ, 0xc0, !PT ;  /* 0x000000ff12207812 */ /* 0x000fc400078ec0ff */
[----:B------:R-:W-:Y:S01]  /*5ac0*/  FSETP.NEU.FTZ.AND P4, PT, R102, -INF , PT ;  /* 0xff8000006600780b */ /* 0x000fe20003f9d000 */
[----:B---3--:R-:W-:Y:S01]  /*5ad0*/  FFMA.FTZ R2, R52, UR36, -R4 ;  /* 0x0000002434027c23 */ /* 0x008fe20008010804 */
[----:B------:R-:W-:Y:S02]  /*5ae0*/  ISETP.LE.U32.AND P3, PT, R32, UR12, PT ;  /* 0x0000000c20007c0c */ /* 0x000fe4000bf63070 */
[----:B--2---:R-:W-:Y:S01]  /*5af0*/  FMNMX.FTZ R100, R100, R13, !PT ;  /* 0x0000000d64647209 */ /* 0x004fe20007810000 */
[----:B------:R2:W3:Y:S01]  /*5b00*/  MUFU.EX2 R71, R2 ;  /* 0x0000000200477308 */ /* 0x0004e20000000800 */
[C---:B------:R-:W-:Y:S02]  /*5b10*/  PRMT R19, R8.reuse, 0x7770, RZ ;  /* 0x0000777008137816 */ /* 0x040fe400000000ff */
[----:B------:R-:W-:Y:S02]  /*5b20*/  PRMT R249, R8, 0x7771, RZ ;  /* 0x0000777108f97816 */ /* 0x000fe400000000ff */
[----:B-1----:R-:W-:-:S02]  /*5b30*/  PRMT R3, R18, 0x7632, R3 ;  /* 0x0000763212037816 */ /* 0x002fc40000000003 */
[C---:B------:R-:W-:Y:S02]  /*5b40*/  PRMT R247, R8.reuse, 0x7773, RZ ;  /* 0x0000777308f77816 */ /* 0x040fe400000000ff */
[----:B------:R-:W-:Y:S02]  /*5b50*/  LOP3.LUT R3, R3, 0xff, RZ, 0xc0, !PT ;  /* 0x000000ff03037812 */ /* 0x000fe400078ec0ff */
[----:B------:R-:W-:Y:S01]  /*5b60*/  PRMT R246, R8, 0x7772, RZ ;  /* 0x0000777208f67816 */ /* 0x000fe200000000ff */
[----:B------:R-:W-:Y:S01]  /*5b70*/  IMAD.WIDE.U32 R8, R20, -0x2daee0ad, RZ ;  /* 0xd2511f5314087825 */ /* 0x000fe200078e00ff */
[----:B------:R-:W-:-:S03]  /*5b80*/  ISETP.LE.U32.AND P0, PT, R3, UR12, PT ;  /* 0x0000000c03007c0c */ /* 0x000fc6000bf03070 */
[----:B------:R-:W-:Y:S01]  /*5b90*/  FMUL.FTZ R3, R102, UR36 ;  /* 0x0000002466037c20 */ /* 0x000fe20008410000 */
[----:B--2---:R-:W-:Y:S02]  /*5ba0*/  LOP3.LUT R2, R18, 0xffff, RZ, 0xc0, !PT ;  /* 0x0000ffff12027812 */ /* 0x004fe400078ec0ff */
[----:B---3--:R-:W-:Y:S02]  /*5bb0*/  F2FP.BF16.F32.PACK_AB R7, R71, R72 ;  /* 0x000000484707723e */ /* 0x008fe400000010ff */
[----:B------:R-:W-:Y:S02]  /*5bc0*/  SHF.R.U32.HI R38, RZ, 0x8, R2 ;  /* 0x00000008ff267819 */ /* 0x000fe40000011602 */
[----:B------:R-:W-:Y:S02]  /*5bd0*/  FSEL R3, R3, RZ, P4 ;  /* 0x000000ff03037208 */ /* 0x000fe40002000000 */
[----:B------:R-:W-:Y:S02]  /*5be0*/  LOP3.LUT R2, R38, 0xffff, RZ, 0xc0, !PT ;  /* 0x0000ffff26027812 */ /* 0x000fe400078ec0ff */
[----:B------:R-:W-:-:S02]  /*5bf0*/  PRMT R61, R7, 0x7610, R61 ;  /* 0x00007610073d7816 */ /* 0x000fc4000000003d */
[----:B------:R-:W-:Y:S02]  /*5c00*/  ISETP.LE.U32.AND P1, PT, R2, UR12, PT ;  /* 0x0000000c02007c0c */ /* 0x000fe4000bf23070 */
[----:B------:R-:W-:Y:S01]  /*5c10*/  F2FP.BF16.F32.PACK_AB R2, R70, R73 ;  /* 0x000000494602723e */ /* 0x000fe200000010ff */
[----:B------:R-:W-:Y:S01]  /*5c20*/  @!P0 HFMA2.BF16_V2 R43, -RZ.H0_H0, RZ.H0_H0, -R61.H0_H0 ;  /* 0x200000ffff2b8231 */ /* 0x000fe2000034093d */
[----:B------:R-:W-:Y:S01]  /*5c30*/  PRMT R66, R7, 0x7632, R66 ;  /* 0x0000763207427816 */ /* 0x000fe20000000042 */
[----:B------:R-:W-:Y:S01]  /*5c40*/  FFMA.FTZ R7, R57, UR36, -R3 ;  /* 0x0000002439077c23 */ /* 0x000fe20008010803 */
[C---:B------:R-:W-:Y:S02]  /*5c50*/  PRMT R54, R2.reuse, 0x7610, R54 ;  /* 0x0000761002367816 */ /* 0x040fe40000000036 */
[----:B------:R-:W-:Y:S01]  /*5c60*/  PRMT R53, R2, 0x7632, R53 ;  /* 0x0000763202357816 */ /* 0x000fe20000000035 */
[----:B------:R-:W-:Y:S01]  /*5c70*/  FFMA.FTZ R2, R55, UR36, -R3 ;  /* 0x0000002437027c23 */ /* 0x000fe20008010803 */
[----:B------:R-:W-:Y:S01]  /*5c80*/  MUFU.EX2 R64, R7 ;  /* 0x0000000700407308 */ /* 0x000fe20000000800 */
[----:B------:R-:W-:Y:S01]  /*5c90*/  @!P3 HFMA2.BF16_V2 R47, -RZ.H0_H0, RZ.H0_H0, -R54.H0_H0 ;  /* 0x200000ffff2fb231 */ /* 0x000fe20000340936 */
[----:B------:R-:W-:Y:S01]  /*5ca0*/  ISETP.LE.U32.AND P4, PT, R31, UR12, PT ;  /* 0x0000000c1f007c0c */ /* 0x000fe2000bf83070 */
[----:B------:R-:W-:Y:S01]  /*5cb0*/  @!P1 HFMA2.BF16_V2 R50, -RZ.H0_H0, RZ.H0_H0, -R53.H0_H0 ;  /* 0x200000ffff329231 */ /* 0x000fe20000340935 */
[----:B------:R1:W2:Y:S01]  /*5cc0*/  MUFU.EX2 R63, R2 ;  /* 0x00000002003f7308 */ /* 0x0002a20000000800 */
[----:B------:R-:W-:-:S02]  /*5cd0*/  PRMT R164, R54, 0x5410, R53 ;  /* 0x0000541036a47816 */ /* 0x000fc40000000035 */
[----:B------:R-:W-:Y:S02]  /*5ce0*/  @!P3 PRMT R54, R47, 0x5410, RZ ;  /* 0x000054102f36b816 */ /* 0x000fe400000000ff */
[----:B------:R-:W-:Y:S02]  /*5cf0*/  FSETP.NEU.FTZ.AND P3, PT, R100, -INF , PT ;  /* 0xff8000006400780b */ /* 0x000fe40003f7d000 */
[----:B------:R-:W-:Y:S02]  /*5d00*/  LOP3.LUT R16, R28, UR13, R9, 0x96, !PT ;  /* 0x0000000d1c107c12 */ /* 0x000fe4000f8e9609 */
[C---:B------:R-:W-:Y:S02]  /*5d10*/  LOP3.LUT R40, R17.reuse, 0xff, RZ, 0xc0, !PT ;  /* 0x000000ff11287812 */ /* 0x040fe400078ec0ff */
[----:B------:R-:W-:Y:S01]  /*5d20*/  LOP3.LUT R9, R17, 0xffff, RZ, 0xc0, !PT ;  /* 0x0000ffff11097812 */ /* 0x000fe200078ec0ff */
[----:B------:R-:W-:Y:S01]  /*5d30*/  @!P4 HFMA2.BF16_V2 R51, -RZ.H0_H0, RZ.H0_H0, -R66.H0_H0 ;  /* 0x200000ffff33c231 */ /* 0x000fe20000340942 */
[----:B------:R-:W-:Y:S01]  /*5d40*/  PRMT R165, R61, 0x5410, R66 ;  /* 0x000054103da57816 */ /* 0x000fe20000000042 */
[----:B-1----:R-:W-:Y:S01]  /*5d50*/  FMUL.FTZ R2, R100, UR36 ;  /* 0x0000002464027c20 */ /* 0x002fe20008410000 */
[----:B------:R-:W-:Y:S01]  /*5d60*/  @!P0 PRMT R61, R43, 0x5410, RZ ;  /* 0x000054102b3d8816 */ /* 0x000fe200000000ff */
[----:B------:R-:W-:Y:S01]  /*5d70*/  IMAD.WIDE.U32 R42, R42, -0x2daee0ad, RZ ;  /* 0xd2511f532a2a7825 */ /* 0x000fe200078e00ff */
[----:B------:R-:W-:-:S02]  /*5d80*/  ISETP.LE.U32.AND P0, PT, R40, UR12, PT ;  /* 0x0000000c28007c0c */ /* 0x000fc4000bf03070 */
[----:B------:R-:W-:Y:S02]  /*5d90*/  FSEL R2, R2, RZ, P3 ;  /* 0x000000ff02027208 */ /* 0x000fe40001800000 */
[----:B--2---:R-:W-:Y:S02]  /*5da0*/  F2FP.BF16.F32.PACK_AB R7, R63, R64 ;  /* 0x000000403f07723e */ /* 0x004fe400000010ff */
[----:B------:R-:W-:Y:S01]  /*5db0*/  SHF.R.U32.HI R37, RZ, 0x8, R9 ;  /* 0x00000008ff257819 */ /* 0x000fe20000011609 */
[--C-:B------:R-:W-:Y:S01]  /*5dc0*/  FFMA.FTZ R11, R56, UR36, -R2.reuse ;  /* 0x00000024380b7c23 */ /* 0x100fe20008010802 */
[----:B------:R-:W-:Y:S01]  /*5dd0*/  LOP3.LUT R60, R12, UR15, R49, 0x96, !PT ;  /* 0x0000000f0c3c7c12 */ /* 0x000fe2000f8e9631 */
[----:B------:R-:W-:Y:S01]  /*5de0*/  FFMA.FTZ R12, R25, UR36, -R2 ;  /* 0x00000024190c7c23 */ /* 0x000fe20008010802 */
[C---:B------:R-:W-:Y:S01]  /*5df0*/  PRMT R68, R7.reuse, 0x7610, R68 ;  /* 0x0000761007447816 */ /* 0x040fe20000000044 */
[----:B------:R1:W-:Y:S01]  /*5e00*/  MUFU.EX2 R56, R11 ;  /* 0x0000000b00387308 */ /* 0x0003e20000000800 */
[----:B------:R-:W-:Y:S01]  /*5e10*/  PRMT R69, R7, 0x7632, R69 ;  /* 0x0000763207457816 */ /* 0x000fe20000000045 */
[--C-:B------:R-:W-:Y:S01]  /*5e20*/  FFMA.FTZ R139, R139, UR36, -R2.reuse ;  /* 0x000000248b8b7c23 */ /* 0x100fe20008010802 */
[----:B------:R-:W-:Y:S01]  /*5e30*/  LOP3.LUT R7, R37, 0xffff, RZ, 0xc0, !PT ;  /* 0x0000ffff25077812 */ /* 0x000fe200078ec0ff */
[----:B------:R-:W2:Y:S01]  /*5e40*/  MUFU.EX2 R57, R12 ;  /* 0x0000000c00397308 */ /* 0x000ea20000000800 */
[----:B------:R-:W-:Y:S01]  /*5e50*/  PRMT R9, R17, 0x7632, R9 ;  /* 0x0000763211097816 */ /* 0x000fe20000000009 */
[----:B------:R-:W-:Y:S01]  /*5e60*/  @!P0 HFMA2.BF16_V2 R62, -RZ.H0_H0, RZ.H0_H0, -R68.H0_H0 ;  /* 0x200000ffff3e8231 */ /* 0x000fe20000340944 */
[----:B------:R-:W-:Y:S01]  /*5e70*/  @!P4 PRMT R66, R51, 0x5410, RZ ;  /* 0x000054103342c816 */ /* 0x000fe200000000ff */
[----:B------:R-:W-:Y:S01]  /*5e80*/  FFMA.FTZ R141, R141, UR36, -R2 ;  /* 0x000000248d8d7c23 */ /* 0x000fe20008010802 */
[----:B------:R-:W-:Y:S01]  /*5e90*/  ISETP.LE.U32.AND P4, PT, R7, UR12, PT ;  /* 0x0000000c07007c0c */ /* 0x000fe2000bf83070 */
[----:B------:R-:W-:Y:S01]  /*5ea0*/  MUFU.EX2 R252, R139 ;  /* 0x0000008b00fc7308 */ /* 0x000fe20000000800 */
[----:B------:R-:W-:Y:S01]  /*5eb0*/  LOP3.LUT R7, R9, 0xff, RZ, 0xc0, !PT ;  /* 0x000000ff09077812 */ /* 0x000fe200078ec0ff */
[----:B------:R-:W-:Y:S01]  /*5ec0*/  FFMA.FTZ R9, R45, UR36, -R5 ;  /* 0x000000242d097c23 */ /* 0x000fe20008010805 */
[----:B------:R-:W-:Y:S01]  /*5ed0*/  PRMT R163, R68, 0x5410, R69 ;  /* 0x0000541044a37816 */ /* 0x000fe20000000045 */
[----:B-1----:R-:W-:Y:S01]  /*5ee0*/  FFMA.FTZ R11, R58, UR36, -R5 ;  /* 0x000000243a0b7c23 */ /* 0x002fe20008010805 */
[----:B------:R-:W-:Y:S01]  /*5ef0*/  @!P0 PRMT R68, R62, 0x5410, RZ ;  /* 0x000054103e448816 */ /* 0x000fe200000000ff */
[----:B------:R-:W-:Y:S01]  /*5f00*/  IMAD.MOV.U32 R62, RZ, RZ, R6 ;  /* 0x000000ffff3e7224 */ /* 0x000fe200078e0006 */
[----:B------:R-:W-:Y:S01]  /*5f10*/  ISETP.LE.U32.AND P0, PT, R7, UR12, PT ;  /* 0x0000000c07007c0c */ /* 0x000fe2000bf03070 */
[----:B------:R1:W-:Y:S01]  /*5f20*/  MUFU.EX2 R55, R11 ;  /* 0x0000000b00377308 */ /* 0x0003e20000000800 */
[----:B--2---:R-:W-:Y:S01]  /*5f30*/  F2FP.BF16.F32.PACK_AB R7, R56, R57 ;  /* 0x000000393807723e */ /* 0x004fe200000010ff */
[----:B------:R-:W-:Y:S01]  /*5f40*/  IMAD.WIDE.U32 R44, R44, -0x2daee0ad, RZ ;  /* 0xd2511f532c2c7825 */ /* 0x000fe200078e00ff */
[----:B------:R-:W-:-:S03]  /*5f50*/  @!P1 PRMT R53, R50, 0x5410, RZ ;  /* 0x0000541032359816 */ /* 0x000fc600000000ff */
[----:B------:R-:W-:Y:S01]  /*5f60*/  @!P4 HFMA2.BF16_V2 R78, -RZ.H0_H0, RZ.H0_H0, -R69.H0_H0 ;  /* 0x200000ffff4ec231 */ /* 0x000fe20000340945 */
[----:B------:R-:W-:Y:S02]  /*5f70*/  PRMT R75, R7, 0x7610, R75 ;  /* 0x00007610074b7816 */ /* 0x000fe4000000004b */
[----:B------:R-:W-:Y:S02]  /*5f80*/  ISETP.GT.U32.AND P1, PT, R24, UR12, PT ;  /* 0x0000000c18007c0c */ /* 0x000fe4000bf24070 */
[----:B------:R-:W-:Y:S02]  /*5f90*/  PRMT R167, R23, 0x5410, R24 ;  /* 0x0000541017a77816 */ /* 0x000fe40000000018 */
[C---:B------:R-:W-:Y:S01]  /*5fa0*/  PRMT R12, R10.reuse, 0x7770, RZ ;  /* 0x000077700a0c7816 */ /* 0x040fe200000000ff */
[----:B------:R-:W-:Y:S01]  /*5fb0*/  @!P0 HFMA2.BF16_V2 R80, -RZ.H0_H0, RZ.H0_H0, -R75.H0_H0 ;  /* 0x200000ffff508231 */ /* 0x000fe2000034094b */
[C---:B------:R-:W-:Y:S01]  /*5fc0*/  PRMT R33, R10.reuse, 0x7771, RZ ;  /* 0x000077710a217816 */ /* 0x040fe200000000ff */
[----:B-1----:R-:W-:Y:S01]  /*5fd0*/  FFMA.FTZ R11, R59, UR36, -R4 ;  /* 0x000000243b0b7c23 */ /* 0x002fe20008010804 */
[C---:B------:R-:W-:Y:S01]  /*5fe0*/  PRMT R28, R10.reuse, 0x7772, RZ ;  /* 0x000077720a1c7816 */ /* 0x040fe200000000ff */
[----:B------:R1:W2:Y:S01]  /*5ff0*/  MUFU.EX2 R59, R9 ;  /* 0x00000009003b7308 */ /* 0x0002a20000000800 */
[----:B------:R-:W-:-:S02]  /*6000*/  PRMT R26, R10, 0x7773, RZ ;  /* 0x000077730a1a7816 */ /* 0x000fc400000000ff */
[----:B------:R-:W-:Y:S01]  /*6010*/  PRMT R74, R7, 0x7632, R74 ;  /* 0x00007632074a7816 */ /* 0x000fe2000000004a */
[----:B------:R3:W-:Y:S01]  /*6020*/  MUFU.EX2 R52, R11 ;  /* 0x0000000b00347308 */ /* 0x0007e20000000800 */
[C---:B------:R-:W-:Y:S02]  /*6030*/  PRMT R24, R6.reuse, 0x7771, RZ ;  /* 0x0000777106187816 */ /* 0x040fe400000000ff */
[----:B------:R-:W-:Y:S02]  /*6040*/  PRMT R10, R6, 0x7772, RZ ;  /* 0x00007772060a7816 */ /* 0x000fe400000000ff */
[----:B------:R-:W-:Y:S02]  /*6050*/  PRMT R162, R75, 0x5410, R74 ;  /* 0x000054104ba27816 */ /* 0x000fe4000000004a */
[----:B------:R-:W-:Y:S02]  /*6060*/  @!P0 PRMT R75, R80, 0x5410, RZ ;  /* 0x00005410504b8816 */ /* 0x000fe400000000ff */
[----:B------:R-:W-:Y:S01]  /*6070*/  SHF.R.U32.HI R27, RZ, 0x18, R17 ;  /* 0x00000018ff1b7819 */ /* 0x000fe20000011611 */
[----:B-1----:R-:W-:Y:S01]  /*6080*/  FFMA.FTZ R9, R46, UR36, -R4 ;  /* 0x000000242e097c23 */ /* 0x002fe20008010804 */
[----:B--2---:R-:W-:-:S02]  /*6090*/  F2FP.BF16.F32.PACK_AB R7, R59, R55 ;  /* 0x000000373b07723e */ /* 0x004fc400000010ff */
[----:B------:R-:W-:Y:S01]  /*60a0*/  ISETP.LE.U32.AND P0, PT, R27, UR12, PT ;  /* 0x0000000c1b007c0c */ /* 0x000fe2000bf03070 */
[----:B------:R1:W2:Y:S01]  /*60b0*/  MUFU.EX2 R58, R9 ;  /* 0x00000009003a7308 */ /* 0x0002a20000000800 */
[----:B---3--:R-:W-:Y:S02]  /*60c0*/  PRMT R11, R6, 0x7773, RZ ;  /* 0x00007773060b7816 */ /* 0x008fe400000000ff */
[C---:B------:R-:W-:Y:S02]  /*60d0*/  PRMT R81, R7.reuse, 0x7610, R81 ;  /* 0x0000761007517816 */ /* 0x040fe40000000051 */
[----:B------:R-:W-:Y:S01]  /*60e0*/  PRMT R80, R7, 0x7632, R80 ;  /* 0x0000763207507816 */ /* 0x000fe20000000050 */
[----:B------:R-:W-:Y:S01]  /*60f0*/  FFMA.FTZ R7, R88, UR36, -R3 ;  /* 0x0000002458077c23 */ /* 0x000fe20008010803 */
[----:B------:R-:W-:Y:S01]  /*6100*/  ISETP.GT.U32.AND P3, PT, R23, UR12, PT ;  /* 0x0000000c17007c0c */ /* 0x000fe2000bf64070 */
[----:B------:R-:W-:Y:S01]  /*6110*/  @!P2 HFMA2.BF16_V2 R91, -RZ.H0_H0, RZ.H0_H0, -R81.H0_H0 ;  /* 0x200000ffff5ba231 */ /* 0x000fe20000340951 */
[----:B------:R-:W-:Y:S01]  /*6120*/  PRMT R158, R81, 0x5410, R80 ;  /* 0x00005410519e7816 */ /* 0x000fe20000000050 */
[----:B------:R3:W-:Y:S01]  /*6130*/  MUFU.EX2 R49, R7 ;  /* 0x0000000700317308 */ /* 0x0007e20000000800 */
[----:B------:R-:W-:Y:S01]  /*6140*/  PRMT R29, R8, 0x7770, RZ ;  /* 0x00007770081d7816 */ /* 0x000fe200000000ff */
[----:B------:R-:W-:Y:S01]  /*6150*/  @!P0 HFMA2.BF16_V2 R110, -RZ.H0_H0, RZ.H0_H0, -R74.H0_H0 ;  /* 0x200000ffff6e8231 */ /* 0x000fe2000034094a */
[----:B------:R-:W-:-:S02]  /*6160*/  @!P2 PRMT R81, R91, 0x5410, RZ ;  /* 0x000054105b51a816 */ /* 0x000fc400000000ff */
[----:B-1----:R-:W-:Y:S02]  /*6170*/  PRMT R9, R6, 0x7770, RZ ;  /* 0x0000777006097816 */ /* 0x002fe400000000ff */
[----:B--2---:R-:W-:Y:S02]  /*6180*/  F2FP.BF16.F32.PACK_AB R6, R58, R52 ;  /* 0x000000343a06723e */ /* 0x004fe400000010ff */
[----:B------:R-:W-:Y:S01]  /*6190*/  ISETP.LE.U32.AND P2, PT, R9, UR12, PT ;  /* 0x0000000c09007c0c */ /* 0x000fe2000bf43070 */
[----:B------:R-:W-:Y:S01]  /*61a0*/  FFMA.FTZ R9, R85, UR36, -R4 ;  /* 0x0000002455097c23 */ /* 0x000fe20008010804 */
[C---:B------:R-:W-:Y:S02]  /*61b0*/  PRMT R94, R6.reuse, 0x7632, R94 ;  /* 0x00007632065e7816 */ /* 0x040fe4000000005e */
[----:B------:R-:W-:Y:S01]  /*61c0*/  PRMT R93, R6, 0x7610, R93 ;  /* 0x00007610065d7816 */ /* 0x000fe2000000005d */
[----:B------:R-:W-:Y:S01]  /*61d0*/  FFMA.FTZ R6, R84, UR36, -R3 ;  /* 0x0000002454067c23 */ /* 0x000fe20008010803 */
[----:B---3--:R-:W-:Y:S01]  /*61e0*/  FFMA.FTZ R7, R86, UR36, -R2 ;  /* 0x0000002456077c23 */ /* 0x008fe20008010802 */
[----:B------:R-:W-:Y:S01]  /*61f0*/  @P1 HFMA2.BF16_V2 R95, -RZ.H0_H0, RZ.H0_H0, -R94.H0_H0 ;  /* 0x200000ffff5f1231 */ /* 0x000fe2000034095e */
[C---:B------:R-:W-:Y:S01]  /*6200*/  PRMT R25, R8.reuse, 0x7771, RZ ;  /* 0x0000777108197816 */ /* 0x040fe200000000ff */
[----:B------:R1:W2:Y:S01]  /*6210*/  MUFU.EX2 R51, R6 ;  /* 0x0000000600337308 */ /* 0x0002a20000000800 */
[----:B------:R-:W-:Y:S01]  /*6220*/  @P3 HFMA2.BF16_V2 R98, -RZ.H0_H0, RZ.H0_H0, -R93.H0_H0 ;  /* 0x200000ffff623231 */ /* 0x000fe2000034095d */
[----:B------:R-:W-:-:S02]  /*6230*/  PRMT R22, R8, 0x7772, RZ ;  /* 0x0000777208167816 */ /* 0x000fc400000000ff */
[----:B------:R3:W-:Y:S01]  /*6240*/  MUFU.EX2 R46, R7 ;  /* 0x00000007002e7308 */ /* 0x0007e20000000800 */
[----:B------:R-:W-:Y:S02]  /*6250*/  PRMT R21, R8, 0x7773, RZ ;  /* 0x0000777308157816 */ /* 0x000fe400000000ff */
[----:B------:R-:W-:Y:S02]  /*6260*/  PRMT R155, R93, 0x5410, R94 ;  /* 0x000054105d9b7816 */ /* 0x000fe4000000005e */
[----:B------:R-:W-:Y:S02]  /*6270*/  @P1 PRMT R94, R95, 0x5410, RZ ;  /* 0x000054105f5e1816 */ /* 0x000fe400000000ff */
[----:B------:R-:W-:Y:S02]  /*6280*/  ISETP.GT.U32.AND P1, PT, R24, UR12, PT ;  /* 0x0000000c18007c0c */ /* 0x000fe4000bf24070 */
[----:B------:R-:W-:Y:S01]  /*6290*/  @!P0 PRMT R74, R110, 0x5410, RZ ;  /* 0x000054106e4a8816 */ /* 0x000fe200000000ff */
[----:B-1----:R-:W-:Y:S01]  /*62a0*/  FFMA.FTZ R6, R67, UR36, -R2 ;  /* 0x0000002443067c23 */ /* 0x002fe20008010802 */
[----:B------:R-:W-:-:S02]  /*62b0*/  IMAD.MOV.U32 R67, RZ, RZ, R8 ;  /* 0x000000ffff437224 */ /* 0x000fc400078e0008 */
[--C-:B------:R-:W-:Y:S01]  /*62c0*/  FFMA.FTZ R8, R87, UR36, -R5.reuse ;  /* 0x0000002457087c23 */ /* 0x100fe20008010805 */
[----:B------:R-:W-:Y:S01]  /*62d0*/  @P3 PRMT R93, R98, 0x5410, RZ ;  /* 0x00005410625d3816 */ /* 0x000fe200000000ff */
[----:B------:R2:W1:Y:S01]  /*62e0*/  MUFU.EX2 R50, R6 ;  /* 0x0000000600327308 */ /* 0x0004620000000800 */
[----:B---3--:R-:W-:Y:S01]  /*62f0*/  FFMA.FTZ R7, R82, UR36, -R5 ;  /* 0x0000002452077c23 */ /* 0x008fe20008010805 */
[----:B------:R-:W-:Y:S02]  /*6300*/  ISETP.GT.U32.AND P0, PT, R11, UR12, PT ;  /* 0x0000000c0b007c0c */ /* 0x000fe4000bf04070 */
[----:B------:R3:W-:Y:S01]  /*6310*/  MUFU.EX2 R47, R8 ;  /* 0x00000008002f7308 */ /* 0x0007e20000000800 */
[----:B------:R-:W-:Y:S02]  /*6320*/  @!P4 PRMT R69, R78, 0x5410, RZ ;  /* 0x000054104e45c816 */ /* 0x000fe400000000ff */
[----:B------:R-:W-:Y:S01]  /*6330*/  ISETP.GT.U32.AND P4, PT, R131, UR12, PT ;  /* 0x0000000c83007c0c */ /* 0x000fe2000bf84070 */
[----:B------:R5:W4:Y:S01]  /*6340*/  MUFU.EX2 R91, R7 ;  /* 0x00000007005b7308 */ /* 0x000b220000000800 */
[----:B------:R-:W-:-:S02]  /*6350*/  LOP3.LUT R23, R15, 0xff, RZ, 0xc0, !PT ;  /* 0x000000ff0f177812 */ /* 0x000fc400078ec0ff */
[----:B------:R-:W-:Y:S02]  /*6360*/  LOP3.LUT R14, R16, 0xff, RZ, 0xc0, !PT ;  /* 0x000000ff100e7812 */ /* 0x000fe400078ec0ff */
[----:B------:R-:W-:Y:S02]  /*6370*/  ISETP.LE.U32.AND P5, PT, R19, UR12, PT ;  /* 0x0000000c13007c0c */ /* 0x000fe4000bfa3070 */
[----:B--2---:R-:W-:Y:S02]  /*6380*/  F2FP.BF16.F32.PACK_AB R6, R51, R49 ;  /* 0x000000313306723e */ /* 0x004fe400000010ff */
[----:B------:R-:W-:Y:S01]  /*6390*/  SHF.R.U32.HI R19, RZ, 0x18, R15 ;  /* 0x00000018ff137819 */ /* 0x000fe2000001160f */
[----:B---3--:R-:W-:Y:S01]  /*63a0*/  FFMA.FTZ R8, R89, UR36, -R4 ;  /* 0x0000002459087c23 */ /* 0x008fe20008010804 */
[C---:B------:R-:W-:Y:S01]  /*63b0*/  PRMT R95, R6.reuse, 0x7610, R95 ;  /* 0x00007610065f7816 */ /* 0x040fe2000000005f */
[----:B------:R-:W-:Y:S01]  /*63c0*/  MUFU.EX2 R89, R9 ;  /* 0x0000000900597308 */ /* 0x000fe20000000800 */
[----:B------:R-:W-:Y:S01]  /*63d0*/  PRMT R98, R6, 0x7632, R98 ;  /* 0x0000763206627816 */ /* 0x000fe20000000062 */
[----:B------:R-:W-:Y:S01]  /*63e0*/  @P4 HFMA2.BF16_V2 R113, -RZ.H0_H0, RZ.H0_H0, -R80.H0_H0 ;  /* 0x200000ffff714231 */ /* 0x000fe20000340950 */
[----:B-1----:R-:W-:Y:S01]  /*63f0*/  F2FP.BF16.F32.PACK_AB R6, R50, R46 ;  /* 0x0000002e3206723e */ /* 0x002fe200000010ff */
[----:B------:R-:W-:Y:S01]  /*6400*/  @!P2 HFMA2.BF16_V2 R128, -RZ.H0_H0, RZ.H0_H0, -R95.H0_H0 ;  /* 0x200000ffff80a231 */ /* 0x000fe2000034095f */
[----:B-----5:R-:W-:Y:S01]  /*6410*/  PRMT R7, R15, 0x7632, R7 ;  /* 0x000076320f077816 */ /* 0x020fe20000000007 */
[----:B------:R-:W-:Y:S01]  /*6420*/  @P1 HFMA2.BF16_V2 R130, -RZ.H0_H0, RZ.H0_H0, -R98.H0_H0 ;  /* 0x200000ffff821231 */ /* 0x000fe20000340962 */
[C---:B------:R-:W-:Y:S01]  /*6430*/  PRMT R229, R6.reuse, 0x7632, R229 ;  /* 0x0000763206e57816 */ /* 0x040fe200000000e5 */
[----:B------:R1:W2:Y:S01]  /*6440*/  MUFU.EX2 R41, R8 ;  /* 0x0000000800297308 */ /* 0x0002a20000000800 */
[----:B------:R-:W-:-:S02]  /*6450*/  PRMT R228, R6, 0x7610, R228 ;  /* 0x0000761006e47816 */ /* 0x000fc400000000e4 */
[----:B------:R-:W-:Y:S01]  /*6460*/  LOP3.LUT R6, R15, 0xffff, RZ, 0xc0, !PT ;  /* 0x0000ffff0f067812 */ /* 0x000fe200078ec0ff */
[----:B------:R-:W-:Y:S01]  /*6470*/  @P0 HFMA2.BF16_V2 R133, -RZ.H0_H0, RZ.H0_H0, -R229.H0_H0 ;  /* 0x200000ffff850231 */ /* 0x000fe200003409e5 */
[----:B------:R-:W-:Y:S02]  /*6480*/  LOP3.LUT R7, R7, 0xff, RZ, 0xc0, !PT ;  /* 0x000000ff07077812 */ /* 0x000fe400078ec0ff */
[----:B------:R-:W-:Y:S02]  /*6490*/  SHF.R.U32.HI R20, RZ, 0x8, R6 ;  /* 0x00000008ff147819 */ /* 0x000fe40000011606 */
[----:B------:R-:W-:Y:S02]  /*64a0*/  PRMT R154, R95, 0x5410, R98 ;  /* 0x000054105f9a7816 */ /* 0x000fe40000000062 */
[----:B------:R-:W-:Y:S02]  /*64b0*/  @!P2 PRMT R95, R128, 0x5410, RZ ;  /* 0x00005410805fa816 */ /* 0x000fe400000000ff */
[----:B------:R-:W-:Y:S01]  /*64c0*/  ISETP.LE.U32.AND P2, PT, R7, UR12, PT ;  /* 0x0000000c07007c0c */ /* 0x000fe2000bf43070 */
[----:B-1----:R-:W-:Y:S01]  /*64d0*/  FFMA.FTZ R8, R108, UR36, -R2 ;  /* 0x000000246c087c23 */ /* 0x002fe20008010802 */
[----:B----4-:R-:W-:-:S02]  /*64e0*/  F2FP.BF16.F32.PACK_AB R6, R91, R47 ;  /* 0x0000002f5b06723e */ /* 0x010fc400000010ff */
[----:B------:R-:W-:Y:S01]  /*64f0*/  LOP3.LUT R7, R20, 0xffff, RZ, 0xc0, !PT ;  /* 0x0000ffff14077812 */ /* 0x000fe200078ec0ff */
[----:B------:R1:W-:Y:S01]  /*6500*/  MUFU.EX2 R30, R8 ;  /* 0x00000008001e7308 */ /* 0x0003e20000000800 */
[----:B------:R-:W-:Y:S02]  /*6510*/  @P1 PRMT R98, R130, 0x5410, RZ ;  /* 0x0000541082621816 */ /* 0x000fe400000000ff */
[----:B------:R-:W-:Y:S02]  /*6520*/  PRMT R152, R228, 0x5410, R229 ;  /* 0x00005410e4987816 */ /* 0x000fe400000000e5 */
[----:B------:R-:W-:Y:S02]  /*6530*/  ISETP.GT.U32.AND P1, PT, R10, UR12, PT ;  /* 0x0000000c0a007c0c */ /* 0x000fe4000bf24070 */
[----:B------:R-:W-:Y:S02]  /*6540*/  @P0 PRMT R229, R133, 0x5410, RZ ;  /* 0x0000541085e50816 */ /* 0x000fe400000000ff */
[----:B------:R-:W-:-:S02]  /*6550*/  PRMT R227, R6, 0x7610, R227 ;  /* 0x0000761006e37816 */ /* 0x000fc400000000e3 */
[----:B------:R-:W-:Y:S01]  /*6560*/  ISETP.LE.U32.AND P0, PT, R7, UR12, PT ;  /* 0x0000000c07007c0c */ /* 0x000fe2000bf03070 */
[--C-:B------:R-:W-:Y:S01]  /*6570*/  FFMA.FTZ R7, R90, UR36, -R3.reuse ;  /* 0x000000245a077c23 */ /* 0x100fe20008010803 */
[----:B------:R-:W-:Y:S01]  /*6580*/  PRMT R224, R6, 0x7632, R224 ;  /* 0x0000763206e07816 */ /* 0x000fe200000000e0 */
[----:B------:R-:W-:Y:S01]  /*6590*/  FFMA.FTZ R6, R104, UR36, -R3 ;  /* 0x0000002468067c23 */ /* 0x000fe20008010803 */
[----:B------:R-:W-:Y:S01]  /*65a0*/  @P4 PRMT R80, R113, 0x5410, RZ ;  /* 0x0000541071504816 */ /* 0x000fe200000000ff */
[----:B------:R3:W-:Y:S01]  /*65b0*/  MUFU.EX2 R87, R7 ;  /* 0x0000000700577308 */ /* 0x0007e20000000800 */
[----:B------:R-:W-:Y:S01]  /*65c0*/  ISETP.LE.U32.AND P4, PT, R23, UR12, PT ;  /* 0x0000000c17007c0c */ /* 0x000fe2000bf83070 */
[----:B------:R-:W-:Y:S01]  /*65d0*/  @P1 HFMA2.BF16_V2 R135, -RZ.H0_H0, RZ.H0_H0, -R228.H0_H0 ;  /* 0x200000ffff871231 */ /* 0x000fe200003409e4 */
[----:B------:R-:W-:Y:S01]  /*65e0*/  PRMT R113, R227, 0x5410, R224 ;  /* 0x00005410e3717816 */ /* 0x000fe200000000e0 */
[----:B------:R2:W4:Y:S01]  /*65f0*/  MUFU.EX2 R39, R6 ;  /* 0x0000000600277308 */ /* 0x0005220000000800 */
[----:B------:R-:W-:Y:S01]  /*6600*/  ISETP.LE.U32.AND P3, PT, R12, UR12, PT ;  /* 0x0000000c0c007c0c */ /* 0x000fe2000bf63070 */
[----:B-1----:R-:W-:Y:S01]  /*6610*/  FFMA.FTZ R8, R109, UR36, -R4 ;  /* 0x000000246d087c23 */ /* 0x002fe20008010804 */
[----:B------:R-:W-:Y:S01]  /*6620*/  @P1 PRMT R228, R135, 0x5410, RZ ;  /* 0x0000541087e41816 */ /* 0x000fe200000000ff */
[----:B------:R-:W-:Y:S01]  /*6630*/  @!P0 HFMA2.BF16_V2 R142, -RZ.H0_H0, RZ.H0_H0, -R224.H0_H0 ;  /* 0x200000ffff8e8231 */ /* 0x000fe200003409e0 */
[----:B------:R-:W-:Y:S01]  /*6640*/  SHF.R.U32.HI R12, RZ, 0x18, R16 ;  /* 0x00000018ff0c7819 */ /* 0x000fe20000011610 */
[----:B------:R1:W-:Y:S01]  /*6650*/  MUFU.EX2 R84, R8 ;  /* 0x0000000800547308 */ /* 0x0003e20000000800 */
[----:B------:R-:W-:Y:S01]  /*6660*/  LOP3.LUT R45, R148, UR13, R45, 0x96, !PT ;  /* 0x0000000d942d7c12 */ /* 0x000fe2000f8e962d */
[----:B------:R-:W-:Y:S01]  /*6670*/  FFMA.FTZ R104, R122, UR36, -R4 ;  /* 0x000000247a687c23 */ /* 0x000fe20008010804 */
[----:B------:R-:W-:Y:S01]  /*6680*/  @!P0 PRMT R224, R142, 0x5410, RZ ;  /* 0x000054108ee08816 */ /* 0x000fe200000000ff */
[----:B------:R-:W-:Y:S01]  /*6690*/  @!P4 HFMA2.BF16_V2 R140, -RZ.H0_H0, RZ.H0_H0, -R227.H0_H0 ;  /* 0x200000ffff8cc231 */ /* 0x000fe200003409e3 */
[----:B---3--:R-:W-:-:S02]  /*66a0*/  LOP3.LUT R7, R16, 0xffff, RZ, 0xc0, !PT ;  /* 0x0000ffff10077812 */ /* 0x008fc400078ec0ff */
[----:B------:R-:W-:Y:S02]  /*66b0*/  ISETP.LE.U32.AND P0, PT, R14, UR12, PT ;  /* 0x0000000c0e007c0c */ /* 0x000fe4000bf03070 */
[----:B--2---:R-:W-:Y:S02]  /*66c0*/  F2FP.BF16.F32.PACK_AB R6, R89, R41 ;  /* 0x000000295906723e */ /* 0x004fe400000010ff */
[----:B------:R-:W-:Y:S01]  /*66d0*/  SHF.R.U32.HI R13, RZ, 0x8, R7 ;  /* 0x00000008ff0d7819 */ /* 0x000fe20000011607 */
[--C-:B------:R-:W-:Y:S01]  /*66e0*/  FFMA.FTZ R7, R105, UR36, -R2.reuse ;  /* 0x0000002469077c23 */ /* 0x100fe20008010802 */
[C---:B------:R-:W-:Y:S01]  /*66f0*/  PRMT R221, R6.reuse, 0x7610, R221 ;  /* 0x0000761006dd7816 */ /* 0x040fe200000000dd */
[----:B-1----:R-:W-:Y:S01]  /*6700*/  FFMA.FTZ R8, R117, UR36, -R2 ;  /* 0x0000002475087c23 */ /* 0x002fe20008010802 */
[----:B------:R-:W-:Y:S01]  /*6710*/  PRMT R220, R6, 0x7632, R220 ;  /* 0x0000763206dc7816 */ /* 0x000fe200000000dc */
[----:B------:R1:W2:Y:S01]  /*6720*/  MUFU.EX2 R78, R7 ;  /* 0x00000007004e7308 */ /* 0x0002a20000000800 */
[----:B------:R-:W-:Y:S01]  /*6730*/  LOP3.LUT R6, R13, 0xffff, RZ, 0xc0, !PT ;  /* 0x0000ffff0d067812 */ /* 0x000fe200078ec0ff */
[----:B------:R-:W-:Y:S01]  /*6740*/  @!P2 HFMA2.BF16_V2 R143, -RZ.H0_H0, RZ.H0_H0, -R221.H0_H0 ;  /* 0x200000ffff8fa231 */ /* 0x000fe200003409dd */
[----:B------:R-:W-:Y:S01]  /*6750*/  PRMT R110, R221, 0x5410, R220 ;  /* 0x00005410dd6e7816 */ /* 0x000fe200000000dc */
[----:B------:R-:W-:Y:S01]  /*6760*/  FFMA.FTZ R105, R120, UR36, -R4 ;  /* 0x0000002478697c23 */ /* 0x000fe20008010804 */
[----:B------:R-:W-:-:S02]  /*6770*/  ISETP.LE.U32.AND P1, PT, R6, UR12, PT ;  /* 0x0000000c06007c0c */ /* 0x000fc4000bf23070 */
[----:B----4-:R-:W-:Y:S02]  /*6780*/  F2FP.BF16.F32.PACK_AB R6, R87, R39 ;  /* 0x000000275706723e */ /* 0x010fe400000010ff */
[----:B------:R-:W-:Y:S02]  /*6790*/  @!P2 PRMT R221, R143, 0x5410, RZ ;  /* 0x000054108fdda816 */ /* 0x000fe400000000ff */
[C---:B------:R-:W-:Y:S02]  /*67a0*/  PRMT R218, R6.reuse, 0x7610, R218 ;  /* 0x0000761006da7816 */ /* 0x040fe400000000da */
[----:B------:R-:W-:Y:S01]  /*67b0*/  PRMT R217, R6, 0x7632, R217 ;  /* 0x0000763206d97816 */ /* 0x000fe200000000d9 */
[----:B-1----:R-:W-:Y:S01]  /*67c0*/  FFMA.FTZ R7, R107, UR36, -R5 ;  /* 0x000000246b077c23 */ /* 0x002fe20008010805 */
[----:B------:R-:W-:Y:S01]  /*67d0*/  PRMT R6, R16, 0x7632, R6 ;  /* 0x0000763210067816 */ /* 0x000fe20000000006 */
[----:B------:R-:W-:Y:S01]  /*67e0*/  @!P0 HFMA2.BF16_V2 R146, -RZ.H0_H0, RZ.H0_H0, -R218.H0_H0 ;  /* 0x200000ffff928231 */ /* 0x000fe200003409da */
[----:B------:R-:W-:Y:S01]  /*67f0*/  @!P4 PRMT R227, R140, 0x5410, RZ ;  /* 0x000054108ce3c816 */ /* 0x000fe200000000ff */
[----:B------:R1:W-:Y:S01]  /*6800*/  MUFU.EX2 R86, R7 ;  /* 0x0000000700567308 */ /* 0x0003e20000000800 */
[----:B------:R-:W-:Y:S01]  /*6810*/  LOP3.LUT R6, R6, 0xff, RZ, 0xc0, !PT ;  /* 0x000000ff06067812 */ /* 0x000fe200078ec0ff */
[----:B------:R-:W-:Y:S01]  /*6820*/  @!P1 HFMA2.BF16_V2 R153, -RZ.H0_H0, RZ.H0_H0, -R217.H0_H0 ;  /* 0x200000ffff999231 */ /* 0x000fe200003409d9 */
[----:B------:R-:W-:Y:S01]  /*6830*/  ISETP.LE.U32.AND P4, PT, R19, UR12, PT ;  /* 0x0000000c13007c0c */ /* 0x000fe2000bf83070 */
[----:B------:R-:W-:Y:S01]  /*6840*/  FFMA.FTZ R107, R123, UR36, -R3 ;  /* 0x000000247b6b7c23 */ /* 0x000fe20008010803 */
[----:B------:R-:W-:Y:S01]  /*6850*/  ISETP.LE.U32.AND P2, PT, R6, UR12, PT ;  /* 0x0000000c06007c0c */ /* 0x000fe2000bf43070 */
[----:B------:R-:W-:Y:S01]  /*6860*/  FFMA.FTZ R6, R83, UR36, -R5 ;  /* 0x0000002453067c23 */ /* 0x000fe20008010805 */
[----:B------:R-:W-:Y:S01]  /*6870*/  PRMT R150, R218, 0x5410, R217 ;  /* 0x00005410da967816 */ /* 0x000fe200000000d9 */
[----:B------:R-:W-:Y:S01]  /*6880*/  FFMA.FTZ R83, R115, UR36, -R5 ;  /* 0x0000002473537c23 */ /* 0x000fe20008010805 */
[----:B------:R-:W-:Y:S01]  /*6890*/  @!P1 PRMT R217, R153, 0x5410, RZ ;  /* 0x0000541099d99816 */ /* 0x000fe200000000ff */
[----:B------:R2:W3:Y:S01]  /*68a0*/  MUFU.EX2 R135, R6 ;  /* 0x0000000600877308 */ /* 0x0004e20000000800 */
[----:B------:R-:W-:Y:S01]  /*68b0*/  @!P0 PRMT R218, R146, 0x5410, RZ ;  /* 0x0000541092da8816 */ /* 0x000fe200000000ff */
[----:B------:R-:W-:Y:S01]  /*68c0*/  FFMA.FTZ R153, R119, UR36, -R3 ;  /* 0x0000002477997c23 */ /* 0x000fe20008010803 */
[----:B------:R-:W-:-:S02]  /*68d0*/  ISETP.LE.U32.AND P0, PT, R12, UR12, PT ;  /* 0x0000000c0c007c0c */ /* 0x000fc4000bf03070 */
[----:B-1----:R-:W-:Y:S01]  /*68e0*/  PRMT R7, R48, 0x7770, RZ ;  /* 0x0000777030077816 */ /* 0x002fe200000000ff */
[----:B------:R-:W-:Y:S01]  /*68f0*/  @!P4 HFMA2.BF16_V2 R145, -RZ.H0_H0, RZ.H0_H0, -R220.H0_H0 ;  /* 0x200000ffff91c231 */ /* 0x000fe200003409dc */
[----:B------:R-:W-:Y:S02]  /*6900*/  PRMT R108, R28, 0x5410, R26 ;  /* 0x000054101c6c7816 */ /* 0x000fe4000000001a */
[----:B------:R-:W-:Y:S01]  /*6910*/  ISETP.LE.U32.AND P1, PT, R7, UR12, PT ;  /* 0x0000000c07007c0c */ /* 0x000fe2000bf23070 */
[----:B------:R-:W-:Y:S01]  /*6920*/  FFMA.FTZ R7, R106, UR36, -R4 ;  /* 0x000000246a077c23 */ /* 0x000fe20008010804 */
[----:B------:R-:W-:Y:S01]  /*6930*/  @!P4 PRMT R220, R145, 0x5410, RZ ;  /* 0x0000541091dcc816 */ /* 0x000fe200000000ff */
[----:B------:R-:W-:Y:S01]  /*6940*/  FFMA.FTZ R106, R124, UR36, -R3 ;  /* 0x000000247c6a7c23 */ /* 0x000fe20008010803 */
[----:B------:R-:W-:Y:S01]  /*6950*/  ISETP.LE.U32.AND P4, PT, R29, UR12, PT ;  /* 0x0000000c1d007c0c */ /* 0x000fe2000bf83070 */
[----:B------:R1:W4:Y:S01]  /*6960*/  MUFU.EX2 R133, R7 ;  /* 0x0000000700857308 */ /* 0x0003220000000800 */
[----:B--2---:R-:W-:-:S02]  /*6970*/  F2FP.BF16.F32.PACK_AB R6, R78, R30 ;  /* 0x0000001e4e06723e */ /* 0x004fc400000010ff */
[----:B------:R-:W-:Y:S01]  /*6980*/  PRMT R90, R10, 0x5410, R11 ;  /* 0x000054100a5a7816 */ /* 0x000fe2000000000b */
[----:B------:R-:W-:Y:S01]  /*6990*/  FFMA.FTZ R11, R79, UR36, -R5 ;  /* 0x000000244f0b7c23 */ /* 0x000fe20008010805 */
[C---:B------:R-:W-:Y:S02]  /*69a0*/  PRMT R213, R6.reuse, 0x7610, R213 ;  /* 0x0000761006d57816 */ /* 0x040fe400000000d5 */
[----:B------:R-:W-:Y:S01]  /*69b0*/  PRMT R212, R6, 0x7632, R212 ;  /* 0x0000763206d47816 */ /* 0x000fe200000000d4 */
[----:B------:R-:W-:Y:S01]  /*69c0*/  MUFU.EX2 R146, R11 ;  /* 0x0000000b00927308 */ /* 0x000fe20000000800 */
[----:B---3--:R-:W-:Y:S01]  /*69d0*/  F2FP.BF16.F32.PACK_AB R6, R135, R86 ;  /* 0x000000568706723e */ /* 0x008fe200000010ff */
[----:B------:R-:W-:Y:S01]  /*69e0*/  @!P2 HFMA2.BF16_V2 R156, -RZ.H0_H0, RZ.H0_H0, -R213.H0_H0 ;  /* 0x200000ffff9ca231 */ /* 0x000fe200003409d5 */
[----:B------:R-:W-:Y:S01]  /*69f0*/  PRMT R148, R213, 0x5410, R212 ;  /* 0x00005410d5947816 */ /* 0x000fe200000000d4 */
[----:B------:R-:W-:Y:S01]  /*6a00*/  @!P0 HFMA2.BF16_V2 R159, -RZ.H0_H0, RZ.H0_H0, -R212.H0_H0 ;  /* 0x200000ffff9f8231 */ /* 0x000fe200003409d4 */
[C---:B------:R-:W-:Y:S01]  /*6a10*/  PRMT R211, R6.reuse, 0x7610, R211 ;  /* 0x0000761006d37816 */ /* 0x040fe200000000d3 */
[--C-:B-1----:R-:W-:Y:S01]  /*6a20*/  FFMA.FTZ R7, R111, UR36, -R3.reuse ;  /* 0x000000246f077c23 */ /* 0x102fe20008010803 */
[----:B------:R-:W-:Y:S01]  /*6a30*/  PRMT R210, R6, 0x7632, R210 ;  /* 0x0000763206d27816 */ /* 0x000fe200000000d2 */
[----:B------:R-:W-:Y:S01]  /*6a40*/  FFMA.FTZ R6, R114, UR36, -R3 ;  /* 0x0000002472067c23 */ /* 0x000fe20008010803 */
[----:B------:R-:W-:Y:S01]  /*6a50*/  @!P0 PRMT R212, R159, 0x5410, RZ ;  /* 0x000054109fd48816 */ /* 0x000fe200000000ff */
[----:B------:R1:W-:Y:S01]  /*6a60*/  MUFU.EX2 R130, R7 ;  /* 0x0000000700827308 */ /* 0x0003e20000000800 */
[----:B------:R-:W-:Y:S01]  /*6a70*/  @!P3 HFMA2.BF16_V2 R168, -RZ.H0_H0, RZ.H0_H0, -R211.H0_H0 ;  /* 0x200000ffffa8b231 */ /* 0x000fe200003409d3 */
[----:B------:R-:W-:Y:S01]  /*6a80*/  PRMT R145, R211, 0x5410, R210 ;  /* 0x00005410d3917816 */ /* 0x000fe200000000d2 */
[----:B------:R-:W-:Y:S01]  /*6a90*/  FFMA.FTZ R159, R99, UR36, -R4 ;  /* 0x00000024639f7c23 */ /* 0x000fe20008010804 */
[----:B------:R4:W2:Y:S01]  /*6aa0*/  MUFU.EX2 R85, R6 ;  /* 0x0000000600557308 */ /* 0x0008a20000000800 */
[----:B------:R-:W-:-:S02]  /*6ab0*/  ISETP.GT.U32.AND P0, PT, R28, UR12, PT ;  /* 0x0000000c1c007c0c */ /* 0x000fc4000bf04070 */
[----:B------:R-:W-:Y:S02]  /*6ac0*/  @!P3 PRMT R211, R168, 0x5410, RZ ;  /* 0x00005410a8d3b816 */ /* 0x000fe400000000ff */
[----:B------:R-:W-:Y:S02]  /*6ad0*/  ISETP.GT.U32.AND P3, PT, R26, UR12, PT ;  /* 0x0000000c1a007c0c */ /* 0x000fe4000bf64070 */
[----:B------:R-:W-:Y:S01]  /*6ae0*/  @!P2 PRMT R213, R156, 0x5410, RZ ;  /* 0x000054109cd5a816 */ /* 0x000fe200000000ff */
[----:B------:R-:W-:Y:S01]  /*6af0*/  FFMA.FTZ R156, R116, UR36, -R4 ;  /* 0x00000024749c7c23 */ /* 0x000fe20008010804 */
[----:B------:R-:W-:Y:S02]  /*6b00*/  ISETP.GT.U32.AND P2, PT, R33, UR12, PT ;  /* 0x0000000c21007c0c */ /* 0x000fe4000bf44070 */
[----:B-1----:R-:W-:Y:S01]  /*6b10*/  LOP3.LUT R7, R149, 0xff, RZ, 0xc0, !PT ;  /* 0x000000ff95077812 */ /* 0x002fe200078ec0ff */
[----:B------:R-:W-:Y:S01]  /*6b20*/  FFMA.FTZ R149, R97, UR36, -R5 ;  /* 0x0000002461957c23 */ /* 0x000fe20008010805 */
[----:B------:R-:W-:-:S02]  /*6b30*/  SHF.R.U32.HI R9, RZ, 0x10, R16 ;  /* 0x00000010ff097819 */ /* 0x000fc40000011610 */
[----:B----4-:R-:W-:Y:S02]  /*6b40*/  F2FP.BF16.F32.PACK_AB R6, R133, R84 ;  /* 0x000000548506723e */ /* 0x010fe400000010ff */
[----:B------:R-:W-:Y:S02]  /*6b50*/  PRMT R26, R7, 0x5410, R131 ;  /* 0x00005410071a7816 */ /* 0x000fe40000000083 */
[C---:B------:R-:W-:Y:S02]  /*6b60*/  PRMT R207, R6.reuse, 0x7610, R207 ;  /* 0x0000761006cf7816 */ /* 0x040fe400000000cf */
[----:B------:R-:W-:Y:S01]  /*6b70*/  PRMT R206, R6, 0x7632, R206 ;  /* 0x0000763206ce7816 */ /* 0x000fe200000000ce */
[----:B------:R-:W-:Y:S01]  /*6b80*/  FFMA.FTZ R6, R77, UR36, -R2 ;  /* 0x000000244d067c23 */ /* 0x000fe20008010802 */
[----:B--2---:R-:W-:Y:S01]  /*6b90*/  F2FP.BF16.F32.PACK_AB R7, R130, R85 ;  /* 0x000000558207723e */ /* 0x004fe200000010ff */
[----:B------:R-:W-:Y:S01]  /*6ba0*/  MUFU.EX2 R77, R8 ;  /* 0x00000008004d7308 */ /* 0x000fe20000000800 */
[----:B------:R-:W-:Y:S01]  /*6bb0*/  @P0 HFMA2.BF16_V2 R170, -RZ.H0_H0, RZ.H0_H0, -R207.H0_H0 ;  /* 0x200000ffffaa0231 */ /* 0x000fe200003409cf */
[----:B------:R-:W-:Y:S01]  /*6bc0*/  PRMT R111, R207, 0x5410, R206 ;  /* 0x00005410cf6f7816 */ /* 0x000fe200000000ce */
[----:B------:R-:W-:Y:S01]  /*6bd0*/  @P3 HFMA2.BF16_V2 R171, -RZ.H0_H0, RZ.H0_H0, -R206.H0_H0 ;  /* 0x200000ffffab3231 */ /* 0x000fe200003409ce */
[C---:B------:R-:W-:Y:S01]  /*6be0*/  PRMT R205, R7.reuse, 0x7610, R205 ;  /* 0x0000761007cd7816 */ /* 0x040fe200000000cd */
[----:B------:R1:W2:Y:S01]  /*6bf0*/  MUFU.EX2 R128, R6 ;  /* 0x0000000600807308 */ /* 0x0002a20000000800 */
[----:B------:R-:W-:Y:S01]  /*6c00*/  PRMT R204, R7, 0x7632, R204 ;  /* 0x0000763207cc7816 */ /* 0x000fe200000000cc */
[----:B------:R-:W-:Y:S01]  /*6c10*/  @P2 HFMA2.BF16_V2 R169, -RZ.H0_H0, RZ.H0_H0, -R210.H0_H0 ;  /* 0x200000ffffa92231 */ /* 0x000fe200003409d2 */
[----:B------:R-:W-:Y:S01]  /*6c20*/  PRMT R7, R65, 0x7632, R7 ;  /* 0x0000763241077816 */ /* 0x000fe20000000007 */
[----:B------:R-:W-:Y:S01]  /*6c30*/  @!P4 HFMA2.BF16_V2 R172, -RZ.H0_H0, RZ.H0_H0, -R205.H0_H0 ;  /* 0x200000ffffacc231 */ /* 0x000fe200003409cd */
[----:B------:R-:W-:-:S02]  /*6c40*/  @P3 PRMT R206, R171, 0x5410, RZ ;  /* 0x00005410abce3816 */ /* 0x000fc400000000ff */
[----:B------:R-:W-:Y:S02]  /*6c50*/  LOP3.LUT R7, R7, 0xff, RZ, 0xc0, !PT ;  /* 0x000000ff07077812 */ /* 0x000fe400078ec0ff */
[----:B------:R-:W-:Y:S02]  /*6c60*/  PRMT R109, R205, 0x5410, R204 ;  /* 0x00005410cd6d7816 */ /* 0x000fe400000000cc */
[----:B------:R-:W-:Y:S02]  /*6c70*/  @P0 PRMT R207, R170, 0x5410, RZ ;  /* 0x00005410aacf0816 */ /* 0x000fe400000000ff */
[----:B------:R-:W-:Y:S02]  /*6c80*/  ISETP.GT.U32.AND P3, PT, R25, UR12, PT ;  /* 0x0000000c19007c0c */ /* 0x000fe4000bf64070 */
[----:B-1----:R-:W-:Y:S02]  /*6c90*/  SHF.R.U32.HI R6, RZ, 0x10, R18 ;  /* 0x00000010ff067819 */ /* 0x002fe40000011612 */
[----:B------:R-:W-:-:S02]  /*6ca0*/  @!P4 PRMT R205, R172, 0x5410, RZ ;  /* 0x00005410accdc816 */ /* 0x000fc400000000ff */
[----:B------:R-:W-:Y:S02]  /*6cb0*/  LOP3.LUT R6, R6, 0xff, RZ, 0xc0, !PT ;  /* 0x000000ff06067812 */ /* 0x000fe400078ec0ff */
[----:B------:R-:W-:Y:S02]  /*6cc0*/  ISETP.GT.U32.AND P0, PT, R22, UR12, PT ;  /* 0x0000000c16007c0c */ /* 0x000fe4000bf04070 */
[----:B------:R-:W-:Y:S02]  /*6cd0*/  ISETP.LE.U32.AND P4, PT, R7, UR12, PT ;  /* 0x0000000c07007c0c */ /* 0x000fe4000bf83070 */
[----:B------:R-:W-:Y:S01]  /*6ce0*/  LOP3.LUT R7, R76, 0xff, RZ, 0xc0, !PT ;  /* 0x000000ff4c077812 */ /* 0x000fe200078ec0ff */
[----:B------:R-:W-:Y:S01]  /*6cf0*/  @P3 HFMA2.BF16_V2 R173, -RZ.H0_H0, RZ.H0_H0, -R204.H0_H0 ;  /* 0x200000ffffad3231 */ /* 0x000fe200003409cc */
[----:B------:R-:W-:Y:S01]  /*6d00*/  LOP3.LUT R8, R62, 0xff, RZ, 0xc0, !PT ;  /* 0x000000ff3e087812 */ /* 0x000fe200078ec0ff */
[----:B------:R-:W-:Y:S01]  /*6d10*/  FFMA.FTZ R76, R118, UR36, -R5 ;  /* 0x00000024764c7c23 */ /* 0x000fe20008010805 */
[----:B------:R-:W-:Y:S01]  /*6d20*/  PRMT R18, R6, 0x5410, R31 ;  /* 0x0000541006127816 */ /* 0x000fe2000000001f */
[----:B------:R-:W-:Y:S01]  /*6d30*/  FFMA.FTZ R62, R144, UR36, -R2 ;  /* 0x00000024903e7c23 */ /* 0x000fe20008010802 */
[----:B--2---:R-:W-:-:S02]  /*6d40*/  F2FP.BF16.F32.PACK_AB R6, R128, R77 ;  /* 0x0000004d8006723e */ /* 0x004fc400000010ff */
[----:B------:R-:W-:Y:S02]  /*6d50*/  PRMT R29, R7, 0x5410, R33 ;  /* 0x00005410071d7816 */ /* 0x000fe40000000021 */
[----:B------:R-:W-:Y:S02]  /*6d60*/  LOP3.LUT R7, R65, 0xffff, RZ, 0xc0, !PT ;  /* 0x0000ffff41077812 */ /* 0x000fe400078ec0ff */
[----:B------:R-:W-:Y:S02]  /*6d70*/  PRMT R28, R8, 0x5410, R24 ;  /* 0x00005410081c7816 */ /* 0x000fe40000000018 */
[----:B------:R-:W-:Y:S02]  /*6d80*/  LOP3.LUT R8, R67, 0xff, RZ, 0xc0, !PT ;  /* 0x000000ff43087812 */ /* 0x000fe400078ec0ff */
[----:B------:R-:W-:Y:S02]  /*6d90*/  PRMT R203, R6, 0x7610, R203 ;  /* 0x0000761006cb7816 */ /* 0x000fe400000000cb */
[----:B------:R-:W-:-:S02]  /*6da0*/  SHF.R.U32.HI R131, RZ, 0x8, R7 ;  /* 0x00000008ff837819 */ /* 0x000fc40000011607 */
[----:B------:R-:W-:Y:S01]  /*6db0*/  PRMT R202, R6, 0x7632, R202 ;  /* 0x0000763206ca7816 */ /* 0x000fe200000000ca */
[----:B------:R-:W-:Y:S01]  /*6dc0*/  @P0 HFMA2.BF16_V2 R174, -RZ.H0_H0, RZ.H0_H0, -R203.H0_H0 ;  /* 0x200000ffffae0231 */ /* 0x000fe200003409cb */
[----:B------:R-:W-:Y:S02]  /*6dd0*/  PRMT R6, R60, 0x7632, R6 ;  /* 0x000076323c067816 */ /* 0x000fe40000000006 */
[----:B------:R-:W-:Y:S01]  /*6de0*/  PRMT R88, R8, 0x5410, R25 ;  /* 0x0000541008587816 */ /* 0x000fe20000000019 */
[----:B------:R-:W-:Y:S01]  /*6df0*/  FFMA.FTZ R8, R127, UR36, -R5 ;  /* 0x000000247f087c23 */ /* 0x000fe20008010805 */
[----:B------:R-:W-:Y:S02]  /*6e00*/  LOP3.LUT R7, R131, 0xffff, RZ, 0xc0, !PT ;  /* 0x0000ffff83077812 */ /* 0x000fe400078ec0ff */
[----:B------:R-:W-:Y:S01]  /*6e10*/  LOP3.LUT R6, R6, 0xff, RZ, 0xc0, !PT ;  /* 0x000000ff06067812 */ /* 0x000fe200078ec0ff */
[----:B------:R1:W2:Y:S01]  /*6e20*/  MUFU.EX2 R79, R8 ;  /* 0x00000008004f7308 */ /* 0x0002a20000000800 */
[----:B------:R-:W-:-:S02]  /*6e30*/  @P3 PRMT R204, R173, 0x5410, RZ ;  /* 0x00005410adcc3816 */ /* 0x000fc400000000ff */
[----:B------:R-:W-:Y:S02]  /*6e40*/  PRMT R140, R203, 0x5410, R202 ;  /* 0x00005410cb8c7816 */ /* 0x000fe400000000ca */
[----:B------:R-:W-:Y:S02]  /*6e50*/  ISETP.LE.U32.AND P3, PT, R7, UR12, PT ;  /* 0x0000000c07007c0c */ /* 0x000fe4000bf63070 */
[----:B------:R-:W-:Y:S02]  /*6e60*/  @P0 PRMT R203, R174, 0x5410, RZ ;  /* 0x00005410aecb0816 */ /* 0x000fe400000000ff */
[----:B------:R-:W-:Y:S02]  /*6e70*/  ISETP.LE.U32.AND P0, PT, R6, UR12, PT ;  /* 0x0000000c06007c0c */ /* 0x000fe4000bf03070 */
[----:B------:R-:W-:Y:S02]  /*6e80*/  SHF.R.U32.HI R7, RZ, 0x10, R15 ;  /* 0x00000010ff077819 */ /* 0x000fe4000001160f */
[----:B------:R-:W-:Y:S01]  /*6e90*/  SHF.R.U32.HI R6, RZ, 0x10, R17 ;  /* 0x00000010ff067819 */ /* 0x000fe20000011611 */
[----:B-1----:R-:W-:Y:S01]  /*6ea0*/  FFMA.FTZ R8, R121, UR36, -R5 ;  /* 0x0000002479087c23 */ /* 0x002fe20008010805 */
[----:B------:R-:W-:-:S02]  /*6eb0*/  LOP3.LUT R10, R7, 0xff, RZ, 0xc0, !PT ;  /* 0x000000ff070a7812 */ /* 0x000fc400078ec0ff */
[----:B------:R-:W-:Y:S02]  /*6ec0*/  LOP3.LUT R7, R6, 0xff, RZ, 0xc0, !PT ;  /* 0x000000ff06077812 */ /* 0x000fe400078ec0ff */
[----:B------:R-:W-:Y:S02]  /*6ed0*/  @P2 PRMT R210, R169, 0x5410, RZ ;  /* 0x00005410a9d22816 */ /* 0x000fe400000000ff */
[----:B------:R-:W-:Y:S01]  /*6ee0*/  PRMT R15, R7, 0x5410, R27 ;  /* 0x00005410070f7816 */ /* 0x000fe2000000001b */
[----:B------:R-:W-:Y:S01]  /*6ef0*/  FFMA.FTZ R7, R126, UR36, -R5 ;  /* 0x000000247e077c23 */ /* 0x000fe20008010805 */
[----:B--2---:R-:W-:Y:S02]  /*6f00*/  F2FP.BF16.F32.PACK_AB R5, R146, R79 ;  /* 0x0000004f9205723e */ /* 0x004fe400000010ff */
[----:B------:R-:W-:Y:S02]  /*6f10*/  ISETP.GT.U32.AND P2, PT, R21, UR12, PT ;  /* 0x0000000c15007c0c */ /* 0x000fe4000bf44070 */
[----:B------:R-:W-:Y:S01]  /*6f20*/  LOP3.LUT R6, R9, 0xff, RZ, 0xc0, !PT ;  /* 0x000000ff09067812 */ /* 0x000fe200078ec0ff */
[----:B------:R-:W-:Y:S01]  /*6f30*/  FFMA.FTZ R9, R125, UR36, -R4 ;  /* 0x000000247d097c23 */ /* 0x000fe20008010804 */
[----:B------:R-:W-:-:S02]  /*6f40*/  PRMT R201, R5, 0x7610, R201 ;  /* 0x0000761005c97816 */ /* 0x000fc400000000c9 */
[----:B------:R-:W-:Y:S01]  /*6f50*/  PRMT R200, R5, 0x7632, R200 ;  /* 0x0000763205c87816 */ /* 0x000fe200000000c8 */
[--C-:B------:R-:W-:Y:S01]  /*6f60*/  FFMA.FTZ R5, R134, UR36, -R4.reuse ;  /* 0x0000002486057c23 */ /* 0x100fe20008010804 */
[----:B------:R-:W-:Y:S02]  /*6f70*/  PRMT R143, R22, 0x5410, R21 ;  /* 0x00005410168f7816 */ /* 0x000fe40000000015 */
[----:B------:R-:W-:Y:S01]  /*6f80*/  PRMT R22, R14, 0x5410, R13 ;  /* 0x000054100e167816 */ /* 0x000fe2000000000d */
[----:B------:R1:W-:Y:S01]  /*6f90*/  MUFU.EX2 R142, R5 ;  /* 0x00000005008e7308 */ /* 0x0003e20000000800 */
[----:B------:R-:W-:Y:S01]  /*6fa0*/  PRMT R11, R10, 0x5410, R19 ;  /* 0x000054100a0b7816 */ /* 0x000fe20000000013 */
[----:B------:R-:W-:Y:S01]  /*6fb0*/  FFMA.FTZ R10, R132, UR36, -R4 ;  /* 0x00000024840a7c23 */ /* 0x000fe20008010804 */
[----:B------:R-:W-:Y:S01]  /*6fc0*/  PRMT R14, R6, 0x5410, R12 ;  /* 0x00005410060e7816 */ /* 0x000fe2000000000c */
[----:B------:R-:W-:Y:S01]  /*6fd0*/  FFMA.FTZ R6, R138, UR36, -R4 ;  /* 0x000000248a067c23 */ /* 0x000fe20008010804 */
[--C-:B------:R-:W-:Y:S01]  /*6fe0*/  FFMA.FTZ R4, R151, UR36, -R3.reuse ;  /* 0x0000002497047c23 */ /* 0x100fe20008010803 */
[--C-:B------:R-:W-:Y:S01]  /*6ff0*/  FFMA.FTZ R13, R129, UR36, -R3.reuse ;  /* 0x00000024810d7c23 */ /* 0x100fe20008010803 */
[----:B------:R-:W-:Y:S01]  /*7000*/  @P2 HFMA2.BF16_V2 R175, -RZ.H0_H0, RZ.H0_H0, -R202.H0_H0 ;  /* 0x200000ffffaf2231 */ /* 0x000fe200003409ca */
[----:B------:R-:W-:Y:S01]  /*7010*/  LOP3.LUT R82, R65, 0xff, RZ, 0xc0, !PT ;  /* 0x000000ff41527812 */ /* 0x000fe200078ec0ff */
[----:B------:R2:W-:Y:S01]  /*7020*/  MUFU.EX2 R129, R4 ;  /* 0x0000000400817308 */ /* 0x0005e20000000800 */
[----:B------:R-:W-:Y:S01]  /*7030*/  @!P3 HFMA2.BF16_V2 R176, -RZ.H0_H0, RZ.H0_H0, -R200.H0_H0 ;  /* 0x200000ffffb0b231 */ /* 0x000fe200003409c8 */
[----:B------:R-:W-:Y:S01]  /*7040*/  LOP3.LUT R126, R60, 0xff, RZ, 0xc0, !PT ;  /* 0x000000ff3c7e7812 */ /* 0x000fe200078ec0ff */
[--C-:B------:R-:W-:Y:S01]  /*7050*/  FFMA.FTZ R12, R136, UR36, -R3.reuse ;  /* 0x00000024880c7c23 */ /* 0x100fe20008010803 */
[----:B------:R-:W3:Y:S01]  /*7060*/  MUFU.EX2 R67, R6 ;  /* 0x0000000600437308 */ /* 0x000ee20000000800 */
[--C-:B-1----:R-:W-:Y:S01]  /*7070*/  FFMA.FTZ R5, R137, UR36, -R3.reuse ;  /* 0x0000002489057c23 */ /* 0x102fe20008010803 */
[----:B------:R-:W-:Y:S01]  /*7080*/  @P2 PRMT R202, R175, 0x5410, RZ ;  /* 0x00005410afca2816 */ /* 0x000fe200000000ff */
[----:B------:R-:W-:Y:S01]  /*7090*/  FFMA.FTZ R151, R92, UR36, -R3 ;  /* 0x000000245c977c23 */ /* 0x000fe20008010803 */
[----:B------:R-:W-:Y:S01]  /*70a0*/  ISETP.LE.U32.AND P2, PT, R82, UR12, PT ;  /* 0x0000000c52007c0c */ /* 0x000fe2000bf43070 */
[----:B------:R1:W4:Y:S01]  /*70b0*/  MUFU.EX2 R138, R5 ;  /* 0x00000005008a7308 */ /* 0x0003220000000800 */
[----:B------:R-:W-:-:S02]  /*70c0*/  PRMT R171, R201, 0x5410, R200 ;  /* 0x00005410c9ab7816 */ /* 0x000fc400000000c8 */
[----:B------:R-:W-:Y:S01]  /*70d0*/  PRMT R17, R40, 0x5410, R37 ;  /* 0x0000541028117816 */ /* 0x000fe20000000025 */
[--C-:B------:R-:W-:Y:S01]  /*70e0*/  FFMA.FTZ R40, R157, UR36, -R2.reuse ;  /* 0x000000249d287c23 */ /* 0x100fe20008010802 */
[----:B------:R-:W-:Y:S01]  /*70f0*/  @!P3 PRMT R200, R176, 0x5410, RZ ;  /* 0x00005410b0c8b816 */ /* 0x000fe200000000ff */
[--C-:B--2---:R-:W-:Y:S01]  /*7100*/  FFMA.FTZ R4, R161, UR36, -R2.reuse ;  /* 0x00000024a1047c23 */ /* 0x104fe20008010802 */
[----:B------:R-:W-:Y:S01]  /*7110*/  ISETP.LE.U32.AND P3, PT, R126, UR12, PT ;  /* 0x0000000c7e007c0c */ /* 0x000fe2000bf63070 */
[--C-:B------:R-:W-:Y:S01]  /*7120*/  FFMA.FTZ R157, R96, UR36, -R2.reuse ;  /* 0x00000024609d7c23 */ /* 0x100fe20008010802 */
[----:B---3--:R-:W-:Y:S01]  /*7130*/  F2FP.BF16.F32.PACK_AB R3, R142, R67 ;  /* 0x000000438e03723e */ /* 0x008fe200000010ff */
[----:B------:R2:W-:Y:S01]  /*7140*/  MUFU.EX2 R125, R4 ;  /* 0x00000004007d7308 */ /* 0x0005e20000000800 */
[----:B------:R-:W-:Y:S01]  /*7150*/  SHF.R.U32.HI R97, RZ, 0x18, R65 ;  /* 0x00000018ff617819 */ /* 0x000fe20000011641 */
[----:B------:R-:W-:Y:S01]  /*7160*/  @!P2 HFMA2.BF16_V2 R177, -RZ.H0_H0, RZ.H0_H0, -R201.H0_H0 ;  /* 0x200000ffffb1a231 */ /* 0x000fe200003409c9 */
[C---:B------:R-:W-:Y:S01]  /*7170*/  PRMT R199, R3.reuse, 0x7610, R199 ;  /* 0x0000761003c77816 */ /* 0x040fe200000000c7 */
[--C-:B-1----:R-:W-:Y:S01]  /*7180*/  FFMA.FTZ R5, R160, UR36, -R2.reuse ;  /* 0x00000024a0057c23 */ /* 0x102fe20008010802 */
[----:B------:R-:W-:Y:S01]  /*7190*/  FFMA.FTZ R160, R112, UR36, -R2 ;  /* 0x0000002470a07c23 */ /* 0x000fe20008010802 */
[----:B----4-:R-:W-:Y:S01]  /*71a0*/  F2FP.BF16.F32.PACK_AB R2, R138, R129 ;  /* 0x000000818a02723e */ /* 0x010fe200000010ff */
[----:B------:R-:W-:Y:S01]  /*71b0*/  MUFU.EX2 R136, R7 ;  /* 0x0000000700887308 */ /* 0x000fe20000000800 */
[----:B------:R-:W-:Y:S01]  /*71c0*/  PRMT R198, R3, 0x7632, R198 ;  /* 0x0000763203c67816 */ /* 0x000fe200000000c6 */
[----:B------:R-:W-:Y:S01]  /*71d0*/  @!P4 HFMA2.BF16_V2 R178, -RZ.H0_H0, RZ.H0_H0, -R199.H0_H0 ;  /* 0x200000ffffb2c231 */ /* 0x000fe200003409c7 */
[C---:B------:R-:W-:Y:S01]  /*71e0*/  PRMT R197, R2.reuse, 0x7610, R197 ;  /* 0x0000761002c57816 */ /* 0x040fe200000000c5 */
[----:B------:R1:W3:Y:S01]  /*71f0*/  MUFU.EX2 R134, R5 ;  /* 0x0000000500867308 */ /* 0x0002e20000000800 */
[----:B------:R-:W-:-:S02]  /*7200*/  PRMT R196, R2, 0x7632, R196 ;  /* 0x0000763202c47816 */ /* 0x000fc400000000c4 */
[----:B------:R-:W-:Y:S01]  /*7210*/  LOP3.LUT R2, R45, 0xffff, RZ, 0xc0, !PT ;  /* 0x0000ffff2d027812 */ /* 0x000fe200078ec0ff */
[----:B------:R-:W-:Y:S01]  /*7220*/  @!P3 HFMA2.BF16_V2 R180, -RZ.H0_H0, RZ.H0_H0, -R197.H0_H0 ;  /* 0x200000ffffb4b231 */ /* 0x000fe200003409c5 */
[----:B------:R-:W-:Y:S01]  /*7230*/  LOP3.LUT R3, R60, 0xffff, RZ, 0xc0, !PT ;  /* 0x0000ffff3c037812 */ /* 0x000fe200078ec0ff */
[----:B------:R-:W4:Y:S01]  /*7240*/  MUFU.EX2 R137, R8 ;  /* 0x0000000800897308 */ /* 0x000f220000000800 */
[----:B------:R-:W-:Y:S01]  /*7250*/  SHF.R.U32.HI R124, RZ, 0x8, R2 ;  /* 0x00000008ff7c7819 */ /* 0x000fe20000011602 */
[----:B--2---:R-:W-:Y:S01]  /*7260*/  FADD.FTZ R4, R57, R56 ;  /* 0x0000003839047221 */ /* 0x004fe20000010000 */
[----:B------:R-:W-:Y:S01]  /*7270*/  @!P2 PRMT R201, R177, 0x5410, RZ ;  /* 0x00005410b1c9a816 */ /* 0x000fe200000000ff */
[----:B------:R-:W-:Y:S01]  /*7280*/  MUFU.EX2 R127, R10 ;  /* 0x0000000a007f7308 */ /* 0x000fe20000000800 */
[----:B------:R-:W-:Y:S02]  /*7290*/  ISETP.LE.U32.AND P2, PT, R97, UR12, PT ;  /* 0x0000000c61007c0c */ /* 0x000fe4000bf43070 */
[----:B------:R-:W-:Y:S01]  /*72a0*/  LOP3.LUT R2, R124, 0xffff, RZ, 0xc0, !PT ;  /* 0x0000ffff7c027812 */ /* 0x000fe200078ec0ff */
[----:B------:R-:W2:Y:S01]  /*72b0*/  MUFU.EX2 R132, R9 ;  /* 0x0000000900847308 */ /* 0x000ea20000000800 */
[----:B------:R-:W-:Y:S01]  /*72c0*/  SHF.R.U32.HI R99, RZ, 0x8, R3 ;  /* 0x00000008ff637819 */ /* 0x000fe20000011603 */
[----:B-1----:R-:W-:Y:S01]  /*72d0*/  FADD.FTZ R5, R64, R63 ;  /* 0x0000003f40057221 */ /* 0x002fe20000010000 */
[----:B------:R-:W-:Y:S01]  /*72e0*/  PRMT R169, R197, 0x5410, R196 ;  /* 0x00005410c5a97816 */ /* 0x000fe200000000c4 */
[----:B------:R1:W-:Y:S01]  /*72f0*/  MUFU.EX2 R96, R13 ;  /* 0x0000000d00607308 */ /* 0x0003e20000000800 */
[----:B------:R-:W-:Y:S01]  /*7300*/  @!P3 PRMT R197, R180, 0x5410, RZ ;  /* 0x00005410b4c5b816 */ /* 0x000fe200000000ff */
[----:B------:R-:W-:Y:S01]  /*7310*/  FADD.FTZ R5, R49, R5 ;  /* 0x0000000531057221 */ /* 0x000fe20000010000 */
[----:B------:R-:W-:Y:S01]  /*7320*/  ISETP.LE.U32.AND P3, PT, R2, UR12, PT ;  /* 0x0000000c02007c0c */ /* 0x000fe2000bf63070 */
[----:B------:R-:W-:Y:S01]  /*7330*/  FADD.FTZ R2, R72, R71 ;  /* 0x0000004748027221 */ /* 0x000fe20000010000 */
[----:B------:R-:W-:Y:S01]  /*7340*/  LOP3.LUT R3, R99, 0xffff, RZ, 0xc0, !PT ;  /* 0x0000ffff63037812 */ /* 0x000fe200078ec0ff */
[----:B------:R-:W-:Y:S01]  /*7350*/  @!P2 HFMA2.BF16_V2 R179, -RZ.H0_H0, RZ.H0_H0, -R198.H0_H0 ;  /* 0x200000ffffb3a231 */ /* 0x000fe200003409c6 */
[----:B------:R-:W-:Y:S01]  /*7360*/  PRMT R170, R199, 0x5410, R198 ;  /* 0x00005410c7aa7816 */ /* 0x000fe200000000c6 */
[----:B------:R-:W-:Y:S01]  /*7370*/  FADD.FTZ R7, R52, R2 ;  /* 0x0000000234077221 */ /* 0x000fe20000010000 */
[----:B------:R-:W-:Y:S01]  /*7380*/  @!P4 PRMT R199, R178, 0x5410, RZ ;  /* 0x00005410b2c7c816 */ /* 0x000fe200000000ff */
[----:B------:R-:W-:Y:S01]  /*7390*/  FADD.FTZ R5, R51, R5 ;  /* 0x0000000533057221 */ /* 0x000fe20000010000 */
[----:B------:R-:W-:Y:S01]  /*73a0*/  ISETP.LE.U32.AND P4, PT, R3, UR12, PT ;  /* 0x0000000c03007c0c */ /* 0x000fe2000bf83070 */
[----:B------:R5:W5:Y:S01]  /*73b0*/  MUFU.EX2 R92, R12 ;  /* 0x0000000c005c7308 */ /* 0x000b620000000800 */
[----:B------:R-:W-:Y:S01]  /*73c0*/  PRMT R3, R45, 0x7632, R3 ;  /* 0x000076322d037816 */ /* 0x000fe20000000003 */
[----:B------:R-:W-:Y:S01]  /*73d0*/  FADD.FTZ R33, R39, R5 ;  /* 0x0000000527217221 */ /* 0x000fe20000010000 */
[----:B---3--:R-:W-:Y:S01]  /*73e0*/  F2FP.BF16.F32.PACK_AB R2, R134, R125 ;  /* 0x0000007d8602723e */ /* 0x008fe200000010ff */
[----:B------:R-:W-:Y:S01]  /*73f0*/  MUFU.EX2 R72, R83 ;  /* 0x0000005300487308 */ /* 0x000fe20000000800 */
[----:B------:R-:W-:-:S02]  /*7400*/  LEA R144, R188, UR5, 0x1 ;  /* 0x00000005bc907c11 */ /* 0x000fc4000f8e08ff */
[----:B------:R-:W-:Y:S01]  /*7410*/  LOP3.LUT R3, R3, 0xff, RZ, 0xc0, !PT ;  /* 0x000000ff03037812 */ /* 0x000fe200078ec0ff */
[----:B------:R-:W-:Y:S01]  /*7420*/  MUFU.EX2 R57, R105 ;  /* 0x0000006900397308 */ /* 0x000fe20000000800 */
[C---:B------:R-:W-:Y:S01]  /*7430*/  PRMT R195, R2.reuse, 0x7610, R195 ;  /* 0x0000761002c37816 */ /* 0x040fe200000000c3 */
[----:B------:R-:W3:Y:S01]  /*7440*/  LDSM.16.MT88.4 R120, [R144+0x9000] ;  /* 0x009000009078783b */ /* 0x000ee20000004200 */
[----:B------:R-:W-:Y:S01]  /*7450*/  PRMT R194, R2, 0x7632, R194 ;  /* 0x0000763202c27816 */ /* 0x000fe200000000c2 */
[----:B------:R-:W-:Y:S01]  /*7460*/  @!P4 HFMA2.BF16_V2 R181, -RZ.H0_H0, RZ.H0_H0, -R196.H0_H0 ;  /* 0x200000ffffb5c231 */ /* 0x000fe200003409c4 */
[----:B----4-:R-:W-:Y:S01]  /*7470*/  F2FP.BF16.F32.PACK_AB R2, R137, R136 ;  /* 0x000000888902723e */ /* 0x010fe200000010ff */
[----:B------:R-:W4:Y:S01]  /*7480*/  LDSM.16.MT88.4 R116, [R144+0x9400] ;  /* 0x009400009074783b */ /* 0x000f220000004200 */
[----:B------:R-:W-:Y:S01]  /*7490*/  @!P2 PRMT R198, R179, 0x5410, RZ ;  /* 0x00005410b3c6a816 */ /* 0x000fe200000000ff */
[----:B------:R-:W-:Y:S01]  /*74a0*/  @!P0 HFMA2.BF16_V2 R182, -RZ.H0_H0, RZ.H0_H0, -R195.H0_H0 ;  /* 0x200000ffffb68231 */ /* 0x000fe200003409c3 */
[----:B------:R-:W-:Y:S01]  /*74b0*/  ISETP.LE.U32.AND P2, PT, R3, UR12, PT ;  /* 0x0000000c03007c0c */ /* 0x000fe2000bf43070 */
[----:B------:R-:W-:Y:S01]  /*74c0*/  FADD.FTZ R3, R73, R70 ;  /* 0x0000004649037221 */ /* 0x000fe20000010000 */
[C---:B------:R-:W-:Y:S01]  /*74d0*/  PRMT R193, R2.reuse, 0x7610, R193 ;  /* 0x0000761002c17816 */ /* 0x040fe200000000c1 */
[----:B------:R4:W-:Y:S01]  /*74e0*/  MUFU.EX2 R70, R62 ;  /* 0x0000003e00467308 */ /* 0x0009e20000000800 */
[----:B------:R-:W-:Y:S01]  /*74f0*/  PRMT R192, R2, 0x7632, R192 ;  /* 0x0000763202c07816 */ /* 0x000fe200000000c0 */
[----:B------:R-:W-:Y:S01]  /*7500*/  FADD.FTZ R6, R55, R3 ;  /* 0x0000000337067221 */ /* 0x000fe20000010000 */
[----:B------:R-:W-:Y:S01]  /*7510*/  PRMT R21, R32, 0x5410, R38 ;  /* 0x0000541020157816 */ /* 0x000fe20000000026 */
[----:B------:R-:W-:Y:S01]  /*7520*/  FADD.FTZ R3, R46, R4 ;  /* 0x000000042e037221 */ /* 0x000fe20000010000 */
[----:B--2---:R-:W-:Y:S01]  /*7530*/  F2FP.BF16.F32.PACK_AB R2, R132, R127 ;  /* 0x0000007f8402723e */ /* 0x004fe200000010ff */
[----:B------:R-:W-:Y:S01]  /*7540*/  FADD.FTZ R4, R59, R6 ;  /* 0x000000063b047221 */ /* 0x000fe20000010000 */
[--C-:B------:R-:W-:Y:S01]  /*7550*/  HSET2.LE.AND R5, R11, R0.reuse, PT ;  /* 0x000000000b057233 */ /* 0x100fe20003803000 */
[----:B------:R-:W-:Y:S01]  /*7560*/  FADD.FTZ R3, R50, R3 ;  /* 0x0000000332037221 */ /* 0x000fe20000010000 */
[C---:B------:R-:W-:Y:S01]  /*7570*/  PRMT R191, R2.reuse, 0x7632, R191 ;  /* 0x0000763202bf7816 */ /* 0x040fe200000000bf */
[----:B------:R-:W-:Y:S01]  /*7580*/  FADD.FTZ R38, R47, R4 ;  /* 0x000000042f267221 */ /* 0x000fe20000010000 */
[----:B------:R-:W-:Y:S01]  /*7590*/  PRMT R190, R2, 0x7610, R190 ;  /* 0x0000761002be7816 */ /* 0x000fe200000000be */
[----:B------:R-:W-:Y:S01]  /*75a0*/  FADD.FTZ R32, R30, R3 ;  /* 0x000000031e207221 */ /* 0x000fe20000010000 */
[--C-:B------:R-:W-:Y:S01]  /*75b0*/  HSET2.LE.AND R2, R21, R0.reuse, PT ;  /* 0x0000000015027233 */ /* 0x100fe20003803000 */
[----:B------:R-:W-:Y:S01]  /*75c0*/  IMAD.IADD R46, R251, 0x1, R144 ;  /* 0x00000001fb2e7824 */ /* 0x000fe200078e0290 */
[--C-:B------:R-:W-:Y:S01]  /*75d0*/  HSET2.LE.AND R3, R18, R0.reuse, PT ;  /* 0x0000000012037233 */ /* 0x100fe20003803000 */
[----:B------:R-:W-:Y:S01]  /*75e0*/  FADD.FTZ R6, R58, R7 ;  /* 0x000000073a067221 */ /* 0x000fe20000010000 */
[----:B------:R-:W-:Y:S01]  /*75f0*/  LOP3.LUT R4, R167, 0xff00ff, RZ, 0xc0, !PT ;  /* 0x00ff00ffa7047812 */ /* 0x000fe200078ec0ff */
[----:B------:R-:W-:Y:S01]  /*7600*/  @!P5 HFMA2.BF16_V2 R184, -RZ.H0_H0, RZ.H0_H0, -R193.H0_H0 ;  /* 0x200000ffffb8d231 */ /* 0x000fe200003409c1 */
[----:B------:R-:W-:Y:S01]  /*7610*/  LOP3.LUT R24, R164, R2, RZ, 0xc0, !PT ;  /* 0x00000002a4187212 */ /* 0x000fe200078ec0ff */
[----:B------:R-:W-:Y:S01]  /*7620*/  FADD.FTZ R37, R41, R6 ;  /* 0x0000000629257221 */ /* 0x000fe20000010000 */
[----:B------:R-:W-:Y:S01]  /*7630*/  HSET2.LE.AND R2, R26, R0, PT ;  /* 0x000000001a027233 */ /* 0x000fe20003803000 */
[----:B------:R2:W2:Y:S01]  /*7640*/  MUFU.EX2 R55, R40 ;  /* 0x0000002800377308 */ /* 0x0004a20000000800 */
[----:B------:R-:W-:-:S02]  /*7650*/  PRMT R16, R23, 0x5410, R20 ;  /* 0x0000541017107816 */ /* 0x000fc40000000014 */
[----:B------:R-:W-:Y:S01]  /*7660*/  LOP3.LUT R21, R110, R5, RZ, 0xc0, !PT ;  /* 0x000000056e157212 */ /* 0x000fe200078ec0ff */
[----:B------:R-:W-:Y:S01]  /*7670*/  MUFU.EX2 R251, R156 ;  /* 0x0000009c00fb7308 */ /* 0x000fe20000000800 */
[----:B------:R-:W-:Y:S02]  /*7680*/  LOP3.LUT R26, R158, R2, RZ, 0xc0, !PT ;  /* 0x000000029e1a7212 */ /* 0x000fe400078ec0ff */
[--C-:B------:R-:W-:Y:S02]  /*7690*/  HSET2.LE.AND R2, R17, R0.reuse, PT ;  /* 0x0000000011027233 */ /* 0x100fe40003803000 */
[----:B------:R-:W-:Y:S02]  /*76a0*/  LOP3.LUT R25, R165, R3, RZ, 0xc0, !PT ;  /* 0x00000003a5197212 */ /* 0x000fe400078ec0ff */
[----:B------:R-:W-:Y:S02]  /*76b0*/  LOP3.LUT R5, R90, 0xff00ff, RZ, 0xc0, !PT ;  /* 0x00ff00ff5a057812 */ /* 0x000fe400078ec0ff */
[----:B------:R-:W-:-:S02]  /*76c0*/  HSET2.LE.AND R3, R4, R0, PT ;  /* 0x0000000004037233 */ /* 0x000fc40003803000 */
[--C-:B------:R-:W-:Y:S02]  /*76d0*/  HSET2.LE.AND R4, R16, R0.reuse, PT ;  /* 0x0000000010047233 */ /* 0x100fe40003803000 */
[----:B------:R-:W-:Y:S02]  /*76e0*/  LOP3.LUT R16, R163, R2, RZ, 0xc0, !PT ;  /* 0x00000002a3107212 */ /* 0x000fe400078ec0ff */
[--C-:B------:R-:W-:Y:S01]  /*76f0*/  HSET2.LE.AND R2, R5, R0.reuse, PT ;  /* 0x0000000005027233 */ /* 0x100fe20003803000 */
[----:B------:R-:W-:Y:S01]  /*7700*/  MUFU.EX2 R163, R147 ;  /* 0x0000009300a37308 */ /* 0x000fe20000000800 */
[----:B------:R-:W-:Y:S02]  /*7710*/  LOP3.LUT R27, R155, R3, RZ, 0xc0, !PT ;  /* 0x000000039b1b7212 */ /* 0x000fe400078ec0ff */
[----:B------:R-:W-:Y:S02]  /*7720*/  LOP3.LUT R20, R113, R4, RZ, 0xc0, !PT ;  /* 0x0000000471147212 */ /* 0x000fe400078ec0ff */
[--C-:B------:R-:W-:Y:S01]  /*7730*/  HSET2.LE.AND R3, R15, R0.reuse, PT ;  /* 0x000000000f037233 */ /* 0x100fe20003803000 */
[----:B------:R-:W2:Y:S01]  /*7740*/  LDSM.16.MT88.4 R112, [R46+0x9000] ;  /* 0x009000002e70783b */ /* 0x000ea20000004200 */
[----:B------:R-:W-:-:S02]  /*7750*/  HSET2.LE.AND R4, R28, R0, PT ;  /* 0x000000001c047233 */ /* 0x000fc40003803000 */
[----:B------:R-:W-:Y:S02]  /*7760*/  LOP3.LUT R19, R152, R2, RZ, 0xc0, !PT ;  /* 0x0000000298137212 */ /* 0x000fe400078ec0ff */
[--C-:B------:R-:W-:Y:S02]  /*7770*/  HSET2.LE.AND R2, R29, R0.reuse, PT ;  /* 0x000000001d027233 */ /* 0x100fe40003803000 */
[----:B------:R-:W-:Y:S01]  /*7780*/  LOP3.LUT R17, R162, R3, RZ, 0xc0, !PT ;  /* 0x00000003a2117212 */ /* 0x000fe200078ec0ff */
[----:B---3--:R-:W-:Y:S01]  /*7790*/  HMMA.16816.F32.BF16 R28, R24, R120, RZ ;  /* 0x00000078181c723c */ /* 0x008fe200000418ff */
[----:B------:R-:W-:Y:S01]  /*77a0*/  LOP3.LUT R18, R154, R4, RZ, 0xc0, !PT ;  /* 0x000000049a127212 */ /* 0x000fe200078ec0ff */
[----:B------:R-:W-:Y:S01]  /*77b0*/  MUFU.EX2 R162, R149 ;  /* 0x0000009500a27308 */ /* 0x000fe20000000800 */
[----:B------:R-:W-:Y:S02]  /*77c0*/  HSET2.LE.AND R4, R22, R0, PT ;  /* 0x0000000016047233 */ /* 0x000fe40003803000 */
[----:B------:R-:W-:-:S02]  /*77d0*/  LOP3.LUT R22, R145, R2, RZ, 0xc0, !PT ;  /* 0x0000000291167212 */ /* 0x000fc400078ec0ff */
[--C-:B------:R-:W-:Y:S01]  /*77e0*/  HSET2.LE.AND R2, R14, R0.reuse, PT ;  /* 0x000000000e027233 */ /* 0x100fe20003803000 */
[----:B------:R-:W-:Y:S01]  /*77f0*/  HMMA.16816.F32.BF16 R8, R16, R120, RZ ;  /* 0x000000781008723c */ /* 0x000fe200000418ff */
[----:B------:R-:W-:Y:S01]  /*7800*/  HSET2.LE.AND R5, R88, R0, PT ;  /* 0x0000000058057233 */ /* 0x000fe20003803000 */
[----:B------:R-:W3:Y:S01]  /*7810*/  MUFU.EX2 R120, R76 ;  /* 0x0000004c00787308 */ /* 0x000ee20000000800 */
[----:B------:R-:W-:Y:S02]  /*7820*/  LOP3.LUT R3, R108, 0xff00ff, RZ, 0xc0, !PT ;  /* 0x00ff00ff6c037812 */ /* 0x000fe400078ec0ff */
[----:B-1----:R-:W-:Y:S02]  /*7830*/  LOP3.LUT R13, R148, R2, RZ, 0xc0, !PT ;  /* 0x00000002940d7212 */ /* 0x002fe400078ec0ff */
[----:B------:R-:W-:Y:S02]  /*7840*/  LOP3.LUT R2, R143, 0xff00ff, RZ, 0xc0, !PT ;  /* 0x00ff00ff8f027812 */ /* 0x000fe400078ec0ff */
[----:B-----5:R-:W-:-:S02]  /*7850*/  LOP3.LUT R12, R150, R4, RZ, 0xc0, !PT ;  /* 0x00000004960c7212 */ /* 0x020fc400078ec0ff */
[----:B------:R-:W-:Y:S02]  /*7860*/  LOP3.LUT R14, R109, R5, RZ, 0xc0, !PT ;  /* 0x000000056d0e7212 */ /* 0x000fe400078ec0ff */
[--C-:B------:R-:W-:Y:S02]  /*7870*/  HSET2.LE.AND R2, R2, R0.reuse, PT ;  /* 0x0000000002027233 */ /* 0x100fe40003803000 */
[----:B------:R-:W-:Y:S02]  /*7880*/  HSET2.LE.AND R3, R3, R0, PT ;  /* 0x0000000003037233 */ /* 0x000fe40003803000 */
[----:B------:R-:W-:Y:S02]  /*7890*/  SHF.R.U32.HI R56, RZ, 0x18, R60 ;  /* 0x00000018ff387819 */ /* 0x000fe4000001163c */
[----:B------:R-:W-:Y:S02]  /*78a0*/  LOP3.LUT R15, R140, R2, RZ, 0xc0, !PT ;  /* 0x000000028c0f7212 */ /* 0x000fe400078ec0ff */
[----:B------:R-:W-:-:S02]  /*78b0*/  LOP3.LUT R23, R111, R3, RZ, 0xc0, !PT ;  /* 0x000000036f177212 */ /* 0x000fc400078ec0ff */
[----:B------:R-:W1:Y:S01]  /*78c0*/  LDSM.16.MT88.4 R108, [R46+0x9400] ;  /* 0x009400002e6c783b */ /* 0x000e620000004200 */
[----:B------:R-:W-:Y:S02]  /*78d0*/  @!P4 PRMT R196, R181, 0x5410, RZ ;  /* 0x00005410b5c4c816 */ /* 0x000fe400000000ff */
[-C--:B----4-:R-:W-:Y:S01]  /*78e0*/  HMMA.16816.F32.BF16 R4, R12, R116.reuse, R8 ;  /* 0x000000740c04723c */ /* 0x090fe20000041808 */
[----:B------:R-:W-:Y:S02]  /*78f0*/  ISETP.LE.U32.AND P4, PT, R56, UR12, PT ;  /* 0x0000000c38007c0c */ /* 0x000fe4000bf83070 */
[----:B------:R-:W-:Y:S02]  /*7900*/  PRMT R168, R195, 0x5410, R194 ;  /* 0x00005410c3a87816 */ /* 0x000fe400000000c2 */
[----:B------:R-:W-:Y:S02]  /*7910*/  @!P0 PRMT R195, R182, 0x5410, RZ ;  /* 0x00005410b6c38816 */ /* 0x000fe400000000ff */
[----:B------:R-:W-:Y:S01]  /*7920*/  ISETP.GT.U32.AND P0, PT, R249, UR12, PT ;  /* 0x0000000cf9007c0c */ /* 0x000fe2000bf04070 */
[----:B------:R-:W-:Y:S01]  /*7930*/  HMMA.16816.F32.BF16 R28, R20, R116, R28 ;  /* 0x00000074141c723c */ /* 0x000fe2000004181c */
[----:B------:R-:W-:-:S02]  /*7940*/  PRMT R51, R48, 0x7771, RZ ;  /* 0x0000777130337816 */ /* 0x000fc400000000ff */
[----:B------:R-:W-:Y:S02]  /*7950*/  PRMT R161, R193, 0x5410, R192 ;  /* 0x00005410c1a17816 */ /* 0x000fe400000000c0 */
[----:B------:R-:W-:Y:S01]  /*7960*/  @!P5 PRMT R193, R184, 0x5410, RZ ;  /* 0x00005410b8c1d816 */ /* 0x000fe200000000ff */
[----:B------:R-:W-:Y:S01]  /*7970*/  @!P4 HFMA2.BF16_V2 R183, -RZ.H0_H0, RZ.H0_H0, -R194.H0_H0 ;  /* 0x200000ffffb7c231 */ /* 0x000fe200003409c2 */
[----:B------:R-:W-:Y:S01]  /*7980*/  F2FP.BF16.F32.PACK_AB R3, R96, R92 ;  /* 0x0000005c6003723e */ /* 0x000fe200000010ff */
[----:B--2---:R-:W-:Y:S01]  /*7990*/  HMMA.16816.F32.BF16 R8, R16, R112, RZ ;  /* 0x000000701008723c */ /* 0x004fe200000418ff */
[----:B------:R-:W-:Y:S02]  /*79a0*/  ISETP.GT.U32.AND P5, PT, R246, UR12, PT ;  /* 0x0000000cf6007c0c */ /* 0x000fe4000bfa4070 */
[----:B------:R-:W-:Y:S01]  /*79b0*/  IMAD.MOV.U32 R63, RZ, RZ, R6 ;  /* 0x000000ffff3f7224 */ /* 0x000fe200078e0006 */
[----:B------:R-:W-:Y:S01]  /*79c0*/  @!P4 PRMT R194, R183, 0x5410, RZ ;  /* 0x00005410b7c2c816 */ /* 0x000fe200000000ff */
[----:B------:R-:W-:-:S02]  /*79d0*/  IMAD.MOV.U32 R62, RZ, RZ, R7 ;  /* 0x000000ffff3e7224 */ /* 0x000fc400078e0007 */
[----:B------:R-:W-:Y:S02]  /*79e0*/  @P0 HFMA2.BF16_V2 R185, -RZ.H0_H0, RZ.H0_H0, -R192.H0_H0 ;  /* 0x200000ffffb90231 */ /* 0x000fe400003409c0 */
[----:B------:R-:W-:Y:S01]  /*79f0*/  IMAD.MOV.U32 R58, RZ, RZ, R5 ;  /* 0x000000ffff3a7224 */ /* 0x000fe200078e0005 */
[----:B------:R-:W-:Y:S01]  /*7a00*/  ISETP.GT.U32.AND P4, PT, R247, UR12, PT ;  /* 0x0000000cf7007c0c */ /* 0x000fe2000bf84070 */
[----:B------:R-:W-:Y:S01]  /*7a10*/  IMAD.MOV.U32 R167, RZ, RZ, R4 ;  /* 0x000000ffffa77224 */ /* 0x000fe200078e0004 */
[----:B------:R-:W-:Y:S01]  /*7a20*/  PRMT R189, R3, 0x7610, R189 ;  /* 0x0000761003bd7816 */ /* 0x000fe200000000bd */
[----:B------:R-:W-:Y:S01]  /*7a30*/  HMMA.16816.F32.BF16 R4, R24, R112, RZ ;  /* 0x000000701804723c */ /* 0x000fe200000418ff */
[----:B------:R-:W-:Y:S01]  /*7a40*/  @P0 PRMT R192, R185, 0x5410, RZ ;  /* 0x00005410b9c00816 */ /* 0x000fe200000000ff */
[----:B------:R-:W-:Y:S01]  /*7a50*/  IMAD.MOV.U32 R64, RZ, RZ, R28 ;  /* 0x000000ffff407224 */ /* 0x000fe200078e001c */
[----:B------:R-:W-:Y:S01]  /*7a60*/  ISETP.GT.U32.AND P0, PT, R51, UR12, PT ;  /* 0x0000000c33007c0c */ /* 0x000fe2000bf04070 */
[----:B------:R-:W-:Y:S01]  /*7a70*/  @!P1 HFMA2.BF16_V2 R230, -RZ.H0_H0, RZ.H0_H0, -R189.H0_H0 ;  /* 0x200000ffffe69231 */ /* 0x000fe200003409bd */
[----:B------:R-:W-:Y:S01]  /*7a80*/  PRMT R188, R3, 0x7632, R188 ;  /* 0x0000763203bc7816 */ /* 0x000fe200000000bc */
[----:B------:R-:W-:Y:S01]  /*7a90*/  @P5 HFMA2.BF16_V2 R187, -RZ.H0_H0, RZ.H0_H0, -R190.H0_H0 ;  /* 0x200000ffffbb5231 */ /* 0x000fe200003409be */
[----:B------:R-:W-:Y:S01]  /*7aa0*/  PRMT R39, R48, 0x7772, RZ ;  /* 0x0000777230277816 */ /* 0x000fe200000000ff */
[----:B------:R-:W2:Y:S01]  /*7ab0*/  MUFU.EX2 R28, R104 ;  /* 0x00000068001c7308 */ /* 0x000ea20000000800 */
[----:B------:R-:W-:Y:S01]  /*7ac0*/  PRMT R148, R190, 0x5410, R191 ;  /* 0x00005410be947816 */ /* 0x000fe200000000bf */
[----:B------:R-:W-:Y:S01]  /*7ad0*/  @P4 HFMA2.BF16_V2 R186, -RZ.H0_H0, RZ.H0_H0, -R191.H0_H0 ;  /* 0x200000ffffba4231 */ /* 0x000fe200003409bf */
[----:B------:R-:W-:Y:S01]  /*7ae0*/  PRMT R40, R48, 0x7773, RZ ;  /* 0x0000777330287816 */ /* 0x000fe200000000ff */
[----:B------:R-:W-:Y:S01]  /*7af0*/  IMAD.MOV.U32 R164, RZ, RZ, R30 ;  /* 0x000000ffffa47224 */ /* 0x000fe200078e001e */
[----:B------:R-:W-:Y:S01]  /*7b00*/  PRMT R145, R189, 0x5410, R188 ;  /* 0x00005410bd917816 */ /* 0x000fe200000000bc */
[----:B------:R-:W-:Y:S01]  /*7b10*/  IMAD.MOV.U32 R165, RZ, RZ, R29 ;  /* 0x000000ffffa57224 */ /* 0x000fe200078e001d */
[----:B------:R-:W-:Y:S01]  /*7b20*/  @P4 PRMT R191, R186, 0x5410, RZ ;  /* 0x00005410babf4816 */ /* 0x000fe200000000ff */
[----:B------:R-:W-:Y:S01]  /*7b30*/  @P0 HFMA2.BF16_V2 R231, -RZ.H0_H0, RZ.H0_H0, -R188.H0_H0 ;  /* 0x200000ffffe70231 */ /* 0x000fe200003409bc */
[----:B------:R-:W-:-:S02]  /*7b40*/  ISETP.GT.U32.AND P4, PT, R39, UR12, PT ;  /* 0x0000000c27007c0c */ /* 0x000fc4000bf84070 */
[----:B------:R-:W-:Y:S01]  /*7b50*/  @!P1 PRMT R189, R230, 0x5410, RZ ;  /* 0x00005410e6bd9816 */ /* 0x000fe200000000ff */
[----:B-1----:R-:W-:Y:S01]  /*7b60*/  HMMA.16816.F32.BF16 R4, R20, R108, R4 ;  /* 0x0000006c1404723c */ /* 0x002fe20000041804 */
[----:B------:R-:W-:Y:S01]  /*7b70*/  ISETP.GT.U32.AND P1, PT, R40, UR12, PT ;  /* 0x0000000c28007c0c */ /* 0x000fe2000bf24070 */
[----:B------:R-:W-:Y:S01]  /*7b80*/  MUFU.EX2 R230, R107 ;  /* 0x0000006b00e67308 */ /* 0x000fe20000000800 */
[----:B------:R-:W-:Y:S02]  /*7b90*/  @P0 PRMT R188, R231, 0x5410, RZ ;  /* 0x00005410e7bc0816 */ /* 0x000fe400000000ff */
[----:B------:R-:W-:Y:S02]  /*7ba0*/  F2FP.BF16.F32.PACK_AB R3, R70, R55 ;  /* 0x000000374603723e */ /* 0x000fe400000010ff */
[----:B------:R-:W-:Y:S02]  /*7bb0*/  @P5 PRMT R190, R187, 0x5410, RZ ;  /* 0x00005410bbbe5816 */ /* 0x000fe400000000ff */
[----:B------:R-:W-:-:S02]  /*7bc0*/  PRMT R187, R3, 0x7610, R187 ;  /* 0x0000761003bb7816 */ /* 0x000fc400000000bb */
[----:B---3--:R-:W-:Y:S02]  /*7bd0*/  F2FP.BF16.F32.PACK_AB R2, R72, R120 ;  /* 0x000000784802723e */ /* 0x008fe400000010ff */
[----:B------:R-:W-:Y:S01]  /*7be0*/  PRMT R185, R3, 0x7632, R185 ;  /* 0x0000763203b97816 */ /* 0x000fe200000000b9 */
[----:B------:R-:W-:Y:S01]  /*7bf0*/  @P4 HFMA2.BF16_V2 R233, -RZ.H0_H0, RZ.H0_H0, -R187.H0_H0 ;  /* 0x200000ffffe94231 */ /* 0x000fe200003409bb */
[----:B------:R-:W-:Y:S02]  /*7c00*/  PRMT R184, R2, 0x7632, R184 ;  /* 0x0000763202b87816 */ /* 0x000fe400000000b8 */
[----:B------:R-:W-:Y:S01]  /*7c10*/  LOP3.LUT R43, R166, UR13, R43, 0x96, !PT ;  /* 0x0000000da62b7c12 */ /* 0x000fe2000f8e962b */
[----:B------:R-:W-:Y:S02]  /*7c20*/  @P1 HFMA2.BF16_V2 R232, -RZ.H0_H0, RZ.H0_H0, -R185.H0_H0 ;  /* 0x200000ffffe81231 */ /* 0x000fe400003409b9 */
[----:B------:R-:W-:Y:S01]  /*7c30*/  IMAD.MOV.U32 R83, RZ, RZ, R6 ;  /* 0x000000ffff537224 */ /* 0x000fe200078e0006 */
[----:B------:R-:W-:Y:S01]  /*7c40*/  PRMT R143, R187, 0x5410, R185 ;  /* 0x00005410bb8f7816 */ /* 0x000fe200000000b9 */
[----:B------:R-:W-:Y:S01]  /*7c50*/  IMAD.MOV.U32 R76, RZ, RZ, R7 ;  /* 0x000000ffff4c7224 */ /* 0x000fe200078e0007 */
[----:B------:R-:W-:Y:S01]  /*7c60*/  @P4 PRMT R187, R233, 0x5410, RZ ;  /* 0x00005410e9bb4816 */ /* 0x000fe200000000ff */
[----:B------:R-:W-:Y:S01]  /*7c70*/  IMAD.MOV.U32 R73, RZ, RZ, R5 ;  /* 0x000000ffff497224 */ /* 0x000fe200078e0005 */
[----:B------:R-:W-:Y:S01]  /*7c80*/  PRMT R186, R2, 0x7610, R186 ;  /* 0x0000761002ba7816 */ /* 0x000fe200000000ba */
[----:B------:R-:W-:-:S02]  /*7c90*/  IMAD.MOV.U32 R231, RZ, RZ, R4 ;  /* 0x000000ffffe77224 */ /* 0x000fc400078e0004 */
[----:B------:R-:W-:Y:S01]  /*7ca0*/  @!P3 HFMA2.BF16_V2 R234, -RZ.H0_H0, RZ.H0_H0, -R184.H0_H0 ;  /* 0x200000ffffeab231 */ /* 0x000fe200003409b8 */
[----:B------:R-:W-:Y:S01]  /*7cb0*/  HMMA.16816.F32.BF16 R4, R12, R108, R8 ;  /* 0x0000006c0c04723c */ /* 0x000fe20000041808 */
[----:B--2---:R-:W-:Y:S01]  /*7cc0*/  IMAD.MOV.U32 R233, RZ, RZ, R28 ;  /* 0x000000ffffe97224 */ /* 0x004fe200078e001c */
[----:B------:R-:W-:Y:S01]  /*7cd0*/  @P1 PRMT R185, R232, 0x5410, RZ ;  /* 0x00005410e8b91816 */ /* 0x000fe200000000ff */
[----:B------:R-:W-:Y:S01]  /*7ce0*/  IMAD.MOV.U32 R166, RZ, RZ, R31 ;  /* 0x000000ffffa67224 */ /* 0x000fe200078e001f */
[----:B------:R-:W-:Y:S01]  /*7cf0*/  LOP3.LUT R3, R43, 0xffff, RZ, 0xc0, !PT ;  /* 0x0000ffff2b037812 */ /* 0x000fe200078ec0ff */
[----:B------:R1:W2:Y:S01]  /*7d00*/  MUFU.EX2 R232, R106 ;  /* 0x0000006a00e87308 */ /* 0x0002a20000000800 */
[----:B------:R-:W-:Y:S01]  /*7d10*/  SHF.R.U32.HI R52, RZ, 0x18, R45 ;  /* 0x00000018ff347819 */ /* 0x000fe2000001162d */
[----:B------:R-:W-:Y:S01]  /*7d20*/  IMAD.MOV.U32 R147, RZ, RZ, R73 ;  /* 0x000000ffff937224 */ /* 0x000fe200078e0049 */
[----:B------:R-:W-:Y:S02]  /*7d30*/  PRMT R140, R186, 0x5410, R184 ;  /* 0x00005410ba8c7816 */ /* 0x000fe400000000b8 */
[----:B------:R-:W-:-:S02]  /*7d40*/  @!P3 PRMT R184, R234, 0x5410, RZ ;  /* 0x00005410eab8b816 */ /* 0x000fc400000000ff */
[----:B------:R-:W-:Y:S02]  /*7d50*/  F2FP.BF16.F32.PACK_AB R2, R57, R233 ;  /* 0x000000e93902723e */ /* 0x000fe400000010ff */
[----:B------:R-:W-:Y:S02]  /*7d60*/  SHF.R.U32.HI R47, RZ, 0x8, R3 ;  /* 0x00000008ff2f7819 */ /* 0x000fe40000011603 */
[----:B------:R-:W-:Y:S02]  /*7d70*/  ISETP.LE.U32.AND P0, PT, R52, UR12, PT ;  /* 0x0000000c34007c0c */ /* 0x000fe4000bf03070 */
[----:B------:R-:W-:Y:S01]  /*7d80*/  PRMT R183, R2, 0x7610, R183 ;  /* 0x0000761002b77816 */ /* 0x000fe200000000b7 */
[----:B------:R-:W-:Y:S02]  /*7d90*/  IMAD.MOV.U32 R59, RZ, RZ, R7 ;  /* 0x000000ffff3b7224 */ /* 0x000fe400078e0007 */
[----:B------:R-:W-:Y:S01]  /*7da0*/  FADD.FTZ R7, R89, R37 ;  /* 0x0000002559077221 */ /* 0x000fe20000010000 */
[----:B------:R-:W-:-:S02]  /*7db0*/  IMAD.MOV.U32 R234, RZ, RZ, R4 ;  /* 0x000000ffffea7224 */ /* 0x000fc400078e0004 */
[----:B------:R-:W-:Y:S01]  /*7dc0*/  FADD.FTZ R4, R91, R38 ;  /* 0x000000265b047221 */ /* 0x000fe20000010000 */
[----:B------:R-:W-:Y:S01]  /*7dd0*/  PRMT R182, R2, 0x7632, R182 ;  /* 0x0000763202b67816 */ /* 0x000fe200000000b6 */
[----:B------:R-:W3:Y:S01]  /*7de0*/  LDSM.16.MT88.4 R88, [R144+0xa000] ;  /* 0x00a000009058783b */ /* 0x000ee20000004200 */
[----:B------:R-:W-:Y:S01]  /*7df0*/  LOP3.LUT R2, R47, 0xffff, RZ, 0xc0, !PT ;  /* 0x0000ffff2f027812 */ /* 0x000fe200078ec0ff */
[----:B------:R-:W-:Y:S01]  /*7e00*/  @!P2 HFMA2.BF16_V2 R237, -RZ.H0_H0, RZ.H0_H0, -R183.H0_H0 ;  /* 0x200000ffffeda231 */ /* 0x000fe200003409b7 */
[----:B------:R-:W-:Y:S01]  /*7e10*/  LOP3.LUT R50, R45, 0xff, RZ, 0xc0, !PT ;  /* 0x000000ff2d327812 */ /* 0x000fe200078ec0ff */
[----:B-1----:R-:W1:Y:S01]  /*7e20*/  LDSM.16.MT88.4 R104, [R144+0xa400] ;  /* 0x00a400009068783b */ /* 0x002e620000004200 */
[----:B------:R-:W-:Y:S01]  /*7e30*/  ISETP.LE.U32.AND P1, PT, R2, UR12, PT ;  /* 0x0000000c02007c0c */ /* 0x000fe2000bf23070 */
[----:B------:R-:W-:Y:S01]  /*7e40*/  @!P0 HFMA2.BF16_V2 R236, -RZ.H0_H0, RZ.H0_H0, -R182.H0_H0 ;  /* 0x200000ffffec8231 */ /* 0x000fe200003409b6 */
[----:B------:R-:W-:Y:S01]  /*7e50*/  ISETP.LE.U32.AND P5, PT, R50, UR12, PT ;  /* 0x0000000c32007c0c */ /* 0x000fe2000bfa3070 */
[----:B------:R-:W-:Y:S01]  /*7e60*/  IMAD.MOV.U32 R71, RZ, RZ, R6 ;  /* 0x000000ffff477224 */ /* 0x000fe200078e0006 */
[----:B--2---:R-:W-:Y:S01]  /*7e70*/  F2FP.BF16.F32.PACK_AB R2, R230, R232 ;  /* 0x000000e8e602723e */ /* 0x004fe200000010ff */
[----:B------:R-:W-:Y:S01]  /*7e80*/  FADD.FTZ R6, R87, R33 ;  /* 0x0000002157067221 */ /* 0x000fe20000010000 */
[----:B------:R-:W-:Y:S01]  /*7e90*/  PRMT R3, R43, 0x7632, R3 ;  /* 0x000076322b037816 */ /* 0x000fe20000000003 */
[----:B------:R-:W-:Y:S01]  /*7ea0*/  FADD.FTZ R37, R86, R4 ;  /* 0x0000000456257221 */ /* 0x000fe20000010000 */
[----:B------:R-:W-:Y:S01]  /*7eb0*/  PRMT R181, R2, 0x7610, R181 ;  /* 0x0000761002b57816 */ /* 0x000fe200000000b5 */
[----:B------:R-:W-:Y:S01]  /*7ec0*/  FADD.FTZ R31, R84, R7 ;  /* 0x00000007541f7221 */ /* 0x000fe20000010000 */
[----:B------:R-:W-:Y:S01]  /*7ed0*/  PRMT R180, R2, 0x7632, R180 ;  /* 0x0000763202b47816 */ /* 0x000fe200000000b4 */
[----:B------:R-:W-:Y:S01]  /*7ee0*/  FADD.FTZ R30, R85, R6 ;  /* 0x00000006551e7221 */ /* 0x000fe20000010000 */
[----:B------:R-:W-:Y:S01]  /*7ef0*/  LOP3.LUT R2, R3, 0xff, RZ, 0xc0, !PT ;  /* 0x000000ff03027812 */ /* 0x000fe200078ec0ff */
[----:B------:R-:W-:Y:S01]  /*7f00*/  IMAD.U32 R3, RZ, RZ, UR20 ;  /* 0x00000014ff037e24 */ /* 0x000fe2000f8e00ff */
[----:B------:R-:W-:Y:S01]  /*7f10*/  PRMT R117, R183, 0x5410, R182 ;  /* 0x00005410b7757816 */ /* 0x000fe200000000b6 */
[----:B------:R-:W-:Y:S01]  /*7f20*/  @!P1 HFMA2.BF16_V2 R238, -RZ.H0_H0, RZ.H0_H0, -R180.H0_H0 ;  /* 0x200000ffffee9231 */ /* 0x000fe200003409b4 */
[----:B------:R-:W-:Y:S01]  /*7f30*/  @!P0 PRMT R182, R236, 0x5410, RZ ;  /* 0x00005410ecb68816 */ /* 0x000fe200000000ff */
[----:B------:R-:W-:Y:S01]  /*7f40*/  @!P5 HFMA2.BF16_V2 R235, -RZ.H0_H0, RZ.H0_H0, -R186.H0_H0 ;  /* 0x200000ffffebd231 */ /* 0x000fe200003409ba */
[----:B------:R-:W-:Y:S01]  /*7f50*/  ISETP.LE.U32.AND P0, PT, R2, UR12, PT ;  /* 0x0000000c02007c0c */ /* 0x000fe2000bf03070 */
[----:B------:R-:W-:Y:S01]  /*7f60*/  IMAD R2, R240, UR24, R250 ;  /* 0x00000018f0027c24 */ /* 0x000fe2000f8e02fa */
[----:B------:R-:W-:Y:S01]  /*7f70*/  @!P2 PRMT R183, R237, 0x5410, RZ ;  /* 0x00005410edb7a816 */ /* 0x000fe200000000ff */
[----:B------:R-:W-:Y:S01]  /*7f80*/  IMAD.MOV.U32 R236, RZ, RZ, R249 ;  /* 0x000000ffffec7224 */ /* 0x000fe200078e00f9 */
[----:B------:R-:W2:Y:S01]  /*7f90*/  MUFU.EX2 R237, R141 ;  /* 0x0000008d00ed7308 */ /* 0x000ea20000000800 */
[----:B------:R-:W-:-:S02]  /*7fa0*/  PRMT R121, R181, 0x5410, R180 ;  /* 0x00005410b5797816 */ /* 0x000fc400000000b4 */
[----:B------:R-:W-:Y:S01]  /*7fb0*/  @!P1 PRMT R180, R238, 0x5410, RZ ;  /* 0x00005410eeb49816 */ /* 0x000fe200000000ff */
[----:B------:R-:W-:Y:S01]  /*7fc0*/  MUFU.EX2 R249, R153 ;  /* 0x0000009900f97308 */ /* 0x000fe20000000800 */
[----:B------:R-:W-:Y:S01]  /*7fd0*/  SHF.R.S32.HI R8, RZ, 0x1f, R2 ;  /* 0x0000001fff087819 */ /* 0x000fe20000011402 */
[----:B------:R-:W-:Y:S01]  /*7fe0*/  IMAD.MOV.U32 R238, RZ, RZ, R72 ;  /* 0x000000ffffee7224 */ /* 0x000fe200078e0048 */
[----:B------:R-:W-:Y:S01]  /*7ff0*/  IADD3 R2, P1, PT, R2, UR20, RZ ;  /* 0x0000001402027c10 */ /* 0x000fe2000ff3e0ff */
[----:B------:R-:W4:Y:S01]  /*8000*/  MUFU.EX2 R250, R151 ;  /* 0x0000009700fa7308 */ /* 0x000f220000000800 */
[----:B------:R-:W-:Y:S01]  /*8010*/  @!P5 PRMT R186, R235, 0x5410, RZ ;  /* 0x00005410ebbad816 */ /* 0x000fe200000000ff */
[----:B------:R-:W-:Y:S02]  /*8020*/  IMAD.MOV.U32 R235, RZ, RZ, R5 ;  /* 0x000000ffffeb7224 */ /* 0x000fe400078e0005 */
[----:B------:R-:W-:Y:S01]  /*8030*/  FADD.FTZ R5, R78, R32 ;  /* 0x000000204e057221 */ /* 0x000fe20000010000 */
[----:B------:R-:W-:-:S02]  /*8040*/  LEA.HI.X.SX32 R3, R3, R8, 0x1, P1 ;  /* 0x0000000803037211 */ /* 0x000fc400008f0eff */
[C---:B------:R-:W-:Y:S01]  /*8050*/  LEA R32, P1, R2.reuse, UR6, 0x1 ;  /* 0x0000000602207c11 */ /* 0x040fe2000f8208ff */
[----:B------:R-:W-:Y:S01]  /*8060*/  FADD.FTZ R28, R77, R5 ;  /* 0x000000054d1c7221 */ /* 0x000fe20000010000 */
[-C--:B---3--:R-:W-:Y:S01]  /*8070*/  HMMA.16816.F32.BF16 R8, R24, R88.reuse, RZ ;  /* 0x000000581808723c */ /* 0x088fe200000418ff */
[----:B------:R-:W-:Y:S01]  /*8080*/  SHF.R.U32.HI R38, RZ, 0x18, R43 ;  /* 0x00000018ff267819 */ /* 0x000fe2000001162b */
[----:B------:R-:W-:Y:S01]  /*8090*/  USHF.L.U32 UR6, UR24, 0x3, URZ ;  /* 0x0000000318067899 */ /* 0x000fe200080006ff */
[----:B------:R-:W-:Y:S01]  /*80a0*/  LEA.HI.X R33, R2, UR7, R3, 0x1, P1 ;  /* 0x0000000702217c11 */ /* 0x000fe200088f0c03 */
[----:B------:R-:W-:Y:S01]  /*80b0*/  FADD.FTZ R41, R128, R28 ;  /* 0x0000001c80297221 */ /* 0x000fe20000010000 */
[----:B--2---:R-:W-:Y:S02]  /*80c0*/  F2FP.BF16.F32.PACK_AB R3, R237, R252 ;  /* 0x000000fced03723e */ /* 0x004fe400000010ff */
[----:B------:R-:W-:Y:S01]  /*80d0*/  LOP3.LUT R49, R43, 0xff, RZ, 0xc0, !PT ;  /* 0x000000ff2b317812 */ /* 0x000fe200078ec0ff */
[----:B------:R-:W-:Y:S01]  /*80e0*/  HMMA.16816.F32.BF16 R4, R16, R88, RZ ;  /* 0x000000581004723c */ /* 0x000fe200000418ff */
[C---:B------:R-:W-:Y:S01]  /*80f0*/  PRMT R178, R3.reuse, 0x7610, R178 ;  /* 0x0000761003b27816 */ /* 0x040fe200000000b2 */
[----:B------:R-:W-:Y:S01]  /*8100*/  STG.E.U16 desc[UR28][R32.64], R54 ;  /* 0x0000003620007986 */ /* 0x000fe2000c10151c */
[----:B------:R-:W-:-:S02]  /*8110*/  PRMT R176, R3, 0x7632, R176 ;  /* 0x0000763203b07816 */ /* 0x000fc400000000b0 */
[----:B------:R-:W-:Y:S01]  /*8120*/  PRMT R2, R44, 0x7770, RZ ;  /* 0x000077702c027816 */ /* 0x000fe200000000ff */
[----:B------:R-:W-:Y:S01]  /*8130*/  @!P0 HFMA2.BF16_V2 R240, -RZ.H0_H0, RZ.H0_H0, -R178.H0_H0 ;  /* 0x200000fffff08231 */ /* 0x000fe200003409b2 */
[----:B------:R-:W-:Y:S01]  /*8140*/  PRMT R116, R178, 0x5410, R176 ;  /* 0x00005410b2747816 */ /* 0x000fe200000000b0 */
[----:B------:R-:W-:Y:S01]  /*8150*/  STG.E.U16 desc[UR28][R32.64+0x2], R53 ;  /* 0x0000023520007986 */ /* 0x000fe2000c10151c */
[----:B------:R-:W-:Y:S02]  /*8160*/  ISETP.LE.U32.AND P3, PT, R49, UR12, PT ;  /* 0x0000000c31007c0c */ /* 0x000fe4000bf63070 */
[----:B------:R-:W-:Y:S01]  /*8170*/  @!P0 PRMT R178, R240, 0x5410, RZ ;  /* 0x00005410f0b28816 */ /* 0x000fe200000000ff */
[----:B-1----:R-:W-:Y:S01]  /*8180*/  HMMA.16816.F32.BF16 R84, R20, R104, R8 ;  /* 0x000000681454723c */ /* 0x002fe20000041808 */
[----:B------:R-:W-:Y:S02]  /*8190*/  ISETP.LE.U32.AND P0, PT, R38, UR12, PT ;  /* 0x0000000c26007c0c */ /* 0x000fe4000bf03070 */
[----:B------:R-:W-:-:S02]  /*81a0*/  ISETP.LE.U32.AND P1, PT, R2, UR12, PT ;  /* 0x0000000c02007c0c */ /* 0x000fc4000bf23070 */
[----:B------:R-:W-:Y:S02]  /*81b0*/  F2FP.BF16.F32.PACK_AB R2, R162, R163 ;  /* 0x000000a3a202723e */ /* 0x000fe400000010ff */
[----:B------:R-:W-:Y:S01]  /*81c0*/  PRMT R88, R39, 0x5410, R40 ;  /* 0x0000541027587816 */ /* 0x000fe20000000028 */
[----:B------:R-:W-:Y:S01]  /*81d0*/  HMMA.16816.F32.BF16 R8, R12, R104, R4 ;  /* 0x000000680c08723c */ /* 0x000fe20000041804 */
[C---:B------:R-:W-:Y:S01]  /*81e0*/  PRMT R179, R2.reuse, 0x7610, R179 ;  /* 0x0000761002b37816 */ /* 0x040fe200000000b3 */
[----:B------:R-:W-:Y:S01]  /*81f0*/  @!P3 HFMA2.BF16_V2 R239, -RZ.H0_H0, RZ.H0_H0, -R181.H0_H0 ;  /* 0x200000ffffefb231 */ /* 0x000fe200003409b5 */
[----:B------:R-:W-:Y:S01]  /*8200*/  PRMT R177, R2, 0x7632, R177 ;  /* 0x0000763202b17816 */ /* 0x000fe200000000b1 */
[----:B------:R-:W-:Y:S01]  /*8210*/  IMAD.U32 R2, RZ, RZ, UR6 ;  /* 0x00000006ff027e24 */ /* 0x000fe2000f8e00ff */
[----:B------:R-:W-:Y:S01]  /*8220*/  PRMT R4, R42, 0x7770, RZ ;  /* 0x000077702a047816 */ /* 0x000fe200000000ff */
[----:B------:R-:W-:Y:S01]  /*8230*/  @!P0 HFMA2.BF16_V2 R243, -RZ.H0_H0, RZ.H0_H0, -R176.H0_H0 ;  /* 0x200000fffff38231 */ /* 0x000fe200003409b0 */
[----:B------:R-:W-:Y:S01]  /*8240*/  @!P3 PRMT R181, R239, 0x5410, RZ ;  /* 0x00005410efb5b816 */ /* 0x000fe200000000ff */
[----:B------:R-:W-:-:S04]  /*8250*/  IMAD.WIDE R2, R2, 0x2, R32 ;  /* 0x0000000202027825 */ /* 0x000fc800078e0220 */
[----:B------:R-:W-:Y:S01]  /*8260*/  @!P1 HFMA2.BF16_V2 R241, -RZ.H0_H0, RZ.H0_H0, -R179.H0_H0 ;  /* 0x200000fffff19231 */ /* 0x000fe200003409b3 */
[----:B------:R-:W-:Y:S01]  /*8270*/  PRMT R29, R44, 0x7771, RZ ;  /* 0x000077712c1d7816 */ /* 0x000fe200000000ff */
[----:B------:R-:W-:Y:S01]  /*8280*/  FADD.FTZ R6, R133, R31 ;  /* 0x0000001f85067221 */ /* 0x000fe20000010000 */
[----:B------:R-:W-:Y:S01]  /*8290*/  @!P0 PRMT R176, R243, 0x5410, RZ ;  /* 0x00005410f3b08816 */ /* 0x000fe200000000ff */
[----:B------:R-:W-:Y:S01]  /*82a0*/  STG.E.U16 desc[UR28][R2.64], R61 ;  /* 0x0000003d02007986 */ /* 0x000fe2000c10151c */
[----:B------:R-:W-:Y:S01]  /*82b0*/  ISETP.LE.U32.AND P0, PT, R4, UR12, PT ;  /* 0x0000000c04007c0c */ /* 0x000fe2000bf03070 */
[----:B------:R-:W-:Y:S01]  /*82c0*/  IMAD.U32 R4, RZ, RZ, UR24 ;  /* 0x00000018ff047e24 */ /* 0x000fe2000f8e00ff */
[----:B------:R-:W-:Y:S01]  /*82d0*/  PRMT R113, R179, 0x5410, R177 ;  /* 0x00005410b3717816 */ /* 0x000fe200000000b1 */
[----:B------:R1:W-:Y:S01]  /*82e0*/  STG.E.U16 desc[UR28][R2.64+0x2], R66 ;  /* 0x0000024202007986 */ /* 0x0003e2000c10151c */
[----:B------:R-:W-:Y:S01]  /*82f0*/  IMAD.MOV.U32 R239, RZ, RZ, R248 ;  /* 0x000000ffffef7224 */ /* 0x000fe200078e00f8 */
[----:B------:R-:W-:Y:S01]  /*8300*/  @!P1 PRMT R179, R241, 0x5410, RZ ;  /* 0x00005410f1b39816 */ /* 0x000fe200000000ff */
[----:B------:R-:W-:-:S02]  /*8310*/  IMAD.MOV.U32 R150, RZ, RZ, R9 ;  /* 0x000000ffff967224 */ /* 0x000fc400078e0009 */
[----:B------:R-:W-:Y:S01]  /*8320*/  FADD.FTZ R9, R135, R37 ;  /* 0x0000002587097221 */ /* 0x000fe20000010000 */
[----:B------:R-:W-:Y:S01]  /*8330*/  ISETP.GT.U32.AND P1, PT, R29, UR12, PT ;  /* 0x0000000c1d007c0c */ /* 0x000fe2000bf24070 */
[----:B------:R-:W-:Y:S01]  /*8340*/  IMAD.MOV.U32 R139, RZ, RZ, R87 ;  /* 0x000000ffff8b7224 */ /* 0x000fe200078e0057 */
[----:B------:R-:W-:Y:S01]  /*8350*/  PRMT R7, R44, 0x7772, RZ ;  /* 0x000077722c077816 */ /* 0x000fe200000000ff */
[----:B------:R-:W-:Y:S01]  /*8360*/  FADD.FTZ R40, R79, R9 ;  /* 0x000000094f287221 */ /* 0x000fe20000010000 */
[----:B------:R-:W-:Y:S01]  /*8370*/  IMAD.MOV.U32 R158, RZ, RZ, R86 ;  /* 0x000000ffff9e7224 */ /* 0x000fe200078e0056 */
[----:B------:R-:W2:Y:S01]  /*8380*/  MUFU.EX2 R248, R159 ;  /* 0x0000009f00f87308 */ /* 0x000ea20000000800 */
[----:B------:R-:W-:Y:S01]  /*8390*/  IMAD.MOV.U32 R155, RZ, RZ, R85 ;  /* 0x000000ffff9b7224 */ /* 0x000fe200078e0055 */
[----:B------:R-:W-:Y:S01]  /*83a0*/  ISETP.GT.U32.AND P3, PT, R7, UR12, PT ;  /* 0x0000000c07007c0c */ /* 0x000fe2000bf64070 */
[----:B------:R-:W-:Y:S02]  /*83b0*/  IMAD.MOV.U32 R154, RZ, RZ, R84 ;  /* 0x000000ffff9a7224 */ /* 0x000fe400078e0054 */
[----:B------:R-:W-:Y:S01]  /*83c0*/  FADD.FTZ R39, R67, R6 ;  /* 0x0000000643277221 */ /* 0x000fe20000010000 */
[----:B------:R-:W-:Y:S01]  /*83d0*/  LDSM.16.MT88.4 R84, [R46+0xa400] ;  /* 0x00a400002e54783b */ /* 0x000fe20000004200 */
[----:B------:R-:W-:Y:S01]  /*83e0*/  IMAD.MOV.U32 R149, RZ, RZ, R10 ;  /* 0x000000ffff957224 */ /* 0x000fe200078e000a */
[----:B------:R-:W-:Y:S01]  /*83f0*/  PRMT R6, R42, 0x7773, RZ ;  /* 0x000077732a067816 */ /* 0x000fe200000000ff */
[----:B------:R-:W-:-:S02]  /*8400*/  @P1 HFMA2.BF16_V2 R242, -RZ.H0_H0, RZ.H0_H0, -R177.H0_H0 ;  /* 0x200000fffff21231 */ /* 0x000fc400003409b1 */
[----:B------:R-:W-:Y:S01]  /*8410*/  IMAD.MOV.U32 R141, RZ, RZ, R8 ;  /* 0x000000ffff8d7224 */ /* 0x000fe200078e0008 */
[----:B------:R-:W-:Y:S01]  /*8420*/  PRMT R8, R44, 0x7773, RZ ;  /* 0x000077732c087816 */ /* 0x000fe200000000ff */
[----:B------:R-:W-:Y:S01]  /*8430*/  IMAD.MOV.U32 R10, RZ, RZ, R44 ;  /* 0x000000ffff0a7224 */ /* 0x000fe200078e002c */
[----:B------:R-:W-:Y:S01]  /*8440*/  PRMT R112, R246, 0x5410, R247 ;  /* 0x00005410f6707816 */ /* 0x000fe200000000f7 */
[----:B------:R-:W-:Y:S01]  /*8450*/  IMAD.MOV.U32 R152, RZ, RZ, R11 ;  /* 0x000000ffff987224 */ /* 0x000fe200078e000b */
[----:B------:R-:W-:Y:S01]  /*8460*/  @P1 PRMT R177, R242, 0x5410, RZ ;  /* 0x00005410f2b11816 */ /* 0x000fe200000000ff */
[----:B------:R-:W-:Y:S01]  /*8470*/  IMAD.MOV.U32 R11, RZ, RZ, R48 ;  /* 0x000000ffff0b7224 */ /* 0x000fe200078e0030 */
[----:B------:R-:W-:Y:S01]  /*8480*/  ISETP.GT.U32.AND P1, PT, R8, UR12, PT ;  /* 0x0000000c08007c0c */ /* 0x000fe2000bf24070 */
[----:B-1----:R-:W-:Y:S01]  /*8490*/  IMAD.WIDE R2, R4, 0x70, R2 ;  /* 0x0000007004027825 */ /* 0x002fe200078e0202 */
[----:B----4-:R-:W-:-:S03]  /*84a0*/  F2FP.BF16.F32.PACK_AB R4, R250, R249 ;  /* 0x000000f9fa04723e */ /* 0x010fc600000010ff */
[----:B------:R-:W-:Y:S01]  /*84b0*/  FADD.FTZ R48, R130, R30 ;  /* 0x0000001e82307221 */ /* 0x000fe20000010000 */
[----:B------:R1:W3:Y:S01]  /*84c0*/  LDL.LU.S16 R66, [R1+0x40] ;  /* 0x0000400001427983 */ /* 0x0002e20000300600 */
[----:B--2---:R-:W-:Y:S01]  /*84d0*/  F2FP.BF16.F32.PACK_AB R5, R248, R251 ;  /* 0x000000fbf805723e */ /* 0x004fe200000010ff */
[----:B------:R-:W-:Y:S01]  /*84e0*/  IMAD.MOV.U32 R37, RZ, RZ, R42 ;  /* 0x000000ffff257224 */ /* 0x000fe200078e002a */
[C---:B------:R-:W-:Y:S01]  /*84f0*/  PRMT R175, R4.reuse, 0x7610, R175 ;  /* 0x0000761004af7816 */ /* 0x040fe200000000af */
[----:B------:R2:W-:Y:S01]  /*8500*/  STG.E.U16 desc[UR28][R2.64+0x2], R69 ;  /* 0x0000024502007986 */ /* 0x0005e2000c10151c */
[----:B------:R-:W-:Y:S02]  /*8510*/  PRMT R173, R4, 0x7632, R173 ;  /* 0x0000763204ad7816 */ /* 0x000fe400000000ad */
[----:B------:R-:W-:Y:S01]  /*8520*/  LOP3.LUT R4, R239, 0xff, RZ, 0xc0, !PT ;  /* 0x000000ffef047812 */ /* 0x000fe200078ec0ff */
[----:B------:R-:W-:Y:S01]  /*8530*/  IMAD.MOV.U32 R239, RZ, RZ, R83 ;  /* 0x000000ffffef7224 */ /* 0x000fe200078e0053 */
[----:B------:R-:W-:Y:S01]  /*8540*/  PRMT R83, R7, 0x5410, R8 ;  /* 0x0000541007537816 */ /* 0x000fe20000000008 */
[----:B------:R-:W-:Y:S01]  /*8550*/  @!P0 HFMA2.BF16_V2 R244, -RZ.H0_H0, RZ.H0_H0, -R175.H0_H0 ;  /* 0x200000fffff48231 */ /* 0x000fe200003409af */
[----:B------:R-:W-:Y:S01]  /*8560*/  PRMT R89, R4, 0x5410, R236 ;  /* 0x0000541004597816 */ /* 0x000fe200000000ec */
[----:B------:R-:W-:Y:S01]  /*8570*/  IMAD.MOV.U32 R236, RZ, RZ, R76 ;  /* 0x000000ffffec7224 */ /* 0x000fe200078e004c */
[----:B------:R-:W-:Y:S01]  /*8580*/  LOP3.LUT R8, R10, 0xff, RZ, 0xc0, !PT ;  /* 0x000000ff0a087812 */ /* 0x000fe200078ec0ff */
[----:B------:R-:W4:Y:S01]  /*8590*/  LDSM.16.MT88.4 R76, [R46+0xa000] ;  /* 0x00a000002e4c783b */ /* 0x000f220000004200 */
[----:B------:R-:W-:-:S02]  /*85a0*/  SHF.R.U32.HI R7, RZ, 0x10, R65 ;  /* 0x00000010ff077819 */ /* 0x000fc40000011641 */
[----:B------:R-:W-:Y:S01]  /*85b0*/  PRMT R174, R5, 0x7632, R174 ;  /* 0x0000763205ae7816 */ /* 0x000fe200000000ae */
[----:B------:R1:W5:Y:S01]  /*85c0*/  LDL.LU.S16 R65, [R1+0x3c] ;  /* 0x00003c0001417983 */ /* 0x0003620000300600 */
[----:B------:R-:W-:Y:S02]  /*85d0*/  LOP3.LUT R7, R7, 0xff, RZ, 0xc0, !PT ;  /* 0x000000ff07077812 */ /* 0x000fe400078ec0ff */
[----:B------:R-:W-:Y:S01]  /*85e0*/  PRMT R172, R5, 0x7610, R172 ;  /* 0x0000761005ac7816 */ /* 0x000fe200000000ac */
[----:B------:R-:W-:Y:S01]  /*85f0*/  @P1 HFMA2.BF16_V2 R245, -RZ.H0_H0, RZ.H0_H0, -R174.H0_H0 ;  /* 0x200000fffff51231 */ /* 0x000fe200003409ae */
[----:B------:R-:W-:Y:S01]  /*8600*/  PRMT R73, R7, 0x5410, R97 ;  /* 0x0000541007497816 */ /* 0x000fe20000000061 */
[----:B------:R-:W-:Y:S01]  /*8610*/  IMAD.MOV.U32 R159, RZ, RZ, R64 ;  /* 0x000000ffff9f7224 */ /* 0x000fe200078e0040 */
[----:B------:R-:W-:Y:S02]  /*8620*/  LOP3.LUT R7, R11, 0xff, RZ, 0xc0, !PT ;  /* 0x000000ff0b077812 */ /* 0x000fe400078ec0ff */
[----:B------:R-:W-:Y:S01]  /*8630*/  PRMT R82, R82, 0x5410, R131 ;  /* 0x0000541052527816 */ /* 0x000fe20000000083 */
[----:B------:R-:W-:Y:S01]  /*8640*/  IMAD.MOV.U32 R128, RZ, RZ, R234 ;  /* 0x000000ffff807224 */ /* 0x000fe200078e00ea */
[----:B------:R-:W-:Y:S01]  /*8650*/  PRMT R4, R42, 0x7771, RZ ;  /* 0x000077712a047816 */ /* 0x000fe200000000ff */
[----:B------:R-:W-:Y:S01]  /*8660*/  IMAD.MOV.U32 R153, RZ, RZ, R232 ;  /* 0x000000ffff997224 */ /* 0x000fe200078e00e8 */
[----:B--2---:R-:W-:Y:S01]  /*8670*/  PRMT R69, R8, 0x5410, R29 ;  /* 0x0000541008457816 */ /* 0x004fe2000000001d */
[----:B------:R-:W-:Y:S01]  /*8680*/  IMAD.MOV.U32 R151, RZ, RZ, R233 ;  /* 0x000000ffff977224 */ /* 0x000fe200078e00e9 */
[----:B------:R-:W-:Y:S01]  /*8690*/  PRMT R5, R42, 0x7772, RZ ;  /* 0x000077722a057816 */ /* 0x000fe200000000ff */
[----:B------:R2:W-:Y:S01]  /*86a0*/  STG.E.U16 desc[UR28][R2.64], R68 ;  /* 0x0000004402007986 */ /* 0x0005e2000c10151c */
[----:B------:R-:W-:-:S02]  /*86b0*/  PRMT R42, R7, 0x5410, R51 ;  /* 0x00005410072a7816 */ /* 0x000fc40000000033 */
[----:B------:R-:W-:Y:S02]  /*86c0*/  PRMT R109, R175, 0x5410, R173 ;  /* 0x00005410af6d7816 */ /* 0x000fe400000000ad */
[----:B------:R-:W-:Y:S02]  /*86d0*/  @!P0 PRMT R175, R244, 0x5410, RZ ;  /* 0x00005410f4af8816 */ /* 0x000fe400000000ff */
[----:B------:R-:W-:Y:S02]  /*86e0*/  ISETP.GT.U32.AND P0, PT, R6, UR12, PT ;  /* 0x0000000c06007c0c */ /* 0x000fe4000bf04070 */
[----:B------:R-:W-:Y:S02]  /*86f0*/  PRMT R72, R5, 0x5410, R6 ;  /* 0x0000541005487816 */ /* 0x000fe40000000006 */
[----:B------:R-:W-:Y:S01]  /*8700*/  PRMT R108, R172, 0x5410, R174 ;  /* 0x00005410ac6c7816 */ /* 0x000fe200000000ae */
[----:B----4-:R-:W-:Y:S01]  /*8710*/  HMMA.16816.F32.BF16 R28, R24, R76, RZ ;  /* 0x0000004c181c723c */ /* 0x010fe200000418ff */
[----:B------:R-:W-:-:S02]  /*8720*/  LOP3.LUT R6, R37, 0xff, RZ, 0xc0, !PT ;  /* 0x000000ff25067812 */ /* 0x000fc400078ec0ff */
[----:B------:R-:W-:Y:S02]  /*8730*/  ISETP.GT.U32.AND P2, PT, R4, UR12, PT ;  /* 0x0000000c04007c0c */ /* 0x000fe4000bf44070 */
[----:B------:R-:W-:-:S03]  /*8740*/  @P1 PRMT R174, R245, 0x5410, RZ ;  /* 0x00005410f5ae1816 */ /* 0x000fc600000000ff */
[----:B------:R-:W-:-:S12]  /*8750*/  HMMA.16816.F32.BF16 R8, R16, R76, RZ ;  /* 0x0000004c1008723c */ /* 0x000fd800000418ff */
[----:B------:R-:W-:Y:S01]  /*8760*/  HMMA.16816.F32.BF16 R240, R20, R84, R28 ;  /* 0x0000005414f0723c */ /* 0x000fe2000004181c */
[----:B------:R-:W-:Y:S02]  /*8770*/  PRMT R44, R6, 0x5410, R4 ;  /* 0x00005410062c7816 */ /* 0x000fe40000000004 */
[----:B------:R-:W-:-:S15]  /*8780*/  ISETP.GT.U32.AND P1, PT, R5, UR12, PT ;  /* 0x0000000c05007c0c */ /* 0x000fde000bf24070 */
[----:B------:R-:W-:-:S01]  /*8790*/  NOP ;  /* 0x0000000000007918 */ /* 0x000fc20000000000 */
[----:B------:R-:W-:Y:S02]  /*87a0*/  IMAD.MOV.U32 R30, RZ, RZ, R243 ;  /* 0x000000ffff1e7224 */ /* 0x000fe400078e00f3 */
[----:B------:R-:W-:Y:S02]  /*87b0*/  IMAD.MOV.U32 R243, RZ, RZ, R147 ;  /* 0x000000fffff37224 */ /* 0x000fe400078e0093 */
[----:B------:R-:W-:Y:S02]  /*87c0*/  IMAD.MOV.U32 R147, RZ, RZ, R57 ;  /* 0x000000ffff937224 */ /* 0x000fe400078e0039 */
[----:B------:R1:W4:Y:S01]  /*87d0*/  LDL.LU.S16 R57, [R1+0x44] ;  /* 0x0000440001397983 */ /* 0x0003220000300600 */
[----:B------:R-:W-:Y:S02]  /*87e0*/  IMAD.MOV.U32 R54, RZ, RZ, R241 ;  /* 0x000000ffff367224 */ /* 0x000fe400078e00f1 */
[----:B------:R-:W-:Y:S01]  /*87f0*/  IMAD.MOV.U32 R51, RZ, RZ, R240 ;  /* 0x000000ffff337224 */ /* 0x000fe200078e00f0 */
[----:B------:R1:W4:Y:S01]  /*8800*/  LDL.LU.S16 R31, [R1+0x48] ;  /* 0x00004800011f7983 */ /* 0x0003220000300600 */
[----:B------:R-:W-:-:S02]  /*8810*/  IMAD.MOV.U32 R241, RZ, RZ, R231 ;  /* 0x000000fffff17224 */ /* 0x000fc400078e00e7 */
[----:B------:R-:W-:Y:S01]  /*8820*/  IMAD.MOV.U32 R240, RZ, RZ, R230 ;  /* 0x000000fffff07224 */ /* 0x000fe200078e00e6 */
[----:B------:R-:W-:Y:S01]  /*8830*/  MUFU.EX2 R231, R157 ;  /* 0x0000009d00e77308 */ /* 0x000fe20000000800 */
[----:B------:R-:W-:-:S03]  /*8840*/  IMAD.MOV.U32 R53, RZ, RZ, R242 ;  /* 0x000000ffff357224 */ /* 0x000fc600078e00f2 */
[----:B------:R-:W2:Y:S01]  /*8850*/  MUFU.EX2 R230, R160 ;  /* 0x000000a000e67308 */ /* 0x000ea20000000800 */
[----:B------:R-:W-:-:S04]  /*8860*/  IMAD.U32 R4, RZ, RZ, UR6 ;  /* 0x00000006ff047e24 */ /* 0x000fc8000f8e00ff */
[----:B------:R-:W-:Y:S01]  /*8870*/  IMAD.WIDE R28, R4, 0x2, R2 ;  /* 0x00000002041c7825 */ /* 0x000fe200078e0202 */
[----:B------:R-:W-:Y:S02]  /*8880*/  SHF.R.U32.HI R5, RZ, 0x10, R60 ;  /* 0x00000010ff057819 */ /* 0x000fe4000001163c */
[----:B--2---:R-:W-:Y:S01]  /*8890*/  F2FP.BF16.F32.PACK_AB R4, R231, R230 ;  /* 0x000000e6e704723e */ /* 0x004fe200000010ff */
[----:B------:R-:W-:-:S03]  /*88a0*/  IMAD.MOV.U32 R242, RZ, RZ, R239 ;  /* 0x000000fffff27224 */ /* 0x000fc600078e00ef */
[----:B------:R-:W-:Y:S01]  /*88b0*/  PRMT R105, R4, 0x7610, R105 ;  /* 0x0000761004697816 */ /* 0x000fe20000000069 */
[----:B------:R-:W-:Y:S01]  /*88c0*/  IMAD.MOV.U32 R133, RZ, RZ, R243 ;  /* 0x000000ffff857224 */ /* 0x000fe200078e00f3 */
[----:B------:R-:W-:Y:S01]  /*88d0*/  LOP3.LUT R5, R5, 0xff, RZ, 0xc0, !PT ;  /* 0x000000ff05057812 */ /* 0x000fe200078ec0ff */
[----:B------:R-:W-:Y:S01]  /*88e0*/  IMAD.MOV.U32 R156, RZ, RZ, R242 ;  /* 0x000000ffff9c7224 */ /* 0x000fe200078e00f2 */
[----:B------:R-:W-:Y:S01]  /*88f0*/  HMMA.16816.F32.BF16 R244, R12, R84, R8 ;  /* 0x000000540cf4723c */ /* 0x000fe20000041808 */
[----:B------:R-:W-:Y:S02]  /*8900*/  IMAD.MOV.U32 R61, RZ, RZ, R236 ;  /* 0x000000ffff3d7224 */ /* 0x000fe400078e00ec */
[----:B------:R-:W-:Y:S02]  /*8910*/  IMAD.MOV.U32 R243, RZ, RZ, R240 ;  /* 0x000000fffff37224 */ /* 0x000fe400078e00f0 */
[----:B------:R-:W-:Y:S02]  /*8920*/  IMAD.MOV.U32 R242, RZ, RZ, R147 ;  /* 0x000000fffff27224 */ /* 0x000fe400078e0093 */
[----:B------:R-:W-:Y:S01]  /*8930*/  IMAD.MOV.U32 R236, RZ, RZ, R62 ;  /* 0x000000ffffec7224 */ /* 0x000fe200078e003e */
[----:B------:R-:W-:Y:S01]  /*8940*/  PRMT R62, R5, 0x5410, R56 ;  /* 0x00005410053e7816 */ /* 0x000fe20000000038 */
[----:B------:R-:W-:-:S02]  /*8950*/  IMAD.MOV.U32 R240, RZ, RZ, R237 ;  /* 0x000000fffff07224 */ /* 0x000fc400078e00ed */
[----:B------:R-:W-:Y:S02]  /*8960*/  IMAD.MOV.U32 R147, RZ, RZ, R235 ;  /* 0x000000ffff937224 */ /* 0x000fe400078e00eb */
[----:B------:R-:W-:Y:S02]  /*8970*/  IMAD.MOV.U32 R237, RZ, RZ, R59 ;  /* 0x000000ffffed7224 */ /* 0x000fe400078e003b */
[----:B------:R-:W-:Y:S02]  /*8980*/  IMAD.MOV.U32 R235, RZ, RZ, R58 ;  /* 0x000000ffffeb7224 */ /* 0x000fe400078e003a */
[----:B------:R-:W-:Y:S01]  /*8990*/  IMAD.MOV.U32 R239, RZ, RZ, R63 ;  /* 0x000000ffffef7224 */ /* 0x000fe200078e003f */
[----:B------:R-:W-:Y:S02]  /*89a0*/  PRMT R63, R50, 0x5410, R124 ;  /* 0x00005410323f7816 */ /* 0x000fe4000000007c */
[----:B------:R-:W-:Y:S02]  /*89b0*/  PRMT R104, R4, 0x7632, R104 ;  /* 0x0000763204687816 */ /* 0x000fe40000000068 */
[----:B------:R-:W-:Y:S01]  /*89c0*/  SHF.R.U32.HI R4, RZ, 0x10, R43 ;  /* 0x00000010ff047819 */ /* 0x000fe2000001162b */
[----:B------:R-:W-:Y:S01]  /*89d0*/  FADD.FTZ R7, R129, R48 ;  /* 0x0000003081077221 */ /* 0x000fe20000010000 */
[----:B------:R-:W-:-:S02]  /*89e0*/  FADD.FTZ R6, R125, R41 ;  /* 0x000000297d067221 */ /* 0x000fc40000010000 */
[----:B------:R-:W-:Y:S01]  /*89f0*/  LOP3.LUT R4, R4, 0xff, RZ, 0xc0, !PT ;  /* 0x000000ff04047812 */ /* 0x000fe200078ec0ff */
[----:B------:R-:W-:Y:S02]  /*8a00*/  IMAD.MOV.U32 R135, RZ, RZ, R61 ;  /* 0x000000ffff877224 */ /* 0x000fe400078e003d */
[----:B------:R-:W-:Y:S01]  /*8a10*/  FADD.FTZ R37, R134, R6 ;  /* 0x0000000686257221 */ /* 0x000fe20000010000 */
[----:B------:R-:W-:Y:S01]  /*8a20*/  PRMT R60, R4, 0x5410, R38 ;  /* 0x00005410043c7816 */ /* 0x000fe20000000026 */
[----:B------:R-:W-:Y:S01]  /*8a30*/  FADD.FTZ R38, R138, R7 ;  /* 0x000000078a267221 */ /* 0x000fe20000010000 */
        /* <DEDUP_REMOVED lines=8> */
[----:B------:R-:W-:Y:S02]  /*8ac0*/  IMAD.MOV.U32 R135, RZ, RZ, R240 ;  /* 0x000000ffff877224 */ /* 0x000fe400078e00f0 */
[----:B------:R-:W-:Y:S02]  /*8ad0*/  IMAD.MOV.U32 R125, RZ, RZ, R30 ;  /* 0x000000ffff7d7224 */ /* 0x000fe400078e001e */
[----:B------:R-:W-:Y:S01]  /*8ae0*/  FADD.FTZ R30, R146, R40 ;  /* 0x00000028921e7221 */ /* 0x000fe20000010000 */
[----:B------:R-:W-:Y:S01]  /*8af0*/  IMAD.MOV.U32 R129, RZ, RZ, R147 ;  /* 0x000000ffff817224 */ /* 0x000fe200078e0093 */
[----:B------:R-:W-:Y:S01]  /*8b00*/  STG.E.U16 desc[UR28][R28.64], R75 ;  /* 0x0000004b1c007986 */ /* 0x000fe2000c10151c */
[----:B------:R-:W-:-:S02]  /*8b10*/  IMAD.MOV.U32 R84, RZ, RZ, R156 ;  /* 0x000000ffff547224 */ /* 0x000fc400078e009c */
[----:B------:R-:W-:Y:S01]  /*8b20*/  IMAD.MOV.U32 R156, RZ, RZ, R139 ;  /* 0x000000ffff9c7224 */ /* 0x000fe200078e008b */
[----:B------:R-:W-:Y:S01]  /*8b30*/  STG.E.U16 desc[UR28][R28.64+0x2], R74 ;  /* 0x0000024a1c007986 */ /* 0x000fe2000c10151c */
[----:B---3--:R-:W-:-:S05]  /*8b40*/  @P3 HFMA2.BF16_V2 R66, -RZ.H0_H0, RZ.H0_H0, -R172.H0_H0 ;  /* 0x200000ffff423231 */ /* 0x008fca00003409ac */
[----:B------:R-:W-:Y:S01]  /*8b50*/  PRMT R10, R66, 0x7610, R10 ;  /* 0x00007610420a7816 */ /* 0x000fe2000000000a */
[----:B------:R-:W-:-:S04]  /*8b60*/  IMAD.MOV.U32 R66, RZ, RZ, R241 ;  /* 0x000000ffff427224 */ /* 0x000fc800078e00f1 */
[----:B------:R-:W-:Y:S02]  /*8b70*/  IMAD.MOV.U32 R124, RZ, RZ, R66 ;  /* 0x000000ffff7c7224 */ /* 0x000fe400078e0042 */
[----:B-----5:R-:W-:-:S05]  /*8b80*/  @P2 HFMA2.BF16_V2 R65, -RZ.H0_H0, RZ.H0_H0, -R173.H0_H0 ;  /* 0x200000ffff412231 */ /* 0x020fca00003409ad */
[----:B------:R-:W-:Y:S02]  /*8b90*/  PRMT R5, R65, 0x7610, R5 ;  /* 0x0000761041057816 */ /* 0x000fe40000000005 */
[----:B------:R-:W-:Y:S02]  /*8ba0*/  LDSM.16.MT88.4 R64, [R144+0xb400] ;  /* 0x00b400009040783b */ /* 0x000fe40000004200 */
[----:B------:R-:W-:Y:S02]  /*8bb0*/  @P2 PRMT R173, R5, 0x5410, RZ ;  /* 0x0000541005ad2816 */ /* 0x000fe400000000ff */
[----:B------:R-:W-:-:S04]  /*8bc0*/  SHF.R.U32.HI R5, RZ, 0x10, R45 ;  /* 0x00000010ff057819 */ /* 0x000fc8000001162d */
[----:B------:R-:W-:-:S04]  /*8bd0*/  LOP3.LUT R5, R5, 0xff, RZ, 0xc0, !PT ;  /* 0x000000ff05057812 */ /* 0x000fc800078ec0ff */
[----:B------:R-:W-:Y:S01]  /*8be0*/  PRMT R61, R5, 0x5410, R52 ;  /* 0x00005410053d7816 */ /* 0x000fe20000000034 */
[----:B----4-:R-:W-:-:S05]  /*8bf0*/  @P1 HFMA2.BF16_V2 R57, -RZ.H0_H0, RZ.H0_H0, -R105.H0_H0 ;  /* 0x200000ffff391231 */ /* 0x010fca0000340969 */
[----:B------:R-:W-:Y:S02]  /*8c00*/  PRMT R9, R57, 0x7610, R9 ;  /* 0x0000761039097816 */ /* 0x000fe40000000009 */
[----:B------:R-:W2:Y:S01]  /*8c10*/  LDSM.16.MT88.4 R56, [R144+0xb000] ;  /* 0x00b000009038783b */ /* 0x000ea20000004200 */
[----:B------:R-:W-:Y:S02]  /*8c20*/  @P0 HFMA2.BF16_V2 R31, -RZ.H0_H0, RZ.H0_H0, -R104.H0_H0 ;  /* 0x200000ffff1f0231 */ /* 0x000fe40000340968 */
[----:B------:R-:W-:Y:S02]  /*8c30*/  IMAD.MOV.U32 R241, RZ, RZ, R238 ;  /* 0x000000fffff17224 */ /* 0x000fe400078e00ee */
[----:B------:R-:W-:Y:S01]  /*8c40*/  IMAD.MOV.U32 R238, RZ, RZ, R71 ;  /* 0x000000ffffee7224 */ /* 0x000fe200078e0047 */
[----:B------:R-:W-:Y:S01]  /*8c50*/  PRMT R8, R31, 0x7610, R8 ;  /* 0x000076101f087816 */ /* 0x000fe20000000008 */
[----:B------:R-:W-:Y:S01]  /*8c60*/  FADD.FTZ R31, R142, R39 ;  /* 0x000000278e1f7221 */ /* 0x000fe20000010000 */
[----:B------:R-:W-:-:S02]  /*8c70*/  PRMT R71, R105, 0x5410, R104 ;  /* 0x0000541069477816 */ /* 0x000fc40000000068 */
[----:B------:R-:W-:Y:S02]  /*8c80*/  @P3 PRMT R172, R10, 0x5410, RZ ;  /* 0x000054100aac3816 */ /* 0x000fe400000000ff */
[----:B------:R-:W-:Y:S02]  /*8c90*/  @P1 PRMT R105, R9, 0x5410, RZ ;  /* 0x0000541009691816 */ /* 0x000fe400000000ff */
[----:B------:R-:W-:Y:S01]  /*8ca0*/  @P0 PRMT R104, R8, 0x5410, RZ ;  /* 0x0000541008680816 */ /* 0x000fe200000000ff */
[-C--:B--2---:R-:W-:Y:S08]  /*8cb0*/  HMMA.16816.F32.BF16 R4, R16, R56.reuse, RZ ;  /* 0x000000381004723c */ /* 0x084ff000000418ff */
[----:B------:R-:W-:-:S12]  /*8cc0*/  HMMA.16816.F32.BF16 R8, R24, R56, RZ ;  /* 0x000000381808723c */ /* 0x000fd800000418ff */
[-C--:B------:R-:W-:Y:S01]  /*8cd0*/  HMMA.16816.F32.BF16 R232, R12, R64.reuse, R4 ;  /* 0x000000400ce8723c */ /* 0x080fe20000041804 */
[----:B------:R-:W-:Y:S01]  /*8ce0*/  FADD.FTZ R6, R127, R31 ;  /* 0x0000001f7f067221 */ /* 0x000fe20000010000 */
[----:B------:R-:W-:Y:S02]  /*8cf0*/  IMAD.MOV.U32 R127, RZ, RZ, R51 ;  /* 0x000000ffff7f7224 */ /* 0x000fe400078e0033 */
[----:B------:R-:W2:Y:S01]  /*8d00*/  LDSM.16.MT88.4 R48, [R46+0xb000] ;  /* 0x00b000002e30783b */ /* 0x000ea20000004200 */
[----:B------:R-:W-:Y:S02]  /*8d10*/  IMAD.U32 R4, RZ, RZ, UR24 ;  /* 0x00000018ff047e24 */ /* 0x000fe4000f8e00ff */
[----:B------:R-:W-:Y:S02]  /*8d20*/  IMAD.MOV.U32 R76, RZ, RZ, R241 ;  /* 0x000000ffff4c7224 */ /* 0x000fe400078e00f1 */
[----:B------:R-:W-:Y:S01]  /*8d30*/  HMMA.16816.F32.BF16 R240, R20, R64, R8 ;  /* 0x0000004014f0723c */ /* 0x000fe20000041808 */
[----:B------:R-:W-:-:S04]  /*8d40*/  IMAD.WIDE R2, R4, -0x70, R2 ;  /* 0xffffff9004027825 */ /* 0x000fc800078e0202 */
[----:B------:R-:W-:Y:S01]  /*8d50*/  FADD.FTZ R4, R55, R37 ;  /* 0x0000002537047221 */ /* 0x000fe20000010000 */
[----:B------:R-:W-:Y:S02]  /*8d60*/  IMAD.MOV.U32 R64, RZ, RZ, R54 ;  /* 0x000000ffff407224 */ /* 0x000fe400078e0036 */
[----:B------:R-:W-:Y:S02]  /*8d70*/  IMAD.MOV.U32 R65, RZ, RZ, R53 ;  /* 0x000000ffff417224 */ /* 0x000fe400078e0035 */
[----:B------:R-:W3:Y:S01]  /*8d80*/  LDSM.16.MT88.4 R52, [R46+0xb400] ;  /* 0x00b400002e34783b */ /* 0x000ee20000004200 */
[----:B------:R-:W-:Y:S01]  /*8d90*/  FADD.FTZ R134, R70, R4 ;  /* 0x0000000446867221 */ /* 0x000fe20000010000 */
[----:B------:R-:W-:Y:S01]  /*8da0*/  FADD.FTZ R7, R136, R30 ;  /* 0x0000001e88077221 */ /* 0x000fe20000010000 */
[----:B------:R-:W-:Y:S01]  /*8db0*/  FADD.FTZ R5, R92, R38 ;  /* 0x000000265c057221 */ /* 0x000fe20000010000 */
[----:B------:R-:W-:Y:S02]  /*8dc0*/  IMAD.U32 R4, RZ, RZ, UR24 ;  /* 0x00000018ff047e24 */ /* 0x000fe4000f8e00ff */
[----:B------:R-:W-:Y:S01]  /*8dd0*/  FADD.FTZ R147, R132, R6 ;  /* 0x0000000684937221 */ /* 0x000fe20000010000 */
[----:B------:R-:W-:Y:S01]  /*8de0*/  FADD.FTZ R47, R137, R7 ;  /* 0x00000007892f7221 */ /* 0x000fe20000010000 */
[----:B------:R-:W-:Y:S01]  /*8df0*/  FADD.FTZ R56, R96, R5 ;  /* 0x0000000560387221 */ /* 0x000fe20000010000 */
[----:B------:R-:W-:-:S02]  /*8e00*/  IMAD.WIDE R30, R4, 0x70, R2 ;  /* 0x00000070041e7825 */ /* 0x000fc400078e0202 */
[-C--:B--2---:R-:W-:Y:S08]  /*8e10*/  HMMA.16816.F32.BF16 R4, R16, R48.reuse, RZ ;  /* 0x000000301004723c */ /* 0x084ff000000418ff */
[----:B------:R-:W-:Y:S01]  /*8e20*/  HMMA.16816.F32.BF16 R8, R24, R48, RZ ;  /* 0x000000301808723c */ /* 0x000fe200000418ff */
[----:B------:R-:W-:Y:S01]  /*8e30*/  IMAD.MOV.U32 R136, RZ, RZ, R167 ;  /* 0x000000ffff887224 */ /* 0x000fe200078e00a7 */
[----:B------:R-:W-:Y:S01]  /*8e40*/  STG.E.U16 desc[UR28][R32.64+0x10], R81 ;  /* 0x0000105120007986 */ /* 0x000fe2000c10151c */
[----:B------:R-:W-:-:S02]  /*8e50*/  IMAD.MOV.U32 R132, RZ, RZ, R166 ;  /* 0x000000ffff847224 */ /* 0x000fc400078e00a6 */
[----:B------:R-:W-:Y:S01]  /*8e60*/  IMAD.MOV.U32 R48, RZ, RZ, R165 ;  /* 0x000000ffff307224 */ /* 0x000fe200078e00a5 */
[----:B------:R-:W-:Y:S01]  /*8e70*/  STG.E.U16 desc[UR28][R32.64+0x12], R80 ;  /* 0x0000125020007986 */ /* 0x000fe2000c10151c */
[----:B------:R-:W-:Y:S02]  /*8e80*/  IMAD.MOV.U32 R49, RZ, RZ, R164 ;  /* 0x000000ffff317224 */ /* 0x000fe400078e00a4 */
[----:B------:R-:W-:Y:S01]  /*8e90*/  IMAD.MOV.U32 R130, RZ, RZ, R238 ;  /* 0x000000ffff827224 */ /* 0x000fe200078e00ee */
[----:B------:R-:W-:Y:S01]  /*8ea0*/  STG.E.U16 desc[UR28][R2.64+0x10], R93 ;  /* 0x0000105d02007986 */ /* 0x000fe2000c10151c */
[----:B------:R-:W-:Y:S01]  /*8eb0*/  IMAD.MOV.U32 R138, RZ, RZ, R239 ;  /* 0x000000ffff8a7224 */ /* 0x000fe200078e00ef */
[----:B---3--:R-:W-:Y:S01]  /*8ec0*/  HMMA.16816.F32.BF16 R164, R12, R52, R4 ;  /* 0x000000340ca4723c */ /* 0x008fe20000041804 */
[----:B------:R-:W-:Y:S01]  /*8ed0*/  IMAD.MOV.U32 R139, RZ, RZ, R236 ;  /* 0x000000ffff8b7224 */ /* 0x000fe200078e00ec */
[----:B------:R2:W-:Y:S01]  /*8ee0*/  STG.E.U16 desc[UR28][R2.64+0x12], R94 ;  /* 0x0000125e02007986 */ /* 0x0005e2000c10151c */
[----:B------:R-:W-:Y:S01]  /*8ef0*/  IMAD.MOV.U32 R137, RZ, RZ, R237 ;  /* 0x000000ffff897224 */ /* 0x000fe200078e00ed */
[----:B------:R-:W-:-:S02]  /*8f00*/  LOP3.LUT R6, R88, 0xff00ff, RZ, 0xc0, !PT ;  /* 0x00ff00ff58067812 */ /* 0x000fc400078ec0ff */
[----:B------:R-:W-:Y:S02]  /*8f10*/  LOP3.LUT R7, R83, 0xff00ff, RZ, 0xc0, !PT ;  /* 0x00ff00ff53077812 */ /* 0x000fe400078ec0ff */
[----:B------:R-:W-:Y:S01]  /*8f20*/  HMMA.16816.F32.BF16 R236, R20, R52, R8 ;  /* 0x0000003414ec723c */ /* 0x000fe20000041808 */
        /* <DEDUP_REMOVED lines=8> */
[----:B--2---:R-:W-:Y:S02]  /*8fb0*/  LOP3.LUT R2, R112, 0xff00ff, RZ, 0xc0, !PT ;  /* 0x00ff00ff70027812 */ /* 0x004fe400078ec0ff */
[----:B------:R-:W-:-:S03]  /*8fc0*/  HSET2.LE.AND R43, R43, R0, PT ;  /* 0x000000002b2b7233 */ /* 0x000fc60003803000 */
[--C-:B------:R-:W-:Y:S01]  /*8fd0*/  HSET2.LE.AND R5, R2, R0.reuse, PT ;  /* 0x0000000002057233 */ /* 0x100fe20003803000 */
[----:B------:R2:W-:Y:S01]  /*8fe0*/  STG.E.U16 desc[UR28][R30.64+0x10], R95 ;  /* 0x0000105f1e007986 */ /* 0x0005e2000c10151c */
[--C-:B------:R-:W-:Y:S02]  /*8ff0*/  HSET2.LE.AND R4, R89, R0.reuse, PT ;  /* 0x0000000059047233 */ /* 0x100fe40003803000 */
[--C-:B------:R-:W-:Y:S02]  /*9000*/  HSET2.LE.AND R2, R82, R0.reuse, PT ;  /* 0x0000000052027233 */ /* 0x100fe40003803000 */
[--C-:B------:R-:W-:Y:S02]  /*9010*/  HSET2.LE.AND R3, R73, R0.reuse, PT ;  /* 0x0000000049037233 */ /* 0x100fe40003803000 */
[--C-:B------:R-:W-:Y:S02]  /*9020*/  HSET2.LE.AND R37, R69, R0.reuse, PT ;  /* 0x0000000045257233 */ /* 0x100fe40003803000 */
[----:B------:R-:W-:-:S02]  /*9030*/  HSET2.LE.AND R39, R68, R0, PT ;  /* 0x0000000044277233 */ /* 0x000fc40003803000 */
[--C-:B------:R-:W-:Y:S02]  /*9040*/  HSET2.LE.AND R44, R44, R0.reuse, PT ;  /* 0x000000002c2c7233 */ /* 0x100fe40003803000 */
[----:B------:R-:W-:Y:S02]  /*9050*/  LOP3.LUT R11, R148, R5, RZ, 0xc0, !PT ;  /* 0x00000005940b7212 */ /* 0x000fe400078ec0ff */
[----:B------:R-:W-:Y:S02]  /*9060*/  LOP3.LUT R96, R140, R6, RZ, 0xc0, !PT ;  /* 0x000000068c607212 */ /* 0x000fe400078ec0ff */
[----:B------:R-:W-:Y:S01]  /*9070*/  LOP3.LUT R97, R117, R7, RZ, 0xc0, !PT ;  /* 0x0000000775617212 */ /* 0x000fe200078ec0ff */
[----:B------:R-:W-:Y:S01]  /*9080*/  HMMA.16816.F32.BF16 R80, R16, R122, RZ ;  /* 0x0000007a1050723c */ /* 0x000fe200000418ff */
[----:B------:R-:W-:Y:S02]  /*9090*/  HSET2.LE.AND R0, R60, R0, PT ;  /* 0x000000003c007233 */ /* 0x000fe40003803000 */
[----:B------:R-:W-:-:S02]  /*90a0*/  LOP3.LUT R5, R168, R40, RZ, 0xc0, !PT ;  /* 0x00000028a8057212 */ /* 0x000fc400078ec0ff */
[----:B------:R-:W-:Y:S02]  /*90b0*/  LOP3.LUT R6, R145, R41, RZ, 0xc0, !PT ;  /* 0x0000002991067212 */ /* 0x000fe400078ec0ff */
[----:B------:R-:W-:Y:S01]  /*90c0*/  LOP3.LUT R7, R143, R42, RZ, 0xc0, !PT ;  /* 0x0000002a8f077212 */ /* 0x000fe200078ec0ff */
[----:B------:R-:W-:Y:S01]  /*90d0*/  HMMA.16816.F32.BF16 R72, R16, R114, RZ ;  /* 0x000000721048723c */ /* 0x000fe200000418ff */
[----:B------:R-:W-:Y:S02]  /*90e0*/  LOP3.LUT R92, R121, R43, RZ, 0xc0, !PT ;  /* 0x0000002b795c7212 */ /* 0x000fe400078ec0ff */
[----:B--2---:R-:W-:-:S05]  /*90f0*/  LOP3.LUT R95, R71, R45, RZ, 0xc0, !PT ;  /* 0x0000002d475f7212 */ /* 0x004fca00078ec0ff */
[C---:B------:R-:W-:Y:S08]  /*9100*/  HMMA.16816.F32.BF16 R68, R16.reuse, R90, RZ ;  /* 0x0000005a1044723c */ /* 0x040ff000000418ff */
[C---:B------:R-:W-:Y:S08]  /*9110*/  HMMA.16816.F32.BF16 R60, R16.reuse, R78, RZ ;  /* 0x0000004e103c723c */ /* 0x040ff000000418ff */
[C---:B------:R-:W-:Y:S08]  /*9120*/  HMMA.16816.F32.BF16 R40, R16.reuse, R58, RZ ;  /* 0x0000003a1028723c */ /* 0x040ff000000418ff */
[----:B------:R-:W-:Y:S01]  /*9130*/  HMMA.16816.F32.BF16 R16, R16, R50, RZ ;  /* 0x000000321010723c */ /* 0x000fe200000418ff */
[----:B------:R-:W-:Y:S01]  /*9140*/  FADD.FTZ R160, R120, R47 ;  /* 0x0000002f78a07221 */ /* 0x000fe20000010000 */
[----:B------:R-:W-:Y:S01]  /*9150*/  LOP3.LUT R8, R171, R2, RZ, 0xc0, !PT ;  /* 0x00000002ab087212 */ /* 0x000fe200078ec0ff */
        /* <DEDUP_REMOVED lines=26> */
[----:B------:R-:W-:Y:S01]  /*9300*/  LOP3.LUT R10, R161, R4, RZ, 0xc0, !PT ;  /* 0x00000004a10a7212 */ /* 0x000fe200078ec0ff */
[----:B------:R-:W-:Y:S01]  /*9310*/  IMAD.MOV.U32 R121, RZ, RZ, R171 ;  /* 0x000000ffff797224 */ /* 0x000fe200078e00ab */
[----:B------:R-:W-:Y:S01]  /*9320*/  LOP3.LUT R4, R169, R39, RZ, 0xc0, !PT ;  /* 0x00000027a9047212 */ /* 0x000fe200078ec0ff */
[----:B------:R-:W-:Y:S01]  /*9330*/  IMAD.MOV.U32 R171, RZ, RZ, R132 ;  /* 0x000000ffffab7224 */ /* 0x000fe200078e0084 */
[----:B------:R-:W-:Y:S01]  /*9340*/  LOP3.LUT R9, R170, R3, RZ, 0xc0, !PT ;  /* 0x00000003aa097212 */ /* 0x000fe200078ec0ff */
        /* <DEDUP_REMOVED lines=8> */
[----:B------:R-:W-:Y:S01]  /*93d0*/  IMAD.MOV.U32 R126, RZ, RZ, R84 ;  /* 0x000000ffff7e7224 */ /* 0x000fe200078e0054 */
[C---:B------:R-:W-:Y:S01]  /*93e0*/  HMMA.16816.F32.BF16 R64, R20.reuse, R66, R12 ;  /* 0x000000421440723c */ /* 0x040fe2000004180c */
[----:B------:R-:W-:Y:S01]  /*93f0*/  IMAD.MOV.U32 R127, RZ, RZ, R85 ;  /* 0x000000ffff7f7224 */ /* 0x000fe200078e0055 */
[----:B------:R-:W2:Y:S06]  /*9400*/  LDSM.16.MT88.4 R12, [R144+0xa800] ;  /* 0x00a80000900c783b */ /* 0x000eac0000004200 */
[C---:B------:R-:W-:Y:S01]  /*9410*/  HMMA.16816.F32.BF16 R84, R20.reuse, R86, R16 ;  /* 0x000000561454723c */ /* 0x040fe20000041810 */
[----:B------:R-:W3:Y:S07]  /*9420*/  LDSM.16.MT88.4 R16, [R46+0x9800] ;  /* 0x009800002e10783b */ /* 0x000eee0000004200 */
[----:B------:R-:W-:Y:S01]  /*9430*/  HMMA.16816.F32.BF16 R24, R20, R54, R24 ;  /* 0x000000361418723c */ /* 0x000fe20000041818 */
[----:B------:R-:W4:Y:S01]  /*9440*/  LDSM.16.MT88.4 R20, [R144+0x9800] ;  /* 0x009800009014783b */ /* 0x000f220000004200 */
[----:B------:R-:W-:Y:S01]  /*9450*/  LOP3.LUT R93, R116, R0, RZ, 0xc0, !PT ;  /* 0x00000000745d7212 */ /* 0x000fe200078ec0ff */
[----:B------:R-:W-:-:S02]  /*9460*/  IMAD.MOV.U32 R116, RZ, RZ, R88 ;  /* 0x000000ffff747224 */ /* 0x000fc400078e0058 */
[----:B------:R-:W-:Y:S02]  /*9470*/  IMAD.MOV.U32 R117, RZ, RZ, R89 ;  /* 0x000000ffff757224 */ /* 0x000fe400078e0059 */
[----:B------:R-:W-:Y:S02]  /*9480*/  IMAD.MOV.U32 R118, RZ, RZ, R112 ;  /* 0x000000ffff767224 */ /* 0x000fe400078e0070 */
[----:B------:R-:W-:Y:S02]  /*9490*/  IMAD.MOV.U32 R119, RZ, RZ, R52 ;  /* 0x000000ffff777224 */ /* 0x000fe400078e0034 */
[----:B------:R-:W-:Y:S02]  /*94a0*/  IMAD.MOV.U32 R122, RZ, RZ, R2 ;  /* 0x000000ffff7a7224 */ /* 0x000fe400078e0002 */
[----:B------:R-:W-:Y:S01]  /*94b0*/  IMAD.MOV.U32 R123, RZ, RZ, R47 ;  /* 0x000000ffff7b7224 */ /* 0x000fe200078e002f */
[----:B------:R5:W-:Y:S01]  /*94c0*/  STG.E.U16 desc[UR28][R30.64+0x12], R98 ;  /* 0x000012621e007986 */ /* 0x000be2000c10151c */
[----:B------:R-:W-:Y:S01]  /*94d0*/  LOP3.LUT R99, R108, R38, RZ, 0xc0, !PT ;  /* 0x000000266c637212 */ /* 0x000fe200078ec0ff */
[----:B------:R-:W-:Y:S01]  /*94e0*/  IMAD.MOV.U32 R50, RZ, RZ, R53 ;  /* 0x000000ffff327224 */ /* 0x000fe200078e0035 */
[----:B------:R-:W-:Y:S01]  /*94f0*/  LOP3.LUT R94, R109, R44, RZ, 0xc0, !PT ;  /* 0x0000002c6d5e7212 */ /* 0x000fe200078ec0ff */
[----:B------:R-:W-:-:S02]  /*9500*/  IMAD.MOV.U32 R39, RZ, RZ, R160 ;  /* 0x000000ffff277224 */ /* 0x000fc400078e00a0 */
[----:B------:R-:W-:Y:S02]  /*9510*/  IMAD.MOV.U32 R47, RZ, RZ, R162 ;  /* 0x000000ffff2f7224 */ /* 0x000fe400078e00a2 */
[----:B------:R-:W-:Y:S02]  /*9520*/  IMAD.MOV.U32 R51, RZ, RZ, R132 ;  /* 0x000000ffff337224 */ /* 0x000fe400078e0084 */
[----:B------:R-:W-:Y:S02]  /*9530*/  IMAD.MOV.U32 R2, RZ, RZ, R56 ;  /* 0x000000ffff027224 */ /* 0x000fe400078e0038 */
[----:B------:R-:W-:Y:S01]  /*9540*/  IMAD.MOV.U32 R3, RZ, RZ, R57 ;  /* 0x000000ffff037224 */ /* 0x000fe200078e0039 */
[----:B--2---:R-:W-:Y:S01]  /*9550*/  HMMA.16816.F32.BF16 R52, R8, R12, R116 ;  /* 0x0000000c0834723c */ /* 0x004fe20000041874 */
[----:B------:R-:W-:Y:S02]  /*9560*/  IMAD.MOV.U32 R38, RZ, RZ, R134 ;  /* 0x000000ffff267224 */ /* 0x000fe400078e0086 */
[----:B------:R-:W-:-:S02]  /*9570*/  IMAD.MOV.U32 R44, RZ, RZ, R133 ;  /* 0x000000ffff2c7224 */ /* 0x000fc400078e0085 */
[----:B------:R-:W-:-:S03]  /*9580*/  IMAD.MOV.U32 R145, RZ, RZ, R135 ;  /* 0x000000ffff917224 */ /* 0x000fc600078e0087 */
[----:B---3--:R-:W-:Y:S01]  /*9590*/  HMMA.16816.F32.BF16 R128, R4, R16, R128 ;  /* 0x000000100480723c */ /* 0x008fe20000041880 */
[----:B-----5:R-:W-:Y:S01]  /*95a0*/  LOP3.LUT R98, R113, R37, RZ, 0xc0, !PT ;  /* 0x0000002571627212 */ /* 0x020fe200078ec0ff */
[----:B------:R-:W-:-:S06]  /*95b0*/  IMAD.MOV.U32 R37, RZ, RZ, R163 ;  /* 0x000000ffff257224 */ /* 0x000fcc00078e00a3 */
[C---:B----4-:R-:W-:Y:S08]  /*95c0*/  HMMA.16816.F32.BF16 R168, R8.reuse, R20, R168 ;  /* 0x0000001408a8723c */ /* 0x050ff000000418a8 */
[----:B------:R-:W-:Y:S08]  /*95d0*/  HMMA.16816.F32.BF16 R160, R8, R16, R124 ;  /* 0x0000001008a0723c */ /* 0x000ff0000004187c */
[C---:B------:R-:W-:Y:S08]  /*95e0*/  HMMA.16816.F32.BF16 R136, R4.reuse, R20, R136 ;  /* 0x000000140488723c */ /* 0x040ff00000041888 */
[-C--:B------:R-:W-:Y:S08]  /*95f0*/  HMMA.16816.F32.BF16 R132, R4, R22.reuse, R80 ;  /* 0x000000160484723c */ /* 0x080ff00000041850 */
[C---:B------:R-:W-:Y:S01]  /*9600*/  HMMA.16816.F32.BF16 R56, R8.reuse, R22, R68 ;  /* 0x000000160838723c */ /* 0x040fe20000041844 */
[----:B------:R-:W2:Y:S07]  /*9610*/  LDSM.16.MT88.4 R20, [R46+0xa800] ;  /* 0x00a800002e14783b */ /* 0x000eae0000004200 */
[----:B------:R-:W-:Y:S08]  /*9620*/  HMMA.16816.F32.BF16 R60, R8, R18, R60 ;  /* 0x00000012083c723c */ /* 0x000ff0000004183c */
[C---:B------:R-:W-:Y:S08]  /*9630*/  HMMA.16816.F32.BF16 R120, R4.reuse, R12, R120 ;  /* 0x0000000c0478723c */ /* 0x040ff00000041878 */
[-C--:B------:R-:W-:Y:S08]  /*9640*/  HMMA.16816.F32.BF16 R116, R4, R14.reuse, R140 ;  /* 0x0000000e0474723c */ /* 0x080ff0000004188c */
[----:B------:R-:W-:Y:S01]  /*9650*/  HMMA.16816.F32.BF16 R40, R8, R14, R40 ;  /* 0x0000000e0828723c */ /* 0x000fe20000041828 */
[----:B------:R-:W3:Y:S01]  /*9660*/  LDSM.16.MT88.4 R12, [R46+0xb800] ;  /* 0x00b800002e0c783b */ /* 0x000ee20000004200 */
[----:B------:R-:W-:-:S02]  /*9670*/  IMAD.U32 R0, RZ, RZ, UR24 ;  /* 0x00000018ff007e24 */ /* 0x000fc4000f8e00ff */
[----:B------:R-:W-:Y:S01]  /*9680*/  IMAD.MOV.U32 R45, RZ, RZ, R77 ;  /* 0x000000ffff2d7224 */ /* 0x000fe200078e004d */
[----:B------:R-:W-:Y:S03]  /*9690*/  LDSM.16.MT88.4 R140, [R46+0xac00] ;  /* 0x00ac00002e8c783b */ /* 0x000fe60000004200 */
[----:B------:R-:W-:Y:S01]  /*96a0*/  HMMA.16816.F32.BF16 R124, R4, R18, R72 ;  /* 0x00000012047c723c */ /* 0x000fe20000041848 */
[----:B------:R-:W4:Y:S01]  /*96b0*/  LDSM.16.MT88.4 R16, [R144+0xb800] ;  /* 0x00b800009010783b */ /* 0x000f220000004200 */
[----:B------:R-:W-:-:S03]  /*96c0*/  IMAD.WIDE R30, R0, -0x70, R30 ;  /* 0xffffff90001e7825 */ /* 0x000fc600078e021e */
[----:B------:R-:W-:Y:S01]  /*96d0*/  LDSM.16.MT88.4 R80, [R144+0xbc00] ;  /* 0x00bc00009050783b */ /* 0x000fe20000004200 */
[----:B------:R-:W-:Y:S02]  /*96e0*/  IMAD.MOV.U32 R0, RZ, RZ, R76 ;  /* 0x000000ffff007224 */ /* 0x000fe400078e004c */
[C---:B--2---:R-:W-:Y:S01]  /*96f0*/  HMMA.16816.F32.BF16 R112, R4.reuse, R20, R244 ;  /* 0x000000140470723c */ /* 0x044fe200000418f4 */
[----:B------:R-:W-:Y:S02]  /*9700*/  IMAD.MOV.U32 R107, RZ, RZ, R37 ;  /* 0x000000ffff6b7224 */ /* 0x000fe400078e0025 */
[----:B------:R-:W-:Y:S02]  /*9710*/  IMAD.MOV.U32 R246, RZ, RZ, R45 ;  /* 0x000000fffff67224 */ /* 0x000fe400078e002d */
[----:B------:R-:W-:Y:S02]  /*9720*/  IMAD.MOV.U32 R247, RZ, RZ, R44 ;  /* 0x000000fffff77224 */ /* 0x000fe400078e002c */
[----:B------:R-:W-:Y:S01]  /*9730*/  IMAD.MOV.U32 R37, RZ, RZ, R47 ;  /* 0x000000ffff257224 */ /* 0x000fe200078e002f */
[C---:B------:R-:W-:Y:S01]  /*9740*/  HMMA.16816.F32.BF16 R108, R4.reuse, R22, R156 ;  /* 0x00000016046c723c */ /* 0x040fe2000004189c */
[----:B------:R-:W2:Y:S04]  /*9750*/  LDSM.16.MT88.4 R156, [R46+0x9c00] ;  /* 0x009c00002e9c783b */ /* 0x000ea80000004200 */
[----:B------:R-:W-:Y:S03]  /*9760*/  LDSM.16.MT88.4 R44, [R46+0xbc00] ;  /* 0x00bc00002e2c783b */ /* 0x000fe60000004200 */
[C---:B---3--:R-:W-:Y:S01]  /*9770*/  HMMA.16816.F32.BF16 R88, R4.reuse, R12, R164 ;  /* 0x0000000c0458723c */ /* 0x048fe200000418a4 */
[----:B------:R-:W3:Y:S07]  /*9780*/  LDSM.16.MT88.4 R164, [R144+0x9c00] ;  /* 0x009c000090a4783b */ /* 0x000eee0000004200 */
[C---:B----4-:R-:W-:Y:S08]  /*9790*/  HMMA.16816.F32.BF16 R72, R4.reuse, R16, R232 ;  /* 0x000000100448723c */ /* 0x050ff000000418e8 */
[C---:B------:R-:W-:Y:S08]  /*97a0*/  HMMA.16816.F32.BF16 R76, R4.reuse, R18, R152 ;  /* 0x00000012044c723c */ /* 0x040ff00000041898 */
[----:B------:R-:W-:Y:S01]  /*97b0*/  HMMA.16816.F32.BF16 R4, R4, R14, R148 ;  /* 0x0000000e0404723c */ /* 0x000fe20000041894 */
[----:B------:R-:W4:Y:S01]  /*97c0*/  LDSM.16.MT88.4 R148, [R144+0xac00] ;  /* 0x00ac00009094783b */ /* 0x000f220000004200 */
[----:B------:R-:W-:-:S02]  /*97d0*/  IMAD.MOV.U32 R233, RZ, RZ, R2 ;  /* 0x000000ffffe97224 */ /* 0x000fc400078e0002 */
[----:B------:R-:W-:Y:S02]  /*97e0*/  IMAD.U32 R2, RZ, RZ, UR24 ;  /* 0x00000018ff027e24 */ /* 0x000fe4000f8e00ff */
[----:B------:R-:W-:Y:S02]  /*97f0*/  IMAD.MOV.U32 R234, RZ, RZ, R3 ;  /* 0x000000ffffea7224 */ /* 0x000fe400078e0003 */
[----:B--2---:R-:W-:Y:S01]  /*9800*/  HMMA.16816.F32.BF16 R128, R92, R156, R128 ;  /* 0x0000009c5c80723c */ /* 0x004fe20000041880 */
[----:B------:R-:W-:-:S04]  /*9810*/  IMAD.WIDE R2, R2, 0x70, R30 ;  /* 0x0000007002027825 */ /* 0x000fc800078e021e */
[----:B------:R-:W-:-:S03]  /*9820*/  IMAD.MOV.U32 R245, RZ, RZ, R146 ;  /* 0x000000fffff57224 */ /* 0x000fc600078e0092 */
[----:B------:R-:W-:Y:S01]  /*9830*/  HMMA.16816.F32.BF16 R124, R92, R158, R124 ;  /* 0x0000009e5c7c723c */ /* 0x000fe2000004187c */
[----:B------:R-:W-:-:S07]  /*9840*/  IMAD.MOV.U32 R244, RZ, RZ, R147 ;  /* 0x000000fffff47224 */ /* 0x000fce00078e0093 */
[C---:B---3--:R-:W-:Y:S08]  /*9850*/  HMMA.16816.F32.BF16 R136, R92.reuse, R164, R136 ;  /* 0x000000a45c88723c */ /* 0x048ff00000041888 */
[C---:B------:R-:W-:Y:S08]  /*9860*/  HMMA.16816.F32.BF16 R132, R92.reuse, R166, R132 ;  /* 0x000000a65c84723c */ /* 0x040ff00000041884 */
[C---:B------:R-:W-:Y:S08]  /*9870*/  HMMA.16816.F32.BF16 R112, R92.reuse, R140, R112 ;  /* 0x0000008c5c70723c */ /* 0x040ff00000041870 */
[C---:B----4-:R-:W-:Y:S08]  /*9880*/  HMMA.16816.F32.BF16 R120, R92.reuse, R148, R120 ;  /* 0x000000945c78723c */ /* 0x050ff00000041878 */
[C---:B------:R-:W-:Y:S08]  /*9890*/  HMMA.16816.F32.BF16 R116, R92.reuse, R150, R116 ;  /* 0x000000965c74723c */ /* 0x040ff00000041874 */
[C---:B------:R-:W-:Y:S08]  /*98a0*/  HMMA.16816.F32.BF16 R108, R92.reuse, R142, R108 ;  /* 0x0000008e5c6c723c */ /* 0x040ff0000004186c */
[C---:B------:R-:W-:Y:S08]  /*98b0*/  HMMA.16816.F32.BF16 R72, R92.reuse, R80, R72 ;  /* 0x000000505c48723c */ /* 0x040ff00000041848 */
[C---:B------:R-:W-:Y:S08]  /*98c0*/  HMMA.16816.F32.BF16 R76, R92.reuse, R82, R76 ;  /* 0x000000525c4c723c */ /* 0x040ff0000004184c */
[C---:B------:R-:W-:Y:S01]  /*98d0*/  HMMA.16816.F32.BF16 R88, R92.reuse, R44, R88 ;  /* 0x0000002c5c58723c */ /* 0x040fe20000041858 */
[----:B------:R-:W-:Y:S07]  /*98e0*/  STG.E.U16 desc[UR28][R28.64+0x12], R229 ;  /* 0x000012e51c007986 */ /* 0x000fee000c10151c */
[----:B------:R-:W-:Y:S01]  /*98f0*/  HMMA.16816.F32.BF16 R92, R92, R46, R4 ;  /* 0x0000002e5c5c723c */ /* 0x000fe20000041804 */
[----:B------:R-:W-:Y:S01]  /*9900*/  IMAD.U32 R4, RZ, RZ, UR24 ;  /* 0x00000018ff047e24 */ /* 0x000fe2000f8e00ff */
[----:B------:R-:W-:Y:S03]  /*9910*/  STG.E.U16 desc[UR28][R28.64+0x10], R228 ;  /* 0x000010e41c007986 */ /* 0x000fe6000c10151c */
[----:B------:R-:W-:-:S03]  /*9920*/  IMAD.WIDE R4, R4, -0x70, R2 ;  /* 0xffffff9004047825 */ /* 0x000fc600078e0202 */
[C---:B------:R-:W-:Y:S01]  /*9930*/  HMMA.16816.F32.BF16 R48, R8.reuse, R20, R48 ;  /* 0x000000140830723c */ /* 0x040fe20000041830 */
[----:B------:R-:W-:Y:S07]  /*9940*/  STG.E.U16 desc[UR28][R32.64+0x20], R227 ;  /* 0x000020e320007986 */ /* 0x000fee000c10151c */
        /* <DEDUP_REMOVED lines=8> */
[----:B------:R-:W-:Y:S01]  /*99d0*/  HMMA.16816.F32.BF16 R24, R8, R14, R24 ;  /* 0x0000000e0818723c */ /* 0x000fe20000041818 */
[----:B------:R-:W-:Y:S01]  /*99e0*/  FADD.FTZ R8, R245, R244 ;  /* 0x000000f4f5087221 */ /* 0x000fe20000010000 */
[----:B------:R-:W-:-:S02]  /*99f0*/  IMAD.MOV.U32 R245, RZ, RZ, R0 ;  /* 0x000000fffff57224 */ /* 0x000fc400078e0000 */
[----:B------:R-:W-:Y:S01]  /*9a00*/  IMAD.U32 R0, RZ, RZ, UR24 ;  /* 0x00000018ff007e24 */ /* 0x000fe2000f8e00ff */
        /* <DEDUP_REMOVED lines=8> */
[----:B------:R-:W-:Y:S01]  /*9a90*/  STG.E.U16 desc[UR28][R2.64+0x30], R205 ;  /* 0x000030cd02007986 */ /* 0x000fe2000c10151c */
[----:B------:R-:W-:-:S03]  /*9aa0*/  IMAD.U32 R6, RZ, RZ, UR24 ;  /* 0x00000018ff067e24 */ /* 0x000fc6000f8e00ff */
[----:B------:R3:W-:Y:S04]  /*9ab0*/  STG.E.U16 desc[UR28][R2.64+0x32], R204 ;  /* 0x000032cc02007986 */ /* 0x0007e8000c10151c */
        /* <DEDUP_REMOVED lines=10> */
[----:B------:R3:W-:Y:S01]  /*9b60*/  STG.E.U16 desc[UR28][R2.64+0x42], R196 ;  /* 0x000042c402007986 */ /* 0x0007e2000c10151c */
[----:B------:R-:W-:Y:S02]  /*9b70*/  IMAD.MOV.U32 R244, RZ, RZ, R39 ;  /* 0x000000fffff47224 */ /* 0x000fe400078e0027 */
[----:B------:R-:W-:Y:S01]  /*9b80*/  IMAD.MOV.U32 R235, RZ, RZ, R38 ;  /* 0x000000ffffeb7224 */ /* 0x000fe200078e0026 */
[----:B------:R-:W-:Y:S01]  /*9b90*/  STG.E.U16 desc[UR28][R28.64+0x40], R195 ;  /* 0x000040c31c007986 */ /* 0x000fe2000c10151c */
[----:B--2---:R-:W-:-:S04]  /*9ba0*/  IMAD.U32 R4, RZ, RZ, UR24 ;  /* 0x00000018ff047e24 */ /* 0x004fc8000f8e00ff */
[----:B------:R-:W-:-:S04]  /*9bb0*/  IMAD.WIDE R4, R4, 0x70, R6 ;  /* 0x0000007004047825 */ /* 0x000fc800078e0206 */
[----:B---3--:R-:W-:-:S04]  /*9bc0*/  IMAD.U32 R2, RZ, RZ, UR24 ;  /* 0x00000018ff027e24 */ /* 0x008fc8000f8e00ff */
[----:B------:R-:W-:Y:S01]  /*9bd0*/  IMAD.WIDE R2, R2, -0x70, R4 ;  /* 0xffffff9002027825 */ /* 0x000fe200078e0204 */
[----:B------:R-:W-:Y:S04]  /*9be0*/  STG.E.U16 desc[UR28][R28.64+0x42], R194 ;  /* 0x000042c21c007986 */ /* 0x000fe8000c10151c */
[----:B------:R-:W-:Y:S01]  /*9bf0*/  STG.E.U16 desc[UR28][R32.64+0x50], R193 ;  /* 0x000050c120007986 */ /* 0x000fe2000c10151c */
[----:B------:R-:W-:-:S03]  /*9c00*/  IMAD.WIDE R38, R0, 0x70, R2 ;  /* 0x0000007000267825 */ /* 0x000fc600078e0202 */
        /* <DEDUP_REMOVED lines=11> */
[----:B--2---:R-:W-:-:S03]  /*9cc0*/  IMAD.U32 R4, RZ, RZ, UR24 ;  /* 0x00000018ff047e24 */ /* 0x004fc6000f8e00ff */
[----:B------:R-:W-:Y:S04]  /*9cd0*/  STG.E.U16 desc[UR28][R38.64+0x60], R181 ;  /* 0x000060b526007986 */ /* 0x000fe8000c10151c */
[----:B------:R-:W-:Y:S04]  /*9ce0*/  STG.E.U16 desc[UR28][R38.64+0x62], R180 ;  /* 0x000062b426007986 */ /* 0x000fe8000c10151c */
[----:B------:R-:W-:Y:S04]  /*9cf0*/  STG.E.U16 desc[UR28][R28.64+0x60], R178 ;  /* 0x000060b21c007986 */ /* 0x000fe8000c10151c */
[----:B------:R-:W-:Y:S01]  /*9d00*/  STG.E.U16 desc[UR28][R28.64+0x62], R176 ;  /* 0x000062b01c007986 */ /* 0x000fe2000c10151c */
[----:B---3--:R-:W-:-:S03]  /*9d10*/  IMAD.WIDE R2, R0, -0x70, R38 ;  /* 0xffffff9000027825 */ /* 0x008fc600078e0226 */
[----:B------:R-:W-:Y:S01]  /*9d20*/  STG.E.U16 desc[UR28][R32.64+0x70], R179 ;  /* 0x000070b320007986 */ /* 0x000fe2000c10151c */
[----:B------:R-:W-:-:S03]  /*9d30*/  IMAD.WIDE R4, R4, 0x70, R2 ;  /* 0x0000007004047825 */ /* 0x000fc600078e0202 */
[----:B------:R-:W-:Y:S01]  /*9d40*/  STG.E.U16 desc[UR28][R32.64+0x72], R177 ;  /* 0x000072b120007986 */ /* 0x000fe2000c10151c */
[----:B------:R-:W-:-:S03]  /*9d50*/  FADD.FTZ R0, R252, R235 ;  /* 0x000000ebfc007221 */ /* 0x000fc60000010000 */
[----:B------:R-:W-:Y:S01]  /*9d60*/  STG.E.U16 desc[UR28][R2.64+0x70], R172 ;  /* 0x000070ac02007986 */ /* 0x000fe2000c10151c */
[----:B------:R-:W-:-:S03]  /*9d70*/  IMAD.MOV.U32 R106, RZ, RZ, R145 ;  /* 0x000000ffff6a7224 */ /* 0x000fc600078e0091 */
[----:B------:R2:W-:Y:S04]  /*9d80*/  STG.E.U16 desc[UR28][R2.64+0x72], R174 ;  /* 0x000072ae02007986 */ /* 0x0005e8000c10151c */
[----:B------:R-:W-:Y:S04]  /*9d90*/  STG.E.U16 desc[UR28][R4.64+0x70], R175 ;  /* 0x000070af04007986 */ /* 0x000fe8000c10151c */
[----:B------:R3:W-:Y:S01]  /*9da0*/  STG.E.U16 desc[UR28][R4.64+0x72], R173 ;  /* 0x000072ad04007986 */ /* 0x0007e2000c10151c */
[----:B------:R-:W-:Y:S01]  /*9db0*/  FADD.FTZ R0, R106, R0 ;  /* 0x000000006a007221 */ /* 0x000fe20000010000 */
[----:B------:R-:W-:-:S03]  /*9dc0*/  IADD3 R6, P0, PT, R32, -0x80, RZ ;  /* 0xffffff8020067810 */ /* 0x000fc60007f1e0ff */
[----:B------:R-:W-:Y:S01]  /*9dd0*/  FADD.FTZ R0, R230, R0 ;  /* 0x00000000e6007221 */ /* 0x000fe20000010000 */
[----:B--2---:R-:W-:Y:S01]  /*9de0*/  FADD.FTZ R2, R234, R233 ;  /* 0x000000e9ea027221 */ /* 0x004fe20000010000 */
[----:B------:R-:W-:-:S03]  /*9df0*/  FADD.FTZ R3, R246, R8 ;  /* 0x00000008f6037221 */ /* 0x000fc60000010000 */
[----:B------:R-:W-:Y:S01]  /*9e00*/  FADD.FTZ R2, R247, R2 ;  /* 0x00000002f7027221 */ /* 0x000fe20000010000 */
[----:B---3--:R-:W-:Y:S01]  /*9e10*/  FADD.FTZ R4, R245, R244 ;  /* 0x000000f4f5047221 */ /* 0x008fe20000010000 */
[----:B------:R-:W-:Y:S02]  /*9e20*/  FADD.FTZ R3, R251, R3 ;  /* 0x00000003fb037221 */ /* 0x000fe40000010000 */
[----:B------:R-:W-:Y:S01]  /*9e30*/  FADD.FTZ R2, R249, R2 ;  /* 0x00000002f9027221 */ /* 0x000fe20000010000 */
[----:B------:R-:W-:-:S04]  /*9e40*/  FADD.FTZ R4, R107, R4 ;  /* 0x000000046b047221 */ /* 0x000fc80000010000 */
[----:B------:R-:W-:Y:S01]  /*9e50*/  FADD.FTZ R5, R37, R4 ;  /* 0x0000000425057221 */ /* 0x000fe20000010000 */
[----:B------:R-:W-:Y:S01]  /*9e60*/  FADD.FTZ R4, R248, R3 ;  /* 0x00000003f8047221 */ /* 0x000fe20000010000 */
[----:B------:R-:W-:Y:S01]  /*9e70*/  FADD.FTZ R3, R250, R2 ;  /* 0x00000002fa037221 */ /* 0x000fe20000010000 */
[----:B------:R-:W-:Y:S01]  /*9e80*/  FADD.FTZ R2, R231, R0 ;  /* 0x00000000e7027221 */ /* 0x000fe20000010000 */
[----:B------:R1:W-:Y:S01]  /*9e90*/  STL.64 [R1+0xd8], R38 ;  /* 0x0000d82601007387 */ /* 0x0003e20000100a00 */
[----:B------:R-:W-:-:S03]  /*9ea0*/  IADD3.X R0, PT, PT, R33, -0x1, RZ, P0, !PT ;  /* 0xffffffff21007810 */ /* 0x000fc600007fe4ff */
[----:B------:R1:W-:Y:S04]  /*9eb0*/  STL [R1+0x4], R6 ;  /* 0x0000040601007387 */ /* 0x0003e80000100800 */
[----:B------:R1:W-:Y:S01]  /*9ec0*/  STL [R1+0x140], R5 ;  /* 0x0001400501007387 */ /* 0x0003e20000100800 */
[C---:B------:R-:W-:Y:S03]  /*9ed0*/  HMMA.16816.F32.BF16 R168, R96.reuse, R164, R168 ;  /* 0x000000a460a8723c */ /* 0x040fe600000418a8 */
[----:B------:R1:W-:Y:S04]  /*9ee0*/  STL [R1+0x144], R4 ;  /* 0x0001440401007387 */ /* 0x0003e80000100800 */
[----:B------:R1:W-:Y:S01]  /*9ef0*/  STL [R1+0x148], R3 ;  /* 0x0001480301007387 */ /* 0x0003e20000100800 */
[C---:B------:R-:W-:Y:S03]  /*9f00*/  HMMA.16816.F32.BF16 R152, R96.reuse, R148, R52 ;  /* 0x000000946098723c */ /* 0x040fe60000041834 */
[----:B------:R1:W-:Y:S04]  /*9f10*/  STL [R1], R0 ;  /* 0x0000000001007387 */ /* 0x0003e80000100800 */
[----:B------:R1:W-:Y:S01]  /*9f20*/  STG.E.U16 desc[UR28][R28.64+0x70], R105 ;  /* 0x000070691c007986 */ /* 0x0003e2000c10151c */
[C---:B------:R-:W-:Y:S03]  /*9f30*/  HMMA.16816.F32.BF16 R68, R96.reuse, R80, R68 ;  /* 0x000000506044723c */ /* 0x040fe60000041844 */
[----:B------:R1:W-:Y:S04]  /*9f40*/  STG.E.U16 desc[UR28][R28.64+0x72], R104 ;  /* 0x000072681c007986 */ /* 0x0003e8000c10151c */
[----:B------:R1:W-:Y:S01]  /*9f50*/  STL [R1+0x14c], R2 ;  /* 0x00014c0201007387 */ /* 0x0003e20000100800 */
        /* <DEDUP_REMOVED lines=8> */
[----:B------:R-:W-:-:S07]  /*9fe0*/  UISETP.GT.U32.AND UP0, UPT, UR27, UR18, UPT ;  /* 0x000000121b00728c */ /* 0x000fce000bf04070 */
[----:B------:R-:W-:Y:S02]  /*9ff0*/  HMMA.16816.F32.BF16 R96, R96, R46, R24 ;  /* 0x0000002e6060723c */ /* 0x000fe40000041818 */
[----:B------:R-:W-:-:S03]  /*a000*/  NOP ;  /* 0x0000000000007918 */ /* 0x000fc60000000000 */
[----:B-1----:R-:W-:-:S15]  /*a010*/  BRA.U !UP0, `(.L_x_1101) ;  /* 0x0000011908647547 */ /* 0x002fde000b800000 */
[----:B------:R-:W2:Y:S01]  /*a020*/  LDL.LU R235, [R1+0x60] ;  /* 0x0000600001eb7983 */ /* 0x000ea20000300800 */
[----:B------:R-:W-:Y:S01]  /*a030*/  UIADD3 UR27, UPT, UPT, UR22, -0x2, URZ ;  /* 0xfffffffe161b7890 */ /* 0x000fe2000fffe0ff */
[----:B------:R-:W-:-:S04]  /*a040*/  DEPBAR.LE SB0, 0x0 ;  /* 0x000080000000791a */ /* 0x000fc80000000000 */
[----:B------:R-:W3:Y:S01]  /*a050*/  LDL.LU R245, [R1+0x5c] ;  /* 0x00005c0001f57983 */ /* 0x000ee20000300800 */
[----:B------:R-:W1:Y:S03]  /*a060*/  LDCU UR6, c[0x0][0x440] ;  /* 0x00008800ff0677ac */ /* 0x000e660008000800 */
[----:B------:R-:W4:Y:S04]  /*a070*/  LDL R107, [R1+0x184] ;  /* 0x00018400016b7983 */ /* 0x000f280000100800 */
[----:B------:R-:W5:Y:S04]  /*a080*/  LDL R247, [R1+0x180] ;  /* 0x0001800001f77983 */ /* 0x000f680000100800 */
[----:B------:R-:W2:Y:S04]  /*a090*/  LDL R246, [R1+0x154] ;  /* 0x0001540001f67983 */ /* 0x000ea80000100800 */
[----:B------:R-:W2:Y:S04]  /*a0a0*/  LDL R106, [R1+0x158] ;  /* 0x00015800016a7983 */ /* 0x000ea80000100800 */
[----:B------:R-:W2:Y:S01]  /*a0b0*/  LDL R37, [R1+0x84] ;  /* 0x0000840001257983 */ /* 0x000ea20000100800 */
[----:B------:R-:W-:-:S04]  /*a0c0*/  UIMAD.WIDE.U32 UR40, UR27, UR8, URZ ;  /* 0x000000081b2872a5 */ /* 0x000fc8000f8e00ff */
[----:B------:R-:W-:Y:S02]  /*a0d0*/  USHF.L.U32 UR24, UR40, 0x6, URZ ;  /* 0x0000000628187899 */ /* 0x000fe400080006ff */
[----:B------:R-:W-:Y:S02]  /*a0e0*/  UIMAD.WIDE.U32 UR38, UR27, UR8, URZ ;  /* 0x000000081b2672a5 */ /* 0x000fe4000f8e00ff */
[----:B------:R-:W-:Y:S02]  /*a0f0*/  ULEA UR24, UP0, UR8, UR24, 0x5 ;  /* 0x0000001808187291 */ /* 0x000fe4000f8028ff */
[----:B------:R-:W-:Y:S02]  /*a100*/  UIMAD UR7, UR27, UR9, UR41 ;  /* 0x000000091b0772a4 */ /* 0x000fe4000f8e0229 */
[----:B------:R-:W-:Y:S02]  /*a110*/  IMAD.U32 R6, RZ, RZ, UR38 ;  /* 0x00000026ff067e24 */ /* 0x000fe4000f8e00ff */
[----:B------:R-:W-:Y:S01]  /*a120*/  MOV R5, UR24 ;  /* 0x0000001800057c02 */ /* 0x000fe20008000f00 */
[----:B------:R-:W-:Y:S01]  /*a130*/  USHF.L.U64.HI UR7, UR40, 0x6, UR7 ;  /* 0x0000000628077899 */ /* 0x000fe20008010207 */
[----:B------:R-:W-:Y:S01]  /*a140*/  SHF.R.U32.HI R214, RZ, 0x1, R219 ;  /* 0x00000001ffd67819 */ /* 0x000fe200000116db */
[----:B------:R-:W-:-:S02]  /*a150*/  UIMAD UR20, UR27, UR9, UR39 ;  /* 0x000000091b1472a4 */ /* 0x000fc4000f8e0227 */
[----:B------:R-:W-:Y:S01]  /*a160*/  ULEA.HI.X UR7, UR8, UR7, UR9, 0x5, UP0 ;  /* 0x0000000708077291 */ /* 0x000fe200080f2c09 */
[----:B------:R-:W-:-:S03]  /*a170*/  LOP3.LUT R0, R214, 0x8, RZ, 0xc0, !PT ;  /* 0x00000008d6007812 */ /* 0x000fc600078ec0ff */
[----:B------:R-:W-:Y:S02]  /*a180*/  IMAD.U32 R3, RZ, RZ, UR20 ;  /* 0x00000014ff037e24 */ /* 0x000fe4000f8e00ff */
[C---:B------:R-:W-:Y:S02]  /*a190*/  IMAD.SHL.U32 R244, R219.reuse, 0x10, RZ ;  /* 0x00000010dbf47824 */ /* 0x040fe400078e00ff */
[----:B------:R-:W-:-:S03]  /*a1a0*/  IMAD.SHL.U32 R234, R219, 0x20, RZ ;  /* 0x00000020dbea7824 */ /* 0x000fc600078e00ff */
[----:B------:R-:W-:-:S04]  /*a1b0*/  LOP3.LUT R244, R244, 0x100, RZ, 0xc0, !PT ;  /* 0x00000100f4f47812 */ /* 0x000fc800078ec0ff */
[----:B------:R-:W-:Y:S01]  /*a1c0*/  LOP3.LUT R244, R244, 0x20, R234, 0xf8, !PT ;  /* 0x00000020f4f47812 */ /* 0x000fe200078ef8ea */
[----:B------:R-:W-:Y:S01]  /*a1d0*/  IMAD.U32 R7, RZ, RZ, UR39 ;  /* 0x00000027ff077e24 */ /* 0x000fe2000f8e00ff */
[----:B------:R-:W-:Y:S01]  /*a1e0*/  BAR.SYNC.DEFER_BLOCKING 0x0 ;  /* 0x0000000000007b1d */ /* 0x000fe20000010000 */
[-C--:B----4-:R-:W-:Y:S02]  /*a1f0*/  LEA R2, P1, R6, R107.reuse, 0x7 ;  /* 0x0000006b06027211 */ /* 0x090fe400078238ff */
[----:B------:R-:W-:Y:S01]  /*a200*/  LEA R4, P0, R5, R107, 0x1 ;  /* 0x0000006b05047211 */ /* 0x000fe200078008ff */
[----:B------:R-:W-:Y:S01]  /*a210*/  IMAD.SHL.U32 R107, R219, 0x8, RZ ;  /* 0x00000008db6b7824 */ /* 0x000fe200078e00ff */
[----:B---3--:R-:W-:Y:S01]  /*a220*/  LOP3.LUT R252, R245, R0, RZ, 0x3c, !PT ;  /* 0x00000000f5fc7212 */ /* 0x008fe200078e3cff */
[----:B------:R-:W-:-:S03]  /*a230*/  IMAD.U32 R0, RZ, RZ, UR7 ;  /* 0x00000007ff007e24 */ /* 0x000fc6000f8e00ff */
[----:B------:R-:W-:Y:S02]  /*a240*/  LOP3.LUT R107, R107, 0x18, RZ, 0xc0, !PT ;  /* 0x000000186b6b7812 */ /* 0x000fe400078ec0ff */
[-C--:B-----5:R-:W-:Y:S02]  /*a250*/  LEA.HI.X R3, R6, R247.reuse, R3, 0x7, P1 ;  /* 0x000000f706037211 */ /* 0x0a0fe400008f3c03 */
[----:B-1----:R-:W-:Y:S02]  /*a260*/  ISETP.GE.AND P2, PT, R107, UR6, PT ;  /* 0x000000066b007c0c */ /* 0x002fe4000bf46270 */
[----:B--2---:R-:W-:Y:S02]  /*a270*/  ISETP.GE.AND P1, PT, R246, UR6, PT ;  /* 0x00000006f6007c0c */ /* 0x004fe4000bf26270 */
[----:B------:R-:W-:Y:S02]  /*a280*/  LEA.HI.X R5, R5, R247, R0, 0x1, P0 ;  /* 0x000000f705057211 */ /* 0x000fe400000f0c00 */
[----:B------:R-:W-:-:S02]  /*a290*/  ISETP.GE.AND P0, PT, R106, UR6, PT ;  /* 0x000000066a007c0c */ /* 0x000fc4000bf06270 */
[----:B------:R-:W-:-:S04]  /*a2a0*/  SHF.L.U32 R107, R219, 0x5, RZ ;  /* 0x00000005db6b7819 */ /* 0x000fc800000006ff */
[----:B------:R-:W-:Y:S01]  /*a2b0*/  LOP3.LUT R0, R216, 0x120, R107, 0xf8, !PT ;  /* 0x00000120d8007812 */ /* 0x000fe200078ef86b */
[----:B------:R-:W-:Y:S01]  /*a2c0*/  @!PT LDS RZ, [RZ] ;  /* 0x00000000fffff984 */ /* 0x000fe20000000800 */
[----:B------:R-:W-:Y:S01]  /*a2d0*/  @!PT LDS RZ, [RZ] ;  /* 0x00000000fffff984 */ /* 0x000fe20000000800 */
[----:B------:R-:W-:Y:S01]  /*a2e0*/  @!PT LDS RZ, [RZ] ;  /* 0x00000000fffff984 */ /* 0x000fe20000000800 */
[----:B------:R-:W-:Y:S01]  /*a2f0*/  @!P2 LDGSTS.E.BYPASS.LTC128B.128 [R222+0x9000], desc[UR28][R2.64] ;  /* 0x0900000002deafae */ /* 0x000fe2000b981a1c */
[----:B------:R-:W-:-:S03]  /*a300*/  LOP3.LUT R40, R244, R235, RZ, 0xfc, !PT ;  /* 0x000000ebf4287212 */ /* 0x000fc600078efcff */
[----:B------:R-:W-:Y:S01]  /*a310*/  @P2 STS.128 [R222+0x9000], RZ ;  /* 0x009000ffde002388 */ /* 0x000fe20000000c00 */
[----:B------:R-:W-:-:S03]  /*a320*/  LOP3.LUT R0, R0, R252, RZ, 0xfc, !PT ;  /* 0x000000fc00007212 */ /* 0x000fc600078efcff */
        /* <DEDUP_REMOVED lines=30> */
[----:B------:R-:W4:Y:S01]  /*a510*/  LDSM.16.M88.4 R64, [R40+0x6800] ;  /* 0x006800002840783b */ /* 0x000f220000000200 */
[----:B------:R-:W-:-:S02]  /*a520*/  IMAD.IADD R41, R37, 0x1, R40 ;  /* 0x0000000125297824 */ /* 0x000fc400078e0228 */
[----:B------:R-:W-:Y:S01]  /*a530*/  IMAD.IADD R211, R37, 0x1, R210 ;  /* 0x0000000125d37824 */ /* 0x000fe200078e02d2 */
[----:B------:R-:W-:Y:S04]  /*a540*/  LDSM.16.M88.4 R48, [R40+0x6400] ;  /* 0x006400002830783b */ /* 0x000fe80000000200 */
[----:B------:R-:W-:Y:S04]  /*a550*/  LDSM.16.M88.4 R20, [R41+0x6000] ;  /* 0x006000002914783b */ /* 0x000fe80000000200 */
[----:B-1----:R-:W1:Y:S04]  /*a560*/  LDSM.16.M88.4 R4, [R211+0x1000] ;  /* 0x00100000d304783b */ /* 0x002e680000000200 */
[----:B------:R-:W5:Y:S04]  /*a570*/  LDSM.16.M88.4 R52, [R41+0x6c00] ;  /* 0x006c00002934783b */ /* 0x000f680000000200 */
[----:B------:R-:W-:Y:S04]  /*a580*/  LDSM.16.M88.4 R16, [R210] ;  /* 0x00000000d210783b */ /* 0x000fe80000000200 */
[----:B------:R-:W5:Y:S04]  /*a590*/  LDSM.16.M88.4 R56, [R41+0x6800] ;  /* 0x006800002938783b */ /* 0x000f680000000200 */
[----:B------:R-:W5:Y:S01]  /*a5a0*/  LDSM.16.M88.4 R44, [R41+0x6400] ;  /* 0x00640000292c783b */ /* 0x000f620000000200 */
[C---:B--2---:R-:W-:Y:S03]  /*a5b0*/  HMMA.16816.F32.BF16 R192, R8.reuse, R28, RZ ;  /* 0x0000001c08c0723c */ /* 0x044fe600000418ff */
[----:B------:R-:W2:Y:S04]  /*a5c0*/  LDSM.16.M88.4 R12, [R211] ;  /* 0x00000000d30c783b */ /* 0x000ea80000000200 */
[----:B------:R-:W0:Y:S01]  /*a5d0*/  LDGDEPBAR ;  /* 0x00000000000079af */ /* 0x000e220000000000 */
[C---:B---3--:R-:W-:Y:S08]  /*a5e0*/  HMMA.16816.F32.BF16 R104, R8.reuse, R60, RZ ;  /* 0x0000003c0868723c */ /* 0x048ff000000418ff */
[C---:B----4-:R-:W-:Y:S08]  /*a5f0*/  HMMA.16816.F32.BF16 R176, R8.reuse, R64, RZ ;  /* 0x0000004008b0723c */ /* 0x050ff000000418ff */
[----:B------:R-:W-:Y:S08]  /*a600*/  HMMA.16816.F32.BF16 R172, R8, R66, RZ ;  /* 0x0000004208ac723c */ /* 0x000ff000000418ff */
[C---:B-1----:R-:W-:Y:S08]  /*a610*/  HMMA.16816.F32.BF16 R232, R4.reuse, R20, R192 ;  /* 0x0000001404e8723c */ /* 0x042ff000000418c0 */
[----:B-----5:R-:W-:Y:S08]  /*a620*/  HMMA.16816.F32.BF16 R228, R4, R52, R104 ;  /* 0x0000003404e4723c */ /* 0x020ff00000041868 */
[C---:B------:R-:W-:Y:S08]  /*a630*/  HMMA.16816.F32.BF16 R184, R8.reuse, R48, RZ ;  /* 0x0000003008b8723c */ /* 0x040ff000000418ff */
[C---:B------:R-:W-:Y:S08]  /*a640*/  HMMA.16816.F32.BF16 R188, R8.reuse, R30, RZ ;  /* 0x0000001e08bc723c */ /* 0x040ff000000418ff */
[C---:B------:R-:W-:Y:S08]  /*a650*/  HMMA.16816.F32.BF16 R180, R8.reuse, R50, RZ ;  /* 0x0000003208b4723c */ /* 0x040ff000000418ff */
[----:B------:R-:W-:Y:S08]  /*a660*/  HMMA.16816.F32.BF16 R24, R8, R62, RZ ;  /* 0x0000003e0818723c */ /* 0x000ff000000418ff */
[C---:B------:R-:W-:Y:S08]  /*a670*/  HMMA.16816.F32.BF16 R236, R4.reuse, R56, R176 ;  /* 0x0000003804ec723c */ /* 0x040ff000000418b0 */
[----:B------:R-:W-:Y:S08]  /*a680*/  HMMA.16816.F32.BF16 R192, R4, R58, R172 ;  /* 0x0000003a04c0723c */ /* 0x000ff000000418ac */
[C---:B------:R-:W-:Y:S08]  /*a690*/  HMMA.16816.F32.BF16 R104, R16.reuse, R64, RZ ;  /* 0x000000401068723c */ /* 0x040ff000000418ff */
[C---:B------:R-:W-:Y:S08]  /*a6a0*/  HMMA.16816.F32.BF16 R8, R16.reuse, R28, RZ ;  /* 0x0000001c1008723c */ /* 0x040ff000000418ff */
[C---:B------:R-:W-:Y:S08]  /*a6b0*/  HMMA.16816.F32.BF16 R176, R16.reuse, R30, RZ ;  /* 0x0000001e10b0723c */ /* 0x040ff000000418ff */
[C---:B------:R-:W-:Y:S08]  /*a6c0*/  HMMA.16816.F32.BF16 R172, R16.reuse, R48, RZ ;  /* 0x0000003010ac723c */ /* 0x040ff000000418ff */
[C---:B------:R-:W-:Y:S08]  /*a6d0*/  HMMA.16816.F32.BF16 R28, R16.reuse, R60, RZ ;  /* 0x0000003c101c723c */ /* 0x040ff000000418ff */
[----:B------:R-:W-:Y:S08]  /*a6e0*/  HMMA.16816.F32.BF16 R48, R16, R50, RZ ;  /* 0x000000321030723c */ /* 0x000ff000000418ff */
[C---:B------:R-:W-:Y:S08]  /*a6f0*/  HMMA.16816.F32.BF16 R240, R4.reuse, R44, R184 ;  /* 0x0000002c04f0723c */ /* 0x040ff000000418b8 */
[C---:B------:R-:W-:Y:S08]  /*a700*/  HMMA.16816.F32.BF16 R204, R4.reuse, R22, R188 ;  /* 0x0000001604cc723c */ /* 0x040ff000000418bc */
[----:B------:R-:W-:Y:S08]  /*a710*/  HMMA.16816.F32.BF16 R200, R4, R46, R180 ;  /* 0x0000002e04c8723c */ /* 0x000ff000000418b4 */
[----:B--2---:R-:W-:Y:S08]  /*a720*/  HMMA.16816.F32.BF16 R196, R12, R56, R104 ;  /* 0x000000380cc4723c */ /* 0x004ff00000041868 */
[----:B------:R-:W-:Y:S01]  /*a730*/  HMMA.16816.F32.BF16 R184, R4, R54, R24 ;  /* 0x0000003604b8723c */ /* 0x000fe20000041818 */
[----:B------:R-:W-:Y:S04]  /*a740*/  LDSM.16.M88.4 R4, [R210+0x3000] ;  /* 0x00300000d204783b */ /* 0x000fe80000000200 */
[----:B------:R-:W-:Y:S03]  /*a750*/  LDSM.16.M88.4 R24, [R40+0x7000] ;  /* 0x007000002818783b */ /* 0x000fe60000000200 */
[C---:B------:R-:W-:Y:S01]  /*a760*/  HMMA.16816.F32.BF16 R180, R12.reuse, R20, R8 ;  /* 0x000000140cb4723c */ /* 0x040fe20000041808 */
[----:B------:R-:W-:Y:S07]  /*a770*/  LDSM.16.M88.4 R8, [R210+0x2000] ;  /* 0x00200000d208783b */ /* 0x000fee0000000200 */
[C---:B------:R-:W-:Y:S08]  /*a780*/  HMMA.16816.F32.BF16 R188, R12.reuse, R44, R172 ;  /* 0x0000002c0cbc723c */ /* 0x040ff000000418ac */
[C---:B------:R-:W-:Y:S01]  /*a790*/  HMMA.16816.F32.BF16 R104, R12.reuse, R22, R176 ;  /* 0x000000160c68723c */ /* 0x040fe200000418b0 */
[----:B------:R-:W1:Y:S07]  /*a7a0*/  LDSM.16.M88.4 R20, [R40+0x7800] ;  /* 0x007800002814783b */ /* 0x000e6e0000000200 */
[C---:B------:R-:W-:Y:S01]  /*a7b0*/  HMMA.16816.F32.BF16 R172, R12.reuse, R52, R28 ;  /* 0x000000340cac723c */ /* 0x040fe2000004181c */
[----:B------:R-:W2:Y:S07]  /*a7c0*/  LDSM.16.M88.4 R28, [R40+0x7400] ;  /* 0x00740000281c783b */ /* 0x000eae0000000200 */
[----:B------:R-:W-:Y:S01]  /*a7d0*/  HMMA.16816.F32.BF16 R44, R12, R46, R48 ;  /* 0x0000002e0c2c723c */ /* 0x000fe20000041830 */
[----:B------:R-:W3:Y:S07]  /*a7e0*/  LDSM.16.M88.4 R48, [R40+0x7c00] ;  /* 0x007c00002830783b */ /* 0x000eee0000000200 */
[C---:B------:R-:W-:Y:S08]  /*a7f0*/  HMMA.16816.F32.BF16 R64, R16.reuse, R66, RZ ;  /* 0x000000421040723c */ /* 0x040ff000000418ff */
[----:B------:R-:W-:-:S12]  /*a800*/  HMMA.16816.F32.BF16 R16, R16, R62, RZ ;  /* 0x0000003e1010723c */ /* 0x000fd800000418ff */
[----:B------:R-:W-:Y:S08]  /*a810*/  HMMA.16816.F32.BF16 R56, R12, R58, R64 ;  /* 0x0000003a0c38723c */ /* 0x000ff00000041840 */
[C---:B-1----:R-:W-:Y:S08]  /*a820*/  HMMA.16816.F32.BF16 R244, R4.reuse, R20, R236 ;  /* 0x0000001404f4723c */ /* 0x042ff000000418ec */
[C---:B------:R-:W-:Y:S08]  /*a830*/  HMMA.16816.F32.BF16 R176, R4.reuse, R26, R204 ;  /* 0x0000001a04b0723c */ /* 0x040ff000000418cc */
[C---:B------:R-:W-:Y:S08]  /*a840*/  HMMA.16816.F32.BF16 R232, R4.reuse, R24, R232 ;  /* 0x0000001804e8723c */ /* 0x040ff000000418e8 */
[C---:B--2---:R-:W-:Y:S08]  /*a850*/  HMMA.16816.F32.BF16 R240, R4.reuse, R28, R240 ;  /* 0x0000001c04f0723c */ /* 0x044ff000000418f0 */
[C---:B---3--:R-:W-:Y:S08]  /*a860*/  HMMA.16816.F32.BF16 R228, R4.reuse, R48, R228 ;  /* 0x0000003004e4723c */ /* 0x048ff000000418e4 */
[C---:B------:R-:W-:Y:S08]  /*a870*/  HMMA.16816.F32.BF16 R200, R4.reuse, R30, R200 ;  /* 0x0000001e04c8723c */ /* 0x040ff000000418c8 */
[C---:B------:R-:W-:Y:S08]  /*a880*/  HMMA.16816.F32.BF16 R204, R4.reuse, R22, R192 ;  /* 0x0000001604cc723c */ /* 0x040ff000000418c0 */
[----:B------:R-:W-:Y:S01]  /*a890*/  HMMA.16816.F32.BF16 R236, R4, R50, R184 ;  /* 0x0000003204ec723c */ /* 0x000fe200000418b8 */
[----:B------:R-:W-:Y:S07]  /*a8a0*/  LDSM.16.M88.4 R4, [R211+0x3000] ;  /* 0x00300000d304783b */ /* 0x000fee0000000200 */
[C---:B------:R-:W-:Y:S01]  /*a8b0*/  HMMA.16816.F32.BF16 R60, R8.reuse, R30, R44 ;  /* 0x0000001e083c723c */ /* 0x040fe2000004182c */
[----:B------:R-:W1:Y:S07]  /*a8c0*/  LDSM.16.M88.4 R44, [R41+0x7c00] ;  /* 0x007c0000292c783b */ /* 0x000e6e0000000200 */
[----:B------:R-:W-:Y:S08]  /*a8d0*/  HMMA.16816.F32.BF16 R188, R8, R28, R188 ;  /* 0x0000001c08bc723c */ /* 0x000ff000000418bc */
[----:B------:R-:W-:Y:S01]  /*a8e0*/  HMMA.16816.F32.BF16 R64, R12, R54, R16 ;  /* 0x000000360c40723c */ /* 0x000fe20000041810 */
[----:B------:R-:W-:Y:S04]  /*a8f0*/  LDSM.16.M88.4 R16, [R41+0x7800] ;  /* 0x007800002910783b */ /* 0x000fe80000000200 */
[----:B------:R-:W-:Y:S03]  /*a900*/  LDSM.16.M88.4 R12, [R211+0x2000] ;  /* 0x00200000d30c783b */ /* 0x000fe60000000200 */
[C---:B------:R-:W-:Y:S08]  /*a910*/  HMMA.16816.F32.BF16 R28, R8.reuse, R20, R196 ;  /* 0x00000014081c723c */ /* 0x040ff000000418c4 */
[C---:B------:R-:W-:Y:S01]  /*a920*/  HMMA.16816.F32.BF16 R56, R8.reuse, R22, R56 ;  /* 0x000000160838723c */ /* 0x040fe20000041838 */
[----:B------:R-:W2:Y:S07]  /*a930*/  LDSM.16.M88.4 R20, [R41+0x7400] ;  /* 0x007400002914783b */ /* 0x000eae0000000200 */
[C---:B------:R-:W-:Y:S08]  /*a940*/  HMMA.16816.F32.BF16 R248, R8.reuse, R24, R180 ;  /* 0x0000001808f8723c */ /* 0x040ff000000418b4 */
[----:B------:R-:W-:Y:S01]  /*a950*/  HMMA.16816.F32.BF16 R192, R8, R26, R104 ;  /* 0x0000001a08c0723c */ /* 0x000fe20000041868 */
[----:B------:R-:W3:Y:S07]  /*a960*/  LDSM.16.M88.4 R24, [R41+0x7000] ;  /* 0x007000002918783b */ /* 0x000eee0000000200 */
[----:B-1----:R-:W-:Y:S08]  /*a970*/  HMMA.16816.F32.BF16 R228, R4, R44, R228 ;  /* 0x0000002c04e4723c */ /* 0x002ff000000418e4 */
[C---:B------:R-:W-:Y:S08]  /*a980*/  HMMA.16816.F32.BF16 R52, R8.reuse, R48, R172 ;  /* 0x000000300834723c */ /* 0x040ff000000418ac */
[----:B------:R-:W-:Y:S08]  /*a990*/  HMMA.16816.F32.BF16 R184, R8, R50, R64 ;  /* 0x0000003208b8723c */ /* 0x000ff00000041840 */
[C---:B--2---:R-:W-:Y:S08]  /*a9a0*/  HMMA.16816.F32.BF16 R172, R4.reuse, R20, R240 ;  /* 0x0000001404ac723c */ /* 0x044ff000000418f0 */
[C---:B------:R-:W-:Y:S08]  /*a9b0*/  HMMA.16816.F32.BF16 R104, R4.reuse, R22, R200 ;  /* 0x000000160468723c */ /* 0x040ff000000418c8 */
[C---:B------:R-:W-:Y:S08]  /*a9c0*/  HMMA.16816.F32.BF16 R64, R4.reuse, R16, R244 ;  /* 0x000000100440723c */ /* 0x040ff000000418f4 */
[C---:B---3--:R-:W-:Y:S08]  /*a9d0*/  HMMA.16816.F32.BF16 R180, R4.reuse, R24, R232 ;  /* 0x0000001804b4723c */ /* 0x048ff000000418e8 */
[C---:B------:R-:W-:Y:S08]  /*a9e0*/  HMMA.16816.F32.BF16 R176, R4.reuse, R26, R176 ;  /* 0x0000001a04b0723c */ /* 0x040ff000000418b0 */
[C---:B------:R-:W-:Y:S08]  /*a9f0*/  HMMA.16816.F32.BF16 R200, R4.reuse, R18, R204 ;  /* 0x0000001204c8723c */ /* 0x040ff000000418cc */
[----:B------:R-:W-:Y:S01]  /*aa00*/  HMMA.16816.F32.BF16 R236, R4, R46, R236 ;  /* 0x0000002e04ec723c */ /* 0x000fe200000418ec */
[----:B------:R-:W-:Y:S07]  /*aa10*/  LDSM.16.M88.4 R4, [R210+0x5000] ;  /* 0x00500000d204783b */ /* 0x000fee0000000200 */
[C---:B------:R-:W-:Y:S08]  /*aa20*/  HMMA.16816.F32.BF16 R244, R12.reuse, R24, R248 ;  /* 0x000000180cf4723c */ /* 0x040ff000000418f8 */
[----:B------:R-:W-:Y:S01]  /*aa30*/  HMMA.16816.F32.BF16 R240, R12, R26, R192 ;  /* 0x0000001a0cf0723c */ /* 0x000fe200000418c0 */
[----:B------:R-:W1:Y:S01]  /*aa40*/  LDSM.16.M88.4 R24, [R40+0x8000] ;  /* 0x008000002818783b */ /* 0x000e620000000200 */
[----:B------:R-:W-:Y:S01]  /*aa50*/  IMAD.MOV.U32 R8, RZ, RZ, R228 ;  /* 0x000000ffff087224 */ /* 0x000fe200078e00e4 */
[----:B------:R-:W-:Y:S01]  /*aa60*/  MOV R3, R229 ;  /* 0x000000e500037202 */ /* 0x000fe20000000f00 */
[----:B------:R-:W-:-:S02]  /*aa70*/  IMAD.MOV.U32 R2, RZ, RZ, R230 ;  /* 0x000000ffff027224 */ /* 0x000fc400078e00e6 */
[----:B------:R-:W-:Y:S02]  /*aa80*/  IMAD.MOV.U32 R0, RZ, RZ, R231 ;  /* 0x000000ffff007224 */ /* 0x000fe400078e00e7 */
[C---:B------:R-:W-:Y:S08]  /*aa90*/  HMMA.16816.F32.BF16 R228, R12.reuse, R20, R188 ;  /* 0x000000140ce4723c */ /* 0x040ff000000418bc */
[C---:B------:R-:W-:Y:S01]  /*aaa0*/  HMMA.16816.F32.BF16 R204, R12.reuse, R22, R60 ;  /* 0x000000160ccc723c */ /* 0x040fe2000004183c */
[----:B------:R-:W-:Y:S01]  /*aab0*/  IMAD.MOV.U32 R60, RZ, RZ, R8 ;  /* 0x000000ffff3c7224 */ /* 0x000fe200078e0008 */
[----:B------:R-:W2:Y:S04]  /*aac0*/  LDSM.16.M88.4 R20, [R40+0x8400] ;  /* 0x008400002814783b */ /* 0x000ea80000000200 */
[----:B------:R-:W-:Y:S02]  /*aad0*/  LDSM.16.M88.4 R8, [R210+0x4000] ;  /* 0x00400000d208783b */ /* 0x000fe40000000200 */
[C---:B------:R-:W-:Y:S02]  /*aae0*/  HMMA.16816.F32.BF16 R192, R12.reuse, R16, R28 ;  /* 0x000000100cc0723c */ /* 0x040fe4000004181c */
[----:B------:R-:W3:Y:S06]  /*aaf0*/  LDSM.16.M88.4 R28, [R40+0x8c00] ;  /* 0x008c0000281c783b */ /* 0x000eec0000000200 */
[C---:B------:R-:W-:Y:S01]  /*ab00*/  HMMA.16816.F32.BF16 R188, R12.reuse, R18, R56 ;  /* 0x000000120cbc723c */ /* 0x040fe20000041838 */
[----:B------:R-:W4:Y:S07]  /*ab10*/  LDSM.16.M88.4 R16, [R40+0x8800] ;  /* 0x008800002810783b */ /* 0x000f2e0000000200 */
[C---:B------:R-:W-:Y:S08]  /*ab20*/  HMMA.16816.F32.BF16 R48, R12.reuse, R44, R52 ;  /* 0x0000002c0c30723c */ /* 0x040ff00000041834 */
[----:B------:R-:W-:Y:S08]  /*ab30*/  HMMA.16816.F32.BF16 R12, R12, R46, R184 ;  /* 0x0000002e0c0c723c */ /* 0x000ff000000418b8 */
[----:B-1----:R-:W-:Y:S01]  /*ab40*/  HMMA.16816.F32.BF16 R180, R4, R24, R180 ;  /* 0x0000001804b4723c */ /* 0x002fe200000418b4 */
[----:B------:R-:W-:Y:S01]  /*ab50*/  MOV R61, R3 ;  /* 0x00000003003d7202 */ /* 0x000fe20000000f00 */
[----:B------:R-:W-:-:S02]  /*ab60*/  IMAD.MOV.U32 R62, RZ, RZ, R2 ;  /* 0x000000ffff3e7224 */ /* 0x000fc400078e0002 */
[----:B------:R-:W-:-:S04]  /*ab70*/  IMAD.MOV.U32 R63, RZ, RZ, R0 ;  /* 0x000000ffff3f7224 */ /* 0x000fc800078e0000 */
[C---:B------:R-:W-:Y:S08]  /*ab80*/  HMMA.16816.F32.BF16 R248, R4.reuse, R26, R176 ;  /* 0x0000001a04f8723c */ /* 0x040ff000000418b0 */
[----:B--2---:R-:W-:Y:S03]  /*ab90*/  HMMA.16816.F32.BF16 R232, R4, R20, R172 ;  /* 0x0000001404e8723c */ /* 0x004fe600000418ac */
[----:B------:R-:W-:Y:S01]  /*aba0*/  IMAD.MOV.U32 R42, RZ, RZ, R180 ;  /* 0x000000ffff2a7224 */ /* 0x000fe200078e00b4 */
[----:B------:R-:W-:Y:S01]  /*abb0*/  MOV R3, R181 ;  /* 0x000000b500037202 */ /* 0x000fe20000000f00 */
[----:B------:R-:W-:-:S02]  /*abc0*/  IMAD.MOV.U32 R2, RZ, RZ, R182 ;  /* 0x000000ffff027224 */ /* 0x000fc400078e00b6 */
[----:B------:R-:W-:Y:S01]  /*abd0*/  IMAD.MOV.U32 R0, RZ, RZ, R183 ;  /* 0x000000ffff007224 */ /* 0x000fe200078e00b7 */
[C---:B---3--:R-:W-:Y:S08]  /*abe0*/  HMMA.16816.F32.BF16 R176, R4.reuse, R28, R60 ;  /* 0x0000001c04b0723c */ /* 0x048ff0000004183c */
[----:B------:R-:W-:Y:S08]  /*abf0*/  HMMA.16816.F32.BF16 R172, R4, R30, R236 ;  /* 0x0000001e04ac723c */ /* 0x000ff000000418ec */
[----:B------:R-:W-:Y:S08]  /*ac00*/  HMMA.16816.F32.BF16 R48, R8, R28, R48 ;  /* 0x0000001c0830723c */ /* 0x000ff00000041830 */
[C---:B------:R-:W-:Y:S08]  /*ac10*/  HMMA.16816.F32.BF16 R196, R4.reuse, R22, R104 ;  /* 0x0000001604c4723c */ /* 0x040ff00000041868 */
[C---:B----4-:R-:W-:Y:S08]  /*ac20*/  HMMA.16816.F32.BF16 R184, R4.reuse, R16, R64 ;  /* 0x0000001004b8723c */ /* 0x050ff00000041840 */
[----:B------:R-:W-:Y:S01]  /*ac30*/  HMMA.16816.F32.BF16 R180, R4, R18, R200 ;  /* 0x0000001204b4723c */ /* 0x000fe200000418c8 */
[----:B------:R-:W-:Y:S07]  /*ac40*/  LDSM.16.M88.4 R4, [R211+0x5000] ;  /* 0x00500000d304783b */ /* 0x000fee0000000200 */
        /* <DEDUP_REMOVED lines=10> */
[----:B------:R-:W4:Y:S04]  /*acf0*/  LDSM.16.M88.4 R8, [R211+0x4000] ;  /* 0x00400000d308783b */ /* 0x000f280000000200 */
[----:B------:R-:W5:Y:S01]  /*ad00*/  LDSM.16.M88.4 R16, [R41+0x8800] ;  /* 0x008800002910783b */ /* 0x000f620000000200 */
[----:B------:R-:W-:Y:S01]  /*ad10*/  IMAD.MOV.U32 R200, RZ, RZ, R42 ;  /* 0x000000ffffc87224 */ /* 0x000fe200078e002a */
[----:B------:R-:W-:Y:S01]  /*ad20*/  MOV R201, R3 ;  /* 0x0000000300c97202 */ /* 0x000fe20000000f00 */
[----:B------:R-:W-:Y:S01]  /*ad30*/  IMAD.MOV.U32 R202, RZ, RZ, R2 ;  /* 0x000000ffffca7224 */ /* 0x000fe200078e0002 */
[----:B-1----:R-:W-:Y:S01]  /*ad40*/  HMMA.16816.F32.BF16 R236, R4, R12, R176 ;  /* 0x0000000c04ec723c */ /* 0x002fe200000418b0 */
[----:B------:R-:W-:Y:S01]  /*ad50*/  IMAD.MOV.U32 R203, RZ, RZ, R0 ;  /* 0x000000ffffcb7224 */ /* 0x000fe200078e0000 */
[----:B------:R-:W-:-:S06]  /*ad60*/  DEPBAR.LE SB0, 0x0 ;  /* 0x000080000000791a */ /* 0x000fcc0000000000 */
[----:B--2---:R-:W-:Y:S01]  /*ad70*/  HMMA.16816.F32.BF16 R200, R4, R24, R200 ;  /* 0x0000001804c8723c */ /* 0x004fe200000418c8 */
[----:B------:R-:W-:-:S07]  /*ad80*/  UISETP.GT.AND UP0, UPT, UR27, UR18, UPT ;  /* 0x000000121b00728c */ /* 0x000fce000bf04270 */
[C---:B------:R-:W-:Y:S08]  /*ad90*/  HMMA.16816.F32.BF16 R248, R4.reuse, R26, R248 ;  /* 0x0000001a04f8723c */ /* 0x040ff000000418f8 */
[----:B---3--:R-:W-:Y:S08]  /*ada0*/  HMMA.16816.F32.BF16 R232, R4, R20, R232 ;  /* 0x0000001404e8723c */ /* 0x008ff000000418e8 */
[C---:B----4-:R-:W-:Y:S08]  /*adb0*/  HMMA.16816.F32.BF16 R176, R8.reuse, R26, R64 ;  /* 0x0000001a08b0723c */ /* 0x050ff00000041840 */
        /* <DEDUP_REMOVED lines=19> */
[----:B------:R-:W-:Y:S01]  /*aef0*/  UIMAD UR6, UR6, UR11, UR39 ;  /* 0x0000000b060672a4 */ /* 0x000fe2000f8e0227 */
[----:B------:R-:W-:Y:S01]  /*af00*/  IMAD.U32 R0, RZ, RZ, UR38 ;  /* 0x00000026ff007e24 */ /* 0x000fe2000f8e00ff */
[----:B------:R-:W-:Y:S01]  /*af10*/  ULEA UR7, UP0, UR10, UR7, 0x5 ;  /* 0x000000070a077291 */ /* 0x000fe2000f8028ff */
[----:B------:R-:W-:Y:S01]  /*af20*/  IMAD.U32 R3, RZ, RZ, UR38 ;  /* 0x00000026ff037e24 */ /* 0x000fe2000f8e00ff */
[----:B------:R-:W-:-:S04]  /*af30*/  USHF.L.U64.HI UR5, UR38, 0x6, UR6 ;  /* 0x0000000626057899 */ /* 0x000fc80008010206 */
[----:B------:R-:W-:Y:S01]  /*af40*/  ULEA.HI.X UR5, UR10, UR5, UR11, 0x5, UP0 ;  /* 0x000000050a057291 */ /* 0x000fe200080f2c0b */
[----:B------:R-:W-:Y:S02]  /*af50*/  IMAD.U32 R2, RZ, RZ, UR7 ;  /* 0x00000007ff027e24 */ /* 0x000fe4000f8e00ff */
[----:B------:R-:W-:-:S03]  /*af60*/  IMAD.U32 R7, RZ, RZ, UR7 ;  /* 0x00000007ff077e24 */ /* 0x000fc6000f8e00ff */
[----:B------:R-:W-:Y:S02]  /*af70*/  MOV R6, UR5 ;  /* 0x0000000500067c02 */ /* 0x000fe40008000f00 */
[-C--:B--2---:R-:W-:Y:S02]  /*af80*/  LEA R4, P4, R0, R42.reuse, 0x7 ;  /* 0x0000002a00047211 */ /* 0x084fe400078838ff */
[----:B------:R-:W-:Y:S02]  /*af90*/  MOV R0, UR6 ;  /* 0x0000000600007c02 */ /* 0x000fe40008000f00 */
[----:B------:R-:W-:Y:S02]  /*afa0*/  LEA R2, P3, R2, R42, 0x1 ;  /* 0x0000002a02027211 */ /* 0x000fe400078608ff */
[-C--:B---3--:R-:W-:Y:S02]  /*afb0*/  LEA.HI.X R5, R3, R43.reuse, R0, 0x7, P4 ;  /* 0x0000002b03057211 */ /* 0x088fe400020f3c00 */
        /* <DEDUP_REMOVED lines=32> */
.L_x_1104:
[----:B------:R2:W-:Y:S02]  /*b1c0*/  STS.128 [R222+0x8800], RZ ;  /* 0x008800ffde007388 */ /* 0x0005e40000000c00 */
.L_x_1105:
[----:B------:R-:W-:Y:S05]  /*b1d0*/  BSYNC.RECONVERGENT B0 ;  /* 0x0000000000007941 */ /* 0x000fea0003800200 */
.L_x_1103:
[----:B------:R-:W0:Y:S02]  /*b1e0*/  LDGDEPBAR ;  /* 0x00000000000079af */ /* 0x000e240000000000 */
.L_x_1102:
[----:B-1----:R-:W4:Y:S04]  /*b1f0*/  LDL R4, [R1+0x15c] ;  /* 0x00015c0001047983 */ /* 0x002f280000100800 */
[----:B---3--:R-:W3:Y:S04]  /*b200*/  LDL.64 R2, [R1+0xf8] ;  /* 0x0000f80001027983 */ /* 0x008ee80000100a00 */
[----:B------:R-:W-:Y:S04]  /*b210*/  STL.64 [R1+0x1e0], R78 ;  /* 0x0001e04e01007387 */ /* 0x000fe80000100a00 */
[----:B------:R-:W-:Y:S04]  /*b220*/  STL.64 [R1+0x1d8], R90 ;  /* 0x0001d85a01007387 */ /* 0x000fe80000100a00 */
[----:B------:R1:W-:Y:S04]  /*b230*/  STL.64 [R1+0x1d0], R94 ;  /* 0x0001d05e01007387 */ /* 0x0003e80000100a00 */
[----:B------:R-:W-:Y:S04]  /*b240*/  STL [R1+0x1b8], R32 ;  /* 0x0001b82001007387 */ /* 0x000fe80000100800 */
[----:B------:R-:W-:Y:S04]  /*b250*/  STL [R1+0x1b4], R33 ;  /* 0x0001b42101007387 */ /* 0x000fe80000100800 */
[----:B------:R-:W-:Y:S04]  /*b260*/  STL [R1+0x1a4], R222 ;  /* 0x0001a4de01007387 */ /* 0x000fe80000100800 */
[----:B------:R-:W-:Y:S04]  /*b270*/  STL [R1+0x1a0], R216 ;  /* 0x0001a0d801007387 */ /* 0x000fe80000100800 */
[----:B------:R-:W-:Y:S04]  /*b280*/  STL [R1+0x19c], R215 ;  /* 0x00019cd701007387 */ /* 0x000fe80000100800 */
[----:B------:R-:W-:Y:S04]  /*b290*/  STL [R1+0x198], R214 ;  /* 0x000198d601007387 */ /* 0x000fe80000100800 */
[----:B------:R2:W-:Y:S04]  /*b2a0*/  STL.64 [R1+0x1c0], R214 ;  /* 0x0001c0d601007387 */ /* 0x0005e80000100a00 */
[----:B------:R-:W-:Y:S04]  /*b2b0*/  STL [R1+0x194], R211 ;  /* 0x000194d301007387 */ /* 0x000fe80000100800 */
[----:B------:R2:W-:Y:S04]  /*b2c0*/  STL [R1+0x190], R210 ;  /* 0x000190d201007387 */ /* 0x0005e80000100800 */
[----:B------:R-:W-:Y:S04]  /*b2d0*/  STL [R1+0x18c], R41 ;  /* 0x00018c2901007387 */ /* 0x000fe80000100800 */
[----:B------:R3:W-:Y:S04]  /*b2e0*/  STL [R1+0x188], R40 ;  /* 0x0001882801007387 */ /* 0x0007e80000100800 */
[----:B-1----:R-:W3:Y:S04]  /*b2f0*/  LDL.64 R94, [R1+0x168] ;  /* 0x00016800015e7983 */ /* 0x002ee80000100a00 */
[----:B------:R-:W3:Y:S04]  /*b300*/  LDL.64 R90, [R1+0x130] ;  /* 0x00013000015a7983 */ /* 0x000ee80000100a00 */
[----:B------:R-:W3:Y:S01]  /*b310*/  LDL.64 R78, [R1+0x170] ;  /* 0x00017000014e7983 */ /* 0x000ee20000100a00 */
[----:B------:R-:W-:-:S02]  /*b320*/  IMAD.U32 R0, RZ, RZ, UR22 ;  /* 0x00000016ff007e24 */ /* 0x000fc4000f8e00ff */
[----:B------:R-:W-:Y:S02]  /*b330*/  IMAD.MOV.U32 R247, RZ, RZ, R37 ;  /* 0x000000fffff77224 */ /* 0x000fe400078e0025 */
[----:B--2---:R-:W-:Y:S02]  /*b340*/  IMAD.MOV.U32 R214, RZ, RZ, R38 ;  /* 0x000000ffffd67224 */ /* 0x004fe400078e0026 */
[----:B------:R-:W-:Y:S01]  /*b350*/  IMAD.MOV.U32 R215, RZ, RZ, R39 ;  /* 0x000000ffffd77224 */ /* 0x000fe200078e0027 */
[----:B------:R-:W1:Y:S01]  /*b360*/  S2R R210, SR_TID.X ;  /* 0x0000000000d27919 */ /* 0x000e620000002100 */
[----:B----4-:R-:W-:-:S04]  /*b370*/  IMAD R0, R0, 0x40, R4 ;  /* 0x0000004000007824 */ /* 0x010fc800078e0204 */
[C---:B------:R-:W-:Y:S02]  /*b380*/  VIADD R16, R0.reuse, 0xffffff80 ;  /* 0xffffff8000107836 */ /* 0x040fe40000000000 */
[----:B------:R-:W-:-:S03]  /*b390*/  VIADD R15, R0, 0xffffff81 ;  /* 0xffffff81000f7836 */ /* 0x000fc60000000000 */
[C---:B------:R-:W-:Y:S02]  /*b3a0*/  ISETP.GT.AND P4, PT, R223.reuse, R16, PT ;  /* 0x00000010df00720c */ /* 0x040fe40003f84270 */
[----:B------:R-:W-:Y:S01]  /*b3b0*/  ISETP.GT.AND P3, PT, R223, R15, PT ;  /* 0x0000000fdf00720c */ /* 0x000fe20003f64270 */
[----:B---3--:R-:W-:Y:S01]  /*b3c0*/  IMAD.MOV.U32 R32, RZ, RZ, R2 ;  /* 0x000000ffff207224 */ /* 0x008fe200078e0002 */
[----:B------:R-:W-:Y:S01]  /*b3d0*/  FSEL R18, R104, -INF , !P4 ;  /* 0xff80000068127808 */ /* 0x000fe20006000000 */
[----:B------:R-:W-:Y:S01]  /*b3e0*/  IMAD.MOV.U32 R33, RZ, RZ, R3 ;  /* 0x000000ffff217224 */ /* 0x000fe200078e0003 */
[----:B------:R-:W-:Y:S01]  /*b3f0*/  ISETP.GE.AND P4, PT, R15, R226, PT ;  /* 0x000000e20f00720c */ /* 0x000fe20003f86270 */
[C---:B------:R-:W-:Y:S02]  /*b400*/  VIADD R14, R0.reuse, 0xffffff88 ;  /* 0xffffff88000e7836 */ /* 0x040fe40000000000 */
[C---:B------:R-:W-:Y:S02]  /*b410*/  VIADD R13, R0.reuse, 0xffffff89 ;  /* 0xffffff89000d7836 */ /* 0x040fe40000000000 */
[----:B------:R-:W-:-:S02]  /*b420*/  VIADD R12, R0, 0xffffff90 ;  /* 0xffffff90000c7836 */ /* 0x000fc40000000000 */
[C---:B------:R-:W-:Y:S02]  /*b430*/  VIADD R11, R0.reuse, 0xffffff91 ;  /* 0xffffff91000b7836 */ /* 0x040fe40000000000 */
[C---:B------:R-:W-:Y:S02]  /*b440*/  VIADD R10, R0.reuse, 0xffffff98 ;  /* 0xffffff98000a7836 */ /* 0x040fe40000000000 */
[C---:B------:R-:W-:Y:S02]  /*b450*/  VIADD R9, R0.reuse, 0xffffff99 ;  /* 0xffffff9900097836 */ /* 0x040fe40000000000 */
[C---:B------:R-:W-:Y:S02]  /*b460*/  VIADD R8, R0.reuse, 0xffffffa0 ;  /* 0xffffffa000087836 */ /* 0x040fe40000000000 */
[C---:B------:R-:W-:Y:S02]  /*b470*/  VIADD R7, R0.reuse, 0xffffffa1 ;  /* 0xffffffa100077836 */ /* 0x040fe40000000000 */
[----:B------:R-:W-:-:S02]  /*b480*/  VIADD R6, R0, 0xffffffa8 ;  /* 0xffffffa800067836 */ /* 0x000fc40000000000 */
[C---:B------:R-:W-:Y:S02]  /*b490*/  VIADD R5, R0.reuse, 0xffffffa9 ;  /* 0xffffffa900057836 */ /* 0x040fe40000000000 */
[C---:B------:R-:W-:Y:S02]  /*b4a0*/  VIADD R4, R0.reuse, 0xffffffb0 ;  /* 0xffffffb000047836 */ /* 0x040fe40000000000 */
[C---:B------:R-:W-:Y:S02]  /*b4b0*/  VIADD R3, R0.reuse, 0xffffffb1 ;  /* 0xffffffb100037836 */ /* 0x040fe40000000000 */
[C---:B------:R-:W-:Y:S02]  /*b4c0*/  VIADD R17, R0.reuse, 0xffffffb8 ;  /* 0xffffffb800117836 */ /* 0x040fe40000000000 */
[----:B------:R-:W-:Y:S01]  /*b4d0*/  VIADD R2, R0, 0xffffffb9 ;  /* 0xffffffb900027836 */ /* 0x000fe20000000000 */
[----:B------:R-:W-:Y:S02]  /*b4e0*/  FSEL R0, R105, -INF , !P3 ;  /* 0xff80000069007808 */ /* 0x000fe40005800000 */
[----:B------:R-:W-:-:S02]  /*b4f0*/  ISETP.GE.AND P5, PT, R16, R226, PT ;  /* 0x000000e21000720c */ /* 0x000fc40003fa6270 */
[C---:B------:R-:W-:Y:S02]  /*b500*/  ISETP.GT.AND P3, PT, R223.reuse, R14, PT ;  /* 0x0000000edf00720c */ /* 0x040fe40003f64270 */
[----:B------:R-:W-:Y:S02]  /*b510*/  FSEL R37, R0, -INF , !P4 ;  /* 0xff80000000257808 */ /* 0x000fe40006000000 */
[C---:B------:R-:W-:Y:S02]  /*b520*/  ISETP.GT.AND P4, PT, R223.reuse, R12, PT ;  /* 0x0000000cdf00720c */ /* 0x040fe40003f84270 */
        /* <DEDUP_REMOVED lines=29> */
[-C--:B------:R-:W-:Y:S02]  /*b700*/  ISETP.GE.AND P4, PT, R13, R226.reuse, PT ;  /* 0x000000e20d00720c */ /* 0x080fe40003f86270 */
[----:B------:R-:W-:Y:S02]  /*b710*/  FSEL R0, R45, -INF , !P5 ;  /* 0xff8000002d007808 */ /* 0x000fe40006800000 */
[----:B------:R-:W-:Y:S02]  /*b720*/  FSEL R39, R107, -INF , !P3 ;  /* 0xff8000006b277808 */ /* 0x000fe40005800000 */
[----:B------:R-:W-:-:S02]  /*b730*/  ISETP.GE.AND P5, PT, R14, R226, PT ;  /* 0x000000e20e00720c */ /* 0x000fc40003fa6270 */
[C---:B------:R-:W-:Y:S02]  /*b740*/  ISETP.GT.AND P3, PT, R34.reuse, R14, PT ;  /* 0x0000000e2200720c */ /* 0x040fe40003f64270 */
[----:B------:R-:W-:Y:S02]  /*b750*/  FSEL R176, R29, -INF , !P4 ;  /* 0xff8000001db07808 */ /* 0x000fe40006000000 */
[----:B------:R-:W-:Y:S02]  /*b760*/  ISETP.GT.AND P4, PT, R34, R13, PT ;  /* 0x0000000d2200720c */ /* 0x000fe40003f84270 */
[----:B------:R-:W-:Y:S02]  /*b770*/  FSEL R174, R30, -INF , !P5 ;  /* 0xff8000001eae7808 */ /* 0x000fe40006800000 */
[----:B------:R-:W-:Y:S02]  /*b780*/  FSEL R29, R178, -INF , !P3 ;  /* 0xff800000b21d7808 */ /* 0x000fe40005800000 */
[----:B------:R-:W-:-:S02]  /*b790*/  ISETP.GE.AND P3, PT, R11, R226, PT ;  /* 0x000000e20b00720c */ /* 0x000fc40003f66270 */
[----:B------:R-:W-:Y:S02]  /*b7a0*/  FSEL R30, R179, -INF , !P4 ;  /* 0xff800000b31e7808 */ /* 0x000fe40006000000 */
[----:B------:R-:W-:Y:S02]  /*b7b0*/  ISETP.GT.AND P4, PT, R34, R12, PT ;  /* 0x0000000c2200720c */ /* 0x000fe40003f84270 */
[----:B------:R-:W-:Y:S02]  /*b7c0*/  FSEL R180, R27, -INF , !P3 ;  /* 0xff8000001bb47808 */ /* 0x000fe40005800000 */
[----:B------:R-:W-:Y:S02]  /*b7d0*/  ISETP.GE.AND P5, PT, R12, R226, PT ;  /* 0x000000e20c00720c */ /* 0x000fe40003fa6270 */
[----:B------:R-:W-:Y:S02]  /*b7e0*/  FSEL R27, R66, -INF , !P4 ;  /* 0xff800000421b7808 */ /* 0x000fe40006000000 */
[----:B------:R-:W-:-:S02]  /*b7f0*/  ISETP.GT.AND P3, PT, R34, R11, PT ;  /* 0x0000000b2200720c */ /* 0x000fc40003f64270 */
[-C--:B------:R-:W-:Y:S02]  /*b800*/  ISETP.GE.AND P4, PT, R9, R226.reuse, PT ;  /* 0x000000e20900720c */ /* 0x080fe40003f86270 */
        /* <DEDUP_REMOVED lines=8> */
[----:B------:R-:W-:Y:S02]  /*b890*/  FSEL R42, R63, -INF , !P4 ;  /* 0xff8000003f2a7808 */ /* 0x000fe40006000000 */
[----:B------:R-:W-:Y:S02]  /*b8a0*/  ISETP.GE.AND P3, PT, R7, R226, PT ;  /* 0x000000e20700720c */ /* 0x000fe40003f66270 */
[----:B------:R-:W-:-:S02]  /*b8b0*/  ISETP.GT.AND P4, PT, R34, R8, PT ;  /* 0x000000082200720c */ /* 0x000fc40003f84270 */
[-C--:B------:R-:W-:Y:S02]  /*b8c0*/  ISETP.GE.AND P5, PT, R8, R226.reuse, PT ;  /* 0x000000e20800720c */ /* 0x080fe40003fa6270 */
[----:B------:R-:W-:Y:S02]  /*b8d0*/  FSEL R172, R23, -INF , !P3 ;  /* 0xff80000017ac7808 */ /* 0x000fe40005800000 */
[----:B------:R-:W-:Y:S02]  /*b8e0*/  FSEL R61, R58, -INF , !P4 ;  /* 0xff8000003a3d7808 */ /* 0x000fe40006000000 */
[----:B------:R-:W-:Y:S02]  /*b8f0*/  ISETP.GT.AND P3, PT, R34, R7, PT ;  /* 0x000000072200720c */ /* 0x000fe40003f64270 */
[----:B------:R-:W-:Y:S02]  /*b900*/  ISETP.GE.AND P4, PT, R5, R226, PT ;  /* 0x000000e20500720c */ /* 0x000fe40003f86270 */
[----:B------:R-:W-:-:S02]  /*b910*/  FSEL R173, R24, -INF , !P5 ;  /* 0xff80000018ad7808 */ /* 0x000fc40006800000 */
[----:B------:R-:W-:Y:S02]  /*b920*/  ISETP.GE.AND P5, PT, R6, R226, PT ;  /* 0x000000e20600720c */ /* 0x000fe40003fa6270 */
[----:B------:R-:W-:Y:S02]  /*b930*/  FSEL R65, R59, -INF , !P3 ;  /* 0xff8000003b417808 */ /* 0x000fe40005800000 */
[----:B------:R-:W-:Y:S02]  /*b940*/  FSEL R67, R21, -INF , !P4 ;  /* 0xff80000015437808 */ /* 0x000fe40006000000 */
[C---:B------:R-:W-:Y:S02]  /*b950*/  ISETP.GT.AND P3, PT, R34.reuse, R6, PT ;  /* 0x000000062200720c */ /* 0x040fe40003f64270 */
[----:B------:R-:W-:Y:S02]  /*b960*/  ISETP.GT.AND P4, PT, R34, R5, PT ;  /* 0x000000052200720c */ /* 0x000fe40003f84270 */
[----:B------:R-:W-:-:S02]  /*b970*/  FSEL R104, R22, -INF , !P5 ;  /* 0xff80000016687808 */ /* 0x000fc40006800000 */
[-C--:B------:R-:W-:Y:S02]  /*b980*/  ISETP.GE.AND P5, PT, R4, R226.reuse, PT ;  /* 0x000000e20400720c */ /* 0x080fe40003fa6270 */
[----:B------:R-:W-:Y:S02]  /*b990*/  FSEL R105, R54, -INF , !P3 ;  /* 0xff80000036697808 */ /* 0x000fe40005800000 */
[----:B------:R-:W-:Y:S02]  /*b9a0*/  FSEL R178, R55, -INF , !P4 ;  /* 0xff80000037b27808 */ /* 0x000fe40006000000 */
[----:B------:R-:W-:Y:S02]  /*b9b0*/  ISETP.GE.AND P3, PT, R3, R226, PT ;  /* 0x000000e20300720c */ /* 0x000fe40003f66270 */
[----:B------:R-:W-:Y:S02]  /*b9c0*/  ISETP.GT.AND P4, PT, R34, R4, PT ;  /* 0x000000042200720c */ /* 0x000fe40003f84270 */
[----:B------:R-:W-:-:S02]  /*b9d0*/  FSEL R64, R20, -INF , !P5 ;  /* 0xff80000014407808 */ /* 0x000fc40006800000 */
[----:B------:R-:W-:Y:S02]  /*b9e0*/  FSEL R63, R19, -INF , !P3 ;  /* 0xff800000133f7808 */ /* 0x000fe40005800000 */
[----:B------:R-:W-:Y:S02]  /*b9f0*/  ISETP.GT.AND P5, PT, R34, R3, PT ;  /* 0x000000032200720c */ /* 0x000fe40003fa4270 */
        /* <DEDUP_REMOVED lines=11> */
[C---:B------:R-:W-:Y:S02]  /*bab0*/  ISETP.GT.AND P5, PT, R35.reuse, R15, PT ;  /* 0x0000000f2300720c */ /* 0x040fe40003fa4270 */
        /* <DEDUP_REMOVED lines=28> */
[----:B------:R-:W-:Y:S02]  /*bc80*/  ISETP.GE.AND P5, PT, R16, R225, PT ;  /* 0x000000e11000720c */ /* 0x000fe40003fa6270 */
        /* <DEDUP_REMOVED lines=8> */
[----:B------:R-:W-:Y:S02]  /*bd10*/  ISETP.GE.AND P4, PT, R15, R225, PT ;  /* 0x000000e10f00720c */ /* 0x000fe40003f86270 */
[----:B------:R-:W-:Y:S02]  /*bd20*/  ISETP.GT.AND P3, PT, R36, R15, PT ;  /* 0x0000000f2400720c */ /* 0x000fe40003f64270 */
[----:B------:R-:W-:-:S02]  /*bd30*/  FSEL R191, R0, -INF , !P5 ;  /* 0xff80000000bf7808 */ /* 0x000fc40006800000 */
[----:B------:R-:W-:Y:S02]  /*bd40*/  ISETP.GE.AND P5, PT, R15, R209, PT ;  /* 0x000000d10f00720c */ /* 0x000fe40003fa6270 */
[----:B------:R-:W-:Y:S02]  /*bd50*/  FSEL R43, R39, -INF , !P4 ;  /* 0xff800000272b7808 */ /* 0x000fe40006000000 */
[----:B------:R-:W-:Y:S02]  /*bd60*/  ISETP.GE.AND P4, PT, R15, R208, PT ;  /* 0x000000d00f00720c */ /* 0x000fe40003f86270 */
[----:B------:R-:W-:Y:S02]  /*bd70*/  FSEL R0, R203, -INF , !P3 ;  /* 0xff800000cb007808 */ /* 0x000fe40005800000 */
[----:B------:R-:W-:Y:S02]  /*bd80*/  FSEL R56, R19, -INF , !P5 ;  /* 0xff80000013387808 */ /* 0x000fe40006800000 */
[----:B------:R-:W-:-:S02]  /*bd90*/  ISETP.GE.AND P5, PT, R14, R225, PT ;  /* 0x000000e10e00720c */ /* 0x000fc40003fa6270 */
[----:B------:R-:W-:Y:S02]  /*bda0*/  FSEL R189, R0, -INF , !P4 ;  /* 0xff80000000bd7808 */ /* 0x000fe40006000000 */
[----:B------:R-:W-:Y:S02]  /*bdb0*/  ISETP.GT.AND P3, PT, R36, R14, PT ;  /* 0x0000000e2400720c */ /* 0x000fe40003f64270 */
[C---:B------:R-:W-:Y:S02]  /*bdc0*/  ISETP.GE.AND P4, PT, R14.reuse, R209, PT ;  /* 0x000000d10e00720c */ /* 0x040fe40003f86270 */
[----:B------:R-:W-:Y:S02]  /*bdd0*/  FSEL R54, R29, -INF , !P5 ;  /* 0xff8000001d367808 */ /* 0x000fe40006800000 */
[----:B------:R-:W-:Y:S02]  /*bde0*/  ISETP.GE.AND P5, PT, R14, R208, PT ;  /* 0x000000d00e00720c */ /* 0x000fe40003fa6270 */
[----:B------:R-:W-:-:S02]  /*bdf0*/  FSEL R0, R250, -INF , !P3 ;  /* 0xff800000fa007808 */ /* 0x000fc40005800000 */
[----:B------:R-:W-:Y:S02]  /*be00*/  FSEL R53, R20, -INF , !P4 ;  /* 0xff80000014357808 */ /* 0x000fe40006000000 */
[C---:B------:R-:W-:Y:S02]  /*be10*/  ISETP.GE.AND P4, PT, R13.reuse, R225, PT ;  /* 0x000000e10d00720c */ /* 0x040fe40003f86270 */
[----:B------:R-:W-:Y:S02]  /*be20*/  ISETP.GT.AND P3, PT, R36, R13, PT ;  /* 0x0000000d2400720c */ /* 0x000fe40003f64270 */
[----:B------:R-:W-:Y:S02]  /*be30*/  FSEL R188, R0, -INF , !P5 ;  /* 0xff80000000bc7808 */ /* 0x000fe40006800000 */
        /* <DEDUP_REMOVED lines=13> */
[----:B------:R-:W-:-:S02]  /*bf10*/  ISETP.GE.AND P3, PT, R11, R225, PT ;  /* 0x000000e10b00720c */ /* 0x000fc40003f66270 */
[----:B------:R-:W-:Y:S02]  /*bf20*/  ISETP.GT.AND P4, PT, R36, R11, PT ;  /* 0x0000000b2400720c */ /* 0x000fe40003f84270 */
[----:B------:R-:W-:Y:S02]  /*bf30*/  FSEL R186, R0, -INF , !P5 ;  /* 0xff80000000ba7808 */ /* 0x000fe40006800000 */
[----:B------:R-:W-:Y:S02]  /*bf40*/  FSEL R48, R28, -INF , !P3 ;  /* 0xff8000001c307808 */ /* 0x000fe40005800000 */
[----:B------:R-:W-:Y:S02]  /*bf50*/  ISETP.GE.AND P3, PT, R11, R208, PT ;  /* 0x000000d00b00720c */ /* 0x000fe40003f66270 */
[----:B------:R-:W-:-:S04]  /*bf60*/  FSEL R0, R235, -INF , !P4 ;  /* 0xff800000eb007808 */ /* 0x000fc80006000000 */
[----:B------:R-:W-:Y:S02]  /*bf70*/  FSEL R185, R0, -INF , !P3 ;  /* 0xff80000000b97808 */ /* 0x000fe40005800000 */
[----:B------:R-:W-:Y:S02]  /*bf80*/  FMNMX3.FTZ R0, R103, R38, R37, !PT ;  /* 0x0000002667007276 */ /* 0x000fe40007810025 */
[----:B------:R-:W-:Y:S02]  /*bf90*/  ISETP.GE.AND P5, PT, R11, R209, PT ;  /* 0x000000d10b00720c */ /* 0x000fe40003fa6270 */
[----:B------:R-:W-:Y:S02]  /*bfa0*/  FMNMX3.FTZ R0, R0, R174, R176, !PT ;  /* 0x000000ae00007276 */ /* 0x000fe400078100b0 */
[----:B------:R-:W-:Y:S02]  /*bfb0*/  ISETP.GE.AND P4, PT, R10, R225, PT ;  /* 0x000000e10a00720c */ /* 0x000fe40003f86270 */
[----:B------:R-:W-:-:S02]  /*bfc0*/  ISETP.GT.AND P3, PT, R36, R10, PT ;  /* 0x0000000a2400720c */ /* 0x000fc40003f64270 */
[----:B------:R-:W-:Y:S02]  /*bfd0*/  FMNMX3.FTZ R0, R0, R181, R180, !PT ;  /* 0x000000b500007276 */ /* 0x000fe400078100b4 */
[----:B------:R-:W-:Y:S02]  /*bfe0*/  FSEL R47, R23, -INF , !P5 ;  /* 0xff800000172f7808 */ /* 0x000fe40006800000 */
[----:B------:R-:W-:Y:S02]  /*bff0*/  FSEL R45, R26, -INF , !P4 ;  /* 0xff8000001a2d7808 */ /* 0x000fe40006000000 */
[C---:B------:R-:W-:Y:S02]  /*c000*/  ISETP.GE.AND P5, PT, R10.reuse, R209, PT ;  /* 0x000000d10a00720c */ /* 0x040fe40003fa6270 */
[----:B------:R-:W-:Y:S02]  /*c010*/  ISETP.GE.AND P4, PT, R10, R208, PT ;  /* 0x000000d00a00720c */ /* 0x000fe40003f86270 */
[----:B------:R-:W-:-:S02]  /*c020*/  FSEL R10, R198, -INF , !P3 ;  /* 0xff800000c60a7808 */ /* 0x000fc40005800000 */
[----:B------:R-:W-:Y:S02]  /*c030*/  FMNMX3.FTZ R0, R0, R177, R175, !PT ;  /* 0x000000b100007276 */ /* 0x000fe400078100af */
[----:B------:R-:W-:Y:S02]  /*c040*/  ISETP.GE.AND P3, PT, R9, R225, PT ;  /* 0x000000e10900720c */ /* 0x000fe40003f66270 */
[----:B------:R-:W-:Y:S02]  /*c050*/  FSEL R183, R10, -INF , !P4 ;  /* 0xff8000000ab77808 */ /* 0x000fe40006000000 */
[----:B------:R-:W-:Y:S02]  /*c060*/  FMNMX3.FTZ R0, R0, R173, R172, !PT ;  /* 0x000000ad00007276 */ /* 0x000fe400078100ac */
[----:B------:R-:W-:Y:S02]  /*c070*/  ISETP.GT.AND P4, PT, R36, R9, PT ;  /* 0x000000092400720c */ /* 0x000fe40003f84270 */
[----:B------:R-:W-:-:S02]  /*c080*/  FSEL R44, R24, -INF , !P5 ;  /* 0xff800000182c7808 */ /* 0x000fc40006800000 */
[----:B------:R-:W-:Y:S02]  /*c090*/  FSEL R42, R42, -INF , !P3 ;  /* 0xff8000002a2a7808 */ /* 0x000fe40005800000 */
[C---:B------:R-:W-:Y:S02]  /*c0a0*/  ISETP.GE.AND P5, PT, R9.reuse, R209, PT ;  /* 0x000000d10900720c */ /* 0x040fe40003fa6270 */
[----:B------:R-:W-:Y:S02]  /*c0b0*/  ISETP.GE.AND P3, PT, R9, R208, PT ;  /* 0x000000d00900720c */ /* 0x000fe40003f66270 */
[----:B------:R-:W-:Y:S02]  /*c0c0*/  FMNMX3.FTZ R0, R0, R104, R67, !PT ;  /* 0x0000006800007276 */ /* 0x000fe40007810043 */
[----:B------:R-:W-:Y:S02]  /*c0d0*/  FSEL R9, R199, -INF , !P4 ;  /* 0xff800000c7097808 */ /* 0x000fe40006000000 */
[----:B------:R-:W-:-:S02]  /*c0e0*/  ISETP.GE.AND P4, PT, R8, R225, PT ;  /* 0x000000e10800720c */ /* 0x000fc40003f86270 */
[----:B------:R-:W-:Y:S02]  /*c0f0*/  FMNMX3.FTZ R0, R0, R64, R63, !PT ;  /* 0x0000004000007276 */ /* 0x000fe4000781003f */
[----:B------:R-:W-:Y:S02]  /*c100*/  FSEL R179, R9, -INF , !P3 ;  /* 0xff80000009b37808 */ /* 0x000fe40005800000 */
[----:B------:R-:W-:Y:S02]  /*c110*/  ISETP.GT.AND P3, PT, R36, R8, PT ;  /* 0x000000082400720c */ /* 0x000fe40003f64270 */
[----:B------:R-:W-:Y:S02]  /*c120*/  FSEL R39, R25, -INF , !P5 ;  /* 0xff80000019277808 */ /* 0x000fe40006800000 */
[----:B------:R-:W-:Y:S02]  /*c130*/  FSEL R35, R61, -INF , !P4 ;  /* 0xff8000003d237808 */ /* 0x000fe40006000000 */
[----:B------:R-:W-:-:S02]  /*c140*/  FMNMX3.FTZ R0, R0, R58, R57, !PT ;  /* 0x0000003a00007276 */ /* 0x000fc40007810039 */
[C---:B------:R-:W-:Y:S02]  /*c150*/  ISETP.GE.AND P5, PT, R8.reuse, R209, PT ;  /* 0x000000d10800720c */ /* 0x040fe40003fa6270 */
[----:B------:R-:W-:Y:S02]  /*c160*/  ISETP.GE.AND P4, PT, R8, R208, PT ;  /* 0x000000d00800720c */ /* 0x000fe40003f86270 */
[----:B------:R-:W-:Y:S01]  /*c170*/  FSEL R8, R206, -INF , !P3 ;  /* 0xff800000ce087808 */ /* 0x000fe20005800000 */
[----:B------:R-:W2:Y:S01]  /*c180*/  SHFL.BFLY PT, R9, R0, 0x2, 0x1f ;  /* 0x0c401f0000097f89 */ /* 0x000ea200000e0000 */
        /* <DEDUP_REMOVED lines=9> */
[----:B------:R-:W-:Y:S02]  /*c220*/  ISETP.GE.AND P4, PT, R6, R225, PT ;  /* 0x000000e10600720c */ /* 0x000fe40003f86270 */
[----:B------:R-:W-:Y:S02]  /*c230*/  ISETP.GT.AND P3, PT, R36, R6, PT ;  /* 0x000000062400720c */ /* 0x000fe40003f64270 */
        /* <DEDUP_REMOVED lines=9> */
[----:B------:R-:W-:Y:S01]  /*c2d0*/  FSEL R27, R178, -INF , !P3 ;  /* 0xff800000b21b7808 */ /* 0x000fe20005800000 */
[----:B------:R-:W3:Y:S01]  /*c2e0*/  S2R R40, SR_CTAID.X ;  /* 0x0000000000287919 */ /* 0x000ee20000002500 */
[----:B------:R-:W-:-:S02]  /*c2f0*/  ISETP.GE.AND P5, PT, R5, R209, PT ;  /* 0x000000d10500720c */ /* 0x000fc40003fa6270 */
[----:B------:R-:W-:Y:S02]  /*c300*/  ISETP.GE.AND P3, PT, R5, R208, PT ;  /* 0x000000d00500720c */ /* 0x000fe40003f66270 */
[----:B------:R-:W-:Y:S02]  /*c310*/  FSEL R5, R231, -INF , !P4 ;  /* 0xff800000e7057808 */ /* 0x000fe40006000000 */
[----:B--2---:R-:W-:Y:S02]  /*c320*/  FMNMX.FTZ R0, R0, R9, !PT ;  /* 0x0000000900007209 */ /* 0x004fe40007810000 */
[----:B------:R-:W-:Y:S02]  /*c330*/  ISETP.GE.AND P4, PT, R4, R225, PT ;  /* 0x000000e10400720c */ /* 0x000fe40003f86270 */
[----:B------:R-:W-:Y:S02]  /*c340*/  FSEL R59, R5, -INF , !P3 ;  /* 0xff800000053b7808 */ /* 0x000fe40005800000 */
[----:B------:R-:W-:Y:S01]  /*c350*/  ISETP.GT.AND P3, PT, R36, R4, PT ;  /* 0x000000042400720c */ /* 0x000fe20003f64270 */
[----:B------:R-:W2:Y:S01]  /*c360*/  SHFL.BFLY PT, R10, R0, 0x1, 0x1f ;  /* 0x0c201f00000a7f89 */ /* 0x000ea200000e0000 */
[----:B------:R-:W-:-:S02]  /*c370*/  FSEL R24, R62, -INF , !P5 ;  /* 0xff8000003e187808 */ /* 0x000fc40006800000 */
[----:B------:R-:W-:Y:S02]  /*c380*/  FSEL R23, R182, -INF , !P4 ;  /* 0xff800000b6177808 */ /* 0x000fe40006000000 */
[C---:B------:R-:W-:Y:S02]  /*c390*/  ISETP.GE.AND P5, PT, R4.reuse, R209, PT ;  /* 0x000000d10400720c */ /* 0x040fe40003fa6270 */
[----:B------:R-:W-:Y:S02]  /*c3a0*/  ISETP.GE.AND P4, PT, R4, R208, PT ;  /* 0x000000d00400720c */ /* 0x000fe40003f86270 */
[----:B------:R-:W-:Y:S02]  /*c3b0*/  FSEL R4, R238, -INF , !P3 ;  /* 0xff800000ee047808 */ /* 0x000fe40005800000 */
[----:B------:R-:W-:Y:S02]  /*c3c0*/  ISETP.GE.AND P3, PT, R3, R225, PT ;  /* 0x000000e10300720c */ /* 0x000fe40003f66270 */
[----:B------:R-:W-:-:S02]  /*c3d0*/  FSEL R21, R106, -INF , !P5 ;  /* 0xff8000006a157808 */ /* 0x000fc40006800000 */
[----:B------:R-:W-:Y:S02]  /*c3e0*/  FSEL R55, R4, -INF , !P4 ;  /* 0xff80000004377808 */ /* 0x000fe40006000000 */
[----:B------:R-:W-:Y:S02]  /*c3f0*/  FSEL R22, R184, -INF , !P3 ;  /* 0xff800000b8167808 */ /* 0x000fe40005800000 */
[C---:B------:R-:W-:Y:S02]  /*c400*/  ISETP.GE.AND P5, PT, R3.reuse, R209, PT ;  /* 0x000000d10300720c */ /* 0x040fe40003fa6270 */
[----:B------:R-:W-:Y:S02]  /*c410*/  ISETP.GT.AND P4, PT, R36, R3, PT ;  /* 0x000000032400720c */ /* 0x000fe40003f84270 */
[----:B------:R-:W-:Y:S02]  /*c420*/  ISETP.GE.AND P3, PT, R3, R208, PT ;  /* 0x000000d00300720c */ /* 0x000fe40003f66270 */
[----:B------:R-:W-:-:S04]  /*c430*/  FMNMX3.FTZ R3, R101, R46, R43, !PT ;  /* 0x0000002e65037276 */ /* 0x000fc8000781002b */
[----:B------:R-:W-:Y:S01]  /*c440*/  FMNMX3.FTZ R3, R3, R54, R52, !PT ;  /* 0x0000003603037276 */ /* 0x000fe20007810034 */
[----:B------:R-:W-:Y:S01]  /*c450*/  ULEA UR5, UR22, 0xfffffffc, 0x1 ;  /* 0xfffffffc16057891 */ /* 0x000fe2000f8e08ff */
[----:B------:R-:W-:Y:S02]  /*c460*/  IMAD.U32 R5, RZ, RZ, UR35 ;  /* 0x00000023ff057e24 */ /* 0x000fe4000f8e00ff */
[----:B------:R-:W-:Y:S02]  /*c470*/  FMNMX3.FTZ R3, R3, R50, R48, !PT ;  /* 0x0000003203037276 */ /* 0x000fe40007810030 */
[----:B-1----:R-:W-:Y:S02]  /*c480*/  SHF.R.U32.HI R210, RZ, 0x5, R210 ;  /* 0x00000005ffd27819 */ /* 0x002fe400000116d2 */
[----:B------:R-:W-:Y:S02]  /*c490*/  FMNMX3.FTZ R3, R3, R45, R42, !PT ;  /* 0x0000002d03037276 */ /* 0x000fe4000781002a */
[----:B------:R-:W-:Y:S01]  /*c4a0*/  LOP3.LUT R5, R5, UR5, R95, 0x96, !PT ;  /* 0x0000000505057c12 */ /* 0x000fe2000f8e965f */
[----:B---3--:R-:W-:Y:S01]  /*c4b0*/  IMAD R40, R40, 0x8, R210 ;  /* 0x0000000828287824 */ /* 0x008fe200078e02d2 */
[----:B--2---:R-:W-:-:S02]  /*c4c0*/  FMNMX.FTZ R219, R0, R10, !PT ;  /* 0x0000000a00db7209 */ /* 0x004fc40007810000 */
[----:B------:R-:W-:Y:S01]  /*c4d0*/  FMNMX3.FTZ R0, R3, R35, R31, !PT ;  /* 0x0000002303007276 */ /* 0x000fe2000781001f */
[----:B------:R-:W-:Y:S01]  /*c4e0*/  IMAD.WIDE.U32 R6, R5, -0x326172a9, RZ ;  /* 0xcd9e8d5705067825 */ /* 0x000fe200078e00ff */
[----:B------:R-:W-:Y:S02]  /*c4f0*/  FSEL R11, R239, -INF , !P4 ;  /* 0xff800000ef0b7808 */ /* 0x000fe40006000000 */
[----:B------:R-:W-:Y:S01]  /*c500*/  FSEL R18, R190, -INF , !P5 ;  /* 0xff800000be127808 */ /* 0x000fe20006800000 */
[----:B------:R-:W-:Y:S01]  /*c510*/  IMAD.WIDE.U32 R40, R40, -0x326172a9, RZ ;  /* 0xcd9e8d5728287825 */ /* 0x000fe200078e00ff */
[-C--:B------:R-:W-:Y:S02]  /*c520*/  ISETP.GE.AND P5, PT, R17, R225.reuse, PT ;  /* 0x000000e11100720c */ /* 0x080fe40003fa6270 */
[----:B------:R-:W-:Y:S02]  /*c530*/  ISETP.GE.AND P4, PT, R2, R225, PT ;  /* 0x000000e10200720c */ /* 0x000fe40003f86270 */
[----:B------:R-:W-:-:S02]  /*c540*/  FMNMX3.FTZ R0, R0, R29, R27, !PT ;  /* 0x0000001d00007276 */ /* 0x000fc4000781001b */
[----:B------:R-:W-:Y:S02]  /*c550*/  FSEL R20, R193, -INF , !P5 ;  /* 0xff800000c1147808 */ /* 0x000fe40006800000 */
[----:B------:R-:W-:Y:S02]  /*c560*/  FSEL R19, R192, -INF , !P4 ;  /* 0xff800000c0137808 */ /* 0x000fe40006000000 */
[----:B------:R-:W-:Y:S02]  /*c570*/  FMNMX3.FTZ R3, R0, R23, R22, !PT ;  /* 0x0000001700037276 */ /* 0x000fe40007810016 */
[----:B------:R-:W-:Y:S02]  /*c580*/  LOP3.LUT R4, R40, UR33, R7, 0x96, !PT ;  /* 0x0000002128047c12 */ /* 0x000fe4000f8e9607 */
[----:B------:R-:W-:Y:S02]  /*c590*/  LOP3.LUT R8, R6, UR32, R91, 0x96, !PT ;  /* 0x0000002006087c12 */ /* 0x000fe4000f8e965b */
[----:B------:R-:W-:Y:S01]  /*c5a0*/  FMNMX3.FTZ R3, R3, R20, R19, !PT ;  /* 0x0000001403037276 */ /* 0x000fe20007810013 */
[----:B------:R-:W-:-:S04]  /*c5b0*/  IMAD.WIDE.U32 R4, R4, -0x2daee0ad, RZ ;  /* 0xd2511f5304047825 */ /* 0x000fc800078e00ff */
[----:B------:R-:W-:Y:S01]  /*c5c0*/  IMAD.WIDE.U32 R8, R8, -0x2daee0ad, RZ ;  /* 0xd2511f5308087825 */ /* 0x000fe200078e00ff */
[----:B------:R-:W1:Y:S01]  /*c5d0*/  SHFL.BFLY PT, R10, R3, 0x2, 0x1f ;  /* 0x0c401f00030a7f89 */ /* 0x000e6200000e0000 */
[----:B------:R-:W-:-:S03]  /*c5e0*/  LOP3.LUT R5, R78, UR31, R5, 0x96, !PT ;  /* 0x0000001f4e057c12 */ /* 0x000fc6000f8e9605 */
[----:B------:R-:W-:Y:S02]  /*c5f0*/  LOP3.LUT R4, R4, UR25, R9, 0x96, !PT ;  /* 0x0000001904047c12 */ /* 0x000fe4000f8e9609 */
[----:B------:R-:W-:-:S04]  /*c600*/  IMAD.WIDE.U32 R12, R5, -0x326172a9, RZ ;  /* 0xcd9e8d57050c7825 */ /* 0x000fc800078e00ff */
[C---:B------:R-:W-:Y:S01]  /*c610*/  FMUL.FTZ R0, R219.reuse, UR36 ;  /* 0x00000024db007c20 */ /* 0x040fe20008410000 */
[----:B------:R-:W-:Y:S01]  /*c620*/  IMAD.WIDE.U32 R4, R4, -0x326172a9, RZ ;  /* 0xcd9e8d5704047825 */ /* 0x000fe200078e00ff */
[C---:B------:R-:W-:Y:S02]  /*c630*/  FSETP.NEU.FTZ.AND P4, PT, R219.reuse, -INF , PT ;  /* 0xff800000db00780b */ /* 0x040fe40003f9d000 */
[----:B------:R-:W-:Y:S02]  /*c640*/  LOP3.LUT R9, R90, UR30, R13, 0x96, !PT ;  /* 0x0000001e5a097c12 */ /* 0x000fe4000f8e960d */
[----:B------:R-:W-:Y:S02]  /*c650*/  LOP3.LUT R5, R12, UR23, R5, 0x96, !PT ;  /* 0x000000170c057c12 */ /* 0x000fe4000f8e9605 */
[----:B------:R-:W-:Y:S02]  /*c660*/  FSEL R0, R0, RZ, P4 ;  /* 0x000000ff00007208 */ /* 0x000fe40002000000 */
[----:B------:R-:W-:-:S02]  /*c670*/  FSEL R178, R219, RZ, P4 ;  /* 0x000000ffdbb27208 */ /* 0x000fc40002000000 */
[C---:B------:R-:W-:Y:S02]  /*c680*/  ISETP.GT.AND P4, PT, R36.reuse, R17, PT ;  /* 0x000000112400720c */ /* 0x040fe40003f84270 */
[----:B------:R-:W-:Y:S01]  /*c690*/  ISETP.GT.AND P5, PT, R36, R2, PT ;  /* 0x000000022400720c */ /* 0x000fe20003fa4270 */
[----:B------:R-:W-:Y:S01]  /*c6a0*/  IMAD.WIDE.U32 R12, R9, -0x2daee0ad, RZ ;  /* 0xd2511f53090c7825 */ /* 0x000fe200078e00ff */
[----:B------:R-:W-:Y:S02]  /*c6b0*/  FSEL R36, R11, -INF , !P3 ;  /* 0xff8000000b247808 */ /* 0x000fe40005800000 */
[----:B------:R-:W-:Y:S01]  /*c6c0*/  ISETP.GE.AND P3, PT, R17, R209, PT ;  /* 0x000000d11100720c */ /* 0x000fe20003f66270 */
[----:B------:R-:W-:Y:S01]  /*c6d0*/  IMAD.WIDE.U32 R192, R5, -0x2daee0ad, RZ ;  /* 0xd2511f5305c07825 */ /* 0x000fe200078e00ff */
[----:B------:R-:W-:Y:S02]  /*c6e0*/  FSEL R16, R243, -INF , !P5 ;  /* 0xff800000f3107808 */ /* 0x000fe40006800000 */
[----:B------:R-:W-:-:S02]  /*c6f0*/  FSEL R9, R194, -INF , !P3 ;  /* 0xff800000c2097808 */ /* 0x000fc40005800000 */
[----:B------:R-:W-:Y:S02]  /*c700*/  LOP3.LUT R5, R12, UR16, R193, 0x96, !PT ;  /* 0x000000100c057c12 */ /* 0x000fe4000f8e96c1 */
[C---:B------:R-:W-:Y:S02]  /*c710*/  ISETP.GE.AND P5, PT, R2.reuse, R209, PT ;  /* 0x000000d10200720c */ /* 0x040fe40003fa6270 */
[----:B------:R-:W-:Y:S02]  /*c720*/  ISETP.GE.AND P3, PT, R2, R208, PT ;  /* 0x000000d00200720c */ /* 0x000fe40003f66270 */
[----:B-1----:R-:W-:Y:S01]  /*c730*/  FMNMX.FTZ R2, R3, R10, !PT ;  /* 0x0000000a03027209 */ /* 0x002fe20007810000 */
[----:B------:R-:W-:-:S04]  /*c740*/  IMAD.WIDE.U32 R228, R5, -0x326172a9, RZ ;  /* 0xcd9e8d5705e47825 */ /* 0x000fc800078e00ff */
[----:B------:R-:W1:Y:S01]  /*c750*/  SHFL.BFLY PT, R5, R2, 0x1, 0x1f ;  /* 0x0c201f0002057f89 */ /* 0x000e6200000e0000 */
[----:B------:R-:W-:Y:S01]  /*c760*/  LOP3.LUT R14, R8, UR21, R13, 0x96, !PT ;  /* 0x00000015080e7c12 */ /* 0x000fe2000f8e960d */
[----:B------:R-:W-:Y:S01]  /*c770*/  IMAD.MOV.U32 R3, RZ, RZ, R228 ;  /* 0x000000ffff037224 */ /* 0x000fe200078e00e4 */
[----:B------:R-:W-:-:S03]  /*c780*/  FSEL R11, R242, -INF , !P4 ;  /* 0xff800000f20b7808 */ /* 0x000fc60006000000 */
[----:B------:R-:W-:Y:S01]  /*c790*/  IMAD.WIDE.U32 R14, R14, -0x326172a9, RZ ;  /* 0xcd9e8d570e0e7825 */ /* 0x000fe200078e00ff */
[----:B------:R-:W-:Y:S02]  /*c7a0*/  ISETP.GE.AND P4, PT, R17, R208, PT ;  /* 0x000000d01100720c */ /* 0x000fe40003f86270 */
[----:B------:R-:W-:Y:S02]  /*c7b0*/  LOP3.LUT R3, R3, 0xff, RZ, 0xc0, !PT ;  /* 0x000000ff03037812 */ /* 0x000fe400078ec0ff */
[----:B------:R-:W-:Y:S02]  /*c7c0*/  LOP3.LUT R14, R14, UR15, R229, 0x96, !PT ;  /* 0x0000000f0e0e7c12 */ /* 0x000fe4000f8e96e5 */
[----:B------:R-:W-:Y:S02]  /*c7d0*/  FSEL R25, R11, -INF , !P4 ;  /* 0xff8000000b197808 */ /* 0x000fe40006000000 */
[----:B------:R-:W-:Y:S02]  /*c7e0*/  ISETP.LE.U32.AND P4, PT, R3, UR12, PT ;  /* 0x0000000c03007c0c */ /* 0x000fe4000bf83070 */
[----:B------:R-:W-:Y:S01]  /*c7f0*/  PRMT R3, R14, 0x7632, R3 ;  /* 0x000076320e037816 */ /* 0x000fe20000000003 */
[--C-:B------:R-:W-:Y:S01]  /*c800*/  FFMA.FTZ R8, R38, UR36, -R0.reuse ;  /* 0x0000002426087c23 */ /* 0x100fe20008010800 */
[----:B------:R-:W-:Y:S01]  /*c810*/  LOP3.LUT R12, R4, UR17, R15, 0x96, !PT ;  /* 0x00000011040c7c12 */ /* 0x000fe2000f8e960f */
[----:B------:R-:W-:Y:S01]  /*c820*/  FFMA.FTZ R15, R37, UR36, -R0 ;  /* 0x00000024250f7c23 */ /* 0x000fe20008010800 */
[----:B------:R-:W-:-:S02]  /*c830*/  LOP3.LUT R3, R3, 0xff, RZ, 0xc0, !PT ;  /* 0x000000ff03037812 */ /* 0x000fc400078ec0ff */
[----:B-1----:R-:W-:Y:S02]  /*c840*/  FMNMX.FTZ R40, R2, R5, !PT ;  /* 0x0000000502287209 */ /* 0x002fe40007810000 */
[----:B------:R-:W-:Y:S02]  /*c850*/  FSEL R4, R195, -INF , !P5 ;  /* 0xff800000c3047808 */ /* 0x000fe40006800000 */
[----:B------:R-:W-:Y:S01]  /*c860*/  FSEL R16, R16, -INF , !P3 ;  /* 0xff80000010107808 */ /* 0x000fe20005800000 */
[C---:B------:R-:W-:Y:S01]  /*c870*/  FMUL.FTZ R2, R40.reuse, UR36 ;  /* 0x0000002428027c20 */ /* 0x040fe20008410000 */
[----:B------:R-:W-:Y:S02]  /*c880*/  ISETP.LE.U32.AND P5, PT, R3, UR12, PT ;  /* 0x0000000c03007c0c */ /* 0x000fe4000bfa3070 */
[----:B------:R-:W-:Y:S01]  /*c890*/  FSETP.NEU.FTZ.AND P3, PT, R40, -INF , PT ;  /* 0xff8000002800780b */ /* 0x000fe20003f7d000 */
[----:B------:R-:W-:Y:S01]  /*c8a0*/  MUFU.EX2 R8, R8 ;  /* 0x0000000800087308 */ /* 0x000fe20000000800 */
[----:B------:R-:W-:-:S03]  /*c8b0*/  LOP3.LUT R3, R14, 0xff, RZ, 0xc0, !PT ;  /* 0x000000ff0e037812 */ /* 0x000fc600078ec0ff */
[----:B------:R-:W1:Y:S01]  /*c8c0*/  MUFU.EX2 R15, R15 ;  /* 0x0000000f000f7308 */ /* 0x000e620000000800 */
[----:B------:R-:W-:Y:S02]  /*c8d0*/  FSEL R38, R40, RZ, P3 ;  /* 0x000000ff28267208 */ /* 0x000fe40001800000 */
[----:B------:R-:W-:Y:S02]  /*c8e0*/  FSEL R2, R2, RZ, P3 ;  /* 0x000000ff02027208 */ /* 0x000fe40001800000 */
[----:B------:R-:W-:Y:S02]  /*c8f0*/  ISETP.LE.U32.AND P3, PT, R3, UR12, PT ;  /* 0x0000000c03007c0c */ /* 0x000fe4000bf63070 */
[----:B------:R-:W-:-:S04]  /*c900*/  FMNMX3.FTZ R3, R102, R60, R56, !PT ;  /* 0x0000003c66037276 */ /* 0x000fc80007810038 */
[----:B------:R-:W-:-:S04]  /*c910*/  FMNMX3.FTZ R3, R3, R53, R51, !PT ;  /* 0x0000003503037276 */ /* 0x000fc80007810033 */
[----:B------:R-:W-:Y:S02]  /*c920*/  FMNMX3.FTZ R3, R3, R49, R47, !PT ;  /* 0x0000003103037276 */ /* 0x000fe4000781002f */
[----:B-1----:R-:W-:Y:S02]  /*c930*/  F2FP.BF16.F32.PACK_AB R10, R15, R8 ;  /* 0x000000080f0a723e */ /* 0x002fe400000010ff */
[----:B------:R-:W-:Y:S02]  /*c940*/  FMNMX3.FTZ R5, R3, R44, R39, !PT ;  /* 0x0000002c03057276 */ /* 0x000fe40007810027 */
[----:B------:R-:W-:Y:S02]  /*c950*/  LOP3.LUT R3, R14, 0xffff, RZ, 0xc0, !PT ;  /* 0x0000ffff0e037812 */ /* 0x000fe400078ec0ff */
[----:B------:R-:W-:Y:S02]  /*c960*/  PRMT R106, R10, 0x7610, R106 ;  /* 0x000076100a6a7816 */ /* 0x000fe4000000006a */
[----:B------:R-:W-:-:S02]  /*c970*/  SHF.R.U32.HI R3, RZ, 0x8, R3 ;  /* 0x00000008ff037819 */ /* 0x000fc40000011603 */
[----:B------:R-:W-:Y:S01]  /*c980*/  FMNMX3.FTZ R5, R5, R34, R30, !PT ;  /* 0x0000002205057276 */ /* 0x000fe2000781001e */
[----:B------:R-:W-:Y:S01]  /*c990*/  @!P3 HFMA2.BF16_V2 R196, -RZ.H0_H0, RZ.H0_H0, -R106.H0_H0 ;  /* 0x200000ffffc4b231 */ /* 0x000fe2000034096a */
[----:B------:R-:W-:Y:S02]  /*c9a0*/  PRMT R105, R10, 0x7632, R105 ;  /* 0x000076320a697816 */ /* 0x000fe40000000069 */
[----:B------:R-:W-:Y:S02]  /*c9b0*/  LOP3.LUT R3, R3, 0xffff, RZ, 0xc0, !PT ;  /* 0x0000ffff03037812 */ /* 0x000fe400078ec0ff */
[----:B------:R-:W-:Y:S02]  /*c9c0*/  FMNMX3.FTZ R5, R5, R28, R24, !PT ;  /* 0x0000001c05057276 */ /* 0x000fe40007810018 */
[----:B------:R-:W-:Y:S01]  /*c9d0*/  PRMT R195, R106, 0x5410, R105 ;  /* 0x000054106ac37816 */ /* 0x000fe20000000069 */
[----:B------:R-:W-:Y:S01]  /*c9e0*/  IMAD.WIDE.U32 R12, R12, -0x2daee0ad, RZ ;  /* 0xd2511f530c0c7825 */ /* 0x000fe200078e00ff */
[----:B------:R-:W-:-:S02]  /*c9f0*/  @!P3 PRMT R106, R196, 0x5410, RZ ;  /* 0x00005410c46ab816 */ /* 0x000fc400000000ff */
[----:B------:R-:W-:Y:S01]  /*ca00*/  ISETP.LE.U32.AND P3, PT, R3, UR12, PT ;  /* 0x0000000c03007c0c */ /* 0x000fe2000bf63070 */
[----:B------:R-:W-:Y:S01]  /*ca10*/  FFMA.FTZ R10, R43, UR36, -R2 ;  /* 0x000000242b0a7c23 */ /* 0x000fe20008010802 */
[----:B------:R-:W-:Y:S01]  /*ca20*/  FMNMX3.FTZ R3, R5, R21, R18, !PT ;  /* 0x0000001505037276 */ /* 0x000fe20007810012 */
[----:B------:R-:W-:Y:S01]  /*ca30*/  FFMA.FTZ R5, R46, UR36, -R2 ;  /* 0x000000242e057c23 */ /* 0x000fe20008010802 */
[----:B------:R-:W-:Y:S02]  /*ca40*/  LOP3.LUT R26, R192, UR13, R13, 0x96, !PT ;  /* 0x0000000dc01a7c12 */ /* 0x000fe4000f8e960d */
[----:B------:R-:W-:Y:S01]  /*ca50*/  FMNMX3.FTZ R3, R3, R9, R4, !PT ;  /* 0x0000000903037276 */ /* 0x000fe20007810004 */
[----:B------:R-:W-:Y:S01]  /*ca60*/  MUFU.EX2 R10, R10 ;  /* 0x0000000a000a7308 */ /* 0x000fe20000000800 */
[----:B------:R-:W-:-:S03]  /*ca70*/  LOP3.LUT R11, R26, 0xffff, RZ, 0xc0, !PT ;  /* 0x0000ffff1a0b7812 */ /* 0x000fc600078ec0ff */
[----:B------:R-:W1:Y:S01]  /*ca80*/  MUFU.EX2 R5, R5 ;  /* 0x0000000500057308 */ /* 0x000e620000000800 */
[----:B------:R-:W2:Y:S01]  /*ca90*/  SHFL.BFLY PT, R13, R3, 0x2, 0x1f ;  /* 0x0c401f00030d7f89 */ /* 0x000ea200000e0000 */
[----:B------:R-:W-:Y:S01]  /*caa0*/  SHF.R.U32.HI R11, RZ, 0x8, R11 ;  /* 0x00000008ff0b7819 */ /* 0x000fe2000001160b */
[----:B------:R-:W-:-:S03]  /*cab0*/  @!P3 HFMA2.BF16_V2 R197, -RZ.H0_H0, RZ.H0_H0, -R105.H0_H0 ;  /* 0x200000ffffc5b231 */ /* 0x000fc60000340969 */
[----:B------:R-:W-:Y:S02]  /*cac0*/  LOP3.LUT R11, R11, 0xffff, RZ, 0xc0, !PT ;  /* 0x0000ffff0b0b7812 */ /* 0x000fe400078ec0ff */
[----:B------:R-:W-:Y:S02]  /*cad0*/  @!P3 PRMT R105, R197, 0x5410, RZ ;  /* 0x00005410c569b816 */ /* 0x000fe400000000ff */
[----:B------:R-:W-:Y:S02]  /*cae0*/  ISETP.LE.U32.AND P3, PT, R11, UR12, PT ;  /* 0x0000000c0b007c0c */ /* 0x000fe4000bf63070 */
[----:B-1----:R-:W-:-:S04]  /*caf0*/  F2FP.BF16.F32.PACK_AB R11, R10, R5 ;  /* 0x000000050a0b723e */ /* 0x002fc800000010ff */
[C---:B------:R-:W-:Y:S02]  /*cb00*/  PRMT R65, R11.reuse, 0x7610, R65 ;  /* 0x000076100b417816 */ /* 0x040fe40000000041 */
[----:B------:R-:W-:Y:S01]  /*cb10*/  PRMT R62, R11, 0x7632, R62 ;  /* 0x000076320b3e7816 */ /* 0x000fe2000000003e */
[----:B------:R-:W-:Y:S01]  /*cb20*/  FFMA.FTZ R17, R174, UR36, -R0 ;  /* 0x00000024ae117c23 */ /* 0x000fe20008010800 */
[----:B------:R-:W-:Y:S01]  /*cb30*/  SHF.R.U32.HI R11, RZ, 0x18, R14 ;  /* 0x00000018ff0b7819 */ /* 0x000fe2000001160e */
[----:B------:R-:W-:Y:S02]  /*cb40*/  @!P5 HFMA2.BF16_V2 R198, -RZ.H0_H0, RZ.H0_H0, -R65.H0_H0 ;  /* 0x200000ffffc6d231 */ /* 0x000fe40000340941 */
[----:B------:R-:W-:Y:S01]  /*cb50*/  IMAD.MOV.U32 R248, RZ, RZ, R214 ;  /* 0x000000fffff87224 */ /* 0x000fe200078e00d6 */
[----:B--2---:R-:W-:Y:S02]  /*cb60*/  FMNMX.FTZ R3, R3, R13, !PT ;  /* 0x0000000d03037209 */ /* 0x004fe40007810000 */
[----:B------:R-:W-:-:S02]  /*cb70*/  PRMT R214, R65, 0x5410, R62 ;  /* 0x0000541041d67816 */ /* 0x000fc4000000003e */
[----:B------:R-:W-:Y:S02]  /*cb80*/  @!P5 PRMT R65, R198, 0x5410, RZ ;  /* 0x00005410c641d816 */ /* 0x000fe400000000ff */
[----:B------:R-:W-:Y:S02]  /*cb90*/  ISETP.LE.U32.AND P5, PT, R11, UR12, PT ;  /* 0x0000000c0b007c0c */ /* 0x000fe4000bfa3070 */
[----:B------:R1:W-:Y:S02]  /*cba0*/  MUFU.EX2 R11, R17 ;  /* 0x00000011000b7308 */ /* 0x0003e40000000800 */
[----:B-1----:R-:W1:Y:S04]  /*cbb0*/  SHFL.BFLY PT, R17, R3, 0x1, 0x1f ;  /* 0x0c201f0003117f89 */ /* 0x002e6800000e0000 */
[----:B------:R-:W-:Y:S04]  /*cbc0*/  STL [R1+0x1a8], R223 ;  /* 0x0001a8df01007387 */ /* 0x000fe80000100800 */
[----:B------:R-:W-:Y:S04]  /*cbd0*/  STL [R1+0x1ac], R226 ;  /* 0x0001ace201007387 */ /* 0x000fe80000100800 */
[----:B------:R-:W-:Y:S01]  /*cbe0*/  STL [R1+0x14], R219 ;  /* 0x000014db01007387 */ /* 0x000fe20000100800 */
[----:B------:R-:W-:-:S03]  /*cbf0*/  IMAD.MOV.U32 R190, RZ, RZ, R247 ;  /* 0x000000ffffbe7224 */ /* 0x000fc600078e00f7 */
[----:B------:R-:W-:Y:S01]  /*cc00*/  STL [R1+0x1b0], R225 ;  /* 0x0001b0e101007387 */ /* 0x000fe20000100800 */
[----:B------:R-:W-:-:S03]  /*cc10*/  FFMA.FTZ R46, R42, UR36, -R2 ;  /* 0x000000242a2e7c23 */ /* 0x000fc60008010802 */
[----:B------:R2:W-:Y:S01]  /*cc20*/  STL.64 [R1+0x1c8], R208 ;  /* 0x0001c8d001007387 */ /* 0x0005e20000100a00 */
[----:B-1----:R-:W-:-:S03]  /*cc30*/  FMNMX.FTZ R41, R3, R17, !PT ;  /* 0x0000001103297209 */ /* 0x002fc60007810000 */
[----:B------:R-:W-:Y:S01]  /*cc40*/  STL [R1+0x10], R40 ;  /* 0x0000102801007387 */ /* 0x000fe20000100800 */
[----:B------:R-:W-:Y:S01]  /*cc50*/  FFMA.FTZ R247, R64, UR36, -R0 ;  /* 0x0000002440f77c23 */ /* 0x000fe20008010800 */
[----:B------:R-:W-:Y:S02]  /*cc60*/  FFMA.FTZ R64, R35, UR36, -R2 ;  /* 0x0000002423407c23 */ /* 0x000fe40008010802 */
[----:B------:R-:W-:Y:S04]  /*cc70*/  STL [R1+0xc], R41 ;  /* 0x00000c2901007387 */ /* 0x000fe80000100800 */
[----:B------:R-:W3:Y:S04]  /*cc80*/  LDL.LU R42, [R1+0x144] ;  /* 0x00014400012a7983 */ /* 0x000ee80000300800 */
[----:B------:R-:W4:Y:S01]  /*cc90*/  LDL.LU R35, [R1+0x140] ;  /* 0x0001400001237983 */ /* 0x000f220000300800 */
[----:B------:R-:W-:-:S06]  /*cca0*/  FFMA.FTZ R13, R176, UR36, -R0 ;  /* 0x00000024b00d7c23 */ /* 0x000fcc0008010800 */
        /* <DEDUP_REMOVED lines=12> */
[----:B------:R-:W-:Y:S01]  /*cd70*/  @!P5 HFMA2.BF16_V2 R199, -RZ.H0_H0, RZ.H0_H0, -R62.H0_H0 ;  /* 0x200000ffffc7d231 */ /* 0x000fe2000034093e */
[----:B-1----:R-:W-:-:S04]  /*cd80*/  F2FP.BF16.F32.PACK_AB R0, R13, R11 ;  /* 0x0000000b0d00723e */ /* 0x002fc800000010ff */
[----:B------:R-:W-:Y:S02]  /*cd90*/  @!P5 PRMT R62, R199, 0x5410, RZ ;  /* 0x00005410c73ed816 */ /* 0x000fe400000000ff */
[C---:B------:R-:W-:Y:S02]  /*cda0*/  PRMT R58, R0.reuse, 0x7610, R58 ;  /* 0x00007610003a7816 */ /* 0x040fe4000000003a */
[----:B------:R-:W-:Y:S01]  /*cdb0*/  PRMT R57, R0, 0x7632, R57 ;  /* 0x0000763200397816 */ /* 0x000fe20000000039 */
[C---:B------:R-:W-:Y:S01]  /*cdc0*/  FMUL.FTZ R0, R41.reuse, UR36 ;  /* 0x0000002429007c20 */ /* 0x040fe20008410000 */
[----:B------:R-:W-:Y:S01]  /*cdd0*/  FSETP.NEU.FTZ.AND P5, PT, R41, -INF , PT ;  /* 0xff8000002900780b */ /* 0x000fe20003fbd000 */
[----:B------:R-:W-:Y:S02]  /*cde0*/  IMAD.MOV.U32 R249, RZ, RZ, R215 ;  /* 0x000000fffff97224 */ /* 0x000fe400078e00d7 */
[----:B------:R-:W-:Y:S01]  /*cdf0*/  @!P4 HFMA2.BF16_V2 R200, -RZ.H0_H0, RZ.H0_H0, -R58.H0_H0 ;  /* 0x200000ffffc8c231 */ /* 0x000fe2000034093a */
[----:B------:R-:W-:Y:S01]  /*ce00*/  FSEL R0, R0, RZ, P5 ;  /* 0x000000ff00007208 */ /* 0x000fe20002800000 */
[----:B--2---:R-:W-:Y:S01]  /*ce10*/  IMAD.MOV.U32 R208, RZ, RZ, R248 ;  /* 0x000000ffffd07224 */ /* 0x004fe200078e00f8 */
[----:B------:R-:W-:Y:S01]  /*ce20*/  PRMT R3, R228, 0x7771, RZ ;  /* 0x00007771e4037816 */ /* 0x000fe200000000ff */
[----:B------:R-:W-:-:S02]  /*ce30*/  IMAD.MOV.U32 R209, RZ, RZ, R249 ;  /* 0x000000ffffd17224 */ /* 0x000fc400078e00f9 */
        /* <DEDUP_REMOVED lines=17> */
[----:B------:R-:W-:-:S02]  /*cf50*/  PRMT R215, R58, 0x5410, R57 ;  /* 0x000054103ad77816 */ /* 0x000fc40000000039 */
[----:B------:R-:W-:Y:S02]  /*cf60*/  FMNMX3.FTZ R0, R100, R191, R189, !PT ;  /* 0x000000bf64007276 */ /* 0x000fe400078100bd */
[----:B------:R-:W-:Y:S02]  /*cf70*/  @!P4 PRMT R58, R200, 0x5410, RZ ;  /* 0x00005410c83ac816 */ /* 0x000fe400000000ff */
[----:B------:R-:W-:Y:S02]  /*cf80*/  ISETP.GT.U32.AND P4, PT, R3, UR12, PT ;  /* 0x0000000c03007c0c */ /* 0x000fe4000bf84070 */
[----:B------:R-:W-:-:S04]  /*cf90*/  FMNMX3.FTZ R0, R0, R188, R187, !PT ;  /* 0x000000bc00007276 */ /* 0x000fc800078100bb */
[----:B------:R-:W-:Y:S01]  /*cfa0*/  FMNMX3.FTZ R0, R0, R186, R185, !PT ;  /* 0x000000ba00007276 */ /* 0x000fe200078100b9 */
[----:B------:R-:W-:-:S03]  /*cfb0*/  IMAD.MOV.U32 R194, RZ, RZ, R252 ;  /* 0x000000ffffc27224 */ /* 0x000fc600078e00fc */
[----:B------:R-:W-:Y:S01]  /*cfc0*/  FMNMX3.FTZ R0, R0, R183, R179, !PT ;  /* 0x000000b700007276 */ /* 0x000fe200078100b3 */
[----:B------:R-:W-:Y:S02]  /*cfd0*/  IMAD.MOV.U32 R192, RZ, RZ, R32 ;  /* 0x000000ffffc07224 */ /* 0x000fe400078e0020 */
[--C-:B------:R-:W-:Y:S01]  /*cfe0*/  FFMA.FTZ R3, R54, UR36, -R2.reuse ;  /* 0x0000002436037c23 */ /* 0x100fe20008010802 */
[----:B------:R-:W-:Y:S02]  /*cff0*/  IMAD.MOV.U32 R193, RZ, RZ, R33 ;  /* 0x000000ffffc17224 */ /* 0x000fe400078e0021 */
        /* <DEDUP_REMOVED lines=10> */
[----:B------:R-:W-:Y:S01]  /*d0a0*/  @P4 HFMA2.BF16_V2 R201, -RZ.H0_H0, RZ.H0_H0, -R57.H0_H0 ;  /* 0x200000ffffc94231 */ /* 0x000fe20000340939 */
[----:B------:R-:W-:-:S02]  /*d0b0*/  PRMT R2, R228, 0x7772, RZ ;  /* 0x00007772e4027816 */ /* 0x000fc400000000ff */
[----:B------:R-:W-:Y:S02]  /*d0c0*/  FMNMX3.FTZ R0, R0, R107, R66, !PT ;  /* 0x0000006b00007276 */ /* 0x000fe40007810042 */
[----:B------:R-:W-:Y:S02]  /*d0d0*/  @P4 PRMT R57, R201, 0x5410, RZ ;  /* 0x00005410c9394816 */ /* 0x000fe400000000ff */
[----:B------:R-:W-:Y:S01]  /*d0e0*/  FMNMX3.FTZ R0, R0, R61, R59, !PT ;  /* 0x0000003d00007276 */ /* 0x000fe2000781003b */
[----:B------:R-:W-:Y:S01]  /*d0f0*/  MUFU.EX2 R9, R17 ;  /* 0x0000001100097308 */ /* 0x000fe20000000800 */
[----:B------:R-:W-:-:S03]  /*d100*/  ISETP.GT.U32.AND P4, PT, R2, UR12, PT ;  /* 0x0000000c02007c0c */ /* 0x000fc6000bf84070 */
[----:B------:R1:W2:Y:S01]  /*d110*/  MUFU.EX2 R2, R3 ;  /* 0x0000000300027308 */ /* 0x0002a20000000800 */
[----:B------:R-:W-:-:S04]  /*d120*/  FMNMX3.FTZ R0, R0, R55, R36, !PT ;  /* 0x0000003700007276 */ /* 0x000fc80007810024 */
[----:B------:R-:W-:Y:S02]  /*d130*/  FMNMX3.FTZ R0, R0, R25, R16, !PT ;  /* 0x0000001900007276 */ /* 0x000fe40007810010 */
[----:B------:R-:W-:-:S03]  /*d140*/  FSEL R22, R41, RZ, P5 ;  /* 0x000000ff29167208 */ /* 0x000fc60002800000 */
[----:B------:R-:W2:Y:S01]  /*d150*/  SHFL.BFLY PT, R18, R0, 0x2, 0x1f ;  /* 0x0c401f0000127f89 */ /* 0x000ea200000e0000 */
[----:B-1----:R-:W-:Y:S01]  /*d160*/  PRMT R3, R228, 0x7773, RZ ;  /* 0x00007773e4037816 */ /* 0x002fe200000000ff */
[----:B------:R-:W-:Y:S01]  /*d170*/  FADD.FTZ R17, R103, -R178 ;  /* 0x800000b267117221 */ /* 0x000fe20000010000 */
[----:B------:R-:W-:Y:S02]  /*d180*/  FADD.FTZ R4, R101, -R38 ;  /* 0x8000002665047221 */ /* 0x000fe40000010000 */
[----:B------:R-:W-:Y:S02]  /*d190*/  ISETP.GT.U32.AND P5, PT, R3, UR12, PT ;  /* 0x0000000c03007c0c */ /* 0x000fe4000bfa4070 */
[----:B--2---:R-:W-:Y:S01]  /*d1a0*/  F2FP.BF16.F32.PACK_AB R3, R9, R2 ;  /* 0x000000020903723e */ /* 0x004fe200000010ff */
[----:B------:R-:W-:-:S03]  /*d1b0*/  FMUL.FTZ R17, R17, UR36 ;  /* 0x0000002411117c20 */ /* 0x000fc60008410000 */
[C---:B------:R-:W-:Y:S02]  /*d1c0*/  PRMT R38, R3.reuse, 0x7610, R38 ;  /* 0x0000761003267816 */ /* 0x040fe40000000026 */
[----:B------:R-:W-:Y:S01]  /*d1d0*/  PRMT R239, R3, 0x7632, R239 ;  /* 0x0000763203ef7816 */ /* 0x000fe200000000ef */
[----:B------:R-:W-:Y:S02]  /*d1e0*/  FMUL.FTZ R3, R4, UR36 ;  /* 0x0000002404037c20 */ /* 0x000fe40008410000 */
[----:B------:R1:W-:Y:S01]  /*d1f0*/  MUFU.EX2 R4, R17 ;  /* 0x0000001100047308 */ /* 0x0003e20000000800 */
[----:B------:R-:W-:-:S03]  /*d200*/  @P4 HFMA2.BF16_V2 R103, -RZ.H0_H0, RZ.H0_H0, -R38.H0_H0 ;  /* 0x200000ffff674231 */ /* 0x000fc60000340926 */
[----:B------:R-:W3:Y:S01]  /*d210*/  MUFU.EX2 R3, R3 ;  /* 0x0000000300037308 */ /* 0x000ee20000000800 */
[----:B------:R-:W-:-:S03]  /*d220*/  IMAD.MOV.U32 R54, RZ, RZ, R190 ;  /* 0x000000ffff367224 */ /* 0x000fc600078e00be */
[----:B------:R2:W-:Y:S01]  /*d230*/  MUFU.EX2 R19, R37 ;  /* 0x0000002500137308 */ /* 0x0005e20000000800 */
[----:B-1----:R-:W-:-:S03]  /*d240*/  PRMT R17, R26, 0x7632, R17 ;  /* 0x000076321a117816 */ /* 0x002fc60000000011 */
[----:B------:R1:W3:Y:S01]  /*d250*/  MUFU.EX2 R29, R43 ;  /* 0x0000002b001d7308 */ /* 0x0002e20000000800 */
[----:B------:R-:W-:Y:S02]  /*d260*/  PRMT R190, R38, 0x5410, R239 ;  /* 0x0000541026be7816 */ /* 0x000fe400000000ef */
[----:B------:R-:W-:Y:S01]  /*d270*/  LOP3.LUT R17, R17, 0xff, RZ, 0xc0, !PT ;  /* 0x000000ff11117812 */ /* 0x000fe200078ec0ff */
[----:B------:R-:W-:Y:S01]  /*d280*/  @P5 HFMA2.BF16_V2 R101, -RZ.H0_H0, RZ.H0_H0, -R239.H0_H0 ;  /* 0x200000ffff655231 */ /* 0x000fe200003409ef */
[----:B------:R-:W-:Y:S02]  /*d290*/  @P4 PRMT R38, R103, 0x5410, RZ ;  /* 0x0000541067264816 */ /* 0x000fe400000000ff */
[----:B------:R-:W-:Y:S02]  /*d2a0*/  ISETP.LE.U32.AND P4, PT, R17, UR12, PT ;  /* 0x0000000c11007c0c */ /* 0x000fe4000bf83070 */
[----:B------:R-:W-:Y:S02]  /*d2b0*/  LOP3.LUT R17, R26, 0xff, RZ, 0xc0, !PT ;  /* 0x000000ff1a117812 */ /* 0x000fe400078ec0ff */
[----:B------:R-:W-:-:S02]  /*d2c0*/  @P5 PRMT R239, R101, 0x5410, RZ ;  /* 0x0000541065ef5816 */ /* 0x000fc400000000ff */
[----:B------:R-:W-:Y:S02]  /*d2d0*/  FMNMX.FTZ R0, R0, R18, !PT ;  /* 0x0000001200007209 */ /* 0x000fe40007810000 */
[----:B------:R-:W-:Y:S01]  /*d2e0*/  ISETP.LE.U32.AND P5, PT, R17, UR12, PT ;  /* 0x0000000c11007c0c */ /* 0x000fe2000bfa3070 */
[----:B------:R1:W-:Y:S02]  /*d2f0*/  MUFU.EX2 R27, R48 ;  /* 0x00000030001b7308 */ /* 0x0003e40000000800 */
[----:B------:R-:W1:Y:S01]  /*d300*/  SHFL.BFLY PT, R17, R0, 0x1, 0x1f ;  /* 0x0c201f0000117f89 */ /* 0x000e6200000e0000 */
[----:B------:R-:W-:Y:S02]  /*d310*/  IMAD.MOV.U32 R31, RZ, RZ, R195 ;  /* 0x000000ffff1f7224 */ /* 0x000fe400078e00c3 */
[----:B------:R-:W-:Y:S02]  /*d320*/  IMAD.MOV.U32 R44, RZ, RZ, R194 ;  /* 0x000000ffff2c7224 */ /* 0x000fe400078e00c2 */
[----:B------:R-:W-:-:S02]  /*d330*/  IMAD.MOV.U32 R194, RZ, RZ, R208 ;  /* 0x000000ffffc27224 */ /* 0x000fc400078e00d0 */
[----:B------:R-:W-:Y:S02]  /*d340*/  IMAD.MOV.U32 R195, RZ, RZ, R209 ;  /* 0x000000ffffc37224 */ /* 0x000fe400078e00d1 */
[----:B------:R-:W4:Y:S01]  /*d350*/  LDL.64 R208, [R1+0x138] ;  /* 0x0001380001d07983 */ /* 0x000f220000100a00 */
[----:B--2---:R-:W-:Y:S02]  /*d360*/  IMAD.MOV.U32 R37, RZ, RZ, R210 ;  /* 0x000000ffff257224 */ /* 0x004fe400078e00d2 */
[----:B-1----:R-:W-:Y:S02]  /*d370*/  IMAD.MOV.U32 R43, RZ, RZ, R198 ;  /* 0x000000ffff2b7224 */ /* 0x002fe400078e00c6 */
[----:B------:R-:W-:Y:S02]  /*d380*/  IMAD.MOV.U32 R48, RZ, RZ, R197 ;  /* 0x000000ffff307224 */ /* 0x000fe400078e00c5 */
[----:B------:R-:W-:Y:S01]  /*d390*/  IMAD.MOV.U32 R198, RZ, RZ, R214 ;  /* 0x000000ffffc67224 */ /* 0x000fe200078e00d6 */
[----:B------:R-:W-:-:S02]  /*d3a0*/  FMNMX.FTZ R210, R0, R17, !PT ;  /* 0x0000001100d27209 */ /* 0x000fc40007810000 */
[----:B------:R-:W-:Y:S01]  /*d3b0*/  SHF.R.U32.HI R0, RZ, 0x18, R26 ;  /* 0x00000018ff007819 */ /* 0x000fe2000001161a */
[----:B---3--:R-:W-:Y:S01]  /*d3c0*/  FFMA.FTZ R20, R42, R3, R5 ;  /* 0x000000032a147223 */ /* 0x008fe20000010005 */
[----:B------:R-:W-:Y:S01]  /*d3d0*/  F2FP.BF16.F32.PACK_AB R5, R29, R19 ;  /* 0x000000131d05723e */ /* 0x000fe200000010ff */
[----:B----4-:R-:W-:Y:S02]  /*d3e0*/  FFMA.FTZ R21, R35, R4, R8 ;  /* 0x0000000423157223 */ /* 0x010fe40000010008 */
[----:B------:R-:W1:Y:S01]  /*d3f0*/  MUFU.EX2 R8, R50 ;  /* 0x0000003200087308 */ /* 0x000e620000000800 */
[C---:B------:R-:W-:Y:S02]  /*d400*/  PRMT R238, R5.reuse, 0x7610, R238 ;  /* 0x0000761005ee7816 */ /* 0x040fe400000000ee */
[----:B------:R-:W-:Y:S01]  /*d410*/  PRMT R237, R5, 0x7632, R237 ;  /* 0x0000763205ed7816 */ /* 0x000fe200000000ed */
[----:B------:R-:W-:Y:S02]  /*d420*/  IMAD.MOV.U32 R5, RZ, RZ, R12 ;  /* 0x000000ffff057224 */ /* 0x000fe400078e000c */
[----:B------:R-:W-:Y:S01]  /*d430*/  @!P5 HFMA2.BF16_V2 R202, -RZ.H0_H0, RZ.H0_H0, -R238.H0_H0 ;  /* 0x200000ffffcad231 */ /* 0x000fe200003409ee */
[----:B------:R-:W-:-:S02]  /*d440*/  PRMT R28, R238, 0x5410, R237 ;  /* 0x00005410ee1c7816 */ /* 0x000fc400000000ed */
[----:B------:R-:W-:Y:S02]  /*d450*/  LOP3.LUT R5, R5, 0xff, RZ, 0xc0, !PT ;  /* 0x000000ff05057812 */ /* 0x000fe400078ec0ff */
[----:B------:R-:W-:Y:S02]  /*d460*/  @!P5 PRMT R238, R202, 0x5410, RZ ;  /* 0x00005410caeed816 */ /* 0x000fe400000000ff */
[----:B------:R-:W-:Y:S02]  /*d470*/  ISETP.LE.U32.AND P5, PT, R5, UR12, PT ;  /* 0x0000000c05007c0c */ /* 0x000fe4000bfa3070 */
[----:B-1----:R-:W-:Y:S01]  /*d480*/  F2FP.BF16.F32.PACK_AB R5, R27, R8 ;  /* 0x000000081b05723e */ /* 0x002fe200000010ff */
[----:B------:R-:W-:-:S03]  /*d490*/  @!P3 HFMA2.BF16_V2 R204, -RZ.H0_H0, RZ.H0_H0, -R237.H0_H0 ;  /* 0x200000ffffccb231 */ /* 0x000fc600003409ed */
[C---:B------:R-:W-:Y:S02]  /*d4a0*/  PRMT R236, R5.reuse, 0x7610, R236 ;  /* 0x0000761005ec7816 */ /* 0x040fe400000000ec */
[----:B------:R-:W-:-:S03]  /*d4b0*/  PRMT R234, R5, 0x7632, R234 ;  /* 0x0000763205ea7816 */ /* 0x000fc600000000ea */
[----:B------:R-:W-:Y:S01]  /*d4c0*/  @!P4 HFMA2.BF16_V2 R203, -RZ.H0_H0, RZ.H0_H0, -R236.H0_H0 ;  /* 0x200000ffffcbc231 */ /* 0x000fe200003409ec */
[----:B------:R-:W-:Y:S01]  /*d4d0*/  @!P3 PRMT R237, R204, 0x5410, RZ ;  /* 0x00005410ccedb816 */ /* 0x000fe200000000ff */
[----:B------:R-:W-:Y:S01]  /*d4e0*/  IMAD.MOV.U32 R42, RZ, RZ, R215 ;  /* 0x000000ffff2a7224 */ /* 0x000fe200078e00d7 */
[----:B------:R-:W-:Y:S01]  /*d4f0*/  ISETP.LE.U32.AND P3, PT, R0, UR12, PT ;  /* 0x0000000c00007c0c */ /* 0x000fe2000bf63070 */
[----:B------:R-:W2:Y:S01]  /*d500*/  LDL.64 R214, [R1+0x160] ;  /* 0x0001600001d67983 */ /* 0x000ea20000100a00 */
[----:B------:R-:W-:Y:S01]  /*d510*/  PRMT R197, R236, 0x5410, R234 ;  /* 0x00005410ecc57816 */ /* 0x000fe200000000ea */
[C---:B------:R-:W-:Y:S01]  /*d520*/  FMUL.FTZ R0, R210.reuse, UR36 ;  /* 0x00000024d2007c20 */ /* 0x040fe20008410000 */
[----:B------:R-:W-:Y:S02]  /*d530*/  @!P4 PRMT R236, R203, 0x5410, RZ ;  /* 0x00005410cbecc816 */ /* 0x000fe400000000ff */
[----:B------:R-:W-:-:S04]  /*d540*/  FSETP.NEU.FTZ.AND P4, PT, R210, -INF , PT ;  /* 0xff800000d200780b */ /* 0x000fc80003f9d000 */
[----:B------:R-:W-:Y:S01]  /*d550*/  FSEL R0, R0, RZ, P4 ;  /* 0x000000ff00007208 */ /* 0x000fe20002000000 */
[----:B------:R-:W-:Y:S04]  /*d560*/  STL [R1+0x8], R210 ;  /* 0x000008d201007387 */ /* 0x000fe80000100800 */
[----:B------:R-:W-:Y:S02]  /*d570*/  FFMA.FTZ R39, R36, UR36, -R0 ;  /* 0x0000002424277c23 */ /* 0x000fe40008010800 */
[----:B------:R-:W3:Y:S01]  /*d580*/  LDL.LU R36, [R1+0x148] ;  /* 0x0001480001247983 */ /* 0x000ee20000300800 */
[----:B------:R-:W-:Y:S01]  /*d590*/  FADD.FTZ R21, R15, R21 ;  /* 0x000000150f157221 */ /* 0x000fe20000010000 */
[----:B------:R-:W-:Y:S01]  /*d5a0*/  FADD.FTZ R15, R10, R20 ;  /* 0x000000140a0f7221 */ /* 0x000fe20000010000 */
[----:B------:R-:W-:Y:S01]  /*d5b0*/  FADD.FTZ R5, R102, -R22 ;  /* 0x8000001666057221 */ /* 0x000fe20000010000 */
[----:B------:R-:W-:-:S02]  /*d5c0*/  LOP3.LUT R10, R192, UR33, R7, 0x96, !PT ;  /* 0x00000021c00a7c12 */ /* 0x000fc4000f8e9607 */
[----:B------:R-:W-:Y:S01]  /*d5d0*/  FADD.FTZ R15, R2, R15 ;  /* 0x0000000f020f7221 */ /* 0x000fe20000010000 */
[----:B------:R-:W-:Y:S01]  /*d5e0*/  FMUL.FTZ R2, R5, UR36 ;  /* 0x0000002405027c20 */ /* 0x000fe20008410000 */
[--C-:B------:R-:W-:Y:S01]  /*d5f0*/  FFMA.FTZ R50, R16, UR36, -R0.reuse ;  /* 0x0000002410327c23 */ /* 0x100fe20008010800 */
[----:B------:R-:W-:Y:S01]  /*d600*/  FADD.FTZ R16, R11, R21 ;  /* 0x000000150b107221 */ /* 0x000fe20000010000 */
[----:B------:R-:W-:Y:S01]  /*d610*/  IMAD.WIDE.U32 R10, R10, -0x2daee0ad, RZ ;  /* 0xd2511f530a0a7825 */ /* 0x000fe200078e00ff */
[----:B------:R-:W-:Y:S03]  /*d620*/  MUFU.EX2 R5, R60 ;  /* 0x0000003c00057308 */ /* 0x000fe60000000800 */
[----:B------:R-:W-:Y:S01]  /*d630*/  FFMA.FTZ R17, R191, UR36, -R0 ;  /* 0x00000024bf117c23 */ /* 0x000fe20008010800 */
[----:B------:R-:W-:Y:S01]  /*d640*/  MUFU.EX2 R2, R2 ;  /* 0x0000000200027308 */ /* 0x000fe20000000800 */
[----:B------:R-:W-:-:S02]  /*d650*/  IMAD.MOV.U32 R18, RZ, RZ, R54 ;  /* 0x000000ffff127224 */ /* 0x000fc400078e0036 */
        /* <DEDUP_REMOVED lines=12> */
[----:B------:R-:W-:-:S02]  /*d720*/  FFMA.FTZ R54, R25, UR36, -R0 ;  /* 0x0000002419367c23 */ /* 0x000fc40008010800 */
[----:B------:R1:W4:Y:S01]  /*d730*/  MUFU.EX2 R0, R56 ;  /* 0x0000003800007308 */ /* 0x0003220000000800 */
[----:B------:R-:W-:Y:S01]  /*d740*/  FADD.FTZ R34, R9, R15 ;  /* 0x0000000f09227221 */ /* 0x000fe20000010000 */
[----:B------:R-:W-:Y:S01]  /*d750*/  FADD.FTZ R30, R13, R16 ;  /* 0x000000100d1e7221 */ /* 0x000fe20000010000 */
[----:B-1----:R-:W-:Y:S01]  /*d760*/  IMAD.MOV.U32 R56, RZ, RZ, R37 ;  /* 0x000000ffff387224 */ /* 0x002fe200078e0025 */
[----:B----4-:R-:W-:Y:S01]  /*d770*/  F2FP.BF16.F32.PACK_AB R25, R0, R5 ;  /* 0x000000050019723e */ /* 0x010fe200000010ff */
[----:B------:R-:W-:Y:S01]  /*d780*/  MUFU.EX2 R15, R45 ;  /* 0x0000002d000f7308 */ /* 0x000fe20000000800 */
[----:B------:R-:W-:-:S05]  /*d790*/  LOP3.LUT R6, R6, UR32, R209, 0x96, !PT ;  /* 0x0000002006067c12 */ /* 0x000fca000f8e96d1 */
[----:B------:R-:W-:-:S05]  /*d7a0*/  IMAD.WIDE.U32 R6, R6, -0x2daee0ad, RZ ;  /* 0xd2511f5306067825 */ /* 0x000fca00078e00ff */
[----:B------:R-:W-:-:S05]  /*d7b0*/  LOP3.LUT R20, R10, UR25, R7, 0x96, !PT ;  /* 0x000000190a147c12 */ /* 0x000fca000f8e9607 */
[----:B------:R-:W-:Y:S01]  /*d7c0*/  IMAD.WIDE.U32 R20, R20, -0x326172a9, RZ ;  /* 0xcd9e8d5714147825 */ /* 0x000fe200078e00ff */
[----:B--2---:R-:W-:-:S05]  /*d7d0*/  LOP3.LUT R11, R214, UR31, R11, 0x96, !PT ;  /* 0x0000001fd60b7c12 */ /* 0x004fca000f8e960b */
[----:B------:R-:W-:-:S05]  /*d7e0*/  IMAD.WIDE.U32 R10, R11, -0x326172a9, RZ ;  /* 0xcd9e8d570b0a7825 */ /* 0x000fca00078e00ff */
[----:B------:R-:W-:Y:S02]  /*d7f0*/  LOP3.LUT R11, R208, UR30, R11, 0x96, !PT ;  /* 0x0000001ed00b7c12 */ /* 0x000fe4000f8e960b */
[----:B------:R-:W-:Y:S01]  /*d800*/  LOP3.LUT R10, R10, UR23, R21, 0x96, !PT ;  /* 0x000000170a0a7c12 */ /* 0x000fe2000f8e9615 */
[----:B---3--:R-:W-:Y:S02]  /*d810*/  FFMA.FTZ R9, R36, R2, R5 ;  /* 0x0000000224097223 */ /* 0x008fe40000010005 */
[----:B------:R-:W-:-:S04]  /*d820*/  IMAD.WIDE.U32 R36, R11, -0x2daee0ad, RZ ;  /* 0xd2511f530b247825 */ /* 0x000fc800078e00ff */
[----:B------:R-:W-:Y:S01]  /*d830*/  FADD.FTZ R13, R0, R9 ;  /* 0x00000009000d7221 */ /* 0x000fe20000010000 */
[----:B------:R-:W-:Y:S01]  /*d840*/  IMAD.MOV.U32 R11, RZ, RZ, R48 ;  /* 0x000000ffff0b7224 */ /* 0x000fe200078e0030 */
[----:B------:R1:W-:Y:S01]  /*d850*/  MUFU.EX2 R0, R51 ;  /* 0x0000003300007308 */ /* 0x0003e20000000800 */
[----:B------:R-:W-:Y:S01]  /*d860*/  IMAD.MOV.U32 R48, RZ, RZ, R43 ;  /* 0x000000ffff307224 */ /* 0x000fe200078e002b */
[----:B------:R-:W-:Y:S01]  /*d870*/  LOP3.LUT R21, R6, UR21, R37, 0x96, !PT ;  /* 0x0000001506157c12 */ /* 0x000fe2000f8e9625 */
[----:B------:R-:W-:Y:S02]  /*d880*/  IMAD.MOV.U32 R37, RZ, RZ, R44 ;  /* 0x000000ffff257224 */ /* 0x000fe400078e002c */
[----:B-1----:R-:W-:Y:S02]  /*d890*/  IMAD.MOV.U32 R51, RZ, RZ, R42 ;  /* 0x000000ffff337224 */ /* 0x002fe400078e002a */
[----:B------:R-:W-:-:S05]  /*d8a0*/  IMAD.WIDE.U32 R42, R10, -0x2daee0ad, RZ ;  /* 0xd2511f530a2a7825 */ /* 0x000fca00078e00ff */
[----:B------:R-:W-:-:S05]  /*d8b0*/  LOP3.LUT R9, R36, UR16, R43, 0x96, !PT ;  /* 0x0000001024097c12 */ /* 0x000fca000f8e962b */
[----:B------:R-:W-:Y:S02]  /*d8c0*/  IMAD.WIDE.U32 R44, R9, -0x326172a9, RZ ;  /* 0xcd9e8d57092c7825 */ /* 0x000fe400078e00ff */
[----:B------:R-:W2:Y:S01]  /*d8d0*/  LDL.LU R9, [R1+0x14c] ;  /* 0x00014c0001097983 */ /* 0x000ea20000300800 */
[----:B------:R-:W1:Y:S01]  /*d8e0*/  MUFU.EX2 R7, R53 ;  /* 0x0000003500077308 */ /* 0x000e620000000800 */
[----:B------:R-:W-:Y:S01]  /*d8f0*/  FSEL R6, R210, RZ, P4 ;  /* 0x000000ffd2067208 */ /* 0x000fe20002000000 */
[----:B------:R-:W-:-:S04]  /*d900*/  IMAD.MOV.U32 R60, RZ, RZ, R28 ;  /* 0x000000ffff3c7224 */ /* 0x000fc800078e001c */
[----:B------:R-:W-:Y:S01]  /*d910*/  FADD.FTZ R6, R100, -R6 ;  /* 0x8000000664067221 */ /* 0x000fe20000010000 */
[----:B-1----:R-:W-:Y:S01]  /*d920*/  FADD.FTZ R5, R7, R13 ;  /* 0x0000000d07057221 */ /* 0x002fe20000010000 */
[----:B------:R-:W-:-:S03]  /*d930*/  F2FP.BF16.F32.PACK_AB R10, R0, R7 ;  /* 0x00000007000a723e */ /* 0x000fc600000010ff */
[----:B------:R-:W-:Y:S01]  /*d940*/  FADD.FTZ R28, R0, R5 ;  /* 0x00000005001c7221 */ /* 0x000fe20000010000 */
[----:B------:R-:W-:Y:S01]  /*d950*/  FMUL.FTZ R0, R6, UR36 ;  /* 0x0000002406007c20 */ /* 0x000fe20008410000 */
[----:B------:R-:W-:Y:S01]  /*d960*/  @!P3 HFMA2.BF16_V2 R102, -RZ.H0_H0, RZ.H0_H0, -R234.H0_H0 ;  /* 0x200000ffff66b231 */ /* 0x000fe200003409ea */
[----:B------:R-:W-:Y:S01]  /*d970*/  MUFU.EX2 R17, R17 ;  /* 0x0000001100117308 */ /* 0x000fe20000000800 */
[----:B------:R-:W-:-:S03]  /*d980*/  PRMT R5, R44, 0x7771, RZ ;  /* 0x000077712c057816 */ /* 0x000fc600000000ff */
[----:B------:R-:W-:Y:S01]  /*d990*/  MUFU.EX2 R0, R0 ;  /* 0x0000000000007308 */ /* 0x000fe20000000800 */
[----:B------:R-:W-:Y:S01]  /*d9a0*/  @!P3 PRMT R234, R102, 0x5410, RZ ;  /* 0x0000541066eab816 */ /* 0x000fe200000000ff */
[----:B------:R-:W-:Y:S01]  /*d9b0*/  IMAD.MOV.U32 R53, RZ, RZ, R18 ;  /* 0x000000ffff357224 */ /* 0x000fe200078e0012 */
[----:B------:R-:W-:Y:S01]  /*d9c0*/  ISETP.GT.U32.AND P3, PT, R5, UR12, PT ;  /* 0x0000000c05007c0c */ /* 0x000fe2000bf64070 */
[----:B------:R-:W-:Y:S01]  /*d9d0*/  MUFU.EX2 R16, R22 ;  /* 0x0000001600107308 */ /* 0x000fe20000000800 */
[----:B------:R-:W-:-:S03]  /*d9e0*/  PRMT R5, R12, 0x7771, RZ ;  /* 0x000077710c057816 */ /* 0x000fc600000000ff */
[----:B------:R1:W-:Y:S01]  /*d9f0*/  MUFU.EX2 R18, R177 ;  /* 0x000000b100127308 */ /* 0x0003e20000000800 */
[----:B------:R-:W-:-:S03]  /*da00*/  ISETP.GT.U32.AND P4, PT, R5, UR12, PT ;  /* 0x0000000c05007c0c */ /* 0x000fc6000bf84070 */
[----:B------:R-:W-:Y:S04]  /*da10*/  MUFU.EX2 R6, R23 ;  /* 0x0000001700067308 */ /* 0x000fe80000000800 */
[----:B------:R3:W4:Y:S01]  /*da20*/  MUFU.EX2 R5, R24 ;  /* 0x0000001800057308 */ /* 0x0007220000000800 */
[----:B-1----:R-:W-:-:S03]  /*da30*/  IMAD.MOV.U32 R177, RZ, RZ, R31 ;  /* 0x000000ffffb17224 */ /* 0x002fc600078e001f */
[----:B------:R-:W1:Y:S01]  /*da40*/  MUFU.EX2 R31, R175 ;  /* 0x000000af001f7308 */ /* 0x000e620000000800 */
[----:B---3--:R-:W-:-:S03]  /*da50*/  IMAD.MOV.U32 R24, RZ, RZ, R11 ;  /* 0x000000ffff187224 */ /* 0x008fc600078e000b */
[----:B------:R3:W2:Y:S01]  /*da60*/  MUFU.EX2 R11, R46 ;  /* 0x0000002e000b7308 */ /* 0x0006a20000000800 */
[----:B----4-:R-:W-:Y:S02]  /*da70*/  F2FP.BF16.F32.PACK_AB R36, R5, R6 ;  /* 0x000000060524723e */ /* 0x010fe400000010ff */
[----:B-1----:R-:W-:-:S04]  /*da80*/  F2FP.BF16.F32.PACK_AB R7, R31, R18 ;  /* 0x000000121f07723e */ /* 0x002fc800000010ff */
[C---:B------:R-:W-:Y:S02]  /*da90*/  PRMT R231, R7.reuse, 0x7632, R231 ;  /* 0x0000763207e77816 */ /* 0x040fe400000000e7 */
[----:B------:R-:W-:-:S03]  /*daa0*/  PRMT R232, R7, 0x7610, R232 ;  /* 0x0000761007e87816 */ /* 0x000fc600000000e8 */
[----:B------:R-:W-:Y:S02]  /*dab0*/  @P4 HFMA2.BF16_V2 R205, -RZ.H0_H0, RZ.H0_H0, -R231.H0_H0 ;  /* 0x200000ffffcd4231 */ /* 0x000fe400003409e7 */
[----:B---3--:R-:W-:Y:S02]  /*dac0*/  IMAD.MOV.U32 R46, RZ, RZ, R56 ;  /* 0x000000ffff2e7224 */ /* 0x008fe400078e0038 */
[----:B------:R-:W-:Y:S01]  /*dad0*/  IMAD.MOV.U32 R56, RZ, RZ, R249 ;  /* 0x000000ffff387224 */ /* 0x000fe200078e00f9 */
[----:B------:R-:W-:Y:S01]  /*dae0*/  PRMT R249, R232, 0x5410, R231 ;  /* 0x00005410e8f97816 */ /* 0x000fe200000000e7 */
[----:B------:R-:W-:Y:S01]  /*daf0*/  @P3 HFMA2.BF16_V2 R206, -RZ.H0_H0, RZ.H0_H0, -R10.H1_H1 ;  /* 0x200000ffffce3231 */ /* 0x000fe2000036090a */
[----:B------:R-:W-:Y:S01]  /*db00*/  @P4 PRMT R231, R205, 0x5410, RZ ;  /* 0x00005410cde74816 */ /* 0x000fe200000000ff */
[----:B------:R-:W-:Y:S01]  /*db10*/  @!P5 HFMA2.BF16_V2 R100, -RZ.H0_H0, RZ.H0_H0, -R232.H0_H0 ;  /* 0x200000ffff64d231 */ /* 0x000fe200003409e8 */
[----:B------:R-:W-:Y:S02]  /*db20*/  PRMT R189, R10, 0x7632, R189 ;  /* 0x000076320abd7816 */ /* 0x000fe400000000bd */
[----:B------:R-:W-:-:S02]  /*db30*/  @P3 PRMT R189, R206, 0x5410, RZ ;  /* 0x00005410cebd3816 */ /* 0x000fc400000000ff */
[----:B------:R-:W-:Y:S02]  /*db40*/  PRMT R7, R12, 0x7772, RZ ;  /* 0x000077720c077816 */ /* 0x000fe400000000ff */
[----:B------:R-:W-:Y:S01]  /*db50*/  @!P5 PRMT R232, R100, 0x5410, RZ ;  /* 0x0000541064e8d816 */ /* 0x000fe200000000ff */
[----:B------:R-:W-:Y:S01]  /*db60*/  IMAD.MOV.U32 R13, RZ, RZ, R198 ;  /* 0x000000ffff0d7224 */ /* 0x000fe200078e00c6 */
[----:B------:R-:W-:Y:S02]  /*db70*/  ISETP.GT.U32.AND P5, PT, R7, UR12, PT ;  /* 0x0000000c07007c0c */ /* 0x000fe4000bfa4070 */
[----:B------:R-:W-:Y:S02]  /*db80*/  PRMT R178, R36, 0x7610, R178 ;  /* 0x0000761024b27816 */ /* 0x000fe400000000b2 */
[C---:B------:R-:W-:Y:S02]  /*db90*/  PRMT R22, R25.reuse, 0x7610, R22 ;  /* 0x0000761019167816 */ /* 0x040fe40000000016 */
[----:B------:R-:W-:-:S02]  /*dba0*/  PRMT R23, R25, 0x7632, R23 ;  /* 0x0000763219177816 */ /* 0x000fc40000000017 */
[----:B------:R-:W-:Y:S01]  /*dbb0*/  PRMT R191, R36, 0x7632, R191 ;  /* 0x0000763224bf7816 */ /* 0x000fe200000000bf */
[----:B------:R-:W-:-:S04]  /*dbc0*/  FADD.FTZ R19, R19, R30 ;  /* 0x0000001e13137221 */ /* 0x000fc80000010000 */
[----:B------:R-:W-:Y:S01]  /*dbd0*/  FADD.FTZ R29, R29, R19 ;  /* 0x000000131d1d7221 */ /* 0x000fe20000010000 */
[----:B--2---:R-:W-:-:S04]  /*dbe0*/  FFMA.FTZ R9, R9, R0, R17 ;  /* 0x0000000009097223 */ /* 0x004fc80000010011 */
[----:B------:R-:W-:-:S04]  /*dbf0*/  FADD.FTZ R9, R16, R9 ;  /* 0x0000000910097221 */ /* 0x000fc80000010000 */
[----:B------:R-:W-:-:S04]  /*dc00*/  FADD.FTZ R9, R6, R9 ;  /* 0x0000000906097221 */ /* 0x000fc80000010000 */
[----:B------:R-:W-:Y:S01]  /*dc10*/  FADD.FTZ R9, R5, R9 ;  /* 0x0000000905097221 */ /* 0x000fe20000010000 */
[----:B------:R-:W-:-:S04]  /*dc20*/  F2FP.BF16.F32.PACK_AB R5, R11, R15 ;  /* 0x0000000f0b05723e */ /* 0x000fc800000010ff */
[C---:B------:R-:W-:Y:S02]  /*dc30*/  PRMT R229, R5.reuse, 0x7610, R229 ;  /* 0x0000761005e57816 */ /* 0x040fe400000000e5 */
[----:B------:R-:W-:Y:S02]  /*dc40*/  PRMT R230, R5, 0x7632, R230 ;  /* 0x0000763205e67816 */ /* 0x000fe400000000e6 */
[----:B------:R-:W-:-:S04]  /*dc50*/  PRMT R5, R12, 0x7773, RZ ;  /* 0x000077730c057816 */ /* 0x000fc800000000ff */
[----:B------:R-:W-:Y:S02]  /*dc60*/  ISETP.GT.U32.AND P4, PT, R5, UR12, PT ;  /* 0x0000000c05007c0c */ /* 0x000fe4000bf84070 */
[----:B------:R-:W-:-:S04]  /*dc70*/  PRMT R5, R44, 0x7772, RZ ;  /* 0x000077722c057816 */ /* 0x000fc800000000ff */
[----:B------:R-:W-:Y:S01]  /*dc80*/  ISETP.GT.U32.AND P3, PT, R5, UR12, PT ;  /* 0x0000000c05007c0c */ /* 0x000fe2000bf64070 */
[----:B------:R-:W-:-:S04]  /*dc90*/  IMAD.WIDE.U32 R6, R21, -0x326172a9, RZ ;  /* 0xcd9e8d5715067825 */ /* 0x000fc800078e00ff */
[----:B------:R-:W-:Y:S02]  /*dca0*/  IMAD.MOV.U32 R5, RZ, RZ, R24 ;  /* 0x000000ffff057224 */ /* 0x000fe400078e0018 */
[----:B------:R-:W-:Y:S01]  /*dcb0*/  IMAD.MOV.U32 R21, RZ, RZ, R13 ;  /* 0x000000ffff157224 */ /* 0x000fe200078e000d */
[----:B------:R-:W-:Y:S02]  /*dcc0*/  LOP3.LUT R13, R6, UR15, R45, 0x96, !PT ;  /* 0x0000000f060d7c12 */ /* 0x000fe4000f8e962d */
[----:B------:R-:W-:Y:S01]  /*dcd0*/  LOP3.LUT R24, R20, UR17, R7, 0x96, !PT ;  /* 0x0000001114187c12 */ /* 0x000fe2000f8e9607 */
[----:B------:R-:W-:Y:S02]  /*dce0*/  IMAD.MOV.U32 R20, RZ, RZ, R5 ;  /* 0x000000ffff147224 */ /* 0x000fe400078e0005 */
[----:B------:R-:W-:Y:S01]  /*dcf0*/  @P3 HFMA2.BF16_V2 R207, -RZ.H0_H0, RZ.H0_H0, -R36.H0_H0 ;  /* 0x200000ffffcf3231 */ /* 0x000fe20000340924 */
[----:B------:R-:W-:-:S04]  /*dd00*/  LOP3.LUT R5, R13, 0xff, RZ, 0xc0, !PT ;  /* 0x000000ff0d057812 */ /* 0x000fc800078ec0ff */
[----:B------:R-:W-:Y:S02]  /*dd10*/  @P3 PRMT R178, R207, 0x5410, RZ ;  /* 0x00005410cfb23816 */ /* 0x000fe400000000ff */
[----:B------:R-:W-:Y:S02]  /*dd20*/  ISETP.LE.U32.AND P3, PT, R5, UR12, PT ;  /* 0x0000000c05007c0c */ /* 0x000fe4000bf63070 */
[----:B------:R-:W-:Y:S01]  /*dd30*/  LOP3.LUT R5, R13, 0xffff, RZ, 0xc0, !PT ;  /* 0x0000ffff0d057812 */ /* 0x000fe200078ec0ff */
[----:B------:R-:W-:-:S03]  /*dd40*/  @P5 HFMA2.BF16_V2 R212, -RZ.H0_H0, RZ.H0_H0, -R229.H0_H0 ;  /* 0x200000ffffd45231 */ /* 0x000fc600003409e5 */
[----:B------:R-:W-:Y:S02]  /*dd50*/  SHF.R.U32.HI R5, RZ, 0x8, R5 ;  /* 0x00000008ff057819 */ /* 0x000fe40000011605 */
[----:B------:R-:W-:Y:S02]  /*dd60*/  PRMT R198, R229, 0x5410, R230 ;  /* 0x00005410e5c67816 */ /* 0x000fe400000000e6 */
[----:B------:R-:W-:Y:S02]  /*dd70*/  LOP3.LUT R5, R5, 0xffff, RZ, 0xc0, !PT ;  /* 0x0000ffff05057812 */ /* 0x000fe400078ec0ff */
[----:B------:R-:W-:Y:S01]  /*dd80*/  @P5 PRMT R229, R212, 0x5410, RZ ;  /* 0x00005410d4e55816 */ /* 0x000fe200000000ff */
[----:B------:R-:W-:Y:S01]  /*dd90*/  @!P3 HFMA2.BF16_V2 R218, -RZ.H0_H0, RZ.H0_H0, -R22.H0_H0 ;  /* 0x200000ffffdab231 */ /* 0x000fe20000340916 */
[----:B------:R-:W-:Y:S01]  /*dda0*/  ISETP.LE.U32.AND P5, PT, R5, UR12, PT ;  /* 0x0000000c05007c0c */ /* 0x000fe2000bfa3070 */
[----:B------:R-:W-:Y:S01]  /*ddb0*/  IMAD.MOV.U32 R7, RZ, RZ, R56 ;  /* 0x000000ffff077224 */ /* 0x000fe200078e0038 */
[----:B------:R-:W-:-:S02]  /*ddc0*/  PRMT R5, R44, 0x7773, RZ ;  /* 0x000077732c057816 */ /* 0x000fc400000000ff */
[----:B------:R-:W-:Y:S02]  /*ddd0*/  PRMT R56, R22, 0x5410, R23 ;  /* 0x0000541016387816 */ /* 0x000fe40000000017 */
[----:B------:R-:W-:Y:S02]  /*dde0*/  @!P3 PRMT R22, R218, 0x5410, RZ ;  /* 0x00005410da16b816 */ /* 0x000fe400000000ff */
[----:B------:R-:W-:Y:S01]  /*ddf0*/  ISETP.GT.U32.AND P3, PT, R5, UR12, PT ;  /* 0x0000000c05007c0c */ /* 0x000fe2000bf64070 */
[----:B------:R-:W-:Y:S02]  /*de00*/  IMAD.MOV.U32 R6, RZ, RZ, R44 ;  /* 0x000000ffff067224 */ /* 0x000fe400078e002c */
[----:B------:R-:W-:-:S04]  /*de10*/  IMAD.WIDE.U32 R24, R24, -0x2daee0ad, RZ ;  /* 0xd2511f5318187825 */ /* 0x000fc800078e00ff */
[----:B------:R-:W-:Y:S01]  /*de20*/  @P4 HFMA2.BF16_V2 R213, -RZ.H0_H0, RZ.H0_H0, -R230.H0_H0 ;  /* 0x200000ffffd54231 */ /* 0x000fe200003409e6 */
[----:B------:R1:W2:Y:S01]  /*de30*/  MUFU.EX2 R5, R49 ;  /* 0x0000003100057308 */ /* 0x0002a20000000800 */
[----:B------:R-:W-:Y:S02]  /*de40*/  LOP3.LUT R6, R6, 0xff, RZ, 0xc0, !PT ;  /* 0x000000ff06067812 */ /* 0x000fe400078ec0ff */
[----:B------:R-:W-:Y:S02]  /*de50*/  LOP3.LUT R25, R42, UR13, R25, 0x96, !PT ;  /* 0x0000000d2a197c12 */ /* 0x000fe4000f8e9619 */
[----:B------:R-:W-:Y:S02]  /*de60*/  @P4 PRMT R230, R213, 0x5410, RZ ;  /* 0x00005410d5e64816 */ /* 0x000fe400000000ff */
[----:B------:R-:W-:Y:S01]  /*de70*/  ISETP.LE.U32.AND P4, PT, R6, UR12, PT ;  /* 0x0000000c06007c0c */ /* 0x000fe2000bf83070 */
[----:B------:R-:W-:Y:S01]  /*de80*/  @P3 HFMA2.BF16_V2 R217, -RZ.H0_H0, RZ.H0_H0, -R36.H1_H1 ;  /* 0x200000ffffd93231 */ /* 0x000fe20000360924 */
[----:B------:R-:W-:Y:S01]  /*de90*/  LOP3.LUT R6, R25, 0xff, RZ, 0xc0, !PT ;  /* 0x000000ff19067812 */ /* 0x000fe200078ec0ff */
[----:B-1----:R-:W-:-:S02]  /*dea0*/  IMAD.MOV.U32 R49, RZ, RZ, R7 ;  /* 0x000000ffff317224 */ /* 0x002fc400078e0007 */
[----:B------:R-:W1:Y:S01]  /*deb0*/  MUFU.EX2 R7, R47 ;  /* 0x0000002f00077308 */ /* 0x000e620000000800 */
[----:B------:R-:W-:Y:S02]  /*dec0*/  @P3 PRMT R191, R217, 0x5410, RZ ;  /* 0x00005410d9bf3816 */ /* 0x000fe400000000ff */
[----:B------:R-:W-:Y:S01]  /*ded0*/  ISETP.LE.U32.AND P3, PT, R6, UR12, PT ;  /* 0x0000000c06007c0c */ /* 0x000fe2000bf63070 */
[----:B--2---:R-:W-:Y:S01]  /*dee0*/  FADD.FTZ R28, R5, R28 ;  /* 0x0000001c051c7221 */ /* 0x004fe20000010000 */
[----:B-1----:R-:W-:Y:S02]  /*def0*/  F2FP.BF16.F32.PACK_AB R103, R7, R5 ;  /* 0x000000050767723e */ /* 0x002fe400000010ff */
[----:B------:R-:W-:-:S04]  /*df00*/  LOP3.LUT R5, R25, 0xffff, RZ, 0xc0, !PT ;  /* 0x0000ffff19057812 */ /* 0x000fc800078ec0ff */
[----:B------:R-:W-:-:S05]  /*df10*/  SHF.R.U32.HI R5, RZ, 0x8, R5 ;  /* 0x00000008ff057819 */ /* 0x000fca0000011605 */
[----:B------:R-:W-:Y:S01]  /*df20*/  @!P3 HFMA2.BF16_V2 R221, -RZ.H0_H0, RZ.H0_H0, -R103.H0_H0 ;  /* 0x200000ffffddb231 */ /* 0x000fe20000340967 */
[----:B------:R-:W-:Y:S02]  /*df30*/  PRMT R188, R103, 0x7610, R188 ;  /* 0x0000761067bc7816 */ /* 0x000fe400000000bc */
[----:B------:R-:W-:Y:S02]  /*df40*/  LOP3.LUT R5, R5, 0xffff, RZ, 0xc0, !PT ;  /* 0x0000ffff05057812 */ /* 0x000fe400078ec0ff */
[----:B------:R-:W-:Y:S02]  /*df50*/  @!P3 PRMT R188, R221, 0x5410, RZ ;  /* 0x00005410ddbcb816 */ /* 0x000fe400000000ff */
[----:B------:R-:W-:Y:S01]  /*df60*/  ISETP.LE.U32.AND P3, PT, R5, UR12, PT ;  /* 0x0000000c05007c0c */ /* 0x000fe2000bf63070 */
[----:B------:R-:W-:Y:S01]  /*df70*/  IMAD.MOV.U32 R43, RZ, RZ, R20 ;  /* 0x000000ffff2b7224 */ /* 0x000fe200078e0014 */
[----:B------:R-:W-:Y:S01]  /*df80*/  PRMT R6, R25, 0x7632, R6 ;  /* 0x0000763219067816 */ /* 0x000fe20000000006 */
[----:B------:R-:W-:Y:S01]  /*df90*/  FADD.FTZ R20, R8, R34 ;  /* 0x0000002208147221 */ /* 0x000fe20000010000 */
[----:B------:R-:W-:Y:S02]  /*dfa0*/  MUFU.EX2 R5, R35 ;  /* 0x0000002300057308 */ /* 0x000fe40000000800 */
[----:B------:R-:W-:-:S02]  /*dfb0*/  LOP3.LUT R6, R6, 0xff, RZ, 0xc0, !PT ;  /* 0x000000ff06067812 */ /* 0x000fc400078ec0ff */
[----:B------:R-:W1:Y:S01]  /*dfc0*/  MUFU.EX2 R8, R185 ;  /* 0x000000b900087308 */ /* 0x000e620000000800 */
[----:B------:R-:W-:-:S04]  /*dfd0*/  PRMT R225, R103, 0x7632, R225 ;  /* 0x0000763267e17816 */ /* 0x000fc800000000e1 */
[----:B------:R-:W-:-:S05]  /*dfe0*/  @!P3 HFMA2.BF16_V2 R220, -RZ.H0_H0, RZ.H0_H0, -R103.H1_H1 ;  /* 0x200000ffffdcb231 */ /* 0x000fca0000360967 */
[----:B------:R-:W-:Y:S02]  /*dff0*/  @!P3 PRMT R225, R220, 0x5410, RZ ;  /* 0x00005410dce1b816 */ /* 0x000fe400000000ff */
[----:B------:R-:W-:Y:S02]  /*e000*/  ISETP.LE.U32.AND P3, PT, R6, UR12, PT ;  /* 0x0000000c06007c0c */ /* 0x000fe4000bf63070 */
[----:B-1----:R-:W-:Y:S01]  /*e010*/  F2FP.BF16.F32.PACK_AB R102, R8, R5 ;  /* 0x000000050866723e */ /* 0x002fe200000010ff */
[----:B------:R-:W-:Y:S02]  /*e020*/  IMAD.MOV.U32 R42, RZ, RZ, R21 ;  /* 0x000000ffff2a7224 */ /* 0x000fe400078e0015 */
[----:B------:R-:W-:Y:S01]  /*e030*/  FADD.FTZ R21, R5, R9 ;  /* 0x0000000905157221 */ /* 0x000fe20000010000 */
[----:B------:R-:W-:Y:S02]  /*e040*/  SHF.R.U32.HI R5, RZ, 0x18, R25 ;  /* 0x00000018ff057819 */ /* 0x000fe40000011619 */
[----:B------:R-:W-:-:S05]  /*e050*/  PRMT R186, R102, 0x7610, R186 ;  /* 0x0000761066ba7816 */ /* 0x000fca00000000ba */
[----:B------:R-:W-:-:S05]  /*e060*/  @!P3 HFMA2.BF16_V2 R227, -RZ.H0_H0, RZ.H0_H0, -R102.H0_H0 ;  /* 0x200000ffffe3b231 */ /* 0x000fca0000340966 */
[----:B------:R-:W-:Y:S02]  /*e070*/  @!P3 PRMT R186, R227, 0x5410, RZ ;  /* 0x00005410e3bab816 */ /* 0x000fe400000000ff */
[----:B------:R-:W-:Y:S01]  /*e080*/  ISETP.LE.U32.AND P3, PT, R5, UR12, PT ;  /* 0x0000000c05007c0c */ /* 0x000fe2000bf63070 */
[----:B------:R-:W-:Y:S01]  /*e090*/  IMAD.MOV.U32 R5, RZ, RZ, R24 ;  /* 0x000000ffff057224 */ /* 0x000fe200078e0018 */
[----:B------:R-:W-:Y:S04]  /*e0a0*/  MUFU.EX2 R6, R52 ;  /* 0x0000003400067308 */ /* 0x000fe80000000800 */
[----:B------:R-:W1:Y:S01]  /*e0b0*/  MUFU.EX2 R9, R63 ;  /* 0x0000003f00097308 */ /* 0x000e620000000800 */
[----:B------:R-:W-:Y:S02]  /*e0c0*/  LOP3.LUT R5, R5, 0xff, RZ, 0xc0, !PT ;  /* 0x000000ff05057812 */ /* 0x000fe400078ec0ff */
[----:B------:R-:W-:-:S04]  /*e0d0*/  PRMT R35, R102, 0x7632, R35 ;  /* 0x0000763266237816 */ /* 0x000fc80000000023 */
[----:B------:R-:W-:-:S05]  /*e0e0*/  @!P3 HFMA2.BF16_V2 R224, -RZ.H0_H0, RZ.H0_H0, -R102.H1_H1 ;  /* 0x200000ffffe0b231 */ /* 0x000fca0000360966 */
[----:B------:R-:W-:Y:S02]  /*e0f0*/  @!P3 PRMT R35, R224, 0x5410, RZ ;  /* 0x00005410e023b816 */ /* 0x000fe400000000ff */
[----:B------:R-:W-:Y:S02]  /*e100*/  ISETP.LE.U32.AND P3, PT, R5, UR12, PT ;  /* 0x0000000c05007c0c */ /* 0x000fe4000bf63070 */
[----:B-1----:R-:W-:Y:S02]  /*e110*/  F2FP.BF16.F32.PACK_AB R101, R9, R6 ;  /* 0x000000060965723e */ /* 0x002fe400000010ff */
[----:B------:R-:W-:Y:S02]  /*e120*/  PRMT R5, R24, 0x7771, RZ ;  /* 0x0000777118057816 */ /* 0x000fe400000000ff */
[----:B------:R-:W-:-:S07]  /*e130*/  PRMT R184, R101, 0x7610, R184 ;  /* 0x0000761065b87816 */ /* 0x000fce00000000b8 */
[----:B------:R-:W-:-:S05]  /*e140*/  @!P3 HFMA2.BF16_V2 R233, -RZ.H0_H0, RZ.H0_H0, -R101.H0_H0 ;  /* 0x200000ffffe9b231 */ /* 0x000fca0000340965 */
[----:B------:R-:W-:Y:S02]  /*e150*/  @!P3 PRMT R184, R233, 0x5410, RZ ;  /* 0x00005410e9b8b816 */ /* 0x000fe400000000ff */
[----:B------:R-:W-:Y:S01]  /*e160*/  ISETP.GT.U32.AND P3, PT, R5, UR12, PT ;  /* 0x0000000c05007c0c */ /* 0x000fe2000bf64070 */
[----:B------:R-:W-:Y:S01]  /*e170*/  FADD.FTZ R19, R7, R28 ;  /* 0x0000001c07137221 */ /* 0x000fe20000010000 */
[----:B------:R-:W-:Y:S01]  /*e180*/  MUFU.EX2 R5, R183 ;  /* 0x000000b700057308 */ /* 0x000fe20000000800 */
[----:B------:R-:W-:Y:S01]  /*e190*/  FADD.FTZ R20, R27, R20 ;  /* 0x000000141b147221 */ /* 0x000fe20000010000 */
[----:B------:R-:W-:Y:S02]  /*e1a0*/  PRMT R27, R24, 0x7772, RZ ;  /* 0x00007772181b7816 */ /* 0x000fe400000000ff */
[----:B------:R-:W1:Y:S01]  /*e1b0*/  MUFU.EX2 R7, R179 ;  /* 0x000000b300077308 */ /* 0x000e620000000800 */
[----:B------:R-:W-:-:S06]  /*e1c0*/  PRMT R226, R101, 0x7632, R226 ;  /* 0x0000763265e27816 */ /* 0x000fcc00000000e2 */
[----:B------:R-:W-:-:S05]  /*e1d0*/  @P3 HFMA2.BF16_V2 R235, -RZ.H0_H0, RZ.H0_H0, -R101.H1_H1 ;  /* 0x200000ffffeb3231 */ /* 0x000fca0000360965 */
[----:B------:R-:W-:Y:S02]  /*e1e0*/  @P3 PRMT R226, R235, 0x5410, RZ ;  /* 0x00005410ebe23816 */ /* 0x000fe400000000ff */
[----:B------:R-:W-:Y:S02]  /*e1f0*/  ISETP.GT.U32.AND P3, PT, R27, UR12, PT ;  /* 0x0000000c1b007c0c */ /* 0x000fe4000bf64070 */
[----:B-1----:R-:W-:Y:S01]  /*e200*/  F2FP.BF16.F32.PACK_AB R100, R7, R5 ;  /* 0x000000050764723e */ /* 0x002fe200000010ff */
[----:B------:R-:W-:Y:S01]  /*e210*/  FADD.FTZ R15, R15, R20 ;  /* 0x000000140f0f7221 */ /* 0x000fe20000010000 */
[----:B------:R-:W-:Y:S02]  /*e220*/  PRMT R20, R24, 0x7773, RZ ;  /* 0x0000777318147816 */ /* 0x000fe400000000ff */
[----:B------:R-:W-:-:S07]  /*e230*/  PRMT R187, R100, 0x7610, R187 ;  /* 0x0000761064bb7816 */ /* 0x000fce00000000bb */
[----:B------:R-:W-:-:S05]  /*e240*/  @P3 HFMA2.BF16_V2 R240, -RZ.H0_H0, RZ.H0_H0, -R100.H0_H0 ;  /* 0x200000fffff03231 */ /* 0x000fca0000340964 */
[----:B------:R-:W-:Y:S02]  /*e250*/  @P3 PRMT R187, R240, 0x5410, RZ ;  /* 0x00005410f0bb3816 */ /* 0x000fe400000000ff */
[----:B------:R-:W-:Y:S02]  /*e260*/  ISETP.GT.U32.AND P3, PT, R20, UR12, PT ;  /* 0x0000000c14007c0c */ /* 0x000fe4000bf64070 */
[----:B------:R-:W-:Y:S01]  /*e270*/  PRMT R227, R10, 0x7610, R227 ;  /* 0x000076100ae37816 */ /* 0x000fe200000000e3 */
[----:B------:R-:W-:Y:S02]  /*e280*/  @!P5 HFMA2.BF16_V2 R243, -RZ.H0_H0, RZ.H0_H0, -R23.H0_H0 ;  /* 0x200000fffff3d231 */ /* 0x000fe40000340917 */
[----:B------:R-:W-:Y:S02]  /*e290*/  IMAD.MOV.U32 R45, RZ, RZ, R177 ;  /* 0x000000ffff2d7224 */ /* 0x000fe400078e00b1 */
[----:B------:R-:W-:Y:S02]  /*e2a0*/  @!P4 HFMA2.BF16_V2 R242, -RZ.H0_H0, RZ.H0_H0, -R227.H0_H0 ;  /* 0x200000fffff2c231 */ /* 0x000fe400003409e3 */
[----:B------:R-:W-:-:S02]  /*e2b0*/  IMAD.MOV.U32 R177, RZ, RZ, R37 ;  /* 0x000000ffffb17224 */ /* 0x000fc400078e0025 */
[----:B------:R-:W-:Y:S02]  /*e2c0*/  FADD.FTZ R8, R8, R21 ;  /* 0x0000001508087221 */ /* 0x000fe40000010000 */
[----:B------:R-:W-:Y:S01]  /*e2d0*/  @P3 HFMA2.BF16_V2 R241, -RZ.H0_H0, RZ.H0_H0, -R100.H1_H1 ;  /* 0x200000fffff13231 */ /* 0x000fe20000360964 */
[----:B------:R-:W-:Y:S01]  /*e2e0*/  PRMT R223, R100, 0x7632, R223 ;  /* 0x0000763264df7816 */ /* 0x000fe200000000df */
[----:B------:R-:W-:Y:S01]  /*e2f0*/  IMAD.MOV.U32 R20, RZ, RZ, R78 ;  /* 0x000000ffff147224 */ /* 0x000fe200078e004e */
[----:B------:R-:W-:Y:S01]  /*e300*/  PRMT R37, R227, 0x7610, R10 ;  /* 0x00007610e3257816 */ /* 0x000fe2000000000a */
[----:B------:R-:W-:Y:S01]  /*e310*/  IMAD.MOV.U32 R21, RZ, RZ, R79 ;  /* 0x000000ffff157224 */ /* 0x000fe200078e004f */
[----:B------:R-:W-:Y:S01]  /*e320*/  @P3 PRMT R223, R241, 0x5410, RZ ;  /* 0x00005410f1df3816 */ /* 0x000fe200000000ff */
[----:B------:R-:W2:Y:S01]  /*e330*/  LDL.LU.64 R78, [R1+0x1e0] ;  /* 0x0001e000014e7983 */ /* 0x000ea20000300a00 */
[----:B------:R-:W-:Y:S01]  /*e340*/  IMAD.MOV.U32 R240, RZ, RZ, R90 ;  /* 0x000000fffff07224 */ /* 0x000fe200078e005a */
[----:B------:R-:W-:Y:S01]  /*e350*/  @!P5 PRMT R23, R243, 0x5410, RZ ;  /* 0x00005410f317d816 */ /* 0x000fe200000000ff */
[----:B------:R-:W-:Y:S01]  /*e360*/  IMAD.MOV.U32 R241, RZ, RZ, R91 ;  /* 0x000000fffff17224 */ /* 0x000fe200078e005b */
[----:B------:R-:W-:Y:S01]  /*e370*/  @!P4 PRMT R227, R242, 0x5410, RZ ;  /* 0x00005410f2e3c816 */ /* 0x000fe200000000ff */
[----:B------:R-:W3:Y:S01]  /*e380*/  LDL.LU.64 R90, [R1+0x1d8] ;  /* 0x0001d800015a7983 */ /* 0x000ee20000300a00 */
[----:B------:R-:W-:-:S02]  /*e390*/  IMAD.MOV.U32 R242, RZ, RZ, R94 ;  /* 0x000000fffff27224 */ /* 0x000fc400078e005e */
[----:B------:R-:W-:Y:S02]  /*e3a0*/  IMAD.MOV.U32 R243, RZ, RZ, R95 ;  /* 0x000000fffff37224 */ /* 0x000fe400078e005f */
[----:B------:R-:W4:Y:S01]  /*e3b0*/  LDL.LU.64 R94, [R1+0x1d0] ;  /* 0x0001d000015e7983 */ /* 0x000f220000300a00 */
[----:B------:R-:W1:Y:S01]  /*e3c0*/  S2R R47, SR_TID.X ;  /* 0x00000000002f7919 */ /* 0x000e620000002100 */
[----:B------:R-:W1:Y:S01]  /*e3d0*/  S2R R242, SR_CTAID.X ;  /* 0x0000000000f27919 */ /* 0x000e620000002500 */
[----:B------:R-:W-:Y:S01]  /*e3e0*/  FADD.FTZ R10, R6, R19 ;  /* 0x00000013060a7221 */ /* 0x000fe20000010000 */
[----:B------:R-:W-:Y:S01]  /*e3f0*/  FADD.FTZ R8, R5, R8 ;  /* 0x0000000805087221 */ /* 0x000fe20000010000 */
[----:B------:R-:W1:Y:S04]  /*e400*/  MUFU.EX2 R6, R64 ;  /* 0x0000004000067308 */ /* 0x000e680000000800 */
[----:B------:R-:W1:Y:S01]  /*e410*/  MUFU.EX2 R5, R67 ;  /* 0x0000004300057308 */ /* 0x000e620000000800 */
[----:B------:R-:W-:Y:S01]  /*e420*/  FADD.FTZ R27, R7, R8 ;  /* 0x00000008071b7221 */ /* 0x000fe20000010000 */
[----:B------:R-:W-:Y:S01]  /*e430*/  ULEA UR5, UR22, 0xfffffffd, 0x1 ;  /* 0xfffffffd16057891 */ /* 0x000fe2000f8e08ff */
[----:B------:R-:W-:-:S02]  /*e440*/  IMAD.U32 R7, RZ, RZ, UR35 ;  /* 0x00000023ff077e24 */ /* 0x000fc4000f8e00ff */
[----:B------:R-:W-:-:S03]  /*e450*/  FADD.FTZ R11, R11, R15 ;  /* 0x0000000f0b0b7221 */ /* 0x000fc60000010000 */
[----:B------:R-:W-:Y:S01]  /*e460*/  LOP3.LUT R7, R7, UR5, R243, 0x96, !PT ;  /* 0x0000000507077c12 */ /* 0x000fe2000f8e96f3 */
[----:B-1----:R-:W-:Y:S01]  /*e470*/  FADD.FTZ R8, R6, R11 ;  /* 0x0000000b06087221 */ /* 0x002fe20000010000 */
[----:B------:R-:W-:Y:S02]  /*e480*/  SHF.R.U32.HI R47, RZ, 0x5, R47 ;  /* 0x00000005ff2f7819 */ /* 0x000fe4000001162f */
[----:B------:R-:W-:-:S03]  /*e490*/  F2FP.BF16.F32.PACK_AB R28, R5, R6 ;  /* 0x00000006051c723e */ /* 0x000fc600000010ff */
[----:B------:R-:W-:Y:S02]  /*e4a0*/  IMAD R242, R242, 0x8, R47 ;  /* 0x00000008f2f27824 */ /* 0x000fe400078e022f */
[----:B------:R-:W-:-:S04]  /*e4b0*/  IMAD.WIDE.U32 R6, R7, -0x326172a9, RZ ;  /* 0xcd9e8d5707067825 */ /* 0x000fc800078e00ff */
[----:B------:R-:W-:Y:S01]  /*e4c0*/  FADD.FTZ R30, R18, R29 ;  /* 0x0000001d121e7221 */ /* 0x000fe20000010000 */
[----:B------:R-:W-:-:S04]  /*e4d0*/  IMAD.WIDE.U32 R242, R242, -0x326172a9, RZ ;  /* 0xcd9e8d57f2f27825 */ /* 0x000fc800078e00ff */
[----:B------:R-:W-:Y:S01]  /*e4e0*/  FADD.FTZ R15, R9, R10 ;  /* 0x0000000a090f7221 */ /* 0x000fe20000010000 */
[----:B------:R-:W-:Y:S01]  /*e4f0*/  FADD.FTZ R29, R5, R8 ;  /* 0x00000008051d7221 */ /* 0x000fe20000010000 */
[----:B------:R-:W-:Y:S02]  /*e500*/  LOP3.LUT R8, R6, UR32, R241, 0x96, !PT ;  /* 0x0000002006087c12 */ /* 0x000fe4000f8e96f1 */
[----:B------:R-:W-:-:S03]  /*e510*/  LOP3.LUT R10, R242, UR33, R7, 0x96, !PT ;  /* 0x00000021f20a7c12 */ /* 0x000fc6000f8e9607 */
[----:B------:R-:W-:-:S04]  /*e520*/  IMAD.WIDE.U32 R8, R8, -0x2daee0ad, RZ ;  /* 0xd2511f5308087825 */ /* 0x000fc800078e00ff */
[----:B------:R-:W-:Y:S01]  /*e530*/  IMAD.WIDE.U32 R10, R10, -0x2daee0ad, RZ ;  /* 0xd2511f530a0a7825 */ /* 0x000fe200078e00ff */
[----:B------:R-:W-:-:S04]  /*e540*/  F2FP.BF16.F32.PACK_AB R34, R16, R17 ;  /* 0x000000111022723e */ /* 0x000fc800000010ff */
[----:B------:R-:W-:Y:S02]  /*e550*/  LOP3.LUT R20, R20, UR31, R11, 0x96, !PT ;  /* 0x0000001f14147c12 */ /* 0x000fe4000f8e960b */
[----:B------:R-:W-:-:S03]  /*e560*/  LOP3.LUT R16, R10, UR25, R9, 0x96, !PT ;  /* 0x000000190a107c12 */ /* 0x000fc6000f8e9609 */
[----:B------:R-:W-:-:S04]  /*e570*/  IMAD.WIDE.U32 R20, R20, -0x326172a9, RZ ;  /* 0xcd9e8d5714147825 */ /* 0x000fc800078e00ff */
[----:B------:R-:W-:Y:S01]  /*e580*/  IMAD.WIDE.U32 R16, R16, -0x326172a9, RZ ;  /* 0xcd9e8d5710107825 */ /* 0x000fe200078e00ff */
[----:B------:R-:W-:-:S04]  /*e590*/  LOP3.LUT R18, R240, UR30, R21, 0x96, !PT ;  /* 0x0000001ef0127c12 */ /* 0x000fc8000f8e9615 */
[----:B------:R-:W-:Y:S01]  /*e5a0*/  LOP3.LUT R10, R20, UR23, R17, 0x96, !PT ;  /* 0x00000017140a7c12 */ /* 0x000fe2000f8e9611 */
[----:B------:R-:W-:-:S04]  /*e5b0*/  IMAD.WIDE.U32 R18, R18, -0x2daee0ad, RZ ;  /* 0xd2511f5312127825 */ /* 0x000fc800078e00ff */
[----:B------:R-:W-:Y:S01]  /*e5c0*/  IMAD.WIDE.U32 R10, R10, -0x2daee0ad, RZ ;  /* 0xd2511f530a0a7825 */ /* 0x000fe200078e00ff */
[----:B------:R-:W-:-:S03]  /*e5d0*/  LOP3.LUT R8, R8, UR21, R19, 0x96, !PT ;  /* 0x0000001508087c12 */ /* 0x000fc6000f8e9613 */
[----:B------:R-:W-:Y:S02]  /*e5e0*/  IMAD.MOV.U32 R47, RZ, RZ, R42 ;  /* 0x000000ffff2f7224 */ /* 0x000fe400078e002a */
[----:B------:R-:W-:Y:S02]  /*e5f0*/  IMAD.MOV.U32 R42, RZ, RZ, R43 ;  /* 0x000000ffff2a7224 */ /* 0x000fe400078e002b */
[----:B------:R-:W-:Y:S01]  /*e600*/  IMAD.MOV.U32 R43, RZ, RZ, R48 ;  /* 0x000000ffff2b7224 */ /* 0x000fe200078e0030 */
[----:B------:R-:W-:Y:S01]  /*e610*/  LOP3.LUT R48, R18, UR16, R11, 0x96, !PT ;  /* 0x0000001012307c12 */ /* 0x000fe2000f8e960b */
[----:B------:R-:W-:Y:S02]  /*e620*/  IMAD.MOV.U32 R185, RZ, RZ, R49 ;  /* 0x000000ffffb97224 */ /* 0x000fe400078e0031 */
[----:B------:R-:W-:-:S04]  /*e630*/  IMAD.WIDE.U32 R8, R8, -0x326172a9, RZ ;  /* 0xcd9e8d5708087825 */ /* 0x000fc800078e00ff */
[----:B------:R-:W-:-:S05]  /*e640*/  IMAD.WIDE.U32 R48, R48, -0x326172a9, RZ ;  /* 0xcd9e8d5730307825 */ /* 0x000fca00078e00ff */
[----:B------:R-:W-:Y:S02]  /*e650*/  LOP3.LUT R49, R8, UR15, R49, 0x96, !PT ;  /* 0x0000000f08317c12 */ /* 0x000fe4000f8e9631 */
[----:B------:R-:W1:Y:S02]  /*e660*/  MUFU.EX2 R8, R104 ;  /* 0x0000006800087308 */ /* 0x000e640000000800 */
[----:B------:R-:W-:Y:S02]  /*e670*/  LOP3.LUT R5, R49, 0xffff, RZ, 0xc0, !PT ;  /* 0x0000ffff31057812 */ /* 0x000fe400078ec0ff */
[----:B------:R-:W-:Y:S02]  /*e680*/  LOP3.LUT R52, R16, UR17, R9, 0x96, !PT ;  /* 0x0000001110347c12 */ /* 0x000fe4000f8e9609 */
[----:B------:R-:W-:Y:S01]  /*e690*/  SHF.R.U32.HI R9, RZ, 0x8, R5 ;  /* 0x00000008ff097819 */ /* 0x000fe20000011605 */
[----:B------:R-:W-:Y:S04]  /*e6a0*/  MUFU.EX2 R18, R107 ;  /* 0x0000006b00127308 */ /* 0x000fe80000000800 */
[----:B------:R-:W1:Y:S01]  /*e6b0*/  MUFU.EX2 R5, R172 ;  /* 0x000000ac00057308 */ /* 0x000e620000000800 */
[----:B------:R-:W-:-:S03]  /*e6c0*/  LOP3.LUT R9, R9, 0xffff, RZ, 0xc0, !PT ;  /* 0x0000ffff09097812 */ /* 0x000fc600078ec0ff */
[----:B------:R-:W1:Y:S01]  /*e6d0*/  MUFU.EX2 R17, R66 ;  /* 0x0000004200117308 */ /* 0x000e620000000800 */
[----:B------:R-:W-:Y:S01]  /*e6e0*/  ISETP.LE.U32.AND P3, PT, R9, UR12, PT ;  /* 0x0000000c09007c0c */ /* 0x000fe2000bf63070 */
[----:B-1----:R-:W-:Y:S02]  /*e6f0*/  FADD.FTZ R9, R8, R15 ;  /* 0x0000000f08097221 */ /* 0x002fe40000010000 */
[----:B------:R-:W1:Y:S04]  /*e700*/  MUFU.EX2 R16, R61 ;  /* 0x0000003d00107308 */ /* 0x000e680000000800 */
[----:B------:R-:W1:Y:S01]  /*e710*/  MUFU.EX2 R15, R59 ;  /* 0x0000003b000f7308 */ /* 0x000e620000000800 */
[C---:B------:R-:W-:Y:S01]  /*e720*/  FADD.FTZ R21, R5.reuse, R9 ;  /* 0x0000000905157221 */ /* 0x040fe20000010000 */
[----:B------:R-:W-:Y:S01]  /*e730*/  F2FP.BF16.F32.PACK_AB R207, R5, R8 ;  /* 0x0000000805cf723e */ /* 0x000fe200000010ff */
[----:B------:R-:W-:Y:S01]  /*e740*/  FADD.FTZ R5, R18, R27 ;  /* 0x0000001b12057221 */ /* 0x000fe20000010000 */
[----:B------:R-:W1:Y:S03]  /*e750*/  MUFU.EX2 R11, R55 ;  /* 0x00000037000b7308 */ /* 0x000e660000000800 */
[----:B------:R-:W-:Y:S01]  /*e760*/  FADD.FTZ R5, R17, R5 ;  /* 0x0000000511057221 */ /* 0x000fe20000010000 */
[----:B------:R-:W1:Y:S03]  /*e770*/  MUFU.EX2 R9, R39 ;  /* 0x0000002700097308 */ /* 0x000e660000000800 */
[----:B-1----:R-:W-:Y:S01]  /*e780*/  FADD.FTZ R5, R16, R5 ;  /* 0x0000000510057221 */ /* 0x002fe20000010000 */
[----:B------:R-:W1:Y:S03]  /*e790*/  MUFU.EX2 R8, R54 ;  /* 0x0000003600087308 */ /* 0x000e660000000800 */
[----:B------:R-:W-:-:S02]  /*e7a0*/  FADD.FTZ R19, R15, R5 ;  /* 0x000000050f137221 */ /* 0x000fc40000010000 */
[----:B------:R-:W1:Y:S02]  /*e7b0*/  MUFU.EX2 R5, R50 ;  /* 0x0000003200057308 */ /* 0x000e640000000800 */
[----:B------:R-:W-:Y:S01]  /*e7c0*/  FADD.FTZ R19, R11, R19 ;  /* 0x000000130b137221 */ /* 0x000fe20000010000 */
[----:B------:R-:W-:-:S03]  /*e7d0*/  F2FP.BF16.F32.PACK_AB R213, R17, R18 ;  /* 0x0000001211d5723e */ /* 0x000fc600000010ff */
[----:B------:R-:W-:Y:S01]  /*e7e0*/  FADD.FTZ R17, R9, R19 ;  /* 0x0000001309117221 */ /* 0x000fe20000010000 */
[----:B------:R-:W-:Y:S01]  /*e7f0*/  F2FP.BF16.F32.PACK_AB R220, R15, R16 ;  /* 0x000000100fdc723e */ /* 0x000fe200000010ff */
[----:B------:R-:W-:Y:S01]  /*e800*/  IMAD.MOV.U32 R39, RZ, RZ, R53 ;  /* 0x000000ffff277224 */ /* 0x000fe200078e0035 */
[----:B------:R-:W-:Y:S01]  /*e810*/  MUFU.EX2 R19, R173 ;  /* 0x000000ad00137308 */ /* 0x000fe20000000800 */
[----:B-1----:R-:W-:Y:S01]  /*e820*/  FADD.FTZ R15, R8, R17 ;  /* 0x00000011080f7221 */ /* 0x002fe20000010000 */
[----:B------:R-:W-:Y:S02]  /*e830*/  IMAD.WIDE.U32 R52, R52, -0x2daee0ad, RZ ;  /* 0xd2511f5334347825 */ /* 0x000fe400078e00ff */
[----:B------:R-:W1:Y:S01]  /*e840*/  MUFU.EX2 R20, R174 ;  /* 0x000000ae00147308 */ /* 0x000e620000000800 */
[----:B------:R-:W-:Y:S01]  /*e850*/  F2FP.BF16.F32.PACK_AB R233, R9, R11 ;  /* 0x0000000b09e9723e */ /* 0x000fe200000010ff */
[C---:B------:R-:W-:Y:S01]  /*e860*/  FADD.FTZ R9, R5.reuse, R15 ;  /* 0x0000000f05097221 */ /* 0x040fe20000010000 */
[----:B------:R-:W-:-:S02]  /*e870*/  F2FP.BF16.F32.PACK_AB R235, R5, R8 ;  /* 0x0000000805eb723e */ /* 0x000fc400000010ff */
[----:B------:R-:W-:-:S04]  /*e880*/  PRMT R5, R52, 0x7772, RZ ;  /* 0x0000777234057816 */ /* 0x000fc800000000ff */
[----:B------:R-:W-:Y:S02]  /*e890*/  ISETP.GT.U32.AND P4, PT, R5, UR12, PT ;  /* 0x0000000c05007c0c */ /* 0x000fe4000bf84070 */
[----:B------:R-:W-:-:S04]  /*e8a0*/  PRMT R5, R52, 0x7773, RZ ;  /* 0x0000777334057816 */ /* 0x000fc800000000ff */
[----:B------:R-:W-:Y:S02]  /*e8b0*/  ISETP.GT.U32.AND P5, PT, R5, UR12, PT ;  /* 0x0000000c05007c0c */ /* 0x000fe4000bfa4070 */
[----:B-1----:R-:W-:Y:S01]  /*e8c0*/  F2FP.BF16.F32.PACK_AB R5, R20, R19 ;  /* 0x000000131405723e */ /* 0x002fe200000010ff */
[----:B------:R-:W-:Y:S03]  /*e8d0*/  MUFU.EX2 R15, R176 ;  /* 0x000000b0000f7308 */ /* 0x000fe60000000800 */
[C---:B------:R-:W-:Y:S01]  /*e8e0*/  PRMT R224, R5.reuse, 0x7610, R224 ;  /* 0x0000761005e07816 */ /* 0x040fe200000000e0 */
[----:B------:R-:W1:Y:S01]  /*e8f0*/  MUFU.EX2 R16, R180 ;  /* 0x000000b400107308 */ /* 0x000e620000000800 */
[----:B------:R-:W-:-:S03]  /*e900*/  PRMT R221, R5, 0x7632, R221 ;  /* 0x0000763205dd7816 */ /* 0x000fc600000000dd */
[----:B------:R-:W-:Y:S01]  /*e910*/  @P4 HFMA2.BF16_V2 R244, -RZ.H0_H0, RZ.H0_H0, -R224.H0_H0 ;  /* 0x200000fffff44231 */ /* 0x000fe200003409e0 */
[----:B------:R-:W-:Y:S01]  /*e920*/  LOP3.LUT R5, R49, 0xff, RZ, 0xc0, !PT ;  /* 0x000000ff31057812 */ /* 0x000fe200078ec0ff */
[----:B------:R1:W-:Y:S01]  /*e930*/  STL [R1+0x14c], R9 ;  /* 0x00014c0901007387 */ /* 0x0003e20000100800 */
[----:B------:R-:W-:Y:S01]  /*e940*/  @P5 HFMA2.BF16_V2 R245, -RZ.H0_H0, RZ.H0_H0, -R221.H0_H0 ;  /* 0x200000fffff55231 */ /* 0x000fe200003409dd */
[----:B-1----:R-:W-:Y:S01]  /*e950*/  F2FP.BF16.F32.PACK_AB R8, R16, R15 ;  /* 0x0000000f1008723e */ /* 0x002fe200000010ff */
[----:B------:R-:W-:-:S03]  /*e960*/  IMAD.MOV.U32 R180, RZ, RZ, R35 ;  /* 0x000000ffffb47224 */ /* 0x000fc600078e0023 */
[----:B------:R-:W-:Y:S02]  /*e970*/  PRMT R217, R8, 0x7610, R217 ;  /* 0x0000761008d97816 */ /* 0x000fe400000000d9 */
[----:B------:R-:W-:Y:S02]  /*e980*/  PRMT R9, R224, 0x5410, R221 ;  /* 0x00005410e0097816 */ /* 0x000fe400000000dd */
[----:B------:R-:W-:Y:S02]  /*e990*/  @P4 PRMT R224, R244, 0x5410, RZ ;  /* 0x00005410f4e04816 */ /* 0x000fe400000000ff */
[----:B------:R-:W-:Y:S02]  /*e9a0*/  ISETP.LE.U32.AND P4, PT, R5, UR12, PT ;  /* 0x0000000c05007c0c */ /* 0x000fe4000bf83070 */
[----:B------:R-:W-:Y:S02]  /*e9b0*/  SHF.R.U32.HI R5, RZ, 0x18, R49 ;  /* 0x00000018ff057819 */ /* 0x000fe40000011631 */
[----:B------:R-:W-:-:S02]  /*e9c0*/  @P5 PRMT R221, R245, 0x5410, RZ ;  /* 0x00005410f5dd5816 */ /* 0x000fc400000000ff */
[----:B------:R-:W-:Y:S01]  /*e9d0*/  ISETP.LE.U32.AND P5, PT, R5, UR12, PT ;  /* 0x0000000c05007c0c */ /* 0x000fe2000bfa3070 */
[----:B------:R-:W-:Y:S02]  /*e9e0*/  IMAD.MOV.U32 R27, RZ, RZ, R47 ;  /* 0x000000ffff1b7224 */ /* 0x000fe400078e002f */
[----:B------:R-:W-:Y:S02]  /*e9f0*/  IMAD.MOV.U32 R243, RZ, RZ, R196 ;  /* 0x000000fffff37224 */ /* 0x000fe400078e00c4 */
[----:B------:R-:W-:Y:S01]  /*ea00*/  FMUL.FTZ R196, R68, R4 ;  /* 0x0000000444c47220 */ /* 0x000fe20000410000 */
[----:B------:R-:W-:Y:S01]  /*ea10*/  IMAD.MOV.U32 R35, RZ, RZ, R45 ;  /* 0x000000ffff237224 */ /* 0x000fe200078e002d */
[----:B------:R-:W-:Y:S01]  /*ea20*/  PRMT R218, R8, 0x7632, R218 ;  /* 0x0000763208da7816 */ /* 0x000fe200000000da */
[----:B------:R-:W-:Y:S02]  /*ea30*/  IMAD.MOV.U32 R47, RZ, RZ, R51 ;  /* 0x000000ffff2f7224 */ /* 0x000fe400078e0033 */
[----:B------:R-:W-:-:S02]  /*ea40*/  @!P4 HFMA2.BF16_V2 R68, -RZ.H0_H0, RZ.H0_H0, -R217.H0_H0 ;  /* 0x200000ffff44c231 */ /* 0x000fc400003409d9 */
[----:B------:R-:W-:Y:S02]  /*ea50*/  IMAD.MOV.U32 R63, RZ, RZ, R189 ;  /* 0x000000ffff3f7224 */ /* 0x000fe400078e00bd */
[-C--:B------:R-:W-:Y:S01]  /*ea60*/  FMUL.FTZ R189, R169, R4.reuse ;  /* 0x00000004a9bd7220 */ /* 0x080fe20000410000 */
[----:B------:R-:W-:Y:S02]  /*ea70*/  IMAD.MOV.U32 R179, RZ, RZ, R188 ;  /* 0x000000ffffb37224 */ /* 0x000fe400078e00bc */
[-C--:B------:R-:W-:Y:S01]  /*ea80*/  FMUL.FTZ R188, R168, R4.reuse ;  /* 0x00000004a8bc7220 */ /* 0x080fe20000410000 */
[----:B------:R-:W-:Y:S02]  /*ea90*/  IMAD.MOV.U32 R107, RZ, RZ, R185 ;  /* 0x000000ffff6b7224 */ /* 0x000fe400078e00b9 */
[-C--:B------:R-:W-:Y:S01]  /*eaa0*/  FMUL.FTZ R164, R164, R4.reuse ;  /* 0x00000004a4a47220 */ /* 0x080fe20000410000 */
[----:B------:R-:W-:Y:S02]  /*eab0*/  IMAD.MOV.U32 R45, RZ, RZ, R177 ;  /* 0x000000ffff2d7224 */ /* 0x000fe400078e00b1 */
[----:B------:R-:W-:Y:S01]  /*eac0*/  FMUL.FTZ R165, R165, R4 ;  /* 0x00000004a5a57220 */ /* 0x000fe20000410000 */
[----:B------:R-:W-:-:S02]  /*ead0*/  IMAD.MOV.U32 R51, RZ, RZ, R197 ;  /* 0x000000ffff337224 */ /* 0x000fc400078e00c5 */
        /* <DEDUP_REMOVED lines=24> */
[----:B------:R-:W-:-:S02]  /*ec60*/  PRMT R4, R48, 0x7771, RZ ;  /* 0x0000777130047816 */ /* 0x000fc400000000ff */
[----:B------:R-:W-:Y:S01]  /*ec70*/  PRMT R5, R49, 0x7632, R5 ;  /* 0x0000763231057816 */ /* 0x000fe20000000005 */
[----:B------:R-:W-:Y:S01]  /*ec80*/  @!P3 HFMA2.BF16_V2 R246, -RZ.H0_H0, RZ.H0_H0, -R218.H0_H0 ;  /* 0x200000fffff6b231 */ /* 0x000fe200003409da */
[----:B------:R-:W-:Y:S02]  /*ec90*/  PRMT R50, R217, 0x5410, R218 ;  /* 0x00005410d9327816 */ /* 0x000fe400000000da */
[----:B------:R-:W-:Y:S02]  /*eca0*/  PRMT R212, R28, 0x7632, R212 ;  /* 0x000076321cd47816 */ /* 0x000fe400000000d4 */
[----:B------:R-:W-:Y:S02]  /*ecb0*/  @!P4 PRMT R217, R68, 0x5410, RZ ;  /* 0x0000541044d9c816 */ /* 0x000fe400000000ff */
[----:B------:R-:W-:Y:S01]  /*ecc0*/  ISETP.GT.U32.AND P4, PT, R4, UR12, PT ;  /* 0x0000000c04007c0c */ /* 0x000fe2000bf84070 */
[----:B------:R-:W-:Y:S01]  /*ecd0*/  IMAD.MOV.U32 R4, RZ, RZ, R48 ;  /* 0x000000ffff047224 */ /* 0x000fe200078e0030 */
[----:B------:R-:W-:Y:S01]  /*ece0*/  LOP3.LUT R5, R5, 0xff, RZ, 0xc0, !PT ;  /* 0x000000ff05057812 */ /* 0x000fe200078ec0ff */
[----:B------:R-:W-:Y:S01]  /*ecf0*/  @!P5 HFMA2.BF16_V2 R69, -RZ.H0_H0, RZ.H0_H0, -R212.H0_H0 ;  /* 0x200000ffff45d231 */ /* 0x000fe200003409d4 */
[----:B------:R-:W-:-:S02]  /*ed00*/  PRMT R206, R28, 0x7610, R206 ;  /* 0x000076101cce7816 */ /* 0x000fc400000000ce */
[----:B------:R-:W-:Y:S01]  /*ed10*/  @!P3 PRMT R218, R246, 0x5410, RZ ;  /* 0x00005410f6dab816 */ /* 0x000fe200000000ff */
[----:B------:R-:W-:Y:S01]  /*ed20*/  IMAD.MOV.U32 R67, RZ, RZ, R183 ;  /* 0x000000ffff437224 */ /* 0x000fe200078e00b7 */
[----:B------:R-:W-:Y:S01]  /*ed30*/  ISETP.LE.U32.AND P3, PT, R5, UR12, PT ;  /* 0x0000000c05007c0c */ /* 0x000fe2000bf63070 */
[----:B------:R-:W-:Y:S01]  /*ed40*/  MUFU.EX2 R11, R181 ;  /* 0x000000b5000b7308 */ /* 0x000fe20000000800 */
[----:B------:R-:W-:Y:S02]  /*ed50*/  LOP3.LUT R5, R4, 0xff, RZ, 0xc0, !PT ;  /* 0x000000ff04057812 */ /* 0x000fe400078ec0ff */
[----:B------:R-:W-:Y:S01]  /*ed60*/  PRMT R183, R206, 0x5410, R212 ;  /* 0x00005410ceb77816 */ /* 0x000fe200000000d4 */
[----:B------:R-:W1:Y:S01]  /*ed70*/  MUFU.EX2 R4, R182 ;  /* 0x000000b600047308 */ /* 0x000e620000000800 */
[----:B------:R-:W-:Y:S01]  /*ed80*/  @!P5 PRMT R212, R69, 0x5410, RZ ;  /* 0x0000541045d4d816 */ /* 0x000fe200000000ff */
[----:B------:R-:W-:Y:S02]  /*ed90*/  IMAD.MOV.U32 R69, RZ, RZ, R55 ;  /* 0x000000ffff457224 */ /* 0x000fe400078e0037 */
[----:B------:R-:W-:-:S02]  /*eda0*/  IMAD.MOV.U32 R68, RZ, RZ, R54 ;  /* 0x000000ffff447224 */ /* 0x000fc400078e0036 */
[----:B------:R-:W-:Y:S02]  /*edb0*/  IMAD.MOV.U32 R55, RZ, RZ, R63 ;  /* 0x000000ffff377224 */ /* 0x000fe400078e003f */
[----:B------:R-:W-:Y:S02]  /*edc0*/  IMAD.MOV.U32 R54, RZ, RZ, R47 ;  /* 0x000000ffff367224 */ /* 0x000fe400078e002f */
[----:B------:R-:W-:Y:S02]  /*edd0*/  IMAD.MOV.U32 R140, RZ, RZ, R45 ;  /* 0x000000ffff8c7224 */ /* 0x000fe400078e002d */
        /* <DEDUP_REMOVED lines=39> */
[----:B------:R-:W-:Y:S01]  /*f050*/  ISETP.LE.U32.AND P5, PT, R5, UR12, PT ;  /* 0x0000000c05007c0c */ /* 0x000fe2000bfa3070 */
[----:B------:R-:W2:Y:S04]  /*f060*/  MUFU.EX2 R3, R252 ;  /* 0x000000fc00037308 */ /* 0x000ea80000000800 */
[----:B------:R-:W3:Y:S01]  /*f070*/  MUFU.EX2 R5, R200 ;  /* 0x000000c800057308 */ /* 0x000ee20000000800 */
[----:B-1----:R-:W-:-:S04]  /*f080*/  F2FP.BF16.F32.PACK_AB R8, R11, R4 ;  /* 0x000000040b08723e */ /* 0x002fc800000010ff */
[----:B------:R-:W-:Y:S02]  /*f090*/  PRMT R205, R8, 0x7632, R205 ;  /* 0x0000763208cd7816 */ /* 0x000fe400000000cd */
[----:B------:R-:W-:Y:S01]  /*f0a0*/  LOP3.LUT R53, R10, UR13, R53, 0x96, !PT ;  /* 0x0000000d0a357c12 */ /* 0x000fe2000f8e9635 */
[----:B--2---:R-:W-:Y:S02]  /*f0b0*/  FADD.FTZ R17, R3, R29 ;  /* 0x0000001d03117221 */ /* 0x004fe40000010000 */
[----:B------:R-:W-:Y:S01]  /*f0c0*/  @P4 HFMA2.BF16_V2 R71, -RZ.H0_H0, RZ.H0_H0, -R205.H0_H0 ;  /* 0x200000ffff474231 */ /* 0x000fe200003409cd */
[----:B------:R-:W-:Y:S02]  /*f0d0*/  PRMT R204, R8, 0x7610, R204 ;  /* 0x0000761008cc7816 */ /* 0x000fe400000000cc */
[----:B---3--:R-:W-:Y:S02]  /*f0e0*/  F2FP.BF16.F32.PACK_AB R3, R5, R3 ;  /* 0x000000030503723e */ /* 0x008fe400000010ff */
[----:B------:R-:W-:-:S02]  /*f0f0*/  PRMT R8, R48, 0x7772, RZ ;  /* 0x0000777230087816 */ /* 0x000fc400000000ff */
[C---:B------:R-:W-:Y:S02]  /*f100*/  PRMT R203, R3.reuse, 0x7632, R203 ;  /* 0x0000763203cb7816 */ /* 0x040fe400000000cb */
[----:B------:R-:W-:Y:S02]  /*f110*/  PRMT R202, R3, 0x7610, R202 ;  /* 0x0000761003ca7816 */ /* 0x000fe400000000ca */
[----:B------:R-:W-:Y:S02]  /*f120*/  PRMT R181, R204, 0x5410, R205 ;  /* 0x00005410ccb57816 */ /* 0x000fe400000000cd */
[----:B------:R-:W-:Y:S02]  /*f130*/  LOP3.LUT R3, R53, 0xffff, RZ, 0xc0, !PT ;  /* 0x0000ffff35037812 */ /* 0x000fe400078ec0ff */
[----:B------:R-:W-:Y:S02]  /*f140*/  @P4 PRMT R205, R71, 0x5410, RZ ;  /* 0x0000541047cd4816 */ /* 0x000fe400000000ff */
[----:B------:R-:W-:Y:S01]  /*f150*/  ISETP.GT.U32.AND P4, PT, R8, UR12, PT ;  /* 0x0000000c08007c0c */ /* 0x000fe2000bf84070 */
[----:B------:R-:W-:Y:S01]  /*f160*/  @!P3 HFMA2.BF16_V2 R70, -RZ.H0_H0, RZ.H0_H0, -R206.H0_H0 ;  /* 0x200000ffff46b231 */ /* 0x000fe200003409ce */
[----:B------:R-:W-:Y:S01]  /*f170*/  SHF.R.U32.HI R3, RZ, 0x8, R3 ;  /* 0x00000008ff037819 */ /* 0x000fe20000011603 */
[----:B------:R-:W-:Y:S01]  /*f180*/  IMAD.MOV.U32 R141, RZ, RZ, R9 ;  /* 0x000000ffff8d7224 */ /* 0x000fe200078e0009 */
[----:B------:R-:W-:Y:S01]  /*f190*/  PRMT R9, R48, 0x7773, RZ ;  /* 0x0000777330097816 */ /* 0x000fe200000000ff */
[----:B------:R-:W-:Y:S01]  /*f1a0*/  @!P5 HFMA2.BF16_V2 R80, -RZ.H0_H0, RZ.H0_H0, -R204.H0_H0 ;  /* 0x200000ffff50d231 */ /* 0x000fe200003409cc */
[----:B------:R-:W-:Y:S01]  /*f1b0*/  LOP3.LUT R3, R3, 0xffff, RZ, 0xc0, !PT ;  /* 0x0000ffff03037812 */ /* 0x000fe200078ec0ff */
[----:B------:R1:W-:Y:S01]  /*f1c0*/  MUFU.EX2 R8, R97 ;  /* 0x0000006100087308 */ /* 0x0003e20000000800 */
[----:B------:R-:W-:-:S03]  /*f1d0*/  @!P3 PRMT R206, R70, 0x5410, RZ ;  /* 0x0000541046ceb816 */ /* 0x000fc600000000ff */
[----:B------:R-:W2:Y:S01]  /*f1e0*/  MUFU.EX2 R18, R18 ;  /* 0x0000001200127308 */ /* 0x000ea20000000800 */
[----:B------:R-:W-:Y:S02]  /*f1f0*/  ISETP.GT.U32.AND P3, PT, R9, UR12, PT ;  /* 0x0000000c09007c0c */ /* 0x000fe4000bf64070 */
[----:B------:R-:W-:Y:S02]  /*f200*/  @!P5 PRMT R204, R80, 0x5410, RZ ;  /* 0x0000541050ccd816 */ /* 0x000fe400000000ff */
[----:B------:R-:W-:Y:S02]  /*f210*/  ISETP.LE.U32.AND P5, PT, R3, UR12, PT ;  /* 0x0000000c03007c0c */ /* 0x000fe4000bfa3070 */
[----:B------:R-:W-:Y:S01]  /*f220*/  PRMT R3, R53, 0x7632, R3 ;  /* 0x0000763235037816 */ /* 0x000fe20000000003 */
[----:B------:R-:W-:Y:S02]  /*f230*/  @P4 HFMA2.BF16_V2 R82, -RZ.H0_H0, RZ.H0_H0, -R202.H0_H0 ;  /* 0x200000ffff524231 */ /* 0x000fe400003409ca */
[----:B-1----:R-:W-:Y:S01]  /*f240*/  IMAD.MOV.U32 R97, RZ, RZ, R96 ;  /* 0x000000ffff617224 */ /* 0x002fe200078e0060 */
[----:B------:R-:W-:Y:S01]  /*f250*/  LOP3.LUT R3, R3, 0xff, RZ, 0xc0, !PT ;  /* 0x000000ff03037812 */ /* 0x000fe200078ec0ff */
[----:B------:R-:W-:Y:S01]  /*f260*/  IMAD.MOV.U32 R96, RZ, RZ, R39 ;  /* 0x000000ffff607224 */ /* 0x000fe200078e0027 */
[----:B------:R-:W-:-:S02]  /*f270*/  PRMT R39, R202, 0x5410, R203 ;  /* 0x00005410ca277816 */ /* 0x000fc400000000cb */
[----:B------:R-:W-:Y:S02]  /*f280*/  @P4 PRMT R202, R82, 0x5410, RZ ;  /* 0x0000541052ca4816 */ /* 0x000fe400000000ff */
[----:B------:R-:W-:Y:S01]  /*f290*/  ISETP.LE.U32.AND P4, PT, R3, UR12, PT ;  /* 0x0000000c03007c0c */ /* 0x000fe2000bf83070 */
[----:B------:R-:W-:Y:S01]  /*f2a0*/  @P3 HFMA2.BF16_V2 R81, -RZ.H0_H0, RZ.H0_H0, -R203.H0_H0 ;  /* 0x200000ffff513231 */ /* 0x000fe200003409cb */
[----:B--2---:R-:W-:Y:S01]  /*f2b0*/  F2FP.BF16.F32.PACK_AB R3, R18, R8 ;  /* 0x000000081203723e */ /* 0x004fe200000010ff */
[----:B------:R-:W-:Y:S01]  /*f2c0*/  FADD.FTZ R10, R31, R30 ;  /* 0x0000001e1f0a7221 */ /* 0x000fe20000010000 */
[----:B------:R-:W-:Y:S02]  /*f2d0*/  LOP3.LUT R9, R53, 0xff, RZ, 0xc0, !PT ;  /* 0x000000ff35097812 */ /* 0x000fe400078ec0ff */
[C---:B------:R-:W-:Y:S02]  /*f2e0*/  PRMT R201, R3.reuse, 0x7632, R201 ;  /* 0x0000763203c97816 */ /* 0x040fe400000000c9 */
[----:B------:R-:W-:Y:S01]  /*f2f0*/  PRMT R200, R3, 0x7610, R200 ;  /* 0x0000761003c87816 */ /* 0x000fe200000000c8 */
[----:B------:R-:W-:Y:S01]  /*f300*/  IMAD.MOV.U32 R3, RZ, RZ, R52 ;  /* 0x000000ffff037224 */ /* 0x000fe200078e0034 */
[----:B------:R-:W-:Y:S01]  /*f310*/  @P3 PRMT R203, R81, 0x5410, RZ ;  /* 0x0000541051cb3816 */ /* 0x000fe200000000ff */
[----:B------:R-:W-:Y:S01]  /*f320*/  FADD.FTZ R10, R15, R10 ;  /* 0x0000000a0f0a7221 */ /* 0x000fe20000010000 */
[----:B------:R-:W-:Y:S01]  /*f330*/  ISETP.LE.U32.AND P3, PT, R9, UR12, PT ;  /* 0x0000000c09007c0c */ /* 0x000fe2000bf63070 */
[----:B------:R-:W-:-:S02]  /*f340*/  IMAD.MOV.U32 R158, RZ, RZ, R68 ;  /* 0x000000ffff9e7224 */ /* 0x000fc400078e0044 */
[----:B------:R-:W-:Y:S02]  /*f350*/  @!P5 HFMA2.BF16_V2 R83, -RZ.H0_H0, RZ.H0_H0, -R201.H0_H0 ;  /* 0x200000ffff53d231 */ /* 0x000fe400003409c9 */
[----:B------:R-:W-:Y:S01]  /*f360*/  IMAD.MOV.U32 R68, RZ, RZ, R97 ;  /* 0x000000ffff447224 */ /* 0x000fe200078e0061 */
[----:B------:R-:W-:Y:S01]  /*f370*/  LOP3.LUT R3, R3, 0xff, RZ, 0xc0, !PT ;  /* 0x000000ff03037812 */ /* 0x000fe200078ec0ff */
[----:B------:R-:W-:Y:S02]  /*f380*/  IMAD.MOV.U32 R97, RZ, RZ, R96 ;  /* 0x000000ffff617224 */ /* 0x000fe400078e0060 */
[----:B------:R-:W-:Y:S01]  /*f390*/  FADD.FTZ R9, R16, R10 ;  /* 0x0000000a10097221 */ /* 0x000fe20000010000 */
[----:B------:R-:W-:Y:S01]  /*f3a0*/  IMAD.MOV.U32 R96, RZ, RZ, R107 ;  /* 0x000000ffff607224 */ /* 0x000fe200078e006b */
[----:B------:R-:W-:Y:S01]  /*f3b0*/  PRMT R107, R200, 0x5410, R201 ;  /* 0x00005410c86b7816 */ /* 0x000fe200000000c9 */
[----:B------:R-:W-:Y:S01]  /*f3c0*/  IMAD.MOV.U32 R86, RZ, RZ, R145 ;  /* 0x000000ffff567224 */ /* 0x000fe200078e0091 */
[----:B------:R-:W-:Y:S01]  /*f3d0*/  @!P5 PRMT R201, R83, 0x5410, RZ ;  /* 0x0000541053c9d816 */ /* 0x000fe200000000ff */
[----:B------:R-:W-:Y:S01]  /*f3e0*/  FADD.FTZ R9, R4, R9 ;  /* 0x0000000904097221 */ /* 0x000fe20000010000 */
[----:B------:R-:W-:Y:S01]  /*f3f0*/  ISETP.LE.U32.AND P5, PT, R3, UR12, PT ;  /* 0x0000000c03007c0c */ /* 0x000fe2000bfa3070 */
[----:B------:R1:W2:Y:S04]  /*f400*/  MUFU.EX2 R4, R68 ;  /* 0x0000004400047308 */ /* 0x0002a80000000800 */
[----:B------:R3:W2:Y:S01]  /*f410*/  MUFU.EX2 R3, R86 ;  /* 0x0000005600037308 */ /* 0x0006a20000000800 */
[----:B------:R-:W-:Y:S01]  /*f420*/  @!P3 HFMA2.BF16_V2 R84, -RZ.H0_H0, RZ.H0_H0, -R200.H0_H0 ;  /* 0x200000ffff54b231 */ /* 0x000fe200003409c8 */
[----:B------:R-:W-:Y:S01]  /*f430*/  LOP3.LUT R7, R158, UR33, R7, 0x96, !PT ;  /* 0x000000219e077c12 */ /* 0x000fe2000f8e9607 */
[----:B------:R-:W-:-:S02]  /*f440*/  IMAD.MOV.U32 R159, RZ, RZ, R69 ;  /* 0x000000ffff9f7224 */ /* 0x000fc400078e0045 */
[----:B------:R-:W-:Y:S01]  /*f450*/  IMAD.MOV.U32 R28, RZ, RZ, R97 ;  /* 0x000000ffff1c7224 */ /* 0x000fe200078e0061 */
[----:B------:R-:W-:Y:S01]  /*f460*/  @!P3 PRMT R200, R84, 0x5410, RZ ;  /* 0x0000541054c8b816 */ /* 0x000fe200000000ff */
[----:B------:R-:W-:Y:S02]  /*f470*/  IMAD.MOV.U32 R158, RZ, RZ, R96 ;  /* 0x000000ffff9e7224 */ /* 0x000fe400078e0060 */
[-C--:B------:R-:W-:Y:S01]  /*f480*/  FMUL.FTZ R96, R136, R2.reuse ;  /* 0x0000000288607220 */ /* 0x080fe20000410000 */
[----:B------:R-:W-:Y:S02]  /*f490*/  IMAD.MOV.U32 R159, RZ, RZ, R85 ;  /* 0x000000ffff9f7224 */ /* 0x000fe400078e0055 */
[----:B------:R-:W-:Y:S01]  /*f4a0*/  FMUL.FTZ R97, R137, R2 ;  /* 0x0000000289617220 */ /* 0x000fe20000410000 */
[----:B------:R-:W-:Y:S02]  /*f4b0*/  IMAD.MOV.U32 R154, RZ, RZ, R141 ;  /* 0x000000ffff9a7224 */ /* 0x000fe400078e008d */
[----:B------:R-:W-:-:S02]  /*f4c0*/  IMAD.MOV.U32 R147, RZ, RZ, R144 ;  /* 0x000000ffff937224 */ /* 0x000fc400078e0090 */
[----:B------:R-:W-:Y:S02]  /*f4d0*/  IMAD.MOV.U32 R142, RZ, RZ, R152 ;  /* 0x000000ffff8e7224 */ /* 0x000fe400078e0098 */
[----:B------:R-:W-:Y:S02]  /*f4e0*/  IMAD.MOV.U32 R143, RZ, RZ, R153 ;  /* 0x000000ffff8f7224 */ /* 0x000fe400078e0099 */
[----:B------:R-:W-:Y:S02]  /*f4f0*/  IMAD.MOV.U32 R146, RZ, RZ, R157 ;  /* 0x000000ffff927224 */ /* 0x000fe400078e009d */
[----:B------:R-:W-:Y:S01]  /*f500*/  IMAD.MOV.U32 R155, RZ, RZ, R156 ;  /* 0x000000ffff9b7224 */ /* 0x000fe200078e009c */
[----:B------:R-:W-:Y:S01]  /*f510*/  LOP3.LUT R10, R6, UR32, R209, 0x96, !PT ;  /* 0x00000020060a7c12 */ /* 0x000fe2000f8e96d1 */
[----:B------:R-:W-:Y:S02]  /*f520*/  IMAD.MOV.U32 R182, RZ, RZ, R140 ;  /* 0x000000ffffb67224 */ /* 0x000fe400078e008c */
[-C--:B------:R-:W-:Y:S01]  /*f530*/  FMUL.FTZ R132, R132, R2.reuse ;  /* 0x0000000284847220 */ /* 0x080fe20000410000 */
        /* <DEDUP_REMOVED lines=22> */
[-C--:B---3--:R-:W-:Y:S01]  /*f6a0*/  FMUL.FTZ R86, R126, R0.reuse ;  /* 0x000000007e567220 */ /* 0x088fe20000410000 */
[----:B------:R-:W-:Y:S01]  /*f6b0*/  FMUL.FTZ R87, R127, R0 ;  /* 0x000000007f577220 */ /* 0x000fe20000410000 */
[----:B------:R-:W-:Y:S01]  /*f6c0*/  FADD.FTZ R2, R11, R9 ;  /* 0x000000090b027221 */ /* 0x000fe20000010000 */
[----:B------:R-:W-:-:S04]  /*f6d0*/  IMAD.WIDE.U32 R6, R7, -0x2daee0ad, RZ ;  /* 0xd2511f5307067825 */ /* 0x000fc800078e00ff */
[-C--:B------:R-:W-:Y:S01]  /*f6e0*/  FMUL.FTZ R98, R138, R0.reuse ;  /* 0x000000008a627220 */ /* 0x080fe20000410000 */
[-C--:B------:R-:W-:Y:S01]  /*f6f0*/  FMUL.FTZ R99, R139, R0.reuse ;  /* 0x000000008b637220 */ /* 0x080fe20000410000 */
        /* <DEDUP_REMOVED lines=25> */
[-C--:B----4-:R-:W-:Y:S01]  /*f890*/  FMUL.FTZ R158, R94, R0.reuse ;  /* 0x000000005e9e7220 */ /* 0x090fe20000410000 */
[----:B------:R-:W-:Y:S01]  /*f8a0*/  FMUL.FTZ R159, R95, R0 ;  /* 0x000000005f9f7220 */ /* 0x000fe20000410000 */
[----:B------:R-:W-:Y:S01]  /*f8b0*/  FADD.FTZ R16, R5, R17 ;  /* 0x0000001105107221 */ /* 0x000fe20000010000 */
[----:B--2---:R-:W-:Y:S01]  /*f8c0*/  FADD.FTZ R0, R4, R21 ;  /* 0x0000001504007221 */ /* 0x004fe20000010000 */
[----:B------:R-:W-:Y:S01]  /*f8d0*/  F2FP.BF16.F32.PACK_AB R109, R3, R4 ;  /* 0x00000004036d723e */ /* 0x000fe200000010ff */
[----:B------:R-:W-:-:S02]  /*f8e0*/  IMAD.MOV.U32 R4, RZ, RZ, R208 ;  /* 0x000000ffff047224 */ /* 0x000fc400078e00d0 */
[----:B------:R-:W-:Y:S01]  /*f8f0*/  FADD.FTZ R15, R8, R2 ;  /* 0x00000002080f7221 */ /* 0x000fe20000010000 */
[----:B------:R-:W-:Y:S01]  /*f900*/  IMAD.MOV.U32 R5, RZ, RZ, R209 ;  /* 0x000000ffff057224 */ /* 0x000fe200078e00d1 */
[----:B------:R-:W-:Y:S01]  /*f910*/  LOP3.LUT R2, R214, UR31, R7, 0x96, !PT ;  /* 0x0000001fd6027c12 */ /* 0x000fe2000f8e9607 */
[----:B------:R1:W5:Y:S04]  /*f920*/  LDL.LU.64 R208, [R1+0x1c8] ;  /* 0x0001c80001d07983 */ /* 0x0003680000300a00 */
[----:B------:R-:W2:Y:S01]  /*f930*/  LDL.LU.64 R214, [R1+0x1c0] ;  /* 0x0001c00001d67983 */ /* 0x000ea20000300a00 */
[----:B------:R-:W-:Y:S02]  /*f940*/  IMAD.MOV.U32 R8, RZ, RZ, R4 ;  /* 0x000000ffff087224 */ /* 0x000fe400078e0004 */
[----:B------:R-:W-:Y:S01]  /*f950*/  FADD.FTZ R17, R3, R0 ;  /* 0x0000000003117221 */ /* 0x000fe20000010000 */
[----:B------:R-:W-:-:S02]  /*f960*/  IMAD.MOV.U32 R9, RZ, RZ, R5 ;  /* 0x000000ffff097224 */ /* 0x000fc400078e0005 */
[----:B------:R-:W-:-:S04]  /*f970*/  IMAD.WIDE.U32 R4, R10, -0x2daee0ad, RZ ;  /* 0xd2511f530a047825 */ /* 0x000fc800078e00ff */
[----:B------:R-:W-:Y:S01]  /*f980*/  IMAD.WIDE.U32 R2, R2, -0x326172a9, RZ ;  /* 0xcd9e8d5702027825 */ /* 0x000fe200078e00ff */
[----:B------:R-:W-:-:S04]  /*f990*/  LOP3.LUT R0, R6, UR25, R5, 0x96, !PT ;  /* 0x0000001906007c12 */ /* 0x000fc8000f8e9605 */
[----:B------:R-:W-:Y:S01]  /*f9a0*/  LOP3.LUT R3, R8, UR30, R3, 0x96, !PT ;  /* 0x0000001e08037c12 */ /* 0x000fe2000f8e9603 */
[----:B------:R-:W-:-:S04]  /*f9b0*/  IMAD.WIDE.U32 R8, R0, -0x326172a9, RZ ;  /* 0xcd9e8d5700087825 */ /* 0x000fc800078e00ff */
[----:B------:R-:W-:Y:S01]  /*f9c0*/  IMAD.WIDE.U32 R6, R3, -0x2daee0ad, RZ ;  /* 0xd2511f5303067825 */ /* 0x000fe200078e00ff */
[----:B------:R-:W-:Y:S01]  /*f9d0*/  LOP3.LUT R3, R2, UR23, R9, 0x96, !PT ;  /* 0x0000001702037c12 */ /* 0x000fe2000f8e9609 */
[----:B------:R3:W-:Y:S03]  /*f9e0*/  MUFU.EX2 R5, R32 ;  /* 0x0000002000057308 */ /* 0x0007e60000000800 */
[----:B------:R-:W-:Y:S02]  /*f9f0*/  LOP3.LUT R2, R4, UR21, R7, 0x96, !PT ;  /* 0x0000001504027c12 */ /* 0x000fe4000f8e9607 */
[----:B------:R-:W4:Y:S01]  /*fa00*/  MUFU.EX2 R4, R33 ;  /* 0x0000002100047308 */ /* 0x000f220000000800 */
[----:B------:R-:W-:Y:S01]  /*fa10*/  SHF.R.U32.HI R0, RZ, 0x18, R53 ;  /* 0x00000018ff007819 */ /* 0x000fe20000011635 */
[----:B------:R-:W-:-:S03]  /*fa20*/  IMAD.WIDE.U32 R10, R3, -0x2daee0ad, RZ ;  /* 0xd2511f53030a7825 */ /* 0x000fc600078e00ff */
[----:B------:R-:W-:Y:S02]  /*fa30*/  ISETP.LE.U32.AND P3, PT, R0, UR12, PT ;  /* 0x0000000c00007c0c */ /* 0x000fe4000bf63070 */
[----:B------:R-:W-:Y:S01]  /*fa40*/  LOP3.LUT R6, R6, UR16, R11, 0x96, !PT ;  /* 0x0000001006067c12 */ /* 0x000fe2000f8e960b */
[----:B------:R-:W-:Y:S01]  /*fa50*/  IMAD.MOV.U32 R7, RZ, RZ, R42 ;  /* 0x000000ffff077224 */ /* 0x000fe200078e002a */
[----:B---3--:R-:W3:Y:S01]  /*fa60*/  LDL.LU R32, [R1+0x1b8] ;  /* 0x0001b80001207983 */ /* 0x008ee20000300800 */
[----:B------:R-:W-:Y:S02]  /*fa70*/  IMAD.MOV.U32 R9, RZ, RZ, R43 ;  /* 0x000000ffff097224 */ /* 0x000fe400078e002b */
[----:B------:R-:W-:Y:S01]  /*fa80*/  IMAD.WIDE.U32 R2, R2, -0x326172a9, RZ ;  /* 0xcd9e8d5702027825 */ /* 0x000fe200078e00ff */
[----:B----4-:R-:W-:Y:S01]  /*fa90*/  F2FP.BF16.F32.PACK_AB R0, R4, R5 ;  /* 0x000000050400723e */ /* 0x010fe200000010ff */
[----:B------:R-:W3:Y:S02]  /*faa0*/  LDL.LU R33, [R1+0x1b4] ;  /* 0x0001b40001217983 */ /* 0x000ee40000300800 */
[----:B------:R-:W-:Y:S01]  /*fab0*/  IMAD.WIDE.U32 R42, R6, -0x326172a9, RZ ;  /* 0xcd9e8d57062a7825 */ /* 0x000fe200078e00ff */
[----:B------:R-:W-:-:S04]  /*fac0*/  PRMT R175, R0, 0x7632, R175 ;  /* 0x0000763200af7816 */ /* 0x000fc800000000af */
[----:B------:R-:W-:Y:S01]  /*fad0*/  LOP3.LUT R43, R2, UR15, R43, 0x96, !PT ;  /* 0x0000000f022b7c12 */ /* 0x000fe2000f8e962b */
[----:B------:R-:W-:Y:S01]  /*fae0*/  @!P3 HFMA2.BF16_V2 R72, -RZ.H0_H0, RZ.H0_H0, -R175.H0_H0 ;  /* 0x200000ffff48b231 */ /* 0x000fe200003409af */
[----:B------:R-:W-:Y:S02]  /*faf0*/  PRMT R174, R0, 0x7610, R174 ;  /* 0x0000761000ae7816 */ /* 0x000fe400000000ae */
[----:B------:R-:W-:Y:S01]  /*fb00*/  LOP3.LUT R8, R8, UR17, R3, 0x96, !PT ;  /* 0x0000001108087c12 */ /* 0x000fe2000f8e9603 */
[----:B------:R-:W-:Y:S01]  /*fb10*/  IMAD.MOV.U32 R3, RZ, RZ, R104 ;  /* 0x000000ffff037224 */ /* 0x000fe200078e0068 */
[----:B------:R-:W-:Y:S02]  /*fb20*/  LOP3.LUT R0, R43, 0xff, RZ, 0xc0, !PT ;  /* 0x000000ff2b007812 */ /* 0x000fe400078ec0ff */
[----:B------:R-:W-:Y:S02]  /*fb30*/  PRMT R104, R174, 0x5410, R175 ;  /* 0x00005410ae687816 */ /* 0x000fe400000000af */
[----:B------:R-:W-:-:S02]  /*fb40*/  @!P3 PRMT R175, R72, 0x5410, RZ ;  /* 0x0000541048afb816 */ /* 0x000fc400000000ff */
[----:B------:R-:W-:Y:S02]  /*fb50*/  ISETP.LE.U32.AND P3, PT, R0, UR12, PT ;  /* 0x0000000c00007c0c */ /* 0x000fe4000bf63070 */
[----:B------:R-:W-:-:S04]  /*fb60*/  LOP3.LUT R0, R43, 0xffff, RZ, 0xc0, !PT ;  /* 0x0000ffff2b007812 */ /* 0x000fc800078ec0ff */
[----:B------:R-:W-:Y:S02]  /*fb70*/  SHF.R.U32.HI R0, RZ, 0x8, R0 ;  /* 0x00000008ff007819 */ /* 0x000fe40000011600 */
[----:B------:R-:W-:Y:S02]  /*fb80*/  PRMT R129, R207, 0x7610, R129 ;  /* 0x00007610cf817816 */ /* 0x000fe40000000081 */
[----:B------:R-:W-:-:S03]  /*fb90*/  LOP3.LUT R0, R0, 0xffff, RZ, 0xc0, !PT ;  /* 0x0000ffff00007812 */ /* 0x000fc600078ec0ff */
[----:B------:R-:W-:-:S05]  /*fba0*/  @!P3 HFMA2.BF16_V2 R73, -RZ.H0_H0, RZ.H0_H0, -R207.H0_H0 ;  /* 0x200000ffff49b231 */ /* 0x000fca00003409cf */
[----:B------:R-:W-:Y:S02]  /*fbb0*/  @!P3 PRMT R129, R73, 0x5410, RZ ;  /* 0x000054104981b816 */ /* 0x000fe400000000ff */
[----:B------:R-:W-:Y:S02]  /*fbc0*/  ISETP.LE.U32.AND P3, PT, R0, UR12, PT ;  /* 0x0000000c00007c0c */ /* 0x000fe4000bf63070 */
[----:B------:R-:W-:Y:S02]  /*fbd0*/  PRMT R0, R43, 0x7632, R0 ;  /* 0x000076322b007816 */ /* 0x000fe40000000000 */
[----:B------:R-:W-:Y:S02]  /*fbe0*/  PRMT R222, R207, 0x7632, R222 ;  /* 0x00007632cfde7816 */ /* 0x000fe400000000de */
[----:B------:R-:W-:-:S07]  /*fbf0*/  LOP3.LUT R0, R0, 0xff, RZ, 0xc0, !PT ;  /* 0x000000ff00007812 */ /* 0x000fce00078ec0ff */
[----:B------:R-:W-:-:S05]  /*fc00*/  @!P3 HFMA2.BF16_V2 R74, -RZ.H0_H0, RZ.H0_H0, -R207.H1_H1 ;  /* 0x200000ffff4ab231 */ /* 0x000fca00003609cf */
[----:B------:R-:W-:Y:S02]  /*fc10*/  @!P3 PRMT R222, R74, 0x5410, RZ ;  /* 0x000054104adeb816 */ /* 0x000fe400000000ff */
[----:B------:R-:W-:Y:S02]  /*fc20*/  ISETP.LE.U32.AND P3, PT, R0, UR12, PT ;  /* 0x0000000c00007c0c */ /* 0x000fe4000bf63070 */
[----:B------:R-:W-:Y:S02]  /*fc30*/  SHF.R.U32.HI R0, RZ, 0x18, R43 ;  /* 0x00000018ff007819 */ /* 0x000fe4000001162b */
[----:B------:R-:W-:-:S09]  /*fc40*/  PRMT R131, R213, 0x7610, R131 ;  /* 0x00007610d5837816 */ /* 0x000fd20000000083 */
[----:B------:R-:W-:-:S05]  /*fc50*/  @!P3 HFMA2.BF16_V2 R75, -RZ.H0_H0, RZ.H0_H0, -R213.H0_H0 ;  /* 0x200000ffff4bb231 */ /* 0x000fca00003409d5 */
[----:B------:R-:W-:Y:S02]  /*fc60*/  @!P3 PRMT R131, R75, 0x5410, RZ ;  /* 0x000054104b83b816 */ /* 0x000fe400000000ff */
[----:B------:R-:W-:Y:S01]  /*fc70*/  ISETP.LE.U32.AND P3, PT, R0, UR12, PT ;  /* 0x0000000c00007c0c */ /* 0x000fe2000bf63070 */
[----:B------:R-:W-:Y:S01]  /*fc80*/  IMAD.MOV.U32 R0, RZ, RZ, R42 ;  /* 0x000000ffff007224 */ /* 0x000fe200078e002a */
[----:B------:R-:W-:-:S04]  /*fc90*/  PRMT R73, R213, 0x7632, R73 ;  /* 0x00007632d5497816 */ /* 0x000fc80000000049 */
[----:B------:R-:W-:-:S07]  /*fca0*/  LOP3.LUT R0, R0, 0xff, RZ, 0xc0, !PT ;  /* 0x000000ff00007812 */ /* 0x000fce00078ec0ff */
[----:B------:R-:W-:-:S05]  /*fcb0*/  @!P3 HFMA2.BF16_V2 R88, -RZ.H0_H0, RZ.H0_H0, -R213.H1_H1 ;  /* 0x200000ffff58b231 */ /* 0x000fca00003609d5 */
[----:B------:R-:W-:Y:S02]  /*fcc0*/  @!P3 PRMT R73, R88, 0x5410, RZ ;  /* 0x000054105849b816 */ /* 0x000fe400000000ff */
[----:B------:R-:W-:Y:S02]  /*fcd0*/  ISETP.LE.U32.AND P3, PT, R0, UR12, PT ;  /* 0x0000000c00007c0c */ /* 0x000fe4000bf63070 */
[----:B------:R-:W-:Y:S02]  /*fce0*/  PRMT R0, R42, 0x7771, RZ ;  /* 0x000077712a007816 */ /* 0x000fe400000000ff */
[----:B------:R-:W-:-:S09]  /*fcf0*/  PRMT R128, R109, 0x7610, R128 ;  /* 0x000076106d807816 */ /* 0x000fd20000000080 */
[----:B------:R-:W-:-:S05]  /*fd00*/  @!P3 HFMA2.BF16_V2 R89, -RZ.H0_H0, RZ.H0_H0, -R109.H0_H0 ;  /* 0x200000ffff59b231 */ /* 0x000fca000034096d */
[----:B------:R-:W-:Y:S02]  /*fd10*/  @!P3 PRMT R128, R89, 0x5410, RZ ;  /* 0x000054105980b816 */ /* 0x000fe400000000ff */
[----:B------:R-:W-:Y:S02]  /*fd20*/  ISETP.GT.U32.AND P3, PT, R0, UR12, PT ;  /* 0x0000000c00007c0c */ /* 0x000fe4000bf64070 */
[----:B------:R-:W-:Y:S02]  /*fd30*/  PRMT R0, R42, 0x7772, RZ ;  /* 0x000077722a007816 */ /* 0x000fe400000000ff */
[----:B------:R-:W-:-:S09]  /*fd40*/  PRMT R216, R109, 0x7632, R216 ;  /* 0x000076326dd87816 */ /* 0x000fd200000000d8 */
[----:B------:R-:W-:-:S05]  /*fd50*/  @P3 HFMA2.BF16_V2 R90, -RZ.H0_H0, RZ.H0_H0, -R109.H1_H1 ;  /* 0x200000ffff5a3231 */ /* 0x000fca000036096d */
[----:B------:R-:W-:Y:S02]  /*fd60*/  @P3 PRMT R216, R90, 0x5410, RZ ;  /* 0x000054105ad83816 */ /* 0x000fe400000000ff */
[----:B------:R-:W-:Y:S01]  /*fd70*/  ISETP.GT.U32.AND P3, PT, R0, UR12, PT ;  /* 0x0000000c00007c0c */ /* 0x000fe2000bf64070 */
[----:B------:R-:W-:Y:S01]  /*fd80*/  FADD.FTZ R2, R5, R16 ;  /* 0x0000001005027221 */ /* 0x000fe20000010000 */
[----:B------:R-:W-:-:S03]  /*fd90*/  IMAD.MOV.U32 R6, RZ, RZ, R9 ;  /* 0x000000ffff067224 */ /* 0x000fc600078e0009 */
[----:B------:R-:W-:Y:S02]  /*fda0*/  FADD.FTZ R4, R4, R2 ;  /* 0x0000000204047221 */ /* 0x000fe40000010000 */
[----:B------:R4:W-:Y:S06]  /*fdb0*/  MUFU.EX2 R2, R3 ;  /* 0x0000000300027308 */ /* 0x0009ec0000000800 */
[----:B------:R-:W-:Y:S01]  /*fdc0*/  @P3 HFMA2.BF16_V2 R91, -RZ.H0_H0, RZ.H0_H0, -R220.H0_H0 ;  /* 0x200000ffff5b3231 */ /* 0x000fe200003409dc */
[----:B------:R-:W1:Y:S01]  /*fdd0*/  MUFU.EX2 R0, R6 ;  /* 0x0000000600007308 */ /* 0x000e620000000800 */
[----:B------:R-:W-:Y:S01]  /*fde0*/  IMAD.MOV.U32 R5, RZ, RZ, R130 ;  /* 0x000000ffff057224 */ /* 0x000fe200078e0082 */
[----:B----4-:R-:W-:Y:S01]  /*fdf0*/  PRMT R3, R42, 0x7773, RZ ;  /* 0x000077732a037816 */ /* 0x010fe200000000ff */
[----:B------:R-:W-:-:S02]  /*fe00*/  IMAD.MOV.U32 R130, RZ, RZ, R124 ;  /* 0x000000ffff827224 */ /* 0x000fc400078e007c */
[----:B------:R-:W-:Y:S02]  /*fe10*/  IMAD.MOV.U32 R124, RZ, RZ, R29 ;  /* 0x000000ffff7c7224 */ /* 0x000fe400078e001d */
[----:B------:R-:W-:Y:S01]  /*fe20*/  FADD.FTZ R9, R18, R15 ;  /* 0x0000000f12097221 */ /* 0x000fe20000010000 */
[----:B------:R-:W-:Y:S02]  /*fe30*/  IMAD.MOV.U32 R29, RZ, RZ, R66 ;  /* 0x000000ffff1d7224 */ /* 0x000fe400078e0042 */
[----:B------:R-:W-:Y:S02]  /*fe40*/  IMAD.MOV.U32 R66, RZ, RZ, R67 ;  /* 0x000000ffff427224 */ /* 0x000fe400078e0043 */
[----:B------:R-:W-:Y:S02]  /*fe50*/  IMAD.MOV.U32 R67, RZ, RZ, R47 ;  /* 0x000000ffff437224 */ /* 0x000fe400078e002f */
[----:B------:R-:W-:Y:S02]  /*fe60*/  IMAD.MOV.U32 R15, RZ, RZ, R46 ;  /* 0x000000ffff0f7224 */ /* 0x000fe400078e002e */
[----:B------:R-:W-:-:S04]  /*fe70*/  IMAD.WIDE.U32 R46, R8, -0x2daee0ad, RZ ;  /* 0xd2511f53082e7825 */ /* 0x000fc800078e00ff */
[----:B------:R-:W-:Y:S01]  /*fe80*/  IMAD.MOV.U32 R75, RZ, RZ, R45 ;  /* 0x000000ffff4b7224 */ /* 0x000fe200078e002d */
[----:B------:R-:W-:Y:S01]  /*fe90*/  LOP3.LUT R45, R10, UR13, R47, 0x96, !PT ;  /* 0x0000000d0a2d7c12 */ /* 0x000fe2000f8e962f */
[----:B------:R-:W-:Y:S01]  /*fea0*/  IMAD.MOV.U32 R16, RZ, RZ, R7 ;  /* 0x000000ffff107224 */ /* 0x000fe200078e0007 */
[----:B-1----:R-:W-:Y:S02]  /*feb0*/  F2FP.BF16.F32.PACK_AB R111, R0, R2 ;  /* 0x00000002006f723e */ /* 0x002fe400000010ff */
[C---:B------:R-:W-:Y:S02]  /*fec0*/  PRMT R72, R220.reuse, 0x7632, R72 ;  /* 0x00007632dc487816 */ /* 0x040fe40000000048 */
[----:B------:R-:W-:Y:S02]  /*fed0*/  PRMT R21, R111, 0x7610, R21 ;  /* 0x000076106f157816 */ /* 0x000fe40000000015 */
[----:B--2---:R-:W-:Y:S02]  /*fee0*/  PRMT R215, R220, 0x7610, R215 ;  /* 0x00007610dcd77816 */ /* 0x004fe400000000d7 */
[----:B------:R-:W-:-:S02]  /*fef0*/  @P3 PRMT R215, R91, 0x5410, RZ ;  /* 0x000054105bd73816 */ /* 0x000fc400000000ff */
[----:B------:R-:W-:Y:S01]  /*ff00*/  ISETP.GT.U32.AND P3, PT, R3, UR12, PT ;  /* 0x0000000c03007c0c */ /* 0x000fe2000bf64070 */
[----:B------:R-:W-:-:S04]  /*ff10*/  FADD.FTZ R3, R2, R17 ;  /* 0x0000001102037221 */ /* 0x000fc80000010000 */
[----:B------:R-:W-:Y:S01]  /*ff20*/  FADD.FTZ R7, R0, R3 ;  /* 0x0000000300077221 */ /* 0x000fe20000010000 */
[----:B------:R-:W-:-:S07]  /*ff30*/  LOP3.LUT R0, R45, 0xff, RZ, 0xc0, !PT ;  /* 0x000000ff2d007812 */ /* 0x000fce00078ec0ff */
[----:B------:R-:W-:-:S05]  /*ff40*/  @P3 HFMA2.BF16_V2 R92, -RZ.H0_H0, RZ.H0_H0, -R220.H1_H1 ;  /* 0x200000ffff5c3231 */ /* 0x000fca00003609dc */
[----:B------:R-:W-:Y:S02]  /*ff50*/  @P3 PRMT R72, R92, 0x5410, RZ ;  /* 0x000054105c483816 */ /* 0x000fe400000000ff */
[----:B------:R-:W-:Y:S02]  /*ff60*/  ISETP.LE.U32.AND P3, PT, R0, UR12, PT ;  /* 0x0000000c00007c0c */ /* 0x000fe4000bf63070 */
[----:B------:R-:W-:-:S04]  /*ff70*/  LOP3.LUT R0, R45, 0xffff, RZ, 0xc0, !PT ;  /* 0x0000ffff2d007812 */ /* 0x000fc800078ec0ff */
[----:B------:R-:W-:-:S04]  /*ff80*/  SHF.R.U32.HI R0, RZ, 0x8, R0 ;  /* 0x00000008ff007819 */ /* 0x000fc80000011600 */
        /* <DEDUP_REMOVED lines=15> */
[----:B------:R-:W-:Y:S02]  /*10080*/  FADD.FTZ R6, R19, R4 ;  /* 0x0000000413067221 */ /* 0x000fe40000010000 */
[----:B------:R-:W1:Y:S04]  /*10090*/  MUFU.EX2 R4, R15 ;  /* 0x0000000f00047308 */ /* 0x000e680000000800 */
[----:B------:R-:W2:Y:S04]  /*100a0*/  MUFU.EX2 R3, R75 ;  /* 0x0000004b00037308 */ /* 0x000ea80000000800 */
[----:B------:R4:W-:Y:S02]  /*100b0*/  MUFU.EX2 R2, R5 ;  /* 0x0000000500027308 */ /* 0x0009e40000000800 */
[----:B------:R-:W-:-:S02]  /*100c0*/  @!P3 HFMA2.BF16_V2 R108, -RZ.H0_H0, RZ.H0_H0, -R233.H1_H1 ;  /* 0x200000ffff6cb231 */ /* 0x000fc400003609e9 */
[----:B------:R-:W3:Y:S01]  /*100d0*/  MUFU.EX2 R0, R16 ;  /* 0x0000001000007308 */ /* 0x000ee20000000800 */
[----:B------:R-:W-:Y:S01]  /*100e0*/  PRMT R59, R233, 0x7632, R59 ;  /* 0x00007632e93b7816 */ /* 0x000fe2000000003b */
[----:B----4-:R-:W-:Y:S01]  /*100f0*/  IMAD.MOV.U32 R5, RZ, RZ, R46 ;  /* 0x000000ffff057224 */ /* 0x010fe200078e002e */
[----:B------:R-:W-:-:S04]  /*10100*/  @!P3 PRMT R59, R108, 0x5410, RZ ;  /* 0x000054106c3bb816 */ /* 0x000fc800000000ff */
[----:B------:R-:W-:-:S04]  /*10110*/  LOP3.LUT R5, R5, 0xff, RZ, 0xc0, !PT ;  /* 0x000000ff05057812 */ /* 0x000fc800078ec0ff */
[----:B------:R-:W-:Y:S01]  /*10120*/  ISETP.LE.U32.AND P3, PT, R5, UR12, PT ;  /* 0x0000000c05007c0c */ /* 0x000fe2000bf63070 */
[----:B-1----:R-:W-:Y:S01]  /*10130*/  FADD.FTZ R5, R4, R9 ;  /* 0x0000000904057221 */ /* 0x002fe20000010000 */
[----:B------:R-:W-:Y:S01]  /*10140*/  @!P4 HFMA2.BF16_V2 R110, -RZ.H0_H0, RZ.H0_H0, -R174.H0_H0 ;  /* 0x200000ffff6ec231 */ /* 0x000fe200003409ae */
[C---:B--2---:R-:W-:Y:S02]  /*10150*/  F2FP.BF16.F32.PACK_AB R4, R3.reuse, R4 ;  /* 0x000000040304723e */ /* 0x044fe400000010ff */
[----:B------:R-:W-:Y:S02]  /*10160*/  FADD.FTZ R3, R3, R5 ;  /* 0x0000000503037221 */ /* 0x000fe40000010000 */
[----:B------:R-:W-:Y:S02]  /*10170*/  @!P4 PRMT R174, R110, 0x5410, RZ ;  /* 0x000054106eaec816 */ /* 0x000fe400000000ff */
[----:B---3--:R-:W-:Y:S01]  /*10180*/  F2FP.BF16.F32.PACK_AB R110, R0, R2 ;  /* 0x00000002006e723e */ /* 0x008fe200000010ff */
[----:B------:R1:W-:Y:S04]  /*10190*/  STL [R1+0x140], R3 ;  /* 0x0001400301007387 */ /* 0x0003e80000100800 */
[----:B------:R-:W-:Y:S01]  /*101a0*/  @!P3 HFMA2.BF16_V2 R112, -RZ.H0_H0, RZ.H0_H0, -R110.H0_H0 ;  /* 0x200000ffff70b231 */ /* 0x000fe2000034096e */
[----:B------:R-:W-:-:S04]  /*101b0*/  PRMT R19, R110, 0x7610, R19 ;  /* 0x000076106e137816 */ /* 0x000fc80000000013 */
[----:B------:R-:W-:Y:S01]  /*101c0*/  @!P3 PRMT R19, R112, 0x5410, RZ ;  /* 0x000054107013b816 */ /* 0x000fe200000000ff */
[----:B-1----:R-:W-:Y:S01]  /*101d0*/  FADD.FTZ R3, R2, R7 ;  /* 0x0000000702037221 */ /* 0x002fe20000010000 */
[----:B------:R-:W-:-:S04]  /*101e0*/  PRMT R2, R52, 0x7771, RZ ;  /* 0x0000777134027816 */ /* 0x000fc800000000ff */
[----:B------:R-:W-:Y:S02]  /*101f0*/  ISETP.GT.U32.AND P4, PT, R2, UR12, PT ;  /* 0x0000000c02007c0c */ /* 0x000fe4000bf84070 */
[----:B------:R-:W-:-:S04]  /*10200*/  PRMT R2, R46, 0x7771, RZ ;  /* 0x000077712e027816 */ /* 0x000fc800000000ff */
[----:B------:R-:W-:Y:S02]  /*10210*/  ISETP.GT.U32.AND P3, PT, R2, UR12, PT ;  /* 0x0000000c02007c0c */ /* 0x000fe4000bf64070 */
[----:B------:R-:W-:Y:S02]  /*10220*/  PRMT R2, R46, 0x7772, RZ ;  /* 0x000077722e027816 */ /* 0x000fe400000000ff */
[----:B------:R-:W-:-:S09]  /*10230*/  PRMT R211, R110, 0x7632, R211 ;  /* 0x000076326ed37816 */ /* 0x000fd200000000d3 */
[----:B------:R-:W-:-:S05]  /*10240*/  @P3 HFMA2.BF16_V2 R113, -RZ.H0_H0, RZ.H0_H0, -R110.H1_H1 ;  /* 0x200000ffff713231 */ /* 0x000fca000036096e */
[----:B------:R-:W-:Y:S02]  /*10250*/  @P3 PRMT R211, R113, 0x5410, RZ ;  /* 0x0000541071d33816 */ /* 0x000fe400000000ff */
[----:B------:R-:W-:Y:S01]  /*10260*/  ISETP.GT.U32.AND P3, PT, R2, UR12, PT ;  /* 0x0000000c02007c0c */ /* 0x000fe2000bf64070 */
[----:B------:R-:W-:Y:S01]  /*10270*/  FADD.FTZ R2, R20, R6 ;  /* 0x0000000614027221 */ /* 0x000fe20000010000 */
[----:B------:R-:W-:Y:S01]  /*10280*/  FADD.FTZ R0, R0, R3 ;  /* 0x0000000300007221 */ /* 0x000fe20000010000 */
[----:B------:R-:W1:Y:S03]  /*10290*/  LDC R6, c[0x0][0x448] ;  /* 0x00011200ff067b82 */ /* 0x000e660000000800 */
[----:B------:R-:W-:Y:S01]  /*102a0*/  STL [R1+0x144], R2 ;  /* 0x0001440201007387 */ /* 0x000fe20000100800 */
[----:B------:R-:W-:-:S03]  /*102b0*/  PRMT R74, R235, 0x7610, R74 ;  /* 0x00007610eb4a7816 */ /* 0x000fc6000000004a */
[----:B------:R2:W-:Y:S03]  /*102c0*/  STL [R1+0x148], R0 ;  /* 0x0001480001007387 */ /* 0x0005e60000100800 */
[----:B------:R-:W-:-:S05]  /*102d0*/  @P3 HFMA2.BF16_V2 R114, -RZ.H0_H0, RZ.H0_H0, -R235.H0_H0 ;  /* 0x200000ffff723231 */ /* 0x000fca00003409eb */
[----:B------:R-:W-:Y:S02]  /*102e0*/  @P3 PRMT R74, R114, 0x5410, RZ ;  /* 0x00005410724a3816 */ /* 0x000fe400000000ff */
[----:B--2---:R-:W-:-:S04]  /*102f0*/  PRMT R0, R46, 0x7773, RZ ;  /* 0x000077732e007816 */ /* 0x004fc800000000ff */
[----:B------:R-:W-:Y:S02]  /*10300*/  ISETP.GT.U32.AND P3, PT, R0, UR12, PT ;  /* 0x0000000c00007c0c */ /* 0x000fe4000bf64070 */
[----:B------:R-:W-:Y:S01]  /*10310*/  PRMT R0, R13, 0x7632, R0 ;  /* 0x000076320d007816 */ /* 0x000fe20000000000 */
[----:B-1----:R-:W-:Y:S01]  /*10320*/  IMAD.WIDE R2, R6, -0x70, R126 ;  /* 0xffffff9006027825 */ /* 0x002fe200078e027e */
[----:B------:R-:W-:Y:S02]  /*10330*/  PRMT R252, R235, 0x7632, R252 ;  /* 0x00007632ebfc7816 */ /* 0x000fe400000000fc */
[----:B------:R-:W-:Y:S01]  /*10340*/  LOP3.LUT R0, R0, 0xff, RZ, 0xc0, !PT ;  /* 0x000000ff00007812 */ /* 0x000fe200078ec0ff */
[----:B------:R-:W-:Y:S02]  /*10350*/  IMAD.MOV.U32 R126, RZ, RZ, R130 ;  /* 0x000000ffff7e7224 */ /* 0x000fe400078e0082 */
[----:B------:R-:W-:-:S04]  /*10360*/  IMAD.MOV.U32 R127, RZ, RZ, R124 ;  /* 0x000000ffff7f7224 */ /* 0x000fc800078e007c */
[----:B------:R-:W-:Y:S02]  /*10370*/  @P3 HFMA2.BF16_V2 R120, -RZ.H0_H0, RZ.H0_H0, -R235.H1_H1 ;  /* 0x200000ffff783231 */ /* 0x000fe400003609eb */
[----:B------:R-:W-:Y:S02]  /*10380*/  IMAD.MOV.U32 R124, RZ, RZ, R29 ;  /* 0x000000ffff7c7224 */ /* 0x000fe400078e001d */
[----:B------:R-:W-:Y:S01]  /*10390*/  IMAD.MOV.U32 R130, RZ, RZ, R31 ;  /* 0x000000ffff827224 */ /* 0x000fe200078e001f */
[----:B------:R-:W-:Y:S01]  /*103a0*/  @P3 PRMT R252, R120, 0x5410, RZ ;  /* 0x0000541078fc3816 */ /* 0x000fe200000000ff */
[----:B------:R-:W-:Y:S01]  /*103b0*/  IMAD.MOV.U32 R29, RZ, RZ, R54 ;  /* 0x000000ffff1d7224 */ /* 0x000fe200078e0036 */
[----:B------:R-:W-:Y:S01]  /*103c0*/  ISETP.LE.U32.AND P3, PT, R0, UR12, PT ;  /* 0x0000000c00007c0c */ /* 0x000fe2000bf63070 */
[----:B------:R-:W-:Y:S01]  /*103d0*/  IMAD.MOV.U32 R31, RZ, RZ, R55 ;  /* 0x000000ffff1f7224 */ /* 0x000fe200078e0037 */
[----:B------:R-:W-:Y:S01]  /*103e0*/  PRMT R0, R34, 0x7632, R0 ;  /* 0x0000763222007816 */ /* 0x000fe20000000000 */
[----:B------:R-:W-:Y:S01]  /*103f0*/  IMAD.WIDE R54, R6, 0x70, R2 ;  /* 0x0000007006367825 */ /* 0x000fe200078e0202 */
[----:B------:R-:W-:-:S03]  /*10400*/  PRMT R2, R34, 0x7610, R2 ;  /* 0x0000761022027816 */ /* 0x000fc60000000002 */
[----:B------:R-:W-:Y:S01]  /*10410*/  IMAD.SHL.U32 R34, R6, 0x8, RZ ;  /* 0x0000000806227824 */ /* 0x000fe200078e00ff */
[C---:B------:R-:W-:Y:S02]  /*10420*/  PRMT R173, R4.reuse, 0x7632, R173 ;  /* 0x0000763204ad7816 */ /* 0x040fe400000000ad */
[----:B------:R-:W-:Y:S01]  /*10430*/  PRMT R172, R4, 0x7610, R172 ;  /* 0x0000761004ac7816 */ /* 0x000fe200000000ac */
[----:B------:R-:W-:-:S04]  /*10440*/  IMAD.WIDE R4, R34, 0x2, R32 ;  /* 0x0000000222047825 */ /* 0x000fc800078e0220 */
[----:B------:R-:W-:Y:S02]  /*10450*/  @!P3 HFMA2.BF16_V2 R122, -RZ.H0_H0, RZ.H0_H0, -R2.H0_H0 ;  /* 0x200000ffff7ab231 */ /* 0x000fe40000340902 */
[----:B------:R-:W-:Y:S02]  /*10460*/  IMAD.MOV.U32 R75, RZ, RZ, R30 ;  /* 0x000000ffff4b7224 */ /* 0x000fe400078e001e */
[----:B------:R-:W-:Y:S01]  /*10470*/  IMAD.WIDE R4, R6, 0x70, R4 ;  /* 0x0000007006047825 */ /* 0x000fe200078e0204 */
[----:B------:R-:W-:-:S03]  /*10480*/  PRMT R18, R2, 0x5410, R0 ;  /* 0x0000541002127816 */ /* 0x000fc60000000000 */
[----:B------:R-:W-:Y:S02]  /*10490*/  IMAD.MOV.U32 R16, RZ, RZ, R182 ;  /* 0x000000ffff107224 */ /* 0x000fe400078e00b6 */
[----:B------:R-:W-:Y:S02]  /*104a0*/  IMAD.MOV.U32 R30, RZ, RZ, R51 ;  /* 0x000000ffff1e7224 */ /* 0x000fe400078e0033 */
[----:B------:R-:W-:Y:S02]  /*104b0*/  IMAD.MOV.U32 R182, RZ, RZ, R50 ;  /* 0x000000ffffb67224 */ /* 0x000fe400078e0032 */
[----:B------:R-:W-:Y:S01]  /*104c0*/  IMAD.WIDE R50, R6, -0x70, R54 ;  /* 0xffffff9006327825 */ /* 0x000fe200078e0236 */
[----:B------:R-:W-:-:S03]  /*104d0*/  @!P3 PRMT R2, R122, 0x5410, RZ ;  /* 0x000054107a02b816 */ /* 0x000fc600000000ff */
[----:B------:R-:W-:Y:S02]  /*104e0*/  IMAD.MOV.U32 R91, RZ, RZ, R35 ;  /* 0x000000ffff5b7224 */ /* 0x000fe400078e0023 */
[----:B------:R-:W-:Y:S01]  /*104f0*/  IMAD.WIDE R34, R34, 0x2, R4 ;  /* 0x0000000222227825 */ /* 0x000fe200078e0204 */
[----:B------:R-:W-:Y:S04]  /*10500*/  STG.E.U16 desc[UR28][R32.64+-0x80], R106 ;  /* 0xffff806a20007986 */ /* 0x000fe8000c10151c */
[----:B------:R-:W-:Y:S04]  /*10510*/  STG.E.U16 desc[UR28][R32.64+-0x7e], R105 ;  /* 0xffff826920007986 */ /* 0x000fe8000c10151c */
[----:B------:R-:W-:Y:S04]  /*10520*/  STG.E.U16 desc[UR28][R50.64+-0x80], R65 ;  /* 0xffff804132007986 */ /* 0x000fe8000c10151c */
[----:B------:R-:W-:Y:S04]  /*10530*/  STG.E.U16 desc[UR28][R50.64+-0x7e], R62 ;  /* 0xffff823e32007986 */ /* 0x000fe8000c10151c */
[----:B------:R-:W-:Y:S04]  /*10540*/  STG.E.U16 desc[UR28][R54.64+-0x80], R22 ;  /* 0xffff801636007986 */ /* 0x000fe8000c10151c */
[----:B------:R-:W-:Y:S04]  /*10550*/  STG.E.U16 desc[UR28][R54.64+-0x7e], R23 ;  /* 0xffff821736007986 */ /* 0x000fe8000c10151c */
[----:B------:R1:W-:Y:S02]  /*10560*/  STG.E.U16 desc[UR28][R34.64+-0x80], R2 ;  /* 0xffff800222007986 */ /* 0x0003e4000c10151c */
[----:B-1----:R-:W-:-:S04]  /*10570*/  SHF.R.U32.HI R2, RZ, 0x18, R13 ;  /* 0x00000018ff027819 */ /* 0x002fc8000001160d */
[----:B------:R-:W-:Y:S02]  /*10580*/  ISETP.LE.U32.AND P3, PT, R2, UR12, PT ;  /* 0x0000000c02007c0c */ /* 0x000fe4000bf63070 */
[----:B------:R-:W-:-:S11]  /*10590*/  PRMT R2, R228, 0x7773, RZ ;  /* 0x00007773e4027816 */ /* 0x000fd600000000ff */
[----:B------:R-:W-:-:S05]  /*105a0*/  @!P3 HFMA2.BF16_V2 R123, -RZ.H0_H0, RZ.H0_H0, -R0.H0_H0 ;  /* 0x200000ffff7bb231 */ /* 0x000fca0000340900 */
[----:B------:R-:W-:-:S05]  /*105b0*/  @!P3 PRMT R0, R123, 0x5410, RZ ;  /* 0x000054107b00b816 */ /* 0x000fca00000000ff */
[----:B------:R1:W-:Y:S01]  /*105c0*/  STG.E.U16 desc[UR28][R34.64+-0x7e], R0 ;  /* 0xffff820022007986 */ /* 0x0003e2000c10151c */
[----:B------:R-:W-:Y:S02]  /*105d0*/  IMAD.MOV.U32 R89, RZ, RZ, R29 ;  /* 0x000000ffff597224 */ /* 0x000fe400078e001d */
[----:B------:R-:W-:Y:S02]  /*105e0*/  IMAD.MOV.U32 R3, RZ, RZ, R228 ;  /* 0x000000ffff037224 */ /* 0x000fe400078e00e4 */
[----:B------:R-:W-:Y:S01]  /*105f0*/  IMAD.MOV.U32 R29, RZ, RZ, R180 ;  /* 0x000000ffff1d7224 */ /* 0x000fe200078e00b4 */
[C---:B------:R-:W-:Y:S02]  /*10600*/  PRMT R4, R228.reuse, 0x7771, RZ ;  /* 0x00007771e4047816 */ /* 0x040fe400000000ff */
[----:B------:R-:W-:Y:S02]  /*10610*/  LOP3.LUT R3, R3, 0xff, RZ, 0xc0, !PT ;  /* 0x000000ff03037812 */ /* 0x000fe400078ec0ff */
[----:B-1----:R-:W-:-:S04]  /*10620*/  PRMT R0, R228, 0x7772, RZ ;  /* 0x00007772e4007816 */ /* 0x002fc800000000ff */
[----:B------:R-:W-:Y:S02]  /*10630*/  PRMT R11, R0, 0x5410, R2 ;  /* 0x00005410000b7816 */ /* 0x000fe40000000002 */
[C---:B------:R-:W-:Y:S02]  /*10640*/  PRMT R2, R12.reuse, 0x7773, RZ ;  /* 0x000077730c027816 */ /* 0x040fe400000000ff */
[----:B------:R-:W-:-:S04]  /*10650*/  PRMT R0, R12, 0x7772, RZ ;  /* 0x000077720c007816 */ /* 0x000fc800000000ff */
[----:B------:R-:W-:Y:S02]  /*10660*/  PRMT R180, R0, 0x5410, R2 ;  /* 0x0000541000b47816 */ /* 0x000fe40000000002 */
[C---:B------:R-:W-:Y:S02]  /*10670*/  LOP3.LUT R0, R14.reuse, 0xffff, RZ, 0xc0, !PT ;  /* 0x0000ffff0e007812 */ /* 0x040fe400078ec0ff */
[----:B------:R-:W-:Y:S02]  /*10680*/  LOP3.LUT R2, R14, 0xff, RZ, 0xc0, !PT ;  /* 0x000000ff0e027812 */ /* 0x000fe400078ec0ff */
[----:B------:R-:W-:Y:S02]  /*10690*/  SHF.R.U32.HI R0, RZ, 0x8, R0 ;  /* 0x00000008ff007819 */ /* 0x000fe40000011600 */
[----:B------:R-:W-:Y:S02]  /*106a0*/  PRMT R10, R3, 0x5410, R4 ;  /* 0x00005410030a7816 */ /* 0x000fe40000000004 */
[--C-:B------:R-:W-:Y:S01]  /*106b0*/  PRMT R7, R2, 0x5410, R0.reuse ;  /* 0x0000541002077816 */ /* 0x100fe20000000000 */
[----:B------:R-:W1:Y:S01]  /*106c0*/  LDC R3, c[0x0][0x4f8] ;  /* 0x00013e00ff037b82 */ /* 0x000e620000000800 */
[----:B------:R-:W-:-:S02]  /*106d0*/  PRMT R0, R14, 0x7632, R0 ;  /* 0x000076320e007816 */ /* 0x000fc40000000000 */
[----:B------:R-:W-:Y:S02]  /*106e0*/  SHF.R.U32.HI R2, RZ, 0x18, R14 ;  /* 0x00000018ff027819 */ /* 0x000fe4000001160e */
[----:B------:R-:W-:-:S04]  /*106f0*/  LOP3.LUT R0, R0, 0xff, RZ, 0xc0, !PT ;  /* 0x000000ff00007812 */ /* 0x000fc800078ec0ff */
[----:B------:R-:W-:Y:S02]  /*10700*/  PRMT R6, R0, 0x5410, R2 ;  /* 0x0000541000067816 */ /* 0x000fe40000000002 */
[C---:B------:R-:W-:Y:S02]  /*10710*/  PRMT R2, R44.reuse, 0x7773, RZ ;  /* 0x000077732c027816 */ /* 0x040fe400000000ff */
[----:B------:R-:W-:-:S04]  /*10720*/  PRMT R0, R44, 0x7772, RZ ;  /* 0x000077722c007816 */ /* 0x000fc800000000ff */
[----:B------:R-:W-:Y:S02]  /*10730*/  PRMT R4, R0, 0x5410, R2 ;  /* 0x0000541000047816 */ /* 0x000fe40000000002 */
[C---:B------:R-:W-:Y:S02]  /*10740*/  LOP3.LUT R0, R13.reuse, 0xffff, RZ, 0xc0, !PT ;  /* 0x0000ffff0d007812 */ /* 0x040fe400078ec0ff */
[----:B------:R-:W-:Y:S02]  /*10750*/  LOP3.LUT R2, R13, 0xff, RZ, 0xc0, !PT ;  /* 0x000000ff0d027812 */ /* 0x000fe400078ec0ff */
[----:B------:R-:W-:-:S04]  /*10760*/  SHF.R.U32.HI R0, RZ, 0x8, R0 ;  /* 0x00000008ff007819 */ /* 0x000fc80000011600 */
[----:B------:R-:W-:Y:S02]  /*10770*/  PRMT R17, R2, 0x5410, R0 ;  /* 0x0000541002117816 */ /* 0x000fe40000000000 */
[----:B-1----:R-:W-:Y:S02]  /*10780*/  LOP3.LUT R0, R3, 0xff, RZ, 0xc0, !PT ;  /* 0x000000ff03007812 */ /* 0x002fe400078ec0ff */
[----:B------:R-:W-:Y:S02]  /*10790*/  PRMT R2, R13, 0x7632, R2 ;  /* 0x000076320d027816 */ /* 0x000fe40000000002 */
[----:B------:R-:W-:Y:S01]  /*107a0*/  SHF.R.U32.HI R3, RZ, 0x18, R13 ;  /* 0x00000018ff037819 */ /* 0x000fe2000001160d */
[----:B------:R-:W-:Y:S01]  /*107b0*/  IMAD R0, R0, 0x10000, R0 ;  /* 0x0001000000007824 */ /* 0x000fe200078e0200 */
[----:B------:R-:W-:Y:S02]  /*107c0*/  LOP3.LUT R2, R2, 0xff, RZ, 0xc0, !PT ;  /* 0x000000ff02027812 */ /* 0x000fe400078ec0ff */
[----:B------:R-:W-:Y:S01]  /*107d0*/  LOP3.LUT R4, R4, 0xff00ff, RZ, 0xc0, !PT ;  /* 0x00ff00ff04047812 */ /* 0x000fe200078ec0ff */
[----:B------:R-:W-:Y:S01]  /*107e0*/  IMAD.MOV.U32 R88, RZ, RZ, R16 ;  /* 0x000000ffff587224 */ /* 0x000fe200078e0010 */
[----:B------:R-:W-:-:S02]  /*107f0*/  PRMT R16, R2, 0x5410, R3 ;  /* 0x0000541002107816 */ /* 0x000fc40000000003 */
[--C-:B------:R-:W-:Y:S01]  /*10800*/  HSET2.LE.AND R3, R7, R0.reuse, PT ;  /* 0x0000000007037233 */ /* 0x100fe20003803000 */
[----:B------:R-:W-:Y:S01]  /*10810*/  IMAD.MOV.U32 R7, RZ, RZ, R36 ;  /* 0x000000ffff077224 */ /* 0x000fe200078e0024 */
[----:B------:R-:W-:-:S05]  /*10820*/  HSET2.LE.AND R2, R4, R0, PT ;  /* 0x0000000004027233 */ /* 0x000fca0003803000 */
[----:B------:R-:W-:Y:S02]  /*10830*/  LOP3.LUT R7, R7, R2, RZ, 0xc0, !PT ;  /* 0x0000000207077212 */ /* 0x000fe400078ec0ff */
[----:B------:R-:W-:-:S05]  /*10840*/  HSET2.LE.AND R2, R10, R0, PT ;  /* 0x000000000a027233 */ /* 0x000fca0003803000 */
[----:B------:R-:W-:Y:S02]  /*10850*/  LOP3.LUT R10, R89, R2, RZ, 0xc0, !PT ;  /* 0x00000002590a7212 */ /* 0x000fe400078ec0ff */
[----:B------:R-:W1:Y:S01]  /*10860*/  S2R R89, SR_TID.X ;  /* 0x0000000000597919 */ /* 0x000e620000002100 */
[----:B------:R-:W-:Y:S01]  /*10870*/  IMAD.MOV.U32 R5, RZ, RZ, R44 ;  /* 0x000000ffff057224 */ /* 0x000fe200078e002c */
[----:B------:R-:W-:Y:S01]  /*10880*/  PRMT R8, R44, 0x7771, RZ ;  /* 0x000077712c087816 */ /* 0x000fe200000000ff */
[----:B------:R-:W-:Y:S01]  /*10890*/  IMAD.MOV.U32 R90, RZ, RZ, R27 ;  /* 0x000000ffff5a7224 */ /* 0x000fe200078e001b */
[----:B------:R-:W-:Y:S02]  /*108a0*/  HSET2.LE.AND R4, R6, R0, PT ;  /* 0x0000000006047233 */ /* 0x000fe40003803000 */
[----:B------:R-:W-:Y:S01]  /*108b0*/  LOP3.LUT R5, R5, 0xff, RZ, 0xc0, !PT ;  /* 0x000000ff05057812 */ /* 0x000fe200078ec0ff */
[----:B------:R-:W-:-:S03]  /*108c0*/  ULEA UR5, UR26, UR4, 0x18 ;  /* 0x000000041a057291 */ /* 0x000fc6000f8ec0ff */
[----:B------:R-:W-:Y:S02]  /*108d0*/  PRMT R5, R5, 0x5410, R8 ;  /* 0x0000541005057816 */ /* 0x000fe40000000008 */
[----:B------:R-:W-:Y:S02]  /*108e0*/  LOP3.LUT R8, R91, R3, RZ, 0xc0, !PT ;  /* 0x000000035b087212 */ /* 0x000fe400078ec0ff */
[----:B------:R-:W-:Y:S02]  /*108f0*/  LOP3.LUT R3, R11, 0xff00ff, RZ, 0xc0, !PT ;  /* 0x00ff00ff0b037812 */ /* 0x000fe400078ec0ff */
[----:B------:R-:W-:Y:S01]  /*10900*/  LOP3.LUT R9, R90, R4, RZ, 0xc0, !PT ;  /* 0x000000045a097212 */ /* 0x000fe200078ec0ff */
[----:B------:R-:W-:Y:S02]  /*10910*/  IMAD.MOV.U32 R15, RZ, RZ, R75 ;  /* 0x000000ffff0f7224 */ /* 0x000fe400078e004b */
[----:B------:R-:W-:Y:S01]  /*10920*/  HSET2.LE.AND R2, R3, R0, PT ;  /* 0x0000000003027233 */ /* 0x000fe20003803000 */
[----:B------:R-:W-:-:S02]  /*10930*/  IMAD.MOV.U32 R75, RZ, RZ, R28 ;  /* 0x000000ffff4b7224 */ /* 0x000fc400078e001c */
[----:B-1----:R-:W-:-:S05]  /*10940*/  IMAD.SHL.U32 R89, R89, 0x20, RZ ;  /* 0x0000002059597824 */ /* 0x002fca00078e00ff */
[----:B------:R-:W-:-:S04]  /*10950*/  LOP3.LUT R4, R88, 0x120, R89, 0xf8, !PT ;  /* 0x0000012058047812 */ /* 0x000fc800078ef859 */
[----:B------:R-:W-:Y:S01]  /*10960*/  LEA R108, R4, UR5, 0x1 ;  /* 0x00000005046c7c11 */ /* 0x000fe2000f8e08ff */
[----:B------:R-:W-:Y:S01]  /*10970*/  IMAD.MOV.U32 R27, RZ, RZ, R12 ;  /* 0x000000ffff1b7224 */ /* 0x000fe200078e000c */
[----:B------:R-:W-:Y:S02]  /*10980*/  PRMT R28, R12, 0x7771, RZ ;  /* 0x000077710c1c7816 */ /* 0x000fe400000000ff */
[----:B------:R-:W-:Y:S02]  /*10990*/  LOP3.LUT R11, R15, R2, RZ, 0xc0, !PT ;  /* 0x000000020f0b7212 */ /* 0x000fe400078ec0ff */
[----:B------:R-:W1:Y:S01]  /*109a0*/  LDSM.16.MT88.4 R12, [R108+0x9000] ;  /* 0x009000006c0c783b */ /* 0x000e620000004200 */
[--C-:B------:R-:W-:Y:S02]  /*109b0*/  HSET2.LE.AND R2, R17, R0.reuse, PT ;  /* 0x0000000011027233 */ /* 0x100fe40003803000 */
[--C-:B------:R-:W-:Y:S02]  /*109c0*/  HSET2.LE.AND R3, R16, R0.reuse, PT ;  /* 0x0000000010037233 */ /* 0x100fe40003803000 */
[----:B------:R-:W-:Y:S01]  /*109d0*/  HSET2.LE.AND R6, R5, R0, PT ;  /* 0x0000000005067233 */ /* 0x000fe20003803000 */
[----:B------:R2:W-:Y:S02]  /*109e0*/  STL [R1+0x100], R4 ;  /* 0x0001000401007387 */ /* 0x0005e40000100800 */
[----:B------:R-:W-:-:S02]  /*109f0*/  LOP3.LUT R5, R18, R3, RZ, 0xc0, !PT ;  /* 0x0000000312057212 */ /* 0x000fc400078ec0ff */
[----:B------:R-:W-:Y:S01]  /*10a00*/  LOP3.LUT R6, R37, R6, RZ, 0xc0, !PT ;  /* 0x0000000625067212 */ /* 0x000fe200078ec0ff */
[----:B------:R-:W-:Y:S02]  /*10a10*/  IMAD.IADD R44, R75, 0x1, R108 ;  /* 0x000000014b2c7824 */ /* 0x000fe400078e026c */
[----:B------:R-:W-:-:S03]  /*10a20*/  IMAD.MOV.U32 R105, RZ, RZ, R19 ;  /* 0x000000ffff697224 */ /* 0x000fc600078e0013 */
[----:B------:R-:W3:Y:S01]  /*10a30*/  LDSM.16.MT88.4 R16, [R44+0x9000] ;  /* 0x009000002c10783b */ /* 0x000ee20000004200 */
[----:B--2---:R-:W-:-:S07]  /*10a40*/  LOP3.LUT R4, R56, R2, RZ, 0xc0, !PT ;  /* 0x0000000238047212 */ /* 0x004fce00078ec0ff */
[----:B-1----:R-:W-:Y:S08]  /*10a50*/  HMMA.16816.F32.BF16 R92, R4, R14, R132 ;  /* 0x0000000e045c723c */ /* 0x002ff00000041884 */
[-C--:B------:R-:W-:Y:S08]  /*10a60*/  HMMA.16816.F32.BF16 R188, R8, R12.reuse, R188 ;  /* 0x0000000c08bc723c */ /* 0x080ff000000418bc */
[----:B------:R-:W-:Y:S08]  /*10a70*/  HMMA.16816.F32.BF16 R96, R4, R12, R96 ;  /* 0x0000000c0460723c */ /* 0x000ff00000041860 */
[----:B------:R-:W-:Y:S01]  /*10a80*/  HMMA.16816.F32.BF16 R132, R8, R14, R164 ;  /* 0x0000000e0884723c */ /* 0x000fe200000418a4 */
[----:B------:R-:W1:Y:S01]  /*10a90*/  LDSM.16.MT88.4 R12, [R108+0xa000] ;  /* 0x00a000006c0c783b */ /* 0x000e620000004200 */
[----:B------:R-:W-:Y:S01]  /*10aa0*/  @P4 HFMA2.BF16_V2 R115, -RZ.H0_H0, RZ.H0_H0, -R173.H0_H0 ;  /* 0x200000ffff734231 */ /* 0x000fe200003409ad */
[----:B------:R-:W-:Y:S01]  /*10ab0*/  PRMT R20, R172, 0x5410, R173 ;  /* 0x00005410ac147816 */ /* 0x000fe200000000ad */
[----:B------:R-:W-:-:S02]  /*10ac0*/  IMAD.MOV.U32 R167, RZ, RZ, R131 ;  /* 0x000000ffffa77224 */ /* 0x000fc400078e0083 */
[----:B------:R-:W-:Y:S02]  /*10ad0*/  @!P5 HFMA2.BF16_V2 R121, -RZ.H0_H0, RZ.H0_H0, -R172.H0_H0 ;  /* 0x200000ffff79d231 */ /* 0x000fe400003409ac */
[----:B------:R-:W-:Y:S01]  /*10ae0*/  IMAD.MOV.U32 R166, RZ, RZ, R130 ;  /* 0x000000ffffa67224 */ /* 0x000fe200078e0082 */
[----:B------:R-:W-:Y:S01]  /*10af0*/  @P4 PRMT R173, R115, 0x5410, RZ ;  /* 0x0000541073ad4816 */ /* 0x000fe200000000ff */
[----:B------:R-:W-:Y:S01]  /*10b00*/  IMAD.MOV.U32 R165, RZ, RZ, R129 ;  /* 0x000000ffffa57224 */ /* 0x000fe200078e0081 */
[----:B---3--:R-:W-:Y:S01]  /*10b10*/  HMMA.16816.F32.BF16 R112, R8, R18, R168 ;  /* 0x000000120870723c */ /* 0x008fe200000418a8 */
[----:B------:R-:W-:Y:S02]  /*10b20*/  IMAD.MOV.U32 R164, RZ, RZ, R128 ;  /* 0x000000ffffa47224 */ /* 0x000fe400078e0080 */
[----:B------:R-:W-:Y:S02]  /*10b30*/  IMAD.MOV.U32 R171, RZ, RZ, R124 ;  /* 0x000000ffffab7224 */ /* 0x000fe400078e007c */
[----:B------:R-:W-:-:S03]  /*10b40*/  IMAD.MOV.U32 R169, RZ, RZ, R20 ;  /* 0x000000ffffa97224 */ /* 0x000fc600078e0014 */
[-C--:B------:R-:W-:Y:S01]  /*10b50*/  HMMA.16816.F32.BF16 R128, R8, R16.reuse, R160 ;  /* 0x000000100880723c */ /* 0x080fe200000418a0 */
[----:B------:R-:W-:Y:S02]  /*10b60*/  IMAD.MOV.U32 R163, RZ, RZ, R127 ;  /* 0x000000ffffa37224 */ /* 0x000fe400078e007f */
[----:B------:R-:W-:Y:S02]  /*10b70*/  IMAD.MOV.U32 R162, RZ, RZ, R126 ;  /* 0x000000ffffa27224 */ /* 0x000fe400078e007e */
[----:B------:R-:W-:Y:S01]  /*10b80*/  IMAD.MOV.U32 R160, RZ, RZ, R125 ;  /* 0x000000ffffa07224 */ /* 0x000fe200078e007d */
[----:B------:R-:W-:Y:S01]  /*10b90*/  @!P5 PRMT R172, R121, 0x5410, RZ ;  /* 0x0000541079acd816 */ /* 0x000fe200000000ff */
[----:B------:R-:W-:Y:S01]  /*10ba0*/  IMAD.MOV.U32 R106, RZ, RZ, R74 ;  /* 0x000000ffff6a7224 */ /* 0x000fe200078e004a */
[----:B------:R-:W-:Y:S01]  /*10bb0*/  HMMA.16816.F32.BF16 R88, R4, R16, R68 ;  /* 0x000000100458723c */ /* 0x000fe20000041844 */
[----:B------:R-:W-:Y:S02]  /*10bc0*/  IMAD.MOV.U32 R228, RZ, RZ, R73 ;  /* 0x000000ffffe47224 */ /* 0x000fe400078e0049 */
[----:B------:R-:W-:-:S05]  /*10bd0*/  IMAD.MOV.U32 R161, RZ, RZ, R72 ;  /* 0x000000ffffa17224 */ /* 0x000fca00078e0048 */
[----:B------:R-:W-:Y:S01]  /*10be0*/  HMMA.16816.F32.BF16 R84, R4, R18, R84 ;  /* 0x000000120454723c */ /* 0x000fe20000041854 */
[----:B------:R-:W-:Y:S07]  /*10bf0*/  LDSM.16.MT88.4 R16, [R108+0xb000] ;  /* 0x00b000006c10783b */ /* 0x000fee0000004200 */
[-C--:B-1----:R-:W-:Y:S01]  /*10c00*/  HMMA.16816.F32.BF16 R124, R8, R12.reuse, R176 ;  /* 0x0000000c087c723c */ /* 0x082fe200000418b0 */
[----:B------:R-:W-:Y:S02]  /*10c10*/  IMAD.MOV.U32 R176, RZ, RZ, R21 ;  /* 0x000000ffffb07224 */ /* 0x000fe400078e0015 */
[----:B------:R-:W1:Y:S05]  /*10c20*/  LDSM.16.MT88.4 R20, [R44+0xa000] ;  /* 0x00a000002c14783b */ /* 0x000e6a0000004200 */
[C---:B------:R-:W-:Y:S08]  /*10c30*/  HMMA.16816.F32.BF16 R80, R4.reuse, R12, R80 ;  /* 0x0000000c0450723c */ /* 0x040ff00000041850 */
[-C--:B------:R-:W-:Y:S08]  /*10c40*/  HMMA.16816.F32.BF16 R72, R4, R14.reuse, R116 ;  /* 0x0000000e0448723c */ /* 0x080ff00000041874 */
[----:B------:R-:W-:Y:S01]  /*10c50*/  HMMA.16816.F32.BF16 R120, R8, R14, R148 ;  /* 0x0000000e0878723c */ /* 0x000fe20000041894 */
[----:B------:R-:W2:Y:S01]  /*10c60*/  LDSM.16.MT88.4 R12, [R44+0xb000] ;  /* 0x00b000002c0c783b */ /* 0x000ea20000004200 */
[----:B------:R-:W-:-:S03]  /*10c70*/  IMAD.MOV.U32 R2, RZ, RZ, R24 ;  /* 0x000000ffff027224 */ /* 0x000fc600078e0018 */
[----:B------:R-:W-:Y:S01]  /*10c80*/  STG.E.U16 desc[UR28][R32.64+-0x70], R58 ;  /* 0xffff903a20007986 */ /* 0x000fe2000c10151c */
[----:B------:R-:W-:-:S03]  /*10c90*/  IMAD.MOV.U32 R170, RZ, RZ, R66 ;  /* 0x000000ffffaa7224 */ /* 0x000fc600078e0042 */
[----:B------:R-:W-:Y:S01]  /*10ca0*/  STG.E.U16 desc[UR28][R32.64+-0x6e], R57 ;  /* 0xffff923920007986 */ /* 0x000fe2000c10151c */
[----:B------:R-:W-:Y:S02]  /*10cb0*/  IMAD.MOV.U32 R168, RZ, RZ, R67 ;  /* 0x000000ffffa87224 */ /* 0x000fe400078e0043 */
[----:B------:R-:W-:Y:S01]  /*10cc0*/  IMAD.MOV.U32 R179, RZ, RZ, R64 ;  /* 0x000000ffffb37224 */ /* 0x000fe200078e0040 */
[----:B------:R3:W-:Y:S01]  /*10cd0*/  STG.E.U16 desc[UR28][R50.64+-0x70], R38 ;  /* 0xffff902632007986 */ /* 0x0007e2000c10151c */
[----:B------:R-:W-:Y:S02]  /*10ce0*/  IMAD.MOV.U32 R178, RZ, RZ, R63 ;  /* 0x000000ffffb27224 */ /* 0x000fe400078e003f */
[----:B------:R-:W-:Y:S01]  /*10cf0*/  IMAD.MOV.U32 R177, RZ, RZ, R61 ;  /* 0x000000ffffb17224 */ /* 0x000fe200078e003d */
[----:B-1----:R-:W-:Y:S01]  /*10d00*/  HMMA.16816.F32.BF16 R148, R8, R20, R184 ;  /* 0x000000140894723c */ /* 0x002fe200000418b8 */
[----:B------:R-:W-:Y:S02]  /*10d10*/  IMAD.MOV.U32 R186, RZ, RZ, R39 ;  /* 0x000000ffffba7224 */ /* 0x000fe400078e0027 */
[----:B------:R-:W-:-:S02]  /*10d20*/  IMAD.MOV.U32 R187, RZ, RZ, R59 ;  /* 0x000000ffffbb7224 */ /* 0x000fc400078e003b */
[----:B------:R-:W-:Y:S01]  /*10d30*/  IMAD.MOV.U32 R185, RZ, RZ, R60 ;  /* 0x000000ffffb97224 */ /* 0x000fe200078e003c */
[----:B------:R-:W-:Y:S02]  /*10d40*/  LOP3.LUT R2, R2, 0xff, RZ, 0xc0, !PT ;  /* 0x000000ff02027812 */ /* 0x000fe400078ec0ff */
[----:B------:R-:W-:Y:S01]  /*10d50*/  HMMA.16816.F32.BF16 R68, R4, R20, R136 ;  /* 0x000000140444723c */ /* 0x000fe20000041888 */
[----:B------:R-:W-:-:S07]  /*10d60*/  LOP3.LUT R3, R27, 0xff, RZ, 0xc0, !PT ;  /* 0x000000ff1b037812 */ /* 0x000fce00078ec0ff */
[C---:B------:R-:W-:Y:S08]  /*10d70*/  HMMA.16816.F32.BF16 R64, R4.reuse, R22, R140 ;  /* 0x000000160440723c */ /* 0x040ff0000004188c */
[C---:B---3--:R-:W-:Y:S08]  /*10d80*/  HMMA.16816.F32.BF16 R36, R4.reuse, R18, R76 ;  /* 0x000000120424723c */ /* 0x048ff0000004184c */
[C---:B------:R-:W-:Y:S08]  /*10d90*/  HMMA.16816.F32.BF16 R60, R4.reuse, R16, R144 ;  /* 0x00000010043c723c */ /* 0x040ff00000041890 */
[C---:B--2---:R-:W-:Y:S08]  /*10da0*/  HMMA.16816.F32.BF16 R76, R4.reuse, R12, R152 ;  /* 0x0000000c044c723c */ /* 0x044ff00000041898 */
[----:B------:R-:W-:Y:S01]  /*10db0*/  HMMA.16816.F32.BF16 R56, R4, R14, R156 ;  /* 0x0000000e0438723c */ /* 0x000fe2000004189c */
[----:B------:R-:W-:-:S07]  /*10dc0*/  PRMT R6, R24, 0x7771, RZ ;  /* 0x0000777118067816 */ /* 0x000fce00000000ff */
[----:B------:R-:W-:Y:S01]  /*10dd0*/  HMMA.16816.F32.BF16 R116, R8, R22, R192 ;  /* 0x000000160874723c */ /* 0x000fe200000418c0 */
[----:B------:R-:W-:-:S07]  /*10de0*/  PRMT R47, R3, 0x5410, R28 ;  /* 0x00005410032f7816 */ /* 0x000fce000000001c */
[----:B------:R-:W-:Y:S01]  /*10df0*/  HMMA.16816.F32.BF16 R136, R8, R16, R196 ;  /* 0x000000100888723c */ /* 0x000fe200000418c4 */
[----:B------:R-:W-:Y:S01]  /*10e00*/  LOP3.LUT R3, R26, 0xff, RZ, 0xc0, !PT ;  /* 0x000000ff1a037812 */ /* 0x000fe200078ec0ff */
[----:B------:R-:W-:-:S06]  /*10e10*/  IMAD.MOV.U32 R140, RZ, RZ, R186 ;  /* 0x000000ffff8c7224 */ /* 0x000fcc00078e00ba */
[C---:B------:R-:W-:Y:S01]  /*10e20*/  HMMA.16816.F32.BF16 R144, R8.reuse, R18, R240 ;  /* 0x000000120890723c */ /* 0x040fe200000418f0 */
[C---:B------:R-:W-:Y:S01]  /*10e30*/  PRMT R5, R24.reuse, 0x7773, RZ ;  /* 0x0000777318057816 */ /* 0x040fe200000000ff */
[----:B------:R-:W-:Y:S01]  /*10e40*/  IMAD.MOV.U32 R141, RZ, RZ, R187 ;  /* 0x000000ffff8d7224 */ /* 0x000fe200078e00bb */
[----:B------:R-:W-:Y:S01]  /*10e50*/  PRMT R4, R24, 0x7772, RZ ;  /* 0x0000777218047816 */ /* 0x000fe200000000ff */
[----:B------:R-:W-:Y:S01]  /*10e60*/  IMAD.MOV.U32 R142, RZ, RZ, R176 ;  /* 0x000000ffff8e7224 */ /* 0x000fe200078e00b0 */
[----:B------:R-:W-:Y:S01]  /*10e70*/  SHF.R.U32.HI R7, RZ, 0x18, R26 ;  /* 0x00000018ff077819 */ /* 0x000fe2000001161a */
[----:B------:R-:W-:Y:S01]  /*10e80*/  IMAD.MOV.U32 R143, RZ, RZ, R177 ;  /* 0x000000ffff8f7224 */ /* 0x000fe200078e00b1 */
[----:B------:R-:W-:Y:S01]  /*10e90*/  LDSM.16.MT88.4 R16, [R44+0xa400] ;  /* 0x00a400002c10783b */ /* 0x000fe20000004200 */
[C---:B------:R-:W-:Y:S01]  /*10ea0*/  HMMA.16816.F32.BF16 R192, R8.reuse, R12, R244 ;  /* 0x0000000c08c0723c */ /* 0x040fe200000418f4 */
[----:B------:R-:W-:Y:S02]  /*10eb0*/  IMAD.MOV.U32 R184, RZ, RZ, R178 ;  /* 0x000000ffffb87224 */ /* 0x000fe400078e00b2 */
[----:B------:R-:W-:Y:S05]  /*10ec0*/  LDSM.16.MT88.4 R20, [R108+0xa400] ;  /* 0x00a400006c14783b */ /* 0x000fea0000004200 */
[----:B------:R-:W-:Y:S01]  /*10ed0*/  HMMA.16816.F32.BF16 R196, R8, R14, R248 ;  /* 0x0000000e08c4723c */ /* 0x000fe200000418f8 */
[----:B------:R-:W-:Y:S01]  /*10ee0*/  PRMT R9, R2, 0x5410, R6 ;  /* 0x0000541002097816 */ /* 0x000fe20000000006 */
[----:B------:R-:W-:Y:S01]  /*10ef0*/  IMAD.MOV.U32 R186, RZ, RZ, R168 ;  /* 0x000000ffffba7224 */ /* 0x000fe200078e00a8 */
[----:B------:R-:W-:Y:S01]  /*10f00*/  LOP3.LUT R2, R26, 0xffff, RZ, 0xc0, !PT ;  /* 0x0000ffff1a027812 */ /* 0x000fe200078ec0ff */
[----:B------:R-:W-:Y:S01]  /*10f10*/  IMAD.MOV.U32 R187, RZ, RZ, R169 ;  /* 0x000000ffffbb7224 */ /* 0x000fe200078e00a9 */
[----:B------:R-:W-:Y:S01]  /*10f20*/  PRMT R11, R4, 0x5410, R5 ;  /* 0x00005410040b7816 */ /* 0x000fe20000000005 */
[----:B------:R-:W-:Y:S01]  /*10f30*/  LDSM.16.MT88.4 R12, [R108+0xb400] ;  /* 0x00b400006c0c783b */ /* 0x000fe20000004200 */
[----:B------:R-:W-:-:S04]  /*10f40*/  SHF.R.U32.HI R2, RZ, 0x8, R2 ;  /* 0x00000008ff027819 */ /* 0x000fc80000011602 */
[----:B------:R-:W-:Y:S02]  /*10f50*/  PRMT R10, R3, 0x5410, R2 ;  /* 0x00005410030a7816 */ /* 0x000fe40000000002 */
[----:B------:R-:W-:Y:S02]  /*10f60*/  PRMT R3, R26, 0x7632, R3 ;  /* 0x000076321a037816 */ /* 0x000fe40000000003 */
[C---:B------:R-:W-:Y:S02]  /*10f70*/  LOP3.LUT R2, R25.reuse, 0xffff, RZ, 0xc0, !PT ;  /* 0x0000ffff19027812 */ /* 0x040fe400078ec0ff */
[----:B------:R-:W-:Y:S02]  /*10f80*/  PRMT R4, R25, 0x7632, R4 ;  /* 0x0000763219047816 */ /* 0x000fe40000000004 */
[----:B------:R-:W-:Y:S02]  /*10f90*/  LOP3.LUT R5, R3, 0xff, RZ, 0xc0, !PT ;  /* 0x000000ff03057812 */ /* 0x000fe400078ec0ff */
[----:B------:R-:W-:-:S02]  /*10fa0*/  LOP3.LUT R6, R25, 0xff, RZ, 0xc0, !PT ;  /* 0x000000ff19067812 */ /* 0x000fc400078ec0ff */
[----:B------:R-:W-:Y:S02]  /*10fb0*/  SHF.R.U32.HI R3, RZ, 0x8, R2 ;  /* 0x00000008ff037819 */ /* 0x000fe40000011602 */
[----:B------:R-:W-:Y:S02]  /*10fc0*/  LOP3.LUT R2, R4, 0xff, RZ, 0xc0, !PT ;  /* 0x000000ff04027812 */ /* 0x000fe400078ec0ff */
[----:B------:R-:W-:Y:S02]  /*10fd0*/  SHF.R.U32.HI R8, RZ, 0x18, R25 ;  /* 0x00000018ff087819 */ /* 0x000fe40000011619 */
[----:B------:R-:W-:Y:S01]  /*10fe0*/  PRMT R4, R6, 0x5410, R3 ;  /* 0x0000541006047816 */ /* 0x000fe20000000003 */
[----:B------:R-:W-:Y:S01]  /*10ff0*/  IMAD.MOV.U32 R168, RZ, RZ, R170 ;  /* 0x000000ffffa87224 */ /* 0x000fe200078e00aa */
[----:B------:R-:W-:Y:S01]  /*11000*/  PRMT R3, R2, 0x5410, R8 ;  /* 0x0000541002037816 */ /* 0x000fe20000000008 */
[----:B------:R-:W-:Y:S01]  /*11010*/  IMAD.MOV.U32 R169, RZ, RZ, R171 ;  /* 0x000000ffffa97224 */ /* 0x000fe200078e00ab */
[----:B------:R-:W-:Y:S01]  /*11020*/  PRMT R7, R5, 0x5410, R7 ;  /* 0x0000541005077816 */ /* 0x000fe20000000007 */
[----:B------:R-:W-:Y:S01]  /*11030*/  LDSM.16.MT88.4 R24, [R44+0x9400] ;  /* 0x009400002c18783b */ /* 0x000fe20000004200 */
[--C-:B------:R-:W-:Y:S01]  /*11040*/  HSET2.LE.AND R2, R4, R0.reuse, PT ;  /* 0x0000000004027233 */ /* 0x100fe20003803000 */
[----:B------:R-:W-:Y:S01]  /*11050*/  IMAD.MOV.U32 R4, RZ, RZ, R103 ;  /* 0x000000ffff047224 */ /* 0x000fe200078e0067 */
[----:B------:R-:W-:-:S04]  /*11060*/  HSET2.LE.AND R3, R3, R0, PT ;  /* 0x0000000003037233 */ /* 0x000fc80003803000 */
[----:B------:R-:W-:Y:S01]  /*11070*/  LOP3.LUT R4, R4, R2, RZ, 0xc0, !PT ;  /* 0x0000000204047212 */ /* 0x000fe200078ec0ff */
[----:B------:R-:W-:Y:S02]  /*11080*/  IMAD.MOV.U32 R2, RZ, RZ, R102 ;  /* 0x000000ffff027224 */ /* 0x000fe400078e0066 */
[----:B------:R-:W-:-:S03]  /*11090*/  IMAD.MOV.U32 R170, RZ, RZ, R160 ;  /* 0x000000ffffaa7224 */ /* 0x000fc600078e00a0 */
[----:B------:R-:W-:Y:S01]  /*110a0*/  LOP3.LUT R5, R2, R3, RZ, 0xc0, !PT ;  /* 0x0000000302057212 */ /* 0x000fe200078ec0ff */
[----:B------:R-:W-:Y:S01]  /*110b0*/  IMAD.MOV.U32 R171, RZ, RZ, R161 ;  /* 0x000000ffffab7224 */ /* 0x000fe200078e00a1 */
[--C-:B------:R-:W-:Y:S01]  /*110c0*/  HSET2.LE.AND R2, R9, R0.reuse, PT ;  /* 0x0000000009027233 */ /* 0x100fe20003803000 */
[----:B------:R-:W-:Y:S01]  /*110d0*/  IMAD.MOV.U32 R160, RZ, RZ, R162 ;  /* 0x000000ffffa07224 */ /* 0x000fe200078e00a2 */
[----:B------:R-:W-:Y:S01]  /*110e0*/  HSET2.LE.AND R9, R7, R0, PT ;  /* 0x0000000007097233 */ /* 0x000fe20003803000 */
[----:B------:R-:W-:Y:S02]  /*110f0*/  IMAD.MOV.U32 R161, RZ, RZ, R163 ;  /* 0x000000ffffa17224 */ /* 0x000fe400078e00a3 */
[----:B------:R-:W-:Y:S02]  /*11100*/  IMAD.MOV.U32 R162, RZ, RZ, R164 ;  /* 0x000000ffffa27224 */ /* 0x000fe400078e00a4 */
[----:B------:R-:W-:Y:S02]  /*11110*/  IMAD.MOV.U32 R163, RZ, RZ, R165 ;  /* 0x000000ffffa37224 */ /* 0x000fe400078e00a5 */
[----:B------:R-:W-:-:S02]  /*11120*/  IMAD.MOV.U32 R164, RZ, RZ, R166 ;  /* 0x000000ffffa47224 */ /* 0x000fc400078e00a6 */
[----:B------:R-:W-:Y:S02]  /*11130*/  IMAD.MOV.U32 R165, RZ, RZ, R167 ;  /* 0x000000ffffa57224 */ /* 0x000fe400078e00a7 */
[----:B------:R-:W-:Y:S01]  /*11140*/  IMAD.MOV.U32 R166, RZ, RZ, R228 ;  /* 0x000000ffffa67224 */ /* 0x000fe200078e00e4 */
[----:B------:R-:W-:Y:S01]  /*11150*/  LOP3.LUT R9, R30, R9, RZ, 0xc0, !PT ;  /* 0x000000091e097212 */ /* 0x000fe200078ec0ff */
[----:B------:R-:W-:Y:S02]  /*11160*/  IMAD.MOV.U32 R167, RZ, RZ, R105 ;  /* 0x000000ffffa77224 */ /* 0x000fe400078e0069 */
[----:B------:R-:W-:Y:S02]  /*11170*/  IMAD.MOV.U32 R228, RZ, RZ, R106 ;  /* 0x000000ffffe47224 */ /* 0x000fe400078e006a */
[----:B------:R-:W-:Y:S02]  /*11180*/  IMAD.MOV.U32 R105, RZ, RZ, R29 ;  /* 0x000000ffff697224 */ /* 0x000fe400078e001d */
[----:B------:R-:W-:-:S02]  /*11190*/  IMAD.MOV.U32 R106, RZ, RZ, R31 ;  /* 0x000000ffff6a7224 */ /* 0x000fc400078e001f */
[----:B------:R-:W1:Y:S01]  /*111a0*/  LDSM.16.MT88.4 R28, [R108+0x9400] ;  /* 0x009400006c1c783b */ /* 0x000e620000004200 */
[----:B------:R-:W-:Y:S01]  /*111b0*/  IMAD.MOV.U32 R6, RZ, RZ, R101 ;  /* 0x000000ffff067224 */ /* 0x000fe200078e0065 */
[----:B------:R-:W-:Y:S01]  /*111c0*/  LOP3.LUT R3, R11, 0xff00ff, RZ, 0xc0, !PT ;  /* 0x00ff00ff0b037812 */ /* 0x000fe200078ec0ff */
[----:B------:R-:W-:-:S03]  /*111d0*/  IMAD.MOV.U32 R7, RZ, RZ, R100 ;  /* 0x000000ffff077224 */ /* 0x000fc600078e0064 */
[----:B------:R-:W-:Y:S02]  /*111e0*/  LOP3.LUT R6, R6, R2, RZ, 0xc0, !PT ;  /* 0x0000000206067212 */ /* 0x000fe400078ec0ff */
[--C-:B------:R-:W-:Y:S02]  /*111f0*/  HSET2.LE.AND R2, R3, R0.reuse, PT ;  /* 0x0000000003027233 */ /* 0x100fe40003803000 */
[----:B------:R-:W-:-:S03]  /*11200*/  HSET2.LE.AND R3, R10, R0, PT ;  /* 0x000000000a037233 */ /* 0x000fc60003803000 */
[----:B------:R-:W-:Y:S02]  /*11210*/  LOP3.LUT R7, R7, R2, RZ, 0xc0, !PT ;  /* 0x0000000207077212 */ /* 0x000fe400078ec0ff */
[----:B------:R-:W-:Y:S01]  /*11220*/  LOP3.LUT R8, R185, R3, RZ, 0xc0, !PT ;  /* 0x00000003b9087212 */ /* 0x000fe200078ec0ff */
[----:B------:R-:W-:Y:S02]  /*11230*/  IMAD.MOV.U32 R185, RZ, RZ, R179 ;  /* 0x000000ffffb97224 */ /* 0x000fe400078e00b3 */
[----:B------:R-:W-:Y:S02]  /*11240*/  IMAD.MOV.U32 R10, RZ, RZ, R169 ;  /* 0x000000ffff0a7224 */ /* 0x000fe400078e00a9 */
[----:B------:R-:W-:Y:S01]  /*11250*/  IMAD.MOV.U32 R11, RZ, RZ, R170 ;  /* 0x000000ffff0b7224 */ /* 0x000fe200078e00aa */
[----:B-1----:R-:W-:Y:S01]  /*11260*/  HMMA.16816.F32.BF16 R176, R4, R28, R96 ;  /* 0x0000001c04b0723c */ /* 0x002fe20000041860 */
[----:B------:R-:W-:Y:S02]  /*11270*/  IMAD.MOV.U32 R97, RZ, RZ, R186 ;  /* 0x000000ffff617224 */ /* 0x000fe400078e00ba */
[----:B------:R-:W-:-:S02]  /*11280*/  IMAD.MOV.U32 R96, RZ, RZ, R187 ;  /* 0x000000ffff607224 */ /* 0x000fc400078e00bb */
[----:B------:R-:W-:Y:S02]  /*11290*/  IMAD.MOV.U32 R187, RZ, RZ, R168 ;  /* 0x000000ffffbb7224 */ /* 0x000fe400078e00a8 */
[----:B------:R-:W-:Y:S02]  /*112a0*/  IMAD.MOV.U32 R186, RZ, RZ, R171 ;  /* 0x000000ffffba7224 */ /* 0x000fe400078e00ab */
[C---:B------:R-:W-:Y:S08]  /*112b0*/  HMMA.16816.F32.BF16 R168, R4.reuse, R30, R92 ;  /* 0x0000001e04a8723c */ /* 0x040ff0000004185c */
[----:B------:R-:W-:Y:S01]  /*112c0*/  HMMA.16816.F32.BF16 R92, R4, R14, R36 ;  /* 0x0000000e045c723c */ /* 0x000fe20000041824 */
[----:B------:R-:W1:Y:S01]  /*112d0*/  LDSM.16.MT88.4 R36, [R44+0xb400] ;  /* 0x00b400002c24783b */ /* 0x000e620000004200 */
[----:B------:R-:W-:-:S02]  /*112e0*/  LOP3.LUT R3, R180, 0xff00ff, RZ, 0xc0, !PT ;  /* 0x00ff00ffb4037812 */ /* 0x000fc400078ec0ff */
[----:B------:R-:W-:-:S03]  /*112f0*/  HSET2.LE.AND R2, R47, R0, PT ;  /* 0x000000002f027233 */ /* 0x000fc60003803000 */
[----:B------:R-:W-:Y:S01]  /*11300*/  HSET2.LE.AND R3, R3, R0, PT ;  /* 0x0000000003037233 */ /* 0x000fe20003803000 */
[----:B------:R-:W-:Y:S01]  /*11310*/  IMAD.MOV.U32 R250, RZ, RZ, R161 ;  /* 0x000000fffffa7224 */ /* 0x000fe200078e00a1 */
[----:B------:R-:W-:Y:S01]  /*11320*/  LOP3.LUT R10, R10, R2, RZ, 0xc0, !PT ;  /* 0x000000020a0a7212 */ /* 0x000fe200078ec0ff */
[----:B------:R-:W-:Y:S02]  /*11330*/  IMAD.MOV.U32 R251, RZ, RZ, R163 ;  /* 0x000000fffffb7224 */ /* 0x000fe400078e00a3 */
[----:B------:R-:W-:Y:S01]  /*11340*/  IMAD.MOV.U32 R244, RZ, RZ, R164 ;  /* 0x000000fffff47224 */ /* 0x000fe200078e00a4 */
[----:B------:R-:W-:Y:S01]  /*11350*/  LOP3.LUT R11, R11, R3, RZ, 0xc0, !PT ;  /* 0x000000030b0b7212 */ /* 0x000fe200078ec0ff */
[----:B------:R-:W-:Y:S02]  /*11360*/  IMAD.MOV.U32 R99, RZ, RZ, R140 ;  /* 0x000000ffff637224 */ /* 0x000fe400078e008c */
        /* <DEDUP_REMOVED lines=31> */
[----:B------:R-:W-:-:S03]  /*11560*/  IMAD.MOV.U32 R89, RZ, RZ, R99 ;  /* 0x000000ffff597224 */ /* 0x000fc600078e0063 */
[----:B------:R-:W-:Y:S01]  /*11570*/  HMMA.16816.F32.BF16 R104, R4, R18, R64 ;  /* 0x000000120468723c */ /* 0x000fe20000041840 */
[----:B------:R-:W-:-:S07]  /*11580*/  LOP3.LUT R3, R43, 0xffff, RZ, 0xc0, !PT ;  /* 0x0000ffff2b037812 */ /* 0x000fce00078ec0ff */
[C---:B------:R-:W-:Y:S08]  /*11590*/  HMMA.16816.F32.BF16 R100, R4.reuse, R12, R60 ;  /* 0x0000000c0464723c */ /* 0x040ff0000004183c */
[C---:B-1----:R-:W-:Y:S08]  /*115a0*/  HMMA.16816.F32.BF16 R76, R4.reuse, R36, R76 ;  /* 0x00000024044c723c */ /* 0x042ff0000004184c */
[----:B------:R-:W-:Y:S01]  /*115b0*/  HMMA.16816.F32.BF16 R56, R4, R38, R56 ;  /* 0x000000260438723c */ /* 0x000fe20000041838 */
[----:B------:R-:W-:Y:S01]  /*115c0*/  IMAD.MOV.U32 R7, RZ, RZ, R97 ;  /* 0x000000ffff077224 */ /* 0x000fe200078e0061 */
[----:B------:R-:W-:Y:S01]  /*115d0*/  PRMT R6, R42, 0x7772, RZ ;  /* 0x000077722a067816 */ /* 0x000fe200000000ff */
[----:B------:R-:W-:-:S05]  /*115e0*/  IMAD.MOV.U32 R5, RZ, RZ, R182 ;  /* 0x000000ffff057224 */ /* 0x000fca00078e00b6 */
[----:B------:R-:W-:Y:S01]  /*115f0*/  HMMA.16816.F32.BF16 R188, R8, R28, R188 ;  /* 0x0000001c08bc723c */ /* 0x000fe200000418bc */
[----:B------:R-:W-:Y:S02]  /*11600*/  IMAD.MOV.U32 R29, RZ, RZ, R90 ;  /* 0x000000ffff1d7224 */ /* 0x000fe400078e005a */
[----:B------:R-:W-:-:S05]  /*11610*/  IMAD.MOV.U32 R90, RZ, RZ, R181 ;  /* 0x000000ffff5a7224 */ /* 0x000fca00078e00b5 */
[----:B------:R-:W-:Y:S01]  /*11620*/  HMMA.16816.F32.BF16 R184, R8, R30, R132 ;  /* 0x0000001e08b8723c */ /* 0x000fe20000041884 */
[----:B------:R-:W-:Y:S02]  /*11630*/  IMAD.MOV.U32 R31, RZ, RZ, R91 ;  /* 0x000000ffff1f7224 */ /* 0x000fe400078e005b */
[----:B------:R-:W-:Y:S01]  /*11640*/  IMAD.MOV.U32 R91, RZ, RZ, R183 ;  /* 0x000000ffff5b7224 */ /* 0x000fe200078e00b7 */
[----:B------:R-:W-:-:S04]  /*11650*/  LOP3.LUT R4, R2, 0xff, RZ, 0xc0, !PT ;  /* 0x000000ff02047812 */ /* 0x000fc800078ec0ff */
[----:B------:R-:W-:Y:S01]  /*11660*/  HMMA.16816.F32.BF16 R64, R8, R14, R144 ;  /* 0x0000000e0840723c */ /* 0x000fe20000041890 */
[----:B------:R-:W-:Y:S01]  /*11670*/  IMAD.MOV.U32 R147, RZ, RZ, R7 ;  /* 0x000000ffff937224 */ /* 0x000fe200078e0007 */
[----:B------:R-:W-:Y:S01]  /*11680*/  PRMT R7, R42, 0x7773, RZ ;  /* 0x000077732a077816 */ /* 0x000fe200000000ff */
[----:B------:R-:W-:Y:S01]  /*11690*/  IMAD.MOV.U32 R146, RZ, RZ, R88 ;  /* 0x000000ffff927224 */ /* 0x000fe200078e0058 */
[----:B------:R-:W-:Y:S01]  /*116a0*/  PRMT R2, R43, 0x7632, R2 ;  /* 0x000076322b027816 */ /* 0x000fe20000000002 */
[----:B------:R-:W-:-:S03]  /*116b0*/  IMAD.MOV.U32 R145, RZ, RZ, R89 ;  /* 0x000000ffff917224 */ /* 0x000fc600078e0059 */
[----:B------:R-:W-:Y:S01]  /*116c0*/  HMMA.16816.F32.BF16 R60, R8, R12, R136 ;  /* 0x0000000c083c723c */ /* 0x000fe20000041888 */
[----:B------:R-:W-:Y:S01]  /*116d0*/  PRMT R12, R42, 0x7771, RZ ;  /* 0x000077712a0c7816 */ /* 0x000fe200000000ff */
[----:B------:R-:W-:Y:S02]  /*116e0*/  IMAD.MOV.U32 R144, RZ, RZ, R90 ;  /* 0x000000ffff907224 */ /* 0x000fe400078e005a */
[----:B------:R-:W-:Y:S01]  /*116f0*/  IMAD.MOV.U32 R42, RZ, RZ, R91 ;  /* 0x000000ffff2a7224 */ /* 0x000fe200078e005b */
[----:B------:R-:W-:-:S03]  /*11700*/  SHF.R.U32.HI R3, RZ, 0x8, R3 ;  /* 0x00000008ff037819 */ /* 0x000fc60000011603 */
[C---:B------:R-:W-:Y:S01]  /*11710*/  HMMA.16816.F32.BF16 R88, R8.reuse, R36, R192 ;  /* 0x000000240858723c */ /* 0x040fe200000418c0 */
[----:B------:R-:W-:Y:S01]  /*11720*/  IMAD.MOV.U32 R195, RZ, RZ, R5 ;  /* 0x000000ffffc37224 */ /* 0x000fe200078e0005 */
[----:B------:R-:W-:Y:S02]  /*11730*/  LOP3.LUT R5, R43, 0xff, RZ, 0xc0, !PT ;  /* 0x000000ff2b057812 */ /* 0x000fe400078ec0ff */
[----:B------:R-:W-:Y:S02]  /*11740*/  SHF.R.U32.HI R13, RZ, 0x18, R43 ;  /* 0x00000018ff0d7819 */ /* 0x000fe4000001162b */
[----:B------:R-:W-:Y:S01]  /*11750*/  LOP3.LUT R2, R2, 0xff, RZ, 0xc0, !PT ;  /* 0x000000ff02027812 */ /* 0x000fe200078ec0ff */
[----:B------:R-:W-:Y:S01]  /*11760*/  IMAD.MOV.U32 R30, RZ, RZ, R96 ;  /* 0x000000ffff1e7224 */ /* 0x000fe200078e0060 */
[----:B------:R-:W-:Y:S01]  /*11770*/  HMMA.16816.F32.BF16 R72, R8, R16, R148 ;  /* 0x000000100848723c */ /* 0x000fe20000041894 */
[----:B------:R-:W-:Y:S01]  /*11780*/  IMAD.MOV.U32 R151, RZ, RZ, R68 ;  /* 0x000000ffff977224 */ /* 0x000fe200078e0044 */
[----:B------:R-:W-:Y:S01]  /*11790*/  PRMT R3, R5, 0x5410, R3 ;  /* 0x0000541005037816 */ /* 0x000fe20000000003 */
[----:B------:R-:W-:Y:S01]  /*117a0*/  IMAD.MOV.U32 R150, RZ, RZ, R69 ;  /* 0x000000ffff967224 */ /* 0x000fe200078e0045 */
[----:B------:R-:W-:Y:S01]  /*117b0*/  PRMT R7, R6, 0x5410, R7 ;  /* 0x0000541006077816 */ /* 0x000fe20000000007 */
[----:B------:R-:W-:-:S02]  /*117c0*/  IMAD.MOV.U32 R149, RZ, RZ, R70 ;  /* 0x000000ffff957224 */ /* 0x000fc400078e0046 */
[----:B------:R-:W-:Y:S01]  /*117d0*/  IMAD.MOV.U32 R148, RZ, RZ, R71 ;  /* 0x000000ffff947224 */ /* 0x000fe200078e0047 */
[C---:B------:R-:W-:Y:S01]  /*117e0*/  HMMA.16816.F32.BF16 R180, R8.reuse, R24, R128 ;  /* 0x0000001808b4723c */ /* 0x040fe20000041880 */
[----:B------:R-:W-:Y:S02]  /*117f0*/  PRMT R6, R4, 0x5410, R12 ;  /* 0x0000541004067816 */ /* 0x000fe4000000000c */
[----:B------:R-:W-:Y:S02]  /*11800*/  PRMT R5, R2, 0x5410, R13 ;  /* 0x0000541002057816 */ /* 0x000fe4000000000d */
[----:B------:R-:W-:Y:S03]  /*11810*/  LDSM.16.MT88.4 R12, [R108+0xa800] ;  /* 0x00a800006c0c783b */ /* 0x000fe60000004200 */
[----:B------:R-:W-:Y:S01]  /*11820*/  HMMA.16816.F32.BF16 R96, R8, R26, R112 ;  /* 0x0000001a0860723c */ /* 0x000fe20000041870 */
[----:B------:R-:W1:Y:S01]  /*11830*/  LDSM.16.MT88.4 R24, [R108+0x9800] ;  /* 0x009800006c18783b */ /* 0x000e620000004200 */
[----:B------:R-:W-:Y:S01]  /*11840*/  HSET2.LE.AND R2, R3, R0, PT ;  /* 0x0000000003027233 */ /* 0x000fe20003803000 */
[----:B------:R-:W-:-:S05]  /*11850*/  IMAD.MOV.U32 R3, RZ, RZ, R207 ;  /* 0x000000ffff037224 */ /* 0x000fca00078e00cf */
[C---:B------:R-:W-:Y:S08]  /*11860*/  HMMA.16816.F32.BF16 R84, R8.reuse, R20, R124 ;  /* 0x000000140854723c */ /* 0x040ff0000004187c */
[C---:B------:R-:W-:Y:S01]  /*11870*/  HMMA.16816.F32.BF16 R80, R8.reuse, R22, R120 ;  /* 0x000000160850723c */ /* 0x040fe20000041878 */
[----:B------:R-:W2:Y:S07]  /*11880*/  LDSM.16.MT88.4 R20, [R44+0x9800] ;  /* 0x009800002c14783b */ /* 0x000eae0000004200 */
[C---:B------:R-:W-:Y:S01]  /*11890*/  HMMA.16816.F32.BF16 R68, R8.reuse, R18, R116 ;  /* 0x000000120844723c */ /* 0x040fe20000041874 */
[----:B------:R-:W-:Y:S07]  /*118a0*/  LDSM.16.MT88.4 R16, [R108+0xb800] ;  /* 0x00b800006c10783b */ /* 0x000fee0000004200 */
[----:B------:R-:W-:Y:S01]  /*118b0*/  HMMA.16816.F32.BF16 R116, R8, R38, R196 ;  /* 0x000000260874723c */ /* 0x000fe200000418c4 */
[----:B------:R-:W3:Y:S04]  /*118c0*/  LDSM.16.MT88.4 R8, [R44+0xa800] ;  /* 0x00a800002c08783b */ /* 0x000ee80000004200 */
[----:B------:R-:W4:Y:S01]  /*118d0*/  LDSM.16.MT88.4 R36, [R44+0xb800] ;  /* 0x00b800002c24783b */ /* 0x000f220000004200 */
[----:B------:R-:W-:Y:S01]  /*118e0*/  LOP3.LUT R4, R3, R2, RZ, 0xc0, !PT ;  /* 0x0000000203047212 */ /* 0x000fe200078ec0ff */
[----:B------:R-:W-:Y:S01]  /*118f0*/  IMAD.MOV.U32 R3, RZ, RZ, R213 ;  /* 0x000000ffff037224 */ /* 0x000fe200078e00d5 */
[----:B------:R-:W-:-:S05]  /*11900*/  HSET2.LE.AND R2, R5, R0, PT ;  /* 0x0000000005027233 */ /* 0x000fca0003803000 */
[----:B------:R-:W-:Y:S02]  /*11910*/  LOP3.LUT R5, R3, R2, RZ, 0xc0, !PT ;  /* 0x0000000203057212 */ /* 0x000fe400078ec0ff */
[----:B------:R-:W-:Y:S01]  /*11920*/  HSET2.LE.AND R2, R6, R0, PT ;  /* 0x0000000006027233 */ /* 0x000fe20003803000 */
[----:B------:R-:W-:Y:S01]  /*11930*/  IMAD.MOV.U32 R6, RZ, RZ, R109 ;  /* 0x000000ffff067224 */ /* 0x000fe200078e006d */
[----:B------:R-:W-:-:S04]  /*11940*/  LOP3.LUT R3, R7, 0xff00ff, RZ, 0xc0, !PT ;  /* 0x00ff00ff07037812 */ /* 0x000fc800078ec0ff */
[----:B------:R-:W-:Y:S01]  /*11950*/  LOP3.LUT R6, R6, R2, RZ, 0xc0, !PT ;  /* 0x0000000206067212 */ /* 0x000fe200078ec0ff */
[----:B------:R-:W-:Y:S01]  /*11960*/  IMAD.MOV.U32 R2, RZ, RZ, R220 ;  /* 0x000000ffff027224 */ /* 0x000fe200078e00dc */
[----:B------:R-:W-:-:S05]  /*11970*/  HSET2.LE.AND R3, R3, R0, PT ;  /* 0x0000000003037233 */ /* 0x000fca0003803000 */
[----:B------:R-:W-:Y:S02]  /*11980*/  LOP3.LUT R7, R2, R3, RZ, 0xc0, !PT ;  /* 0x0000000302077212 */ /* 0x000fe400078ec0ff */
[C---:B------:R-:W-:Y:S02]  /*11990*/  PRMT R3, R48.reuse, 0x7773, RZ ;  /* 0x0000777330037816 */ /* 0x040fe400000000ff */
[----:B------:R-:W-:-:S04]  /*119a0*/  PRMT R2, R48, 0x7772, RZ ;  /* 0x0000777230027816 */ /* 0x000fc800000000ff */
[----:B------:R-:W-:Y:S02]  /*119b0*/  PRMT R28, R2, 0x5410, R3 ;  /* 0x00005410021c7816 */ /* 0x000fe40000000003 */
[C---:B------:R-:W-:Y:S02]  /*119c0*/  LOP3.LUT R2, R49.reuse, 0xffff, RZ, 0xc0, !PT ;  /* 0x0000ffff31027812 */ /* 0x040fe400078ec0ff */
[----:B------:R-:W-:Y:S02]  /*119d0*/  LOP3.LUT R3, R49, 0xff, RZ, 0xc0, !PT ;  /* 0x000000ff31037812 */ /* 0x000fe400078ec0ff */
[----:B------:R-:W-:Y:S01]  /*119e0*/  SHF.R.U32.HI R2, RZ, 0x8, R2 ;  /* 0x00000008ff027819 */ /* 0x000fe20000011602 */
[C---:B-1----:R-:W-:Y:S08]  /*119f0*/  HMMA.16816.F32.BF16 R136, R4.reuse, R24, R176 ;  /* 0x000000180488723c */ /* 0x042ff000000418b0 */
[C---:B--2---:R-:W-:Y:S08]  /*11a00*/  HMMA.16816.F32.BF16 R124, R4.reuse, R22, R160 ;  /* 0x00000016047c723c */ /* 0x044ff000000418a0 */
[C---:B------:R-:W-:Y:S08]  /*11a10*/  HMMA.16816.F32.BF16 R132, R4.reuse, R26, R168 ;  /* 0x0000001a0484723c */ /* 0x040ff000000418a8 */
[C---:B------:R-:W-:Y:S01]  /*11a20*/  HMMA.16816.F32.BF16 R128, R4.reuse, R20, R164 ;  /* 0x000000140480723c */ /* 0x040fe200000418a4 */
[----:B------:R-:W-:Y:S01]  /*11a30*/  IMAD.MOV.U32 R193, RZ, RZ, R146 ;  /* 0x000000ffffc17224 */ /* 0x000fe200078e0092 */
[----:B------:R-:W-:Y:S06]  /*11a40*/  STG.E.U16 desc[UR28][R50.64+-0x6e], R239 ;  /* 0xffff92ef32007986 */ /* 0x000fec000c10151c */
[C---:B------:R-:W-:Y:S08]  /*11a50*/  HMMA.16816.F32.BF16 R120, R4.reuse, R12, R156 ;  /* 0x0000000c0478723c */ /* 0x040ff0000004189c */
[C---:B------:R-:W-:Y:S08]  /*11a60*/  HMMA.16816.F32.BF16 R152, R4.reuse, R14, R152 ;  /* 0x0000000e0498723c */ /* 0x040ff00000041898 */
[C---:B---3--:R-:W-:Y:S08]  /*11a70*/  HMMA.16816.F32.BF16 R112, R4.reuse, R8, R140 ;  /* 0x000000080470723c */ /* 0x048ff0000004188c */
[C---:B------:R-:W-:Y:S08]  /*11a80*/  HMMA.16816.F32.BF16 R104, R4.reuse, R10, R104 ;  /* 0x0000000a0468723c */ /* 0x040ff00000041868 */
[C---:B------:R-:W-:Y:S08]  /*11a90*/  HMMA.16816.F32.BF16 R100, R4.reuse, R16, R100 ;  /* 0x000000100464723c */ /* 0x040ff00000041864 */
[C---:B------:R-:W-:Y:S08]  /*11aa0*/  HMMA.16816.F32.BF16 R160, R4.reuse, R18, R92 ;  /* 0x0000001204a0723c */ /* 0x040ff0000004185c */
[C---:B----4-:R-:W-:Y:S08]  /*11ab0*/  HMMA.16816.F32.BF16 R176, R4.reuse, R36, R76 ;  /* 0x0000002404b0723c */ /* 0x050ff0000004184c */
[----:B------:R-:W-:Y:S01]  /*11ac0*/  HMMA.16816.F32.BF16 R56, R4, R38, R56 ;  /* 0x000000260438723c */ /* 0x000fe20000041838 */
[----:B------:R-:W-:Y:S01]  /*11ad0*/  IMAD.MOV.U32 R5, RZ, RZ, R48 ;  /* 0x000000ffff057224 */ /* 0x000fe200078e0030 */
[--C-:B------:R-:W-:Y:S01]  /*11ae0*/  PRMT R4, R3, 0x5410, R2.reuse ;  /* 0x0000541003047816 */ /* 0x100fe20000000002 */
[----:B------:R-:W-:Y:S01]  /*11af0*/  IMAD.MOV.U32 R192, RZ, RZ, R147 ;  /* 0x000000ffffc07224 */ /* 0x000fe200078e0093 */
[----:B------:R-:W-:Y:S01]  /*11b00*/  PRMT R2, R49, 0x7632, R2 ;  /* 0x0000763231027816 */ /* 0x000fe20000000002 */
[----:B------:R-:W-:Y:S01]  /*11b10*/  IMAD.MOV.U32 R199, RZ, RZ, R30 ;  /* 0x000000ffffc77224 */ /* 0x000fe200078e001e */
[----:B------:R-:W-:Y:S01]  /*11b20*/  PRMT R7, R48, 0x7771, RZ ;  /* 0x0000777130077816 */ /* 0x000fe200000000ff */
[----:B------:R-:W-:Y:S01]  /*11b30*/  IMAD.MOV.U32 R198, RZ, RZ, R31 ;  /* 0x000000ffffc67224 */ /* 0x000fe200078e001f */
[----:B------:R-:W-:Y:S01]  /*11b40*/  LOP3.LUT R5, R5, 0xff, RZ, 0xc0, !PT ;  /* 0x000000ff05057812 */ /* 0x000fe200078ec0ff */
[----:B------:R-:W-:Y:S01]  /*11b50*/  IMAD.MOV.U32 R197, RZ, RZ, R29 ;  /* 0x000000ffffc57224 */ /* 0x000fe200078e001d */
[----:B------:R-:W-:Y:S01]  /*11b60*/  SHF.R.U32.HI R6, RZ, 0x18, R49 ;  /* 0x00000018ff067819 */ /* 0x000fe20000011631 */
[----:B------:R-:W-:Y:S01]  /*11b70*/  IMAD.MOV.U32 R194, RZ, RZ, R151 ;  /* 0x000000ffffc27224 */ /* 0x000fe200078e0097 */
[----:B------:R-:W-:Y:S01]  /*11b80*/  LOP3.LUT R3, R2, 0xff, RZ, 0xc0, !PT ;  /* 0x000000ff02037812 */ /* 0x000fe200078ec0ff */
[----:B------:R-:W-:Y:S01]  /*11b90*/  IMAD.MOV.U32 R43, RZ, RZ, R148 ;  /* 0x000000ffff2b7224 */ /* 0x000fe200078e0094 */
[----:B------:R-:W-:Y:S01]  /*11ba0*/  HSET2.LE.AND R2, R4, R0, PT ;  /* 0x0000000004027233 */ /* 0x000fe20003803000 */
[----:B------:R-:W-:Y:S01]  /*11bb0*/  STG.E.U16 desc[UR28][R54.64+-0x70], R227 ;  /* 0xffff90e336007986 */ /* 0x000fe2000c10151c */
[----:B------:R-:W-:-:S02]  /*11bc0*/  PRMT R5, R5, 0x5410, R7 ;  /* 0x0000541005057816 */ /* 0x000fc40000000007 */
[----:B------:R-:W-:Y:S01]  /*11bd0*/  PRMT R3, R3, 0x5410, R6 ;  /* 0x0000541003037816 */ /* 0x000fe20000000006 */
[----:B------:R-:W-:Y:S01]  /*11be0*/  LDSM.16.MT88.4 R164, [R108+0x9c00] ;  /* 0x009c00006ca4783b */ /* 0x000fe20000004200 */
[----:B------:R-:W-:Y:S02]  /*11bf0*/  LOP3.LUT R7, R28, 0xff00ff, RZ, 0xc0, !PT ;  /* 0x00ff00ff1c077812 */ /* 0x000fe400078ec0ff */
[----:B------:R-:W-:Y:S01]  /*11c00*/  LOP3.LUT R4, R195, R2, RZ, 0xc0, !PT ;  /* 0x00000002c3047212 */ /* 0x000fe200078ec0ff */
[----:B------:R-:W-:Y:S01]  /*11c10*/  LDSM.16.MT88.4 R156, [R44+0x9c00] ;  /* 0x009c00002c9c783b */ /* 0x000fe20000004200 */
[--C-:B------:R-:W-:Y:S02]  /*11c20*/  HSET2.LE.AND R2, R3, R0.reuse, PT ;  /* 0x0000000003027233 */ /* 0x100fe40003803000 */
[--C-:B------:R-:W-:Y:S01]  /*11c30*/  HSET2.LE.AND R3, R5, R0.reuse, PT ;  /* 0x0000000005037233 */ /* 0x100fe20003803000 */
[----:B------:R-:W-:Y:S01]  /*11c40*/  LDSM.16.MT88.4 R140, [R44+0xac00] ;  /* 0x00ac00002c8c783b */ /* 0x000fe20000004200 */
[----:B------:R-:W-:-:S02]  /*11c50*/  HSET2.LE.AND R7, R7, R0, PT ;  /* 0x0000000007077233 */ /* 0x000fc40003803000 */
[----:B------:R-:W-:Y:S02]  /*11c60*/  LOP3.LUT R5, R42, R2, RZ, 0xc0, !PT ;  /* 0x000000022a057212 */ /* 0x000fe400078ec0ff */
[----:B------:R-:W-:Y:S02]  /*11c70*/  LOP3.LUT R6, R144, R3, RZ, 0xc0, !PT ;  /* 0x0000000390067212 */ /* 0x000fe400078ec0ff */
[----:B------:R-:W-:Y:S01]  /*11c80*/  LOP3.LUT R7, R145, R7, RZ, 0xc0, !PT ;  /* 0x0000000791077212 */ /* 0x000fe200078ec0ff */
[----:B------:R-:W-:Y:S01]  /*11c90*/  IMAD.MOV.U32 R2, RZ, RZ, R46 ;  /* 0x000000ffff027224 */ /* 0x000fe200078e002e */
[----:B------:R-:W-:-:S05]  /*11ca0*/  PRMT R3, R46, 0x7772, RZ ;  /* 0x000077722e037816 */ /* 0x000fca00000000ff */
[----:B------:R-:W-:Y:S01]  /*11cb0*/  HMMA.16816.F32.BF16 R144, R4, R8, R72 ;  /* 0x000000080490723c */ /* 0x000fe20000041848 */
[C---:B------:R-:W-:Y:S02]  /*11cc0*/  PRMT R8, R46.reuse, 0x7773, RZ ;  /* 0x000077732e087816 */ /* 0x040fe400000000ff */
[----:B------:R-:W-:Y:S02]  /*11cd0*/  PRMT R9, R46, 0x7771, RZ ;  /* 0x000077712e097816 */ /* 0x000fe400000000ff */
[----:B------:R-:W-:-:S03]  /*11ce0*/  LOP3.LUT R2, R2, 0xff, RZ, 0xc0, !PT ;  /* 0x000000ff02027812 */ /* 0x000fc600078ec0ff */
[----:B------:R-:W-:Y:S01]  /*11cf0*/  HMMA.16816.F32.BF16 R28, R4, R10, R68 ;  /* 0x0000000a041c723c */ /* 0x000fe20000041844 */
[----:B------:R-:W-:Y:S02]  /*11d00*/  PRMT R11, R3, 0x5410, R8 ;  /* 0x00005410030b7816 */ /* 0x000fe40000000008 */
[----:B------:R-:W-:Y:S02]  /*11d10*/  PRMT R10, R2, 0x5410, R9 ;  /* 0x00005410020a7816 */ /* 0x000fe40000000009 */
[C---:B------:R-:W-:Y:S02]  /*11d20*/  LOP3.LUT R3, R45.reuse, 0xffff, RZ, 0xc0, !PT ;  /* 0x0000ffff2d037812 */ /* 0x040fe400078ec0ff */
[C---:B------:R-:W-:Y:S02]  /*11d30*/  PRMT R2, R45.reuse, 0x7632, R2 ;  /* 0x000076322d027816 */ /* 0x040fe40000000002 */
[----:B------:R-:W-:Y:S02]  /*11d40*/  LOP3.LUT R8, R45, 0xff, RZ, 0xc0, !PT ;  /* 0x000000ff2d087812 */ /* 0x000fe400078ec0ff */
[----:B------:R-:W-:-:S02]  /*11d50*/  SHF.R.U32.HI R3, RZ, 0x8, R3 ;  /* 0x00000008ff037819 */ /* 0x000fc40000011603 */
[----:B------:R-:W-:Y:S02]  /*11d60*/  SHF.R.U32.HI R9, RZ, 0x18, R45 ;  /* 0x00000018ff097819 */ /* 0x000fe4000001162d */
[----:B------:R-:W-:Y:S01]  /*11d70*/  LOP3.LUT R2, R2, 0xff, RZ, 0xc0, !PT ;  /* 0x000000ff02027812 */ /* 0x000fe200078ec0ff */
[C---:B------:R-:W-:Y:S01]  /*11d80*/  HMMA.16816.F32.BF16 R84, R4.reuse, R12, R84 ;  /* 0x0000000c0454723c */ /* 0x040fe20000041854 */
[----:B------:R-:W-:Y:S01]  /*11d90*/  PRMT R8, R8, 0x5410, R3 ;  /* 0x0000541008087816 */ /* 0x000fe20000000003 */
[----:B------:R-:W-:Y:S01]  /*11da0*/  IMAD.MOV.U32 R195, RZ, RZ, R150 ;  /* 0x000000ffffc37224 */ /* 0x000fe200078e0096 */
[----:B------:R-:W-:Y:S01]  /*11db0*/  PRMT R3, R2, 0x5410, R9 ;  /* 0x0000541002037816 */ /* 0x000fe20000000009 */
[----:B------:R-:W-:Y:S01]  /*11dc0*/  IMAD.MOV.U32 R12, RZ, RZ, R233 ;  /* 0x000000ffff0c7224 */ /* 0x000fe200078e00e9 */
[----:B------:R-:W-:Y:S01]  /*11dd0*/  STG.E.U16 desc[UR28][R54.64+-0x6e], R43 ;  /* 0xffff922b36007986 */ /* 0x000fe2000c10151c */
[--C-:B------:R-:W-:Y:S01]  /*11de0*/  HSET2.LE.AND R2, R8, R0.reuse, PT ;  /* 0x0000000008027233 */ /* 0x100fe20003803000 */
[----:B------:R-:W-:Y:S01]  /*11df0*/  IMAD.MOV.U32 R8, RZ, RZ, R111 ;  /* 0x000000ffff087224 */ /* 0x000fe200078e006f */
[----:B------:R-:W-:Y:S01]  /*11e00*/  HSET2.LE.AND R3, R3, R0, PT ;  /* 0x0000000003037233 */ /* 0x000fe20003803000 */
[----:B------:R-:W-:Y:S01]  /*11e10*/  HMMA.16816.F32.BF16 R168, R4, R24, R188 ;  /* 0x0000001804a8723c */ /* 0x000fe200000418bc */
[----:B------:R-:W-:Y:S01]  /*11e20*/  LOP3.LUT R9, R11, 0xff00ff, RZ, 0xc0, !PT ;  /* 0x00ff00ff0b097812 */ /* 0x000fe200078ec0ff */
[----:B------:R-:W-:Y:S01]  /*11e30*/  IMAD.MOV.U32 R42, RZ, RZ, R149 ;  /* 0x000000ffff2a7224 */ /* 0x000fe200078e0095 */
[----:B------:R-:W-:-:S05]  /*11e40*/  LOP3.LUT R92, R8, R2, RZ, 0xc0, !PT ;  /* 0x00000002085c7212 */ /* 0x000fca00078ec0ff */
[----:B------:R-:W-:Y:S01]  /*11e50*/  HMMA.16816.F32.BF16 R60, R4, R16, R60 ;  /* 0x00000010043c723c */ /* 0x000fe2000004183c */
[----:B------:R-:W-:Y:S01]  /*11e60*/  LOP3.LUT R93, R12, R3, RZ, 0xc0, !PT ;  /* 0x000000030c5d7212 */ /* 0x000fe200078ec0ff */
[----:B------:R-:W-:Y:S01]  /*11e70*/  IMAD.MOV.U32 R3, RZ, RZ, R110 ;  /* 0x000000ffff037224 */ /* 0x000fe200078e006e */
[----:B------:R-:W-:-:S05]  /*11e80*/  HSET2.LE.AND R8, R10, R0, PT ;  /* 0x000000000a087233 */ /* 0x000fca0003803000 */
[C---:B------:R-:W-:Y:S01]  /*11e90*/  HMMA.16816.F32.BF16 R64, R4.reuse, R18, R64 ;  /* 0x000000120440723c */ /* 0x040fe20000041840 */
[----:B------:R-:W-:Y:S01]  /*11ea0*/  LOP3.LUT R94, R3, R8, RZ, 0xc0, !PT ;  /* 0x00000008035e7212 */ /* 0x000fe200078ec0ff */
[----:B------:R-:W-:Y:S01]  /*11eb0*/  IMAD.MOV.U32 R3, RZ, RZ, R235 ;  /* 0x000000ffff037224 */ /* 0x000fe200078e00eb */
[----:B------:R-:W-:Y:S01]  /*11ec0*/  HSET2.LE.AND R2, R9, R0, PT ;  /* 0x0000000009027233 */ /* 0x000fe20003803000 */
[----:B------:R-:W-:Y:S04]  /*11ed0*/  STG.E.U16 desc[UR28][R34.64+-0x70], R192 ;  /* 0xffff90c022007986 */ /* 0x000fe8000c10151c */
[----:B------:R-:W-:Y:S01]  /*11ee0*/  LOP3.LUT R95, R3, R2, RZ, 0xc0, !PT ;  /* 0x00000002035f7212 */ /* 0x000fe200078ec0ff */
[----:B------:R-:W-:Y:S01]  /*11ef0*/  IMAD.MOV.U32 R2, RZ, RZ, R52 ;  /* 0x000000ffff027224 */ /* 0x000fe200078e0034 */
[C---:B------:R-:W-:Y:S01]  /*11f00*/  HMMA.16816.F32.BF16 R24, R4.reuse, R26, R184 ;  /* 0x0000001a0418723c */ /* 0x040fe200000418b8 */
[----:B------:R-:W-:Y:S01]  /*11f10*/  LOP3.LUT R3, R53, 0xffff, RZ, 0xc0, !PT ;  /* 0x0000ffff35037812 */ /* 0x000fe200078ec0ff */
[----:B------:R-:W-:Y:S04]  /*11f20*/  STG.E.U16 desc[UR28][R34.64+-0x6e], R193 ;  /* 0xffff92c122007986 */ /* 0x000fe8000c10151c */
[----:B------:R-:W-:Y:S02]  /*11f30*/  LDSM.16.MT88.4 R148, [R108+0xac00] ;  /* 0x00ac00006c94783b */ /* 0x000fe40000004200 */
[C---:B------:R-:W-:Y:S01]  /*11f40*/  HMMA.16816.F32.BF16 R184, R4.reuse, R20, R180 ;  /* 0x0000001404b8723c */ /* 0x040fe200000418b4 */
[----:B------:R-:W-:Y:S01]  /*11f50*/  SHF.R.U32.HI R3, RZ, 0x8, R3 ;  /* 0x00000008ff037819 */ /* 0x000fe20000011603 */
[----:B------:R-:W-:Y:S06]  /*11f60*/  LDSM.16.MT88.4 R44, [R44+0xbc00] ;  /* 0x00bc00002c2c783b */ /* 0x000fec0000004200 */
[----:B------:R-:W-:Y:S01]  /*11f70*/  HMMA.16816.F32.BF16 R180, R4, R22, R96 ;  /* 0x0000001604b4723c */ /* 0x000fe20000041860 */
[----:B------:R-:W-:-:S07]  /*11f80*/  PRMT R8, R52, 0x7771, RZ ;  /* 0x0000777134087816 */ /* 0x000fce00000000ff */
[----:B------:R-:W-:Y:S01]  /*11f90*/  HMMA.16816.F32.BF16 R16, R4, R36, R88 ;  /* 0x000000240410723c */ /* 0x000fe20000041858 */
[----:B------:R-:W-:-:S07]  /*11fa0*/  SHF.R.U32.HI R9, RZ, 0x18, R53 ;  /* 0x00000018ff097819 */ /* 0x000fce0000011635 */
[C---:B------:R-:W-:Y:S01]  /*11fb0*/  HMMA.16816.F32.BF16 R20, R4.reuse, R14, R80 ;  /* 0x0000000e0414723c */ /* 0x040fe20000041850 */
[----:B------:R-:W-:Y:S04]  /*11fc0*/  STG.E.U16 desc[UR28][R32.64+-0x60], R238 ;  /* 0xffffa0ee20007986 */ /* 0x000fe8000c10151c */
[----:B------:R-:W-:Y:S03]  /*11fd0*/  STG.E.U16 desc[UR28][R32.64+-0x5e], R237 ;  /* 0xffffa2ed20007986 */ /* 0x000fe6000c10151c */
[----:B------:R-:W-:Y:S01]  /*11fe0*/  HMMA.16816.F32.BF16 R36, R4, R38, R116 ;  /* 0x000000260424723c */ /* 0x000fe20000041874 */
[----:B------:R-:W-:Y:S01]  /*11ff0*/  LOP3.LUT R6, R2, 0xff, RZ, 0xc0, !PT ;  /* 0x000000ff02067812 */ /* 0x000fe200078ec0ff */
[----:B------:R-:W1:Y:S01]  /*12000*/  LDSM.16.MT88.4 R80, [R108+0xbc00] ;  /* 0x00bc00006c50783b */ /* 0x000e620000004200 */
[----:B------:R-:W-:-:S02]  /*12010*/  PRMT R2, R53, 0x7632, R2 ;  /* 0x0000763235027816 */ /* 0x000fc40000000002 */
[C---:B------:R-:W-:Y:S02]  /*12020*/  PRMT R5, R52.reuse, 0x7773, RZ ;  /* 0x0000777334057816 */ /* 0x040fe400000000ff */
[----:B------:R-:W-:Y:S02]  /*12030*/  PRMT R4, R52, 0x7772, RZ ;  /* 0x0000777234047816 */ /* 0x000fe400000000ff */
[----:B------:R-:W-:Y:S02]  /*12040*/  LOP3.LUT R7, R53, 0xff, RZ, 0xc0, !PT ;  /* 0x000000ff35077812 */ /* 0x000fe400078ec0ff */
[----:B------:R-:W-:Y:S02]  /*12050*/  LOP3.LUT R2, R2, 0xff, RZ, 0xc0, !PT ;  /* 0x000000ff02027812 */ /* 0x000fe400078ec0ff */
[----:B------:R-:W-:Y:S02]  /*12060*/  PRMT R4, R4, 0x5410, R5 ;  /* 0x0000541004047816 */ /* 0x000fe40000000005 */
[----:B------:R-:W-:-:S02]  /*12070*/  PRMT R3, R7, 0x5410, R3 ;  /* 0x0000541007037816 */ /* 0x000fc40000000003 */
[----:B------:R-:W-:Y:S02]  /*12080*/  PRMT R8, R6, 0x5410, R8 ;  /* 0x0000541006087816 */ /* 0x000fe40000000008 */
[----:B------:R-:W-:Y:S02]  /*12090*/  PRMT R5, R2, 0x5410, R9 ;  /* 0x0000541002057816 */ /* 0x000fe40000000009 */
[----:B------:R-:W-:Y:S02]  /*120a0*/  LOP3.LUT R6, R4, 0xff00ff, RZ, 0xc0, !PT ;  /* 0x00ff00ff04067812 */ /* 0x000fe400078ec0ff */
[--C-:B------:R-:W-:Y:S02]  /*120b0*/  HSET2.LE.AND R2, R3, R0.reuse, PT ;  /* 0x0000000003027233 */ /* 0x100fe40003803000 */
[--C-:B------:R-:W-:Y:S02]  /*120c0*/  HSET2.LE.AND R3, R5, R0.reuse, PT ;  /* 0x0000000005037233 */ /* 0x100fe40003803000 */
[----:B------:R-:W-:-:S02]  /*120d0*/  HSET2.LE.AND R4, R8, R0, PT ;  /* 0x0000000008047233 */ /* 0x000fc40003803000 */
[----:B------:R-:W-:-:S05]  /*120e0*/  HSET2.LE.AND R0, R6, R0, PT ;  /* 0x0000000006007233 */ /* 0x000fca0003803000 */
[----:B------:R-:W-:Y:S01]  /*120f0*/  LOP3.LUT R99, R194, R0, RZ, 0xc0, !PT ;  /* 0x00000000c2637212 */ /* 0x000fe200078ec0ff */
[----:B------:R-:W-:Y:S02]  /*12100*/  IMAD.MOV.U32 R194, RZ, RZ, R195 ;  /* 0x000000ffffc27224 */ /* 0x000fe400078e00c3 */
[----:B------:R-:W-:Y:S02]  /*12110*/  IMAD.MOV.U32 R195, RZ, RZ, R42 ;  /* 0x000000ffffc37224 */ /* 0x000fe400078e002a */
[----:B------:R-:W-:Y:S02]  /*12120*/  IMAD.MOV.U32 R42, RZ, RZ, R242 ;  /* 0x000000ffff2a7224 */ /* 0x000fe400078e00f2 */
[----:B------:R-:W2:Y:S01]  /*12130*/  LDC R242, c[0x0][0x448] ;  /* 0x00011200fff27b82 */ /* 0x000ea20000000800 */
[----:B------:R-:W-:Y:S02]  /*12140*/  LOP3.LUT R96, R197, R2, RZ, 0xc0, !PT ;  /* 0x00000002c5607212 */ /* 0x000fe400078ec0ff */
[----:B------:R-:W-:-:S02]  /*12150*/  LOP3.LUT R97, R198, R3, RZ, 0xc0, !PT ;  /* 0x00000003c6617212 */ /* 0x000fc400078ec0ff */
[----:B------:R-:W-:Y:S01]  /*12160*/  LOP3.LUT R98, R199, R4, RZ, 0xc0, !PT ;  /* 0x00000004c7627212 */ /* 0x000fe200078ec0ff */
[----:B------:R-:W-:Y:S04]  /*12170*/  STG.E.U16 desc[UR28][R50.64+-0x60], R236 ;  /* 0xffffa0ec32007986 */ /* 0x000fe8000c10151c */
[----:B------:R-:W-:Y:S01]  /*12180*/  STG.E.U16 desc[UR28][R50.64+-0x5e], R234 ;  /* 0xffffa2ea32007986 */ /* 0x000fe2000c10151c */
[----:B--2---:R-:W-:-:S04]  /*12190*/  IMAD.WIDE R2, R242, 0x70, R50 ;  /* 0x00000070f2027825 */ /* 0x004fc800078e0232 */
[C---:B------:R-:W-:Y:S01]  /*121a0*/  IMAD.WIDE R4, R242.reuse, -0x70, R2 ;  /* 0xffffff90f2047825 */ /* 0x040fe200078e0202 */
[----:B------:R-:W-:Y:S04]  /*121b0*/  STG.E.U16 desc[UR28][R2.64+-0x60], R194 ;  /* 0xffffa0c202007986 */ /* 0x000fe8000c10151c */
[----:B------:R2:W-:Y:S04]  /*121c0*/  STG.E.U16 desc[UR28][R2.64+-0x5e], R225 ;  /* 0xffffa2e102007986 */ /* 0x0005e8000c10151c */
[----:B------:R-:W-:Y:S04]  /*121d0*/  STG.E.U16 desc[UR28][R34.64+-0x60], R195 ;  /* 0xffffa0c322007986 */ /* 0x000fe8000c10151c */
[----:B------:R-:W-:Y:S04]  /*121e0*/  STG.E.U16 desc[UR28][R34.64+-0x5e], R42 ;  /* 0xffffa22a22007986 */ /* 0x000fe8000c10151c */
[----:B------:R-:W-:Y:S04]  /*121f0*/  STG.E.U16 desc[UR28][R32.64+-0x50], R232 ;  /* 0xffffb0e820007986 */ /* 0x000fe8000c10151c */
[----:B------:R-:W-:Y:S01]  /*12200*/  STG.E.U16 desc[UR28][R32.64+-0x4e], R231 ;  /* 0xffffb2e720007986 */ /* 0x000fe2000c10151c */
[----:B--2---:R-:W-:-:S03]  /*12210*/  IMAD.WIDE R2, R242, 0x70, R4 ;  /* 0x00000070f2027825 */ /* 0x004fc600078e0204 */
[----:B------:R-:W-:Y:S04]  /*12220*/  STG.E.U16 desc[UR28][R4.64+-0x50], R229 ;  /* 0xffffb0e504007986 */ /* 0x000fe8000c10151c */
[----:B------:R2:W5:Y:S01]  /*12230*/  LDL.LU R225, [R1+0x1b0] ;  /* 0x0001b00001e17983 */ /* 0x0005620000300800 */
[----:B------:R-:W-:-:S03]  /*12240*/  IMAD.WIDE R6, R242, -0x70, R2 ;  /* 0xffffff90f2067825 */ /* 0x000fc600078e0202 */
[----:B------:R-:W-:Y:S04]  /*12250*/  STG.E.U16 desc[UR28][R4.64+-0x4e], R230 ;  /* 0xffffb2e604007986 */ /* 0x000fe8000c10151c */
[----:B------:R-:W-:Y:S04]  /*12260*/  STG.E.U16 desc[UR28][R2.64+-0x50], R248 ;  /* 0xffffb0f802007986 */ /* 0x000fe8000c10151c */
[----:B------:R3:W-:Y:S04]  /*12270*/  STG.E.U16 desc[UR28][R2.64+-0x4e], R226 ;  /* 0xffffb2e202007986 */ /* 0x0007e8000c10151c */
[----:B------:R-:W-:Y:S04]  /*12280*/  STG.E.U16 desc[UR28][R34.64+-0x50], R249 ;  /* 0xffffb0f922007986 */ /* 0x000fe8000c10151c */
[----:B------:R4:W-:Y:S04]  /*12290*/  STG.E.U16 desc[UR28][R34.64+-0x4e], R223 ;  /* 0xffffb2df22007986 */ /* 0x0009e8000c10151c */
[----:B------:R-:W-:Y:S04]  /*122a0*/  STG.E.U16 desc[UR28][R32.64+-0x40], R217 ;  /* 0xffffc0d920007986 */ /* 0x000fe8000c10151c */
[----:B------:R-:W-:Y:S01]  /*122b0*/  STG.E.U16 desc[UR28][R32.64+-0x3e], R218 ;  /* 0xffffc2da20007986 */ /* 0x000fe2000c10151c */
[----:B---3--:R-:W-:-:S03]  /*122c0*/  IMAD.WIDE R2, R242, 0x70, R6 ;  /* 0x00000070f2027825 */ /* 0x008fc600078e0206 */
[----:B------:R-:W-:Y:S04]  /*122d0*/  STG.E.U16 desc[UR28][R6.64+-0x40], R206 ;  /* 0xffffc0ce06007986 */ /* 0x000fe8000c10151c */
[----:B------:R2:W5:Y:S01]  /*122e0*/  LDL.LU R226, [R1+0x1ac] ;  /* 0x0001ac0001e27983 */ /* 0x0005620000300800 */
[----:B------:R-:W-:-:S03]  /*122f0*/  IMAD.WIDE R4, R242, -0x70, R2 ;  /* 0xffffff90f2047825 */ /* 0x000fc600078e0202 */
        /* <DEDUP_REMOVED lines=8> */
[----:B----4-:R2:W5:Y:S01]  /*12380*/  LDL.LU R223, [R1+0x1a8] ;  /* 0x0001a80001df7983 */ /* 0x0105620000300800 */
[----:B---3--:R-:W-:-:S03]  /*12390*/  IMAD.WIDE R2, R242, 0x70, R4 ;  /* 0x00000070f2027825 */ /* 0x008fc600078e0204 */
[----:B------:R3:W-:Y:S04]  /*123a0*/  STG.E.U16 desc[UR28][R4.64+-0x2e], R203 ;  /* 0xffffd2cb04007986 */ /* 0x0007e8000c10151c */
[----:B------:R-:W-:Y:S04]  /*123b0*/  STG.E.U16 desc[UR28][R2.64+-0x30], R245 ;  /* 0xffffd0f502007986 */ /* 0x000fe8000c10151c */
[----:B------:R4:W-:Y:S04]  /*123c0*/  STG.E.U16 desc[UR28][R2.64+-0x2e], R216 ;  /* 0xffffd2d802007986 */ /* 0x0009e8000c10151c */
[----:B------:R-:W-:Y:S04]  /*123d0*/  STG.E.U16 desc[UR28][R34.64+-0x30], R215 ;  /* 0xffffd0d722007986 */ /* 0x000fe8000c10151c */
[----:B------:R-:W-:Y:S04]  /*123e0*/  STG.E.U16 desc[UR28][R34.64+-0x2e], R246 ;  /* 0xffffd2f622007986 */ /* 0x000fe8000c10151c */
[----:B------:R2:W5:Y:S01]  /*123f0*/  LDL.LU R222, [R1+0x1a4] ;  /* 0x0001a40001de7983 */ /* 0x0005620000300800 */
[----:B---3--:R-:W-:-:S03]  /*12400*/  IMAD.WIDE R4, R242, -0x70, R2 ;  /* 0xffffff90f2047825 */ /* 0x008fc600078e0202 */
[----:B------:R-:W-:Y:S01]  /*12410*/  STG.E.U16 desc[UR28][R32.64+-0x20], R200 ;  /* 0xffffe0c820007986 */ /* 0x000fe2000c10151c */
[----:B----4-:R-:W-:-:S03]  /*12420*/  IMAD.WIDE R2, R242, 0x70, R4 ;  /* 0x00000070f2027825 */ /* 0x010fc600078e0204 */
[----:B------:R-:W-:Y:S04]  /*12430*/  STG.E.U16 desc[UR28][R32.64+-0x1e], R201 ;  /* 0xffffe2c920007986 */ /* 0x000fe8000c10151c */
[----:B------:R-:W-:Y:S04]  /*12440*/  STG.E.U16 desc[UR28][R4.64+-0x20], R174 ;  /* 0xffffe0ae04007986 */ /* 0x000fe8000c10151c */
[----:B------:R3:W-:Y:S04]  /*12450*/  STG.E.U16 desc[UR28][R4.64+-0x1e], R175 ;  /* 0xffffe2af04007986 */ /* 0x0007e8000c10151c */
[----:B------:R-:W-:Y:S04]  /*12460*/  STG.E.U16 desc[UR28][R2.64+-0x20], R247 ;  /* 0xffffe0f702007986 */ /* 0x000fe8000c10151c */
[----:B------:R4:W-:Y:S04]  /*12470*/  STG.E.U16 desc[UR28][R2.64+-0x1e], R214 ;  /* 0xffffe2d602007986 */ /* 0x0009e8000c10151c */
[----:B------:R-:W-:Y:S04]  /*12480*/  STG.E.U16 desc[UR28][R34.64+-0x20], R240 ;  /* 0xffffe0f022007986 */ /* 0x000fe8000c10151c */
[----:B------:R-:W-:Y:S01]  /*12490*/  STG.E.U16 desc[UR28][R34.64+-0x1e], R241 ;  /* 0xffffe2f122007986 */ /* 0x000fe2000c10151c */
[----:B-1----:R-:W-:Y:S03]  /*124a0*/  HMMA.16816.F32.BF16 R72, R92, R80, R100 ;  /* 0x000000505c48723c */ /* 0x002fe60000041864 */
[----:B------:R2:W5:Y:S01]  /*124b0*/  LDL.LU R216, [R1+0x1a0] ;  /* 0x0001a00001d87983 */ /* 0x0005620000300800 */
[----:B---3--:R-:W-:-:S03]  /*124c0*/  IMAD.WIDE R4, R242, -0x70, R2 ;  /* 0xffffff90f2047825 */ /* 0x008fc600078e0202 */
[----:B------:R-:W-:Y:S04]  /*124d0*/  STG.E.U16 desc[UR28][R32.64+-0x10], R172 ;  /* 0xfffff0ac20007986 */ /* 0x000fe8000c10151c */
[----:B------:R-:W-:Y:S01]  /*124e0*/  STG.E.U16 desc[UR28][R32.64+-0xe], R173 ;  /* 0xfffff2ad20007986 */ /* 0x000fe2000c10151c */
[----:B----4-:R-:W-:-:S03]  /*124f0*/  IMAD.WIDE R2, R242, 0x70, R4 ;  /* 0x00000070f2027825 */ /* 0x010fc600078e0204 */
[----:B------:R-:W-:Y:S04]  /*12500*/  STG.E.U16 desc[UR28][R4.64+-0x10], R224 ;  /* 0xfffff0e004007986 */ /* 0x000fe8000c10151c */
[----:B------:R-:W-:Y:S04]  /*12510*/  STG.E.U16 desc[UR28][R4.64+-0xe], R221 ;  /* 0xfffff2dd04007986 */ /* 0x000fe8000c10151c */
[----:B------:R-:W-:Y:S04]  /*12520*/  STG.E.U16 desc[UR28][R2.64+-0x10], R243 ;  /* 0xfffff0f302007986 */ /* 0x000fe8000c10151c */
[----:B------:R1:W-:Y:S01]  /*12530*/  STG.E.U16 desc[UR28][R2.64+-0xe], R211 ;  /* 0xfffff2d302007986 */ /* 0x0003e2000c10151c */
[----:B------:R-:W-:-:S03]  /*12540*/  IMAD.MOV.U32 R100, RZ, RZ, R210 ;  /* 0x000000ffff647224 */ /* 0x000fc600078e00d2 */
[----:B------:R2:W5:Y:S04]  /*12550*/  LDL.LU R215, [R1+0x19c] ;  /* 0x00019c0001d77983 */ /* 0x0005680000300800 */
[----:B------:R2:W5:Y:S01]  /*12560*/  LDL.LU R214, [R1+0x198] ;  /* 0x0001980001d67983 */ /* 0x0005620000300800 */
[----:B------:R-:W-:Y:S02]  /*12570*/  IMAD.MOV.U32 R102, RZ, RZ, R41 ;  /* 0x000000ffff667224 */ /* 0x000fe400078e0029 */
[----:B------:R-:W-:Y:S01]  /*12580*/  IMAD.MOV.U32 R101, RZ, RZ, R40 ;  /* 0x000000ffff657224 */ /* 0x000fe200078e0028 */
[----:B-1----:R-:W-:Y:S01]  /*12590*/  IADD3 R2, P3, PT, R32, -0x100, RZ ;  /* 0xffffff0020027810 */ /* 0x002fe20007f7e0ff */
[----:B------:R2:W5:Y:S03]  /*125a0*/  LDL.LU R211, [R1+0x194] ;  /* 0x0001940001d37983 */ /* 0x0005660000300800 */
[----:B------:R-:W-:Y:S01]  /*125b0*/  IADD3.X R0, PT, PT, R33, -0x1, RZ, P3, !PT ;  /* 0xffffffff21007810 */ /* 0x000fe20001ffe4ff */
[----:B------:R2:W-:Y:S04]  /*125c0*/  STL [R1+0x4], R2 ;  /* 0x0000040201007387 */ /* 0x0005e80000100800 */
[----:B------:R2:W5:Y:S04]  /*125d0*/  LDL.LU R210, [R1+0x190] ;  /* 0x0001900001d27983 */ /* 0x0005680000300800 */
[----:B------:R2:W-:Y:S04]  /*125e0*/  STL [R1], R0 ;  /* 0x0000000001007387 */ /* 0x0005e80000100800 */
[----:B------:R2:W5:Y:S04]  /*125f0*/  LDL.LU R41, [R1+0x18c] ;  /* 0x00018c0001297983 */ /* 0x0005680000300800 */
[----:B------:R2:W5:Y:S01]  /*12600*/  LDL.LU R40, [R1+0x188] ;  /* 0x0001880001287983 */ /* 0x0005620000300800 */
[----:B------:R-:W-:Y:S01]  /*12610*/  HMMA.16816.F32.BF16 R116, R92, R150, R152 ;  /* 0x000000965c74723c */ /* 0x000fe20000041898 */
[----:B------:R-:W-:-:S02]  /*12620*/  IMAD.MOV.U32 R103, RZ, RZ, R219 ;  /* 0x000000ffff677224 */ /* 0x000fc400078e00db */
[----:B------:R2:W-:Y:S04]  /*12630*/  STG.E.U16 desc[UR28][R34.64+-0x10], R228 ;  /* 0xfffff0e422007986 */ /* 0x0005e8000c10151c */
[----:B------:R2:W-:Y:S01]  /*12640*/  STG.E.U16 desc[UR28][R34.64+-0xe], R252 ;  /* 0xfffff2fc22007986 */ /* 0x0005e2000c10151c */
[C---:B------:R-:W-:Y:S01]  /*12650*/  HMMA.16816.F32.BF16 R76, R92.reuse, R82, R160 ;  /* 0x000000525c4c723c */ /* 0x040fe200000418a0 */
[----:B------:R-:W1:Y:S07]  /*12660*/  S2R R219, SR_TID.X ;  /* 0x0000000000db7919 */ /* 0x000e6e0000002100 */
        /* <DEDUP_REMOVED lines=18> */
[----:B------:R-:W-:Y:S01]  /*12790*/  HMMA.16816.F32.BF16 R84, R96, R44, R16 ;  /* 0x0000002c6054723c */ /* 0x000fe20000041810 */
[----:B------:R-:W-:-:S07]  /*127a0*/  UISETP.GT.AND UP0, UPT, UR27, UR18, UPT ;  /* 0x000000121b00728c */ /* 0x000fce000bf04270 */
[-C--:B------:R-:W-:Y:S08]  /*127b0*/  HMMA.16816.F32.BF16 R92, R92, R46.reuse, R56 ;  /* 0x0000002e5c5c723c */ /* 0x080ff00000041838 */
[----:B------:R-:W-:Y:S01]  /*127c0*/  HMMA.16816.F32.BF16 R96, R96, R46, R36 ;  /* 0x0000002e6060723c */ /* 0x000fe20000041824 */
[----:B------:R-:W-:-:S04]  /*127d0*/  NOP ;  /* 0x0000000000007918 */ /* 0x000fc80000000000 */
[----:B-12---:R-:W-:-:S15]  /*127e0*/  BRA.U !UP0, `(.L_x_1101) ;  /* 0x0000009108707547 */ /* 0x006fde000b800000 */
[----:B------:R-:W2:Y:S04]  /*127f0*/  LDL R243, [R1+0x184] ;  /* 0x0001840001f37983 */ /* 0x000ea80000100800 */
[----:B------:R-:W3:Y:S01]  /*12800*/  LDL R228, [R1+0x180] ;  /* 0x0001800001e47983 */ /* 0x000ee20000100800 */
[----:B------:R-:W-:Y:S01]  /*12810*/  UIADD3 UR27, UPT, UPT, UR22, -0x3, URZ ;  /* 0xfffffffd161b7890 */ /* 0x000fe2000fffe0ff */
[----:B------:R-:W-:-:S04]  /*12820*/  DEPBAR.LE SB0, 0x0 ;  /* 0x000080000000791a */ /* 0x000fc80000000000 */
[----:B------:R-:W-:Y:S01]  /*12830*/  UIMAD.WIDE.U32 UR38, UR27, UR8, URZ ;  /* 0x000000081b2672a5 */ /* 0x000fe2000f8e00ff */
[----:B------:R-:W-:-:S03]  /*12840*/  IMAD.SHL.U32 R213, R219, 0x2, RZ ;  /* 0x00000002dbd57824 */ /* 0x000fc600078e00ff */
[----:B------:R-:W-:Y:S02]  /*12850*/  UIMAD UR7, UR27, UR9, UR39 ;  /* 0x000000091b0772a4 */ /* 0x000fe4000f8e0227 */
        /* <DEDUP_REMOVED lines=8> */
[----:B------:R-:W-:Y:S01]  /*128e0*/  UISETP.GT.AND UP0, UPT, UR27, UR18, UPT ;  /* 0x000000121b00728c */ /* 0x000fe2000bf04270 */
        /* <DEDUP_REMOVED lines=8> */
[----:B-----5:R-:W-:Y:S01]  /*12970*/  @!P2 LDGSTS.E.BYPASS.LTC128B.128 [R222+0x9000], desc[UR28][R4.64] ;  /* 0x0900000004deafae */ /* 0x020fe2000b981a1c */
        /* <DEDUP_REMOVED lines=28> */
[----:B------:R-:W3:Y:S04]  /*12b40*/  LDSM.16.M88.4 R36, [R40+0x6000] ;  /* 0x006000002824783b */ /* 0x000ee80000000200 */
[----:B------:R-:W4:Y:S04]  /*12b50*/  LDSM.16.M88.4 R28, [R40+0x6400] ;  /* 0x00640000281c783b */ /* 0x000f280000000200 */
[----:B------:R-:W2:Y:S04]  /*12b60*/  LDSM.16.M88.4 R24, [R40+0x6800] ;  /* 0x006800002818783b */ /* 0x000ea80000000200 */
[----:B------:R-:W2:Y:S04]  /*12b70*/  LDSM.16.M88.4 R20, [R40+0x6c00] ;  /* 0x006c00002814783b */ /* 0x000ea80000000200 */
[----:B-1----:R-:W-:Y:S04]  /*12b80*/  LDSM.16.M88.4 R4, [R211] ;  /* 0x00000000d304783b */ /* 0x002fe80000000200 */
[----:B------:R-:W1:Y:S04]  /*12b90*/  LDSM.16.M88.4 R60, [R41+0x6000] ;  /* 0x00600000293c783b */ /* 0x000e680000000200 */
[----:B------:R-:W1:Y:S04]  /*12ba0*/  LDSM.16.M88.4 R48, [R41+0x6800] ;  /* 0x006800002930783b */ /* 0x000e680000000200 */
[----:B------:R-:W1:Y:S04]  /*12bb0*/  LDSM.16.M88.4 R8, [R210+0x1000] ;  /* 0x00100000d208783b */ /* 0x000e680000000200 */
[----:B------:R-:W1:Y:S04]  /*12bc0*/  LDSM.16.M88.4 R52, [R41+0x6400] ;  /* 0x006400002934783b */ /* 0x000e680000000200 */
[----:B------:R-:W1:Y:S01]  /*12bd0*/  LDSM.16.M88.4 R44, [R41+0x6c00] ;  /* 0x006c0000292c783b */ /* 0x000e620000000200 */
[C---:B---3--:R-:W-:Y:S03]  /*12be0*/  HMMA.16816.F32.BF16 R180, R12.reuse, R36, RZ ;  /* 0x000000240cb4723c */ /* 0x048fe600000418ff */
[----:B------:R-:W3:Y:S04]  /*12bf0*/  LDSM.16.M88.4 R16, [R211+0x1000] ;  /* 0x00100000d310783b */ /* 0x000ee80000000200 */
[----:B------:R-:W0:Y:S01]  /*12c00*/  LDGDEPBAR ;  /* 0x00000000000079af */ /* 0x000e220000000000 */
[C---:B----4-:R-:W-:Y:S08]  /*12c10*/  HMMA.16816.F32.BF16 R172, R12.reuse, R28, RZ ;  /* 0x0000001c0cac723c */ /* 0x050ff000000418ff */
[C---:B--2---:R-:W-:Y:S08]  /*12c20*/  HMMA.16816.F32.BF16 R100, R12.reuse, R24, RZ ;  /* 0x000000180c64723c */ /* 0x044ff000000418ff */
[C---:B------:R-:W-:Y:S08]  /*12c30*/  HMMA.16816.F32.BF16 R56, R12.reuse, R20, RZ ;  /* 0x000000140c38723c */ /* 0x040ff000000418ff */
[C---:B------:R-:W-:Y:S08]  /*12c40*/  HMMA.16816.F32.BF16 R176, R12.reuse, R38, RZ ;  /* 0x000000260cb0723c */ /* 0x040ff000000418ff */
[C---:B------:R-:W-:Y:S08]  /*12c50*/  HMMA.16816.F32.BF16 R104, R12.reuse, R30, RZ ;  /* 0x0000001e0c68723c */ /* 0x040ff000000418ff */
[C---:B------:R-:W-:Y:S08]  /*12c60*/  HMMA.16816.F32.BF16 R64, R12.reuse, R26, RZ ;  /* 0x0000001a0c40723c */ /* 0x040ff000000418ff */
[----:B------:R-:W-:Y:S08]  /*12c70*/  HMMA.16816.F32.BF16 R12, R12, R22, RZ ;  /* 0x000000160c0c723c */ /* 0x000ff000000418ff */
[C---:B-1----:R-:W-:Y:S08]  /*12c80*/  HMMA.16816.F32.BF16 R240, R4.reuse, R60, R180 ;  /* 0x0000003c04f0723c */ /* 0x042ff000000418b4 */
[C---:B------:R-:W-:Y:S08]  /*12c90*/  HMMA.16816.F32.BF16 R180, R4.reuse, R62, R176 ;  /* 0x0000003e04b4723c */ /* 0x040ff000000418b0 */
[----:B------:R-:W-:Y:S08]  /*12ca0*/  HMMA.16816.F32.BF16 R200, R4, R50, R64 ;  /* 0x0000003204c8723c */ /* 0x000ff00000041840 */
[----:B------:R-:W-:Y:S08]  /*12cb0*/  HMMA.16816.F32.BF16 R196, R8, R36, RZ ;  /* 0x0000002408c4723c */ /* 0x000ff000000418ff */
[C---:B------:R-:W-:Y:S08]  /*12cc0*/  HMMA.16816.F32.BF16 R236, R4.reuse, R52, R172 ;  /* 0x0000003404ec723c */ /* 0x040ff000000418ac */
[C---:B------:R-:W-:Y:S08]  /*12cd0*/  HMMA.16816.F32.BF16 R228, R4.reuse, R48, R100 ;  /* 0x0000003004e4723c */ /* 0x040ff00000041864 */
[C---:B------:R-:W-:Y:S01]  /*12ce0*/  HMMA.16816.F32.BF16 R204, R4.reuse, R44, R56 ;  /* 0x0000002c04cc723c */ /* 0x040fe20000041838 */
[----:B------:R-:W-:Y:S07]  /*12cf0*/  LDSM.16.M88.4 R56, [R40+0x7800] ;  /* 0x007800002838783b */ /* 0x000fee0000000200 */
[C---:B------:R-:W-:Y:S08]  /*12d00*/  HMMA.16816.F32.BF16 R176, R4.reuse, R54, R104 ;  /* 0x0000003604b0723c */ /* 0x040ff00000041868 */
[----:B------:R-:W-:Y:S01]  /*12d10*/  HMMA.16816.F32.BF16 R232, R4, R46, R12 ;  /* 0x0000002e04e8723c */ /* 0x000fe2000004180c */
[----:B------:R-:W-:Y:S04]  /*12d20*/  LDSM.16.M88.4 R4, [R210+0x2000] ;  /* 0x00200000d204783b */ /* 0x000fe80000000200 */
[----:B------:R-:W-:Y:S03]  /*12d30*/  LDSM.16.M88.4 R12, [R40+0x7400] ;  /* 0x00740000280c783b */ /* 0x000fe60000000200 */
[C---:B------:R-:W-:Y:S01]  /*12d40*/  HMMA.16816.F32.BF16 R64, R8.reuse, R38, RZ ;  /* 0x000000260840723c */ /* 0x040fe200000418ff */
[----:B------:R-:W1:Y:S07]  /*12d50*/  LDSM.16.M88.4 R36, [R40+0x7c00] ;  /* 0x007c00002824783b */ /* 0x000e6e0000000200 */
[C---:B------:R-:W-:Y:S08]  /*12d60*/  HMMA.16816.F32.BF16 R188, R8.reuse, R24, RZ ;  /* 0x0000001808bc723c */ /* 0x040ff000000418ff */
[C---:B------:R-:W-:Y:S08]  /*12d70*/  HMMA.16816.F32.BF16 R100, R8.reuse, R26, RZ ;  /* 0x0000001a0864723c */ /* 0x040ff000000418ff */
[C---:B------:R-:W-:Y:S08]  /*12d80*/  HMMA.16816.F32.BF16 R24, R8.reuse, R22, RZ ;  /* 0x000000160818723c */ /* 0x040ff000000418ff */
[C---:B------:R-:W-:Y:S08]  /*12d90*/  HMMA.16816.F32.BF16 R192, R8.reuse, R28, RZ ;  /* 0x0000001c08c0723c */ /* 0x040ff000000418ff */
[C---:B------:R-:W-:Y:S01]  /*12da0*/  HMMA.16816.F32.BF16 R184, R8.reuse, R20, RZ ;  /* 0x0000001408b8723c */ /* 0x040fe200000418ff */
[----:B------:R-:W-:Y:S07]  /*12db0*/  LDSM.16.M88.4 R20, [R40+0x7000] ;  /* 0x007000002814783b */ /* 0x000fee0000000200 */
[----:B------:R-:W-:Y:S01]  /*12dc0*/  HMMA.16816.F32.BF16 R28, R8, R30, RZ ;  /* 0x0000001e081c723c */ /* 0x000fe200000418ff */
[----:B------:R-:W2:Y:S07]  /*12dd0*/  LDSM.16.M88.4 R8, [R210+0x3000] ;  /* 0x00300000d208783b */ /* 0x000eae0000000200 */
[----:B---3--:R-:W-:Y:S08]  /*12de0*/  HMMA.16816.F32.BF16 R104, R16, R46, R24 ;  /* 0x0000002e1068723c */ /* 0x008ff00000041818 */
[----:B-1----:R-:W-:Y:S08]  /*12df0*/  HMMA.16816.F32.BF16 R24, R4, R36, R204 ;  /* 0x000000240418723c */ /* 0x002ff000000418cc */
        /* <DEDUP_REMOVED lines=8> */
[C---:B------:R-:W-:Y:S01]  /*12e80*/  HMMA.16816.F32.BF16 R52, R16.reuse, R54, R28 ;  /* 0x000000361034723c */ /* 0x040fe2000004181c */
[----:B------:R-:W-:Y:S07]  /*12e90*/  LDSM.16.M88.4 R28, [R41+0x7800] ;  /* 0x00780000291c783b */ /* 0x000fee0000000200 */
[C---:B------:R-:W-:Y:S08]  /*12ea0*/  HMMA.16816.F32.BF16 R188, R16.reuse, R48, R188 ;  /* 0x0000003010bc723c */ /* 0x040ff000000418bc */
[----:B------:R-:W-:Y:S01]  /*12eb0*/  HMMA.16816.F32.BF16 R172, R16, R50, R100 ;  /* 0x0000003210ac723c */ /* 0x000fe20000041864 */
[----:B------:R-:W-:-:S07]  /*12ec0*/  IMAD.MOV.U32 R16, RZ, RZ, R24 ;  /* 0x000000ffff107224 */ /* 0x000fce00078e0018 */
[----:B------:R-:W-:Y:S01]  /*12ed0*/  HMMA.16816.F32.BF16 R48, R4, R12, R236 ;  /* 0x0000000c0430723c */ /* 0x000fe200000418ec */
[----:B------:R-:W-:Y:S02]  /*12ee0*/  IMAD.MOV.U32 R237, RZ, RZ, R3 ;  /* 0x000000ffffed7224 */ /* 0x000fe400078e0003 */
[----:B------:R-:W-:Y:S02]  /*12ef0*/  IMAD.MOV.U32 R238, RZ, RZ, R2 ;  /* 0x000000ffffee7224 */ /* 0x000fe400078e0002 */
[----:B------:R-:W-:Y:S02]  /*12f00*/  IMAD.MOV.U32 R239, RZ, RZ, R0 ;  /* 0x000000ffffef7224 */ /* 0x000fe400078e0000 */
[----:B------:R-:W-:Y:S01]  /*12f10*/  IMAD.MOV.U32 R3, RZ, RZ, R25 ;  /* 0x000000ffff037224 */ /* 0x000fe200078e0019 */
[----:B--2---:R-:W-:Y:S01]  /*12f20*/  HMMA.16816.F32.BF16 R204, R8, R22, R60 ;  /* 0x0000001608cc723c */ /* 0x004fe2000004183c */
[----:B------:R-:W-:Y:S02]  /*12f30*/  IMAD.MOV.U32 R60, RZ, RZ, R16 ;  /* 0x000000ffff3c7224 */ /* 0x000fe400078e0010 */
[----:B------:R-:W-:Y:S01]  /*12f40*/  IMAD.MOV.U32 R2, RZ, RZ, R26 ;  /* 0x000000ffff027224 */ /* 0x000fe200078e001a */
[----:B------:R-:W-:Y:S01]  /*12f50*/  LDSM.16.M88.4 R16, [R41+0x7000] ;  /* 0x007000002910783b */ /* 0x000fe20000000200 */
[----:B------:R-:W-:-:S02]  /*12f60*/  IMAD.MOV.U32 R0, RZ, RZ, R27 ;  /* 0x000000ffff007224 */ /* 0x000fc400078e001b */
[----:B------:R-:W-:Y:S01]  /*12f70*/  IMAD.MOV.U32 R61, RZ, RZ, R3 ;  /* 0x000000ffff3d7224 */ /* 0x000fe200078e0003 */
[C---:B------:R-:W-:Y:S01]  /*12f80*/  HMMA.16816.F32.BF16 R100, R4.reuse, R20, R240 ;  /* 0x000000140464723c */ /* 0x040fe200000418f0 */
[----:B------:R-:W-:Y:S01]  /*12f90*/  LDSM.16.M88.4 R24, [R41+0x7c00] ;  /* 0x007c00002918783b */ /* 0x000fe20000000200 */
[----:B------:R-:W-:Y:S01]  /*12fa0*/  IMAD.MOV.U32 R62, RZ, RZ, R2 ;  /* 0x000000ffff3e7224 */ /* 0x000fe200078e0002 */
[----:B------:R-:W-:Y:S01]  /*12fb0*/  LOP3.LUT R2, R213, 0x6, RZ, 0xc0, !PT ;  /* 0x00000006d5027812 */ /* 0x000fe200078ec0ff */
[----:B------:R-:W-:Y:S02]  /*12fc0*/  IMAD.MOV.U32 R63, RZ, RZ, R0 ;  /* 0x000000ffff3f7224 */ /* 0x000fe400078e0000 */
[----:B------:R-:W-:Y:S02]  /*12fd0*/  IMAD.MOV.U32 R236, RZ, RZ, R34 ;  /* 0x000000ffffec7224 */ /* 0x000fe400078e0022 */
[----:B------:R-:W-:Y:S01]  /*12fe0*/  HMMA.16816.F32.BF16 R184, R4, R56, R228 ;  /* 0x0000003804b8723c */ /* 0x000fe200000418e4 */
[----:B------:R-:W-:Y:S01]  /*12ff0*/  IMAD.U32 R0, RZ, RZ, UR22 ;  /* 0x00000016ff007e24 */ /* 0x000fe2000f8e00ff */
[----:B------:R1:W-:Y:S03]  /*13000*/  STL [R1+0x15c], R2 ;  /* 0x00015c0201007387 */ /* 0x0003e60000100800 */
[----:B------:R-:W-:-:S03]  /*13010*/  IMAD R0, R0, 0x40, R2 ;  /* 0x0000004000007824 */ /* 0x000fc600078e0202 */
[----:B------:R-:W-:Y:S01]  /*13020*/  HMMA.16816.F32.BF16 R64, R4, R22, R180 ;  /* 0x000000160440723c */ /* 0x000fe200000418b4 */
[----:B------:R-:W-:-:S07]  /*13030*/  VIADD R3, R0, 0xffffff71 ;  /* 0xffffff7100037836 */ /* 0x000fce0000000000 */
[C---:B------:R-:W-:Y:S08]  /*13040*/  HMMA.16816.F32.BF16 R44, R4.reuse, R14, R176 ;  /* 0x0000000e042c723c */ /* 0x040ff000000418b0 */
[----:B------:R-:W-:Y:S01]  /*13050*/  HMMA.16816.F32.BF16 R200, R4, R58, R200 ;  /* 0x0000003a04c8723c */ /* 0x000fe200000418c8 */
[----:B-1----:R-:W-:-:S07]  /*13060*/  VIADD R2, R0, 0xffffff78 ;  /* 0xffffff7800027836 */ /* 0x002fce0000000000 */
[----:B------:R-:W-:Y:S01]  /*13070*/  HMMA.16816.F32.BF16 R232, R4, R38, R232 ;  /* 0x0000002604e8723c */ /* 0x000fe200000418e8 */
[----:B------:R-:W1:Y:S07]  /*13080*/  LDSM.16.M88.4 R4, [R211+0x2000] ;  /* 0x00200000d304783b */ /* 0x000e6e0000000200 */
[C---:B------:R-:W-:Y:S01]  /*13090*/  HMMA.16816.F32.BF16 R228, R8.reuse, R20, R196 ;  /* 0x0000001408e4723c */ /* 0x040fe200000418c4 */
[----:B------:R-:W2:Y:S07]  /*130a0*/  LDSM.16.M88.4 R20, [R41+0x7400] ;  /* 0x007400002914783b */ /* 0x000eae0000000200 */
[C---:B------:R-:W-:Y:S08]  /*130b0*/  HMMA.16816.F32.BF16 R196, R8.reuse, R12, R192 ;  /* 0x0000000c08c4723c */ /* 0x040ff000000418c0 */
[C---:B------:R-:W-:Y:S01]  /*130c0*/  HMMA.16816.F32.BF16 R248, R8.reuse, R14, R52 ;  /* 0x0000000e08f8723c */ /* 0x040fe20000041834 */
[----:B------:R-:W3:Y:S07]  /*130d0*/  LDSM.16.M88.4 R12, [R211+0x3000] ;  /* 0x00300000d30c783b */ /* 0x000eee0000000200 */
[C---:B------:R-:W-:Y:S08]  /*130e0*/  HMMA.16816.F32.BF16 R244, R8.reuse, R56, R188 ;  /* 0x0000003808f4723c */ /* 0x040ff000000418bc */
[----:B------:R-:W-:Y:S08]  /*130f0*/  HMMA.16816.F32.BF16 R240, R8, R58, R172 ;  /* 0x0000003a08f0723c */ /* 0x000ff000000418ac */
[----:B-1----:R-:W-:Y:S08]  /*13100*/  HMMA.16816.F32.BF16 R180, R4, R18, R64 ;  /* 0x0000001204b4723c */ /* 0x002ff00000041840 */
[----:B------:R-:W-:Y:S08]  /*13110*/  HMMA.16816.F32.BF16 R192, R8, R38, R104 ;  /* 0x0000002608c0723c */ /* 0x000ff00000041868 */
[C---:B------:R-:W-:Y:S08]  /*13120*/  HMMA.16816.F32.BF16 R188, R4.reuse, R16, R100 ;  /* 0x0000001004bc723c */ /* 0x040ff00000041864 */
[C---:B------:R-:W-:Y:S08]  /*13130*/  HMMA.16816.F32.BF16 R64, R4.reuse, R24, R60 ;  /* 0x000000180440723c */ /* 0x040ff0000004183c */
[C---:B--2---:R-:W-:Y:S01]  /*13140*/  HMMA.16816.F32.BF16 R176, R4.reuse, R20, R48 ;  /* 0x0000001404b0723c */ /* 0x044fe20000041830 */
[----:B------:R-:W-:Y:S07]  /*13150*/  LDSM.16.M88.4 R48, [R40+0x8400] ;  /* 0x008400002830783b */ /* 0x000fee0000000200 */
[C---:B------:R-:W-:Y:S01]  /*13160*/  HMMA.16816.F32.BF16 R172, R4.reuse, R22, R44 ;  /* 0x0000001604ac723c */ /* 0x040fe2000004182c */
[----:B------:R-:W-:Y:S07]  /*13170*/  LDSM.16.M88.4 R44, [R40+0x8800] ;  /* 0x00880000282c783b */ /* 0x000fee0000000200 */
[C---:B------:R-:W-:Y:S08]  /*13180*/  HMMA.16816.F32.BF16 R104, R4.reuse, R28, R184 ;  /* 0x0000001c0468723c */ /* 0x040ff000000418b8 */
[C---:B------:R-:W-:Y:S08]  /*13190*/  HMMA.16816.F32.BF16 R100, R4.reuse, R30, R200 ;  /* 0x0000001e0464723c */ /* 0x040ff000000418c8 */
[----:B------:R-:W-:Y:S01]  /*131a0*/  HMMA.16816.F32.BF16 R60, R4, R26, R232 ;  /* 0x0000001a043c723c */ /* 0x000fe200000418e8 */
[----:B------:R-:W1:Y:S07]  /*131b0*/  LDSM.16.M88.4 R4, [R210+0x4000] ;  /* 0x00400000d204783b */ /* 0x000e6e0000000200 */
[C---:B---3--:R-:W-:Y:S08]  /*131c0*/  HMMA.16816.F32.BF16 R56, R12.reuse, R16, R228 ;  /* 0x000000100c38723c */ /* 0x048ff000000418e4 */
[----:B------:R-:W-:Y:S01]  /*131d0*/  HMMA.16816.F32.BF16 R52, R12, R18, R204 ;  /* 0x000000120c34723c */ /* 0x000fe200000418cc */
[----:B------:R-:W2:Y:S07]  /*131e0*/  LDSM.16.M88.4 R16, [R40+0x8000] ;  /* 0x008000002810783b */ /* 0x000eae0000000200 */
[----:B------:R-:W-:Y:S01]  /*131f0*/  HMMA.16816.F32.BF16 R236, R8, R36, R236 ;  /* 0x0000002408ec723c */ /* 0x000fe200000418ec */
[----:B------:R-:W3:Y:S04]  /*13200*/  LDSM.16.M88.4 R36, [R40+0x8c00] ;  /* 0x008c00002824783b */ /* 0x000ee80000000200 */
[----:B------:R-:W4:Y:S03]  /*13210*/  LDSM.16.M88.4 R8, [R210+0x5000] ;  /* 0x00500000d208783b */ /* 0x000f260000000200 */
[C---:B------:R-:W-:Y:S08]  /*13220*/  HMMA.16816.F32.BF16 R200, R12.reuse, R20, R196 ;  /* 0x000000140cc8723c */ /* 0x040ff000000418c4 */
[----:B------:R-:W-:Y:S08]  /*13230*/  HMMA.16816.F32.BF16 R244, R12, R28, R244 ;  /* 0x0000001c0cf4723c */ /* 0x000ff000000418f4 */
[----:B-1----:R-:W-:Y:S08]  /*13240*/  HMMA.16816.F32.BF16 R184, R4, R48, R176 ;  /* 0x0000003004b8723c */ /* 0x002ff000000418b0 */
[----:B------:R-:W-:Y:S08]  /*13250*/  HMMA.16816.F32.BF16 R240, R12, R30, R240 ;  /* 0x0000001e0cf0723c */ /* 0x000ff000000418f0 */
[C---:B--2---:R-:W-:Y:S08]  /*13260*/  HMMA.16816.F32.BF16 R196, R4.reuse, R16, R188 ;  /* 0x0000001004c4723c */ /* 0x044ff000000418bc */
[C---:B------:R-:W-:Y:S08]  /*13270*/  HMMA.16816.F32.BF16 R188, R4.reuse, R18, R180 ;  /* 0x0000001204bc723c */ /* 0x040ff000000418b4 */
[C---:B------:R-:W-:Y:S08]  /*13280*/  HMMA.16816.F32.BF16 R180, R4.reuse, R50, R172 ;  /* 0x0000003204b4723c */ /* 0x040ff000000418ac */
[C---:B------:R-:W-:Y:S08]  /*13290*/  HMMA.16816.F32.BF16 R176, R4.reuse, R44, R104 ;  /* 0x0000002c04b0723c */ /* 0x040ff00000041868 */
[----:B------:R-:W-:Y:S08]  /*132a0*/  HMMA.16816.F32.BF16 R172, R4, R46, R100 ;  /* 0x0000002e04ac723c */ /* 0x000ff00000041864 */
[C---:B------:R-:W-:Y:S08]  /*132b0*/  HMMA.16816.F32.BF16 R28, R12.reuse, R24, R236 ;  /* 0x000000180c1c723c */ /* 0x040ff000000418ec */
[----:B------:R-:W-:Y:S01]  /*132c0*/  HMMA.16816.F32.BF16 R192, R12, R26, R192 ;  /* 0x0000001a0cc0723c */ /* 0x000fe200000418c0 */
[----:B------:R-:W-:Y:S07]  /*132d0*/  LDSM.16.M88.4 R24, [R41+0x8000] ;  /* 0x008000002918783b */ /* 0x000fee0000000200 */
[C---:B---3--:R-:W-:Y:S08]  /*132e0*/  HMMA.16816.F32.BF16 R104, R4.reuse, R36, R64 ;  /* 0x000000240468723c */ /* 0x048ff00000041840 */
[----:B------:R-:W-:Y:S01]  /*132f0*/  HMMA.16816.F32.BF16 R100, R4, R38, R60 ;  /* 0x000000260464723c */ /* 0x000fe2000004183c */
[----:B------:R-:W1:Y:S07]  /*13300*/  LDSM.16.M88.4 R4, [R211+0x4000] ;  /* 0x00400000d304783b */ /* 0x000e6e0000000200 */
[----:B------:R-:W-:Y:S01]  /*13310*/  HMMA.16816.F32.BF16 R248, R12, R22, R248 ;  /* 0x000000160cf8723c */ /* 0x000fe200000418f8 */
[----:B------:R-:W-:Y:S04]  /*13320*/  LDSM.16.M88.4 R12, [R41+0x8800] ;  /* 0x00880000290c783b */ /* 0x000fe80000000200 */
[----:B------:R-:W-:Y:S03]  /*13330*/  LDSM.16.M88.4 R20, [R211+0x5000] ;  /* 0x00500000d314783b */ /* 0x000fe60000000200 */
[C---:B----4-:R-:W-:Y:S08]  /*13340*/  HMMA.16816.F32.BF16 R64, R8.reuse, R16, R56 ;  /* 0x000000100840723c */ /* 0x050ff00000041838 */
[----:B------:R-:W-:Y:S01]  /*13350*/  HMMA.16816.F32.BF16 R60, R8, R18, R52 ;  /* 0x00000012083c723c */ /* 0x000fe20000041834 */
[----:B------:R-:W-:Y:S04]  /*13360*/  LDSM.16.M88.4 R16, [R41+0x8400] ;  /* 0x008400002910783b */ /* 0x000fe80000000200 */
[----:B------:R-:W2:Y:S01]  /*13370*/  LDSM.16.M88.4 R40, [R41+0x8c00] ;  /* 0x008c00002928783b */ /* 0x000ea20000000200 */
[----:B------:R-:W-:-:S04]  /*13380*/  DEPBAR.LE SB0, 0x0 ;  /* 0x000080000000791a */ /* 0x000fc80000000000 */
[C---:B------:R-:W-:Y:S08]  /*13390*/  HMMA.16816.F32.BF16 R56, R8.reuse, R48, R200 ;  /* 0x000000300838723c */ /* 0x040ff000000418c8 */
[C---:B------:R-:W-:Y:S08]  /*133a0*/  HMMA.16816.F32.BF16 R52, R8.reuse, R50, R248 ;  /* 0x000000320834723c */ /* 0x040ff000000418f8 */
[----:B------:R-:W-:Y:S08]  /*133b0*/  HMMA.16816.F32.BF16 R48, R8, R44, R244 ;  /* 0x0000002c0830723c */ /* 0x000ff000000418f4 */
[----:B-1----:R-:W-:Y:S08]  /*133c0*/  HMMA.16816.F32.BF16 R196, R4, R24, R196 ;  /* 0x0000001804c4723c */ /* 0x002ff000000418c4 */
[----:B------:R-:W-:Y:S08]  /*133d0*/  HMMA.16816.F32.BF16 R44, R8, R46, R240 ;  /* 0x0000002e082c723c */ /* 0x000ff000000418f0 */
[C---:B--2---:R-:W-:Y:S08]  /*133e0*/  HMMA.16816.F32.BF16 R244, R4.reuse, R42, R100 ;  /* 0x0000002a04f4723c */ /* 0x044ff00000041864 */
[----:B------:R-:W-:Y:S08]  /*133f0*/  HMMA.16816.F32.BF16 R228, R4, R16, R184 ;  /* 0x0000001004e4723c */ /* 0x000ff000000418b8 */
[C---:B------:R-:W-:Y:S08]  /*13400*/  HMMA.16816.F32.BF16 R64, R20.reuse, R24, R64 ;  /* 0x000000181440723c */ /* 0x040ff00000041840 */
[----:B------:R-:W-:Y:S01]  /*13410*/  HMMA.16816.F32.BF16 R100, R20, R16, R56 ;  /* 0x000000101464723c */ /* 0x000fe20000041838 */
[----:B------:R-:W-:-:S02]  /*13420*/  VIADD R16, R0, 0xffffff40 ;  /* 0xffffff4000107836 */ /* 0x000fc40000000000 */
[----:B------:R-:W-:-:S03]  /*13430*/  VIADD R17, R223, 0x48 ;  /* 0x00000048df117836 */ /* 0x000fc60000000000 */
[----:B------:R-:W-:Y:S02]  /*13440*/  ISETP.GT.AND P5, PT, R223, R16, PT ;  /* 0x00000010df00720c */ /* 0x000fe40003fa4270 */
[----:B------:R-:W-:Y:S01]  /*13450*/  HMMA.16816.F32.BF16 R236, R4, R12, R176 ;  /* 0x0000000c04ec723c */ /* 0x000fe200000418b0 */
[----:B------:R-:W-:Y:S02]  /*13460*/  ISETP.GE.AND P4, PT, R16, R226, PT ;  /* 0x000000e21000720c */ /* 0x000fe40003f86270 */
[----:B------:R-:W-:Y:S02]  /*13470*/  FSEL R25, R196, -INF , !P5 ;  /* 0xff800000c4197808 */ /* 0x000fe40006800000 */
[----:B------:R-:W-:-:S03]  /*13480*/  ISETP.GE.AND P5, PT, R16, R225, PT ;  /* 0x000000e11000720c */ /* 0x000fc60003fa6270 */
[-C--:B------:R-:W-:Y:S08]  /*13490*/  HMMA.16816.F32.BF16 R232, R4, R18.reuse, R180 ;  /* 0x0000001204e8723c */ /* 0x080ff000000418b4 */
[----:B------:R-:W-:Y:S01]  /*134a0*/  HMMA.16816.F32.BF16 R176, R20, R18, R52 ;  /* 0x0000001214b0723c */ /* 0x000fe20000041834 */
[C---:B------:R-:W-:Y:S02]  /*134b0*/  VIADD R19, R223.reuse, 0x8 ;  /* 0x00000008df137836 */ /* 0x040fe40000000000 */
[----:B------:R-:W-:-:S03]  /*134c0*/  VIADD R18, R223, 0x40 ;  /* 0x00000040df127836 */ /* 0x000fc60000000000 */
[-C--:B------:R-:W-:Y:S02]  /*134d0*/  ISETP.GT.AND P3, PT, R19, R16.reuse, PT ;  /* 0x000000101300720c */ /* 0x080fe40003f64270 */
[----:B------:R-:W-:Y:S02]  /*134e0*/  HMMA.16816.F32.BF16 R28, R8, R36, R28 ;  /* 0x00000024081c723c */ /* 0x000fe4000004181c */
[----:B------:R-:W-:Y:S02]  /*134f0*/  FSEL R24, R198, -INF , !P3 ;  /* 0xff800000c6187808 */ /* 0x000fe40005800000 */
[----:B------:R-:W-:-:S04]  /*13500*/  ISETP.GT.AND P3, PT, R17, R16, PT ;  /* 0x000000101100720c */ /* 0x000fc80003f64270 */
[C---:B------:R-:W-:Y:S08]  /*13510*/  HMMA.16816.F32.BF16 R204, R4.reuse, R26, R188 ;  /* 0x0000001a04cc723c */ /* 0x040ff000000418bc */
[-C--:B------:R-:W-:Y:S08]  /*13520*/  HMMA.16816.F32.BF16 R240, R4, R14.reuse, R172 ;  /* 0x0000000e04f0723c */ /* 0x080ff000000418ac */
[----:B------:R-:W-:Y:S01]  /*13530*/  HMMA.16816.F32.BF16 R188, R20, R14, R44 ;  /* 0x0000000e14bc723c */ /* 0x000fe2000004182c */
[----:B------:R-:W-:-:S02]  /*13540*/  VIADD R15, R0, 0xffffff41 ;  /* 0xffffff41000f7836 */ /* 0x000fc40000000000 */
[----:B------:R-:W-:-:S05]  /*13550*/  VIADD R14, R0, 0xffffff48 ;  /* 0xffffff48000e7836 */ /* 0x000fca0000000000 */
[----:B------:R-:W-:Y:S01]  /*13560*/  HMMA.16816.F32.BF16 R200, R8, R38, R192 ;  /* 0x0000002608c8723c */ /* 0x000fe200000418c0 */
[----:B------:R-:W-:Y:S01]  /*13570*/  FSEL R193, R25, -INF , !P4 ;  /* 0xff80000019c17808 */ /* 0x000fe20006000000 */
[----:B------:R-:W-:Y:S01]  /*13580*/  VIADD R11, R0, 0xffffff51 ;  /* 0xffffff51000b7836 */ /* 0x000fe20000000000 */
[----:B------:R-:W-:Y:S01]  /*13590*/  ISETP.GT.AND P4, PT, R18, R16, PT ;  /* 0x000000101200720c */ /* 0x000fe20003f84270 */
[----:B------:R-:W-:Y:S01]  /*135a0*/  VIADD R10, R0, 0xffffff58 ;  /* 0xffffff58000a7836 */ /* 0x000fe20000000000 */
[----:B------:R-:W-:Y:S01]  /*135b0*/  FSEL R192, R24, -INF , !P5 ;  /* 0xff80000018c07808 */ /* 0x000fe20006800000 */
[C---:B------:R-:W-:Y:S01]  /*135c0*/  VIADD R9, R0.reuse, 0xffffff59 ;  /* 0xffffff5900097836 */ /* 0x040fe20000000000 */
[C---:B------:R-:W-:Y:S01]  /*135d0*/  ISETP.GT.AND P5, PT, R19.reuse, R15, PT ;  /* 0x0000000f1300720c */ /* 0x040fe20003fa4270 */
[----:B------:R-:W-:Y:S01]  /*135e0*/  HMMA.16816.F32.BF16 R184, R20, R12, R48 ;  /* 0x0000000c14b8723c */ /* 0x000fe20000041830 */
[----:B------:R-:W-:Y:S01]  /*135f0*/  VIADD R13, R0, 0xffffff49 ;  /* 0xffffff49000d7836 */ /* 0x000fe20000000000 */
[----:B------:R-:W-:Y:S01]  /*13600*/  FSEL R25, R64, -INF , !P4 ;  /* 0xff80000040197808 */ /* 0x000fe20006000000 */
[C---:B------:R-:W-:Y:S01]  /*13610*/  VIADD R12, R0.reuse, 0xffffff50 ;  /* 0xffffff50000c7836 */ /* 0x040fe20000000000 */
[----:B------:R-:W-:Y:S01]  /*13620*/  BAR.SYNC.DEFER_BLOCKING 0x0 ;  /* 0x0000000000007b1d */ /* 0x000fe20000010000 */
[C---:B------:R-:W-:Y:S01]  /*13630*/  ISETP.GT.AND P4, PT, R19.reuse, R14, PT ;  /* 0x0000000e1300720c */ /* 0x040fe20003f84270 */
[----:B------:R-:W-:Y:S01]  /*13640*/  VIADD R8, R0, 0xffffff60 ;  /* 0xffffff6000087836 */ /* 0x000fe20000000000 */
[----:B------:R-:W-:Y:S01]  /*13650*/  FSEL R24, R66, -INF , !P3 ;  /* 0xff80000042187808 */ /* 0x000fe20005800000 */
[----:B------:R-:W-:Y:S01]  /*13660*/  HMMA.16816.F32.BF16 R248, R4, R40, R104 ;  /* 0x0000002804f8723c */ /* 0x000fe20000041868 */
[----:B------:R-:W-:Y:S01]  /*13670*/  ISETP.GT.AND P3, PT, R19, R13, PT ;  /* 0x0000000d1300720c */ /* 0x000fe20003f64270 */
[----:B------:R-:W-:-:S02]  /*13680*/  VIADD R7, R0, 0xffffff61 ;  /* 0xffffff6100077836 */ /* 0x000fc40000000000 */
[C---:B------:R-:W-:Y:S02]  /*13690*/  VIADD R6, R0.reuse, 0xffffff68 ;  /* 0xffffff6800067836 */ /* 0x040fe40000000000 */
[C---:B------:R-:W-:Y:S02]  /*136a0*/  VIADD R5, R0.reuse, 0xffffff69 ;  /* 0xffffff6900057836 */ /* 0x040fe40000000000 */
[C---:B------:R-:W-:Y:S01]  /*136b0*/  HMMA.16816.F32.BF16 R60, R20.reuse, R26, R60 ;  /* 0x0000001a143c723c */ /* 0x040fe2000004183c */
[----:B------:R-:W-:Y:S01]  /*136c0*/  FSEL R26, R199, -INF , !P5 ;  /* 0xff800000c71a7808 */ /* 0x000fe20006800000 */
[C---:B------:R-:W-:Y:S01]  /*136d0*/  VIADD R4, R0.reuse, 0xffffff70 ;  /* 0xffffff7000047836 */ /* 0x040fe20000000000 */
[C---:B------:R-:W-:Y:S01]  /*136e0*/  ISETP.GT.AND P5, PT, R19.reuse, R12, PT ;  /* 0x0000000c1300720c */ /* 0x040fe20003fa4270 */
[----:B------:R-:W-:Y:S01]  /*136f0*/  VIADD R0, R0, 0xffffff79 ;  /* 0xffffff7900007836 */ /* 0x000fe20000000000 */
[----:B------:R-:W-:Y:S02]  /*13700*/  FSEL R27, R206, -INF , !P4 ;  /* 0xff800000ce1b7808 */ /* 0x000fe40006000000 */
[----:B------:R-:W-:Y:S01]  /*13710*/  ISETP.GT.AND P4, PT, R19, R11, PT ;  /* 0x0000000b1300720c */ /* 0x000fe20003f84270 */
[----:B------:R-:W-:Y:S01]  /*13720*/  HMMA.16816.F32.BF16 R180, R20, R40, R28 ;  /* 0x0000002814b4723c */ /* 0x000fe2000004181c */
[----:B------:R-:W-:-:S02]  /*13730*/  FSEL R28, R207, -INF , !P3 ;  /* 0xff800000cf1c7808 */ /* 0x000fc40005800000 */
[C---:B------:R-:W-:Y:S02]  /*13740*/  ISETP.GT.AND P3, PT, R19.reuse, R10, PT ;  /* 0x0000000a1300720c */ /* 0x040fe40003f64270 */
[----:B------:R-:W-:Y:S02]  /*13750*/  FSEL R31, R230, -INF , !P5 ;  /* 0xff800000e61f7808 */ /* 0x000fe40006800000 */
[----:B------:R-:W-:Y:S01]  /*13760*/  ISETP.GT.AND P5, PT, R19, R9, PT ;  /* 0x000000091300720c */ /* 0x000fe20003fa4270 */
[----:B------:R-:W-:Y:S01]  /*13770*/  HMMA.16816.F32.BF16 R56, R20, R42, R200 ;  /* 0x0000002a1438723c */ /* 0x000fe200000418c8 */
[----:B------:R-:W-:Y:S02]  /*13780*/  FSEL R34, R231, -INF , !P4 ;  /* 0xff800000e7227808 */ /* 0x000fe40006000000 */
[----:B------:R-:W-:Y:S02]  /*13790*/  ISETP.GT.AND P4, PT, R19, R8, PT ;  /* 0x000000081300720c */ /* 0x000fe40003f84270 */
[----:B------:R-:W-:-:S02]  /*137a0*/  FSEL R35, R234, -INF , !P3 ;  /* 0xff800000ea237808 */ /* 0x000fc40005800000 */
[----:B------:R-:W-:Y:S02]  /*137b0*/  ISETP.GT.AND P3, PT, R19, R7, PT ;  /* 0x000000071300720c */ /* 0x000fe40003f64270 */
[----:B------:R-:W-:Y:S02]  /*137c0*/  FSEL R36, R235, -INF , !P5 ;  /* 0xff800000eb247808 */ /* 0x000fe40006800000 */
[C---:B------:R-:W-:Y:S02]  /*137d0*/  ISETP.GT.AND P5, PT, R19.reuse, R6, PT ;  /* 0x000000061300720c */ /* 0x040fe40003fa4270 */
[----:B------:R-:W-:Y:S02]  /*137e0*/  FSEL R37, R238, -INF , !P4 ;  /* 0xff800000ee257808 */ /* 0x000fe40006000000 */
[----:B------:R-:W-:Y:S02]  /*137f0*/  ISETP.GT.AND P4, PT, R19, R5, PT ;  /* 0x000000051300720c */ /* 0x000fe40003f84270 */
[----:B------:R-:W-:-:S02]  /*13800*/  FSEL R44, R239, -INF , !P3 ;  /* 0xff800000ef2c7808 */ /* 0x000fc40005800000 */
[C---:B------:R-:W-:Y:S02]  /*13810*/  ISETP.GT.AND P3, PT, R19.reuse, R4, PT ;  /* 0x000000041300720c */ /* 0x040fe40003f64270 */
[----:B------:R-:W-:Y:S02]  /*13820*/  FSEL R194, R242, -INF , !P5 ;  /* 0xff800000f2c27808 */ /* 0x000fe40006800000 */
[----:B------:R-:W-:Y:S02]  /*13830*/  ISETP.GT.AND P5, PT, R19, R3, PT ;  /* 0x000000031300720c */ /* 0x000fe40003fa4270 */
[----:B------:R-:W-:Y:S02]  /*13840*/  FSEL R195, R243, -INF , !P4 ;  /* 0xff800000f3c37808 */ /* 0x000fe40006000000 */
[----:B------:R-:W-:Y:S02]  /*13850*/  ISETP.GT.AND P4, PT, R19, R2, PT ;  /* 0x000000021300720c */ /* 0x000fe40003f84270 */
[----:B------:R-:W-:-:S02]  /*13860*/  FSEL R198, R250, -INF , !P3 ;  /* 0xff800000fac67808 */ /* 0x000fc40005800000 */
[----:B------:R-:W-:Y:S02]  /*13870*/  ISETP.GT.AND P3, PT, R19, R0, PT ;  /* 0x000000001300720c */ /* 0x000fe40003f64270 */
[----:B------:R-:W-:Y:S02]  /*13880*/  FSEL R196, R251, -INF , !P5 ;  /* 0xff800000fbc47808 */ /* 0x000fe40006800000 */
[----:B------:R-:W-:Y:S02]  /*13890*/  ISETP.GT.AND P5, PT, R18, R15, PT ;  /* 0x0000000f1200720c */ /* 0x000fe40003fa4270 */
        /* <DEDUP_REMOVED lines=163> */
[----:B------:R-:W-:Y:S02]  /*142d0*/  ISETP.GE.AND P3, PT, R5, R208, PT ;  /* 0x000000d00500720c */ /* 0x000fe40003f66270 */
[----:B------:R-:W-:-:S02]  /*142e0*/  FSEL R5, R191, -INF , !P5 ;  /* 0xff800000bf057808 */ /* 0x000fc40006800000 */
[----:B------:R-:W-:Y:S02]  /*142f0*/  FSEL R23, R100, -INF , !P4 ;  /* 0xff80000064177808 */ /* 0x000fe40006000000 */
[----:B------:R-:W-:Y:S02]  /*14300*/  ISETP.GT.AND P4, PT, R223, R4, PT ;  /* 0x00000004df00720c */ /* 0x000fe40003f84270 */
[----:B------:R-:W-:Y:S02]  /*14310*/  FSEL R29, R5, -INF , !P3 ;  /* 0xff800000051d7808 */ /* 0x000fe40005800000 */
[C---:B------:R-:W-:Y:S02]  /*14320*/  ISETP.GE.AND P3, PT, R4.reuse, R225, PT ;  /* 0x000000e10400720c */ /* 0x040fe40003f66270 */
[----:B------:R-:W-:Y:S02]  /*14330*/  ISETP.GE.AND P5, PT, R4, R226, PT ;  /* 0x000000e20400720c */ /* 0x000fe40003fa6270 */
[----:B------:R-:W-:-:S02]  /*14340*/  FSEL R6, R248, -INF , !P4 ;  /* 0xff800000f8067808 */ /* 0x000fc40006000000 */
[----:B------:R-:W-:Y:S02]  /*14350*/  ISETP.GT.AND P4, PT, R17, R4, PT ;  /* 0x000000041100720c */ /* 0x000fe40003f84270 */
        /* <DEDUP_REMOVED lines=8> */
[C---:B------:R-:W-:Y:S02]  /*143e0*/  ISETP.GE.AND P3, PT, R3.reuse, R226, PT ;  /* 0x000000e20300720c */ /* 0x040fe40003f66270 */
[----:B------:R-:W-:Y:S02]  /*143f0*/  ISETP.GE.AND P5, PT, R3, R209, PT ;  /* 0x000000d10300720c */ /* 0x000fe40003fa6270 */
[----:B------:R-:W-:-:S02]  /*14400*/  FSEL R26, R5, -INF , !P4 ;  /* 0xff800000051a7808 */ /* 0x000fc40006000000 */
[----:B------:R-:W-:Y:S02]  /*14410*/  ISETP.GE.AND P4, PT, R3, R225, PT ;  /* 0x000000e10300720c */ /* 0x000fe40003f86270 */
[----:B------:R-:W-:Y:S02]  /*14420*/  FSEL R30, R4, -INF , !P3 ;  /* 0xff800000041e7808 */ /* 0x000fe40005800000 */
[----:B------:R-:W-:Y:S02]  /*14430*/  ISETP.GT.AND P3, PT, R17, R3, PT ;  /* 0x000000031100720c */ /* 0x000fe40003f64270 */
[----:B------:R-:W-:Y:S02]  /*14440*/  FSEL R15, R18, -INF , !P5 ;  /* 0xff800000120f7808 */ /* 0x000fe40006800000 */
[----:B------:R-:W-:Y:S02]  /*14450*/  ISETP.GT.AND P5, PT, R223, R2, PT ;  /* 0x00000002df00720c */ /* 0x000fe40003fa4270 */
[----:B------:R-:W-:-:S02]  /*14460*/  FSEL R16, R196, -INF , !P4 ;  /* 0xff800000c4107808 */ /* 0x000fc40006000000 */
[----:B------:R-:W-:Y:S02]  /*14470*/  ISETP.GE.AND P4, PT, R3, R208, PT ;  /* 0x000000d00300720c */ /* 0x000fe40003f86270 */
[----:B------:R-:W-:Y:S02]  /*14480*/  FSEL R3, R183, -INF , !P3 ;  /* 0xff800000b7037808 */ /* 0x000fe40005800000 */
[----:B------:R-:W-:Y:S02]  /*14490*/  ISETP.GE.AND P3, PT, R2, R226, PT ;  /* 0x000000e20200720c */ /* 0x000fe40003f66270 */
[----:B------:R-:W-:Y:S02]  /*144a0*/  FSEL R4, R244, -INF , !P5 ;  /* 0xff800000f4047808 */ /* 0x000fe40006800000 */
        /* <DEDUP_REMOVED lines=14> */
[----:B------:R-:W-:Y:S02]  /*14590*/  ISETP.GT.AND P3, PT, R17, R0, PT ;  /* 0x000000001100720c */ /* 0x000fe40003f64270 */
[----:B------:R-:W-:Y:S02]  /*145a0*/  FSEL R17, R2, -INF , !P5 ;  /* 0xff80000002117808 */ /* 0x000fe40006800000 */
[----:B------:R-:W-:Y:S02]  /*145b0*/  FSEL R9, R200, -INF , !P4 ;  /* 0xff800000c8097808 */ /* 0x000fe40006000000 */
[C---:B------:R-:W-:Y:S02]  /*145c0*/  ISETP.GE.AND P5, PT, R0.reuse, R209, PT ;  /* 0x000000d10000720c */ /* 0x040fe40003fa6270 */
[----:B------:R-:W-:Y:S02]  /*145d0*/  ISETP.GE.AND P4, PT, R0, R208, PT ;  /* 0x000000d00000720c */ /* 0x000fe40003f86270 */
[----:B------:R-:W-:-:S02]  /*145e0*/  FSEL R0, R59, -INF , !P3 ;  /* 0xff8000003b007808 */ /* 0x000fc40005800000 */
        /* <DEDUP_REMOVED lines=54> */
.L_x_1108:
[----:B------:R3:W-:Y:S02]  /*14950*/  STS.128 [R222+0x8800], RZ ;  /* 0x008800ffde007388 */ /* 0x0007e40000000c00 */
.L_x_1109:
[----:B------:R-:W-:Y:S05]  /*14960*/  BSYNC.RECONVERGENT B0 ;  /* 0x0000000000007941 */ /* 0x000fea0003800200 */
.L_x_1107:
[----:B------:R-:W0:Y:S02]  /*14970*/  LDGDEPBAR ;  /* 0x00000000000079af */ /* 0x000e240000000000 */
.L_x_1106:
[----:B------:R-:W4:Y:S04]  /*14980*/  LDL.LU.64 R58, [R1+0xd8] ;  /* 0x0000d800013a7983 */ /* 0x000f280000300a00 */
[----:B-1----:R-:W3:Y:S04]  /*14990*/  LDL.64 R4, [R1+0x168] ;  /* 0x0001680001047983 */ /* 0x002ee80000100a00 */
[----:B------:R-:W4:Y:S04]  /*149a0*/  LDL.64 R182, [R1+0x170] ;  /* 0x0001700001b67983 */ /* 0x000f280000100a00 */
[----:B------:R-:W4:Y:S04]  /*149b0*/  LDL.64 R178, [R1+0xf8] ;  /* 0x0000f80001b27983 */ /* 0x000f280000100a00 */
[----:B------:R-:W4:Y:S04]  /*149c0*/  LDL.64 R102, [R1+0x138] ;  /* 0x0001380001667983 */ /* 0x000f280000100a00 */
[----:B------:R-:W2:Y:S04]  /*149d0*/  LDL.LU R237, [R1+0x10] ;  /* 0x0000100001ed7983 */ /* 0x000ea80000300800 */
[----:B------:R-:W3:Y:S04]  /*149e0*/  LDL.LU R236, [R1+0xc] ;  /* 0x00000c0001ec7983 */ /* 0x000ee80000300800 */
[----:B------:R-:W4:Y:S04]  /*149f0*/  LDL.LU R229, [R1+0x8] ;  /* 0x0000080001e57983 */ /* 0x000f280000300800 */
[----:B------:R-:W-:Y:S04]  /*14a00*/  STL [R1+0x22c], R217 ;  /* 0x00022cd901007387 */ /* 0x000fe80000100800 */
[----:B------:R1:W-:Y:S04]  /*14a10*/  STL.64 [R1+0x218], R212 ;  /* 0x000218d401007387 */ /* 0x0003e80000100a00 */
[----:B-1----:R-:W4:Y:S01]  /*14a20*/  LDL.64 R212, [R1+0x130] ;  /* 0x0001300001d47983 */ /* 0x002f220000100a00 */
[----:B------:R-:W-:-:S03]  /*14a30*/  ULEA UR4, UR22, 0xfffffffa, 0x1 ;  /* 0xfffffffa16047891 */ /* 0x000fc6000f8e08ff */
[----:B------:R-:W-:Y:S04]  /*14a40*/  STL [R1+0x204], R207 ;  /* 0x000204cf01007387 */ /* 0x000fe80000100800 */
        /* <DEDUP_REMOVED lines=18> */
[----:B------:R-:W4:Y:S01]  /*14b70*/  LDL.LU R235, [R1+0x14] ;  /* 0x0000140001eb7983 */ /* 0x000f220000300800 */
[----:B------:R-:W1:Y:S03]  /*14b80*/  S2R R6, SR_CTAID.X ;  /* 0x0000000000067919 */ /* 0x000e660000002500 */
[----:B------:R-:W4:Y:S01]  /*14b90*/  LDL.LU R238, [R1+0x140] ;  /* 0x0001400001ee7983 */ /* 0x000f220000300800 */
[----:B--2---:R-:W-:-:S02]  /*14ba0*/  FMNMX3.FTZ R2, R237, R192, R66, !PT ;  /* 0x000000c0ed027276 */ /* 0x004fc40007810042 */
[----:B---3--:R-:W-:Y:S02]  /*14bb0*/  FMNMX3.FTZ R0, R236, R172, R65, !PT ;  /* 0x000000acec007276 */ /* 0x008fe40007810041 */
[----:B------:R-:W-:Y:S02]  /*14bc0*/  FMNMX3.FTZ R2, R2, R104, R62, !PT ;  /* 0x0000006802027276 */ /* 0x000fe4000781003e */
[----:B------:R-:W-:Y:S02]  /*14bd0*/  FMNMX3.FTZ R0, R0, R67, R61, !PT ;  /* 0x0000004300007276 */ /* 0x000fe4000781003d */
[----:B------:R-:W-:Y:S02]  /*14be0*/  FMNMX3.FTZ R3, R2, R56, R52, !PT ;  /* 0x0000003802037276 */ /* 0x000fe40007810034 */
[----:B------:R-:W-:Y:S02]  /*14bf0*/  FMNMX3.FTZ R0, R0, R55, R51, !PT ;  /* 0x0000003700007276 */ /* 0x000fe40007810033 */
[----:B------:R-:W-:-:S02]  /*14c00*/  FMNMX3.FTZ R3, R3, R48, R42, !PT ;  /* 0x0000003003037276 */ /* 0x000fc4000781002a */
[----:B------:R-:W-:Y:S01]  /*14c10*/  FMNMX3.FTZ R2, R0, R47, R41, !PT ;  /* 0x0000002f00027276 */ /* 0x000fe20007810029 */
[----:B------:R-:W-:Y:S01]  /*14c20*/  IMAD.U32 R0, RZ, RZ, UR35 ;  /* 0x00000023ff007e24 */ /* 0x000fe2000f8e00ff */
[----:B------:R-:W-:Y:S02]  /*14c30*/  FMNMX3.FTZ R3, R3, R37, R31, !PT ;  /* 0x0000002503037276 */ /* 0x000fe4000781001f */
[----:B------:R-:W-:Y:S02]  /*14c40*/  FMNMX3.FTZ R2, R2, R38, R34, !PT ;  /* 0x0000002602027276 */ /* 0x000fe40007810022 */
[----:B------:R-:W-:Y:S02]  /*14c50*/  LOP3.LUT R0, R0, UR4, R5, 0x96, !PT ;  /* 0x0000000400007c12 */ /* 0x000fe4000f8e9605 */
[----:B------:R-:W2:Y:S01]  /*14c60*/  S2R R5, SR_TID.X ;  /* 0x0000000000057919 */ /* 0x000ea20000002100 */
[----:B------:R-:W-:Y:S02]  /*14c70*/  FMNMX3.FTZ R3, R3, R27, R24, !PT ;  /* 0x0000001b03037276 */ /* 0x000fe40007810018 */
[----:B------:R-:W-:-:S02]  /*14c80*/  FMNMX3.FTZ R4, R2, R28, R23, !PT ;  /* 0x0000001c02047276 */ /* 0x000fc40007810017 */
[----:B------:R-:W-:Y:S01]  /*14c90*/  FMNMX3.FTZ R101, R3, R21, R16, !PT ;  /* 0x0000001503657276 */ /* 0x000fe20007810010 */
[----:B------:R-:W-:Y:S01]  /*14ca0*/  IMAD.WIDE.U32 R2, R0, -0x326172a9, RZ ;  /* 0xcd9e8d5700027825 */ /* 0x000fe200078e00ff */
[----:B------:R-:W-:Y:S02]  /*14cb0*/  FMNMX3.FTZ R0, R4, R20, R15, !PT ;  /* 0x0000001404007276 */ /* 0x000fe4000781000f */
[----:B----4-:R-:W-:Y:S02]  /*14cc0*/  LOP3.LUT R177, R2, UR32, R103, 0x96, !PT ;  /* 0x0000002002b17c12 */ /* 0x010fe4000f8e9667 */
[----:B--2---:R-:W-:-:S05]  /*14cd0*/  SHF.R.U32.HI R5, RZ, 0x5, R5 ;  /* 0x00000005ff057819 */ /* 0x004fca0000011605 */
[----:B-1----:R-:W-:-:S04]  /*14ce0*/  IMAD R6, R6, 0x8, R5 ;  /* 0x0000000806067824 */ /* 0x002fc800078e0205 */
[----:B------:R-:W-:-:S03]  /*14cf0*/  IMAD.WIDE.U32 R6, R6, -0x326172a9, RZ ;  /* 0xcd9e8d5706067825 */ /* 0x000fc600078e00ff */
[----:B------:R-:W-:Y:S02]  /*14d00*/  LOP3.LUT R4, R6, UR33, R3, 0x96, !PT ;  /* 0x0000002106047c12 */ /* 0x000fe4000f8e9603 */
[----:B------:R-:W-:-:S03]  /*14d10*/  LOP3.LUT R6, R2, UR32, R213, 0x96, !PT ;  /* 0x0000002002067c12 */ /* 0x000fc6000f8e96d5 */
[----:B------:R-:W-:Y:S01]  /*14d20*/  IMAD.WIDE.U32 R4, R4, -0x2daee0ad, RZ ;  /* 0xd2511f5304047825 */ /* 0x000fe200078e00ff */
[----:B------:R-:W-:-:S03]  /*14d30*/  FMNMX3.FTZ R101, R101, R12, R9, !PT ;  /* 0x0000000c65657276 */ /* 0x000fc60007810009 */
[----:B------:R-:W-:Y:S01]  /*14d40*/  IMAD.WIDE.U32 R6, R6, -0x2daee0ad, RZ ;  /* 0xd2511f5306067825 */ /* 0x000fe200078e00ff */
[----:B------:R-:W-:Y:S01]  /*14d50*/  LOP3.LUT R5, R182, UR31, R5, 0x96, !PT ;  /* 0x0000001fb6057c12 */ /* 0x000fe2000f8e9605 */
[----:B------:R-:W1:Y:S02]  /*14d60*/  SHFL.BFLY PT, R14, R101, 0x2, 0x1f ;  /* 0x0c401f00650e7f89 */ /* 0x000e6400000e0000 */
[----:B------:R-:W-:Y:S01]  /*14d70*/  IMAD.MOV.U32 R232, RZ, RZ, R58 ;  /* 0x000000ffffe87224 */ /* 0x000fe200078e003a */
[----:B------:R-:W-:Y:S01]  /*14d80*/  LOP3.LUT R4, R4, UR25, R7, 0x96, !PT ;  /* 0x0000001904047c12 */ /* 0x000fe2000f8e9607 */
[----:B------:R-:W-:Y:S02]  /*14d90*/  IMAD.MOV.U32 R233, RZ, RZ, R59 ;  /* 0x000000ffffe97224 */ /* 0x000fe400078e003b */
[----:B------:R-:W-:Y:S01]  /*14da0*/  IMAD.WIDE.U32 R58, R5, -0x326172a9, RZ ;  /* 0xcd9e8d57053a7825 */ /* 0x000fe200078e00ff */
[----:B------:R-:W-:-:S03]  /*14db0*/  FMNMX3.FTZ R100, R229, R174, R106, !PT ;  /* 0x000000aee5647276 */ /* 0x000fc6000781006a */
[----:B------:R-:W-:Y:S01]  /*14dc0*/  IMAD.WIDE.U32 R4, R4, -0x326172a9, RZ ;  /* 0xcd9e8d5704047825 */ /* 0x000fe200078e00ff */
[----:B------:R-:W-:Y:S02]  /*14dd0*/  LOP3.LUT R2, R212, UR30, R59, 0x96, !PT ;  /* 0x0000001ed4027c12 */ /* 0x000fe4000f8e963b */
[----:B------:R-:W-:Y:S02]  /*14de0*/  FMNMX3.FTZ R100, R100, R107, R64, !PT ;  /* 0x0000006b64647276 */ /* 0x000fe40007810040 */
[----:B------:R-:W-:Y:S02]  /*14df0*/  LOP3.LUT R178, R178, UR33, R3, 0x96, !PT ;  /* 0x00000021b2b27c12 */ /* 0x000fe4000f8e9603 */
[----:B------:R-:W-:Y:S01]  /*14e00*/  LOP3.LUT R3, R58, UR23, R5, 0x96, !PT ;  /* 0x000000173a037c12 */ /* 0x000fe2000f8e9605 */
[----:B------:R-:W-:Y:S01]  /*14e10*/  IMAD.WIDE.U32 R58, R2, -0x2daee0ad, RZ ;  /* 0xd2511f53023a7825 */ /* 0x000fe200078e00ff */
[----:B------:R-:W-:Y:S02]  /*14e20*/  FMNMX3.FTZ R0, R0, R11, R8, !PT ;  /* 0x0000000b00007276 */ /* 0x000fe40007810008 */
[----:B------:R-:W-:-:S02]  /*14e30*/  FMNMX3.FTZ R100, R100, R60, R54, !PT ;  /* 0x0000003c64647276 */ /* 0x000fc40007810036 */
[----:B------:R-:W-:-:S04]  /*14e40*/  FMNMX3.FTZ R103, R235, R193, R175, !PT ;  /* 0x000000c1eb677276 */ /* 0x000fc800078100af */
[----:B------:R-:W-:-:S04]  /*14e50*/  FMNMX3.FTZ R103, R103, R176, R173, !PT ;  /* 0x000000b067677276 */ /* 0x000fc800078100ad */
[----:B------:R-:W-:-:S04]  /*14e60*/  FMNMX3.FTZ R103, R103, R105, R63, !PT ;  /* 0x0000006967677276 */ /* 0x000fc8000781003f */
[----:B------:R-:W-:-:S04]  /*14e70*/  FMNMX3.FTZ R103, R103, R57, R53, !PT ;  /* 0x0000003967677276 */ /* 0x000fc80007810035 */
[----:B------:R-:W-:Y:S01]  /*14e80*/  FMNMX3.FTZ R103, R103, R49, R45, !PT ;  /* 0x0000003167677276 */ /* 0x000fe2000781002d */
[----:B------:R-:W2:Y:S01]  /*14e90*/  SHFL.BFLY PT, R13, R0, 0x2, 0x1f ;  /* 0x0c401f00000d7f89 */ /* 0x000ea200000e0000 */
[----:B------:R-:W-:Y:S02]  /*14ea0*/  FMNMX3.FTZ R100, R100, R50, R46, !PT ;  /* 0x0000003264647276 */ /* 0x000fe4000781002e */
[----:B------:R-:W-:Y:S02]  /*14eb0*/  FMNMX3.FTZ R103, R103, R44, R40, !PT ;  /* 0x0000002c67677276 */ /* 0x000fe40007810028 */
[----:B------:R-:W-:Y:S02]  /*14ec0*/  LOP3.LUT R2, R6, UR21, R59, 0x96, !PT ;  /* 0x0000001506027c12 */ /* 0x000fe4000f8e963b */
[----:B------:R-:W-:Y:S01]  /*14ed0*/  FMNMX3.FTZ R103, R103, R36, R30, !PT ;  /* 0x0000002467677276 */ /* 0x000fe2000781001e */
[----:B------:R-:W-:Y:S01]  /*14ee0*/  IMAD.WIDE.U32 R186, R3, -0x2daee0ad, RZ ;  /* 0xd2511f5303ba7825 */ /* 0x000fe200078e00ff */
[----:B------:R-:W-:-:S02]  /*14ef0*/  FMNMX3.FTZ R100, R100, R43, R39, !PT ;  /* 0x0000002b64647276 */ /* 0x000fc40007810027 */
[----:B------:R-:W-:Y:S01]  /*14f00*/  FMNMX3.FTZ R103, R103, R25, R17, !PT ;  /* 0x0000001967677276 */ /* 0x000fe20007810011 */
[----:B------:R-:W-:Y:S01]  /*14f10*/  IMAD.WIDE.U32 R2, R2, -0x326172a9, RZ ;  /* 0xcd9e8d5702027825 */ /* 0x000fe200078e00ff */
[----:B------:R-:W-:Y:S02]  /*14f20*/  FMNMX3.FTZ R100, R100, R35, R29, !PT ;  /* 0x0000002364647276 */ /* 0x000fe4000781001d */
[----:B-1----:R-:W-:Y:S02]  /*14f30*/  FMNMX.FTZ R101, R101, R14, !PT ;  /* 0x0000000e65657209 */ /* 0x002fe40007810000 */
[----:B------:R-:W-:Y:S02]  /*14f40*/  LOP3.LUT R14, R4, UR17, R3, 0x96, !PT ;  /* 0x00000011040e7c12 */ /* 0x000fe4000f8e9603 */
[----:B------:R-:W-:Y:S01]  /*14f50*/  FMNMX3.FTZ R100, R100, R26, R22, !PT ;  /* 0x0000001a64647276 */ /* 0x000fe20007810016 */
[----:B------:R-:W1:Y:S03]  /*14f60*/  SHFL.BFLY PT, R3, R103, 0x2, 0x1f ;  /* 0x0c401f0067037f89 */ /* 0x000e6600000e0000 */
[----:B------:R-:W-:-:S05]  /*14f70*/  FMNMX3.FTZ R100, R100, R18, R10, !PT ;  /* 0x0000001264647276 */ /* 0x000fca000781000a */
[----:B------:R-:W3:Y:S01]  /*14f80*/  SHFL.BFLY PT, R6, R100, 0x2, 0x1f ;  /* 0x0c401f0064067f89 */ /* 0x000ee200000e0000 */
[----:B--2---:R-:W-:-:S03]  /*14f90*/  FMNMX.FTZ R0, R0, R13, !PT ;  /* 0x0000000d00007209 */ /* 0x004fc60007810000 */
[----:B------:R-:W2:Y:S04]  /*14fa0*/  SHFL.BFLY PT, R5, R101, 0x1, 0x1f ;  /* 0x0c201f0065057f89 */ /* 0x000ea800000e0000 */
[----:B------:R-:W4:Y:S01]  /*14fb0*/  SHFL.BFLY PT, R102, R0, 0x1, 0x1f ;  /* 0x0c201f0000667f89 */ /* 0x000f2200000e0000 */
[----:B------:R-:W-:Y:S02]  /*14fc0*/  LOP3.LUT R7, R58, UR16, R187, 0x96, !PT ;  /* 0x000000103a077c12 */ /* 0x000fe4000f8e96bb */
[----:B-1----:R-:W-:-:S03]  /*14fd0*/  FMNMX.FTZ R103, R103, R3, !PT ;  /* 0x0000000367677209 */ /* 0x002fc60007810000 */
[----:B------:R-:W-:Y:S02]  /*14fe0*/  IMAD.WIDE.U32 R194, R7, -0x326172a9, RZ ;  /* 0xcd9e8d5707c27825 */ /* 0x000fe400078e00ff */
[----:B------:R-:W1:Y:S01]  /*14ff0*/  SHFL.BFLY PT, R3, R103, 0x1, 0x1f ;  /* 0x0c201f0067037f89 */ /* 0x000e6200000e0000 */
[----:B---3--:R-:W-:Y:S02]  /*15000*/  FMNMX.FTZ R100, R100, R6, !PT ;  /* 0x0000000664647209 */ /* 0x008fe40007810000 */
[----:B------:R-:W-:Y:S01]  /*15010*/  LOP3.LUT R19, R2, UR15, R195, 0x96, !PT ;  /* 0x0000000f02137c12 */ /* 0x000fe2000f8e96c3 */
[----:B------:R-:W-:Y:S02]  /*15020*/  IMAD.MOV.U32 R2, RZ, RZ, R194 ;  /* 0x000000ffff027224 */ /* 0x000fe400078e00c2 */
[----:B------:R-:W3:Y:S01]  /*15030*/  SHFL.BFLY PT, R4, R100, 0x1, 0x1f ;  /* 0x0c201f0064047f89 */ /* 0x000ee200000e0000 */
[----:B--2---:R-:W-:Y:S02]  /*15040*/  FMNMX.FTZ R101, R101, R5, !PT ;  /* 0x0000000565657209 */ /* 0x004fe40007810000 */
[----:B------:R-:W-:-:S02]  /*15050*/  LOP3.LUT R2, R2, 0xff, RZ, 0xc0, !PT ;  /* 0x000000ff02027812 */ /* 0x000fc400078ec0ff */
[----:B----4-:R-:W-:Y:S01]  /*15060*/  FMNMX.FTZ R102, R0, R102, !PT ;  /* 0x0000006600667209 */ /* 0x010fe20007810000 */
[C---:B------:R-:W-:Y:S01]  /*15070*/  FMUL.FTZ R0, R101.reuse, UR36 ;  /* 0x0000002465007c20 */ /* 0x040fe20008410000 */
[----:B------:R-:W-:Y:S02]  /*15080*/  ISETP.LE.U32.AND P3, PT, R2, UR12, PT ;  /* 0x0000000c02007c0c */ /* 0x000fe4000bf63070 */
[----:B------:R-:W-:Y:S01]  /*15090*/  FSETP.NEU.FTZ.AND P1, PT, R101, -INF , PT ;  /* 0xff8000006500780b */ /* 0x000fe20003f3d000 */
[C---:B------:R-:W-:Y:S01]  /*150a0*/  FMUL.FTZ R2, R102.reuse, UR36 ;  /* 0x0000002466027c20 */ /* 0x040fe20008410000 */
[----:B------:R-:W-:Y:S02]  /*150b0*/  FSETP.NEU.FTZ.AND P4, PT, R102, -INF , PT ;  /* 0xff8000006600780b */ /* 0x000fe40003f9d000 */
[----:B------:R-:W-:Y:S02]  /*150c0*/  FSEL R0, R0, RZ, P1 ;  /* 0x000000ff00007208 */ /* 0x000fe40000800000 */
[----:B------:R-:W-:-:S02]  /*150d0*/  FSEL R2, R2, RZ, P4 ;  /* 0x000000ff02027208 */ /* 0x000fc40002000000 */
[----:B-1----:R-:W-:Y:S01]  /*150e0*/  FMNMX.FTZ R103, R103, R3, !PT ;  /* 0x0000000367677209 */ /* 0x002fe20007810000 */
[----:B------:R-:W-:Y:S02]  /*150f0*/  FFMA.FTZ R6, R192, UR36, -R0 ;  /* 0x00000024c0067c23 */ /* 0x000fe40008010800 */
        /* <DEDUP_REMOVED lines=17> */
[----:B------:R-:W-:-:S02]  /*15210*/  FSETP.NEU.FTZ.AND P0, PT, R103, -INF , PT ;  /* 0xff8000006700780b */ /* 0x000fc40003f1d000 */
[----:B---3--:R-:W-:Y:S02]  /*15220*/  FMNMX.FTZ R100, R100, R4, !PT ;  /* 0x0000000464647209 */ /* 0x008fe40007810000 */
        /* <DEDUP_REMOVED lines=34> */
[----:B------:R-:W-:-:S02]  /*15450*/  PRMT R2, R19, 0x7632, R2 ;  /* 0x0000763213027816 */ /* 0x000fc40000000002 */
[----:B------:R-:W-:Y:S02]  /*15460*/  FSEL R0, R0, RZ, P5 ;  /* 0x000000ff00007208 */ /* 0x000fe40002800000 */
[----:B------:R-:W-:Y:S01]  /*15470*/  LOP3.LUT R2, R2, 0xff, RZ, 0xc0, !PT ;  /* 0x000000ff02027812 */ /* 0x000fe200078ec0ff */
[----:B------:R-:W-:Y:S02]  /*15480*/  STL [R1+0x234], R212 ;  /* 0x000234d401007387 */ /* 0x000fe40000100800 */
[----:B------:R-:W-:Y:S01]  /*15490*/  FFMA.FTZ R199, R39, UR36, -R0 ;  /* 0x0000002427c77c23 */ /* 0x000fe20008010800 */
[----:B------:R-:W-:Y:S01]  /*154a0*/  ISETP.LE.U32.AND P2, PT, R2, UR12, PT ;  /* 0x0000000c02007c0c */ /* 0x000fe2000bf43070 */
[----:B------:R-:W-:Y:S01]  /*154b0*/  STL [R1+0x230], R213 ;  /* 0x000230d501007387 */ /* 0x000fe20000100800 */
[----:B------:R-:W-:-:S03]  /*154c0*/  FSEL R2, R103, RZ, P0 ;  /* 0x000000ff67027208 */ /* 0x000fc60000000000 */
[----:B------:R-:W-:Y:S04]  /*154d0*/  STL [R1+0x238], R196 ;  /* 0x000238c401007387 */ /* 0x000fe80000100800 */
[----:B------:R-:W-:Y:S04]  /*154e0*/  STL [R1+0x23c], R27 ;  /* 0x00023c1b01007387 */ /* 0x000fe80000100800 */
[----:B------:R-:W-:Y:S01]  /*154f0*/  STL.64 [R1+0x208], R210 ;  /* 0x000208d201007387 */ /* 0x000fe20000100a00 */
[----:B------:R-:W-:-:S03]  /*15500*/  FADD.FTZ R2, R235, -R2 ;  /* 0x80000002eb027221 */ /* 0x000fc60000010000 */
[----:B------:R-:W-:Y:S04]  /*15510*/  STL [R1+0x200], R32 ;  /* 0x0002002001007387 */ /* 0x000fe80000100800 */
[----:B------:R1:W-:Y:S04]  /*15520*/  STL.64 [R1+0x210], R198 ;  /* 0x000210c601007387 */ /* 0x0003e80000100a00 */
[----:B------:R-:W-:Y:S04]  /*15530*/  STL [R1+0x1ac], R101 ;  /* 0x0001ac6501007387 */ /* 0x000fe80000100800 */
[----:B------:R2:W-:Y:S04]  /*15540*/  STL [R1+0x1b0], R103 ;  /* 0x0001b06701007387 */ /* 0x0005e80000100800 */
[----:B------:R-:W3:Y:S01]  /*15550*/  LDL.LU R235, [R1+0x144] ;  /* 0x0001440001eb7983 */ /* 0x000ee20000300800 */
[----:B------:R-:W-:Y:S01]  /*15560*/  FSEL R5, R101, RZ, P1 ;  /* 0x000000ff65057208 */ /* 0x000fe20000800000 */
[----:B------:R-:W-:Y:S01]  /*15570*/  FMUL.FTZ R2, R2, UR36 ;  /* 0x0000002402027c20 */ /* 0x000fe20008410000 */
[----:B------:R-:W-:Y:S04]  /*15580*/  MUFU.EX2 R9, R4 ;  /* 0x0000000400097308 */ /* 0x000fe80000000800 */
[----:B------:R4:W-:Y:S04]  /*15590*/  MUFU.EX2 R4, R2 ;  /* 0x0000000200047308 */ /* 0x0009e80000000800 */
[----:B------:R-:W2:Y:S04]  /*155a0*/  MUFU.EX2 R37, R3 ;  /* 0x0000000300257308 */ /* 0x000ea80000000800 */
[----:B------:R-:W-:Y:S01]  /*155b0*/  MUFU.EX2 R13, R6 ;  /* 0x00000006000d7308 */ /* 0x000fe20000000800 */
[----:B-1----:R-:W3:Y:S01]  /*155c0*/  LDL.64 R198, [R1+0x160] ;  /* 0x0001600001c67983 */ /* 0x002ee20000100a00 */
[----:B----4-:R-:W-:-:S04]  /*155d0*/  FADD.FTZ R2, R237, -R5 ;  /* 0x80000005ed027221 */ /* 0x010fc80000010000 */
[----:B------:R-:W-:-:S04]  /*155e0*/  FMUL.FTZ R2, R2, UR36 ;  /* 0x0000002402027c20 */ /* 0x000fc80008410000 */
[----:B------:R-:W3:Y:S01]  /*155f0*/  MUFU.EX2 R3, R2 ;  /* 0x0000000200037308 */ /* 0x000ee20000000800 */
        /* <DEDUP_REMOVED lines=15> */
[----:B------:R-:W-:-:S04]  /*156f0*/  LOP3.LUT R0, R19, 0xffff, RZ, 0xc0, !PT ;  /* 0x0000ffff13007812 */ /* 0x000fc800078ec0ff */
[----:B------:R-:W-:-:S04]  /*15700*/  SHF.R.U32.HI R0, RZ, 0x8, R0 ;  /* 0x00000008ff007819 */ /* 0x000fc80000011600 */
[----:B------:R-:W-:-:S04]  /*15710*/  LOP3.LUT R0, R0, 0xffff, RZ, 0xc0, !PT ;  /* 0x0000ffff00007812 */ /* 0x000fc800078ec0ff */
[----:B------:R-:W-:Y:S02]  /*15720*/  ISETP.LE.U32.AND P1, PT, R0, UR12, PT ;  /* 0x0000000c00007c0c */ /* 0x000fe4000bf23070 */
[----:B------:R-:W-:-:S04]  /*15730*/  LOP3.LUT R0, R19, 0xff, RZ, 0xc0, !PT ;  /* 0x000000ff13007812 */ /* 0x000fc800078ec0ff */
[----:B------:R-:W-:Y:S02]  /*15740*/  ISETP.LE.U32.AND P0, PT, R0, UR12, PT ;  /* 0x0000000c00007c0c */ /* 0x000fe4000bf03070 */
[----:B--2---:R-:W-:Y:S01]  /*15750*/  F2FP.BF16.F32.PACK_AB R0, R37, R9 ;  /* 0x000000092500723e */ /* 0x004fe200000010ff */
[----:B---3--:R-:W-:Y:S02]  /*15760*/  FFMA.FTZ R5, R235, R3, R13 ;  /* 0x00000003eb057223 */ /* 0x008fe4000001000d */
[----:B------:R-:W2:Y:S04]  /*15770*/  LDL.LU R235, [R1+0x148] ;  /* 0x0001480001eb7983 */ /* 0x000ea80000300800 */
[----:B------:R-:W3:Y:S01]  /*15780*/  LDL.64 R210, [R1+0x138] ;  /* 0x0001380001d27983 */ /* 0x000ee20000100a00 */
[----:B------:R-:W-:Y:S01]  /*15790*/  IMAD.WIDE.U32 R14, R14, -0x2daee0ad, RZ ;  /* 0xd2511f530e0e7825 */ /* 0x000fe200078e00ff */
[C---:B------:R-:W-:Y:S01]  /*157a0*/  PRMT R42, R0.reuse, 0x7610, R42 ;  /* 0x00007610002a7816 */ /* 0x040fe2000000002a */
[----:B------:R-:W1:Y:S01]  /*157b0*/  MUFU.EX2 R66, R66 ;  /* 0x0000004200427308 */ /* 0x000e620000000800 */
[----:B------:R-:W-:-:S02]  /*157c0*/  PRMT R28, R0, 0x7632, R28 ;  /* 0x00007632001c7816 */ /* 0x000fc4000000001c */
[----:B------:R-:W-:Y:S01]  /*157d0*/  MOV R0, R14 ;  /* 0x0000000e00007202 */ /* 0x000fe20000000f00 */
[----:B------:R-:W-:Y:S01]  /*157e0*/  @!P0 HFMA2.BF16_V2 R20, -RZ.H0_H0, RZ.H0_H0, -R42.H0_H0 ;  /* 0x200000ffff148231 */ /* 0x000fe2000034092a */
[----:B------:R-:W-:Y:S02]  /*157f0*/  PRMT R219, R42, 0x5410, R28 ;  /* 0x000054102adb7816 */ /* 0x000fe4000000001c */
[----:B------:R-:W-:Y:S01]  /*15800*/  LOP3.LUT R0, R0, 0xff, RZ, 0xc0, !PT ;  /* 0x000000ff00007812 */ /* 0x000fe200078ec0ff */
[----:B------:R-:W-:Y:S01]  /*15810*/  @!P1 HFMA2.BF16_V2 R12, -RZ.H0_H0, RZ.H0_H0, -R28.H0_H0 ;  /* 0x200000ffff0c9231 */ /* 0x000fe2000034091c */
[----:B------:R-:W-:Y:S02]  /*15820*/  @!P0 PRMT R42, R20, 0x5410, RZ ;  /* 0x00005410142a8816 */ /* 0x000fe400000000ff */
[----:B------:R-:W-:Y:S02]  /*15830*/  ISETP.LE.U32.AND P0, PT, R0, UR12, PT ;  /* 0x0000000c00007c0c */ /* 0x000fe4000bf03070 */
[----:B------:R-:W-:-:S02]  /*15840*/  SHF.R.U32.HI R0, RZ, 0x18, R19 ;  /* 0x00000018ff007819 */ /* 0x000fc40000011613 */
[----:B------:R-:W-:Y:S02]  /*15850*/  @!P1 PRMT R28, R12, 0x5410, RZ ;  /* 0x000054100c1c9816 */ /* 0x000fe400000000ff */
[----:B------:R-:W-:Y:S02]  /*15860*/  ISETP.LE.U32.AND P1, PT, R0, UR12, PT ;  /* 0x0000000c00007c0c */ /* 0x000fe4000bf23070 */
[----:B-1----:R-:W-:Y:S01]  /*15870*/  F2FP.BF16.F32.PACK_AB R0, R66, R13 ;  /* 0x0000000d4200723e */ /* 0x002fe200000010ff */
[----:B------:R-:W-:Y:S01]  /*15880*/  MUFU.EX2 R7, R7 ;  /* 0x0000000700077308 */ /* 0x000fe20000000800 */
[----:B------:R-:W-:Y:S02]  /*15890*/  LOP3.LUT R36, R186, UR13, R15, 0x96, !PT ;  /* 0x0000000dba247c12 */ /* 0x000fe4000f8e960f */
[C---:B------:R-:W-:Y:S01]  /*158a0*/  PRMT R31, R0.reuse, 0x7610, R31 ;  /* 0x00007610001f7816 */ /* 0x040fe2000000001f */
[----:B------:R-:W1:Y:S01]  /*158b0*/  MUFU.EX2 R186, R8 ;  /* 0x0000000800ba7308 */ /* 0x000e620000000800 */
[----:B------:R-:W-:-:S02]  /*158c0*/  PRMT R30, R0, 0x7632, R30 ;  /* 0x00007632001e7816 */ /* 0x000fc4000000001e */
[----:B------:R-:W-:Y:S01]  /*158d0*/  PRMT R0, R36, 0x7632, R0 ;  /* 0x0000763224007816 */ /* 0x000fe20000000000 */
[----:B------:R-:W-:Y:S01]  /*158e0*/  @!P2 HFMA2.BF16_V2 R21, -RZ.H0_H0, RZ.H0_H0, -R31.H0_H0 ;  /* 0x200000ffff15a231 */ /* 0x000fe2000034091f */
[----:B------:R-:W-:Y:S02]  /*158f0*/  PRMT R32, R31, 0x5410, R30 ;  /* 0x000054101f207816 */ /* 0x000fe4000000001e */
[----:B------:R-:W-:Y:S01]  /*15900*/  LOP3.LUT R0, R0, 0xff, RZ, 0xc0, !PT ;  /* 0x000000ff00007812 */ /* 0x000fe200078ec0ff */
[----:B------:R-:W-:Y:S01]  /*15910*/  @!P1 HFMA2.BF16_V2 R23, -RZ.H0_H0, RZ.H0_H0, -R30.H0_H0 ;  /* 0x200000ffff179231 */ /* 0x000fe2000034091e */
[----:B------:R-:W-:Y:S02]  /*15920*/  @!P2 PRMT R31, R21, 0x5410, RZ ;  /* 0x00005410151fa816 */ /* 0x000fe400000000ff */
[----:B------:R-:W-:Y:S02]  /*15930*/  ISETP.LE.U32.AND P2, PT, R0, UR12, PT ;  /* 0x0000000c00007c0c */ /* 0x000fe4000bf43070 */
[----:B------:R-:W-:-:S02]  /*15940*/  PRMT R0, R194, 0x7771, RZ ;  /* 0x00007771c2007816 */ /* 0x000fc400000000ff */
[----:B-1----:R-:W-:Y:S02]  /*15950*/  F2FP.BF16.F32.PACK_AB R2, R186, R7 ;  /* 0x00000007ba02723e */ /* 0x002fe400000010ff */
[----:B------:R-:W-:Y:S02]  /*15960*/  @!P1 PRMT R30, R23, 0x5410, RZ ;  /* 0x00005410171e9816 */ /* 0x000fe400000000ff */
[----:B------:R-:W-:Y:S02]  /*15970*/  ISETP.GT.U32.AND P1, PT, R0, UR12, PT ;  /* 0x0000000c00007c0c */ /* 0x000fe4000bf24070 */
[----:B------:R-:W-:Y:S02]  /*15980*/  LOP3.LUT R0, R36, 0xffff, RZ, 0xc0, !PT ;  /* 0x0000ffff24007812 */ /* 0x000fe400078ec0ff */
[C---:B------:R-:W-:Y:S02]  /*15990*/  PRMT R41, R2.reuse, 0x7610, R41 ;  /* 0x0000761002297816 */ /* 0x040fe40000000029 */
[----:B------:R-:W-:Y:S01]  /*159a0*/  SHF.R.U32.HI R0, RZ, 0x8, R0 ;  /* 0x00000008ff007819 */ /* 0x000fe20000011600 */
[----:B------:R-:W1:Y:S01]  /*159b0*/  MUFU.EX2 R12, R104 ;  /* 0x00000068000c7308 */ /* 0x000e620000000800 */
[----:B------:R-:W-:Y:S01]  /*159c0*/  PRMT R40, R2, 0x7632, R40 ;  /* 0x0000763202287816 */ /* 0x000fe20000000028 */
[----:B------:R-:W-:-:S02]  /*159d0*/  @!P3 HFMA2.BF16_V2 R24, -RZ.H0_H0, RZ.H0_H0, -R41.H0_H0 ;  /* 0x200000ffff18b231 */ /* 0x000fc40000340929 */
[----:B------:R-:W-:Y:S01]  /*159e0*/  FFMA.FTZ R6, R238, R4, R9 ;  /* 0x00000004ee067223 */ /* 0x000fe20000010009 */
[----:B------:R1:W4:Y:S01]  /*159f0*/  MUFU.EX2 R104, R62 ;  /* 0x0000003e00687308 */ /* 0x0003220000000800 */
[----:B------:R-:W-:Y:S01]  /*15a00*/  LOP3.LUT R0, R0, 0xffff, RZ, 0xc0, !PT ;  /* 0x0000ffff00007812 */ /* 0x000fe200078ec0ff */
[----:B------:R-:W-:Y:S01]  /*15a10*/  FADD.FTZ R13, R66, R5 ;  /* 0x00000005420d7221 */ /* 0x000fe20000010000 */
[----:B------:R-:W-:Y:S01]  /*15a20*/  PRMT R209, R41, 0x5410, R40 ;  /* 0x0000541029d17816 */ /* 0x000fe20000000028 */
[----:B------:R-:W-:Y:S01]  /*15a30*/  FADD.FTZ R6, R37, R6 ;  /* 0x0000000625067221 */ /* 0x000fe20000010000 */
[----:B------:R-:W-:Y:S01]  /*15a40*/  PRMT R5, R194, 0x7772, RZ ;  /* 0x00007772c2057816 */ /* 0x000fe200000000ff */
[----:B------:R-:W-:Y:S01]  /*15a50*/  IMAD.WIDE.U32 R8, R178, -0x2daee0ad, RZ ;  /* 0xd2511f53b2087825 */ /* 0x000fe200078e00ff */
[----:B------:R-:W-:-:S03]  /*15a60*/  @!P3 PRMT R41, R24, 0x5410, RZ ;  /* 0x000054101829b816 */ /* 0x000fc600000000ff */
[----:B------:R-:W-:Y:S01]  /*15a70*/  @P1 HFMA2.BF16_V2 R25, -RZ.H0_H0, RZ.H0_H0, -R40.H0_H0 ;  /* 0x200000ffff191231 */ /* 0x000fe20000340928 */
[----:B------:R-:W-:Y:S02]  /*15a80*/  ISETP.LE.U32.AND P3, PT, R0, UR12, PT ;  /* 0x0000000c00007c0c */ /* 0x000fe4000bf63070 */
[----:B------:R-:W-:Y:S01]  /*15a90*/  FSEL R0, R102, RZ, P4 ;  /* 0x000000ff66007208 */ /* 0x000fe20002000000 */
[----:B------:R-:W-:Y:S01]  /*15aa0*/  FADD.FTZ R66, R7, R6 ;  /* 0x0000000607427221 */ /* 0x000fe20000010000 */
[----:B------:R-:W-:Y:S01]  /*15ab0*/  ISETP.GT.U32.AND P4, PT, R5, UR12, PT ;  /* 0x0000000c05007c0c */ /* 0x000fe2000bf84070 */
[----:B------:R-:W-:Y:S01]  /*15ac0*/  IMAD.WIDE.U32 R6, R177, -0x2daee0ad, RZ ;  /* 0xd2511f53b1067825 */ /* 0x000fe200078e00ff */
[----:B------:R-:W-:Y:S02]  /*15ad0*/  PRMT R5, R194, 0x7773, RZ ;  /* 0x00007773c2057816 */ /* 0x000fe400000000ff */
[----:B------:R-:W-:Y:S02]  /*15ae0*/  LOP3.LUT R2, R198, UR31, R9, 0x96, !PT ;  /* 0x0000001fc6027c12 */ /* 0x000fe4000f8e9609 */
[----:B------:R-:W-:-:S02]  /*15af0*/  @P1 PRMT R40, R25, 0x5410, RZ ;  /* 0x0000541019281816 */ /* 0x000fc400000000ff */
[----:B------:R-:W-:Y:S01]  /*15b00*/  ISETP.GT.U32.AND P1, PT, R5, UR12, PT ;  /* 0x0000000c05007c0c */ /* 0x000fe2000bf24070 */
[----:B------:R-:W-:Y:S01]  /*15b10*/  FADD.FTZ R5, R236, -R0 ;  /* 0x80000000ec057221 */ /* 0x000fe20000010000 */
[----:B------:R-:W-:Y:S01]  /*15b20*/  LOP3.LUT R8, R8, UR25, R7, 0x96, !PT ;  /* 0x0000001908087c12 */ /* 0x000fe2000f8e9607 */
[----:B-1----:R-:W-:Y:S01]  /*15b30*/  FADD.FTZ R62, R12, R13 ;  /* 0x0000000d0c3e7221 */ /* 0x002fe20000010000 */
[----:B----4-:R-:W-:Y:S01]  /*15b40*/  F2FP.BF16.F32.PACK_AB R0, R104, R12 ;  /* 0x0000000c6800723e */ /* 0x010fe200000010ff */
[----:B------:R-:W-:-:S04]  /*15b50*/  IMAD.WIDE.U32 R12, R2, -0x326172a9, RZ ;  /* 0xcd9e8d57020c7825 */ /* 0x000fc800078e00ff */
[----:B------:R-:W-:Y:S01]  /*15b60*/  FMUL.FTZ R5, R5, UR36 ;  /* 0x0000002405057c20 */ /* 0x000fe20008410000 */
[----:B------:R-:W-:Y:S01]  /*15b70*/  IMAD.WIDE.U32 R8, R8, -0x326172a9, RZ ;  /* 0xcd9e8d5708087825 */ /* 0x000fe200078e00ff */
[C---:B------:R-:W-:Y:S02]  /*15b80*/  PRMT R25, R0.reuse, 0x7610, R25 ;  /* 0x0000761000197816 */ /* 0x040fe40000000019 */
[----:B------:R-:W-:Y:S02]  /*15b90*/  PRMT R249, R0, 0x7632, R249 ;  /* 0x0000763200f97816 */ /* 0x000fe400000000f9 */
[----:B------:R-:W-:Y:S01]  /*15ba0*/  LOP3.LUT R0, R12, UR23, R9, 0x96, !PT ;  /* 0x000000170c007c12 */ /* 0x000fe2000f8e9609 */
[----:B------:R-:W-:Y:S02]  /*15bb0*/  MUFU.EX2 R172, R172 ;  /* 0x000000ac00ac7308 */ /* 0x000fe40000000800 */
[----:B------:R-:W-:Y:S02]  /*15bc0*/  @P1 HFMA2.BF16_V2 R38, -RZ.H0_H0, RZ.H0_H0, -R249.H0_H0 ;  /* 0x200000ffff261231 */ /* 0x000fe400003409f9 */
[----:B------:R-:W-:Y:S01]  /*15bd0*/  IMAD.WIDE.U32 R44, R0, -0x2daee0ad, RZ ;  /* 0xd2511f53002c7825 */ /* 0x000fe200078e00ff */
[----:B------:R-:W-:-:S02]  /*15be0*/  PRMT R207, R25, 0x5410, R249 ;  /* 0x0000541019cf7816 */ /* 0x000fc400000000f9 */
[----:B------:R-:W-:Y:S01]  /*15bf0*/  @P1 PRMT R249, R38, 0x5410, RZ ;  /* 0x0000541026f91816 */ /* 0x000fe200000000ff */
[----:B------:R-:W-:Y:S04]  /*15c00*/  STL [R1+0x1b4], R102 ;  /* 0x0001b46601007387 */ /* 0x000fe80000100800 */
[----:B------:R-:W-:Y:S01]  /*15c10*/  STL [R1+0x1b8], R249 ;  /* 0x0001b8f901007387 */ /* 0x000fe20000100800 */
[----:B---3--:R-:W-:-:S05]  /*15c20*/  LOP3.LUT R2, R210, UR30, R13, 0x96, !PT ;  /* 0x0000001ed2027c12 */ /* 0x008fca000f8e960d */
[----:B------:R-:W-:Y:S02]  /*15c30*/  IMAD.WIDE.U32 R12, R2, -0x2daee0ad, RZ ;  /* 0xd2511f53020c7825 */ /* 0x000fe400078e00ff */
[----:B------:R-:W2:Y:S01]  /*15c40*/  MUFU.EX2 R2, R5 ;  /* 0x0000000500027308 */ /* 0x000ea20000000800 */
[----:B------:R-:W-:-:S05]  /*15c50*/  LOP3.LUT R0, R12, UR16, R45, 0x96, !PT ;  /* 0x000000100c007c12 */ /* 0x000fca000f8e962d */
[----:B------:R-:W-:-:S04]  /*15c60*/  IMAD.WIDE.U32 R54, R0, -0x326172a9, RZ ;  /* 0xcd9e8d5700367825 */ /* 0x000fc800078e00ff */
[----:B--2---:R-:W-:Y:S02]  /*15c70*/  FFMA.FTZ R0, R235, R2, R172 ;  /* 0x00000002eb007223 */ /* 0x004fe400000100ac */
[----:B------:R-:W2:Y:S01]  /*15c80*/  LDL.LU R235, [R1+0x14c] ;  /* 0x00014c0001eb7983 */ /* 0x000ea20000300800 */
[----:B------:R-:W1:Y:S01]  /*15c90*/  MUFU.EX2 R12, R65 ;  /* 0x00000041000c7308 */ /* 0x000e620000000800 */
[----:B------:R-:W-:-:S03]  /*15ca0*/  LOP3.LUT R20, R6, UR21, R13, 0x96, !PT ;  /* 0x0000001506147c12 */ /* 0x000fc6000f8e960d */
[----:B------:R-:W3:Y:S01]  /*15cb0*/  MUFU.EX2 R6, R67 ;  /* 0x0000004300067308 */ /* 0x000ee20000000800 */
[----:B------:R-:W-:Y:S02]  /*15cc0*/  @P4 HFMA2.BF16_V2 R39, -RZ.H0_H0, RZ.H0_H0, -R25.H0_H0 ;  /* 0x200000ffff274231 */ /* 0x000fe40000340919 */
[----:B-1----:R-:W-:-:S04]  /*15cd0*/  FADD.FTZ R0, R12, R0 ;  /* 0x000000000c007221 */ /* 0x002fc80000010000 */
[----:B---3--:R-:W-:Y:S01]  /*15ce0*/  FADD.FTZ R15, R6, R0 ;  /* 0x00000000060f7221 */ /* 0x008fe20000010000 */
[----:B------:R-:W-:Y:S02]  /*15cf0*/  LOP3.LUT R0, R36, 0xff, RZ, 0xc0, !PT ;  /* 0x000000ff24007812 */ /* 0x000fe400078ec0ff */
[----:B------:R-:W-:Y:S02]  /*15d00*/  @P4 PRMT R25, R39, 0x5410, RZ ;  /* 0x0000541027194816 */ /* 0x000fe400000000ff */
[----:B------:R-:W-:Y:S02]  /*15d10*/  ISETP.LE.U32.AND P4, PT, R0, UR12, PT ;  /* 0x0000000c00007c0c */ /* 0x000fe4000bf83070 */
[----:B------:R-:W-:Y:S01]  /*15d20*/  FSEL R0, R100, RZ, P5 ;  /* 0x000000ff64007208 */ /* 0x000fe20002800000 */
[----:B------:R-:W1:Y:S04]  /*15d30*/  MUFU.EX2 R61, R61 ;  /* 0x0000003d003d7308 */ /* 0x000e680000000800 */
[----:B------:R-:W-:Y:S01]  /*15d40*/  FADD.FTZ R0, R229, -R0 ;  /* 0x80000000e5007221 */ /* 0x000fe20000010000 */
[----:B------:R-:W-:Y:S04]  /*15d50*/  MUFU.EX2 R65, R105 ;  /* 0x0000006900417308 */ /* 0x000fe80000000800 */
[----:B------:R-:W3:Y:S01]  /*15d60*/  MUFU.EX2 R67, R63 ;  /* 0x0000003f00437308 */ /* 0x000ee20000000800 */
[----:B------:R-:W-:-:S03]  /*15d70*/  FMUL.FTZ R0, R0, UR36 ;  /* 0x0000002400007c20 */ /* 0x000fc60008410000 */
[----:B------:R-:W-:Y:S04]  /*15d80*/  MUFU.EX2 R58, R58 ;  /* 0x0000003a003a7308 */ /* 0x000fe80000000800 */
[----:B------:R-:W4:Y:S01]  /*15d90*/  MUFU.EX2 R63, R56 ;  /* 0x00000038003f7308 */ /* 0x000f220000000800 */
[----:B------:R-:W-:-:S03]  /*15da0*/  PRMT R5, R54, 0x7771, RZ ;  /* 0x0000777136057816 */ /* 0x000fc600000000ff */
[----:B------:R-:W-:Y:S04]  /*15db0*/  MUFU.EX2 R174, R174 ;  /* 0x000000ae00ae7308 */ /* 0x000fe80000000800 */
[----:B------:R-:W-:Y:S01]  /*15dc0*/  MUFU.EX2 R0, R0 ;  /* 0x0000000000007308 */ /* 0x000fe20000000800 */
[----:B------:R-:W-:Y:S02]  /*15dd0*/  ISETP.GT.U32.AND P1, PT, R5, UR12, PT ;  /* 0x0000000c05007c0c */ /* 0x000fe4000bf24070 */
[----:B-1----:R-:W-:Y:S01]  /*15de0*/  F2FP.BF16.F32.PACK_AB R5, R61, R6 ;  /* 0x000000063d05723e */ /* 0x002fe200000010ff */
[----:B------:R-:W-:Y:S01]  /*15df0*/  MUFU.EX2 R106, R106 ;  /* 0x0000006a006a7308 */ /* 0x000fe20000000800 */
[----:B---3--:R-:W-:Y:S02]  /*15e00*/  F2FP.BF16.F32.PACK_AB R6, R67, R65 ;  /* 0x000000414306723e */ /* 0x008fe400000010ff */
[----:B----4-:R-:W-:Y:S01]  /*15e10*/  F2FP.BF16.F32.PACK_AB R7, R63, R58 ;  /* 0x0000003a3f07723e */ /* 0x010fe200000010ff */
[----:B------:R-:W-:Y:S01]  /*15e20*/  MUFU.EX2 R9, R107 ;  /* 0x0000006b00097308 */ /* 0x000fe20000000800 */
[----:B------:R-:W-:-:S02]  /*15e30*/  PRMT R247, R6, 0x7632, R247 ;  /* 0x0000763206f77816 */ /* 0x000fc400000000f7 */
[----:B------:R-:W-:Y:S01]  /*15e40*/  PRMT R248, R6, 0x7610, R248 ;  /* 0x0000761006f87816 */ /* 0x000fe200000000f8 */
[----:B------:R-:W-:Y:S01]  /*15e50*/  MUFU.EX2 R52, R52 ;  /* 0x0000003400347308 */ /* 0x000fe20000000800 */
[C---:B------:R-:W-:Y:S02]  /*15e60*/  PRMT R246, R7.reuse, 0x7610, R246 ;  /* 0x0000761007f67816 */ /* 0x040fe400000000f6 */
[----:B------:R-:W-:Y:S01]  /*15e70*/  PRMT R245, R7, 0x7632, R245 ;  /* 0x0000763207f57816 */ /* 0x000fe200000000f5 */
[----:B------:R-:W-:Y:S01]  /*15e80*/  @!P3 HFMA2.BF16_V2 R51, -RZ.H0_H0, RZ.H0_H0, -R247.H0_H0 ;  /* 0x200000ffff33b231 */ /* 0x000fe200003409f7 */
[----:B------:R-:W-:Y:S01]  /*15e90*/  SHF.R.U32.HI R6, RZ, 0x18, R36 ;  /* 0x00000018ff067819 */ /* 0x000fe20000011624 */
[----:B------:R-:W-:Y:S01]  /*15ea0*/  @!P4 HFMA2.BF16_V2 R48, -RZ.H0_H0, RZ.H0_H0, -R248.H0_H0 ;  /* 0x200000ffff30c231 */ /* 0x000fe200003409f8 */
[----:B------:R-:W-:Y:S02]  /*15eb0*/  PRMT R229, R248, 0x5410, R247 ;  /* 0x00005410f8e57816 */ /* 0x000fe400000000f7 */
[----:B------:R-:W-:-:S02]  /*15ec0*/  @!P3 PRMT R247, R51, 0x5410, RZ ;  /* 0x0000541033f7b816 */ /* 0x000fc400000000ff */
[----:B------:R-:W-:Y:S01]  /*15ed0*/  ISETP.LE.U32.AND P3, PT, R6, UR12, PT ;  /* 0x0000000c06007c0c */ /* 0x000fe2000bf63070 */
[----:B------:R-:W-:Y:S01]  /*15ee0*/  MUFU.EX2 R51, R179 ;  /* 0x000000b300337308 */ /* 0x000fe20000000800 */
[----:B------:R-:W-:Y:S01]  /*15ef0*/  @!P4 PRMT R248, R48, 0x5410, RZ ;  /* 0x0000541030f8c816 */ /* 0x000fe200000000ff */
[----:B------:R-:W-:Y:S02]  /*15f00*/  @!P2 HFMA2.BF16_V2 R49, -RZ.H0_H0, RZ.H0_H0, -R246.H0_H0 ;  /* 0x200000ffff31a231 */ /* 0x000fe400003409f6 */
[----:B------:R-:W-:Y:S01]  /*15f10*/  MUFU.EX2 R48, R180 ;  /* 0x000000b400307308 */ /* 0x000fe20000000800 */
[----:B------:R-:W-:-:S03]  /*15f20*/  F2FP.BF16.F32.PACK_AB R12, R12, R172 ;  /* 0x000000ac0c0c723e */ /* 0x000fc600000010ff */
[----:B------:R-:W-:Y:S01]  /*15f30*/  MUFU.EX2 R57, R57 ;  /* 0x0000003900397308 */ /* 0x000fe20000000800 */
[----:B------:R-:W-:-:S03]  /*15f40*/  PRMT R103, R246, 0x5410, R245 ;  /* 0x00005410f6677816 */ /* 0x000fc600000000f5 */
[----:B------:R-:W-:Y:S01]  /*15f50*/  MUFU.EX2 R172, R53 ;  /* 0x0000003500ac7308 */ /* 0x000fe20000000800 */
[----:B------:R-:W-:Y:S01]  /*15f60*/  @P1 HFMA2.BF16_V2 R46, -RZ.H0_H0, RZ.H0_H0, -R5.H1_H1 ;  /* 0x200000ffff2e1231 */ /* 0x000fe20000360905 */
[----:B------:R-:W-:Y:S01]  /*15f70*/  @!P2 PRMT R246, R49, 0x5410, RZ ;  /* 0x0000541031f6a816 */ /* 0x000fe200000000ff */
[----:B------:R-:W-:Y:S01]  /*15f80*/  IMAD.WIDE.U32 R20, R20, -0x326172a9, RZ ;  /* 0xcd9e8d5714147825 */ /* 0x000fe200078e00ff */
[----:B------:R-:W-:Y:S02]  /*15f90*/  PRMT R226, R5, 0x7632, R226 ;  /* 0x0000763205e27816 */ /* 0x000fe400000000e2 */
[----:B------:R-:W-:Y:S02]  /*15fa0*/  @P1 PRMT R226, R46, 0x5410, RZ ;  /* 0x000054102ee21816 */ /* 0x000fe400000000ff */
[----:B------:R-:W-:Y:S02]  /*15fb0*/  LOP3.LUT R20, R20, UR15, R55, 0x96, !PT ;  /* 0x0000000f14147c12 */ /* 0x000fe4000f8e9637 */
[----:B------:R-:W-:Y:S01]  /*15fc0*/  LOP3.LUT R38, R8, UR17, R21, 0x96, !PT ;  /* 0x0000001108267c12 */ /* 0x000fe2000f8e9615 */
[----:B------:R-:W-:Y:S04]  /*15fd0*/  STL [R1+0x1bc], R226 ;  /* 0x0001bce201007387 */ /* 0x000fe80000100800 */
[----:B------:R-:W-:Y:S01]  /*15fe0*/  IMAD.WIDE.U32 R38, R38, -0x2daee0ad, RZ ;  /* 0xd2511f5326267825 */ /* 0x000fe200078e00ff */
[----:B------:R-:W-:Y:S01]  /*15ff0*/  STL [R1+0x1c0], R100 ;  /* 0x0001c06401007387 */ /* 0x000fe20000100800 */
[----:B------:R-:W-:Y:S03]  /*16000*/  MUFU.EX2 R45, R182 ;  /* 0x000000b6002d7308 */ /* 0x000fe60000000800 */
[----:B------:R-:W-:Y:S01]  /*16010*/  STL [R1+0x1c4], R248 ;  /* 0x0001c4f801007387 */ /* 0x000fe20000100800 */
[----:B------:R-:W-:-:S02]  /*16020*/  LOP3.LUT R37, R44, UR13, R39, 0x96, !PT ;  /* 0x0000000d2c257c12 */ /* 0x000fc4000f8e9627 */
[----:B------:R-:W1:Y:S02]  /*16030*/  MUFU.EX2 R44, R183 ;  /* 0x000000b7002c7308 */ /* 0x000e640000000800 */
[----:B-1----:R-:W-:-:S04]  /*16040*/  F2FP.BF16.F32.PACK_AB R107, R44, R45 ;  /* 0x0000002d2c6b723e */ /* 0x002fc800000010ff */
[----:B------:R-:W-:Y:S01]  /*16050*/  PRMT R8, R107, 0x7610, R8 ;  /* 0x000076106b087816 */ /* 0x000fe20000000008 */
[----:B------:R-:W-:Y:S01]  /*16060*/  @!P3 HFMA2.BF16_V2 R173, -RZ.H0_H0, RZ.H0_H0, -R245.H0_H0 ;  /* 0x200000ffffadb231 */ /* 0x000fe200003409f5 */
[----:B------:R-:W-:Y:S01]  /*16070*/  STL [R1+0x1c8], R247 ;  /* 0x0001c8f701007387 */ /* 0x000fe20000100800 */
[----:B------:R-:W-:-:S03]  /*16080*/  IMAD.MOV.U32 R49, RZ, RZ, R234 ;  /* 0x000000ffff317224 */ /* 0x000fc600078e00ea */
[----:B------:R-:W-:Y:S01]  /*16090*/  @!P3 PRMT R245, R173, 0x5410, RZ ;  /* 0x00005410adf5b816 */ /* 0x000fe200000000ff */
[----:B------:R-:W-:Y:S01]  /*160a0*/  STL [R1+0x1cc], R103 ;  /* 0x0001cc6701007387 */ /* 0x000fe20000100800 */
[----:B------:R-:W-:Y:S02]  /*160b0*/  IMAD.MOV.U32 R234, RZ, RZ, R232 ;  /* 0x000000ffffea7224 */ /* 0x000fe400078e00e8 */
[-C--:B------:R-:W-:Y:S01]  /*160c0*/  FMUL.FTZ R232, R164, R4.reuse ;  /* 0x00000004a4e87220 */ /* 0x080fe20000410000 */
[----:B------:R1:W-:Y:S01]  /*160d0*/  STL [R1+0x1d0], R246 ;  /* 0x0001d0f601007387 */ /* 0x0003e20000100800 */
[-C--:B------:R-:W-:Y:S01]  /*160e0*/  FMUL.FTZ R236, R160, R4.reuse ;  /* 0x00000004a0ec7220 */ /* 0x080fe20000410000 */
[----:B------:R-:W-:Y:S02]  /*160f0*/  FMUL.FTZ R180, R168, R4 ;  /* 0x00000004a8b47220 */ /* 0x000fe40000410000 */
[----:B------:R3:W-:Y:S01]  /*16100*/  STL [R1+0x1d4], R36 ;  /* 0x0001d42401007387 */ /* 0x0007e20000100800 */
[----:B------:R-:W-:-:S02]  /*16110*/  IMAD.MOV.U32 R164, RZ, RZ, R228 ;  /* 0x000000ffffa47224 */ /* 0x000fc400078e00e4 */
[-C--:B------:R-:W-:Y:S01]  /*16120*/  FMUL.FTZ R237, R161, R4.reuse ;  /* 0x00000004a1ed7220 */ /* 0x080fe20000410000 */
[----:B------:R-:W-:Y:S01]  /*16130*/  IMAD.MOV.U32 R160, RZ, RZ, R33 ;  /* 0x000000ffffa07224 */ /* 0x000fe200078e0021 */
[----:B------:R-:W-:Y:S01]  /*16140*/  STL [R1+0x1d8], R245 ;  /* 0x0001d8f501007387 */ /* 0x000fe20000100800 */
        /* <DEDUP_REMOVED lines=16> */
[-C--:B-1----:R-:W-:Y:S01]  /*16250*/  FMUL.FTZ R246, R148, R4.reuse ;  /* 0x0000000494f67220 */ /* 0x082fe20000410000 */
[-C--:B------:R-:W-:Y:S01]  /*16260*/  FMUL.FTZ R148, R85, R4.reuse ;  /* 0x0000000455947220 */ /* 0x080fe20000410000 */
[-C--:B------:R-:W-:Y:S01]  /*16270*/  FMUL.FTZ R238, R162, R3.reuse ;  /* 0x00000003a2ee7220 */ /* 0x080fe20000410000 */
[-C--:B------:R-:W-:Y:S01]  /*16280*/  FMUL.FTZ R239, R163, R3.reuse ;  /* 0x00000003a3ef7220 */ /* 0x080fe20000410000 */
[-C--:B---3--:R-:W-:Y:S01]  /*16290*/  FMUL.FTZ R36, R149, R4.reuse ;  /* 0x0000000495247220 */ /* 0x088fe20000410000 */
[----:B------:R-:W-:Y:S01]  /*162a0*/  FMUL.FTZ R149, R84, R4 ;  /* 0x0000000454957220 */ /* 0x000fe20000410000 */
[-C--:B------:R-:W-:Y:S01]  /*162b0*/  FMUL.FTZ R242, R158, R3.reuse ;  /* 0x000000039ef27220 */ /* 0x080fe20000410000 */
[-C--:B------:R-:W-:Y:S01]  /*162c0*/  FMUL.FTZ R33, R154, R3.reuse ;  /* 0x000000039a217220 */ /* 0x080fe20000410000 */
[----:B------:R-:W-:Y:S01]  /*162d0*/  FMUL.FTZ R247, R151, R3 ;  /* 0x0000000397f77220 */ /* 0x000fe20000410000 */
[----:B------:R-:W-:Y:S01]  /*162e0*/  IMAD.MOV.U32 R171, RZ, RZ, R140 ;  /* 0x000000ffffab7224 */ /* 0x000fe200078e008c */
[----:B------:R-:W-:Y:S01]  /*162f0*/  MOV R151, R229 ;  /* 0x000000e500977202 */ /* 0x000fe20000000f00 */
[----:B------:R-:W-:-:S02]  /*16300*/  IMAD.MOV.U32 R166, RZ, RZ, R161 ;  /* 0x000000ffffa67224 */ /* 0x000fc400078e00a1 */
[-C--:B------:R-:W-:Y:S01]  /*16310*/  FMUL.FTZ R132, R132, R2.reuse ;  /* 0x0000000284847220 */ /* 0x080fe20000410000 */
[----:B------:R-:W-:Y:S02]  /*16320*/  IMAD.MOV.U32 R170, RZ, RZ, R144 ;  /* 0x000000ffffaa7224 */ /* 0x000fe400078e0090 */
[-C--:B------:R-:W-:Y:S01]  /*16330*/  FMUL.FTZ R133, R133, R2.reuse ;  /* 0x0000000285857220 */ /* 0x080fe20000410000 */
[----:B------:R-:W-:Y:S02]  /*16340*/  IMAD.MOV.U32 R158, RZ, RZ, R164 ;  /* 0x000000ffff9e7224 */ /* 0x000fe400078e00a4 */
        /* <DEDUP_REMOVED lines=11> */
[----:B--2---:R-:W-:-:S04]  /*16400*/  FFMA.FTZ R7, R235, R0, R174 ;  /* 0x00000000eb077223 */ /* 0x004fc800000100ae */
[----:B------:R-:W-:-:S04]  /*16410*/  FADD.FTZ R7, R106, R7 ;  /* 0x000000076a077221 */ /* 0x000fc80000010000 */
[----:B------:R-:W-:-:S04]  /*16420*/  FADD.FTZ R6, R9, R7 ;  /* 0x0000000709067221 */ /* 0x000fc80000010000 */
[----:B------:R-:W-:Y:S01]  /*16430*/  FADD.FTZ R13, R52, R6 ;  /* 0x00000006340d7221 */ /* 0x000fe20000010000 */
[----:B------:R-:W-:-:S04]  /*16440*/  PRMT R6, R14, 0x7771, RZ ;  /* 0x000077710e067816 */ /* 0x000fc800000000ff */
[----:B------:R-:W-:Y:S02]  /*16450*/  ISETP.GT.U32.AND P2, PT, R6, UR12, PT ;  /* 0x0000000c06007c0c */ /* 0x000fe4000bf44070 */
[----:B------:R-:W-:-:S04]  /*16460*/  PRMT R6, R14, 0x7772, RZ ;  /* 0x000077720e067816 */ /* 0x000fc800000000ff */
[----:B------:R-:W-:Y:S02]  /*16470*/  ISETP.GT.U32.AND P1, PT, R6, UR12, PT ;  /* 0x0000000c06007c0c */ /* 0x000fe4000bf24070 */
[----:B------:R-:W-:Y:S02]  /*16480*/  F2FP.BF16.F32.PACK_AB R6, R51, R48 ;  /* 0x000000303306723e */ /* 0x000fe400000010ff */
[----:B------:R-:W-:Y:S02]  /*16490*/  F2FP.BF16.F32.PACK_AB R7, R172, R57 ;  /* 0x00000039ac07723e */ /* 0x000fe400000010ff */
[C---:B------:R-:W-:Y:S02]  /*164a0*/  PRMT R224, R6.reuse, 0x7610, R224 ;  /* 0x0000761006e07816 */ /* 0x040fe400000000e0 */
[----:B------:R-:W-:Y:S02]  /*164b0*/  PRMT R218, R6, 0x7632, R218 ;  /* 0x0000763206da7816 */ /* 0x000fe400000000da */
[----:B------:R-:W-:-:S02]  /*164c0*/  PRMT R6, R20, 0x7632, R6 ;  /* 0x0000763214067816 */ /* 0x000fc40000000006 */
[C---:B------:R-:W-:Y:S02]  /*164d0*/  PRMT R227, R7.reuse, 0x7632, R227 ;  /* 0x0000763207e37816 */ /* 0x040fe400000000e3 */
[----:B------:R-:W-:Y:S02]  /*164e0*/  LOP3.LUT R6, R6, 0xff, RZ, 0xc0, !PT ;  /* 0x000000ff06067812 */ /* 0x000fe400078ec0ff */
[----:B------:R-:W-:Y:S01]  /*164f0*/  PRMT R244, R7, 0x7610, R244 ;  /* 0x0000761007f47816 */ /* 0x000fe200000000f4 */
[----:B------:R-:W-:Y:S01]  /*16500*/  @P2 HFMA2.BF16_V2 R176, -RZ.H0_H0, RZ.H0_H0, -R227.H0_H0 ;  /* 0x200000ffffb02231 */ /* 0x000fe200003409e3 */
[----:B------:R-:W-:Y:S02]  /*16510*/  ISETP.LE.U32.AND P5, PT, R6, UR12, PT ;  /* 0x0000000c06007c0c */ /* 0x000fe4000bfa3070 */
[----:B------:R-:W-:Y:S01]  /*16520*/  PRMT R6, R54, 0x7772, RZ ;  /* 0x0000777236067816 */ /* 0x000fe200000000ff */
[----:B------:R-:W-:Y:S01]  /*16530*/  @!P0 HFMA2.BF16_V2 R181, -RZ.H0_H0, RZ.H0_H0, -R244.H0_H0 ;  /* 0x200000ffffb58231 */ /* 0x000fe200003409f4 */
[----:B------:R-:W-:-:S02]  /*16540*/  PRMT R102, R244, 0x5410, R227 ;  /* 0x00005410f4667816 */ /* 0x000fc400000000e3 */
[----:B------:R-:W-:Y:S02]  /*16550*/  @P2 PRMT R227, R176, 0x5410, RZ ;  /* 0x00005410b0e32816 */ /* 0x000fe400000000ff */
[----:B------:R-:W-:Y:S02]  /*16560*/  ISETP.GT.U32.AND P2, PT, R6, UR12, PT ;  /* 0x0000000c06007c0c */ /* 0x000fe4000bf44070 */
[----:B------:R-:W-:Y:S02]  /*16570*/  PRMT R6, R54, 0x7773, RZ ;  /* 0x0000777336067816 */ /* 0x000fe400000000ff */
[----:B------:R-:W-:Y:S02]  /*16580*/  @!P0 PRMT R244, R181, 0x5410, RZ ;  /* 0x00005410b5f48816 */ /* 0x000fe400000000ff */
[----:B------:R-:W-:Y:S02]  /*16590*/  ISETP.GT.U32.AND P0, PT, R6, UR12, PT ;  /* 0x0000000c06007c0c */ /* 0x000fe4000bf04070 */
[----:B------:R-:W-:Y:S01]  /*165a0*/  LOP3.LUT R6, R20, 0xffff, RZ, 0xc0, !PT ;  /* 0x0000ffff14067812 */ /* 0x000fe200078ec0ff */
[----:B------:R-:W-:Y:S01]  /*165b0*/  @P1 HFMA2.BF16_V2 R175, -RZ.H0_H0, RZ.H0_H0, -R224.H0_H0 ;  /* 0x200000ffffaf1231 */ /* 0x000fe200003409e0 */
[----:B------:R-:W-:-:S02]  /*165c0*/  F2FP.BF16.F32.PACK_AB R52, R52, R9 ;  /* 0x000000093434723e */ /* 0x000fc400000010ff */
[----:B------:R-:W-:Y:S02]  /*165d0*/  SHF.R.U32.HI R6, RZ, 0x8, R6 ;  /* 0x00000008ff067819 */ /* 0x000fe40000011606 */
[----:B------:R-:W-:Y:S02]  /*165e0*/  PRMT R248, R224, 0x5410, R218 ;  /* 0x00005410e0f87816 */ /* 0x000fe400000000da */
[----:B------:R-:W-:Y:S02]  /*165f0*/  LOP3.LUT R6, R6, 0xffff, RZ, 0xc0, !PT ;  /* 0x0000ffff06067812 */ /* 0x000fe400078ec0ff */
[----:B------:R-:W-:Y:S01]  /*16600*/  @P1 PRMT R224, R175, 0x5410, RZ ;  /* 0x00005410afe01816 */ /* 0x000fe200000000ff */
[----:B------:R-:W-:Y:S01]  /*16610*/  @P0 HFMA2.BF16_V2 R184, -RZ.H0_H0, RZ.H0_H0, -R52.H1_H1 ;  /* 0x200000ffffb80231 */ /* 0x000fe20000360934 */
[----:B------:R-:W-:Y:S02]  /*16620*/  ISETP.LE.U32.AND P1, PT, R6, UR12, PT ;  /* 0x0000000c06007c0c */ /* 0x000fe4000bf23070 */
[----:B------:R-:W-:-:S02]  /*16630*/  LOP3.LUT R6, R37, 0xff, RZ, 0xc0, !PT ;  /* 0x000000ff25067812 */ /* 0x000fc400078ec0ff */
[----:B------:R-:W-:Y:S02]  /*16640*/  PRMT R225, R52, 0x7632, R225 ;  /* 0x0000763234e17816 */ /* 0x000fe400000000e1 */
[----:B------:R-:W-:Y:S02]  /*16650*/  @P0 PRMT R225, R184, 0x5410, RZ ;  /* 0x00005410b8e10816 */ /* 0x000fe400000000ff */
[----:B------:R-:W-:Y:S02]  /*16660*/  ISETP.LE.U32.AND P0, PT, R6, UR12, PT ;  /* 0x0000000c06007c0c */ /* 0x000fe4000bf03070 */
[----:B------:R-:W-:Y:S01]  /*16670*/  LOP3.LUT R6, R37, 0xffff, RZ, 0xc0, !PT ;  /* 0x0000ffff25067812 */ /* 0x000fe200078ec0ff */
[----:B------:R-:W-:-:S03]  /*16680*/  @P2 HFMA2.BF16_V2 R185, -RZ.H0_H0, RZ.H0_H0, -R52.H0_H0 ;  /* 0x200000ffffb92231 */ /* 0x000fc60000340934 */
[----:B------:R-:W-:Y:S02]  /*16690*/  SHF.R.U32.HI R6, RZ, 0x8, R6 ;  /* 0x00000008ff067819 */ /* 0x000fe40000011606 */
[----:B------:R-:W-:-:S05]  /*166a0*/  PRMT R9, R14, 0x7773, RZ ;  /* 0x000077730e097816 */ /* 0x000fca00000000ff */
[----:B------:R-:W-:Y:S01]  /*166b0*/  @!P0 HFMA2.BF16_V2 R189, -RZ.H0_H0, RZ.H0_H0, -R107.H0_H0 ;  /* 0x200000ffffbd8231 */ /* 0x000fe2000034096b */
[----:B------:R-:W-:Y:S02]  /*166c0*/  LOP3.LUT R6, R6, 0xffff, RZ, 0xc0, !PT ;  /* 0x0000ffff06067812 */ /* 0x000fe400078ec0ff */
[----:B------:R-:W-:Y:S02]  /*166d0*/  MOV R235, R233 ;  /* 0x000000e900eb7202 */ /* 0x000fe40000000f00 */
[----:B------:R-:W-:Y:S01]  /*166e0*/  @!P0 PRMT R8, R189, 0x5410, RZ ;  /* 0x00005410bd088816 */ /* 0x000fe200000000ff */
[----:B------:R-:W-:Y:S01]  /*166f0*/  FMUL.FTZ R233, R165, R4 ;  /* 0x00000004a5e97220 */ /* 0x000fe20000410000 */
[----:B------:R-:W-:Y:S02]  /*16700*/  PRMT R223, R52, 0x7610, R223 ;  /* 0x0000761034df7816 */ /* 0x000fe400000000df */
[----:B------:R-:W-:Y:S02]  /*16710*/  @P2 PRMT R223, R185, 0x5410, RZ ;  /* 0x00005410b9df2816 */ /* 0x000fe400000000ff */
[----:B------:R-:W-:-:S02]  /*16720*/  ISETP.LE.U32.AND P2, PT, R6, UR12, PT ;  /* 0x0000000c06007c0c */ /* 0x000fc4000bf43070 */
[----:B------:R-:W-:Y:S01]  /*16730*/  MOV R165, R208 ;  /* 0x000000d000a57202 */ /* 0x000fe20000000f00 */
[----:B------:R-:W-:Y:S01]  /*16740*/  FMUL.FTZ R208, R141, R4 ;  /* 0x000000048dd07220 */ /* 0x000fe20000410000 */
[----:B------:R-:W-:Y:S01]  /*16750*/  PRMT R6, R37, 0x7632, R6 ;  /* 0x0000763225067816 */ /* 0x000fe20000000006 */
[----:B------:R-:W-:Y:S01]  /*16760*/  IMAD.MOV.U32 R141, RZ, RZ, R8 ;  /* 0x000000ffff8d7224 */ /* 0x000fe200078e0008 */
[----:B------:R-:W-:Y:S01]  /*16770*/  ISETP.GT.U32.AND P4, PT, R9, UR12, PT ;  /* 0x0000000c09007c0c */ /* 0x000fe2000bf84070 */
[----:B------:R-:W-:Y:S01]  /*16780*/  MUFU.EX2 R8, R59 ;  /* 0x0000003b00087308 */ /* 0x000fe20000000800 */
[----:B------:R-:W-:-:S03]  /*16790*/  LOP3.LUT R6, R6, 0xff, RZ, 0xc0, !PT ;  /* 0x000000ff06067812 */ /* 0x000fc600078ec0ff */
[----:B------:R-:W1:Y:S01]  /*167a0*/  MUFU.EX2 R9, R60 ;  /* 0x0000003c00097308 */ /* 0x000e620000000800 */
[----:B------:R-:W-:Y:S01]  /*167b0*/  IMAD.MOV.U32 R7, RZ, RZ, R54 ;  /* 0x000000ffff077224 */ /* 0x000fe200078e0036 */
[----:B------:R-:W-:-:S04]  /*167c0*/  ISETP.LE.U32.AND P0, PT, R6, UR12, PT ;  /* 0x0000000c06007c0c */ /* 0x000fc8000bf03070 */
[----:B------:R-:W-:Y:S01]  /*167d0*/  LOP3.LUT R7, R7, 0xff, RZ, 0xc0, !PT ;  /* 0x000000ff07077812 */ /* 0x000fe200078ec0ff */
[----:B------:R-:W-:Y:S01]  /*167e0*/  STL [R1+0x1dc], R102 ;  /* 0x0001dc6601007387 */ /* 0x000fe20000100800 */
[----:B------:R-:W-:Y:S02]  /*167f0*/  FMUL.FTZ R181, R169, R4 ;  /* 0x00000004a9b57220 */ /* 0x000fe40000410000 */
[----:B------:R-:W-:Y:S02]  /*16800*/  ISETP.LE.U32.AND P3, PT, R7, UR12, PT ;  /* 0x0000000c07007c0c */ /* 0x000fe4000bf63070 */
[----:B------:R-:W-:Y:S01]  /*16810*/  F2FP.BF16.F32.PACK_AB R7, R106, R174 ;  /* 0x000000ae6a07723e */ /* 0x000fe200000010ff */
[----:B------:R2:W-:Y:S01]  /*16820*/  STL [R1+0x1e0], R244 ;  /* 0x0001e0f401007387 */ /* 0x0005e20000100800 */
[----:B-1----:R-:W-:Y:S01]  /*16830*/  F2FP.BF16.F32.PACK_AB R106, R9, R8 ;  /* 0x00000008096a723e */ /* 0x002fe200000010ff */
[----:B------:R-:W-:Y:S02]  /*16840*/  IMAD.MOV.U32 R169, RZ, RZ, R230 ;  /* 0x000000ffffa97224 */ /* 0x000fe400078e00e6 */
[----:B------:R1:W-:Y:S01]  /*16850*/  STL [R1+0x1e4], R227 ;  /* 0x0001e4e301007387 */ /* 0x0003e20000100800 */
[----:B------:R-:W-:-:S02]  /*16860*/  IMAD.MOV.U32 R153, RZ, RZ, R235 ;  /* 0x000000ffff997224 */ /* 0x000fc400078e00eb */
[-C--:B------:R-:W-:Y:S01]  /*16870*/  FMUL.FTZ R235, R167, R3.reuse ;  /* 0x00000003a7eb7220 */ /* 0x080fe20000410000 */
[----:B------:R-:W-:Y:S01]  /*16880*/  FMUL.FTZ R230, R155, R3 ;  /* 0x000000039be67220 */ /* 0x000fe20000410000 */
[----:B------:R-:W-:Y:S01]  /*16890*/  MOV R167, R160 ;  /* 0x000000a000a77202 */ /* 0x000fe20000000f00 */
[----:B------:R-:W-:Y:S02]  /*168a0*/  IMAD.MOV.U32 R163, RZ, RZ, R165 ;  /* 0x000000ffffa37224 */ /* 0x000fe400078e00a5 */
[----:B------:R-:W-:Y:S02]  /*168b0*/  @!P0 HFMA2.BF16_V2 R22, -RZ.H0_H0, RZ.H0_H0, -R106.H0_H0 ;  /* 0x200000ffff168231 */ /* 0x000fe4000034096a */
        /* <DEDUP_REMOVED lines=9> */
[----:B------:R-:W-:Y:S01]  /*16950*/  FMUL.FTZ R229, R93, R2 ;  /* 0x000000025de57220 */ /* 0x000fe20000410000 */
[----:B------:R-:W-:Y:S02]  /*16960*/  IMAD.MOV.U32 R55, RZ, RZ, R32 ;  /* 0x000000ffff377224 */ /* 0x000fe400078e0020 */
[----:B--2---:R-:W-:Y:S01]  /*16970*/  FMUL.FTZ R244, R97, R4 ;  /* 0x0000000461f47220 */ /* 0x004fe20000410000 */
[----:B------:R-:W-:Y:S01]  /*16980*/  FMUL.FTZ R97, R137, R2 ;  /* 0x0000000289617220 */ /* 0x000fe20000410000 */
[----:B-1----:R-:W-:Y:S01]  /*16990*/  FMUL.FTZ R227, R96, R4 ;  /* 0x0000000460e37220 */ /* 0x002fe20000410000 */
[----:B------:R-:W-:Y:S01]  /*169a0*/  FMUL.FTZ R96, R136, R2 ;  /* 0x0000000288607220 */ /* 0x000fe20000410000 */
[----:B------:R-:W-:Y:S01]  /*169b0*/  MOV R136, R141 ;  /* 0x0000008d00887202 */ /* 0x000fe20000000f00 */
[----:B------:R-:W-:-:S02]  /*169c0*/  IMAD.MOV.U32 R4, RZ, RZ, R145 ;  /* 0x000000ffff047224 */ /* 0x000fc400078e0091 */
[-C--:B------:R-:W-:Y:S01]  /*169d0*/  FMUL.FTZ R141, R125, R2.reuse ;  /* 0x000000027d8d7220 */ /* 0x080fe20000410000 */
[----:B------:R-:W-:Y:S01]  /*169e0*/  FMUL.FTZ R145, R109, R2 ;  /* 0x000000026d917220 */ /* 0x000fe20000410000 */
[----:B------:R-:W-:Y:S01]  /*169f0*/  SHF.R.U32.HI R2, RZ, 0x18, R37 ;  /* 0x00000018ff027819 */ /* 0x000fe20000011625 */
[----:B------:R-:W-:Y:S02]  /*16a00*/  @P4 HFMA2.BF16_V2 R190, -RZ.H0_H0, RZ.H0_H0, -R218.H0_H0 ;  /* 0x200000ffffbe4231 */ /* 0x000fe400003409da */
        /* <DEDUP_REMOVED lines=15> */
[----:B------:R-:W-:-:S02]  /*16b00*/  PRMT R137, R106, 0x7610, R137 ;  /* 0x000076106a897816 */ /* 0x000fc40000000089 */
[----:B------:R-:W-:Y:S02]  /*16b10*/  LOP3.LUT R3, R20, 0xff, RZ, 0xc0, !PT ;  /* 0x000000ff14037812 */ /* 0x000fe400078ec0ff */
[----:B------:R-:W-:Y:S02]  /*16b20*/  @!P0 PRMT R137, R22, 0x5410, RZ ;  /* 0x0000541016898816 */ /* 0x000fe400000000ff */
[----:B------:R-:W-:Y:S02]  /*16b30*/  ISETP.LE.U32.AND P0, PT, R2, UR12, PT ;  /* 0x0000000c02007c0c */ /* 0x000fe4000bf03070 */
[----:B------:R-:W-:Y:S02]  /*16b40*/  @P4 PRMT R218, R190, 0x5410, RZ ;  /* 0x00005410beda4816 */ /* 0x000fe400000000ff */
[----:B------:R-:W-:Y:S01]  /*16b50*/  ISETP.LE.U32.AND P4, PT, R3, UR12, PT ;  /* 0x0000000c03007c0c */ /* 0x000fe2000bf83070 */
[----:B------:R-:W-:Y:S01]  /*16b60*/  IMAD.MOV.U32 R2, RZ, RZ, R38 ;  /* 0x000000ffff027224 */ /* 0x000fe200078e0026 */
[----:B------:R-:W-:-:S02]  /*16b70*/  PRMT R24, R12, 0x7610, R24 ;  /* 0x000076100c187816 */ /* 0x000fc40000000018 */
[----:B------:R-:W-:Y:S02]  /*16b80*/  PRMT R23, R12, 0x7632, R23 ;  /* 0x000076320c177816 */ /* 0x000fe40000000017 */
[----:B------:R-:W-:-:S03]  /*16b90*/  LOP3.LUT R2, R2, 0xff, RZ, 0xc0, !PT ;  /* 0x000000ff02027812 */ /* 0x000fc600078ec0ff */
[----:B------:R-:W-:Y:S01]  /*16ba0*/  @!P0 HFMA2.BF16_V2 R34, -RZ.H0_H0, RZ.H0_H0, -R106.H1_H1 ;  /* 0x200000ffff228231 */ /* 0x000fe2000036096a */
[----:B------:R-:W-:Y:S01]  /*16bb0*/  PRMT R249, R106, 0x7632, R249 ;  /* 0x000076326af97816 */ /* 0x000fe200000000f9 */
[----:B------:R-:W-:Y:S02]  /*16bc0*/  @!P1 HFMA2.BF16_V2 R43, -RZ.H0_H0, RZ.H0_H0, -R23.H0_H0 ;  /* 0x200000ffff2b9231 */ /* 0x000fe40000340917 */
[----:B------:R-:W-:Y:S01]  /*16bd0*/  @!P4 HFMA2.BF16_V2 R35, -RZ.H0_H0, RZ.H0_H0, -R24.H0_H0 ;  /* 0x200000ffff23c231 */ /* 0x000fe20000340918 */
[----:B------:R-:W-:Y:S01]  /*16be0*/  @!P0 PRMT R249, R34, 0x5410, RZ ;  /* 0x0000541022f98816 */ /* 0x000fe200000000ff */
[----:B------:R-:W-:Y:S01]  /*16bf0*/  IMAD.MOV.U32 R12, RZ, RZ, R56 ;  /* 0x000000ffff0c7224 */ /* 0x000fe200078e0038 */
[----:B------:R-:W-:Y:S01]  /*16c00*/  ISETP.LE.U32.AND P0, PT, R2, UR12, PT ;  /* 0x0000000c02007c0c */ /* 0x000fe2000bf03070 */
[----:B------:R-:W-:Y:S01]  /*16c10*/  FMUL.FTZ R99, R139, R0 ;  /* 0x000000008b637220 */ /* 0x000fe20000410000 */
[----:B------:R-:W-:Y:S02]  /*16c20*/  PRMT R56, R24, 0x5410, R23 ;  /* 0x0000541018387816 */ /* 0x000fe40000000017 */
[----:B------:R-:W-:Y:S01]  /*16c30*/  MOV R2, R162 ;  /* 0x000000a200027202 */ /* 0x000fe20000000f00 */
[----:B------:R-:W-:Y:S01]  /*16c40*/  IMAD.MOV.U32 R139, RZ, RZ, R151 ;  /* 0x000000ffff8b7224 */ /* 0x000fe200078e0097 */
[----:B------:R-:W-:Y:S01]  /*16c50*/  @!P4 PRMT R24, R35, 0x5410, RZ ;  /* 0x000054102318c816 */ /* 0x000fe200000000ff */
[----:B------:R-:W-:Y:S01]  /*16c60*/  IMAD.MOV.U32 R109, RZ, RZ, R154 ;  /* 0x000000ffff6d7224 */ /* 0x000fe200078e009a */
[----:B------:R-:W-:Y:S01]  /*16c70*/  @!P1 PRMT R23, R43, 0x5410, RZ ;  /* 0x000054102b179816 */ /* 0x000fe200000000ff */
[----:B------:R-:W-:-:S02]  /*16c80*/  IMAD.MOV.U32 R35, RZ, RZ, R158 ;  /* 0x000000ffff237224 */ /* 0x000fc400078e009e */
[----:B------:R-:W-:Y:S01]  /*16c90*/  FMUL.FTZ R147, R111, R0 ;  /* 0x000000006f937220 */ /* 0x000fe20000410000 */
[----:B------:R-:W-:Y:S01]  /*16ca0*/  IMAD.MOV.U32 R43, RZ, RZ, R6 ;  /* 0x000000ffff2b7224 */ /* 0x000fe200078e0006 */
[----:B------:R-:W-:Y:S01]  /*16cb0*/  MOV R60, R146 ;  /* 0x00000092003c7202 */ /* 0x000fe20000000f00 */
[----:B------:R-:W-:Y:S01]  /*16cc0*/  IMAD.MOV.U32 R3, RZ, RZ, R163 ;  /* 0x000000ffff037224 */ /* 0x000fe200078e00a3 */
[----:B------:R1:W-:Y:S01]  /*16cd0*/  MUFU.EX2 R6, R192 ;  /* 0x000000c000067308 */ /* 0x0003e20000000800 */
        /* <DEDUP_REMOVED lines=28> */
[----:B-1----:R-:W-:Y:S01]  /*16ea0*/  MOV R192, R46 ;  /* 0x0000002e00c07202 */ /* 0x002fe20000000f00 */
[----:B------:R-:W-:Y:S01]  /*16eb0*/  IMAD.MOV.U32 R0, RZ, RZ, R2 ;  /* 0x000000ffff007224 */ /* 0x000fe200078e0002 */
[----:B------:R-:W1:Y:S01]  /*16ec0*/  MUFU.EX2 R46, R191 ;  /* 0x000000bf002e7308 */ /* 0x000e620000000800 */
[----:B------:R-:W-:Y:S01]  /*16ed0*/  FADD.FTZ R2, R104, R62 ;  /* 0x0000003e68027221 */ /* 0x000fe20000010000 */
[----:B------:R-:W-:-:S02]  /*16ee0*/  IMAD.MOV.U32 R62, RZ, RZ, R4 ;  /* 0x000000ffff3e7224 */ /* 0x000fc400078e0004 */
[----:B------:R-:W-:Y:S01]  /*16ef0*/  FADD.FTZ R4, R61, R15 ;  /* 0x0000000f3d047221 */ /* 0x000fe20000010000 */
[----:B------:R-:W-:Y:S01]  /*16f00*/  IMAD.MOV.U32 R15, RZ, RZ, R0 ;  /* 0x000000ffff0f7224 */ /* 0x000fe200078e0000 */
[----:B------:R-:W-:-:S04]  /*16f10*/  PRMT R0, R38, 0x7771, RZ ;  /* 0x0000777126007816 */ /* 0x000fc800000000ff */
[----:B------:R-:W-:Y:S02]  /*16f20*/  ISETP.GT.U32.AND P1, PT, R0, UR12, PT ;  /* 0x0000000c00007c0c */ /* 0x000fe4000bf24070 */
[----:B------:R-:W-:Y:S02]  /*16f30*/  SHF.R.U32.HI R0, RZ, 0x18, R20 ;  /* 0x00000018ff007819 */ /* 0x000fe40000011614 */
[----:B-1----:R-:W-:Y:S02]  /*16f40*/  F2FP.BF16.F32.PACK_AB R105, R46, R6 ;  /* 0x000000062e69723e */ /* 0x002fe400000010ff */
[----:B------:R-:W-:Y:S02]  /*16f50*/  PRMT R22, R7, 0x7610, R22 ;  /* 0x0000761007167816 */ /* 0x000fe40000000016 */
[----:B------:R-:W-:Y:S01]  /*16f60*/  ISETP.LE.U32.AND P4, PT, R0, UR12, PT ;  /* 0x0000000c00007c0c */ /* 0x000fe2000bf83070 */
[----:B------:R-:W-:Y:S01]  /*16f70*/  @!P0 HFMA2.BF16_V2 R10, -RZ.H0_H0, RZ.H0_H0, -R105.H0_H0 ;  /* 0x200000ffff0a8231 */ /* 0x000fe20000340969 */
[----:B------:R-:W-:-:S03]  /*16f80*/  PRMT R0, R38, 0x7772, RZ ;  /* 0x0000777226007816 */ /* 0x000fc600000000ff */
[----:B------:R-:W-:Y:S01]  /*16f90*/  @P1 HFMA2.BF16_V2 R11, -RZ.H0_H0, RZ.H0_H0, -R105.H1_H1 ;  /* 0x200000ffff0b1231 */ /* 0x000fe20000360969 */
[----:B------:R-:W-:Y:S01]  /*16fa0*/  PRMT R138, R105, 0x7610, R138 ;  /* 0x00007610698a7816 */ /* 0x000fe2000000008a */
[----:B------:R-:W-:Y:S01]  /*16fb0*/  @!P5 HFMA2.BF16_V2 R17, -RZ.H0_H0, RZ.H0_H0, -R22.H0_H0 ;  /* 0x200000ffff11d231 */ /* 0x000fe20000340916 */
[----:B------:R-:W-:Y:S01]  /*16fc0*/  PRMT R21, R7, 0x7632, R21 ;  /* 0x0000763207157816 */ /* 0x000fe20000000015 */
[----:B------:R-:W-:Y:S01]  /*16fd0*/  FADD.FTZ R2, R58, R2 ;  /* 0x000000023a027221 */ /* 0x000fe20000010000 */
[----:B------:R-:W-:Y:S01]  /*16fe0*/  @!P0 PRMT R138, R10, 0x5410, RZ ;  /* 0x000054100a8a8816 */ /* 0x000fe200000000ff */
[----:B------:R-:W-:Y:S01]  /*16ff0*/  IMAD.MOV.U32 R58, RZ, RZ, R55 ;  /* 0x000000ffff3a7224 */ /* 0x000fe200078e0037 */
[----:B------:R-:W-:Y:S02]  /*17000*/  MOV R61, R27 ;  /* 0x0000001b003d7202 */ /* 0x000fe40000000f00 */
[----:B------:R-:W-:Y:S01]  /*17010*/  PRMT R226, R105, 0x7632, R226 ;  /* 0x0000763269e27816 */ /* 0x000fe200000000e2 */
[----:B------:R1:W2:Y:S01]  /*17020*/  LDL.LU R27, [R1+0x23c] ;  /* 0x00023c00011b7983 */ /* 0x0002a20000300800 */
[----:B------:R-:W-:Y:S01]  /*17030*/  ISETP.GT.U32.AND P0, PT, R0, UR12, PT ;  /* 0x0000000c00007c0c */ /* 0x000fe2000bf04070 */
[----:B------:R-:W-:Y:S01]  /*17040*/  IMAD.MOV.U32 R0, RZ, RZ, R196 ;  /* 0x000000ffff007224 */ /* 0x000fe200078e00c4 */
[----:B------:R-:W-:Y:S01]  /*17050*/  MOV R7, R34 ;  /* 0x0000002200077202 */ /* 0x000fe20000000f00 */
[----:B------:R-:W-:Y:S01]  /*17060*/  IMAD.MOV.U32 R34, RZ, RZ, R3 ;  /* 0x000000ffff227224 */ /* 0x000fe200078e0003 */
[----:B------:R-:W-:Y:S01]  /*17070*/  @P1 PRMT R226, R11, 0x5410, RZ ;  /* 0x000054100be21816 */ /* 0x000fe200000000ff */
[----:B------:R-:W3:Y:S01]  /*17080*/  LDL.LU R196, [R1+0x238] ;  /* 0x0002380001c47983 */ /* 0x000ee20000300800 */
[----:B------:R-:W-:-:S02]  /*17090*/  IMAD.MOV.U32 R11, RZ, RZ, R212 ;  /* 0x000000ffff0b7224 */ /* 0x000fc400078e00d4 */
[----:B------:R-:W-:Y:S01]  /*170a0*/  FADD.FTZ R3, R186, R66 ;  /* 0x00000042ba037221 */ /* 0x000fe20000010000 */
[----:B------:R-:W-:Y:S01]  /*170b0*/  PRMT R55, R22, 0x5410, R21 ;  /* 0x0000541016377816 */ /* 0x000fe20000000015 */
[----:B------:R-:W4:Y:S01]  /*170c0*/  LDL.LU R212, [R1+0x234] ;  /* 0x0002340001d47983 */ /* 0x000f220000300800 */
[----:B------:R-:W-:Y:S01]  /*170d0*/  IMAD.MOV.U32 R66, RZ, RZ, R213 ;  /* 0x000000ffff427224 */ /* 0x000fe200078e00d5 */
[----:B------:R-:W-:Y:S01]  /*170e0*/  @!P5 PRMT R22, R17, 0x5410, RZ ;  /* 0x000054101116d816 */ /* 0x000fe200000000ff */
[----:B------:R-:W-:Y:S01]  /*170f0*/  IMAD.MOV.U32 R17, RZ, RZ, R217 ;  /* 0x000000ffff117224 */ /* 0x000fe200078e00d9 */
[----:B------:R-:W3:Y:S04]  /*17100*/  LDL.LU R213, [R1+0x230] ;  /* 0x0002300001d57983 */ /* 0x000ee80000300800 */
[----:B------:R-:W2:Y:S01]  /*17110*/  LDL.LU R217, [R1+0x22c] ;  /* 0x00022c0001d97983 */ /* 0x000ea20000300800 */
[----:B------:R-:W-:Y:S01]  /*17120*/  IMAD.MOV.U32 R10, RZ, RZ, R43 ;  /* 0x000000ffff0a7224 */ /* 0x000fe200078e002b */
[----:B------:R-:W-:Y:S04]  /*17130*/  MUFU.EX2 R39, R187 ;  /* 0x000000bb00277308 */ /* 0x000fe80000000800 */
[----:B------:R-:W1:Y:S01]  /*17140*/  MUFU.EX2 R43, R188 ;  /* 0x000000bc002b7308 */ /* 0x000e620000000800 */
[----:B------:R-:W-:-:S05]  /*17150*/  @!P4 HFMA2.BF16_V2 R29, -RZ.H0_H0, RZ.H0_H0, -R21.H0_H0 ;  /* 0x200000ffff1dc231 */ /* 0x000fca0000340915 */
[----:B------:R-:W-:Y:S01]  /*17160*/  @!P4 PRMT R21, R29, 0x5410, RZ ;  /* 0x000054101d15c816 */ /* 0x000fe200000000ff */
[----:B------:R-:W-:Y:S01]  /*17170*/  IMAD.MOV.U32 R29, RZ, RZ, R53 ;  /* 0x000000ffff1d7224 */ /* 0x000fe200078e0035 */
[----:B-1----:R-:W-:-:S05]  /*17180*/  F2FP.BF16.F32.PACK_AB R104, R43, R39 ;  /* 0x000000272b68723e */ /* 0x002fca00000010ff */
[----:B------:R-:W-:Y:S01]  /*17190*/  @P0 HFMA2.BF16_V2 R16, -RZ.H0_H0, RZ.H0_H0, -R104.H0_H0 ;  /* 0x200000ffff100231 */ /* 0x000fe20000340968 */
[----:B------:R-:W-:-:S04]  /*171a0*/  PRMT R100, R104, 0x7610, R100 ;  /* 0x0000761068647816 */ /* 0x000fc80000000064 */
[----:B------:R-:W-:Y:S02]  /*171b0*/  @P0 PRMT R100, R16, 0x5410, RZ ;  /* 0x0000541010640816 */ /* 0x000fe400000000ff */
[----:B------:R-:W-:Y:S02]  /*171c0*/  MOV R16, R215 ;  /* 0x000000d700107202 */ /* 0x000fe40000000f00 */
[----:B------:R-:W4:Y:S01]  /*171d0*/  LDL.LU R215, [R1+0x228] ;  /* 0x0002280001d77983 */ /* 0x000f220000300800 */
[----:B--2---:R-:W-:-:S05]  /*171e0*/  PRMT R217, R5, 0x7610, R217 ;  /* 0x0000761005d97816 */ /* 0x004fca00000000d9 */
[----:B------:R-:W-:Y:S01]  /*171f0*/  @!P3 HFMA2.BF16_V2 R26, -RZ.H0_H0, RZ.H0_H0, -R217.H0_H0 ;  /* 0x200000ffff1ab231 */ /* 0x000fe200003409d9 */
[----:B------:R-:W-:-:S04]  /*17200*/  PRMT R53, R217, 0x7610, R5 ;  /* 0x00007610d9357816 */ /* 0x000fc80000000005 */
[----:B------:R-:W-:Y:S01]  /*17210*/  @!P3 PRMT R217, R26, 0x5410, RZ ;  /* 0x000054101ad9b816 */ /* 0x000fe200000000ff */
[----:B------:R-:W-:Y:S02]  /*17220*/  IMAD.MOV.U32 R26, RZ, RZ, R29 ;  /* 0x000000ffff1a7224 */ /* 0x000fe400078e001d */
[----:B------:R-:W-:Y:S01]  /*17230*/  IMAD.MOV.U32 R29, RZ, RZ, R58 ;  /* 0x000000ffff1d7224 */ /* 0x000fe200078e003a */
[----:B------:R-:W-:Y:S01]  /*17240*/  MOV R58, R66 ;  /* 0x00000042003a7202 */ /* 0x000fe20000000f00 */
[----:B------:R-:W-:Y:S01]  /*17250*/  IMAD.MOV.U32 R66, RZ, RZ, R0 ;  /* 0x000000ffff427224 */ /* 0x000fe200078e0000 */
[----:B------:R-:W-:-:S04]  /*17260*/  PRMT R0, R38, 0x7773, RZ ;  /* 0x0000777326007816 */ /* 0x000fc800000000ff */
[----:B------:R-:W-:Y:S01]  /*17270*/  ISETP.GT.U32.AND P0, PT, R0, UR12, PT ;  /* 0x0000000c00007c0c */ /* 0x000fe2000bf04070 */
[----:B------:R-:W-:Y:S01]  /*17280*/  FADD.FTZ R0, R45, R4 ;  /* 0x000000042d007221 */ /* 0x000fe20000010000 */
[----:B------:R-:W-:Y:S01]  /*17290*/  FADD.FTZ R4, R8, R13 ;  /* 0x0000000d08047221 */ /* 0x000fe20000010000 */
[----:B------:R-:W-:Y:S01]  /*172a0*/  IMAD.MOV.U32 R5, RZ, RZ, R216 ;  /* 0x000000ffff057224 */ /* 0x000fe200078e00d8 */
[----:B------:R-:W-:Y:S01]  /*172b0*/  MOV R13, R15 ;  /* 0x0000000f000d7202 */ /* 0x000fe20000000f00 */
[----:B------:R-:W2:Y:S01]  /*172c0*/  LDL.LU R216, [R1+0x224] ;  /* 0x0002240001d87983 */ /* 0x000ea20000300800 */
[----:B------:R-:W-:Y:S02]  /*172d0*/  IMAD.MOV.U32 R45, RZ, RZ, R222 ;  /* 0x000000ffff2d7224 */ /* 0x000fe400078e00de */
[----:B------:R-:W-:Y:S01]  /*172e0*/  FADD.FTZ R15, R9, R4 ;  /* 0x00000004090f7221 */ /* 0x000fe20000010000 */
[----:B------:R-:W2:Y:S04]  /*172f0*/  LDL.LU R222, [R1+0x220] ;  /* 0x0002200001de7983 */ /* 0x000ea80000300800 */
[----:B------:R-:W3:Y:S01]  /*17300*/  LDL.64 R8, [R1+0x168] ;  /* 0x0001680001087983 */ /* 0x000ee20000100a00 */
[----:B------:R-:W-:Y:S01]  /*17310*/  @P0 HFMA2.BF16_V2 R18, -RZ.H0_H0, RZ.H0_H0, -R104.H1_H1 ;  /* 0x200000ffff120231 */ /* 0x000fe20000360968 */
[----:B------:R-:W-:-:S04]  /*17320*/  PRMT R101, R104, 0x7632, R101 ;  /* 0x0000763268657816 */ /* 0x000fc80000000065 */
[----:B------:R-:W-:Y:S01]  /*17330*/  @P0 PRMT R101, R18, 0x5410, RZ ;  /* 0x0000541012650816 */ /* 0x000fe200000000ff */
[----:B------:R-:W-:Y:S02]  /*17340*/  IMAD.MOV.U32 R18, RZ, RZ, R5 ;  /* 0x000000ffff127224 */ /* 0x000fe400078e0005 */
[----:B------:R-:W-:Y:S01]  /*17350*/  FADD.FTZ R5, R65, R3 ;  /* 0x0000000341057221 */ /* 0x000fe20000010000 */
[----:B------:R-:W-:Y:S01]  /*17360*/  FADD.FTZ R3, R63, R2 ;  /* 0x000000023f037221 */ /* 0x000fe20000010000 */
[----:B------:R-:W-:Y:S01]  /*17370*/  FADD.FTZ R2, R44, R0 ;  /* 0x000000002c027221 */ /* 0x000fe20000010000 */
[----:B------:R-:W-:Y:S01]  /*17380*/  ULEA UR4, UR22, 0xfffffffb, 0x1 ;  /* 0xfffffffb16047891 */ /* 0x000fe2000f8e08ff */
[----:B------:R-:W-:Y:S01]  /*17390*/  IMAD.U32 R0, RZ, RZ, UR35 ;  /* 0x00000023ff007e24 */ /* 0x000fe2000f8e00ff */
[----:B------:R-:W1:Y:S01]  /*173a0*/  S2R R4, SR_CTAID.X ;  /* 0x0000000000047919 */ /* 0x000e620000002500 */
[----:B------:R-:W-:Y:S01]  /*173b0*/  @!P2 HFMA2.BF16_V2 R27, -RZ.H0_H0, RZ.H0_H0, -R107.H1_H1 ;  /* 0x200000ffff1ba231 */ /* 0x000fe2000036096b */
[----:B------:R-:W-:-:S04]  /*173c0*/  PRMT R187, R107, 0x7632, R187 ;  /* 0x000076326bbb7816 */ /* 0x000fc800000000bb */
[----:B------:R-:W-:Y:S01]  /*173d0*/  @!P2 PRMT R187, R27, 0x5410, RZ ;  /* 0x000054101bbba816 */ /* 0x000fe200000000ff */
[----:B------:R-:W-:Y:S02]  /*173e0*/  IMAD.MOV.U32 R27, RZ, RZ, R16 ;  /* 0x000000ffff1b7224 */ /* 0x000fe400078e0010 */
[----:B------:R-:W-:Y:S02]  /*173f0*/  FADD.FTZ R16, R67, R5 ;  /* 0x0000000543107221 */ /* 0x000fe40000010000 */
[----:B------:R-:W-:Y:S01]  /*17400*/  IMAD.MOV.U32 R65, RZ, RZ, R27 ;  /* 0x000000ffff417224 */ /* 0x000fe200078e001b */
[----:B------:R-:W-:Y:S01]  /*17410*/  MOV R27, R17 ;  /* 0x00000011001b7202 */ /* 0x000fe20000000f00 */
[----:B------:R-:W-:Y:S01]  /*17420*/  FADD.FTZ R17, R48, R3 ;  /* 0x0000000330117221 */ /* 0x000fe20000010000 */
[----:B---3--:R-:W-:Y:S02]  /*17430*/  LOP3.LUT R0, R0, UR4, R9, 0x96, !PT ;  /* 0x0000000400007c12 */ /* 0x008fe4000f8e9609 */
[----:B------:R-:W3:Y:S01]  /*17440*/  S2R R9, SR_TID.X ;  /* 0x0000000000097919 */ /* 0x000ee20000002100 */
[----:B------:R-:W-:-:S02]  /*17450*/  IMAD.MOV.U32 R8, RZ, RZ, R13 ;  /* 0x000000ffff087224 */ /* 0x000fc400078e000d */
[----:B------:R-:W-:Y:S02]  /*17460*/  IMAD.MOV.U32 R13, RZ, RZ, R18 ;  /* 0x000000ffff0d7224 */ /* 0x000fe400078e0012 */
[----:B------:R-:W-:Y:S01]  /*17470*/  FADD.FTZ R18, R6, R2 ;  /* 0x0000000206127221 */ /* 0x000fe20000010000 */
[----:B------:R-:W-:Y:S01]  /*17480*/  IMAD.WIDE.U32 R2, R0, -0x326172a9, RZ ;  /* 0xcd9e8d5700027825 */ /* 0x000fe200078e00ff */
[----:B---3--:R-:W-:-:S05]  /*17490*/  SHF.R.U32.HI R9, RZ, 0x5, R9 ;  /* 0x00000005ff097819 */ /* 0x008fca0000011609 */
[----:B-1----:R-:W-:-:S04]  /*174a0*/  IMAD R4, R4, 0x8, R9 ;  /* 0x0000000804047824 */ /* 0x002fc800078e0209 */
[----:B------:R-:W-:-:S03]  /*174b0*/  IMAD.WIDE.U32 R4, R4, -0x326172a9, RZ ;  /* 0xcd9e8d5704047825 */ /* 0x000fc600078e00ff */
[----:B------:R-:W-:-:S03]  /*174c0*/  LOP3.LUT R0, R4, UR33, R3, 0x96, !PT ;  /* 0x0000002104007c12 */ /* 0x000fc6000f8e9603 */
[----:B------:R-:W3:Y:S01]  /*174d0*/  LDL.64 R4, [R1+0x170] ;  /* 0x0001700001047983 */ /* 0x000ee20000100a00 */
[----:B------:R-:W-:Y:S02]  /*174e0*/  IMAD.MOV.U32 R63, RZ, RZ, R65 ;  /* 0x000000ffff3f7224 */ /* 0x000fe400078e0041 */
[----:B------:R-:W-:Y:S02]  /*174f0*/  IMAD.MOV.U32 R65, RZ, RZ, R13 ;  /* 0x000000ffff417224 */ /* 0x000fe400078e000d */
[----:B------:R-:W-:Y:S01]  /*17500*/  IMAD.MOV.U32 R13, RZ, RZ, R27 ;  /* 0x000000ffff0d7224 */ /* 0x000fe200078e001b */
[----:B------:R-:W-:Y:S01]  /*17510*/  MOV R27, R7 ;  /* 0x00000007001b7202 */ /* 0x000fe20000000f00 */
[----:B------:R-:W-:-:S04]  /*17520*/  IMAD.WIDE.U32 R6, R0, -0x2daee0ad, RZ ;  /* 0xd2511f5300067825 */ /* 0x000fc800078e00ff */
[----:B------:R-:W-:Y:S02]  /*17530*/  IMAD.MOV.U32 R44, RZ, RZ, R65 ;  /* 0x000000ffff2c7224 */ /* 0x000fe400078e0041 */
[----:B------:R-:W-:Y:S01]  /*17540*/  IMAD.MOV.U32 R65, RZ, RZ, R27 ;  /* 0x000000ffff417224 */ /* 0x000fe200078e001b */
[----:B------:R-:W-:Y:S01]  /*17550*/  MOV R27, R11 ;  /* 0x0000000b001b7202 */ /* 0x000fe20000000f00 */
[----:B------:R-:W-:Y:S02]  /*17560*/  IMAD.MOV.U32 R9, RZ, RZ, R63 ;  /* 0x000000ffff097224 */ /* 0x000fe400078e003f */
[----:B------:R-:W-:Y:S02]  /*17570*/  IMAD.MOV.U32 R63, RZ, RZ, R13 ;  /* 0x000000ffff3f7224 */ /* 0x000fe400078e000d */
[----:B------:R-:W-:Y:S02]  /*17580*/  IMAD.MOV.U32 R11, RZ, RZ, R12 ;  /* 0x000000ffff0b7224 */ /* 0x000fe400078e000c */
[----:B------:R-:W-:-:S02]  /*17590*/  IMAD.MOV.U32 R48, RZ, RZ, R9 ;  /* 0x000000ffff307224 */ /* 0x000fc400078e0009 */
[----:B------:R-:W-:Y:S01]  /*175a0*/  IMAD.MOV.U32 R67, RZ, RZ, R11 ;  /* 0x000000ffff437224 */ /* 0x000fe200078e000b */
[----:B---3--:R-:W-:Y:S02]  /*175b0*/  LOP3.LUT R0, R4, UR31, R7, 0x96, !PT ;  /* 0x0000001f04007c12 */ /* 0x008fe4000f8e9607 */
[----:B------:R-:W-:-:S05]  /*175c0*/  LOP3.LUT R4, R2, UR32, R213, 0x96, !PT ;  /* 0x0000002002047c12 */ /* 0x000fca000f8e96d5 */
[----:B------:R-:W-:-:S04]  /*175d0*/  IMAD.WIDE.U32 R4, R4, -0x2daee0ad, RZ ;  /* 0xd2511f5304047825 */ /* 0x000fc800078e00ff */
[----:B------:R-:W-:Y:S01]  /*175e0*/  IMAD.WIDE.U32 R12, R0, -0x326172a9, RZ ;  /* 0xcd9e8d57000c7825 */ /* 0x000fe200078e00ff */
[----:B------:R-:W-:Y:S02]  /*175f0*/  LOP3.LUT R0, R6, UR25, R5, 0x96, !PT ;  /* 0x0000001906007c12 */ /* 0x000fe4000f8e9605 */
[----:B------:R-:W-:-:S03]  /*17600*/  MOV R5, R8 ;  /* 0x0000000800057202 */ /* 0x000fc60000000f00 */
[----:B------:R-:W-:Y:S01]  /*17610*/  IMAD.WIDE.U32 R8, R0, -0x326172a9, RZ ;  /* 0xcd9e8d5700087825 */ /* 0x000fe200078e00ff */
[----:B----4-:R-:W-:Y:S02]  /*17620*/  LOP3.LUT R7, R212, UR30, R13, 0x96, !PT ;  /* 0x0000001ed4077c12 */ /* 0x010fe4000f8e960d */
[----:B------:R-:W3:Y:S01]  /*17630*/  LDL.LU.64 R212, [R1+0x218] ;  /* 0x0002180001d47983 */ /* 0x000ee20000300a00 */
[----:B------:R-:W-:Y:S01]  /*17640*/  IMAD.MOV.U32 R6, RZ, RZ, R10 ;  /* 0x000000ffff067224 */ /* 0x000fe200078e000a */
[----:B------:R-:W-:Y:S01]  /*17650*/  LOP3.LUT R0, R12, UR23, R9, 0x96, !PT ;  /* 0x000000170c007c12 */ /* 0x000fe2000f8e9609 */
[----:B------:R-:W-:-:S04]  /*17660*/  IMAD.WIDE.U32 R10, R7, -0x2daee0ad, RZ ;  /* 0xd2511f53070a7825 */ /* 0x000fc800078e00ff */
[----:B------:R-:W-:Y:S02]  /*17670*/  IMAD.MOV.U32 R12, RZ, RZ, R6 ;  /* 0x000000ffff0c7224 */ /* 0x000fe400078e0006 */
[----:B------:R-:W-:Y:S01]  /*17680*/  IMAD.WIDE.U32 R6, R0, -0x2daee0ad, RZ ;  /* 0xd2511f5300067825 */ /* 0x000fe200078e00ff */
[----:B------:R-:W-:-:S03]  /*17690*/  LOP3.LUT R4, R4, UR21, R11, 0x96, !PT ;  /* 0x0000001504047c12 */ /* 0x000fc6000f8e960b */
[----:B------:R-:W-:Y:S01]  /*176a0*/  IMAD.MOV.U32 R11, RZ, RZ, R5 ;  /* 0x000000ffff0b7224 */ /* 0x000fe200078e0005 */
[----:B------:R-:W-:Y:S01]  /*176b0*/  LOP3.LUT R0, R10, UR16, R7, 0x96, !PT ;  /* 0x000000100a007c12 */ /* 0x000fe2000f8e9607 */
[----:B------:R-:W-:Y:S01]  /*176c0*/  IMAD.WIDE.U32 R4, R4, -0x326172a9, RZ ;  /* 0xcd9e8d5704047825 */ /* 0x000fe200078e00ff */
[----:B------:R-:W-:-:S03]  /*176d0*/  MOV R9, R45 ;  /* 0x0000002d00097202 */ /* 0x000fc60000000f00 */
[----:B------:R-:W-:Y:S02]  /*176e0*/  IMAD.MOV.U32 R13, RZ, RZ, R44 ;  /* 0x000000ffff0d7224 */ /* 0x000fe400078e002c */
[----:B------:R-:W-:Y:S01]  /*176f0*/  IMAD.WIDE.U32 R44, R0, -0x326172a9, RZ ;  /* 0xcd9e8d57002c7825 */ /* 0x000fe200078e00ff */
[----:B------:R-:W-:-:S03]  /*17700*/  LOP3.LUT R5, R8, UR17, R5, 0x96, !PT ;  /* 0x0000001108057c12 */ /* 0x000fc6000f8e9605 */
[----:B------:R-:W-:Y:S01]  /*17710*/  IMAD.MOV.U32 R8, RZ, RZ, R35 ;  /* 0x000000ffff087224 */ /* 0x000fe200078e0023 */
[----:B------:R-:W-:Y:S01]  /*17720*/  LOP3.LUT R35, R4, UR15, R45, 0x96, !PT ;  /* 0x0000000f04237c12 */ /* 0x000fe2000f8e962d */
[----:B------:R-:W-:Y:S02]  /*17730*/  IMAD.MOV.U32 R10, RZ, RZ, R48 ;  /* 0x000000ffff0a7224 */ /* 0x000fe400078e0030 */
[----:B------:R-:W-:Y:S02]  /*17740*/  IMAD.MOV.U32 R4, RZ, RZ, R49 ;  /* 0x000000ffff047224 */ /* 0x000fe400078e0031 */
[----:B------:R-:W-:-:S04]  /*17750*/  IMAD.WIDE.U32 R48, R5, -0x2daee0ad, RZ ;  /* 0xd2511f5305307825 */ /* 0x000fc800078e00ff */
[----:B------:R-:W-:Y:S01]  /*17760*/  IMAD.MOV.U32 R5, RZ, RZ, R13 ;  /* 0x000000ffff057224 */ /* 0x000fe200078e000d */
[----:B------:R-:W-:Y:S01]  /*17770*/  MOV R13, R63 ;  /* 0x0000003f000d7202 */ /* 0x000fe20000000f00 */
[----:B------:R-:W-:Y:S02]  /*17780*/  IMAD.MOV.U32 R63, RZ, RZ, R34 ;  /* 0x000000ffff3f7224 */ /* 0x000fe400078e0022 */
[----:B------:R1:W-:Y:S01]  /*17790*/  MUFU.EX2 R34, R193 ;  /* 0x000000c100227308 */ /* 0x0003e20000000800 */
[----:B------:R-:W-:Y:S01]  /*177a0*/  LOP3.LUT R49, R6, UR13, R49, 0x96, !PT ;  /* 0x0000000d06317c12 */ /* 0x000fe2000f8e9631 */
[----:B------:R-:W-:Y:S01]  /*177b0*/  FADD.FTZ R6, R57, R16 ;  /* 0x0000001039067221 */ /* 0x000fe20000010000 */
[----:B-1----:R-:W-:Y:S02]  /*177c0*/  IMAD.MOV.U32 R193, RZ, RZ, R4 ;  /* 0x000000ffffc17224 */ /* 0x002fe400078e0004 */
[----:B------:R-:W-:Y:S01]  /*177d0*/  FADD.FTZ R4, R39, R15 ;  /* 0x0000000f27047221 */ /* 0x000fe20000010000 */
[----:B------:R-:W-:-:S02]  /*177e0*/  IMAD.MOV.U32 R39, RZ, RZ, R8 ;  /* 0x000000ffff277224 */ /* 0x000fc400078e0008 */
[----:B------:R-:W-:Y:S02]  /*177f0*/  FADD.FTZ R8, R51, R17 ;  /* 0x0000001133087221 */ /* 0x000fe40000010000 */
[----:B------:R-:W4:Y:S01]  /*17800*/  LDL.64 R16, [R1+0xf8] ;  /* 0x0000f80001107983 */ /* 0x000f220000100a00 */
[----:B------:R-:W-:-:S04]  /*17810*/  LOP3.LUT R0, R35, 0xffff, RZ, 0xc0, !PT ;  /* 0x0000ffff23007812 */ /* 0x000fc800078ec0ff */
[----:B------:R-:W-:-:S04]  /*17820*/  SHF.R.U32.HI R0, RZ, 0x8, R0 ;  /* 0x00000008ff007819 */ /* 0x000fc80000011600 */
[----:B------:R-:W-:-:S04]  /*17830*/  LOP3.LUT R0, R0, 0xffff, RZ, 0xc0, !PT ;  /* 0x0000ffff00007812 */ /* 0x000fc800078ec0ff */
[----:B------:R-:W-:Y:S02]  /*17840*/  ISETP.LE.U32.AND P2, PT, R0, UR12, PT ;  /* 0x0000000c00007c0c */ /* 0x000fe4000bf43070 */
[----:B------:R-:W-:-:S04]  /*17850*/  LOP3.LUT R0, R35, 0xff, RZ, 0xc0, !PT ;  /* 0x000000ff23007812 */ /* 0x000fc800078ec0ff */
[----:B------:R-:W-:Y:S02]  /*17860*/  ISETP.LE.U32.AND P0, PT, R0, UR12, PT ;  /* 0x0000000c00007c0c */ /* 0x000fe4000bf03070 */
[----:B------:R-:W-:-:S04]  /*17870*/  PRMT R0, R35, 0x7632, R0 ;  /* 0x0000763223007816 */ /* 0x000fc80000000000 */
[----:B------:R-:W-:-:S04]  /*17880*/  LOP3.LUT R0, R0, 0xff, RZ, 0xc0, !PT ;  /* 0x000000ff00007812 */ /* 0x000fc800078ec0ff */
[----:B------:R-:W-:Y:S01]  /*17890*/  ISETP.LE.U32.AND P1, PT, R0, UR12, PT ;  /* 0x0000000c00007c0c */ /* 0x000fe2000bf23070 */
[----:B------:R-:W-:-:S05]  /*178a0*/  IMAD.MOV.U32 R0, RZ, RZ, R44 ;  /* 0x000000ffff007224 */ /* 0x000fca00078e002c */
[----:B------:R-:W-:-:S04]  /*178b0*/  LOP3.LUT R0, R0, 0xff, RZ, 0xc0, !PT ;  /* 0x000000ff00007812 */ /* 0x000fc800078ec0ff */
[----:B------:R-:W-:Y:S02]  /*178c0*/  ISETP.LE.U32.AND P5, PT, R0, UR12, PT ;  /* 0x0000000c00007c0c */ /* 0x000fe4000bfa3070 */
[----:B------:R-:W-:-:S04]  /*178d0*/  LOP3.LUT R0, R49, 0xffff, RZ, 0xc0, !PT ;  /* 0x0000ffff31007812 */ /* 0x000fc800078ec0ff */
[----:B------:R-:W-:Y:S01]  /*178e0*/  SHF.R.U32.HI R0, RZ, 0x8, R0 ;  /* 0x00000008ff007819 */ /* 0x000fe20000011600 */
[----:B------:R-:W1:Y:S03]  /*178f0*/  MUFU.EX2 R7, R195 ;  /* 0x000000c300077308 */ /* 0x000e660000000800 */
[----:B------:R-:W-:-:S04]  /*17900*/  LOP3.LUT R0, R0, 0xffff, RZ, 0xc0, !PT ;  /* 0x0000ffff00007812 */ /* 0x000fc800078ec0ff */
[----:B------:R-:W-:Y:S02]  /*17910*/  ISETP.LE.U32.AND P3, PT, R0, UR12, PT ;  /* 0x0000000c00007c0c */ /* 0x000fe4000bf63070 */
[----:B------:R-:W-:-:S04]  /*17920*/  PRMT R0, R49, 0x7632, R0 ;  /* 0x0000763231007816 */ /* 0x000fc80000000000 */
[----:B------:R-:W-:-:S04]  /*17930*/  LOP3.LUT R0, R0, 0xff, RZ, 0xc0, !PT ;  /* 0x000000ff00007812 */ /* 0x000fc800078ec0ff */
[----:B------:R-:W-:Y:S02]  /*17940*/  ISETP.LE.U32.AND P4, PT, R0, UR12, PT ;  /* 0x0000000c00007c0c */ /* 0x000fe4000bf83070 */
[----:B-1----:R-:W-:Y:S01]  /*17950*/  F2FP.BF16.F32.PACK_AB R0, R34, R7 ;  /* 0x000000072200723e */ /* 0x002fe200000010ff */
[----:B------:R-:W-:Y:S01]  /*17960*/  IMAD.MOV.U32 R15, RZ, RZ, R109 ;  /* 0x000000ffff0f7224 */ /* 0x000fe200078e006d */
[----:B------:R-:W-:Y:S01]  /*17970*/  LOP3.LUT R2, R2, UR32, R211, 0x96, !PT ;  /* 0x0000002002027c12 */ /* 0x000fe2000f8e96d3 */
[----:B------:R-:W-:Y:S01]  /*17980*/  FADD.FTZ R6, R172, R6 ;  /* 0x00000006ac067221 */ /* 0x000fe20000010000 */
[----:B------:R-:W-:Y:S02]  /*17990*/  IMAD.MOV.U32 R57, RZ, RZ, R193 ;  /* 0x000000ffff397224 */ /* 0x000fe400078e00c1 */
[----:B------:R-:W-:Y:S02]  /*179a0*/  IMAD.MOV.U32 R193, RZ, RZ, R11 ;  /* 0x000000ffffc17224 */ /* 0x000fe400078e000b */
[----:B------:R1:W2:Y:S02]  /*179b0*/  MUFU.EX2 R11, R196 ;  /* 0x000000c4000b7308 */ /* 0x0002a40000000800 */
[----:B-1----:R-:W-:Y:S01]  /*179c0*/  IMAD.MOV.U32 R196, RZ, RZ, R207 ;  /* 0x000000ffffc47224 */ /* 0x002fe200078e00cf */
[----:B---3--:R-:W-:-:S02]  /*179d0*/  PRMT R213, R0, 0x7632, R213 ;  /* 0x0000763200d57816 */ /* 0x008fc400000000d5 */
[----:B------:R-:W-:Y:S02]  /*179e0*/  PRMT R212, R0, 0x7610, R212 ;  /* 0x0000761000d47816 */ /* 0x000fe400000000d4 */
[----:B------:R-:W-:Y:S01]  /*179f0*/  MOV R0, R48 ;  /* 0x0000003000007202 */ /* 0x000fe20000000f00 */
[----:B------:R-:W-:Y:S01]  /*17a00*/  @!P2 HFMA2.BF16_V2 R47, -RZ.H0_H0, RZ.H0_H0, -R213.H0_H0 ;  /* 0x200000ffff2fa231 */ /* 0x000fe200003409d5 */
[----:B------:R-:W-:Y:S02]  /*17a10*/  PRMT R109, R212, 0x5410, R213 ;  /* 0x00005410d46d7816 */ /* 0x000fe400000000d5 */
[----:B------:R-:W-:Y:S02]  /*17a20*/  LOP3.LUT R0, R0, 0xff, RZ, 0xc0, !PT ;  /* 0x000000ff00007812 */ /* 0x000fe400078ec0ff */
[----:B------:R-:W-:Y:S02]  /*17a30*/  @!P2 PRMT R213, R47, 0x5410, RZ ;  /* 0x000054102fd5a816 */ /* 0x000fe400000000ff */
[----:B------:R-:W-:-:S02]  /*17a40*/  ISETP.LE.U32.AND P2, PT, R0, UR12, PT ;  /* 0x0000000c00007c0c */ /* 0x000fc4000bf43070 */
[----:B----4-:R-:W-:Y:S01]  /*17a50*/  LOP3.LUT R0, R16, UR33, R3, 0x96, !PT ;  /* 0x0000002110007c12 */ /* 0x010fe2000f8e9603 */
[----:B------:R-:W-:Y:S01]  /*17a60*/  IMAD.MOV.U32 R17, RZ, RZ, R39 ;  /* 0x000000ffff117224 */ /* 0x000fe200078e0027 */
[----:B------:R-:W-:Y:S01]  /*17a70*/  MOV R39, R9 ;  /* 0x0000000900277202 */ /* 0x000fe20000000f00 */
[----:B------:R-:W-:Y:S02]  /*17a80*/  IMAD.MOV.U32 R9, RZ, RZ, R12 ;  /* 0x000000ffff097224 */ /* 0x000fe400078e000c */
[----:B------:R-:W-:Y:S01]  /*17a90*/  FADD.FTZ R12, R43, R4 ;  /* 0x000000042b0c7221 */ /* 0x000fe20000010000 */
[----:B------:R-:W-:Y:S02]  /*17aa0*/  IMAD.MOV.U32 R16, RZ, RZ, R5 ;  /* 0x000000ffff107224 */ /* 0x000fe400078e0005 */
[----:B------:R-:W-:-:S05]  /*17ab0*/  IMAD.WIDE.U32 R4, R0, -0x2daee0ad, RZ ;  /* 0xd2511f5300047825 */ /* 0x000fca00078e00ff */
[----:B------:R-:W-:Y:S02]  /*17ac0*/  LOP3.LUT R5, R198, UR31, R5, 0x96, !PT ;  /* 0x0000001fc6057c12 */ /* 0x000fe4000f8e9605 */
[----:B------:R-:W3:Y:S01]  /*17ad0*/  LDL.LU.64 R198, [R1+0x210] ;  /* 0x0002100001c67983 */ /* 0x000ee20000300a00 */
[----:B------:R-:W-:Y:S01]  /*17ae0*/  MOV R47, R16 ;  /* 0x00000010002f7202 */ /* 0x000fe20000000f00 */
[----:B------:R-:W-:Y:S02]  /*17af0*/  IMAD.MOV.U32 R16, RZ, RZ, R13 ;  /* 0x000000ffff107224 */ /* 0x000fe400078e000d */
[----:B------:R-:W-:Y:S01]  /*17b00*/  FADD.FTZ R13, R7, R6 ;  /* 0x00000006070d7221 */ /* 0x000fe20000010000 */
[----:B------:R-:W-:-:S04]  /*17b10*/  IMAD.WIDE.U32 R2, R2, -0x2daee0ad, RZ ;  /* 0xd2511f5302027825 */ /* 0x000fc800078e00ff */
[----:B------:R-:W-:Y:S01]  /*17b20*/  IMAD.WIDE.U32 R6, R5, -0x326172a9, RZ ;  /* 0xcd9e8d5705067825 */ /* 0x000fe200078e00ff */
[----:B------:R-:W-:-:S04]  /*17b30*/  LOP3.LUT R0, R4, UR25, R3, 0x96, !PT ;  /* 0x0000001904007c12 */ /* 0x000fc8000f8e9603 */
[----:B------:R-:W-:Y:S02]  /*17b40*/  LOP3.LUT R3, R210, UR30, R7, 0x96, !PT ;  /* 0x0000001ed2037c12 */ /* 0x000fe4000f8e9607 */
[----:B------:R-:W4:Y:S04]  /*17b50*/  LDL.LU.64 R210, [R1+0x208] ;  /* 0x0002080001d27983 */ /* 0x000f280000300a00 */
[----:B------:R-:W4:Y:S01]  /*17b60*/  LDL.LU R207, [R1+0x204] ;  /* 0x0002040001cf7983 */ /* 0x000f220000300800 */
[----:B------:R-:W-:Y:S02]  /*17b70*/  @!P0 HFMA2.BF16_V2 R50, -RZ.H0_H0, RZ.H0_H0, -R212.H0_H0 ;  /* 0x200000ffff328231 */ /* 0x000fe400003409d4 */
[----:B------:R-:W-:Y:S02]  /*17b80*/  IMAD.MOV.U32 R51, RZ, RZ, R15 ;  /* 0x000000ffff337224 */ /* 0x000fe400078e000f */
[----:B------:R-:W-:Y:S01]  /*17b90*/  IMAD.MOV.U32 R15, RZ, RZ, R10 ;  /* 0x000000ffff0f7224 */ /* 0x000fe200078e000a */
[----:B------:R-:W-:Y:S01]  /*17ba0*/  @!P0 PRMT R212, R50, 0x5410, RZ ;  /* 0x0000541032d48816 */ /* 0x000fe200000000ff */
[----:B------:R-:W-:-:S02]  /*17bb0*/  IMAD.MOV.U32 R50, RZ, RZ, R57 ;  /* 0x000000ffff327224 */ /* 0x000fc400078e0039 */
[----:B------:R-:W-:Y:S02]  /*17bc0*/  IMAD.MOV.U32 R57, RZ, RZ, R39 ;  /* 0x000000ffff397224 */ /* 0x000fe400078e0027 */
[----:B------:R-:W-:Y:S02]  /*17bd0*/  IMAD.MOV.U32 R39, RZ, RZ, R15 ;  /* 0x000000ffff277224 */ /* 0x000fe400078e000f */
[----:B------:R-:W-:Y:S02]  /*17be0*/  IMAD.MOV.U32 R15, RZ, RZ, R9 ;  /* 0x000000ffff0f7224 */ /* 0x000fe400078e0009 */
[----:B------:R-:W-:-:S04]  /*17bf0*/  IMAD.WIDE.U32 R4, R0, -0x326172a9, RZ ;  /* 0xcd9e8d5700047825 */ /* 0x000fc800078e00ff */
[----:B------:R-:W-:Y:S01]  /*17c00*/  FADD.FTZ R10, R46, R18 ;  /* 0x000000122e0a7221 */ /* 0x000fe20000010000 */
[----:B------:R-:W-:Y:S02]  /*17c10*/  MOV R18, R50 ;  /* 0x0000003200127202 */ /* 0x000fe40000000f00 */
[----:B------:R-:W-:Y:S01]  /*17c20*/  LOP3.LUT R0, R6, UR23, R5, 0x96, !PT ;  /* 0x0000001706007c12 */ /* 0x000fe2000f8e9605 */
[----:B--2---:R-:W-:Y:S01]  /*17c30*/  FADD.FTZ R5, R11, R8 ;  /* 0x000000080b057221 */ /* 0x004fe20000010000 */
[----:B------:R-:W-:Y:S02]  /*17c40*/  IMAD.MOV.U32 R7, RZ, RZ, R57 ;  /* 0x000000ffff077224 */ /* 0x000fe400078e0039 */
[----:B------:R-:W-:Y:S02]  /*17c50*/  IMAD.MOV.U32 R57, RZ, RZ, R15 ;  /* 0x000000ffff397224 */ /* 0x000fe400078e000f */
[----:B------:R-:W-:Y:S01]  /*17c60*/  IMAD.MOV.U32 R50, RZ, RZ, R27 ;  /* 0x000000ffff327224 */ /* 0x000fe200078e001b */
[----:B------:R-:W-:-:S02]  /*17c70*/  MOV R43, R39 ;  /* 0x00000027002b7202 */ /* 0x000fc40000000f00 */
[----:B------:R-:W-:Y:S01]  /*17c80*/  MOV R39, R29 ;  /* 0x0000001d00277202 */ /* 0x000fe20000000f00 */
[----:B------:R-:W-:Y:S02]  /*17c90*/  IMAD.MOV.U32 R46, RZ, RZ, R51 ;  /* 0x000000ffff2e7224 */ /* 0x000fe400078e0033 */
[----:B------:R-:W-:Y:S02]  /*17ca0*/  IMAD.MOV.U32 R51, RZ, RZ, R65 ;  /* 0x000000ffff337224 */ /* 0x000fe400078e0041 */
[----:B------:R-:W-:Y:S01]  /*17cb0*/  IMAD.MOV.U32 R65, RZ, RZ, R155 ;  /* 0x000000ffff417224 */ /* 0x000fe200078e009b */
[----:B---3--:R1:W2:Y:S02]  /*17cc0*/  MUFU.EX2 R9, R198 ;  /* 0x000000c600097308 */ /* 0x0082a40000000800 */
[----:B-1----:R-:W-:Y:S01]  /*17cd0*/  IMAD.MOV.U32 R198, RZ, RZ, R17 ;  /* 0x000000ffffc67224 */ /* 0x002fe200078e0011 */
[----:B--2---:R-:W-:Y:S01]  /*17ce0*/  F2FP.BF16.F32.PACK_AB R6, R9, R11 ;  /* 0x0000000b0906723e */ /* 0x004fe200000010ff */
[----:B------:R-:W-:-:S02]  /*17cf0*/  IMAD.MOV.U32 R17, RZ, RZ, R26 ;  /* 0x000000ffff117224 */ /* 0x000fc400078e001a */
[----:B------:R-:W-:Y:S01]  /*17d00*/  FADD.FTZ R15, R9, R5 ;  /* 0x00000005090f7221 */ /* 0x000fe20000010000 */
[----:B------:R-:W-:Y:S01]  /*17d10*/  IMAD.WIDE.U32 R26, R0, -0x2daee0ad, RZ ;  /* 0xd2511f53001a7825 */ /* 0x000fe200078e00ff */
[----:B------:R-:W-:-:S03]  /*17d20*/  SHF.R.U32.HI R0, RZ, 0x18, R35 ;  /* 0x00000018ff007819 */ /* 0x000fc60000011623 */
[----:B------:R-:W-:Y:S01]  /*17d30*/  IMAD.WIDE.U32 R8, R3, -0x2daee0ad, RZ ;  /* 0xd2511f5303087825 */ /* 0x000fe200078e00ff */
[----:B------:R-:W-:-:S04]  /*17d40*/  ISETP.LE.U32.AND P0, PT, R0, UR12, PT ;  /* 0x0000000c00007c0c */ /* 0x000fc8000bf03070 */
[----:B------:R-:W-:Y:S02]  /*17d50*/  LOP3.LUT R2, R2, UR21, R9, 0x96, !PT ;  /* 0x0000001502027c12 */ /* 0x000fe4000f8e9609 */
[----:B------:R-:W-:Y:S01]  /*17d60*/  LOP3.LUT R5, R8, UR16, R27, 0x96, !PT ;  /* 0x0000001008057c12 */ /* 0x000fe2000f8e961b */
[----:B------:R-:W-:Y:S02]  /*17d70*/  IMAD.MOV.U32 R8, RZ, RZ, R152 ;  /* 0x000000ffff087224 */ /* 0x000fe400078e0098 */
[----:B------:R-:W-:Y:S02]  /*17d80*/  IMAD.MOV.U32 R9, RZ, RZ, R153 ;  /* 0x000000ffff097224 */ /* 0x000fe400078e0099 */
[----:B------:R-:W-:Y:S01]  /*17d90*/  IMAD.WIDE.U32 R2, R2, -0x326172a9, RZ ;  /* 0xcd9e8d5702027825 */ /* 0x000fe200078e00ff */
[----:B----4-:R-:W-:-:S03]  /*17da0*/  PRMT R210, R6, 0x7632, R210 ;  /* 0x0000763206d27816 */ /* 0x010fc600000000d2 */
[----:B------:R-:W-:Y:S01]  /*17db0*/  IMAD.WIDE.U32 R152, R5, -0x326172a9, RZ ;  /* 0xcd9e8d5705987825 */ /* 0x000fe200078e00ff */
[----:B------:R-:W-:-:S03]  /*17dc0*/  LOP3.LUT R11, R4, UR17, R3, 0x96, !PT ;  /* 0x00000011040b7c12 */ /* 0x000fc6000f8e9603 */
[----:B------:R-:W-:Y:S01]  /*17dd0*/  @!P0 HFMA2.BF16_V2 R64, -RZ.H0_H0, RZ.H0_H0, -R210.H0_H0 ;  /* 0x200000ffff408231 */ /* 0x000fe200003409d2 */
[----:B------:R-:W-:Y:S01]  /*17de0*/  MUFU.EX2 R3, R201 ;  /* 0x000000c900037308 */ /* 0x000fe20000000800 */
[----:B------:R-:W-:Y:S02]  /*17df0*/  LOP3.LUT R29, R2, UR15, R153, 0x96, !PT ;  /* 0x0000000f021d7c12 */ /* 0x000fe4000f8e9699 */
[----:B------:R-:W-:Y:S01]  /*17e00*/  PRMT R207, R6, 0x7610, R207 ;  /* 0x0000761006cf7816 */ /* 0x000fe200000000cf */
[----:B------:R-:W1:Y:S01]  /*17e10*/  MUFU.EX2 R4, R203 ;  /* 0x000000cb00047308 */ /* 0x000e620000000800 */
[----:B------:R-:W-:Y:S02]  /*17e20*/  LOP3.LUT R0, R29, 0xff, RZ, 0xc0, !PT ;  /* 0x000000ff1d007812 */ /* 0x000fe400078ec0ff */
[----:B------:R-:W-:Y:S02]  /*17e30*/  PRMT R155, R207, 0x5410, R210 ;  /* 0x00005410cf9b7816 */ /* 0x000fe400000000d2 */
[----:B------:R-:W-:-:S02]  /*17e40*/  @!P0 PRMT R210, R64, 0x5410, RZ ;  /* 0x0000541040d28816 */ /* 0x000fc400000000ff */
[----:B------:R-:W-:Y:S02]  /*17e50*/  ISETP.LE.U32.AND P0, PT, R0, UR12, PT ;  /* 0x0000000c00007c0c */ /* 0x000fe4000bf03070 */
[----:B------:R-:W-:Y:S02]  /*17e60*/  LOP3.LUT R0, R29, 0xffff, RZ, 0xc0, !PT ;  /* 0x0000ffff1d007812 */ /* 0x000fe400078ec0ff */
[----:B-1----:R-:W-:Y:S02]  /*17e70*/  F2FP.BF16.F32.PACK_AB R124, R4, R3 ;  /* 0x00000003047c723e */ /* 0x002fe400000010ff */
[----:B------:R-:W-:-:S07]  /*17e80*/  SHF.R.U32.HI R0, RZ, 0x8, R0 ;  /* 0x00000008ff007819 */ /* 0x000fce0000011600 */
[----:B------:R-:W-:Y:S01]  /*17e90*/  @!P0 HFMA2.BF16_V2 R68, -RZ.H0_H0, RZ.H0_H0, -R124.H0_H0 ;  /* 0x200000ffff448231 */ /* 0x000fe2000034097c */
[----:B------:R-:W-:Y:S02]  /*17ea0*/  LOP3.LUT R0, R0, 0xffff, RZ, 0xc0, !PT ;  /* 0x0000ffff00007812 */ /* 0x000fe400078ec0ff */
[----:B------:R-:W-:Y:S02]  /*17eb0*/  PRMT R203, R124, 0x7610, R203 ;  /* 0x000076107ccb7816 */ /* 0x000fe400000000cb */
[----:B------:R-:W-:Y:S02]  /*17ec0*/  @!P0 PRMT R203, R68, 0x5410, RZ ;  /* 0x0000541044cb8816 */ /* 0x000fe400000000ff */
[----:B------:R-:W-:Y:S01]  /*17ed0*/  ISETP.LE.U32.AND P0, PT, R0, UR12, PT ;  /* 0x0000000c00007c0c */ /* 0x000fe2000bf03070 */
[----:B------:R-:W-:Y:S01]  /*17ee0*/  FADD.FTZ R2, R3, R10 ;  /* 0x0000000a03027221 */ /* 0x000fe20000010000 */
[----:B------:R-:W-:Y:S01]  /*17ef0*/  PRMT R0, R29, 0x7632, R0 ;  /* 0x000076321d007816 */ /* 0x000fe20000000000 */
[----:B------:R-:W-:Y:S04]  /*17f00*/  MUFU.EX2 R3, R197 ;  /* 0x000000c500037308 */ /* 0x000fe80000000800 */
[----:B------:R-:W1:Y:S01]  /*17f10*/  MUFU.EX2 R6, R199 ;  /* 0x000000c700067308 */ /* 0x000e620000000800 */
[----:B------:R-:W-:-:S05]  /*17f20*/  LOP3.LUT R0, R0, 0xff, RZ, 0xc0, !PT ;  /* 0x000000ff00007812 */ /* 0x000fca00078ec0ff */
[----:B------:R-:W-:Y:S01]  /*17f30*/  @!P0 HFMA2.BF16_V2 R69, -RZ.H0_H0, RZ.H0_H0, -R124.H1_H1 ;  /* 0x200000ffff458231 */ /* 0x000fe2000036097c */
[----:B------:R-:W-:-:S04]  /*17f40*/  PRMT R222, R124, 0x7632, R222 ;  /* 0x000076327cde7816 */ /* 0x000fc800000000de */
[----:B------:R-:W-:Y:S02]  /*17f50*/  @!P0 PRMT R222, R69, 0x5410, RZ ;  /* 0x0000541045de8816 */ /* 0x000fe400000000ff */
[----:B------:R-:W-:Y:S02]  /*17f60*/  ISETP.LE.U32.AND P0, PT, R0, UR12, PT ;  /* 0x0000000c00007c0c */ /* 0x000fe4000bf03070 */
[----:B-1----:R-:W-:Y:S02]  /*17f70*/  F2FP.BF16.F32.PACK_AB R127, R6, R3 ;  /* 0x00000003067f723e */ /* 0x002fe400000010ff */
[----:B------:R-:W-:Y:S02]  /*17f80*/  SHF.R.U32.HI R0, RZ, 0x18, R29 ;  /* 0x00000018ff007819 */ /* 0x000fe4000001161d */
[----:B------:R-:W-:-:S07]  /*17f90*/  PRMT R110, R127, 0x7610, R110 ;  /* 0x000076107f6e7816 */ /* 0x000fce000000006e */
[----:B------:R-:W-:-:S05]  /*17fa0*/  @!P0 HFMA2.BF16_V2 R70, -RZ.H0_H0, RZ.H0_H0, -R127.H0_H0 ;  /* 0x200000ffff468231 */ /* 0x000fca000034097f */
[----:B------:R-:W-:Y:S02]  /*17fb0*/  @!P0 PRMT R110, R70, 0x5410, RZ ;  /* 0x00005410466e8816 */ /* 0x000fe400000000ff */
[----:B------:R-:W-:Y:S01]  /*17fc0*/  ISETP.LE.U32.AND P0, PT, R0, UR12, PT ;  /* 0x0000000c00007c0c */ /* 0x000fe2000bf03070 */
[----:B------:R-:W-:Y:S01]  /*17fd0*/  FADD.FTZ R4, R4, R2 ;  /* 0x0000000204047221 */ /* 0x000fe20000010000 */
[----:B------:R-:W-:Y:S01]  /*17fe0*/  FADD.FTZ R2, R3, R12 ;  /* 0x0000000c03027221 */ /* 0x000fe20000010000 */
[----:B------:R-:W-:Y:S01]  /*17ff0*/  IMAD.MOV.U32 R0, RZ, RZ, R152 ;  /* 0x000000ffff007224 */ /* 0x000fe200078e0098 */
[----:B------:R-:W-:Y:S02]  /*18000*/  MUFU.EX2 R12, R211 ;  /* 0x000000d3000c7308 */ /* 0x000fe40000000800 */
[----:B------:R-:W-:Y:S02]  /*18010*/  FADD.FTZ R6, R6, R2 ;  /* 0x0000000206067221 */ /* 0x000fe40000010000 */
[----:B------:R-:W1:Y:S01]  /*18020*/  MUFU.EX2 R2, R206 ;  /* 0x000000ce00027308 */ /* 0x000e620000000800 */
[----:B------:R-:W-:-:S04]  /*18030*/  LOP3.LUT R0, R0, 0xff, RZ, 0xc0, !PT ;  /* 0x000000ff00007812 */ /* 0x000fc800078ec0ff */
[----:B------:R-:W-:Y:S01]  /*18040*/  @!P0 HFMA2.BF16_V2 R71, -RZ.H0_H0, RZ.H0_H0, -R127.H1_H1 ;  /* 0x200000ffff478231 */ /* 0x000fe2000036097f */
[----:B------:R-:W-:-:S04]  /*18050*/  PRMT R184, R127, 0x7632, R184 ;  /* 0x000076327fb87816 */ /* 0x000fc800000000b8 */
[----:B------:R-:W-:Y:S02]  /*18060*/  @!P0 PRMT R184, R71, 0x5410, RZ ;  /* 0x0000541047b88816 */ /* 0x000fe400000000ff */
[----:B------:R-:W-:Y:S01]  /*18070*/  ISETP.LE.U32.AND P0, PT, R0, UR12, PT ;  /* 0x0000000c00007c0c */ /* 0x000fe2000bf03070 */
[----:B------:R-:W-:Y:S01]  /*18080*/  IMAD.MOV.U32 R64, RZ, RZ, R7 ;  /* 0x000000ffff407224 */ /* 0x000fe200078e0007 */
[----:B-1----:R-:W-:Y:S01]  /*18090*/  F2FP.BF16.F32.PACK_AB R126, R12, R2 ;  /* 0x000000020c7e723e */ /* 0x002fe200000010ff */
[----:B------:R-:W1:Y:S04]  /*180a0*/  MUFU.EX2 R5, R221 ;  /* 0x000000dd00057308 */ /* 0x000e680000000800 */
[----:B------:R-:W2:Y:S01]  /*180b0*/  MUFU.EX2 R7, R250 ;  /* 0x000000fa00077308 */ /* 0x000ea20000000800 */
[----:B------:R-:W-:-:S05]  /*180c0*/  MOV R197, R47 ;  /* 0x0000002f00c57202 */ /* 0x000fca0000000f00 */
[----:B------:R-:W-:Y:S01]  /*180d0*/  @!P0 HFMA2.BF16_V2 R72, -RZ.H0_H0, RZ.H0_H0, -R126.H0_H0 ;  /* 0x200000ffff488231 */ /* 0x000fe2000034097e */
[----:B------:R-:W-:Y:S01]  /*180e0*/  PRMT R68, R126, 0x7610, R68 ;  /* 0x000076107e447816 */ /* 0x000fe20000000044 */
[----:B------:R-:W-:Y:S02]  /*180f0*/  IMAD.MOV.U32 R199, RZ, RZ, R16 ;  /* 0x000000ffffc77224 */ /* 0x000fe400078e0010 */
[----:B------:R-:W-:Y:S01]  /*18100*/  FADD.FTZ R3, R34, R13 ;  /* 0x0000000d22037221 */ /* 0x000fe20000010000 */
[----:B------:R-:W-:Y:S01]  /*18110*/  @!P0 PRMT R68, R72, 0x5410, RZ ;  /* 0x0000541048448816 */ /* 0x000fe200000000ff */
[----:B------:R-:W-:Y:S01]  /*18120*/  IMAD.MOV.U32 R72, RZ, RZ, R197 ;  /* 0x000000ffff487224 */ /* 0x000fe200078e00c5 */
[----:B------:R-:W3:Y:S01]  /*18130*/  MUFU.EX2 R10, R204 ;  /* 0x000000cc000a7308 */ /* 0x000ee20000000800 */
[----:B------:R-:W-:Y:S01]  /*18140*/  FADD.FTZ R4, R2, R4 ;  /* 0x0000000402047221 */ /* 0x000fe20000010000 */
[----:B-1----:R-:W-:Y:S02]  /*18150*/  FADD.FTZ R2, R5, R15 ;  /* 0x0000000f05027221 */ /* 0x002fe40000010000 */
[----:B------:R-:W1:Y:S01]  /*18160*/  MUFU.EX2 R13, R205 ;  /* 0x000000cd000d7308 */ /* 0x000e620000000800 */
[----:B--2---:R-:W-:-:S03]  /*18170*/  F2FP.BF16.F32.PACK_AB R5, R7, R5 ;  /* 0x000000050705723e */ /* 0x004fc600000010ff */
[----:B------:R2:W-:Y:S01]  /*18180*/  MUFU.EX2 R15, R72 ;  /* 0x00000048000f7308 */ /* 0x0005e20000000800 */
[----:B------:R-:W-:Y:S01]  /*18190*/  IMAD.MOV.U32 R197, RZ, RZ, R17 ;  /* 0x000000ffffc57224 */ /* 0x000fe200078e0011 */
[C---:B------:R-:W-:Y:S01]  /*181a0*/  PRMT R191, R5.reuse, 0x7632, R191 ;  /* 0x0000763205bf7816 */ /* 0x040fe200000000bf */
[----:B------:R-:W-:Y:S01]  /*181b0*/  IMAD.MOV.U32 R201, RZ, RZ, R198 ;  /* 0x000000ffffc97224 */ /* 0x000fe200078e00c6 */
[----:B------:R-:W-:Y:S01]  /*181c0*/  PRMT R190, R5, 0x7610, R190 ;  /* 0x0000761005be7816 */ /* 0x000fe200000000be */
[----:B------:R-:W-:Y:S02]  /*181d0*/  IMAD.MOV.U32 R198, RZ, RZ, R46 ;  /* 0x000000ffffc67224 */ /* 0x000fe400078e002e */
[----:B--2---:R-:W-:Y:S01]  /*181e0*/  IMAD.MOV.U32 R72, RZ, RZ, R199 ;  /* 0x000000ffff487224 */ /* 0x004fe200078e00c7 */
[----:B------:R-:W-:-:S03]  /*181f0*/  MOV R199, R63 ;  /* 0x0000003f00c77202 */ /* 0x000fc60000000f00 */
[----:B------:R2:W-:Y:S01]  /*18200*/  MUFU.EX2 R5, R72 ;  /* 0x0000004800057308 */ /* 0x0005e20000000800 */
[----:B------:R-:W-:Y:S01]  /*18210*/  MOV R70, R8 ;  /* 0x0000000800467202 */ /* 0x000fe20000000f00 */
[----:B------:R-:W-:Y:S01]  /*18220*/  FADD.FTZ R8, R7, R2 ;  /* 0x0000000207087221 */ /* 0x000fe20000010000 */
[----:B---3--:R-:W-:Y:S01]  /*18230*/  FADD.FTZ R2, R10, R6 ;  /* 0x000000060a027221 */ /* 0x008fe20000010000 */
[----:B-1----:R-:W-:Y:S02]  /*18240*/  F2FP.BF16.F32.PACK_AB R125, R13, R10 ;  /* 0x0000000a0d7d723e */ /* 0x002fe400000010ff */
[----:B------:R-:W-:Y:S01]  /*18250*/  MOV R17, R39 ;  /* 0x0000002700117202 */ /* 0x000fe20000000f00 */
[----:B------:R-:W-:Y:S02]  /*18260*/  IMAD.MOV.U32 R39, RZ, RZ, R65 ;  /* 0x000000ffff277224 */ /* 0x000fe400078e0041 */
[----:B--2---:R-:W-:Y:S02]  /*18270*/  IMAD.MOV.U32 R72, RZ, RZ, R199 ;  /* 0x000000ffff487224 */ /* 0x004fe400078e00c7 */
[----:B------:R-:W-:Y:S01]  /*18280*/  IMAD.MOV.U32 R199, RZ, RZ, R197 ;  /* 0x000000ffffc77224 */ /* 0x000fe200078e00c5 */
[----:B------:R-:W-:Y:S01]  /*18290*/  MOV R197, R64 ;  /* 0x0000004000c57202 */ /* 0x000fe20000000f00 */
[----:B------:R-:W-:-:S02]  /*182a0*/  IMAD.MOV.U32 R64, RZ, RZ, R201 ;  /* 0x000000ffff407224 */ /* 0x000fc400078e00c9 */
[----:B------:R-:W-:Y:S01]  /*182b0*/  IMAD.MOV.U32 R201, RZ, RZ, R198 ;  /* 0x000000ffffc97224 */ /* 0x000fe200078e00c6 */
[----:B------:R1:W-:Y:S01]  /*182c0*/  MUFU.EX2 R10, R72 ;  /* 0x00000048000a7308 */ /* 0x0003e20000000800 */
[----:B------:R-:W-:Y:S02]  /*182d0*/  IMAD.MOV.U32 R198, RZ, RZ, R18 ;  /* 0x000000ffffc67224 */ /* 0x000fe400078e0012 */
[----:B------:R-:W-:Y:S01]  /*182e0*/  IMAD.MOV.U32 R18, RZ, RZ, R61 ;  /* 0x000000ffff127224 */ /* 0x000fe200078e003d */
[----:B------:R-:W-:Y:S01]  /*182f0*/  MOV R61, R209 ;  /* 0x000000d1003d7202 */ /* 0x000fe20000000f00 */
[----:B------:R-:W-:Y:S02]  /*18300*/  IMAD.MOV.U32 R65, RZ, RZ, R58 ;  /* 0x000000ffff417224 */ /* 0x000fe400078e003a */
[----:B------:R-:W-:Y:S02]  /*18310*/  IMAD.MOV.U32 R58, RZ, RZ, R32 ;  /* 0x000000ffff3a7224 */ /* 0x000fe400078e0020 */
[----:B------:R-:W-:Y:S01]  /*18320*/  IMAD.MOV.U32 R63, RZ, RZ, R65 ;  /* 0x000000ffff3f7224 */ /* 0x000fe200078e0041 */
[----:B------:R-:W2:Y:S01]  /*18330*/  LDL.LU R32, [R1+0x200] ;  /* 0x0002000001207983 */ /* 0x000ea20000300800 */
[----:B-1----:R-:W-:-:S02]  /*18340*/  IMAD.MOV.U32 R72, RZ, RZ, R199 ;  /* 0x000000ffff487224 */ /* 0x002fc400078e00c7 */
[----:B------:R-:W-:Y:S02]  /*18350*/  IMAD.MOV.U32 R199, RZ, RZ, R64 ;  /* 0x000000ffffc77224 */ /* 0x000fe400078e0040 */
[----:B------:R-:W-:Y:S02]  /*18360*/  IMAD.MOV.U32 R64, RZ, RZ, R201 ;  /* 0x000000ffff407224 */ /* 0x000fe400078e00c9 */
[----:B------:R-:W-:Y:S01]  /*18370*/  IMAD.MOV.U32 R201, RZ, RZ, R198 ;  /* 0x000000ffffc97224 */ /* 0x000fe200078e00c6 */
[----:B------:R-:W-:Y:S01]  /*18380*/  MOV R198, R18 ;  /* 0x0000001200c67202 */ /* 0x000fe20000000f00 */
[----:B------:R-:W-:Y:S02]  /*18390*/  IMAD.MOV.U32 R18, RZ, RZ, R61 ;  /* 0x000000ffff127224 */ /* 0x000fe400078e003d */
[----:B------:R-:W-:Y:S02]  /*183a0*/  IMAD.MOV.U32 R65, RZ, RZ, R208 ;  /* 0x000000ffff417224 */ /* 0x000fe400078e00d0 */
[----:B------:R-:W-:Y:S01]  /*183b0*/  IMAD.MOV.U32 R61, RZ, RZ, R62 ;  /* 0x000000ffff3d7224 */ /* 0x000fe200078e003e */
[----:B------:R-:W3:Y:S01]  /*183c0*/  LDL.LU R208, [R1+0x1fc] ;  /* 0x0001fc0001d07983 */ /* 0x000ee20000300800 */
[----:B------:R-:W-:-:S02]  /*183d0*/  IMAD.MOV.U32 R62, RZ, RZ, R60 ;  /* 0x000000ffff3e7224 */ /* 0x000fc400078e003c */
[----:B------:R-:W-:Y:S01]  /*183e0*/  IMAD.MOV.U32 R60, RZ, RZ, R214 ;  /* 0x000000ffff3c7224 */ /* 0x000fe200078e00d6 */
[----:B------:R-:W4:Y:S04]  /*183f0*/  LDL.LU R209, [R1+0x1f8] ;  /* 0x0001f80001d17983 */ /* 0x000f280000300800 */
[----:B------:R-:W3:Y:S01]  /*18400*/  LDL.LU R214, [R1+0x1f4] ;  /* 0x0001f40001d67983 */ /* 0x000ee20000300800 */
[----:B------:R-:W-:-:S04]  /*18410*/  PRMT R0, R152, 0x7771, RZ ;  /* 0x0000777198007816 */ /* 0x000fc800000000ff */
[----:B------:R-:W-:Y:S01]  /*18420*/  ISETP.GT.U32.AND P0, PT, R0, UR12, PT ;  /* 0x0000000c00007c0c */ /* 0x000fe2000bf04070 */
[----:B------:R-:W-:Y:S01]  /*18430*/  IMAD.MOV.U32 R71, RZ, RZ, R9 ;  /* 0x000000ffff477224 */ /* 0x000fe200078e0009 */
[----:B------:R-:W-:Y:S01]  /*18440*/  MUFU.EX2 R16, R202 ;  /* 0x000000ca00107308 */ /* 0x000fe20000000800 */
[----:B------:R-:W-:-:S03]  /*18450*/  PRMT R0, R152, 0x7772, RZ ;  /* 0x0000777298007816 */ /* 0x000fc600000000ff */
[----:B------:R-:W1:Y:S01]  /*18460*/  MUFU.EX2 R9, R200 ;  /* 0x000000c800097308 */ /* 0x000e620000000800 */
[----:B------:R-:W-:-:S06]  /*18470*/  PRMT R216, R126, 0x7632, R216 ;  /* 0x000076327ed87816 */ /* 0x000fcc00000000d8 */
[----:B------:R-:W-:-:S05]  /*18480*/  @P0 HFMA2.BF16_V2 R73, -RZ.H0_H0, RZ.H0_H0, -R126.H1_H1 ;  /* 0x200000ffff490231 */ /* 0x000fca000036097e */
[----:B------:R-:W-:Y:S02]  /*18490*/  @P0 PRMT R216, R73, 0x5410, RZ ;  /* 0x0000541049d80816 */ /* 0x000fe400000000ff */
[----:B------:R-:W-:Y:S01]  /*184a0*/  ISETP.GT.U32.AND P0, PT, R0, UR12, PT ;  /* 0x0000000c00007c0c */ /* 0x000fe2000bf04070 */
[----:B------:R-:W-:Y:S01]  /*184b0*/  @!P1 HFMA2.BF16_V2 R74, -RZ.H0_H0, RZ.H0_H0, -R207.H0_H0 ;  /* 0x200000ffff4a9231 */ /* 0x000fe200003409cf */
[----:B------:R-:W-:-:S04]  /*184c0*/  PRMT R0, R44, 0x7771, RZ ;  /* 0x000077712c007816 */ /* 0x000fc800000000ff */
[----:B------:R-:W-:Y:S02]  /*184d0*/  @!P1 PRMT R207, R74, 0x5410, RZ ;  /* 0x000054104acf9816 */ /* 0x000fe400000000ff */
[----:B------:R-:W-:Y:S02]  /*184e0*/  ISETP.GT.U32.AND P1, PT, R0, UR12, PT ;  /* 0x0000000c00007c0c */ /* 0x000fe4000bf24070 */
[----:B-1----:R-:W-:-:S03]  /*184f0*/  F2FP.BF16.F32.PACK_AB R0, R16, R9 ;  /* 0x000000091000723e */ /* 0x002fc600000010ff */
[----:B------:R-:W-:Y:S01]  /*18500*/  @P0 HFMA2.BF16_V2 R75, -RZ.H0_H0, RZ.H0_H0, -R125.H0_H0 ;  /* 0x200000ffff4b0231 */ /* 0x000fe2000034097d */
[C---:B------:R-:W-:Y:S02]  /*18510*/  PRMT R205, R0.reuse, 0x7632, R205 ;  /* 0x0000763200cd7816 */ /* 0x040fe400000000cd */
[----:B------:R-:W-:Y:S02]  /*18520*/  PRMT R204, R0, 0x7610, R204 ;  /* 0x0000761000cc7816 */ /* 0x000fe400000000cc */
[----:B------:R-:W-:Y:S02]  /*18530*/  PRMT R0, R152, 0x7773, RZ ;  /* 0x0000777398007816 */ /* 0x000fe400000000ff */
[----:B------:R-:W-:Y:S02]  /*18540*/  PRMT R215, R125, 0x7610, R215 ;  /* 0x000076107dd77816 */ /* 0x000fe400000000d7 */
[----:B------:R-:W-:Y:S02]  /*18550*/  @P0 PRMT R215, R75, 0x5410, RZ ;  /* 0x000054104bd70816 */ /* 0x000fe400000000ff */
[----:B------:R-:W-:Y:S01]  /*18560*/  ISETP.GT.U32.AND P0, PT, R0, UR12, PT ;  /* 0x0000000c00007c0c */ /* 0x000fe2000bf04070 */
[----:B------:R-:W-:-:S02]  /*18570*/  IMAD.MOV.U32 R34, RZ, RZ, R154 ;  /* 0x000000ffff227224 */ /* 0x000fc400078e009a */
[----:B------:R-:W-:Y:S02]  /*18580*/  @P1 HFMA2.BF16_V2 R76, -RZ.H0_H0, RZ.H0_H0, -R205.H0_H0 ;  /* 0x200000ffff4c1231 */ /* 0x000fe400003409cd */
[----:B------:R-:W-:Y:S01]  /*18590*/  IMAD.WIDE.U32 R46, R11, -0x2daee0ad, RZ ;  /* 0xd2511f530b2e7825 */ /* 0x000fe200078e00ff */
[----:B------:R-:W-:Y:S01]  /*185a0*/  PRMT R0, R44, 0x7773, RZ ;  /* 0x000077732c007816 */ /* 0x000fe200000000ff */
[----:B------:R1:W1:Y:S01]  /*185b0*/  MUFU.EX2 R7, R34 ;  /* 0x0000002200077308 */ /* 0x0002620000000800 */
[----:B------:R-:W-:Y:S02]  /*185c0*/  PRMT R154, R204, 0x5410, R205 ;  /* 0x00005410cc9a7816 */ /* 0x000fe400000000cd */
[----:B------:R-:W-:Y:S02]  /*185d0*/  @P1 PRMT R205, R76, 0x5410, RZ ;  /* 0x000054104ccd1816 */ /* 0x000fe400000000ff */
[----:B------:R-:W-:Y:S01]  /*185e0*/  ISETP.GT.U32.AND P1, PT, R0, UR12, PT ;  /* 0x0000000c00007c0c */ /* 0x000fe2000bf24070 */
[----:B------:R-:W-:Y:S01]  /*185f0*/  @P0 HFMA2.BF16_V2 R77, -RZ.H0_H0, RZ.H0_H0, -R125.H1_H1 ;  /* 0x200000ffff4d0231 */ /* 0x000fe2000036097d */
[----:B-1----:R-:W-:-:S02]  /*18600*/  LOP3.LUT R34, R26, UR13, R47, 0x96, !PT ;  /* 0x0000000d1a227c12 */ /* 0x002fc4000f8e962f */
[----:B------:R-:W-:Y:S02]  /*18610*/  PRMT R69, R125, 0x7632, R69 ;  /* 0x000076327d457816 */ /* 0x000fe40000000045 */
[----:B------:R-:W-:Y:S02]  /*18620*/  LOP3.LUT R0, R34, 0xff, RZ, 0xc0, !PT ;  /* 0x000000ff22007812 */ /* 0x000fe400078ec0ff */
[----:B------:R-:W-:Y:S02]  /*18630*/  @P0 PRMT R69, R77, 0x5410, RZ ;  /* 0x000054104d450816 */ /* 0x000fe400000000ff */
[----:B------:R-:W-:Y:S02]  /*18640*/  ISETP.LE.U32.AND P0, PT, R0, UR12, PT ;  /* 0x0000000c00007c0c */ /* 0x000fe4000bf03070 */
[----:B------:R-:W-:Y:S01]  /*18650*/  LOP3.LUT R0, R34, 0xffff, RZ, 0xc0, !PT ;  /* 0x0000ffff22007812 */ /* 0x000fe200078ec0ff */
[----:B------:R-:W-:-:S03]  /*18660*/  @P1 HFMA2.BF16_V2 R79, -RZ.H0_H0, RZ.H0_H0, -R191.H0_H0 ;  /* 0x200000ffff4f1231 */ /* 0x000fc600003409bf */
[----:B------:R-:W-:Y:S02]  /*18670*/  SHF.R.U32.HI R0, RZ, 0x8, R0 ;  /* 0x00000008ff007819 */ /* 0x000fe40000011600 */
[----:B------:R-:W-:Y:S02]  /*18680*/  F2FP.BF16.F32.PACK_AB R211, R15, R7 ;  /* 0x000000070fd3723e */ /* 0x000fe400000010ff */
[----:B------:R-:W-:Y:S02]  /*18690*/  LOP3.LUT R0, R0, 0xffff, RZ, 0xc0, !PT ;  /* 0x0000ffff00007812 */ /* 0x000fe400078ec0ff */
[----:B------:R-:W-:Y:S02]  /*186a0*/  PRMT R153, R190, 0x5410, R191 ;  /* 0x00005410be997816 */ /* 0x000fe400000000bf */
[----:B------:R-:W-:Y:S02]  /*186b0*/  @P1 PRMT R191, R79, 0x5410, RZ ;  /* 0x000054104fbf1816 */ /* 0x000fe400000000ff */
[----:B------:R-:W-:Y:S01]  /*186c0*/  ISETP.LE.U32.AND P1, PT, R0, UR12, PT ;  /* 0x0000000c00007c0c */ /* 0x000fe2000bf23070 */
[----:B------:R-:W-:Y:S01]  /*186d0*/  FADD.FTZ R4, R12, R4 ;  /* 0x000000040c047221 */ /* 0x000fe20000010000 */
[----:B------:R-:W-:Y:S01]  /*186e0*/  PRMT R0, R34, 0x7632, R0 ;  /* 0x0000763222007816 */ /* 0x000fe20000000000 */
[----:B------:R-:W-:Y:S01]  /*186f0*/  @!P0 HFMA2.BF16_V2 R78, -RZ.H0_H0, RZ.H0_H0, -R211.H0_H0 ;  /* 0x200000ffff4e8231 */ /* 0x000fe200003409d3 */
[----:B------:R-:W1:Y:S02]  /*18700*/  MUFU.EX2 R12, R252 ;  /* 0x000000fc000c7308 */ /* 0x000e640000000800 */
[----:B------:R-:W-:-:S02]  /*18710*/  LOP3.LUT R0, R0, 0xff, RZ, 0xc0, !PT ;  /* 0x000000ff00007812 */ /* 0x000fc400078ec0ff */
[----:B------:R-:W-:Y:S02]  /*18720*/  PRMT R200, R211, 0x7610, R200 ;  /* 0x00007610d3c87816 */ /* 0x000fe400000000c8 */
[----:B------:R-:W-:Y:S02]  /*18730*/  @!P0 PRMT R200, R78, 0x5410, RZ ;  /* 0x000054104ec88816 */ /* 0x000fe400000000ff */
[----:B------:R-:W-:Y:S01]  /*18740*/  ISETP.LE.U32.AND P0, PT, R0, UR12, PT ;  /* 0x0000000c00007c0c */ /* 0x000fe2000bf03070 */
[----:B------:R-:W-:Y:S01]  /*18750*/  FADD.FTZ R3, R9, R3 ;  /* 0x0000000309037221 */ /* 0x000fe20000010000 */
[----:B------:R-:W-:Y:S01]  /*18760*/  @!P5 HFMA2.BF16_V2 R80, -RZ.H0_H0, RZ.H0_H0, -R204.H0_H0 ;  /* 0x200000ffff50d231 */ /* 0x000fe200003409cc */
[----:B------:R-:W-:Y:S02]  /*18770*/  PRMT R0, R44, 0x7772, RZ ;  /* 0x000077722c007816 */ /* 0x000fe400000000ff */
[----:B------:R-:W-:Y:S01]  /*18780*/  FADD.FTZ R6, R16, R3 ;  /* 0x0000000310067221 */ /* 0x000fe20000010000 */
[----:B-1----:R-:W-:Y:S01]  /*18790*/  F2FP.BF16.F32.PACK_AB R206, R12, R5 ;  /* 0x000000050cce723e */ /* 0x002fe200000010ff */
[----:B------:R-:W-:Y:S01]  /*187a0*/  FADD.FTZ R3, R7, R4 ;  /* 0x0000000407037221 */ /* 0x000fe20000010000 */
[----:B------:R-:W-:Y:S01]  /*187b0*/  MUFU.EX2 R11, R251 ;  /* 0x000000fb000b7308 */ /* 0x000fe20000000800 */
[----:B------:R-:W-:-:S03]  /*187c0*/  @!P5 PRMT R204, R80, 0x5410, RZ ;  /* 0x0000541050ccd816 */ /* 0x000fc600000000ff */
[----:B------:R-:W1:Y:S01]  /*187d0*/  MUFU.EX2 R7, R220 ;  /* 0x000000dc00077308 */ /* 0x000e620000000800 */
[----:B------:R-:W-:Y:S01]  /*187e0*/  @!P0 HFMA2.BF16_V2 R81, -RZ.H0_H0, RZ.H0_H0, -R206.H0_H0 ;  /* 0x200000ffff518231 */ /* 0x000fe200003409ce */
[----:B------:R-:W-:Y:S02]  /*187f0*/  ISETP.GT.U32.AND P5, PT, R0, UR12, PT ;  /* 0x0000000c00007c0c */ /* 0x000fe4000bfa4070 */
[----:B------:R-:W-:Y:S01]  /*18800*/  SHF.R.U32.HI R0, RZ, 0x18, R34 ;  /* 0x00000018ff007819 */ /* 0x000fe20000011622 */
[----:B------:R-:W1:Y:S01]  /*18810*/  MUFU.EX2 R9, R72 ;  /* 0x0000004800097308 */ /* 0x000e620000000800 */
[----:B------:R-:W-:Y:S01]  /*18820*/  FADD.FTZ R2, R13, R2 ;  /* 0x000000020d027221 */ /* 0x000fe20000010000 */
[----:B------:R-:W-:-:S03]  /*18830*/  IMAD.MOV.U32 R221, RZ, RZ, R39 ;  /* 0x000000ffffdd7224 */ /* 0x000fc600078e0027 */
[----:B------:R-:W-:Y:S01]  /*18840*/  FADD.FTZ R4, R5, R2 ;  /* 0x0000000205047221 */ /* 0x000fe20000010000 */
[----:B------:R-:W-:Y:S01]  /*18850*/  FADD.FTZ R2, R10, R8 ;  /* 0x000000080a027221 */ /* 0x000fe20000010000 */
[----:B-1----:R-:W-:Y:S01]  /*18860*/  FADD.FTZ R5, R7, R6 ;  /* 0x0000000607057221 */ /* 0x002fe20000010000 */
[----:B------:R-:W-:Y:S02]  /*18870*/  F2FP.BF16.F32.PACK_AB R6, R9, R10 ;  /* 0x0000000a0906723e */ /* 0x000fe400000010ff */
[----:B------:R1:W-:Y:S01]  /*18880*/  MUFU.EX2 R10, R221 ;  /* 0x000000dd000a7308 */ /* 0x0003e20000000800 */
[----:B------:R-:W-:Y:S01]  /*18890*/  MOV R72, R199 ;  /* 0x000000c700487202 */ /* 0x000fe20000000f00 */
[----:B------:R-:W-:Y:S02]  /*188a0*/  @P5 HFMA2.BF16_V2 R84, -RZ.H0_H0, RZ.H0_H0, -R190.H0_H0 ;  /* 0x200000ffff545231 */ /* 0x000fe400003409be */
[----:B------:R-:W-:Y:S01]  /*188b0*/  FADD.FTZ R8, R12, R4 ;  /* 0x000000040c087221 */ /* 0x000fe20000010000 */
[----:B------:R-:W-:-:S02]  /*188c0*/  IMAD.MOV.U32 R199, RZ, RZ, R201 ;  /* 0x000000ffffc77224 */ /* 0x000fc400078e00c9 */
[----:B------:R-:W-:Y:S01]  /*188d0*/  @P5 PRMT R190, R84, 0x5410, RZ ;  /* 0x0000541054be5816 */ /* 0x000fe200000000ff */
[----:B-1----:R-:W-:Y:S02]  /*188e0*/  IMAD.MOV.U32 R221, RZ, RZ, R72 ;  /* 0x000000ffffdd7224 */ /* 0x002fe400078e0048 */
[----:B------:R-:W-:Y:S02]  /*188f0*/  IMAD.MOV.U32 R72, RZ, RZ, R197 ;  /* 0x000000ffff487224 */ /* 0x000fe400078e00c5 */
[----:B------:R-:W-:Y:S01]  /*18900*/  MUFU.EX2 R4, R221 ;  /* 0x000000dd00047308 */ /* 0x000fe20000000800 */
[----:B------:R-:W-:Y:S02]  /*18910*/  IMAD.MOV.U32 R201, RZ, RZ, R198 ;  /* 0x000000ffffc97224 */ /* 0x000fe400078e00c6 */
[----:B------:R-:W-:Y:S01]  /*18920*/  IMAD.MOV.U32 R198, RZ, RZ, R18 ;  /* 0x000000ffffc67224 */ /* 0x000fe200078e0012 */
[C---:B------:R-:W-:Y:S01]  /*18930*/  PRMT R178, R6.reuse, 0x7632, R178 ;  /* 0x0000763206b27816 */ /* 0x040fe200000000b2 */
[----:B------:R-:W-:Y:S01]  /*18940*/  IMAD.MOV.U32 R197, RZ, RZ, R43 ;  /* 0x000000ffffc57224 */ /* 0x000fe200078e002b */
[----:B------:R-:W-:Y:S01]  /*18950*/  MOV R39, R219 ;  /* 0x000000db00277202 */ /* 0x000fe20000000f00 */
[----:B------:R-:W-:Y:S01]  /*18960*/  FADD.FTZ R3, R15, R3 ;  /* 0x000000030f037221 */ /* 0x000fe20000010000 */
[----:B------:R-:W4:Y:S01]  /*18970*/  LDL.LU R219, [R1+0x1f0] ;  /* 0x0001f00001db7983 */ /* 0x000f220000300800 */
[----:B------:R-:W-:Y:S01]  /*18980*/  MOV R43, R50 ;  /* 0x00000032002b7202 */ /* 0x000fe20000000f00 */
[----:B------:R-:W-:Y:S01]  /*18990*/  IMAD.MOV.U32 R50, RZ, RZ, R33 ;  /* 0x000000ffff327224 */ /* 0x000fe200078e0021 */
[----:B------:R-:W-:-:S02]  /*189a0*/  PRMT R177, R6, 0x7610, R177 ;  /* 0x0000761006b17816 */ /* 0x000fc400000000b1 */
[----:B------:R-:W-:Y:S02]  /*189b0*/  MUFU.EX2 R6, R199 ;  /* 0x000000c700067308 */ /* 0x000fe40000000800 */
[----:B------:R-:W-:Y:S01]  /*189c0*/  PRMT R74, R177, 0x5410, R178 ;  /* 0x00005410b14a7816 */ /* 0x000fe200000000b2 */
[----:B------:R-:W-:Y:S02]  /*189d0*/  @!P4 HFMA2.BF16_V2 R89, -RZ.H0_H0, RZ.H0_H0, -R177.H0_H0 ;  /* 0x200000ffff59c231 */ /* 0x000fe400003409b1 */
[----:B------:R-:W-:-:S03]  /*189e0*/  IMAD.MOV.U32 R84, RZ, RZ, R70 ;  /* 0x000000ffff547224 */ /* 0x000fc600078e0046 */
[----:B------:R-:W-:Y:S01]  /*189f0*/  @!P4 PRMT R177, R89, 0x5410, RZ ;  /* 0x0000541059b1c816 */ /* 0x000fe200000000ff */
[----:B--2---:R1:W2:Y:S01]  /*18a00*/  MUFU.EX2 R13, R32 ;  /* 0x00000020000d7308 */ /* 0x0042a20000000800 */
[----:B---3--:R-:W-:Y:S01]  /*18a10*/  PRMT R214, R206, 0x7610, R214 ;  /* 0x00007610ced67816 */ /* 0x008fe200000000d6 */
[----:B-1----:R-:W3:Y:S01]  /*18a20*/  LDL.LU R32, [R1+0x1ec] ;  /* 0x0001ec0001207983 */ /* 0x002ee20000300800 */
[----:B------:R-:W-:Y:S02]  /*18a30*/  @!P0 PRMT R214, R81, 0x5410, RZ ;  /* 0x0000541051d68816 */ /* 0x000fe400000000ff */
[----:B------:R-:W-:Y:S01]  /*18a40*/  ISETP.LE.U32.AND P0, PT, R0, UR12, PT ;  /* 0x0000000c00007c0c */ /* 0x000fe2000bf03070 */
[----:B------:R-:W3:Y:S01]  /*18a50*/  LDL.LU R33, [R1+0x1e8] ;  /* 0x0001e80001217983 */ /* 0x000ee20000300800 */
[----:B------:R-:W-:-:S04]  /*18a60*/  F2FP.BF16.F32.PACK_AB R0, R11, R7 ;  /* 0x000000070b00723e */ /* 0x000fc800000010ff */
[C---:B------:R-:W-:Y:S02]  /*18a70*/  PRMT R188, R0.reuse, 0x7632, R188 ;  /* 0x0000763200bc7816 */ /* 0x040fe400000000bc */
[----:B------:R-:W-:Y:S01]  /*18a80*/  PRMT R179, R0, 0x7610, R179 ;  /* 0x0000761000b37816 */ /* 0x000fe200000000b3 */
[----:B------:R-:W-:-:S04]  /*18a90*/  IMAD.MOV.U32 R0, RZ, RZ, R46 ;  /* 0x000000ffff007224 */ /* 0x000fc800078e002e */
[----:B------:R-:W-:Y:S01]  /*18aa0*/  @!P0 HFMA2.BF16_V2 R82, -RZ.H0_H0, RZ.H0_H0, -R206.H1_H1 ;  /* 0x200000ffff528231 */ /* 0x000fe200003609ce */
[----:B------:R-:W-:Y:S02]  /*18ab0*/  LOP3.LUT R0, R0, 0xff, RZ, 0xc0, !PT ;  /* 0x000000ff00007812 */ /* 0x000fe400078ec0ff */
[----:B----4-:R-:W-:Y:S02]  /*18ac0*/  PRMT R209, R206, 0x7632, R209 ;  /* 0x00007632ced17816 */ /* 0x010fe400000000d1 */
[----:B------:R-:W-:Y:S02]  /*18ad0*/  @!P0 PRMT R209, R82, 0x5410, RZ ;  /* 0x0000541052d18816 */ /* 0x000fe400000000ff */
[----:B------:R-:W-:Y:S02]  /*18ae0*/  ISETP.LE.U32.AND P0, PT, R0, UR12, PT ;  /* 0x0000000c00007c0c */ /* 0x000fe4000bf03070 */
[----:B------:R-:W-:Y:S01]  /*18af0*/  LOP3.LUT R0, R49, 0xff, RZ, 0xc0, !PT ;  /* 0x000000ff31007812 */ /* 0x000fe200078ec0ff */
[----:B------:R-:W-:Y:S01]  /*18b00*/  @!P3 HFMA2.BF16_V2 R83, -RZ.H0_H0, RZ.H0_H0, -R188.H0_H0 ;  /* 0x200000ffff53b231 */ /* 0x000fe200003409bc */
[----:B--2---:R-:W-:Y:S01]  /*18b10*/  F2FP.BF16.F32.PACK_AB R189, R13, R10 ;  /* 0x0000000a0dbd723e */ /* 0x004fe200000010ff */
[----:B------:R-:W-:Y:S01]  /*18b20*/  FADD.FTZ R7, R9, R2 ;  /* 0x0000000209077221 */ /* 0x000fe20000010000 */
[----:B------:R-:W-:Y:S01]  /*18b30*/  ISETP.LE.U32.AND P5, PT, R0, UR12, PT ;  /* 0x0000000c00007c0c */ /* 0x000fe2000bfa3070 */
[----:B------:R-:W1:Y:S01]  /*18b40*/  MUFU.EX2 R9, R72 ;  /* 0x0000004800097308 */ /* 0x000e620000000800 */
[----:B------:R-:W-:-:S02]  /*18b50*/  SHF.R.U32.HI R0, RZ, 0x18, R49 ;  /* 0x00000018ff007819 */ /* 0x000fc40000011631 */
[----:B------:R-:W-:Y:S02]  /*18b60*/  PRMT R18, R179, 0x5410, R188 ;  /* 0x00005410b3127816 */ /* 0x000fe400000000bc */
[----:B------:R-:W-:Y:S01]  /*18b70*/  @!P3 PRMT R188, R83, 0x5410, RZ ;  /* 0x0000541053bcb816 */ /* 0x000fe200000000ff */
[----:B------:R-:W-:Y:S01]  /*18b80*/  @!P0 HFMA2.BF16_V2 R85, -RZ.H0_H0, RZ.H0_H0, -R189.H0_H0 ;  /* 0x200000ffff558231 */ /* 0x000fe200003409bd */
[----:B------:R-:W-:Y:S02]  /*18b90*/  ISETP.LE.U32.AND P3, PT, R0, UR12, PT ;  /* 0x0000000c00007c0c */ /* 0x000fe4000bf63070 */
[----:B------:R-:W-:Y:S02]  /*18ba0*/  PRMT R0, R46, 0x7771, RZ ;  /* 0x000077712e007816 */ /* 0x000fe400000000ff */
[----:B------:R-:W-:Y:S02]  /*18bb0*/  PRMT R185, R189, 0x7610, R185 ;  /* 0x00007610bdb97816 */ /* 0x000fe400000000b9 */
[----:B------:R-:W-:-:S02]  /*18bc0*/  @!P0 PRMT R185, R85, 0x5410, RZ ;  /* 0x0000541055b98816 */ /* 0x000fc400000000ff */
[----:B------:R-:W-:Y:S01]  /*18bd0*/  ISETP.GT.U32.AND P0, PT, R0, UR12, PT ;  /* 0x0000000c00007c0c */ /* 0x000fe2000bf04070 */
[----:B------:R-:W-:-:S04]  /*18be0*/  FADD.FTZ R0, R4, R7 ;  /* 0x0000000704007221 */ /* 0x000fc80000010000 */
[----:B-1----:R-:W-:Y:S01]  /*18bf0*/  FADD.FTZ R0, R9, R0 ;  /* 0x0000000009007221 */ /* 0x002fe20000010000 */
[----:B------:R-:W-:Y:S02]  /*18c00*/  @!P3 HFMA2.BF16_V2 R87, -RZ.H0_H0, RZ.H0_H0, -R178.H0_H0 ;  /* 0x200000ffff57b231 */ /* 0x000fe400003409b2 */
[----:B------:R-:W-:Y:S01]  /*18c10*/  FADD.FTZ R2, R11, R5 ;  /* 0x000000050b027221 */ /* 0x000fe20000010000 */
[----:B------:R-:W-:Y:S01]  /*18c20*/  FADD.FTZ R5, R10, R3 ;  /* 0x000000030a057221 */ /* 0x000fe20000010000 */
[----:B------:R1:W-:Y:S01]  /*18c30*/  STL [R1+0x144], R0 ;  /* 0x0001440001007387 */ /* 0x0003e20000100800 */
[----:B------:R-:W2:Y:S01]  /*18c40*/  MUFU.EX2 R10, R197 ;  /* 0x000000c5000a7308 */ /* 0x000ea20000000800 */
[----:B------:R-:W-:Y:S01]  /*18c50*/  @!P3 PRMT R178, R87, 0x5410, RZ ;  /* 0x0000541057b2b816 */ /* 0x000fe200000000ff */
[----:B------:R-:W-:Y:S01]  /*18c60*/  @P0 HFMA2.BF16_V2 R86, -RZ.H0_H0, RZ.H0_H0, -R189.H1_H1 ;  /* 0x200000ffff560231 */ /* 0x000fe200003609bd */
[----:B------:R-:W-:-:S04]  /*18c70*/  PRMT R208, R189, 0x7632, R208 ;  /* 0x00007632bdd07816 */ /* 0x000fc800000000d0 */
[----:B------:R-:W-:Y:S02]  /*18c80*/  @P0 PRMT R208, R86, 0x5410, RZ ;  /* 0x0000541056d00816 */ /* 0x000fe400000000ff */
[----:B------:R-:W-:Y:S02]  /*18c90*/  F2FP.BF16.F32.PACK_AB R3, R9, R4 ;  /* 0x000000040903723e */ /* 0x000fe400000010ff */
[----:B-1----:R-:W-:-:S04]  /*18ca0*/  PRMT R0, R48, 0x7771, RZ ;  /* 0x0000777130007816 */ /* 0x002fc800000000ff */
[----:B------:R-:W-:Y:S02]  /*18cb0*/  ISETP.GT.U32.AND P3, PT, R0, UR12, PT ;  /* 0x0000000c00007c0c */ /* 0x000fe4000bf64070 */
[----:B------:R-:W-:-:S04]  /*18cc0*/  PRMT R0, R48, 0x7773, RZ ;  /* 0x0000777330007816 */ /* 0x000fc800000000ff */
[----:B------:R-:W-:Y:S01]  /*18cd0*/  ISETP.GT.U32.AND P0, PT, R0, UR12, PT ;  /* 0x0000000c00007c0c */ /* 0x000fe2000bf04070 */
[----:B------:R-:W-:Y:S01]  /*18ce0*/  FADD.FTZ R4, R6, R2 ;  /* 0x0000000206047221 */ /* 0x000fe20000010000 */
[----:B--2---:R-:W-:Y:S02]  /*18cf0*/  F2FP.BF16.F32.PACK_AB R2, R10, R6 ;  /* 0x000000060a02723e */ /* 0x004fe400000010ff */
[----:B------:R-:W-:Y:S01]  /*18d00*/  PRMT R174, R3, 0x7632, R174 ;  /* 0x0000763203ae7816 */ /* 0x000fe200000000ae */
[----:B------:R-:W1:Y:S01]  /*18d10*/  LDC R6, c[0x0][0x448] ;  /* 0x00011200ff067b82 */ /* 0x000e620000000800 */
[----:B------:R-:W-:Y:S02]  /*18d20*/  PRMT R0, R48, 0x7772, RZ ;  /* 0x0000777230007816 */ /* 0x000fe400000000ff */
[C---:B------:R-:W-:Y:S02]  /*18d30*/  PRMT R175, R2.reuse, 0x7632, R175 ;  /* 0x0000763202af7816 */ /* 0x040fe400000000af */
[----:B------:R-:W-:-:S02]  /*18d40*/  PRMT R173, R2, 0x7610, R173 ;  /* 0x0000761002ad7816 */ /* 0x000fc400000000ad */
[----:B------:R-:W-:Y:S01]  /*18d50*/  PRMT R172, R3, 0x7610, R172 ;  /* 0x0000761003ac7816 */ /* 0x000fe200000000ac */
[----:B------:R-:W-:Y:S01]  /*18d60*/  @P0 HFMA2.BF16_V2 R91, -RZ.H0_H0, RZ.H0_H0, -R174.H0_H0 ;  /* 0x200000ffff5b0231 */ /* 0x000fe200003409ae */
[----:B------:R-:W-:Y:S01]  /*18d70*/  MUFU.EX2 R2, R64 ;  /* 0x0000004000027308 */ /* 0x000fe20000000800 */
[----:B------:R-:W-:-:S03]  /*18d80*/  ISETP.GT.U32.AND P4, PT, R0, UR12, PT ;  /* 0x0000000c00007c0c */ /* 0x000fc6000bf84070 */
[----:B------:R-:W2:Y:S01]  /*18d90*/  MUFU.EX2 R3, R201 ;  /* 0x000000c900037308 */ /* 0x000ea20000000800 */
[----:B------:R-:W-:Y:S02]  /*18da0*/  PRMT R0, R46, 0x7772, RZ ;  /* 0x000077722e007816 */ /* 0x000fe400000000ff */
[----:B------:R-:W-:Y:S02]  /*18db0*/  PRMT R70, R172, 0x5410, R174 ;  /* 0x00005410ac467816 */ /* 0x000fe400000000ae */
[----:B------:R-:W-:Y:S02]  /*18dc0*/  @P0 PRMT R174, R91, 0x5410, RZ ;  /* 0x000054105bae0816 */ /* 0x000fe400000000ff */
[----:B------:R-:W-:Y:S02]  /*18dd0*/  ISETP.GT.U32.AND P0, PT, R0, UR12, PT ;  /* 0x0000000c00007c0c */ /* 0x000fe4000bf04070 */
[----:B--2---:R-:W-:Y:S01]  /*18de0*/  F2FP.BF16.F32.PACK_AB R176, R3, R2 ;  /* 0x0000000203b0723e */ /* 0x004fe200000010ff */
[----:B------:R-:W-:Y:S01]  /*18df0*/  FADD.FTZ R0, R2, R8 ;  /* 0x0000000802007221 */ /* 0x000fe20000010000 */
[----:B------:R-:W-:-:S09]  /*18e00*/  PRMT R2, R46, 0x7773, RZ ;  /* 0x000077732e027816 */ /* 0x000fd200000000ff */
[----:B------:R-:W-:Y:S01]  /*18e10*/  @P0 HFMA2.BF16_V2 R93, -RZ.H0_H0, RZ.H0_H0, -R176.H0_H0 ;  /* 0x200000ffff5d0231 */ /* 0x000fe200003409b0 */
[----:B------:R-:W-:-:S04]  /*18e20*/  PRMT R186, R176, 0x7610, R186 ;  /* 0x00007610b0ba7816 */ /* 0x000fc800000000ba */
[----:B------:R-:W-:Y:S02]  /*18e30*/  @P0 PRMT R186, R93, 0x5410, RZ ;  /* 0x000054105dba0816 */ /* 0x000fe400000000ff */
[----:B------:R-:W-:Y:S01]  /*18e40*/  ISETP.GT.U32.AND P0, PT, R2, UR12, PT ;  /* 0x0000000c02007c0c */ /* 0x000fe2000bf04070 */
[----:B------:R-:W-:-:S05]  /*18e50*/  FADD.FTZ R2, R13, R5 ;  /* 0x000000050d027221 */ /* 0x000fca0000010000 */
[----:B------:R2:W-:Y:S04]  /*18e60*/  STL [R1+0x148], R2 ;  /* 0x0001480201007387 */ /* 0x0005e80000100800 */
[----:B------:R-:W4:Y:S01]  /*18e70*/  LDL.LU R201, [R1+0x100] ;  /* 0x0001000001c97983 */ /* 0x000f220000300800 */
[----:B------:R-:W-:Y:S02]  /*18e80*/  IMAD.MOV.U32 R85, RZ, RZ, R71 ;  /* 0x000000ffff557224 */ /* 0x000fe400078e0047 */
[----:B-1----:R-:W-:-:S04]  /*18e90*/  IMAD.WIDE R250, R6, -0x70, R84 ;  /* 0xffffff9006fa7825 */ /* 0x002fc800078e0254 */
[----:B------:R-:W-:-:S04]  /*18ea0*/  IMAD.WIDE R220, R6, 0x70, R250 ;  /* 0x0000007006dc7825 */ /* 0x000fc800078e02fa */
[----:B------:R-:W-:Y:S02]  /*18eb0*/  IMAD.MOV.U32 R64, RZ, RZ, R198 ;  /* 0x000000ffff407224 */ /* 0x000fe400078e00c6 */
[----:B------:R-:W-:Y:S02]  /*18ec0*/  IMAD.MOV.U32 R198, RZ, RZ, R51 ;  /* 0x000000ffffc67224 */ /* 0x000fe400078e0033 */
[----:B--2---:R-:W-:Y:S01]  /*18ed0*/  FADD.FTZ R2, R3, R0 ;  /* 0x0000000003027221 */ /* 0x004fe20000010000 */
[----:B------:R-:W-:-:S04]  /*18ee0*/  FADD.FTZ R0, R10, R4 ;  /* 0x000000040a007221 */ /* 0x000fc80000010000 */
[----:B------:R-:W-:Y:S04]  /*18ef0*/  STL [R1+0x14c], R2 ;  /* 0x00014c0201007387 */ /* 0x000fe80000100800 */
[----:B------:R-:W-:Y:S01]  /*18f00*/  STL [R1+0x140], R0 ;  /* 0x0001400001007387 */ /* 0x000fe20000100800 */
[----:B------:R-:W-:Y:S01]  /*18f10*/  PRMT R4, R194, 0x7771, RZ ;  /* 0x00007771c2047816 */ /* 0x000fe200000000ff */
[----:B------:R-:W-:Y:S02]  /*18f20*/  IMAD.MOV.U32 R197, RZ, RZ, R17 ;  /* 0x000000ffffc57224 */ /* 0x000fe400078e0011 */
[----:B------:R-:W-:Y:S02]  /*18f30*/  IMAD.MOV.U32 R199, RZ, RZ, R39 ;  /* 0x000000ffffc77224 */ /* 0x000fe400078e0027 */
[----:B------:R-:W-:Y:S01]  /*18f40*/  IMAD.MOV.U32 R39, RZ, RZ, R14 ;  /* 0x000000ffff277224 */ /* 0x000fe200078e000e */
[----:B------:R-:W-:Y:S01]  /*18f50*/  PRMT R7, R54, 0x7771, RZ ;  /* 0x0000777136077816 */ /* 0x000fe200000000ff */
[----:B------:R-:W-:-:S02]  /*18f60*/  @!P5 HFMA2.BF16_V2 R88, -RZ.H0_H0, RZ.H0_H0, -R179.H0_H0 ;  /* 0x200000ffff58d231 */ /* 0x000fc400003409b3 */
[----:B------:R-:W-:Y:S02]  /*18f70*/  IMAD.MOV.U32 R87, RZ, RZ, R139 ;  /* 0x000000ffff577224 */ /* 0x000fe400078e008b */
[----:B------:R-:W-:Y:S01]  /*18f80*/  IMAD.MOV.U32 R86, RZ, RZ, R110 ;  /* 0x000000ffff567224 */ /* 0x000fe200078e006e */
[----:B------:R-:W-:Y:S01]  /*18f90*/  @!P5 PRMT R179, R88, 0x5410, RZ ;  /* 0x0000541058b3d816 */ /* 0x000fe200000000ff */
[----:B------:R-:W-:Y:S02]  /*18fa0*/  IMAD.MOV.U32 R88, RZ, RZ, R136 ;  /* 0x000000ffff587224 */ /* 0x000fe400078e0088 */
[----:B------:R-:W-:Y:S02]  /*18fb0*/  IMAD.MOV.U32 R71, RZ, RZ, R157 ;  /* 0x000000ffff477224 */ /* 0x000fe400078e009d */
[----:B------:R-:W-:Y:S02]  /*18fc0*/  @!P2 HFMA2.BF16_V2 R92, -RZ.H0_H0, RZ.H0_H0, -R173.H0_H0 ;  /* 0x200000ffff5ca231 */ /* 0x000fe400003409ad */
[----:B------:R-:W-:-:S02]  /*18fd0*/  IMAD.MOV.U32 R91, RZ, RZ, R200 ;  /* 0x000000ffff5b7224 */ /* 0x000fc400078e00c8 */
[----:B------:R-:W-:Y:S02]  /*18fe0*/  @P4 HFMA2.BF16_V2 R94, -RZ.H0_H0, RZ.H0_H0, -R172.H0_H0 ;  /* 0x200000ffff5e4231 */ /* 0x000fe400003409ac */
[----:B------:R-:W-:Y:S02]  /*18ff0*/  @P0 HFMA2.BF16_V2 R95, -RZ.H0_H0, RZ.H0_H0, -R176.H1_H1 ;  /* 0x200000ffff5f0231 */ /* 0x000fe400003609b0 */
[----:B------:R-:W-:Y:S02]  /*19000*/  @!P1 HFMA2.BF16_V2 R108, -RZ.H0_H0, RZ.H0_H0, -R211.H1_H1 ;  /* 0x200000ffff6c9231 */ /* 0x000fe400003609d3 */
[----:B------:R-:W-:Y:S01]  /*19010*/  IMAD.MOV.U32 R200, RZ, RZ, R244 ;  /* 0x000000ffffc87224 */ /* 0x000fe200078e00f4 */
[----:B------:R-:W-:Y:S01]  /*19020*/  PRMT R75, R173, 0x5410, R175 ;  /* 0x00005410ad4b7816 */ /* 0x000fe200000000af */
[----:B---3--:R1:W-:Y:S04]  /*19030*/  STG.E.U16 desc[UR28][R32.64+-0x100], R42 ;  /* 0xffff002a20007986 */ /* 0x0083e8000c10151c */
[----:B------:R2:W-:Y:S01]  /*19040*/  STG.E.U16 desc[UR28][R32.64+-0xfe], R28 ;  /* 0xffff021c20007986 */ /* 0x0005e2000c10151c */
[----:B------:R-:W-:Y:S01]  /*19050*/  PRMT R219, R176, 0x7632, R219 ;  /* 0x00007632b0db7816 */ /* 0x000fe200000000db */
[----:B------:R-:W-:Y:S01]  /*19060*/  IMAD.MOV.U32 R202, RZ, RZ, R137 ;  /* 0x000000ffffca7224 */ /* 0x000fe200078e0089 */
[----:B------:R-:W-:-:S02]  /*19070*/  PRMT R252, R211, 0x7632, R252 ;  /* 0x00007632d3fc7816 */ /* 0x000fc400000000fc */
[----:B------:R-:W-:Y:S02]  /*19080*/  @!P2 PRMT R173, R92, 0x5410, RZ ;  /* 0x000054105cada816 */ /* 0x000fe400000000ff */
[----:B------:R-:W-:Y:S02]  /*19090*/  @P4 PRMT R172, R94, 0x5410, RZ ;  /* 0x000054105eac4816 */ /* 0x000fe400000000ff */
[----:B------:R-:W-:Y:S02]  /*190a0*/  @P0 PRMT R219, R95, 0x5410, RZ ;  /* 0x000054105fdb0816 */ /* 0x000fe400000000ff */
[----:B------:R-:W-:Y:S01]  /*190b0*/  @!P1 PRMT R252, R108, 0x5410, RZ ;  /* 0x000054106cfc9816 */ /* 0x000fe200000000ff */
[----:B-1----:R-:W-:Y:S01]  /*190c0*/  IMAD.MOV.U32 R42, RZ, RZ, R88 ;  /* 0x000000ffff2a7224 */ /* 0x002fe200078e0058 */
[----:B----4-:R-:W-:Y:S02]  /*190d0*/  LEA R47, R201, UR5, 0x1 ;  /* 0x00000005c92f7c11 */ /* 0x010fe4000f8e08ff */
[----:B------:R-:W-:Y:S01]  /*190e0*/  MOV R201, R196 ;  /* 0x000000c400c97202 */ /* 0x000fe20000000f00 */
[----:B------:R-:W-:-:S02]  /*190f0*/  IMAD.MOV.U32 R196, RZ, RZ, R43 ;  /* 0x000000ffffc47224 */ /* 0x000fc400078e002b */
[----:B------:R-:W-:Y:S02]  /*19100*/  IMAD.MOV.U32 R43, RZ, RZ, R50 ;  /* 0x000000ffff2b7224 */ /* 0x000fe400078e0032 */
[----:B------:R-:W-:-:S05]  /*19110*/  IMAD.WIDE R50, R6, -0x70, R220 ;  /* 0xffffff9006327825 */ /* 0x000fca00078e02dc */
[----:B------:R1:W-:Y:S01]  /*19120*/  STG.E.U16 desc[UR28][R50.64+-0xfe], R30 ;  /* 0xffff021e32007986 */ /* 0x0003e2000c10151c */
[C---:B------:R-:W-:Y:S01]  /*19130*/  VIADD R0, R47.reuse, 0x9000 ;  /* 0x000090002f007836 */ /* 0x040fe20000000000 */
[----:B--2---:R-:W-:Y:S02]  /*19140*/  IADD3 R28, PT, PT, R47, 0x9020, RZ ;  /* 0x000090202f1c7810 */ /* 0x004fe40007ffe0ff */
[----:B------:R2:W-:Y:S01]  /*19150*/  STG.E.U16 desc[UR28][R50.64+-0x100], R31 ;  /* 0xffff001f32007986 */ /* 0x0005e2000c10151c */
[----:B------:R-:W-:Y:S01]  /*19160*/  @P6 VIADD R28, R0, 0xffffffe0 ;  /* 0xffffffe0001c6836 */ /* 0x000fe20000000000 */
[----:B------:R-:W-:Y:S01]  /*19170*/  PRMT R0, R194, 0x7772, RZ ;  /* 0x00007772c2007816 */ /* 0x000fe200000000ff */
[----:B-1----:R-:W-:-:S04]  /*19180*/  IMAD.SHL.U32 R30, R6, 0x8, RZ ;  /* 0x00000008061e7824 */ /* 0x002fc800078e00ff */
[----:B------:R-:W-:-:S04]  /*19190*/  IMAD.WIDE R2, R30, 0x2, R32 ;  /* 0x000000021e027825 */ /* 0x000fc800078e0220 */
[----:B------:R-:W-:-:S04]  /*191a0*/  IMAD.WIDE R2, R6, 0x70, R2 ;  /* 0x0000007006027825 */ /* 0x000fc800078e0202 */
[----:B--2---:R-:W-:Y:S01]  /*191b0*/  IMAD.WIDE R30, R30, 0x2, R2 ;  /* 0x000000021e1e7825 */ /* 0x004fe200078e0202 */
[----:B------:R-:W-:-:S04]  /*191c0*/  PRMT R2, R194, 0x7773, RZ ;  /* 0x00007773c2027816 */ /* 0x000fc800000000ff */
[----:B------:R-:W-:Y:S02]  /*191d0*/  PRMT R11, R0, 0x5410, R2 ;  /* 0x00005410000b7816 */ /* 0x000fe40000000002 */
[C---:B------:R-:W-:Y:S02]  /*191e0*/  PRMT R2, R14.reuse, 0x7773, RZ ;  /* 0x000077730e027816 */ /* 0x040fe400000000ff */
[----:B------:R-:W-:Y:S02]  /*191f0*/  PRMT R0, R14, 0x7772, RZ ;  /* 0x000077720e007816 */ /* 0x000fe400000000ff */
[----:B------:R-:W-:Y:S02]  /*19200*/  MOV R3, R194 ;  /* 0x000000c200037202 */ /* 0x000fe40000000f00 */
[----:B------:R-:W-:Y:S02]  /*19210*/  PRMT R45, R0, 0x5410, R2 ;  /* 0x00005410002d7816 */ /* 0x000fe40000000002 */
[----:B------:R-:W-:-:S02]  /*19220*/  LOP3.LUT R0, R19, 0xffff, RZ, 0xc0, !PT ;  /* 0x0000ffff13007812 */ /* 0x000fc400078ec0ff */
[----:B------:R-:W-:Y:S02]  /*19230*/  LOP3.LUT R3, R3, 0xff, RZ, 0xc0, !PT ;  /* 0x000000ff03037812 */ /* 0x000fe400078ec0ff */
[----:B------:R-:W-:Y:S02]  /*19240*/  SHF.R.U32.HI R0, RZ, 0x8, R0 ;  /* 0x00000008ff007819 */ /* 0x000fe40000011600 */
[----:B------:R-:W-:Y:S02]  /*19250*/  LOP3.LUT R2, R19, 0xff, RZ, 0xc0, !PT ;  /* 0x000000ff13027812 */ /* 0x000fe400078ec0ff */
        /* <DEDUP_REMOVED lines=12> */
[----:B------:R-:W-:Y:S01]  /*19320*/  SHF.R.U32.HI R0, RZ, 0x8, R0 ;  /* 0x00000008ff007819 */ /* 0x000fe20000011600 */
[----:B------:R-:W-:Y:S03]  /*19330*/  STG.E.U16 desc[UR28][R220.64+-0x100], R24 ;  /* 0xffff0018dc007986 */ /* 0x000fe6000c10151c */
[----:B------:R-:W-:Y:S01]  /*19340*/  PRMT R17, R2, 0x5410, R0 ;  /* 0x0000541002117816 */ /* 0x000fe20000000000 */
[----:B------:R-:W-:Y:S01]  /*19350*/  STG.E.U16 desc[UR28][R84.64+-0xfe], R23 ;  /* 0xffff021754007986 */ /* 0x000fe2000c10151c */
[----:B-1----:R-:W-:-:S02]  /*19360*/  LOP3.LUT R0, R3, 0xff, RZ, 0xc0, !PT ;  /* 0x000000ff03007812 */ /* 0x002fc400078ec0ff */
[----:B------:R-:W-:Y:S01]  /*19370*/  PRMT R2, R20, 0x7632, R2 ;  /* 0x0000763214027816 */ /* 0x000fe20000000002 */
[----:B------:R-:W-:Y:S01]  /*19380*/  STG.E.U16 desc[UR28][R30.64+-0x100], R22 ;  /* 0xffff00161e007986 */ /* 0x000fe2000c10151c */
[----:B------:R-:W-:-:S03]  /*19390*/  IMAD.MOV.U32 R6, RZ, RZ, R54 ;  /* 0x000000ffff067224 */ /* 0x000fc600078e0036 */
[----:B------:R-:W-:Y:S01]  /*193a0*/  STG.E.U16 desc[UR28][R30.64+-0xfe], R21 ;  /* 0xffff02151e007986 */ /* 0x000fe2000c10151c */
[----:B------:R-:W-:Y:S01]  /*193b0*/  IMAD R0, R0, 0x10000, R0 ;  /* 0x0001000000007824 */ /* 0x000fe200078e0200 */
[----:B------:R-:W-:Y:S02]  /*193c0*/  SHF.R.U32.HI R3, RZ, 0x18, R20 ;  /* 0x00000018ff037819 */ /* 0x000fe40000011614 */
[----:B------:R1:W-:Y:S01]  /*193d0*/  STG.E.U16 desc[UR28][R32.64+-0xee], R40 ;  /* 0xffff122820007986 */ /* 0x0003e2000c10151c */
[----:B------:R-:W-:Y:S02]  /*193e0*/  LOP3.LUT R2, R2, 0xff, RZ, 0xc0, !PT ;  /* 0x000000ff02027812 */ /* 0x000fe400078ec0ff */
[----:B------:R-:W-:Y:S02]  /*193f0*/  LOP3.LUT R4, R4, 0xff00ff, RZ, 0xc0, !PT ;  /* 0x00ff00ff04047812 */ /* 0x000fe400078ec0ff */
[----:B------:R-:W-:Y:S01]  /*19400*/  PRMT R16, R2, 0x5410, R3 ;  /* 0x0000541002107816 */ /* 0x000fe20000000003 */
[----:B------:R-:W-:Y:S01]  /*19410*/  IMAD.MOV.U32 R3, RZ, RZ, R52 ;  /* 0x000000ffff037224 */ /* 0x000fe200078e0034 */
[----:B------:R-:W-:-:S02]  /*19420*/  LOP3.LUT R6, R6, 0xff, RZ, 0xc0, !PT ;  /* 0x000000ff06067812 */ /* 0x000fc400078ec0ff */
[----:B------:R-:W-:Y:S02]  /*19430*/  HSET2.LE.AND R2, R4, R0, PT ;  /* 0x0000000004027233 */ /* 0x000fe40003803000 */
[----:B------:R-:W-:-:S03]  /*19440*/  PRMT R6, R6, 0x5410, R7 ;  /* 0x0000541006067816 */ /* 0x000fc60000000007 */
[----:B------:R-:W-:Y:S02]  /*19450*/  LOP3.LUT R7, R3, R2, RZ, 0xc0, !PT ;  /* 0x0000000203077212 */ /* 0x000fe400078ec0ff */
[----:B-1----:R-:W-:Y:S02]  /*19460*/  PRMT R40, R14, 0x7771, RZ ;  /* 0x000077710e287816 */ /* 0x002fe400000000ff */
[----:B------:R-:W1:Y:S01]  /*19470*/  LDSM.16.MT88.4 R12, [R47+0x9000] ;  /* 0x009000002f0c783b */ /* 0x000e620000004200 */
[----:B------:R-:W-:-:S05]  /*19480*/  HSET2.LE.AND R2, R8, R0, PT ;  /* 0x0000000008027233 */ /* 0x000fca0003803000 */
[----:B------:R-:W-:Y:S02]  /*19490*/  LOP3.LUT R8, R199, R2, RZ, 0xc0, !PT ;  /* 0x00000002c7087212 */ /* 0x000fe400078ec0ff */
[----:B------:R-:W-:Y:S02]  /*194a0*/  LOP3.LUT R2, R11, 0xff00ff, RZ, 0xc0, !PT ;  /* 0x00ff00ff0b027812 */ /* 0x000fe400078ec0ff */
[----:B------:R-:W-:-:S03]  /*194b0*/  HSET2.LE.AND R3, R5, R0, PT ;  /* 0x0000000005037233 */ /* 0x000fc60003803000 */
[--C-:B------:R-:W-:Y:S02]  /*194c0*/  HSET2.LE.AND R2, R2, R0.reuse, PT ;  /* 0x0000000002027233 */ /* 0x100fe40003803000 */
[--C-:B------:R-:W-:Y:S02]  /*194d0*/  HSET2.LE.AND R4, R9, R0.reuse, PT ;  /* 0x0000000009047233 */ /* 0x100fe40003803000 */
[----:B------:R-:W-:Y:S02]  /*194e0*/  LOP3.LUT R9, R197, R3, RZ, 0xc0, !PT ;  /* 0x00000003c5097212 */ /* 0x000fe400078ec0ff */
[----:B------:R-:W-:Y:S02]  /*194f0*/  LOP3.LUT R11, R201, R2, RZ, 0xc0, !PT ;  /* 0x00000002c90b7212 */ /* 0x000fe400078ec0ff */
[--C-:B------:R-:W-:Y:S02]  /*19500*/  HSET2.LE.AND R2, R17, R0.reuse, PT ;  /* 0x0000000011027233 */ /* 0x100fe40003803000 */
[----:B------:R-:W-:-:S02]  /*19510*/  HSET2.LE.AND R3, R16, R0, PT ;  /* 0x0000000010037233 */ /* 0x000fc40003803000 */
[----:B------:R-:W-:Y:S01]  /*19520*/  HSET2.LE.AND R6, R6, R0, PT ;  /* 0x0000000006067233 */ /* 0x000fe20003803000 */
[----:B------:R-:W-:Y:S01]  /*19530*/  IMAD.MOV.U32 R199, RZ, RZ, R156 ;  /* 0x000000ffffc77224 */ /* 0x000fe200078e009c */
[----:B------:R-:W-:Y:S01]  /*19540*/  LOP3.LUT R10, R64, R4, RZ, 0xc0, !PT ;  /* 0x00000004400a7212 */ /* 0x000fe200078ec0ff */
[----:B------:R-:W-:Y:S01]  /*19550*/  IMAD.MOV.U32 R64, RZ, RZ, R159 ;  /* 0x000000ffff407224 */ /* 0x000fe200078e009f */
[----:B------:R-:W-:Y:S01]  /*19560*/  LOP3.LUT R4, R56, R2, RZ, 0xc0, !PT ;  /* 0x0000000238047212 */ /* 0x000fe200078ec0ff */
[----:B------:R-:W-:Y:S01]  /*19570*/  IMAD.MOV.U32 R194, RZ, RZ, R84 ;  /* 0x000000ffffc27224 */ /* 0x000fe200078e0054 */
[----:B------:R-:W-:Y:S02]  /*19580*/  LOP3.LUT R5, R55, R3, RZ, 0xc0, !PT ;  /* 0x0000000337057212 */ /* 0x000fe400078ec0ff */
[----:B------:R-:W-:Y:S01]  /*19590*/  LOP3.LUT R6, R53, R6, RZ, 0xc0, !PT ;  /* 0x0000000635067212 */ /* 0x000fe200078ec0ff */
[----:B------:R2:W-:Y:S01]  /*195a0*/  STG.E.U16 desc[UR28][R32.64+-0xf0], R41 ;  /* 0xffff102920007986 */ /* 0x0005e2000c10151c */
[----:B------:R-:W-:-:S02]  /*195b0*/  IMAD.MOV.U32 R2, RZ, RZ, R87 ;  /* 0x000000ffff027224 */ /* 0x000fc400078e0057 */
[----:B------:R-:W-:Y:S01]  /*195c0*/  IMAD.MOV.U32 R88, RZ, RZ, R199 ;  /* 0x000000ffff587224 */ /* 0x000fe200078e00c7 */
[----:B------:R-:W-:Y:S01]  /*195d0*/  MOV R199, R64 ;  /* 0x0000004000c77202 */ /* 0x000fe20000000f00 */
[----:B------:R-:W-:Y:S02]  /*195e0*/  IMAD.MOV.U32 R84, RZ, RZ, R227 ;  /* 0x000000ffff547224 */ /* 0x000fe400078e00e3 */
[----:B------:R-:W-:Y:S01]  /*195f0*/  IMAD.MOV.U32 R87, RZ, RZ, R71 ;  /* 0x000000ffff577224 */ /* 0x000fe200078e0047 */
[----:B------:R-:W3:Y:S01]  /*19600*/  LDL.LU R227, [R1+0x1e4] ;  /* 0x0001e40001e37983 */ /* 0x000ee20000300800 */
[----:B------:R-:W-:Y:S02]  /*19610*/  IMAD.MOV.U32 R64, RZ, RZ, R63 ;  /* 0x000000ffff407224 */ /* 0x000fe400078e003f */
[----:B------:R-:W-:Y:S01]  /*19620*/  IMAD.MOV.U32 R71, RZ, RZ, R102 ;  /* 0x000000ffff477224 */ /* 0x000fe200078e0066 */
[----:B------:R-:W4:Y:S01]  /*19630*/  LDL.LU R244, [R1+0x1e0] ;  /* 0x0001e00001f47983 */ /* 0x000f220000300800 */
[----:B------:R-:W-:Y:S01]  /*19640*/  IMAD.MOV.U32 R22, RZ, RZ, R43 ;  /* 0x000000ffff167224 */ /* 0x000fe200078e002b */
[----:B------:R-:W-:Y:S01]  /*19650*/  MOV R43, R138 ;  /* 0x0000008a002b7202 */ /* 0x000fe20000000f00 */
[----:B------:R-:W-:Y:S01]  /*19660*/  IMAD.MOV.U32 R63, RZ, RZ, R59 ;  /* 0x000000ffff3f7224 */ /* 0x000fe200078e003b */
[----:B------:R-:W3:Y:S01]  /*19670*/  LDL.LU R102, [R1+0x1dc] ;  /* 0x0001dc0001667983 */ /* 0x000ee20000300800 */
[----:B------:R-:W-:Y:S01]  /*19680*/  IMAD.MOV.U32 R23, RZ, RZ, R111 ;  /* 0x000000ffff177224 */ /* 0x000fe200078e006f */
[----:B-1----:R-:W-:Y:S01]  /*19690*/  HMMA.16816.F32.BF16 R96, R4, R12, R96 ;  /* 0x0000000c0460723c */ /* 0x002fe20000041860 */
[----:B------:R-:W-:-:S02]  /*196a0*/  IMAD.MOV.U32 R201, RZ, RZ, R109 ;  /* 0x000000ffffc97224 */ /* 0x000fc400078e006d */
[----:B------:R-:W-:Y:S01]  /*196b0*/  IMAD.MOV.U32 R59, RZ, RZ, R36 ;  /* 0x000000ffff3b7224 */ /* 0x000fe200078e0024 */
[----:B--2---:R-:W-:Y:S01]  /*196c0*/  MOV R41, R86 ;  /* 0x0000005600297202 */ /* 0x004fe20000000f00 */
[----:B------:R-:W-:Y:S01]  /*196d0*/  IMAD.MOV.U32 R86, RZ, RZ, R57 ;  /* 0x000000ffff567224 */ /* 0x000fe200078e0039 */
[----:B------:R-:W-:Y:S02]  /*196e0*/  MOV R57, R245 ;  /* 0x000000f500397202 */ /* 0x000fe40000000f00 */
[----:B------:R-:W-:Y:S01]  /*196f0*/  HMMA.16816.F32.BF16 R108, R8, R12, R180 ;  /* 0x0000000c086c723c */ /* 0x000fe200000418b4 */
[----:B------:R-:W2:Y:S04]  /*19700*/  LDL.LU R245, [R1+0x1d8] ;  /* 0x0001d80001f57983 */ /* 0x000ea80000300800 */
[----:B------:R-:W4:Y:S03]  /*19710*/  LDL.LU R36, [R1+0x1d4] ;  /* 0x0001d40001247983 */ /* 0x000f260000300800 */
[-C--:B------:R-:W-:Y:S08]  /*19720*/  HMMA.16816.F32.BF16 R92, R4, R14.reuse, R132 ;  /* 0x0000000e045c723c */ /* 0x080ff00000041884 */
[----:B------:R-:W-:Y:S01]  /*19730*/  HMMA.16816.F32.BF16 R136, R8, R14, R232 ;  /* 0x0000000e0888723c */ /* 0x000fe200000418e8 */
[----:B------:R-:W1:Y:S01]  /*19740*/  LDSM.16.MT88.4 R12, [R28] ;  /* 0x000000001c0c783b */ /* 0x000e620000004200 */
[----:B------:R-:W-:-:S02]  /*19750*/  IMAD.MOV.U32 R195, RZ, RZ, R85 ;  /* 0x000000ffffc37224 */ /* 0x000fc400078e0055 */
[----:B------:R-:W-:Y:S02]  /*19760*/  IMAD.MOV.U32 R85, RZ, RZ, R67 ;  /* 0x000000ffff557224 */ /* 0x000fe400078e0043 */
[----:B------:R-:W-:Y:S01]  /*19770*/  IMAD.MOV.U32 R67, RZ, RZ, R65 ;  /* 0x000000ffff437224 */ /* 0x000fe200078e0041 */
[----:B------:R-:W-:Y:S01]  /*19780*/  MOV R65, R58 ;  /* 0x0000003a00417202 */ /* 0x000fe20000000f00 */
[----:B------:R-:W-:Y:S02]  /*19790*/  IMAD.MOV.U32 R21, RZ, RZ, R196 ;  /* 0x000000ffff157224 */ /* 0x000fe400078e00c4 */
[----:B------:R-:W-:Y:S02]  /*197a0*/  IMAD.MOV.U32 R58, RZ, RZ, R246 ;  /* 0x000000ffff3a7224 */ /* 0x000fe400078e00f6 */
[----:B------:R-:W-:Y:S01]  /*197b0*/  IMAD.MOV.U32 R196, RZ, RZ, R158 ;  /* 0x000000ffffc47224 */ /* 0x000fe200078e009e */
[----:B------:R-:W2:Y:S01]  /*197c0*/  LDL.LU R246, [R1+0x1d0] ;  /* 0x0001d00001f67983 */ /* 0x000ea20000300800 */
[----:B------:R-:W-:Y:S01]  /*197d0*/  IMAD.MOV.U32 R132, RZ, RZ, R248 ;  /* 0x000000ffff847224 */ /* 0x000fe200078e00f8 */
[----:B-1----:R-:W-:Y:S01]  /*197e0*/  HMMA.16816.F32.BF16 R156, R8, R12, R236 ;  /* 0x0000000c089c723c */ /* 0x002fe200000418ec */
[----:B------:R-:W-:-:S02]  /*197f0*/  IMAD.MOV.U32 R236, RZ, RZ, R84 ;  /* 0x000000ffffec7224 */ /* 0x000fc400078e0054 */
[----:B------:R-:W-:Y:S02]  /*19800*/  IMAD.MOV.U32 R239, RZ, RZ, R57 ;  /* 0x000000ffffef7224 */ /* 0x000fe400078e0039 */
[----:B------:R-:W-:Y:S01]  /*19810*/  IMAD.MOV.U32 R84, RZ, RZ, R58 ;  /* 0x000000ffff547224 */ /* 0x000fe200078e003a */
[----:B------:R-:W-:Y:S01]  /*19820*/  MOV R58, R103 ;  /* 0x00000067003a7202 */ /* 0x000fe20000000f00 */
[----:B------:R-:W-:Y:S01]  /*19830*/  IMAD.MOV.U32 R57, RZ, RZ, R59 ;  /* 0x000000ffff397224 */ /* 0x000fe200078e003b */
[----:B------:R-:W2:Y:S01]  /*19840*/  LDL.LU R103, [R1+0x1cc] ;  /* 0x0001cc0001677983 */ /* 0x000ea20000300800 */
[----:B------:R-:W-:Y:S01]  /*19850*/  IMAD.MOV.U32 R59, RZ, RZ, R247 ;  /* 0x000000ffff3b7224 */ /* 0x000fe200078e00f7 */
[----:B------:R-:W-:Y:S01]  /*19860*/  HMMA.16816.F32.BF16 R80, R4, R12, R128 ;  /* 0x0000000c0450723c */ /* 0x000fe20000041880 */
[----:B------:R-:W-:Y:S01]  /*19870*/  IMAD.MOV.U32 R130, RZ, RZ, R100 ;  /* 0x000000ffff827224 */ /* 0x000fe200078e0064 */
[----:B------:R-:W2:Y:S01]  /*19880*/  LDL.LU R247, [R1+0x1c8] ;  /* 0x0001c80001f77983 */ /* 0x000ea20000300800 */
[----:B------:R-:W-:-:S03]  /*19890*/  IMAD.MOV.U32 R129, RZ, RZ, R226 ;  /* 0x000000ffff817224 */ /* 0x000fc600078e00e2 */
[----:B------:R-:W2:Y:S04]  /*198a0*/  LDL.LU R248, [R1+0x1c4] ;  /* 0x0001c40001f87983 */ /* 0x000ea80000300800 */
[----:B------:R1:W5:Y:S04]  /*198b0*/  LDL.LU R100, [R1+0x1c0] ;  /* 0x0001c00001647983 */ /* 0x0003680000300800 */
[----:B------:R-:W2:Y:S01]  /*198c0*/  LDL.LU R226, [R1+0x1bc] ;  /* 0x0001bc0001e27983 */ /* 0x000ea20000300800 */
[----:B------:R-:W-:Y:S01]  /*198d0*/  HMMA.16816.F32.BF16 R76, R4, R14, R140 ;  /* 0x0000000e044c723c */ /* 0x000fe2000004188c */
[----:B------:R-:W-:-:S02]  /*198e0*/  IMAD.MOV.U32 R143, RZ, RZ, R249 ;  /* 0x000000ffff8f7224 */ /* 0x000fc400078e00f9 */
[----:B------:R-:W2:Y:S04]  /*198f0*/  LDL.LU R249, [R1+0x1b8] ;  /* 0x0001b80001f97983 */ /* 0x000ea80000300800 */
[----:B------:R-:W-:Y:S04]  /*19900*/  STG.E.U16 desc[UR28][R50.64+-0xf0], R25 ;  /* 0xffff101932007986 */ /* 0x000fe8000c10151c */
[----:B------:R-:W1:Y:S01]  /*19910*/  LDSM.16.MT88.4 R24, [R47+0xa000] ;  /* 0x00a000002f18783b */ /* 0x000e620000004200 */
[----:B------:R-:W-:Y:S01]  /*19920*/  MOV R20, R198 ;  /* 0x000000c600147202 */ /* 0x000fe20000000f00 */
[----:B------:R-:W-:Y:S01]  /*19930*/  IMAD.MOV.U32 R197, RZ, RZ, R151 ;  /* 0x000000ffffc57224 */ /* 0x000fe200078e0097 */
[----:B------:R-:W-:Y:S01]  /*19940*/  MOV R198, R150 ;  /* 0x0000009600c67202 */ /* 0x000fe20000000f00 */
[----:B------:R-:W-:Y:S01]  /*19950*/  IMAD.MOV.U32 R73, RZ, RZ, R149 ;  /* 0x000000ffff497224 */ /* 0x000fe200078e0095 */
[----:B------:R-:W-:Y:S01]  /*19960*/  MOV R72, R148 ;  /* 0x0000009400487202 */ /* 0x000fe20000000f00 */
[----:B------:R-:W-:Y:S01]  /*19970*/  IMAD.MOV.U32 R131, RZ, RZ, R18 ;  /* 0x000000ffff837224 */ /* 0x000fe200078e0012 */
[C---:B------:R-:W-:Y:S01]  /*19980*/  HMMA.16816.F32.BF16 R148, R8.reuse, R14, R240 ;  /* 0x0000000e0894723c */ /* 0x040fe200000418f0 */
[----:B------:R-:W-:Y:S04]  /*19990*/  LDSM.16.MT88.4 R16, [R47+0xb000] ;  /* 0x00b000002f10783b */ /* 0x000fe80000004200 */
[----:B------:R-:W-:Y:S03]  /*199a0*/  LDSM.16.MT88.4 R12, [R28+0x2000] ;  /* 0x002000001c0c783b */ /* 0x000fe60000004200 */
[----:B-1----:R-:W-:Y:S01]  /*199b0*/  HMMA.16816.F32.BF16 R180, R8, R24, R20 ;  /* 0x0000001808b4723c */ /* 0x002fe20000041814 */
[----:B------:R-:W-:Y:S01]  /*199c0*/  IMAD.MOV.U32 R22, RZ, RZ, R75 ;  /* 0x000000ffff167224 */ /* 0x000fe200078e004b */
[----:B------:R-:W-:-:S04]  /*199d0*/  MOV R23, R74 ;  /* 0x0000004a00177202 */ /* 0x000fc80000000f00 */
[----:B------:R-:W-:Y:S01]  /*199e0*/  MOV R3, R22 ;  /* 0x0000001600037202 */ /* 0x000fe20000000f00 */
[----:B------:R-:W-:Y:S02]  /*199f0*/  IMAD.MOV.U32 R134, RZ, RZ, R23 ;  /* 0x000000ffff867224 */ /* 0x000fe400078e0017 */
[----:B------:R-:W1:Y:S01]  /*19a00*/  LDSM.16.MT88.4 R20, [R28+0x1000] ;  /* 0x001000001c14783b */ /* 0x000e620000004200 */
[----:B------:R-:W-:Y:S02]  /*19a10*/  @P3 HFMA2.BF16_V2 R90, -RZ.H0_H0, RZ.H0_H0, -R175.H0_H0 ;  /* 0x200000ffff5a3231 */ /* 0x000fe400003409af */
[----:B------:R-:W-:Y:S01]  /*19a20*/  IMAD.MOV.U32 R238, RZ, RZ, R71 ;  /* 0x000000ffffee7224 */ /* 0x000fe200078e0047 */
[----:B------:R-:W-:Y:S01]  /*19a30*/  MOV R128, R70 ;  /* 0x0000004600807202 */ /* 0x000fe20000000f00 */
[----:B------:R-:W-:Y:S02]  /*19a40*/  IMAD.MOV.U32 R142, RZ, RZ, R69 ;  /* 0x000000ffff8e7224 */ /* 0x000fe400078e0045 */
[----:B------:R-:W-:Y:S01]  /*19a50*/  IMAD.MOV.U32 R141, RZ, RZ, R68 ;  /* 0x000000ffff8d7224 */ /* 0x000fe200078e0044 */
[----:B------:R-:W-:Y:S01]  /*19a60*/  @P3 PRMT R175, R90, 0x5410, RZ ;  /* 0x000054105aaf3816 */ /* 0x000fe200000000ff */
[----:B------:R-:W-:Y:S01]  /*19a70*/  HMMA.16816.F32.BF16 R68, R4, R26, R116 ;  /* 0x0000001a0444723c */ /* 0x000fe20000041874 */
[----:B------:R-:W-:-:S02]  /*19a80*/  IMAD.MOV.U32 R90, RZ, RZ, R73 ;  /* 0x000000ffff5a7224 */ /* 0x000fc400078e0049 */
[----:B------:R-:W-:Y:S02]  /*19a90*/  IMAD.MOV.U32 R89, RZ, RZ, R72 ;  /* 0x000000ffff597224 */ /* 0x000fe400078e0048 */
[----:B------:R-:W-:Y:S02]  /*19aa0*/  IMAD.MOV.U32 R116, RZ, RZ, R64 ;  /* 0x000000ffff747224 */ /* 0x000fe400078e0040 */
[----:B------:R-:W-:Y:S02]  /*19ab0*/  IMAD.MOV.U32 R117, RZ, RZ, R67 ;  /* 0x000000ffff757224 */ /* 0x000fe400078e0043 */
[----:B------:R-:W-:Y:S02]  /*19ac0*/  IMAD.MOV.U32 R118, RZ, RZ, R65 ;  /* 0x000000ffff767224 */ /* 0x000fe400078e0041 */
[----:B------:R-:W-:Y:S01]  /*19ad0*/  IMAD.MOV.U32 R119, RZ, RZ, R66 ;  /* 0x000000ffff777224 */ /* 0x000fe200078e0042 */
[----:B------:R-:W-:Y:S01]  /*19ae0*/  HMMA.16816.F32.BF16 R72, R4, R24, R120 ;  /* 0x000000180448723c */ /* 0x000fe20000041878 */
[----:B------:R-:W-:Y:S01]  /*19af0*/  IMAD.MOV.U32 R122, RZ, RZ, R194 ;  /* 0x000000ffff7a7224 */ /* 0x000fe200078e00c2 */
[----:B------:R-:W-:Y:S01]  /*19b00*/  MOV R234, R87 ;  /* 0x0000005700ea7202 */ /* 0x000fe20000000f00 */
[----:B------:R-:W-:Y:S01]  /*19b10*/  IMAD.MOV.U32 R123, RZ, RZ, R195 ;  /* 0x000000ffff7b7224 */ /* 0x000fe200078e00c3 */
[----:B------:R-:W-:Y:S01]  /*19b20*/  MOV R237, R200 ;  /* 0x000000c800ed7202 */ /* 0x000fe20000000f00 */
[----:B------:R-:W-:Y:S01]  /*19b30*/  IMAD.MOV.U32 R232, RZ, RZ, R90 ;  /* 0x000000ffffe87224 */ /* 0x000fe200078e005a */
[----:B------:R-:W-:Y:S01]  /*19b40*/  MOV R133, R223 ;  /* 0x000000df00857202 */ /* 0x000fe20000000f00 */
[----:B------:R-:W-:-:S02]  /*19b50*/  IMAD.MOV.U32 R233, RZ, RZ, R89 ;  /* 0x000000ffffe97224 */ /* 0x000fc400078e0059 */
[----:B------:R-:W-:Y:S02]  /*19b60*/  IMAD.MOV.U32 R235, RZ, RZ, R88 ;  /* 0x000000ffffeb7224 */ /* 0x000fe400078e0058 */
[----:B------:R-:W-:Y:S02]  /*19b70*/  IMAD.MOV.U32 R194, RZ, RZ, R86 ;  /* 0x000000ffffc27224 */ /* 0x000fe400078e0056 */
[----:B------:R-:W-:Y:S01]  /*19b80*/  IMAD.MOV.U32 R195, RZ, RZ, R85 ;  /* 0x000000ffffc37224 */ /* 0x000fe200078e0055 */
[----:B-1----:R-:W-:Y:S01]  /*19b90*/  HMMA.16816.F32.BF16 R64, R4, R20, R112 ;  /* 0x000000140440723c */ /* 0x002fe20000041870 */
[----:B------:R-:W-:Y:S01]  /*19ba0*/  MOV R112, R63 ;  /* 0x0000003f00707202 */ /* 0x000fe20000000f00 */
[----:B------:R-:W-:Y:S02]  /*19bb0*/  IMAD.MOV.U32 R113, RZ, RZ, R61 ;  /* 0x000000ffff717224 */ /* 0x000fe400078e003d */
[----:B------:R-:W-:Y:S02]  /*19bc0*/  IMAD.MOV.U32 R114, RZ, RZ, R62 ;  /* 0x000000ffff727224 */ /* 0x000fe400078e003e */
[----:B------:R-:W-:-:S02]  /*19bd0*/  IMAD.MOV.U32 R115, RZ, RZ, R60 ;  /* 0x000000ffff737224 */ /* 0x000fc400078e003c */
[C---:B------:R-:W-:Y:S01]  /*19be0*/  HMMA.16816.F32.BF16 R60, R4.reuse, R22, R144 ;  /* 0x00000016043c723c */ /* 0x040fe20000041890 */
[----:B------:R-:W-:Y:S01]  /*19bf0*/  IMAD.MOV.U32 R144, RZ, RZ, R84 ;  /* 0x000000ffff907224 */ /* 0x000fe200078e0054 */
[----:B------:R-:W-:Y:S01]  /*19c00*/  MOV R145, R57 ;  /* 0x0000003900917202 */ /* 0x000fe20000000f00 */
[----:B------:R-:W-:Y:S02]  /*19c10*/  IMAD.MOV.U32 R146, RZ, RZ, R58 ;  /* 0x000000ffff927224 */ /* 0x000fe400078e003a */
[----:B------:R-:W-:Y:S02]  /*19c20*/  IMAD.MOV.U32 R147, RZ, RZ, R59 ;  /* 0x000000ffff937224 */ /* 0x000fe400078e003b */
[----:B------:R-:W-:Y:S01]  /*19c30*/  IMAD.MOV.U32 R121, RZ, RZ, R2 ;  /* 0x000000ffff797224 */ /* 0x000fe200078e0002 */
[----:B------:R-:W-:Y:S01]  /*19c40*/  LOP3.LUT R2, R39, 0xff, RZ, 0xc0, !PT ;  /* 0x000000ff27027812 */ /* 0x000fe200078ec0ff */
[----:B------:R-:W-:Y:S01]  /*19c50*/  IMAD.MOV.U32 R135, RZ, RZ, R91 ;  /* 0x000000ffff877224 */ /* 0x000fe200078e005b */
[----:B------:R-:W-:Y:S01]  /*19c60*/  HMMA.16816.F32.BF16 R56, R4, R16, R160 ;  /* 0x000000100438723c */ /* 0x000fe200000418a0 */
[----:B------:R-:W-:-:S02]  /*19c70*/  IMAD.MOV.U32 R240, RZ, RZ, R131 ;  /* 0x000000fffff07224 */ /* 0x000fc400078e0083 */
[----:B------:R-:W-:Y:S01]  /*19c80*/  IMAD.MOV.U32 R131, RZ, RZ, R133 ;  /* 0x000000ffff837224 */ /* 0x000fe200078e0085 */
[----:B------:R-:W-:Y:S02]  /*19c90*/  MOV R133, R3 ;  /* 0x0000000300857202 */ /* 0x000fe40000000f00 */
[C---:B------:R-:W-:Y:S02]  /*19ca0*/  PRMT R3, R38.reuse, 0x7772, RZ ;  /* 0x0000777226037816 */ /* 0x040fe400000000ff */
[C---:B------:R-:W-:Y:S08]  /*19cb0*/  HMMA.16816.F32.BF16 R88, R4.reuse, R12, R168 ;  /* 0x0000000c0458723c */ /* 0x040ff000000418a8 */
[C---:B------:R-:W-:Y:S08]  /*19cc0*/  HMMA.16816.F32.BF16 R52, R4.reuse, R18, R164 ;  /* 0x000000120434723c */ /* 0x040ff000000418a4 */
[----:B------:R-:W-:Y:S01]  /*19cd0*/  HMMA.16816.F32.BF16 R84, R4, R14, R228 ;  /* 0x0000000e0454723c */ /* 0x000fe200000418e4 */
[----:B------:R-:W-:Y:S01]  /*19ce0*/  PRMT R4, R38, 0x7773, RZ ;  /* 0x0000777326047816 */ /* 0x000fe200000000ff */
[----:B------:R-:W-:-:S06]  /*19cf0*/  IMAD.MOV.U32 R6, RZ, RZ, R38 ;  /* 0x000000ffff067224 */ /* 0x000fcc00078e0026 */
[C---:B------:R-:W-:Y:S08]  /*19d00*/  HMMA.16816.F32.BF16 R144, R8.reuse, R26, R144 ;  /* 0x0000001a0890723c */ /* 0x040ff00000041890 */
[C---:B------:R-:W-:Y:S08]  /*19d10*/  HMMA.16816.F32.BF16 R160, R8.reuse, R20, R112 ;  /* 0x0000001408a0723c */ /* 0x040ff00000041870 */
[C---:B------:R-:W-:Y:S08]  /*19d20*/  HMMA.16816.F32.BF16 R168, R8.reuse, R22, R116 ;  /* 0x0000001608a8723c */ /* 0x040ff00000041874 */
[C---:B------:R-:W-:Y:S08]  /*19d30*/  HMMA.16816.F32.BF16 R192, R8.reuse, R16, R192 ;  /* 0x0000001008c0723c */ /* 0x040ff000000418c0 */
[C---:B------:R-:W-:Y:S08]  /*19d40*/  HMMA.16816.F32.BF16 R196, R8.reuse, R18, R196 ;  /* 0x0000001208c4723c */ /* 0x040ff000000418c4 */
[C---:B------:R-:W-:Y:S08]  /*19d50*/  HMMA.16816.F32.BF16 R232, R8.reuse, R12, R232 ;  /* 0x0000000c08e8723c */ /* 0x040ff000000418e8 */
[----:B------:R-:W-:Y:S01]  /*19d60*/  HMMA.16816.F32.BF16 R236, R8, R14, R236 ;  /* 0x0000000e08ec723c */ /* 0x000fe200000418ec */
[----:B------:R-:W-:Y:S01]  /*19d70*/  PRMT R10, R2, 0x5410, R40 ;  /* 0x00005410020a7816 */ /* 0x000fe20000000028 */
[----:B------:R-:W-:Y:S01]  /*19d80*/  LDSM.16.MT88.4 R20, [R28+0x400] ;  /* 0x000400001c14783b */ /* 0x000fe20000004200 */
[----:B------:R-:W-:-:S02]  /*19d90*/  PRMT R8, R3, 0x5410, R4 ;  /* 0x0000541003087816 */ /* 0x000fc40000000004 */
[----:B------:R-:W-:Y:S01]  /*19da0*/  PRMT R7, R38, 0x7771, RZ ;  /* 0x0000777126077816 */ /* 0x000fe200000000ff */
[----:B------:R-:W1:Y:S01]  /*19db0*/  LDSM.16.MT88.4 R24, [R47+0x9400] ;  /* 0x009400002f18783b */ /* 0x000e620000004200 */
[----:B------:R-:W-:Y:S01]  /*19dc0*/  LOP3.LUT R6, R6, 0xff, RZ, 0xc0, !PT ;  /* 0x000000ff06067812 */ /* 0x000fe200078ec0ff */
[----:B------:R-:W-:Y:S01]  /*19dd0*/  IMAD.MOV.U32 R231, RZ, RZ, R202 ;  /* 0x000000ffffe77224 */ /* 0x000fe200078e00ca */
[----:B------:R-:W-:Y:S01]  /*19de0*/  MOV R229, R41 ;  /* 0x0000002900e57202 */ /* 0x000fe20000000f00 */
[----:B------:R-:W1:Y:S01]  /*19df0*/  LDSM.16.MT88.4 R12, [R28+0x1400] ;  /* 0x001400001c0c783b */ /* 0x000e620000004200 */
[----:B------:R-:W-:Y:S01]  /*19e00*/  PRMT R6, R6, 0x5410, R7 ;  /* 0x0000541006067816 */ /* 0x000fe20000000007 */
[----:B------:R-:W-:Y:S02]  /*19e10*/  IMAD.MOV.U32 R230, RZ, RZ, R42 ;  /* 0x000000ffffe67224 */ /* 0x000fe400078e002a */
[----:B------:R-:W-:Y:S01]  /*19e20*/  LDSM.16.MT88.4 R16, [R47+0xa400] ;  /* 0x00a400002f10783b */ /* 0x000fe20000004200 */
[----:B----4-:R-:W-:-:S02]  /*19e30*/  PRMT R2, R36, 0x7632, R2 ;  /* 0x0000763224027816 */ /* 0x010fc40000000002 */
[----:B------:R-:W-:Y:S02]  /*19e40*/  LOP3.LUT R3, R36, 0xffff, RZ, 0xc0, !PT ;  /* 0x0000ffff24037812 */ /* 0x000fe400078ec0ff */
[----:B------:R-:W-:Y:S02]  /*19e50*/  SHF.R.U32.HI R4, RZ, 0x18, R36 ;  /* 0x00000018ff047819 */ /* 0x000fe40000011624 */
[----:B------:R-:W-:Y:S02]  /*19e60*/  LOP3.LUT R2, R2, 0xff, RZ, 0xc0, !PT ;  /* 0x000000ff02027812 */ /* 0x000fe400078ec0ff */
[----:B------:R-:W-:Y:S02]  /*19e70*/  LOP3.LUT R5, R36, 0xff, RZ, 0xc0, !PT ;  /* 0x000000ff24057812 */ /* 0x000fe400078ec0ff */
[----:B------:R-:W-:Y:S02]  /*19e80*/  SHF.R.U32.HI R3, RZ, 0x8, R3 ;  /* 0x00000008ff037819 */ /* 0x000fe40000011603 */
[----:B------:R-:W-:-:S02]  /*19e90*/  PRMT R9, R2, 0x5410, R4 ;  /* 0x0000541002097816 */ /* 0x000fc40000000004 */
[----:B------:R-:W-:Y:S02]  /*19ea0*/  LOP3.LUT R2, R37, 0xffff, RZ, 0xc0, !PT ;  /* 0x0000ffff25027812 */ /* 0x000fe400078ec0ff */
[----:B------:R-:W-:Y:S02]  /*19eb0*/  PRMT R7, R5, 0x5410, R3 ;  /* 0x0000541005077816 */ /* 0x000fe40000000003 */
[----:B------:R-:W-:Y:S02]  /*19ec0*/  SHF.R.U32.HI R2, RZ, 0x8, R2 ;  /* 0x00000008ff027819 */ /* 0x000fe40000011602 */
[----:B------:R-:W-:Y:S01]  /*19ed0*/  LOP3.LUT R3, R37, 0xff, RZ, 0xc0, !PT ;  /* 0x000000ff25037812 */ /* 0x000fe200078ec0ff */
[----:B------:R-:W-:Y:S01]  /*19ee0*/  IMAD.MOV.U32 R202, RZ, RZ, R43 ;  /* 0x000000ffffca7224 */ /* 0x000fe200078e002b */
[----:B------:R-:W-:Y:S01]  /*19ef0*/  SHF.R.U32.HI R5, RZ, 0x18, R37 ;  /* 0x00000018ff057819 */ /* 0x000fe20000011625 */
[----:B------:R-:W-:Y:S01]  /*19f00*/  LDSM.16.MT88.4 R40, [R28+0x2400] ;  /* 0x002400001c28783b */ /* 0x000fe20000004200 */
[----:B------:R-:W-:-:S02]  /*19f10*/  PRMT R4, R3, 0x5410, R2 ;  /* 0x0000541003047816 */ /* 0x000fc40000000002 */
[----:B------:R-:W-:Y:S02]  /*19f20*/  PRMT R2, R37, 0x7632, R2 ;  /* 0x0000763225027816 */ /* 0x000fe40000000002 */
[----:B------:R-:W4:Y:S02]  /*19f30*/  LDSM.16.MT88.4 R36, [R47+0xb400] ;  /* 0x00b400002f24783b */ /* 0x000f240000004200 */
[----:B------:R-:W-:Y:S02]  /*19f40*/  LOP3.LUT R3, R2, 0xff, RZ, 0xc0, !PT ;  /* 0x000000ff02037812 */ /* 0x000fe400078ec0ff */
[----:B------:R-:W-:Y:S01]  /*19f50*/  HSET2.LE.AND R2, R4, R0, PT ;  /* 0x0000000004027233 */ /* 0x000fe20003803000 */
[----:B------:R-:W-:Y:S01]  /*19f60*/  IMAD.MOV.U32 R4, RZ, RZ, R107 ;  /* 0x000000ffff047224 */ /* 0x000fe200078e006b */
[----:B------:R-:W-:Y:S01]  /*19f70*/  PRMT R3, R3, 0x5410, R5 ;  /* 0x0000541003037816 */ /* 0x000fe20000000005 */
[----:B------:R-:W-:-:S03]  /*19f80*/  IMAD.MOV.U32 R5, RZ, RZ, R106 ;  /* 0x000000ffff057224 */ /* 0x000fc600078e006a */
[----:B------:R-:W-:Y:S02]  /*19f90*/  LOP3.LUT R4, R4, R2, RZ, 0xc0, !PT ;  /* 0x0000000204047212 */ /* 0x000fe400078ec0ff */
[--C-:B------:R-:W-:Y:S02]  /*19fa0*/  HSET2.LE.AND R2, R3, R0.reuse, PT ;  /* 0x0000000003027233 */ /* 0x100fe40003803000 */
[----:B------:R-:W-:Y:S02]  /*19fb0*/  LOP3.LUT R3, R8, 0xff00ff, RZ, 0xc0, !PT ;  /* 0x00ff00ff08037812 */ /* 0x000fe400078ec0ff */
[--C-:B------:R-:W-:Y:S01]  /*19fc0*/  HSET2.LE.AND R8, R7, R0.reuse, PT ;  /* 0x0000000007087233 */ /* 0x100fe20003803000 */
[----:B------:R-:W-:Y:S01]  /*19fd0*/  IMAD.MOV.U32 R7, RZ, RZ, R104 ;  /* 0x000000ffff077224 */ /* 0x000fe200078e0068 */
[----:B------:R-:W-:Y:S02]  /*19fe0*/  LOP3.LUT R5, R5, R2, RZ, 0xc0, !PT ;  /* 0x0000000205057212 */ /* 0x000fe400078ec0ff */
[----:B------:R-:W-:-:S02]  /*19ff0*/  HSET2.LE.AND R2, R6, R0, PT ;  /* 0x0000000006027233 */ /* 0x000fc40003803000 */
[----:B------:R-:W-:Y:S02]  /*1a000*/  HSET2.LE.AND R3, R3, R0, PT ;  /* 0x0000000003037233 */ /* 0x000fe40003803000 */
[----:B------:R-:W-:Y:S01]  /*1a010*/  MOV R6, R105 ;  /* 0x0000006900067202 */ /* 0x000fe20000000f00 */
[----:B------:R-:W-:Y:S02]  /*1a020*/  IMAD.MOV.U32 R241, RZ, RZ, R225 ;  /* 0x000000fffff17224 */ /* 0x000fe400078e00e1 */
[----:B------:R-:W-:Y:S02]  /*1a030*/  LOP3.LUT R7, R7, R3, RZ, 0xc0, !PT ;  /* 0x0000000307077212 */ /* 0x000fe400078ec0ff */
[----:B------:R-:W-:Y:S01]  /*1a040*/  LOP3.LUT R6, R6, R2, RZ, 0xc0, !PT ;  /* 0x0000000206067212 */ /* 0x000fe200078ec0ff */
[----:B---3--:R-:W-:Y:S01]  /*1a050*/  IMAD.MOV.U32 R140, RZ, RZ, R102 ;  /* 0x000000ffff8c7224 */ /* 0x008fe200078e0066 */
[----:B--2---:R-:W-:Y:S01]  /*1a060*/  MOV R243, R103 ;  /* 0x0000006700f37202 */ /* 0x004fe20000000f00 */
        /* <DEDUP_REMOVED lines=8> */
[----:B------:R-:W-:-:S02]  /*1a0f0*/  IMAD.MOV.U32 R117, RZ, RZ, R243 ;  /* 0x000000ffff757224 */ /* 0x000fc400078e00f3 */
[----:B------:R-:W-:Y:S01]  /*1a100*/  IMAD.MOV.U32 R242, RZ, RZ, R226 ;  /* 0x000000fffff27224 */ /* 0x000fe200078e00e2 */
[C---:B-1----:R-:W-:Y:S01]  /*1a110*/  HMMA.16816.F32.BF16 R164, R4.reuse, R26, R92 ;  /* 0x0000001a04a4723c */ /* 0x042fe2000004185c */
[----:B------:R-:W-:Y:S01]  /*1a120*/  IMAD.MOV.U32 R118, RZ, RZ, R140 ;  /* 0x000000ffff767224 */ /* 0x000fe200078e008c */
[--C-:B------:R-:W-:Y:S01]  /*1a130*/  HSET2.LE.AND R2, R9, R0.reuse, PT ;  /* 0x0000000009027233 */ /* 0x100fe20003803000 */
[----:B------:R-:W-:Y:S01]  /*1a140*/  IMAD.MOV.U32 R116, RZ, RZ, R242 ;  /* 0x000000ffff747224 */ /* 0x000fe200078e00f2 */
[----:B------:R-:W-:Y:S01]  /*1a150*/  HSET2.LE.AND R3, R10, R0, PT ;  /* 0x000000000a037233 */ /* 0x000fe20003803000 */
[----:B------:R-:W-:Y:S01]  /*1a160*/  IMAD.MOV.U32 R121, RZ, RZ, R143 ;  /* 0x000000ffff797224 */ /* 0x000fe200078e008f */
[----:B------:R-:W-:Y:S01]  /*1a170*/  STG.E.U16 desc[UR28][R50.64+-0xee], R249 ;  /* 0xffff12f932007986 */ /* 0x000fe2000c10151c */
[----:B------:R-:W-:Y:S01]  /*1a180*/  IMAD.MOV.U32 R240, RZ, RZ, R187 ;  /* 0x000000fffff07224 */ /* 0x000fe200078e00bb */
[----:B------:R-:W-:Y:S01]  /*1a190*/  HMMA.16816.F32.BF16 R140, R4, R20, R80 ;  /* 0x00000014048c723c */ /* 0x000fe20000041850 */
[----:B------:R-:W-:Y:S01]  /*1a1a0*/  IMAD.MOV.U32 R122, RZ, RZ, R128 ;  /* 0x000000ffff7a7224 */ /* 0x000fe200078e0080 */
[----:B------:R1:W5:Y:S01]  /*1a1b0*/  LDL.LU R102, [R1+0x1b4] ;  /* 0x0001b40001667983 */ /* 0x0003620000300800 */
[----:B------:R-:W-:-:S02]  /*1a1c0*/  IMAD.MOV.U32 R243, RZ, RZ, R129 ;  /* 0x000000fffff37224 */ /* 0x000fc400078e0081 */
[----:B------:R-:W-:Y:S02]  /*1a1d0*/  IMAD.MOV.U32 R242, RZ, RZ, R130 ;  /* 0x000000fffff27224 */ /* 0x000fe400078e0082 */
[----:B------:R-:W-:Y:S02]  /*1a1e0*/  IMAD.MOV.U32 R81, RZ, RZ, R133 ;  /* 0x000000ffff517224 */ /* 0x000fe400078e0085 */
[----:B------:R-:W-:Y:S02]  /*1a1f0*/  IMAD.MOV.U32 R80, RZ, RZ, R134 ;  /* 0x000000ffff507224 */ /* 0x000fe400078e0086 */
[----:B------:R-:W-:Y:S01]  /*1a200*/  IMAD.MOV.U32 R241, RZ, RZ, R135 ;  /* 0x000000fffff17224 */ /* 0x000fe200078e0087 */
[----:B------:R-:W-:Y:S01]  /*1a210*/  MOV R93, R119 ;  /* 0x00000077005d7202 */ /* 0x000fe20000000f00 */
[----:B------:R-:W-:Y:S01]  /*1a220*/  IMAD.MOV.U32 R128, RZ, RZ, R186 ;  /* 0x000000ffff807224 */ /* 0x000fe200078e00ba */
[C---:B------:R-:W-:Y:S01]  /*1a230*/  HMMA.16816.F32.BF16 R132, R4.reuse, R22, R76 ;  /* 0x000000160484723c */ /* 0x040fe2000004184c */
[----:B------:R-:W-:Y:S01]  /*1a240*/  IMAD.MOV.U32 R129, RZ, RZ, R185 ;  /* 0x000000ffff817224 */ /* 0x000fe200078e00b9 */
[----:B------:R-:W-:Y:S01]  /*1a250*/  MOV R82, R112 ;  /* 0x0000007000527202 */ /* 0x000fe20000000f00 */
[----:B------:R-:W-:Y:S01]  /*1a260*/  IMAD.MOV.U32 R130, RZ, RZ, R184 ;  /* 0x000000ffff827224 */ /* 0x000fe200078e00b8 */
[----:B------:R-:W-:Y:S01]  /*1a270*/  MOV R79, R114 ;  /* 0x00000072004f7202 */ /* 0x000fe20000000f00 */
[----:B------:R-:W-:Y:S01]  /*1a280*/  IMAD.MOV.U32 R77, RZ, RZ, R116 ;  /* 0x000000ffff4d7224 */ /* 0x000fe200078e0074 */
[----:B------:R1:W5:Y:S01]  /*1a290*/  LDL.LU R103, [R1+0x1b0] ;  /* 0x0001b00001677983 */ /* 0x0003620000300800 */
[----:B------:R-:W-:Y:S01]  /*1a2a0*/  IMAD.MOV.U32 R76, RZ, RZ, R117 ;  /* 0x000000ffff4c7224 */ /* 0x000fe200078e0075 */
[----:B------:R-:W-:Y:S01]  /*1a2b0*/  HMMA.16816.F32.BF16 R184, R4, R24, R96 ;  /* 0x0000001804b8723c */ /* 0x000fe20000041860 */
[----:B------:R-:W-:Y:S01]  /*1a2c0*/  IMAD.MOV.U32 R92, RZ, RZ, R118 ;  /* 0x000000ffff5c7224 */ /* 0x000fe200078e0076 */
[----:B------:R-:W-:Y:S01]  /*1a2d0*/  MOV R97, R240 ;  /* 0x000000f000617202 */ /* 0x000fe20000000f00 */
        /* <DEDUP_REMOVED lines=12> */
[C---:B----4-:R-:W-:Y:S08]  /*1a3a0*/  HMMA.16816.F32.BF16 R64, R4.reuse, R38, R52 ;  /* 0x000000260440723c */ /* 0x050ff00000041834 */
[C---:B------:R-:W-:Y:S08]  /*1a3b0*/  HMMA.16816.F32.BF16 R128, R4.reuse, R16, R72 ;  /* 0x000000100480723c */ /* 0x040ff00000041848 */
[C---:B------:R-:W-:Y:S08]  /*1a3c0*/  HMMA.16816.F32.BF16 R120, R4.reuse, R18, R68 ;  /* 0x000000120478723c */ /* 0x040ff00000041844 */
[C---:B------:R-:W-:Y:S08]  /*1a3d0*/  HMMA.16816.F32.BF16 R104, R4.reuse, R36, R56 ;  /* 0x000000240468723c */ /* 0x040ff00000041838 */
[C---:B------:R-:W-:Y:S08]  /*1a3e0*/  HMMA.16816.F32.BF16 R60, R4.reuse, R40, R88 ;  /* 0x00000028043c723c */ /* 0x040ff00000041858 */
[----:B------:R-:W-:Y:S01]  /*1a3f0*/  HMMA.16816.F32.BF16 R52, R4, R42, R84 ;  /* 0x0000002a0434723c */ /* 0x000fe20000041854 */
[----:B------:R-:W-:-:S05]  /*1a400*/  LOP3.LUT R4, R45, 0xff00ff, RZ, 0xc0, !PT ;  /* 0x00ff00ff2d047812 */ /* 0x000fca00078ec0ff */
[----:B------:R-:W-:Y:S02]  /*1a410*/  HSET2.LE.AND R4, R4, R0, PT ;  /* 0x0000000004047233 */ /* 0x000fe40003803000 */
[----:B------:R-:W-:Y:S02]  /*1a420*/  LOP3.LUT R9, R76, R2, RZ, 0xc0, !PT ;  /* 0x000000024c097212 */ /* 0x000fe400078ec0ff */
[----:B------:R-:W-:Y:S02]  /*1a430*/  LOP3.LUT R10, R92, R3, RZ, 0xc0, !PT ;  /* 0x000000035c0a7212 */ /* 0x000fe400078ec0ff */
[----:B------:R-:W-:Y:S01]  /*1a440*/  LOP3.LUT R11, R11, R4, RZ, 0xc0, !PT ;  /* 0x000000040b0b7212 */ /* 0x000fe200078ec0ff */
[----:B------:R-:W-:Y:S01]  /*1a450*/  IMAD.MOV.U32 R75, RZ, RZ, R95 ;  /* 0x000000ffff4b7224 */ /* 0x000fe200078e005f */
[----:B------:R-:W-:Y:S01]  /*1a460*/  MOV R74, R94 ;  /* 0x0000005e004a7202 */ /* 0x000fe20000000f00 */
[----:B------:R-:W-:Y:S01]  /*1a470*/  IMAD.MOV.U32 R73, RZ, RZ, R93 ;  /* 0x000000ffff497224 */ /* 0x000fe200078e005d */
[----:B------:R-:W-:-:S02]  /*1a480*/  PRMT R6, R152, 0x7773, RZ ;  /* 0x0000777398067816 */ /* 0x000fc400000000ff */
[C---:B------:R-:W-:Y:S01]  /*1a490*/  PRMT R5, R152.reuse, 0x7772, RZ ;  /* 0x0000777298057816 */ /* 0x040fe200000000ff */
[C---:B------:R-:W-:Y:S01]  /*1a4a0*/  HMMA.16816.F32.BF16 R88, R8.reuse, R20, R156 ;  /* 0x000000140858723c */ /* 0x040fe2000004189c */
[----:B------:R-:W-:Y:S01]  /*1a4b0*/  IMAD.MOV.U32 R158, RZ, RZ, R77 ;  /* 0x000000ffff9e7224 */ /* 0x000fe200078e004d */
[C---:B------:R-:W-:Y:S01]  /*1a4c0*/  LOP3.LUT R2, R29.reuse, 0xffff, RZ, 0xc0, !PT ;  /* 0x0000ffff1d027812 */ /* 0x040fe200078ec0ff */
[----:B------:R-:W-:Y:S01]  /*1a4d0*/  IMAD.MOV.U32 R157, RZ, RZ, R78 ;  /* 0x000000ffff9d7224 */ /* 0x000fe200078e004e */
[----:B------:R-:W-:Y:S01]  /*1a4e0*/  MOV R7, R152 ;  /* 0x0000009800077202 */ /* 0x000fe20000000f00 */
[----:B------:R-:W-:Y:S01]  /*1a4f0*/  IMAD.MOV.U32 R156, RZ, RZ, R79 ;  /* 0x000000ffff9c7224 */ /* 0x000fe200078e004f */
[----:B------:R-:W-:Y:S02]  /*1a500*/  MOV R95, R99 ;  /* 0x00000063005f7202 */ /* 0x000fe40000000f00 */
[C---:B------:R-:W-:Y:S01]  /*1a510*/  HMMA.16816.F32.BF16 R76, R8.reuse, R18, R144 ;  /* 0x00000012084c723c */ /* 0x040fe20000041890 */
[----:B------:R-:W-:Y:S01]  /*1a520*/  IMAD.MOV.U32 R147, RZ, RZ, R73 ;  /* 0x000000ffff937224 */ /* 0x000fe200078e0049 */
[----:B------:R-:W-:Y:S01]  /*1a530*/  MOV R145, R75 ;  /* 0x0000004b00917202 */ /* 0x000fe20000000f00 */
[----:B------:R-:W-:Y:S01]  /*1a540*/  IMAD.MOV.U32 R146, RZ, RZ, R74 ;  /* 0x000000ffff927224 */ /* 0x000fe200078e004a */
[----:B------:R-:W-:Y:S01]  /*1a550*/  LOP3.LUT R4, R29, 0xff, RZ, 0xc0, !PT ;  /* 0x000000ff1d047812 */ /* 0x000fe200078ec0ff */
[----:B------:R-:W-:Y:S01]  /*1a560*/  IMAD.MOV.U32 R92, RZ, RZ, R96 ;  /* 0x000000ffff5c7224 */ /* 0x000fe200078e0060 */
[----:B------:R-:W-:Y:S01]  /*1a570*/  SHF.R.U32.HI R2, RZ, 0x8, R2 ;  /* 0x00000008ff027819 */ /* 0x000fe20000011602 */
[----:B------:R-:W-:Y:S01]  /*1a580*/  IMAD.MOV.U32 R93, RZ, RZ, R97 ;  /* 0x000000ffff5d7224 */ /* 0x000fe200078e0061 */
[----:B------:R-:W-:Y:S01]  /*1a590*/  HMMA.16816.F32.BF16 R72, R8, R12, R160 ;  /* 0x0000000c0848723c */ /* 0x000fe200000418a0 */
[----:B------:R-:W-:Y:S01]  /*1a5a0*/  IMAD.MOV.U32 R94, RZ, RZ, R98 ;  /* 0x000000ffff5e7224 */ /* 0x000fe200078e0062 */
[----:B------:R-:W-:-:S02]  /*1a5b0*/  PRMT R12, R152, 0x7771, RZ ;  /* 0x00007771980c7816 */ /* 0x000fc400000000ff */
[----:B------:R-:W-:Y:S02]  /*1a5c0*/  PRMT R45, R5, 0x5410, R6 ;  /* 0x00005410052d7816 */ /* 0x000fe40000000006 */
[----:B------:R-:W-:Y:S02]  /*1a5d0*/  LOP3.LUT R6, R7, 0xff, RZ, 0xc0, !PT ;  /* 0x000000ff07067812 */ /* 0x000fe400078ec0ff */
[----:B------:R-:W-:Y:S01]  /*1a5e0*/  PRMT R3, R29, 0x7632, R3 ;  /* 0x000076321d037816 */ /* 0x000fe20000000003 */
[----:B------:R-:W-:Y:S01]  /*1a5f0*/  HMMA.16816.F32.BF16 R108, R8, R24, R108 ;  /* 0x00000018086c723c */ /* 0x000fe2000004186c */
[----:B------:R-:W-:Y:S01]  /*1a600*/  IMAD.MOV.U32 R144, RZ, RZ, R92 ;  /* 0x000000ffff907224 */ /* 0x000fe200078e005c */
[----:B------:R-:W-:Y:S01]  /*1a610*/  PRMT R2, R4, 0x5410, R2 ;  /* 0x0000541004027816 */ /* 0x000fe20000000002 */
[----:B------:R-:W-:Y:S01]  /*1a620*/  IMAD.MOV.U32 R163, RZ, RZ, R93 ;  /* 0x000000ffffa37224 */ /* 0x000fe200078e005d */
[----:B------:R-:W-:Y:S01]  /*1a630*/  PRMT R6, R6, 0x5410, R12 ;  /* 0x0000541006067816 */ /* 0x000fe2000000000c */
[----:B------:R-:W-:-:S02]  /*1a640*/  IMAD.MOV.U32 R162, RZ, RZ, R94 ;  /* 0x000000ffffa27224 */ /* 0x000fc400078e005e */
[----:B------:R-:W-:Y:S01]  /*1a650*/  IMAD.MOV.U32 R161, RZ, RZ, R95 ;  /* 0x000000ffffa17224 */ /* 0x000fe200078e005f */
[----:B------:R-:W-:Y:S01]  /*1a660*/  HMMA.16816.F32.BF16 R96, R8, R26, R136 ;  /* 0x0000001a0860723c */ /* 0x000fe20000041888 */
[----:B------:R-:W2:Y:S01]  /*1a670*/  LDSM.16.MT88.4 R24, [R47+0x9800] ;  /* 0x009800002f18783b */ /* 0x000ea20000004200 */
[----:B------:R-:W-:Y:S02]  /*1a680*/  SHF.R.U32.HI R5, RZ, 0x18, R29 ;  /* 0x00000018ff057819 */ /* 0x000fe4000001161d */
[----:B------:R-:W-:-:S04]  /*1a690*/  LOP3.LUT R3, R3, 0xff, RZ, 0xc0, !PT ;  /* 0x000000ff03037812 */ /* 0x000fc800078ec0ff */
[----:B------:R-:W-:Y:S01]  /*1a6a0*/  HMMA.16816.F32.BF16 R84, R8, R22, R148 ;  /* 0x000000160854723c */ /* 0x000fe20000041894 */
[----:B------:R-:W-:Y:S01]  /*1a6b0*/  IMAD.MOV.U32 R151, RZ, RZ, R80 ;  /* 0x000000ffff977224 */ /* 0x000fe200078e0050 */
[----:B------:R-:W-:Y:S01]  /*1a6c0*/  MOV R150, R81 ;  /* 0x0000005100967202 */ /* 0x000fe20000000f00 */
[----:B------:R-:W-:Y:S01]  /*1a6d0*/  IMAD.MOV.U32 R148, RZ, RZ, R82 ;  /* 0x000000ffff947224 */ /* 0x000fe200078e0052 */
[----:B------:R-:W3:Y:S01]  /*1a6e0*/  LDSM.16.MT88.4 R20, [R28+0x800] ;  /* 0x000800001c14783b */ /* 0x000ee20000004200 */
[----:B------:R-:W-:-:S03]  /*1a6f0*/  IMAD.MOV.U32 R149, RZ, RZ, R83 ;  /* 0x000000ffff957224 */ /* 0x000fc600078e0053 */
[----:B------:R-:W-:Y:S01]  /*1a700*/  HMMA.16816.F32.BF16 R80, R8, R16, R180 ;  /* 0x000000100850723c */ /* 0x000fe200000418b4 */
[----:B------:R-:W-:Y:S01]  /*1a710*/  LDSM.16.MT88.4 R16, [R47+0xb800] ;  /* 0x00b800002f10783b */ /* 0x000fe20000004200 */
[----:B------:R-:W-:Y:S01]  /*1a720*/  HSET2.LE.AND R2, R2, R0, PT ;  /* 0x0000000002027233 */ /* 0x000fe20003803000 */
[----:B------:R-:W-:-:S05]  /*1a730*/  IMAD.MOV.U32 R4, RZ, RZ, R124 ;  /* 0x000000ffff047224 */ /* 0x000fca00078e007c */
[----:B------:R-:W-:Y:S01]  /*1a740*/  HMMA.16816.F32.BF16 R56, R8, R14, R168 ;  /* 0x0000000e0838723c */ /* 0x000fe200000418a8 */
[----:B------:R-:W4:Y:S01]  /*1a750*/  LDSM.16.MT88.4 R12, [R47+0xa800] ;  /* 0x00a800002f0c783b */ /* 0x000f220000004200 */
[----:B------:R-:W-:-:S06]  /*1a760*/  PRMT R3, R3, 0x5410, R5 ;  /* 0x0000541003037816 */ /* 0x000fcc0000000005 */
[C---:B------:R-:W-:Y:S08]  /*1a770*/  HMMA.16816.F32.BF16 R68, R8.reuse, R36, R192 ;  /* 0x000000240844723c */ /* 0x040ff000000418c0 */
[C---:B------:R-:W-:Y:S01]  /*1a780*/  HMMA.16816.F32.BF16 R92, R8.reuse, R38, R196 ;  /* 0x00000026085c723c */ /* 0x040fe200000418c4 */
[----:B------:R-:W-:Y:S07]  /*1a790*/  LDSM.16.MT88.4 R36, [R28+0x2800] ;  /* 0x002800001c24783b */ /* 0x000fee0000004200 */
[C---:B------:R-:W-:Y:S08]  /*1a7a0*/  HMMA.16816.F32.BF16 R232, R8.reuse, R40, R232 ;  /* 0x0000002808e8723c */ /* 0x040ff000000418e8 */
[----:B------:R-:W-:Y:S01]  /*1a7b0*/  HMMA.16816.F32.BF16 R236, R8, R42, R236 ;  /* 0x0000002a08ec723c */ /* 0x000fe200000418ec */
[----:B------:R-:W1:Y:S01]  /*1a7c0*/  LDSM.16.MT88.4 R8, [R28+0x1800] ;  /* 0x001800001c08783b */ /* 0x000e620000004200 */
[----:B------:R-:W-:-:S02]  /*1a7d0*/  LOP3.LUT R4, R4, R2, RZ, 0xc0, !PT ;  /* 0x0000000204047212 */ /* 0x000fc400078ec0ff */
[----:B------:R-:W-:Y:S01]  /*1a7e0*/  HSET2.LE.AND R2, R3, R0, PT ;  /* 0x0000000003027233 */ /* 0x000fe20003803000 */
[----:B------:R-:W-:-:S05]  /*1a7f0*/  IMAD.MOV.U32 R3, RZ, RZ, R127 ;  /* 0x000000ffff037224 */ /* 0x000fca00078e007f */
[----:B------:R-:W-:Y:S02]  /*1a800*/  LOP3.LUT R5, R3, R2, RZ, 0xc0, !PT ;  /* 0x0000000203057212 */ /* 0x000fe400078ec0ff */
[----:B------:R-:W-:Y:S01]  /*1a810*/  HSET2.LE.AND R2, R6, R0, PT ;  /* 0x0000000006027233 */ /* 0x000fe20003803000 */
[----:B------:R-:W-:Y:S01]  /*1a820*/  IMAD.MOV.U32 R6, RZ, RZ, R126 ;  /* 0x000000ffff067224 */ /* 0x000fe200078e007e */
[----:B------:R-:W-:-:S04]  /*1a830*/  LOP3.LUT R3, R45, 0xff00ff, RZ, 0xc0, !PT ;  /* 0x00ff00ff2d037812 */ /* 0x000fc800078ec0ff */
[----:B------:R-:W-:Y:S02]  /*1a840*/  LOP3.LUT R6, R6, R2, RZ, 0xc0, !PT ;  /* 0x0000000206067212 */ /* 0x000fe400078ec0ff */
[----:B------:R-:W-:Y:S02]  /*1a850*/  HSET2.LE.AND R3, R3, R0, PT ;  /* 0x0000000003037233 */ /* 0x000fe40003803000 */
[----:B------:R-:W-:-:S04]  /*1a860*/  MOV R2, R125 ;  /* 0x0000007d00027202 */ /* 0x000fc80000000f00 */
[----:B------:R-:W-:Y:S02]  /*1a870*/  LOP3.LUT R7, R2, R3, RZ, 0xc0, !PT ;  /* 0x0000000302077212 */ /* 0x000fe400078ec0ff */
[C---:B------:R-:W-:Y:S02]  /*1a880*/  PRMT R3, R44.reuse, 0x7773, RZ ;  /* 0x000077732c037816 */ /* 0x040fe400000000ff */
[----:B------:R-:W-:Y:S01]  /*1a890*/  PRMT R2, R44, 0x7772, RZ ;  /* 0x000077722c027816 */ /* 0x000fe200000000ff */
[----:B------:R-:W-:Y:S01]  /*1a8a0*/  IMAD.MOV.U32 R200, RZ, RZ, R101 ;  /* 0x000000ffffc87224 */ /* 0x000fe200078e0065 */
[----:B------:R-:W-:Y:S01]  /*1a8b0*/  MOV R160, R228 ;  /* 0x000000e400a07202 */ /* 0x000fe20000000f00 */
[----:B------:R-:W-:Y:S01]  /*1a8c0*/  IMAD.MOV.U32 R171, RZ, RZ, R229 ;  /* 0x000000ffffab7224 */ /* 0x000fe200078e00e5 */
[----:B------:R-:W-:Y:S01]  /*1a8d0*/  PRMT R29, R2, 0x5410, R3 ;  /* 0x00005410021d7816 */ /* 0x000fe20000000003 */
[----:B------:R-:W-:Y:S01]  /*1a8e0*/  IMAD.MOV.U32 R170, RZ, RZ, R230 ;  /* 0x000000ffffaa7224 */ /* 0x000fe200078e00e6 */
[C---:B------:R-:W-:Y:S01]  /*1a8f0*/  LOP3.LUT R2, R35.reuse, 0xffff, RZ, 0xc0, !PT ;  /* 0x0000ffff23027812 */ /* 0x040fe200078ec0ff */
[----:B------:R-:W-:Y:S01]  /*1a900*/  IMAD.MOV.U32 R169, RZ, RZ, R231 ;  /* 0x000000ffffa97224 */ /* 0x000fe200078e00e7 */
[----:B------:R-:W-:Y:S01]  /*1a910*/  LOP3.LUT R3, R35, 0xff, RZ, 0xc0, !PT ;  /* 0x000000ff23037812 */ /* 0x000fe200078ec0ff */
[----:B--2---:R-:W-:Y:S01]  /*1a920*/  HMMA.16816.F32.BF16 R228, R4, R26, R164 ;  /* 0x0000001a04e4723c */ /* 0x004fe200000418a4 */
[----:B------:R-:W-:Y:S01]  /*1a930*/  SHF.R.U32.HI R2, RZ, 0x8, R2 ;  /* 0x00000008ff027819 */ /* 0x000fe20000011602 */
[----:B------:R-:W-:Y:S01]  /*1a940*/  IMAD.MOV.U32 R168, RZ, RZ, R240 ;  /* 0x000000ffffa87224 */ /* 0x000fe200078e00f0 */
[----:B------:R-:W-:Y:S01]  /*1a950*/  MOV R43, R202 ;  /* 0x000000ca002b7202 */ /* 0x000fe20000000f00 */
[----:B------:R-:W-:Y:S01]  /*1a960*/  IMAD.MOV.U32 R152, RZ, RZ, R241 ;  /* 0x000000ffff987224 */ /* 0x000fe200078e00f1 */
[----:B------:R2:W5:Y:S01]  /*1a970*/  LDL.LU R101, [R1+0x1ac] ;  /* 0x0001ac0001657983 */ /* 0x0005620000300800 */
[----:B------:R-:W-:-:S02]  /*1a980*/  IMAD.MOV.U32 R41, RZ, RZ, R242 ;  /* 0x000000ffff297224 */ /* 0x000fc400078e00f2 */
[----:B------:R-:W-:Y:S01]  /*1a990*/  IMAD.MOV.U32 R40, RZ, RZ, R243 ;  /* 0x000000ffff287224 */ /* 0x000fe200078e00f3 */
[C---:B------:R-:W-:Y:S01]  /*1a9a0*/  HMMA.16816.F32.BF16 R136, R4.reuse, R24, R184 ;  /* 0x000000180488723c */ /* 0x040fe200000418b8 */
[----:B------:R-:W-:Y:S01]  /*1a9b0*/  IMAD.MOV.U32 R159, RZ, RZ, R200 ;  /* 0x000000ffff9f7224 */ /* 0x000fe200078e00c8 */
[----:B------:R2:W5:Y:S01]  /*1a9c0*/  LDL.LU R226, [R1+0x1a8] ;  /* 0x0001a80001e27983 */ /* 0x0005620000300800 */
[----:B------:R-:W-:Y:S02]  /*1a9d0*/  IMAD.MOV.U32 R42, RZ, RZ, R203 ;  /* 0x000000ffff2a7224 */ /* 0x000fe400078e00cb */
[----:B------:R-:W-:Y:S01]  /*1a9e0*/  IMAD.MOV.U32 R167, RZ, RZ, R201 ;  /* 0x000000ffffa77224 */ /* 0x000fe200078e00c9 */
[----:B------:R2:W5:Y:S02]  /*1a9f0*/  LDL.LU R225, [R1+0x1a4] ;  /* 0x0001a40001e17983 */ /* 0x0005640000300800 */
[C---:B---3--:R-:W-:Y:S08]  /*1aa00*/  HMMA.16816.F32.BF16 R200, R4.reuse, R20, R140 ;  /* 0x0000001404c8723c */ /* 0x048ff0000004188c */
[C---:B------:R-:W-:Y:S08]  /*1aa10*/  HMMA.16816.F32.BF16 R124, R4.reuse, R22, R132 ;  /* 0x00000016047c723c */ /* 0x040ff00000041884 */
[C---:B----4-:R-:W-:Y:S08]  /*1aa20*/  HMMA.16816.F32.BF16 R196, R4.reuse, R12, R128 ;  /* 0x0000000c04c4723c */ /* 0x050ff00000041880 */
[C---:B------:R-:W-:Y:S08]  /*1aa30*/  HMMA.16816.F32.BF16 R192, R4.reuse, R14, R120 ;  /* 0x0000000e04c0723c */ /* 0x040ff00000041878 */
[C---:B-1----:R-:W-:Y:S08]  /*1aa40*/  HMMA.16816.F32.BF16 R184, R4.reuse, R8, R116 ;  /* 0x0000000804b8723c */ /* 0x042ff00000041874 */
[C---:B------:R-:W-:Y:S08]  /*1aa50*/  HMMA.16816.F32.BF16 R180, R4.reuse, R10, R112 ;  /* 0x0000000a04b4723c */ /* 0x040ff00000041870 */
[C---:B------:R-:W-:Y:S08]  /*1aa60*/  HMMA.16816.F32.BF16 R104, R4.reuse, R16, R104 ;  /* 0x000000100468723c */ /* 0x040ff00000041868 */
[C---:B------:R-:W-:Y:S08]  /*1aa70*/  HMMA.16816.F32.BF16 R64, R4.reuse, R18, R64 ;  /* 0x000000120440723c */ /* 0x040ff00000041840 */
[C---:B------:R-:W-:Y:S08]  /*1aa80*/  HMMA.16816.F32.BF16 R60, R4.reuse, R36, R60 ;  /* 0x00000024043c723c */ /* 0x040ff0000004183c */
[----:B------:R-:W-:Y:S01]  /*1aa90*/  HMMA.16816.F32.BF16 R240, R4, R38, R52 ;  /* 0x0000002604f0723c */ /* 0x000fe20000041834 */
[----:B------:R-:W-:Y:S01]  /*1aaa0*/  IMAD.MOV.U32 R5, RZ, RZ, R44 ;  /* 0x000000ffff057224 */ /* 0x000fe200078e002c */
[----:B------:R-:W-:Y:S01]  /*1aab0*/  PRMT R4, R3, 0x5410, R2 ;  /* 0x0000541003047816 */ /* 0x000fe20000000002 */
[----:B------:R-:W-:Y:S01]  /*1aac0*/  IMAD.MOV.U32 R45, RZ, RZ, R152 ;  /* 0x000000ffff2d7224 */ /* 0x000fe200078e0098 */
[----:B------:R-:W-:Y:S01]  /*1aad0*/  PRMT R2, R35, 0x7632, R2 ;  /* 0x0000763223027816 */ /* 0x000fe20000000002 */
[----:B------:R-:W-:Y:S01]  /*1aae0*/  LDSM.16.MT88.4 R140, [R28+0x1c00] ;  /* 0x001c00001c8c783b */ /* 0x000fe20000004200 */
[----:B------:R-:W-:-:S02]  /*1aaf0*/  PRMT R7, R44, 0x7771, RZ ;  /* 0x000077712c077816 */ /* 0x000fc400000000ff */
[----:B------:R-:W-:Y:S01]  /*1ab00*/  LOP3.LUT R5, R5, 0xff, RZ, 0xc0, !PT ;  /* 0x000000ff05057812 */ /* 0x000fe200078ec0ff */
[----:B------:R2:W5:Y:S01]  /*1ab10*/  LDL.LU R223, [R1+0x1a0] ;  /* 0x0001a00001df7983 */ /* 0x0005620000300800 */
[----:B------:R-:W-:Y:S02]  /*1ab20*/  SHF.R.U32.HI R6, RZ, 0x18, R35 ;  /* 0x00000018ff067819 */ /* 0x000fe40000011623 */
[----:B------:R-:W-:Y:S02]  /*1ab30*/  LOP3.LUT R3, R2, 0xff, RZ, 0xc0, !PT ;  /* 0x000000ff02037812 */ /* 0x000fe400078ec0ff */
[----:B------:R-:W-:Y:S02]  /*1ab40*/  HSET2.LE.AND R2, R4, R0, PT ;  /* 0x0000000004027233 */ /* 0x000fe40003803000 */
[----:B------:R-:W-:Y:S02]  /*1ab50*/  PRMT R5, R5, 0x5410, R7 ;  /* 0x0000541005057816 */ /* 0x000fe40000000007 */
[----:B------:R-:W-:-:S02]  /*1ab60*/  PRMT R3, R3, 0x5410, R6 ;  /* 0x0000541003037816 */ /* 0x000fc40000000006 */
[----:B------:R-:W-:Y:S02]  /*1ab70*/  LOP3.LUT R7, R29, 0xff00ff, RZ, 0xc0, !PT ;  /* 0x00ff00ff1d077812 */ /* 0x000fe400078ec0ff */
[----:B------:R-:W-:Y:S02]  /*1ab80*/  LOP3.LUT R4, R167, R2, RZ, 0xc0, !PT ;  /* 0x00000002a7047212 */ /* 0x000fe400078ec0ff */
[--C-:B------:R-:W-:Y:S01]  /*1ab90*/  HSET2.LE.AND R2, R3, R0.reuse, PT ;  /* 0x0000000003027233 */ /* 0x100fe20003803000 */
[----:B------:R-:W-:Y:S01]  /*1aba0*/  IMAD.MOV.U32 R121, RZ, RZ, R144 ;  /* 0x000000ffff797224 */ /* 0x000fe200078e0090 */
[--C-:B------:R-:W-:Y:S01]  /*1abb0*/  HSET2.LE.AND R3, R5, R0.reuse, PT ;  /* 0x0000000005037233 */ /* 0x100fe20003803000 */
[----:B------:R-:W-:Y:S01]  /*1abc0*/  IMAD.MOV.U32 R120, RZ, RZ, R145 ;  /* 0x000000ffff787224 */ /* 0x000fe200078e0091 */
[----:B------:R-:W-:Y:S01]  /*1abd0*/  HSET2.LE.AND R7, R7, R0, PT ;  /* 0x0000000007077233 */ /* 0x000fe20003803000 */
[----:B------:R-:W-:Y:S01]  /*1abe0*/  IMAD.MOV.U32 R119, RZ, RZ, R146 ;  /* 0x000000ffff777224 */ /* 0x000fe200078e0092 */
[----:B------:R-:W-:Y:S01]  /*1abf0*/  LOP3.LUT R5, R155, R2, RZ, 0xc0, !PT ;  /* 0x000000029b057212 */ /* 0x000fe200078ec0ff */
[----:B------:R-:W-:Y:S01]  /*1ac00*/  IMAD.MOV.U32 R118, RZ, RZ, R147 ;  /* 0x000000ffff767224 */ /* 0x000fe200078e0093 */
[----:B------:R-:W-:Y:S01]  /*1ac10*/  LOP3.LUT R6, R154, R3, RZ, 0xc0, !PT ;  /* 0x000000039a067212 */ /* 0x000fe200078ec0ff */
[----:B------:R-:W-:Y:S01]  /*1ac20*/  IMAD.MOV.U32 R44, RZ, RZ, R168 ;  /* 0x000000ffff2c7224 */ /* 0x000fe200078e00a8 */
[----:B------:R-:W-:Y:S01]  /*1ac30*/  LOP3.LUT R7, R153, R7, RZ, 0xc0, !PT ;  /* 0x0000000799077212 */ /* 0x000fe200078ec0ff */
[----:B------:R-:W-:Y:S01]  /*1ac40*/  IMAD.MOV.U32 R2, RZ, RZ, R46 ;  /* 0x000000ffff027224 */ /* 0x000fe200078e002e */
[C---:B------:R-:W-:Y:S01]  /*1ac50*/  PRMT R3, R46.reuse, 0x7772, RZ ;  /* 0x000077722e037816 */ /* 0x040fe200000000ff */
[----:B------:R-:W-:Y:S01]  /*1ac60*/  IMAD.MOV.U32 R132, RZ, RZ, R169 ;  /* 0x000000ffff847224 */ /* 0x000fe200078e00a9 */
[----:B------:R-:W-:Y:S01]  /*1ac70*/  MOV R131, R170 ;  /* 0x000000aa00837202 */ /* 0x000fe20000000f00 */
[----:B------:R-:W-:Y:S01]  /*1ac80*/  IMAD.MOV.U32 R130, RZ, RZ, R171 ;  /* 0x000000ffff827224 */ /* 0x000fe200078e00ab */
[----:B------:R-:W-:Y:S01]  /*1ac90*/  MOV R122, R163 ;  /* 0x000000a3007a7202 */ /* 0x000fe20000000f00 */
[C---:B------:R-:W-:Y:S01]  /*1aca0*/  HMMA.16816.F32.BF16 R144, R4.reuse, R8, R72 ;  /* 0x000000080490723c */ /* 0x040fe20000041848 */
[C---:B------:R-:W-:Y:S01]  /*1acb0*/  PRMT R8, R46.reuse, 0x7773, RZ ;  /* 0x000077732e087816 */ /* 0x040fe200000000ff */
[----:B------:R-:W-:Y:S01]  /*1acc0*/  IMAD.MOV.U32 R129, RZ, RZ, R160 ;  /* 0x000000ffff817224 */ /* 0x000fe200078e00a0 */
[----:B------:R-:W-:Y:S01]  /*1acd0*/  PRMT R9, R46, 0x7771, RZ ;  /* 0x000077712e097816 */ /* 0x000fe200000000ff */
[----:B------:R-:W-:Y:S01]  /*1ace0*/  IMAD.MOV.U32 R128, RZ, RZ, R161 ;  /* 0x000000ffff807224 */ /* 0x000fe200078e00a1 */
[----:B------:R-:W-:Y:S01]  /*1acf0*/  LOP3.LUT R2, R2, 0xff, RZ, 0xc0, !PT ;  /* 0x000000ff02027812 */ /* 0x000fe200078ec0ff */
[----:B------:R-:W-:Y:S01]  /*1ad00*/  IMAD.MOV.U32 R123, RZ, RZ, R162 ;  /* 0x000000ffff7b7224 */ /* 0x000fe200078e00a2 */
[----:B------:R-:W-:Y:S01]  /*1ad10*/  MOV R116, R148 ;  /* 0x0000009400747202 */ /* 0x000fe20000000f00 */
[C---:B------:R-:W-:Y:S01]  /*1ad20*/  HMMA.16816.F32.BF16 R56, R4.reuse, R10, R56 ;  /* 0x0000000a0438723c */ /* 0x040fe20000041838 */
        /* <DEDUP_REMOVED lines=9> */
[----:B------:R-:W-:Y:S01]  /*1adc0*/  IMAD.MOV.U32 R112, RZ, RZ, R41 ;  /* 0x000000ffff707224 */ /* 0x000fe200078e0029 */
[----:B------:R-:W-:Y:S01]  /*1add0*/  SHF.R.U32.HI R3, RZ, 0x8, R3 ;  /* 0x00000008ff037819 */ /* 0x000fe20000011603 */
[----:B------:R-:W-:Y:S01]  /*1ade0*/  IMAD.MOV.U32 R135, RZ, RZ, R156 ;  /* 0x000000ffff877224 */ /* 0x000fe200078e009c */
[----:B------:R-:W-:Y:S01]  /*1adf0*/  SHF.R.U32.HI R9, RZ, 0x18, R34 ;  /* 0x00000018ff097819 */ /* 0x000fe20000011622 */
[----:B------:R-:W-:Y:S01]  /*1ae00*/  IMAD.MOV.U32 R134, RZ, RZ, R151 ;  /* 0x000000ffff867224 */ /* 0x000fe200078e0097 */
[----:B------:R-:W-:Y:S01]  /*1ae10*/  LOP3.LUT R2, R2, 0xff, RZ, 0xc0, !PT ;  /* 0x000000ff02027812 */ /* 0x000fe200078ec0ff */
[----:B------:R-:W-:Y:S01]  /*1ae20*/  IMAD.MOV.U32 R133, RZ, RZ, R150 ;  /* 0x000000ffff857224 */ /* 0x000fe200078e0096 */
[----:B------:R-:W-:Y:S01]  /*1ae30*/  PRMT R8, R8, 0x5410, R3 ;  /* 0x0000541008087816 */ /* 0x000fe20000000003 */
[----:B------:R-:W-:Y:S01]  /*1ae40*/  HMMA.16816.F32.BF16 R168, R4, R24, R108 ;  /* 0x0000001804a8723c */ /* 0x000fe2000004186c */
[----:B------:R-:W-:Y:S01]  /*1ae50*/  PRMT R3, R2, 0x5410, R9 ;  /* 0x0000541002037816 */ /* 0x000fe20000000009 */
[----:B------:R-:W-:Y:S01]  /*1ae60*/  IMAD.MOV.U32 R111, RZ, RZ, R159 ;  /* 0x000000ffff6f7224 */ /* 0x000fe200078e009f */
[----:B------:R-:W-:Y:S01]  /*1ae70*/  MOV R113, R40 ;  /* 0x0000002800717202 */ /* 0x000fe20000000f00 */
[----:B------:R-:W1:Y:S01]  /*1ae80*/  LDSM.16.MT88.4 R164, [R47+0x9c00] ;  /* 0x009c00002fa4783b */ /* 0x000e620000004200 */
[----:B------:R-:W-:-:S03]  /*1ae90*/  MOV R29, R157 ;  /* 0x0000009d001d7202 */ /* 0x000fc60000000f00 */
[C---:B------:R-:W-:Y:S01]  /*1aea0*/  HMMA.16816.F32.BF16 R52, R4.reuse, R26, R96 ;  /* 0x0000001a0434723c */ /* 0x040fe20000041860 */
[--C-:B------:R-:W-:Y:S01]  /*1aeb0*/  HSET2.LE.AND R2, R8, R0.reuse, PT ;  /* 0x0000000008027233 */ /* 0x100fe20003803000 */
[----:B------:R-:W3:Y:S01]  /*1aec0*/  LDSM.16.MT88.4 R156, [R28+0xc00] ;  /* 0x000c00001c9c783b */ /* 0x000ee20000004200 */
[----:B------:R-:W-:Y:S02]  /*1aed0*/  HSET2.LE.AND R3, R3, R0, PT ;  /* 0x0000000003037233 */ /* 0x000fe40003803000 */
[----:B------:R-:W-:Y:S01]  /*1aee0*/  LOP3.LUT R9, R11, 0xff00ff, RZ, 0xc0, !PT ;  /* 0x00ff00ff0b097812 */ /* 0x000fe200078ec0ff */
[----:B------:R-:W4:Y:S02]  /*1aef0*/  LDSM.16.MT88.4 R148, [R47+0xac00] ;  /* 0x00ac00002f94783b */ /* 0x000f240000004200 */
[C---:B------:R-:W-:Y:S08]  /*1af00*/  HMMA.16816.F32.BF16 R160, R4.reuse, R20, R88 ;  /* 0x0000001404a0723c */ /* 0x040ff00000041858 */
[C---:B------:R-:W-:Y:S08]  /*1af10*/  HMMA.16816.F32.BF16 R24, R4.reuse, R22, R84 ;  /* 0x000000160418723c */ /* 0x040ff00000041854 */
[----:B------:R-:W-:Y:S01]  /*1af20*/  HMMA.16816.F32.BF16 R152, R4, R12, R80 ;  /* 0x0000000c0498723c */ /* 0x000fe20000041850 */
[----:B------:R-:W-:-:S07]  /*1af30*/  IMAD.MOV.U32 R12, RZ, RZ, R211 ;  /* 0x000000ffff0c7224 */ /* 0x000fce00078e00d3 */
[C---:B------:R-:W-:Y:S08]  /*1af40*/  HMMA.16816.F32.BF16 R68, R4.reuse, R16, R68 ;  /* 0x000000100444723c */ /* 0x040ff00000041844 */
[----:B------:R-:W-:Y:S01]  /*1af50*/  HMMA.16816.F32.BF16 R20, R4, R14, R76 ;  /* 0x0000000e0414723c */ /* 0x000fe2000004184c */
[----:B------:R-:W-:-:S07]  /*1af60*/  IMAD.MOV.U32 R14, RZ, RZ, R206 ;  /* 0x000000ffff0e7224 */ /* 0x000fce00078e00ce */
[----:B------:R-:W-:Y:S01]  /*1af70*/  HMMA.16816.F32.BF16 R40, R4, R18, R92 ;  /* 0x000000120428723c */ /* 0x000fe2000004185c */
[----:B------:R2:W-:Y:S01]  /*1af80*/  LDSM.16.MT88.4 R16, [R28+0x2c00] ;  /* 0x002c00001c10783b */ /* 0x0005e20000004200 */
[----:B------:R-:W-:-:S06]  /*1af90*/  LOP3.LUT R92, R12, R2, RZ, 0xc0, !PT ;  /* 0x000000020c5c7212 */ /* 0x000fcc00078ec0ff */
[C---:B------:R-:W-:Y:S01]  /*1afa0*/  HMMA.16816.F32.BF16 R84, R4.reuse, R36, R232 ;  /* 0x000000240454723c */ /* 0x040fe200000418e8 */
[----:B------:R-:W-:Y:S01]  /*1afb0*/  MOV R234, R29 ;  /* 0x0000001d00ea7202 */ /* 0x000fe20000000f00 */
[----:B------:R-:W-:Y:S01]  /*1afc0*/  IMAD.MOV.U32 R235, RZ, RZ, R111 ;  /* 0x000000ffffeb7224 */ /* 0x000fe200078e006f */
[----:B------:R-:W-:Y:S01]  /*1afd0*/  LOP3.LUT R93, R14, R3, RZ, 0xc0, !PT ;  /* 0x000000030e5d7212 */ /* 0x000fe200078ec0ff */
[----:B------:R-:W-:Y:S01]  /*1afe0*/  IMAD.MOV.U32 R13, RZ, RZ, R189 ;  /* 0x000000ffff0d7224 */ /* 0x000fe200078e00bd */
[--C-:B------:R-:W-:Y:S01]  /*1aff0*/  HSET2.LE.AND R8, R10, R0.reuse, PT ;  /* 0x000000000a087233 */ /* 0x100fe20003803000 */
[----:B------:R-:W-:Y:S02]  /*1b000*/  IMAD.MOV.U32 R97, RZ, RZ, R134 ;  /* 0x000000ffff617224 */ /* 0x000fe400078e0086 */
[----:B------:R-:W-:Y:S01]  /*1b010*/  IMAD.MOV.U32 R96, RZ, RZ, R135 ;  /* 0x000000ffff607224 */ /* 0x000fe200078e0087 */
[----:B------:R-:W-:Y:S01]  /*1b020*/  HMMA.16816.F32.BF16 R36, R4, R38, R236 ;  /* 0x000000260424723c */ /* 0x000fe200000418ec */
[----:B------:R-:W-:Y:S01]  /*1b030*/  MOV R238, R116 ;  /* 0x0000007400ee7202 */ /* 0x000fe20000000f00 */
[----:B------:R-:W-:Y:S01]  /*1b040*/  IMAD.MOV.U32 R239, RZ, RZ, R117 ;  /* 0x000000ffffef7224 */ /* 0x000fe200078e0075 */
[----:B------:R-:W-:Y:S01]  /*1b050*/  HSET2.LE.AND R2, R9, R0, PT ;  /* 0x0000000009027233 */ /* 0x000fe20003803000 */
[----:B------:R-:W-:Y:S01]  /*1b060*/  IMAD.MOV.U32 R3, RZ, RZ, R176 ;  /* 0x000000ffff037224 */ /* 0x000fe200078e00b0 */
[----:B------:R-:W-:Y:S01]  /*1b070*/  MOV R98, R133 ;  /* 0x0000008500627202 */ /* 0x000fe20000000f00 */
[----:B------:R-:W-:Y:S01]  /*1b080*/  IMAD.MOV.U32 R11, RZ, RZ, R122 ;  /* 0x000000ffff0b7224 */ /* 0x000fe200078e007a */
[----:B------:R-:W4:Y:S01]  /*1b090*/  LDSM.16.MT88.4 R80, [R47+0xbc00] ;  /* 0x00bc00002f50783b */ /* 0x000f220000004200 */
[----:B--2---:R-:W-:-:S03]  /*1b0a0*/  IMAD.MOV.U32 R28, RZ, RZ, R115 ;  /* 0x000000ffff1c7224 */ /* 0x004fc600078e0073 */
[----:B------:R-:W-:Y:S01]  /*1b0b0*/  STG.E.U16 desc[UR28][R238.64+-0xf0], R217 ;  /* 0xffff10d9ee007986 */ /* 0x000fe2000c10151c */
[----:B------:R-:W-:-:S03]  /*1b0c0*/  LOP3.LUT R95, R3, R2, RZ, 0xc0, !PT ;  /* 0x00000002035f7212 */ /* 0x000fc600078ec0ff */
[----:B------:R-:W-:Y:S01]  /*1b0d0*/  STG.E.U16 desc[UR28][R238.64+-0xee], R28 ;  /* 0xffff121cee007986 */ /* 0x000fe2000c10151c */
[----:B------:R-:W-:-:S03]  /*1b0e0*/  MOV R2, R48 ;  /* 0x0000003000027202 */ /* 0x000fc60000000f00 */
[----:B------:R2:W-:Y:S01]  /*1b0f0*/  STG.E.U16 desc[UR28][R30.64+-0xee], R234 ;  /* 0xffff12ea1e007986 */ /* 0x0005e2000c10151c */
[----:B------:R-:W-:Y:S02]  /*1b100*/  LOP3.LUT R6, R2, 0xff, RZ, 0xc0, !PT ;  /* 0x000000ff02067812 */ /* 0x000fe400078ec0ff */
[C---:B------:R-:W-:Y:S02]  /*1b110*/  LOP3.LUT R3, R49.reuse, 0xffff, RZ, 0xc0, !PT ;  /* 0x0000ffff31037812 */ /* 0x040fe400078ec0ff */
[C---:B------:R-:W-:Y:S02]  /*1b120*/  PRMT R2, R49.reuse, 0x7632, R2 ;  /* 0x0000763231027816 */ /* 0x040fe40000000002 */
[C---:B------:R-:W-:Y:S02]  /*1b130*/  PRMT R5, R48.reuse, 0x7773, RZ ;  /* 0x0000777330057816 */ /* 0x040fe400000000ff */
[----:B------:R-:W-:Y:S02]  /*1b140*/  PRMT R4, R48, 0x7772, RZ ;  /* 0x0000777230047816 */ /* 0x000fe400000000ff */
[----:B------:R-:W-:-:S02]  /*1b150*/  LOP3.LUT R7, R49, 0xff, RZ, 0xc0, !PT ;  /* 0x000000ff31077812 */ /* 0x000fc400078ec0ff */
[----:B------:R-:W-:Y:S02]  /*1b160*/  SHF.R.U32.HI R3, RZ, 0x8, R3 ;  /* 0x00000008ff037819 */ /* 0x000fe40000011603 */
[----:B------:R-:W-:Y:S01]  /*1b170*/  SHF.R.U32.HI R9, RZ, 0x18, R49 ;  /* 0x00000018ff097819 */ /* 0x000fe20000011631 */
[----:B--2---:R-:W-:Y:S02]  /*1b180*/  IMAD.MOV.U32 R234, RZ, RZ, R235 ;  /* 0x000000ffffea7224 */ /* 0x004fe400078e00eb */
[----:B------:R-:W-:Y:S02]  /*1b190*/  IMAD.MOV.U32 R235, RZ, RZ, R35 ;  /* 0x000000ffffeb7224 */ /* 0x000fe400078e0023 */
[----:B------:R-:W2:Y:S01]  /*1b1a0*/  LDC R35, c[0x0][0x448] ;  /* 0x00011200ff237b82 */ /* 0x000ea20000000800 */
[----:B------:R-:W-:Y:S02]  /*1b1b0*/  LOP3.LUT R2, R2, 0xff, RZ, 0xc0, !PT ;  /* 0x000000ff02027812 */ /* 0x000fe400078ec0ff */
[----:B------:R-:W-:-:S02]  /*1b1c0*/  PRMT R4, R4, 0x5410, R5 ;  /* 0x0000541004047816 */ /* 0x000fc40000000005 */
[----:B------:R-:W-:Y:S02]  /*1b1d0*/  PRMT R3, R7, 0x5410, R3 ;  /* 0x0000541007037816 */ /* 0x000fe40000000003 */
[----:B------:R-:W-:Y:S02]  /*1b1e0*/  PRMT R5, R2, 0x5410, R9 ;  /* 0x0000541002057816 */ /* 0x000fe40000000009 */
[----:B------:R-:W-:Y:S02]  /*1b1f0*/  LOP3.LUT R94, R13, R8, RZ, 0xc0, !PT ;  /* 0x000000080d5e7212 */ /* 0x000fe400078ec0ff */
[----:B------:R-:W-:Y:S02]  /*1b200*/  PRMT R8, R48, 0x7771, RZ ;  /* 0x0000777130087816 */ /* 0x000fe400000000ff */
[--C-:B------:R-:W-:Y:S02]  /*1b210*/  HSET2.LE.AND R2, R3, R0.reuse, PT ;  /* 0x0000000003027233 */ /* 0x100fe40003803000 */
[----:B------:R-:W-:-:S02]  /*1b220*/  HSET2.LE.AND R3, R5, R0, PT ;  /* 0x0000000005037233 */ /* 0x000fc40003803000 */
[----:B------:R-:W-:Y:S01]  /*1b230*/  PRMT R8, R6, 0x5410, R8 ;  /* 0x0000541006087816 */ /* 0x000fe20000000008 */
[----:B------:R-:W-:Y:S01]  /*1b240*/  IMAD.MOV.U32 R12, RZ, RZ, R44 ;  /* 0x000000ffff0c7224 */ /* 0x000fe200078e002c */
[----:B------:R-:W-:Y:S02]  /*1b250*/  LOP3.LUT R6, R4, 0xff00ff, RZ, 0xc0, !PT ;  /* 0x00ff00ff04067812 */ /* 0x000fe400078ec0ff */
[----:B------:R-:W-:Y:S02]  /*1b260*/  LOP3.LUT R96, R96, R2, RZ, 0xc0, !PT ;  /* 0x0000000260607212 */ /* 0x000fe400078ec0ff */
[----:B------:R-:W-:Y:S01]  /*1b270*/  LOP3.LUT R97, R97, R3, RZ, 0xc0, !PT ;  /* 0x0000000361617212 */ /* 0x000fe200078ec0ff */
[----:B--2---:R-:W-:Y:S01]  /*1b280*/  IMAD.WIDE R2, R35, 0x70, R50 ;  /* 0x0000007023027825 */ /* 0x004fe200078e0232 */
[----:B------:R-:W-:Y:S01]  /*1b290*/  HSET2.LE.AND R4, R8, R0, PT ;  /* 0x0000000008047233 */ /* 0x000fe20003803000 */
[----:B------:R-:W-:Y:S02]  /*1b2a0*/  STG.E.U16 desc[UR28][R30.64+-0xf0], R12 ;  /* 0xffff100c1e007986 */ /* 0x000fe4000c10151c */
[----:B------:R-:W-:-:S02]  /*1b2b0*/  IMAD.MOV.U32 R10, RZ, RZ, R131 ;  /* 0x000000ffff0a7224 */ /* 0x000fc400078e0083 */
[----:B------:R-:W-:Y:S02]  /*1b2c0*/  IMAD.MOV.U32 R206, RZ, RZ, R120 ;  /* 0x000000ffffce7224 */ /* 0x000fe400078e0078 */
[----:B------:R-:W-:Y:S01]  /*1b2d0*/  IMAD.MOV.U32 R189, RZ, RZ, R132 ;  /* 0x000000ffffbd7224 */ /* 0x000fe200078e0084 */
[----:B------:R-:W-:Y:S01]  /*1b2e0*/  LOP3.LUT R98, R98, R4, RZ, 0xc0, !PT ;  /* 0x0000000462627212 */ /* 0x000fe200078ec0ff */
[----:B------:R-:W-:Y:S01]  /*1b2f0*/  STG.E.U16 desc[UR28][R32.64+-0xe0], R248 ;  /* 0xffff20f820007986 */ /* 0x000fe2000c10151c */
[----:B------:R-:W-:Y:S02]  /*1b300*/  IMAD.MOV.U32 R232, RZ, RZ, R113 ;  /* 0x000000ffffe87224 */ /* 0x000fe400078e0071 */
[----:B------:R-:W-:Y:S01]  /*1b310*/  IMAD.MOV.U32 R211, RZ, RZ, R114 ;  /* 0x000000ffffd37224 */ /* 0x000fe200078e0072 */
[----:B------:R-:W-:Y:S01]  /*1b320*/  STG.E.U16 desc[UR28][R32.64+-0xde], R247 ;  /* 0xffff22f720007986 */ /* 0x000fe2000c10151c */
[----:B------:R-:W-:-:S03]  /*1b330*/  IMAD.WIDE R4, R35, -0x70, R2 ;  /* 0xffffff9023047825 */ /* 0x000fc600078e0202 */
[----:B------:R-:W-:Y:S04]  /*1b340*/  STG.E.U16 desc[UR28][R250.64+-0xe0], R246 ;  /* 0xffff20f6fa007986 */ /* 0x000fe8000c10151c */
[----:B------:R-:W-:Y:S01]  /*1b350*/  STG.E.U16 desc[UR28][R250.64+-0xde], R245 ;  /* 0xffff22f5fa007986 */ /* 0x000fe2000c10151c */
[----:B------:R-:W-:-:S03]  /*1b360*/  IMAD.MOV.U32 R233, RZ, RZ, R112 ;  /* 0x000000ffffe97224 */ /* 0x000fc600078e0070 */
[----:B------:R-:W-:Y:S04]  /*1b370*/  STG.E.U16 desc[UR28][R220.64+-0xe0], R10 ;  /* 0xffff200adc007986 */ /* 0x000fe8000c10151c */
        /* <DEDUP_REMOVED lines=15> */
[----:B------:R2:W-:Y:S01]  /*1b470*/  STG.E.U16 desc[UR28][R4.64+-0xbe], R210 ;  /* 0xffff42d204007986 */ /* 0x0005e2000c10151c */
[----:B------:R-:W-:Y:S01]  /*1b480*/  MOV R34, R129 ;  /* 0x0000008100227202 */ /* 0x000fe20000000f00 */
[----:B------:R-:W-:Y:S02]  /*1b490*/  IMAD.MOV.U32 R47, RZ, RZ, R130 ;  /* 0x000000ffff2f7224 */ /* 0x000fe400078e0082 */
[----:B------:R-:W-:Y:S04]  /*1b4a0*/  STG.E.U16 desc[UR28][R2.64+-0xc0], R235 ;  /* 0xffff40eb02007986 */ /* 0x000fe8000c10151c */
[----:B------:R1:W-:Y:S01]  /*1b4b0*/  STG.E.U16 desc[UR28][R2.64+-0xbe], R222 ;  /* 0xffff42de02007986 */ /* 0x0003e2000c10151c */
[----:B------:R-:W-:-:S03]  /*1b4c0*/  IMAD.MOV.U32 R46, RZ, RZ, R118 ;  /* 0x000000ffff2e7224 */ /* 0x000fc600078e0076 */
[----:B------:R-:W-:Y:S04]  /*1b4d0*/  STG.E.U16 desc[UR28][R30.64+-0xc0], R47 ;  /* 0xffff402f1e007986 */ /* 0x000fe8000c10151c */
[----:B------:R-:W-:Y:S01]  /*1b4e0*/  STG.E.U16 desc[UR28][R30.64+-0xbe], R34 ;  /* 0xffff42221e007986 */ /* 0x000fe2000c10151c */
[----:B--2---:R-:W-:-:S03]  /*1b4f0*/  IMAD.WIDE R4, R35, -0x70, R2 ;  /* 0xffffff9023047825 */ /* 0x004fc600078e0202 */
[----:B------:R-:W-:Y:S01]  /*1b500*/  STG.E.U16 desc[UR28][R32.64+-0xb0], R204 ;  /* 0xffff50cc20007986 */ /* 0x000fe2000c10151c */
[----:B-1----:R-:W-:-:S03]  /*1b510*/  IMAD.WIDE R2, R35, 0x70, R4 ;  /* 0x0000007023027825 */ /* 0x002fc600078e0204 */
[----:B------:R-:W-:Y:S04]  /*1b520*/  STG.E.U16 desc[UR28][R32.64+-0xae], R205 ;  /* 0xffff52cd20007986 */ /* 0x000fe8000c10151c */
[----:B------:R-:W-:Y:S04]  /*1b530*/  STG.E.U16 desc[UR28][R4.64+-0xb0], R190 ;  /* 0xffff50be04007986 */ /* 0x000fe8000c10151c */
[----:B------:R1:W-:Y:S01]  /*1b540*/  STG.E.U16 desc[UR28][R4.64+-0xae], R191 ;  /* 0xffff52bf04007986 */ /* 0x0003e2000c10151c */
[----:B------:R-:W-:-:S03]  /*1b550*/  IMAD.MOV.U32 R15, RZ, RZ, R119 ;  /* 0x000000ffff0f7224 */ /* 0x000fc600078e0077 */
[----:B------:R-:W-:Y:S04]  /*1b560*/  STG.E.U16 desc[UR28][R2.64+-0xb0], R46 ;  /* 0xffff502e02007986 */ /* 0x000fe8000c10151c */
[----:B------:R2:W-:Y:S01]  /*1b570*/  STG.E.U16 desc[UR28][R2.64+-0xae], R216 ;  /* 0xffff52d802007986 */ /* 0x0005e2000c10151c */
[----:B------:R-:W-:-:S03]  /*1b580*/  MOV R29, R45 ;  /* 0x0000002d001d7202 */ /* 0x000fc60000000f00 */
[----:B------:R-:W-:Y:S04]  /*1b590*/  STG.E.U16 desc[UR28][R30.64+-0xb0], R215 ;  /* 0xffff50d71e007986 */ /* 0x000fe8000c10151c */
[----:B------:R-:W-:Y:S01]  /*1b5a0*/  STG.E.U16 desc[UR28][R30.64+-0xae], R15 ;  /* 0xffff520f1e007986 */ /* 0x000fe2000c10151c */
[----:B------:R-:W-:Y:S01]  /*1b5b0*/  IMAD.MOV.U32 R44, RZ, RZ, R128 ;  /* 0x000000ffff2c7224 */ /* 0x000fe200078e0080 */
[----:B------:R-:W-:Y:S02]  /*1b5c0*/  HSET2.LE.AND R0, R6, R0, PT ;  /* 0x0000000006007233 */ /* 0x000fe40003803000 */
[----:B------:R-:W-:Y:S01]  /*1b5d0*/  MOV R99, R121 ;  /* 0x0000007900637202 */ /* 0x000fe20000000f00 */
[----:B------:R3:W5:Y:S01]  /*1b5e0*/  LDL.LU R222, [R1+0x19c] ;  /* 0x00019c0001de7983 */ /* 0x0007620000300800 */
        /* <DEDUP_REMOVED lines=8> */
[----:B------:R4:W-:Y:S04]  /*1b670*/  STG.E.U16 desc[UR28][R30.64+-0xa0], R214 ;  /* 0xffff60d61e007986 */ /* 0x0009e8000c10151c */
[----:B------:R3:W-:Y:S01]  /*1b680*/  STG.E.U16 desc[UR28][R30.64+-0x9e], R209 ;  /* 0xffff62d11e007986 */ /* 0x0007e2000c10151c */
[----:B------:R-:W-:Y:S01]  /*1b690*/  LOP3.LUT R99, R99, R0, RZ, 0xc0, !PT ;  /* 0x0000000063637212 */ /* 0x000fe200078ec0ff */
[----:B------:R-:W-:-:S02]  /*1b6a0*/  IMAD.MOV.U32 R45, RZ, RZ, R123 ;  /* 0x000000ffff2d7224 */ /* 0x000fc400078e007b */
[----:B------:R3:W5:Y:S01]  /*1b6b0*/  LDL.LU R216, [R1+0x198] ;  /* 0x0001980001d87983 */ /* 0x0007620000300800 */
[----:B-1----:R-:W-:-:S03]  /*1b6c0*/  IMAD.WIDE R4, R35, -0x70, R2 ;  /* 0xffffff9023047825 */ /* 0x002fc600078e0202 */
[----:B------:R-:W-:Y:S04]  /*1b6d0*/  STG.E.U16 desc[UR28][R32.64+-0x90], R173 ;  /* 0xffff70ad20007986 */ /* 0x000fe8000c10151c */
[----:B------:R-:W-:Y:S01]  /*1b6e0*/  STG.E.U16 desc[UR28][R32.64+-0x8e], R175 ;  /* 0xffff72af20007986 */ /* 0x000fe2000c10151c */
[----:B--2---:R-:W-:-:S03]  /*1b6f0*/  IMAD.WIDE R2, R35, 0x70, R4 ;  /* 0x0000007023027825 */ /* 0x004fc600078e0204 */
[----:B------:R-:W-:Y:S04]  /*1b700*/  STG.E.U16 desc[UR28][R4.64+-0x90], R172 ;  /* 0xffff70ac04007986 */ /* 0x000fe8000c10151c */
[----:B------:R-:W-:Y:S04]  /*1b710*/  STG.E.U16 desc[UR28][R4.64+-0x8e], R174 ;  /* 0xffff72ae04007986 */ /* 0x000fe8000c10151c */
[----:B------:R-:W-:Y:S04]  /*1b720*/  STG.E.U16 desc[UR28][R2.64+-0x90], R44 ;  /* 0xffff702c02007986 */ /* 0x000fe8000c10151c */
[----:B------:R1:W-:Y:S04]  /*1b730*/  STG.E.U16 desc[UR28][R2.64+-0x8e], R208 ;  /* 0xffff72d002007986 */ /* 0x0003e8000c10151c */
[----:B------:R2:W5:Y:S04]  /*1b740*/  LDL.LU R215, [R1+0x194] ;  /* 0x0001940001d77983 */ /* 0x0005680000300800 */
[----:B----4-:R2:W5:Y:S01]  /*1b750*/  LDL.LU R214, [R1+0x190] ;  /* 0x0001900001d67983 */ /* 0x0105620000300800 */
[C---:B------:R-:W-:Y:S03]  /*1b760*/  HMMA.16816.F32.BF16 R136, R92.reuse, R164, R136 ;  /* 0x000000a45c88723c */ /* 0x040fe60000041888 */
[----:B---3--:R2:W5:Y:S04]  /*1b770*/  LDL.LU R209, [R1+0x18c] ;  /* 0x00018c0001d17983 */ /* 0x0085680000300800 */
[----:B------:R3:W-:Y:S01]  /*1b780*/  STG.E.U16 desc[UR28][R30.64+-0x8e], R219 ;  /* 0xffff72db1e007986 */ /* 0x0007e2000c10151c */
[----:B------:R-:W-:Y:S01]  /*1b790*/  HMMA.16816.F32.BF16 R132, R92, R166, R228 ;  /* 0x000000a65c84723c */ /* 0x000fe200000418e4 */
[----:B-1----:R-:W-:-:S02]  /*1b7a0*/  IADD3 R2, P0, PT, R32, -0x180, RZ ;  /* 0xfffffe8020027810 */ /* 0x002fc40007f1e0ff */
[----:B------:R2:W5:Y:S02]  /*1b7b0*/  LDL.LU R208, [R1+0x188] ;  /* 0x0001880001d07983 */ /* 0x0005640000300800 */
[----:B------:R-:W-:Y:S02]  /*1b7c0*/  IADD3.X R0, PT, PT, R33, -0x1, RZ, P0, !PT ;  /* 0xffffffff21007810 */ /* 0x000fe400007fe4ff */
[----:B------:R2:W-:Y:S01]  /*1b7d0*/  STL [R1+0x4], R2 ;  /* 0x0000040201007387 */ /* 0x0005e20000100800 */
[C---:B------:R-:W-:Y:S03]  /*1b7e0*/  HMMA.16816.F32.BF16 R128, R92.reuse, R156, R200 ;  /* 0x0000009c5c80723c */ /* 0x040fe600000418c8 */
[----:B------:R2:W-:Y:S04]  /*1b7f0*/  STG.E.U16 desc[UR28][R30.64+-0x90], R45 ;  /* 0xffff702d1e007986 */ /* 0x0005e8000c10151c */
[----:B------:R2:W-:Y:S01]  /*1b800*/  STL [R1], R0 ;  /* 0x0000000001007387 */ /* 0x0005e20000100800 */
[C---:B------:R-:W-:Y:S01]  /*1b810*/  HMMA.16816.F32.BF16 R124, R92.reuse, R158, R124 ;  /* 0x0000009e5c7c723c */ /* 0x040fe2000004187c */
[----:B---3--:R-:W1:Y:S07]  /*1b820*/  S2R R219, SR_TID.X ;  /* 0x0000000000db7919 */ /* 0x008e6e0000002100 */
        /* <DEDUP_REMOVED lines=21> */
[----:B------:R-:W-:Y:S01]  /*1b980*/  @UP0 UIADD3 UR22, UPT, UPT, UR22, -0x4, URZ ;  /* 0xfffffffc16160890 */ /* 0x000fe2000fffe0ff */
[----:B------:R-:W-:-:S03]  /*1b990*/  NOP ;  /* 0x0000000000007918 */ /* 0x000fc60000000000 */
[----:B-12---:R-:W-:-:S15]  /*1b9a0*/  BRA.U UP0, `(.L_x_1110) ;  /* 0x0000000100047547 */ /* 0x006fde000b800000 */
.L_x_1101:
[----:B------:R-:W-:-:S12]  /*1b9b0*/  UIADD3 UR22, UPT, UPT, UR27, -0x1, URZ ;  /* 0xffffffff1b167890 */ /* 0x000fd8000fffe0ff */
.L_x_1110:
[----:B------:R-:W-:-:S09]  /*1b9c0*/  UISETP.GE.AND UP0, UPT, UR22, UR18, UPT ;  /* 0x000000121600728c */ /* 0x000fd2000bf06270 */
[----:B------:R-:W-:Y:S05]  /*1b9d0*/  BRA.U !UP0, `(.L_x_1111) ;  /* 0x0000008508507547 */ /* 0x000fea000b800000 */
[C---:B------:R-:W-:Y:S01]  /*1b9e0*/  IMAD.SHL.U32 R0, R219.reuse, 0x20, RZ ;  /* 0x00000020db007824 */ /* 0x040fe200078e00ff */
[C---:B------:R-:W-:Y:S01]  /*1b9f0*/  LOP3.LUT P1, RZ, R219.reuse, 0x4, RZ, 0xc0, !PT ;  /* 0x00000004dbff7812 */ /* 0x040fe2000782c0ff */
[C---:B------:R-:W-:Y:S01]  /*1ba00*/  IMAD.SHL.U32 R220, R219.reuse, 0x20, RZ ;  /* 0x00000020dbdc7824 */ /* 0x040fe200078e00ff */
[----:B------:R-:W-:Y:S01]  /*1ba10*/  SHF.R.U32.HI R213, RZ, 0x1, R219 ;  /* 0x00000001ffd57819 */ /* 0x000fe200000116db */
[----:B------:R-:W1:Y:S01]  /*1ba20*/  S2R R4, SR_CTAID.X ;  /* 0x0000000000047919 */ /* 0x000e620000002500 */
[----:B------:R-:W-:Y:S01]  /*1ba30*/  LOP3.LUT R2, R0, 0xc0, RZ, 0xc0, !PT ;  /* 0x000000c000027812 */ /* 0x000fe200078ec0ff */
[----:B------:R-:W-:Y:S01]  /*1ba40*/  IMAD.SHL.U32 R0, R219, 0x10, RZ ;  /* 0x00000010db007824 */ /* 0x000fe200078e00ff */
[----:B------:R-:W2:Y:S01]  /*1ba50*/  LDC R221, c[0x0][0x4f8] ;  /* 0x00013e00ffdd7b82 */ /* 0x000ea20000000800 */
[----:B------:R-:W3:Y:S01]  /*1ba60*/  S2R R219, SR_TID.X ;  /* 0x0000000000db7919 */ /* 0x000ee20000002100 */
[----:B-----5:R-:W-:Y:S01]  /*1ba70*/  LOP3.LUT R215, R2, 0x18, R215, 0xf8, !PT ;  /* 0x0000001802d77812 */ /* 0x020fe200078ef8d7 */
[----:B------:R-:W4:Y:S01]  /*1ba80*/  LDCU UR6, c[0x0][0x440] ;  /* 0x00008800ff0677ac */ /* 0x000f220008000800 */
[----:B------:R-:W-:Y:S01]  /*1ba90*/  LOP3.LUT R217, R0, 0x100, RZ, 0xc0, !PT ;  /* 0x0000010000d97812 */ /* 0x000fe200078ec0ff */
[----:B------:R-:W4:Y:S01]  /*1baa0*/  S2R R6, SR_CTAID.X ;  /* 0x0000000000067919 */ /* 0x000f220000002500 */
[----:B------:R-:W-:Y:S01]  /*1bab0*/  LOP3.LUT R213, R215, 0x8, R213, 0x78, !PT ;  /* 0x00000008d7d57812 */ /* 0x000fe200078e78d5 */
[----:B------:R-:W1:Y:S01]  /*1bac0*/  LDCU UR20, c[0x0][0x448] ;  /* 0x00008900ff1477ac */ /* 0x000e620008000800 */
[----:B------:R-:W-:Y:S01]  /*1bad0*/  MOV R218, 0x20 ;  /* 0x0000002000da7802 */ /* 0x000fe20000000f00 */
[----:B------:R-:W-:Y:S01]  /*1bae0*/  IMAD.MOV.U32 R104, RZ, RZ, R100 ;  /* 0x000000ffff687224 */ /* 0x000fe200078e0064 */
[----:B------:R-:W-:Y:S01]  /*1baf0*/  IADD3 R211, PT, PT, R223, 0x48, RZ ;  /* 0x00000048dfd37810 */ /* 0x000fe20007ffe0ff */
[----:B------:R-:W-:Y:S01]  /*1bb00*/  IMAD.MOV.U32 R106, RZ, RZ, R101 ;  /* 0x000000ffff6a7224 */ /* 0x000fe200078e0065 */
[----:B------:R-:W-:Y:S01]  /*1bb10*/  SEL R218, R218, 0xffffffe0, !P1 ;  /* 0xffffffe0dada7807 */ /* 0x000fe20004800000 */
[----:B------:R-:W-:Y:S01]  /*1bb20*/  IMAD.MOV.U32 R105, RZ, RZ, R103 ;  /* 0x000000ffff697224 */ /* 0x000fe200078e0067 */
[----:B------:R-:W-:Y:S01]  /*1bb30*/  LOP3.LUT R217, R217, 0x20, R220, 0xf8, !PT ;  /* 0x00000020d9d97812 */ /* 0x000fe200078ef8dc */
[C---:B------:R-:W-:Y:S01]  /*1bb40*/  VIADD R224, R223.reuse, 0x8 ;  /* 0x00000008dfe07836 */ /* 0x040fe20000000000 */
[----:B------:R-:W1:Y:S01]  /*1bb50*/  LDCU UR17, c[0x0][0x440] ;  /* 0x00008800ff1177ac */ /* 0x000e620008000800 */
[----:B------:R-:W-:Y:S01]  /*1bb60*/  VIADD R212, R223, 0x40 ;  /* 0x00000040dfd47836 */ /* 0x000fe20000000000 */
[----:B------:R-:W1:Y:S01]  /*1bb70*/  LDCU UR4, c[0x0][0x45c] ;  /* 0x00008b80ff0477ac */ /* 0x000e620008000800 */
[----:B--2---:R-:W-:Y:S01]  /*1bb80*/  LOP3.LUT R221, R221, 0xff, RZ, 0xc0, !PT ;  /* 0x000000ffdddd7812 */ /* 0x004fe200078ec0ff */
[----:B------:R-:W2:Y:S04]  /*1bb90*/  LDCU.U8 UR10, c[0x0][0x4f8] ;  /* 0x00009f00ff0a77ac */ /* 0x000ea80008000000 */
[----:B------:R-:W-:Y:S01]  /*1bba0*/  IMAD R221, R221, 0x10000, R221 ;  /* 0x00010000dddd7824 */ /* 0x000fe200078e02dd */
[----:B-1----:R-:W-:Y:S01]  /*1bbb0*/  USHF.L.U32 UR20, UR20, 0x3, URZ ;  /* 0x0000000314147899 */ /* 0x002fe200080006ff */
[----:B---3--:R-:W-:-:S02]  /*1bbc0*/  SHF.R.U32.HI R3, RZ, 0x5, R219 ;  /* 0x00000005ff037819 */ /* 0x008fc400000116db */
[----:B------:R-:W-:Y:S02]  /*1bbd0*/  SHF.R.U32.HI R8, RZ, 0x5, R219 ;  /* 0x00000005ff087819 */ /* 0x000fe400000116db */
[----:B------:R-:W-:Y:S01]  /*1bbe0*/  SHF.L.U32 R2, R219, 0x5, RZ ;  /* 0x00000005db027819 */ /* 0x000fe200000006ff */
[----:B------:R-:W-:Y:S02]  /*1bbf0*/  IMAD R4, R4, 0x8, R3 ;  /* 0x0000000804047824 */ /* 0x000fe400078e0203 */
[----:B----4-:R-:W-:Y:S01]  /*1bc00*/  IMAD R6, R6, 0x8, R8 ;  /* 0x0000000806067824 */ /* 0x010fe200078e0208 */
[----:B------:R-:W-:Y:S01]  /*1bc10*/  LOP3.LUT R213, R213, 0x120, R2, 0xf8, !PT ;  /* 0x00000120d5d57812 */ /* 0x000fe200078ef802 */
[----:B------:R-:W-:Y:S02]  /*1bc20*/  VIADD R4, R4, 0x4 ;  /* 0x0000000404047836 */ /* 0x000fe40000000000 */
[----:B------:R-:W-:Y:S01]  /*1bc30*/  IMAD.WIDE.U32 R6, R6, -0x326172a9, RZ ;  /* 0xcd9e8d5706067825 */ /* 0x000fe200078e00ff */
[----:B------:R-:W-:-:S03]  /*1bc40*/  LEA R213, R213, UR5, 0x1 ;  /* 0x00000005d5d57c11 */ /* 0x000fc6000f8e08ff */
[----:B------:R-:W-:Y:S01]  /*1bc50*/  IMAD.WIDE.U32 R4, R4, -0x326172a9, RZ ;  /* 0xcd9e8d5704047825 */ /* 0x000fe200078e00ff */
[----:B------:R-:W-:-:S03]  /*1bc60*/  LOP3.LUT R6, R6, UR33, RZ, 0x3c, !PT ;  /* 0x0000002106067c12 */ /* 0x000fc6000f8e3cff */
[----:B------:R-:W-:Y:S01]  /*1bc70*/  VIADD R0, R213, 0x9000 ;  /* 0x00009000d5007836 */ /* 0x000fe20000000000 */
[----:B------:R-:W-:Y:S01]  /*1bc80*/  LOP3.LUT R3, R4, UR33, RZ, 0x3c, !PT ;  /* 0x0000002104037c12 */ /* 0x000fe2000f8e3cff */
[----:B------:R-:W-:Y:S01]  /*1bc90*/  STL [R1+0x12c], R6 ;  /* 0x00012c0601007387 */ /* 0x000fe20000100800 */
[----:B------:R-:W1:Y:S01]  /*1bca0*/  LDC.64 R4, c[0x0][0x3c0] ;  /* 0x0000f000ff047b82 */ /* 0x000e620000000a00 */
[----:B------:R-:W-:Y:S02]  /*1bcb0*/  IMAD.MOV.U32 R2, RZ, RZ, R102 ;  /* 0x000000ffff027224 */ /* 0x000fe400078e0066 */
[----:B------:R3:W-:Y:S04]  /*1bcc0*/  STL [R1+0x128], R3 ;  /* 0x0001280301007387 */ /* 0x0007e80000100800 */
[----:B-1----:R1:W-:Y:S04]  /*1bcd0*/  STL.64 [R1+0x98], R4 ;  /* 0x0000980401007387 */ /* 0x0023e80000100a00 */
[----:B------:R1:W-:Y:S01]  /*1bce0*/  STL [R1+0x150], R0 ;  /* 0x0001500001007387 */ /* 0x0003e20000100800 */
[----:B---3--:R-:W-:-:S05]  /*1bcf0*/  IMAD.SHL.U32 R3, R219, 0x8, RZ ;  /* 0x00000008db037824 */ /* 0x008fca00078e00ff */
[----:B------:R-:W-:-:S04]  /*1bd00*/  LOP3.LUT R3, R3, 0x18, RZ, 0xc0, !PT ;  /* 0x0000001803037812 */ /* 0x000fc800078ec0ff */
[----:B------:R-:W-:Y:S01]  /*1bd10*/  ISETP.GE.AND P4, PT, R3, UR6, PT ;  /* 0x0000000603007c0c */ /* 0x000fe2000bf86270 */
[----:B--2---:R-:W-:-:S12]  /*1bd20*/  BRA `(.L_x_1112) ;  /* 0x0000000000b87947 */ /* 0x004fd80003800000 */
.L_x_1114:
        /* <DEDUP_REMOVED lines=10> */
[C---:B--2---:R-:W-:Y:S04]  /*1bdd0*/  LEA R30, P0, R4.reuse, R63, 0x7 ;  /* 0x0000003f041e7211 */ /* 0x044fe800078038ff */
[----:B---3--:R-:W-:Y:S02]  /*1bde0*/  LEA.HI.X R31, R4, R61, R5, 0x7, P0 ;  /* 0x0000003d041f7211 */ /* 0x008fe400000f3c05 */
        /* <DEDUP_REMOVED lines=34> */
.L_x_1112:
[----:B------:R-:W1:Y:S01]  /*1c010*/  LDL R10, [R1+0x98] ;  /* 0x00009800010a7983 */ /* 0x000e620000100800 */
[----:B------:R-:W-:Y:S04]  /*1c020*/  DEPBAR.LE SB0, 0x0 ;  /* 0x000080000000791a */ /* 0x000fe80000000000 */
[----:B--2---:R-:W2:Y:S01]  /*1c030*/  LDL R13, [R1+0x9c] ;  /* 0x00009c00010d7983 */ /* 0x004ea20000100800 */
[C---:B------:R-:W-:Y:S01]  /*1c040*/  IMAD.SHL.U32 R12, R219.reuse, 0x8, RZ ;  /* 0x00000008db0c7824 */ /* 0x040fe200078e00ff */
[----:B-----5:R-:W-:Y:S01]  /*1c050*/  SHF.R.U32.HI R214, RZ, 0x1, R219 ;  /* 0x00000001ffd67819 */ /* 0x020fe200000116db */
[C---:B------:R-:W-:Y:S01]  /*1c060*/  IMAD.SHL.U32 R215, R219.reuse, 0x4, RZ ;  /* 0x00000004dbd77824 */ /* 0x040fe200078e00ff */
[----:B------:R-:W3:Y:S01]  /*1c070*/  LDL R8, [R1+0x184] ;  /* 0x0001840001087983 */ /* 0x000ee20000100800 */
[C---:B------:R-:W-:Y:S01]  /*1c080*/  IMAD.SHL.U32 R15, R219.reuse, 0x10, RZ ;  /* 0x00000010db0f7824 */ /* 0x040fe200078e00ff */
[----:B------:R-:W-:Y:S01]  /*1c090*/  LOP3.LUT R12, R12, 0x18, RZ, 0xc0, !PT ;  /* 0x000000180c0c7812 */ /* 0x000fe200078ec0ff */
[----:B------:R-:W-:Y:S01]  /*1c0a0*/  IMAD.SHL.U32 R227, R219, 0x2, RZ ;  /* 0x00000002dbe37824 */ /* 0x000fe200078e00ff */
[----:B------:R-:W4:Y:S01]  /*1c0b0*/  LDL R11, [R1+0x180] ;  /* 0x00018000010b7983 */ /* 0x000f220000100800 */
[----:B------:R-:W-:Y:S01]  /*1c0c0*/  P2R R234, PR, RZ, 0x2 ;  /* 0x00000002ffea7803 */ /* 0x000fe20000000000 */
[----:B------:R-:W-:Y:S01]  /*1c0d0*/  USHF.L.U32 UR6, UR22, 0x1, URZ ;  /* 0x0000000116067899 */ /* 0x000fe200080006ff */
[C---:B------:R-:W-:Y:S01]  /*1c0e0*/  LOP3.LUT R14, R12.reuse, 0x20, RZ, 0xfc, !PT ;  /* 0x000000200c0e7812 */ /* 0x040fe200078efcff */
[----:B------:R-:W-:Y:S01]  /*1c0f0*/  BAR.SYNC.DEFER_BLOCKING 0x0 ;  /* 0x0000000000007b1d */ /* 0x000fe20000010000 */
[----:B------:R-:W-:Y:S01]  /*1c100*/  LOP3.LUT R3, R12, 0x40, RZ, 0xfc, !PT ;  /* 0x000000400c037812 */ /* 0x000fe200078efcff */
[----:B------:R-:W-:Y:S01]  /*1c110*/  UIADD3 UR7, UPT, UPT, UR34, 0x3c6ef372, URZ ;  /* 0x3c6ef37222077890 */ /* 0x000fe2000fffe0ff */
[----:B------:R-:W-:Y:S01]  /*1c120*/  ISETP.GE.AND P6, PT, R14, UR17, PT ;  /* 0x000000110e007c0c */ /* 0x000fe2000bfc6270 */
[----:B------:R-:W-:Y:S01]  /*1c130*/  UIADD3 UR16, UPT, UPT, UR35, 0x76cf5d0a, URZ ;  /* 0x76cf5d0a23107890 */ /* 0x000fe2000fffe0ff */
[----:B------:R-:W-:Y:S01]  /*1c140*/  ISETP.GE.AND P5, PT, R3, UR17, PT ;  /* 0x0000001103007c0c */ /* 0x000fe2000bfa6270 */
[----:B------:R-:W-:Y:S01]  /*1c150*/  UIADD3 UR15, UPT, UPT, UR35, 0x32370b8f, URZ ;  /* 0x32370b8f230f7890 */ /* 0x000fe2000fffe0ff */
[----:B------:R-:W-:Y:S01]  /*1c160*/  LOP3.LUT R216, R15, 0x3e00, RZ, 0xc0, !PT ;  /* 0x00003e000fd87812 */ /* 0x000fe200078ec0ff */
[----:B------:R-:W-:Y:S01]  /*1c170*/  STL [R1+0x154], R14 ;  /* 0x0001540e01007387 */ /* 0x000fe20000100800 */
[----:B------:R-:W-:Y:S01]  /*1c180*/  LOP3.LUT R227, R227, 0x6, RZ, 0xc0, !PT ;  /* 0x00000006e3e37812 */ /* 0x000fe200078ec0ff */
[----:B------:R-:W-:Y:S02]  /*1c190*/  UIADD3 UR9, UPT, UPT, UR34, -0x255992d5, URZ ;  /* 0xdaa66d2b22097890 */ /* 0x000fe4000fffe0ff */
[----:B------:R5:W-:Y:S01]  /*1c1a0*/  STL [R1+0x158], R3 ;  /* 0x0001580301007387 */ /* 0x000be20000100800 */
[----:B------:R-:W-:Y:S02]  /*1c1b0*/  UIADD3 UR8, UPT, UPT, UR34, 0x78dde6e4, URZ ;  /* 0x78dde6e422087890 */ /* 0x000fe4000fffe0ff */
[----:B------:R-:W-:Y:S01]  /*1c1c0*/  UIADD3 UR13, UPT, UPT, UR35, -0x126145ec, URZ ;  /* 0xed9eba14230d7890 */ /* 0x000fe2000fffe0ff */
[----:B------:R-:W-:Y:S01]  /*1c1d0*/  STL [R1+0x15c], R227 ;  /* 0x00015ce301007387 */ /* 0x000fe20000100800 */
[----:B------:R-:W-:Y:S02]  /*1c1e0*/  UIADD3 UR12, UPT, UPT, UR35, -0x56f99767, URZ ;  /* 0xa9066899230c7890 */ /* 0x000fe4000fffe0ff */
[----:B------:R-:W-:Y:S01]  /*1c1f0*/  UISETP.GT.AND UP0, UPT, UR22, UR18, UPT ;  /* 0x000000121600728c */ /* 0x000fe2000bf04270 */
[----:B------:R-:W4:Y:S06]  /*1c200*/  LDL.64 R236, [R1+0x168] ;  /* 0x0001680001ec7983 */ /* 0x000f2c0000100a00 */
[----:B------:R-:W4:Y:S06]  /*1c210*/  LDL.64 R244, [R1+0x138] ;  /* 0x0001380001f47983 */ /* 0x000f2c0000100a00 */
[----:B------:R-:W4:Y:S01]  /*1c220*/  LDL.64 R242, [R1+0x170] ;  /* 0x0001700001f27983 */ /* 0x000f220000100a00 */
[----:B-----5:R-:W-:Y:S05]  /*1c230*/  LOP3.LUT R3, R214, 0x8, RZ, 0xc0, !PT ;  /* 0x00000008d6037812 */ /* 0x020fea00078ec0ff */
[----:B------:R-:W5:Y:S01]  /*1c240*/  LDL.64 R238, [R1+0x160] ;  /* 0x0001600001ee7983 */ /* 0x000f620000100a00 */
[----:B-1----:R-:W-:Y:S04]  /*1c250*/  IMAD.WIDE.U32 R4, R10, UR22, RZ ;  /* 0x000000160a047c25 */ /* 0x002fe8000f8e00ff */
[C---:B------:R-:W-:Y:S02]  /*1c260*/  IMAD.SHL.U32 R9, R4.reuse, 0x40, RZ ;  /* 0x0000004004097824 */ /* 0x040fe400078e00ff */
[----:B--2---:R-:W-:Y:S01]  /*1c270*/  IMAD R0, R13, UR22, R5 ;  /* 0x000000160d007c24 */ /* 0x004fe2000f8e0205 */
[CC--:B---3--:R-:W-:Y:S04]  /*1c280*/  LEA R6, P0, R4.reuse, R8.reuse, 0x7 ;  /* 0x0000000804067211 */ /* 0x0c8fe800078038ff */
[C-C-:B------:R-:W-:Y:S02]  /*1c290*/  SHF.L.U64.HI R5, R4.reuse, 0x6, R0.reuse ;  /* 0x0000000604057819 */ /* 0x140fe40000010200 */
[----:B----4-:R-:W-:Y:S02]  /*1c2a0*/  LEA.HI.X R7, R4, R11, R0, 0x7, P0 ;  /* 0x0000000b04077211 */ /* 0x010fe400000f3c00 */
[C---:B------:R-:W-:Y:S02]  /*1c2b0*/  LEA R9, P0, R10.reuse, R9, 0x5 ;  /* 0x000000090a097211 */ /* 0x040fe400078028ff */
[----:B------:R-:W-:Y:S01]  /*1c2c0*/  LOP3.LUT R0, R215, 0x18, RZ, 0xc0, !PT ;  /* 0x00000018d7007812 */ /* 0x000fe200078ec0ff */
[----:B------:R-:W-:Y:S01]  /*1c2d0*/  @!PT LDS RZ, [RZ] ;  /* 0x00000000fffff984 */ /* 0x000fe20000000800 */
[----:B------:R-:W-:Y:S01]  /*1c2e0*/  @!PT LDS RZ, [RZ] ;  /* 0x00000000fffff984 */ /* 0x000fe20000000800 */
[----:B------:R-:W-:Y:S01]  /*1c2f0*/  @!PT LDS RZ, [RZ] ;  /* 0x00000000fffff984 */ /* 0x000fe20000000800 */
[----:B------:R-:W-:Y:S01]  /*1c300*/  @!P4 LDGSTS.E.BYPASS.LTC128B.128 [R222+0x9000], desc[UR28][R6.64] ;  /* 0x0900000006decfae */ /* 0x000fe2000b981a1c */
[----:B------:R-:W-:Y:S02]  /*1c310*/  LEA.HI.X R10, R10, R5, R13, 0x5, P0 ;  /* 0x000000050a0a7211 */ /* 0x000fe400000f2c0d */
[C---:B------:R-:W-:Y:S02]  /*1c320*/  LEA R8, P0, R9.reuse, R8, 0x1 ;  /* 0x0000000809087211 */ /* 0x040fe400078008ff */
[----:B------:R-:W-:Y:S02]  /*1c330*/  LOP3.LUT R0, R0, 0xc0, R220, 0xf8, !PT ;  /* 0x000000c000007812 */ /* 0x000fe400078ef8dc */
[----:B------:R-:W-:Y:S01]  /*1c340*/  LEA.HI.X R9, R9, R11, R10, 0x1, P0 ;  /* 0x0000000b09097211 */ /* 0x000fe200000f0c0a */
[----:B------:R-:W-:Y:S01]  /*1c350*/  @P4 STS.128 [R222+0x9000], RZ ;  /* 0x009000ffde004388 */ /* 0x000fe20000000c00 */
[----:B------:R-:W-:Y:S02]  /*1c360*/  ISETP.GE.AND P4, PT, R12, UR17, PT ;  /* 0x000000110c007c0c */ /* 0x000fe4000bf86270 */
[----:B------:R-:W-:Y:S02]  /*1c370*/  LOP3.LUT R4, R216, 0x120, R220, 0xf8, !PT ;  /* 0x00000120d8047812 */ /* 0x000fe400078ef8dc */
[----:B------:R-:W-:Y:S02]  /*1c380*/  LOP3.LUT R5, R0, 0x8, R219, 0x78, !PT ;  /* 0x0000000800057812 */ /* 0x000fe400078e78db */
[----:B------:R-:W-:Y:S01]  /*1c390*/  LOP3.LUT R0, R4, R0, R3, 0xf6, !PT ;  /* 0x0000000004007212 */ /* 0x000fe200078ef603 */
[----:B------:R-:W-:Y:S01]  /*1c3a0*/  @!PT LDS RZ, [RZ] ;  /* 0x00000000fffff984 */ /* 0x000fe20000000800 */
[----:B------:R-:W-:Y:S01]  /*1c3b0*/  @!PT LDS RZ, [RZ] ;  /* 0x00000000fffff984 */ /* 0x000fe20000000800 */
[----:B------:R-:W-:Y:S01]  /*1c3c0*/  @!PT LDS RZ, [RZ] ;  /* 0x00000000fffff984 */ /* 0x000fe20000000800 */
[----:B------:R-:W-:Y:S01]  /*1c3d0*/  @!P6 LDGSTS.E.BYPASS.LTC128B.128 [R222+0xa000], desc[UR28][R6.64+0x40] ;  /* 0x0a00004006deefae */ /* 0x000fe2000b981a1c */
[----:B------:R-:W-:Y:S02]  /*1c3e0*/  LOP3.LUT R3, R217, R5, RZ, 0xfc, !PT ;  /* 0x00000005d9037212 */ /* 0x000fe400078efcff */
[----:B------:R-:W-:Y:S02]  /*1c3f0*/  LEA R107, R0, UR5, 0x1 ;  /* 0x00000005006b7c11 */ /* 0x000fe4000f8e08ff */
[----:B------:R-:W-:Y:S03]  /*1c400*/  LEA R0, R3, UR5, 0x1 ;  /* 0x0000000503007c11 */ /* 0x000fe6000f8e08ff */
[----:B------:R-:W-:Y:S01]  /*1c410*/  @P6 STS.128 [R222+0xa000], RZ ;  /* 0x00a000ffde006388 */ /* 0x000fe20000000c00 */
[C---:B------:R-:W-:Y:S02]  /*1c420*/  IMAD.IADD R210, R218.reuse, 0x1, R107 ;  /* 0x00000001dad27824 */ /* 0x040fe400078e026b */
[----:B------:R-:W-:Y:S05]  /*1c430*/  IMAD.IADD R3, R218, 0x1, R0 ;  /* 0x00000001da037824 */ /* 0x000fea00078e0200 */
        /* <DEDUP_REMOVED lines=73> */
[----:B------:R-:W-:Y:S07]  /*1c8d0*/  LDSM.16.M88.4 R172, [R210+0x2000] ;  /* 0x00200000d2ac783b */ /* 0x000fee0000000200 */
[-C--:B------:R-:W-:Y:S01]  /*1c8e0*/  HMMA.16816.F32.BF16 R4, R188, R192.reuse, R4 ;  /* 0x000000c0bc04723c */ /* 0x080fe20000041804 */
[----:B------:R-:W1:Y:S07]  /*1c8f0*/  LDSM.16.M88.4 R176, [R3+0x7000] ;  /* 0x0070000003b0783b */ /* 0x000e6e0000000200 */
        /* <DEDUP_REMOVED lines=36> */
[-C--:B--2---:R-:W-:Y:S08]  /*1cb40*/  HMMA.16816.F32.BF16 R52, R172, R184.reuse, R52 ;  /* 0x000000b8ac34723c */ /* 0x084ff00000041834 */
[C---:B------:R-:W-:Y:S08]  /*1cb50*/  HMMA.16816.F32.BF16 R56, R180.reuse, R184, R56 ;  /* 0x000000b8b438723c */ /* 0x040ff00000041838 */
[-C--:B------:R-:W-:Y:S01]  /*1cb60*/  HMMA.16816.F32.BF16 R60, R180, R186.reuse, R60 ;  /* 0x000000bab43c723c */ /* 0x080fe2000004183c */
[----:B------:R-:W2:Y:S01]  /*1cb70*/  LDSM.16.M88.4 R180, [R210+0x4000] ;  /* 0x00400000d2b4783b */ /* 0x000ea20000000200 */
[----:B----4-:R-:W-:Y:S04]  /*1cb80*/  IMAD.U32 R0, RZ, RZ, UR22 ;  /* 0x00000016ff007e24 */ /* 0x010fe8000f8e00ff */
[----:B------:R-:W-:Y:S02]  /*1cb90*/  IMAD R0, R0, 0x40, R227 ;  /* 0x0000004000007824 */ /* 0x000fe400078e02e3 */
[----:B------:R-:W-:Y:S01]  /*1cba0*/  HMMA.16816.F32.BF16 R64, R172, R186, R64 ;  /* 0x000000baac40723c */ /* 0x000fe20000041840 */
[----:B------:R-:W4:Y:S03]  /*1cbb0*/  LDSM.16.M88.4 R172, [R210+0x5000] ;  /* 0x00500000d2ac783b */ /* 0x000f260000000200 */
[CC--:B------:R-:W-:Y:S01]  /*1cbc0*/  ISETP.GT.AND P0, PT, R223.reuse, R0.reuse, PT ;  /* 0x00000000df00720c */ /* 0x0c0fe20003f04270 */
[----:B------:R-:W-:Y:S01]  /*1cbd0*/  VIADD R107, R0, 0x9 ;  /* 0x00000009006b7836 */ /* 0x000fe20000000000 */
[----:B------:R-:W-:Y:S02]  /*1cbe0*/  ISETP.GT.AND P2, PT, R224, R0, PT ;  /* 0x00000000e000720c */ /* 0x000fe40003f44270 */
[C---:B------:R-:W-:Y:S01]  /*1cbf0*/  ISETP.GE.AND P1, PT, R0.reuse, R226, PT ;  /* 0x000000e20000720c */ /* 0x040fe20003f26270 */
[-C--:B-1----:R-:W-:Y:S08]  /*1cc00*/  HMMA.16816.F32.BF16 R4, R100, R176.reuse, R4 ;  /* 0x000000b06404723c */ /* 0x082ff00000041804 */
[C---:B------:R-:W-:Y:S04]  /*1cc10*/  HMMA.16816.F32.BF16 R8, R188.reuse, R176, R8 ;  /* 0x000000b0bc08723c */ /* 0x040fe80000041808 */
[C---:B------:R-:W-:Y:S02]  /*1cc20*/  VIADD R177, R0.reuse, 0x1 ;  /* 0x0000000100b17836 */ /* 0x040fe40000000000 */
[----:B------:R-:W-:Y:S02]  /*1cc30*/  VIADD R176, R0, 0x8 ;  /* 0x0000000800b07836 */ /* 0x000fe40000000000 */
[-C--:B------:R-:W-:Y:S03]  /*1cc40*/  HMMA.16816.F32.BF16 R12, R188, R178.reuse, R12 ;  /* 0x000000b2bc0c723c */ /* 0x080fe6000004180c */
[-C--:B------:R-:W-:Y:S05]  /*1cc50*/  ISETP.GT.AND P3, PT, R223, R177.reuse, PT ;  /* 0x000000b1df00720c */ /* 0x080fea0003f64270 */
[C---:B------:R-:W-:Y:S08]  /*1cc60*/  HMMA.16816.F32.BF16 R16, R100.reuse, R178, R16 ;  /* 0x000000b26410723c */ /* 0x040ff00000041810 */
[-C--:B---3--:R-:W-:Y:S08]  /*1cc70*/  HMMA.16816.F32.BF16 R20, R100, R192.reuse, R20 ;  /* 0x000000c06414723c */ /* 0x088ff00000041814 */
[C---:B------:R-:W-:Y:S01]  /*1cc80*/  HMMA.16816.F32.BF16 R24, R188.reuse, R192, R24 ;  /* 0x000000c0bc18723c */ /* 0x040fe20000041818 */
[----:B------:R-:W3:Y:S07]  /*1cc90*/  LDL.64 R192, [R1+0x130] ;  /* 0x0001300001c07983 */ /* 0x000eee0000100a00 */
[-C--:B------:R-:W-:Y:S08]  /*1cca0*/  HMMA.16816.F32.BF16 R28, R188, R194.reuse, R28 ;  /* 0x000000c2bc1c723c */ /* 0x080ff0000004181c */
[C---:B------:R-:W-:Y:S01]  /*1ccb0*/  HMMA.16816.F32.BF16 R32, R100.reuse, R194, R32 ;  /* 0x000000c26420723c */ /* 0x040fe20000041820 */
[----:B------:R-:W3:Y:S04]  /*1ccc0*/  LDL R195, [R1+0x12c] ;  /* 0x00012c0001c37983 */ /* 0x000ee80000100800 */
[----:B------:R-:W3:Y:S03]  /*1ccd0*/  LDL R194, [R1+0x128] ;  /* 0x0001280001c27983 */ /* 0x000ee60000100800 */
[-C--:B------:R-:W-:Y:S08]  /*1cce0*/  HMMA.16816.F32.BF16 R36, R100, R196.reuse, R36 ;  /* 0x000000c46424723c */ /* 0x080ff00000041824 */
[C---:B------:R-:W-:Y:S08]  /*1ccf0*/  HMMA.16816.F32.BF16 R40, R188.reuse, R196, R40 ;  /* 0x000000c4bc28723c */ /* 0x040ff00000041828 */
[-C--:B------:R-:W-:Y:S08]  /*1cd00*/  HMMA.16816.F32.BF16 R44, R188, R198.reuse, R44 ;  /* 0x000000c6bc2c723c */ /* 0x080ff0000004182c */
[C---:B------:R-:W-:Y:S08]  /*1cd10*/  HMMA.16816.F32.BF16 R48, R100.reuse, R198, R48 ;  /* 0x000000c66430723c */ /* 0x040ff00000041830 */
[-C--:B-----5:R-:W-:Y:S08]  /*1cd20*/  HMMA.16816.F32.BF16 R52, R100, R200.reuse, R52 ;  /* 0x000000c86434723c */ /* 0x0a0ff00000041834 */
[C---:B------:R-:W-:Y:S08]  /*1cd30*/  HMMA.16816.F32.BF16 R56, R188.reuse, R200, R56 ;  /* 0x000000c8bc38723c */ /* 0x040ff00000041838 */
[-C--:B------:R-:W-:Y:S08]  /*1cd40*/  HMMA.16816.F32.BF16 R60, R188, R202.reuse, R60 ;  /* 0x000000cabc3c723c */ /* 0x080ff0000004183c */
[----:B------:R-:W-:Y:S01]  /*1cd50*/  HMMA.16816.F32.BF16 R64, R100, R202, R64 ;  /* 0x000000ca6440723c */ /* 0x000fe20000041840 */
[----:B------:R-:W1:Y:S07]  /*1cd60*/  LDSM.16.M88.4 R100, [R3+0x8400] ;  /* 0x008400000364783b */ /* 0x000e6e0000000200 */
[-C--:B--2---:R-:W-:Y:S08]  /*1cd70*/  HMMA.16816.F32.BF16 R4, R180, R204.reuse, R4 ;  /* 0x000000ccb404723c */ /* 0x084ff00000041804 */
[C---:B----4-:R-:W-:Y:S08]  /*1cd80*/  HMMA.16816.F32.BF16 R8, R172.reuse, R204, R8 ;  /* 0x000000ccac08723c */ /* 0x050ff00000041808 */
[-C--:B------:R-:W-:Y:S03]  /*1cd90*/  HMMA.16816.F32.BF16 R12, R172, R206.reuse, R12 ;  /* 0x000000ceac0c723c */ /* 0x080fe6000004180c */
[----:B------:R-:W-:Y:S02]  /*1cda0*/  FSEL R204, R4, -INF , !P0 ;  /* 0xff80000004cc7808 */ /* 0x000fe40004000000 */
[-C--:B------:R-:W-:Y:S02]  /*1cdb0*/  ISETP.GT.AND P0, PT, R224, R177.reuse, PT ;  /* 0x000000b1e000720c */ /* 0x080fe40003f04270 */
[----:B------:R-:W-:Y:S01]  /*1cdc0*/  FSEL R205, R5, -INF , !P3 ;  /* 0xff80000005cd7808 */ /* 0x000fe20005800000 */
[C---:B------:R-:W-:Y:S04]  /*1cdd0*/  HMMA.16816.F32.BF16 R16, R180.reuse, R206, R16 ;  /* 0x000000ceb410723c */ /* 0x040fe80000041810 */
[----:B------:R-:W-:Y:S02]  /*1cde0*/  FSEL R190, R7, -INF , !P0 ;  /* 0xff80000007be7808 */ /* 0x000fe40004000000 */
[-C--:B------:R-:W-:Y:S02]  /*1cdf0*/  ISETP.GT.AND P0, PT, R212, R0.reuse, PT ;  /* 0x00000000d400720c */ /* 0x080fe40003f04270 */
[----:B------:R-:W-:Y:S01]  /*1ce00*/  FSEL R191, R6, -INF , !P2 ;  /* 0xff80000006bf7808 */ /* 0x000fe20005000000 */
[-C--:B-1----:R-:W-:Y:S01]  /*1ce10*/  HMMA.16816.F32.BF16 R20, R180, R100.reuse, R20 ;  /* 0x00000064b414723c */ /* 0x082fe20000041814 */
[----:B------:R-:W1:Y:S02]  /*1ce20*/  LDSM.16.M88.4 R4, [R3+0x8800] ;  /* 0x008800000304783b */ /* 0x000e640000000200 */
[----:B------:R-:W-:Y:S02]  /*1ce30*/  FSEL R189, R8, -INF , !P0 ;  /* 0xff80000008bd7808 */ /* 0x000fe40004000000 */
[-C--:B------:R-:W-:Y:S02]  /*1ce40*/  ISETP.GT.AND P0, PT, R211, R177.reuse, PT ;  /* 0x000000b1d300720c */ /* 0x080fe40003f04270 */
[----:B------:R-:W-:Y:S01]  /*1ce50*/  ISETP.GT.AND P3, PT, R212, R177, PT ;  /* 0x000000b1d400720c */ /* 0x000fe20003f64270 */
[C---:B------:R-:W-:Y:S04]  /*1ce60*/  HMMA.16816.F32.BF16 R24, R172.reuse, R100, R24 ;  /* 0x00000064ac18723c */ /* 0x040fe80000041818 */
[----:B------:R-:W-:Y:S01]  /*1ce70*/  FSEL R186, R11, -INF , !P0 ;  /* 0xff8000000bba7808 */ /* 0x000fe20004000000 */
[C---:B------:R-:W-:Y:S01]  /*1ce80*/  VIADD R101, R0.reuse, 0x10 ;  /* 0x0000001000657836 */ /* 0x040fe20000000000 */
[----:B------:R-:W-:Y:S01]  /*1ce90*/  FSEL R188, R9, -INF , !P3 ;  /* 0xff80000009bc7808 */ /* 0x000fe20005800000 */
[----:B------:R-:W-:Y:S01]  /*1cea0*/  VIADD R100, R0, 0x11 ;  /* 0x0000001100647836 */ /* 0x000fe20000000000 */
[C---:B------:R-:W-:Y:S01]  /*1ceb0*/  ISETP.GT.AND P2, PT, R211.reuse, R0, PT ;  /* 0x00000000d300720c */ /* 0x040fe20003f44270 */
[-C--:B------:R-:W-:Y:S03]  /*1cec0*/  HMMA.16816.F32.BF16 R28, R172, R102.reuse, R28 ;  /* 0x00000066ac1c723c */ /* 0x080fe6000004181c */
[----:B------:R-:W-:Y:S02]  /*1ced0*/  FSEL R187, R10, -INF , !P2 ;  /* 0xff8000000abb7808 */ /* 0x000fe40005000000 */
[CC--:B------:R-:W-:Y:S01]  /*1cee0*/  ISETP.GT.AND P0, PT, R212.reuse, R176.reuse, PT ;  /* 0x000000b0d400720c */ /* 0x0c0fe20003f04270 */
[----:B------:R2:W4:Y:S01]  /*1cef0*/  LDSM.16.M88.4 R8, [R3+0x8c00] ;  /* 0x008c00000308783b */ /* 0x0005220000000200 */
[-C--:B------:R-:W-:Y:S01]  /*1cf00*/  ISETP.GT.AND P3, PT, R212, R107.reuse, PT ;  /* 0x0000006bd400720c */ /* 0x080fe20003f64270 */
[----:B------:R-:W-:Y:S04]  /*1cf10*/  DEPBAR.LE SB0, 0x0 ;  /* 0x000080000000791a */ /* 0x000fe80000000000 */
[----:B------:R-:W-:Y:S01]  /*1cf20*/  FSEL R185, R12, -INF , !P0 ;  /* 0xff8000000cb97808 */ /* 0x000fe20004000000 */
[C---:B------:R-:W-:Y:S01]  /*1cf30*/  HMMA.16816.F32.BF16 R32, R180.reuse, R102, R32 ;  /* 0x00000066b420723c */ /* 0x040fe20000041820 */
[----:B------:R-:W-:Y:S04]  /*1cf40*/  BAR.SYNC.DEFER_BLOCKING 0x0 ;  /* 0x0000000000007b1d */ /* 0x000fe80000010000 */
[-C--:B------:R-:W-:Y:S01]  /*1cf50*/  ISETP.GT.AND P0, PT, R211, R107.reuse, PT ;  /* 0x0000006bd300720c */ /* 0x080fe20003f04270 */
[C---:B------:R-:W-:Y:S01]  /*1cf60*/  VIADD R12, R0.reuse, 0x28 ;  /* 0x00000028000c7836 */ /* 0x040fe20000000000 */
[----:B------:R-:W-:Y:S01]  /*1cf70*/  FSEL R184, R13, -INF , !P3 ;  /* 0xff8000000db87808 */ /* 0x000fe20005800000 */
[C---:B------:R-:W-:Y:S01]  /*1cf80*/  VIADD R13, R0.reuse, 0x21 ;  /* 0x00000021000d7836 */ /* 0x040fe20000000000 */
[----:B------:R-:W-:Y:S01]  /*1cf90*/  FSEL R178, R15, -INF , !P0 ;  /* 0xff8000000fb27808 */ /* 0x000fe20004000000 */
[----:B------:R-:W-:Y:S01]  /*1cfa0*/  VIADD R15, R0, 0x19 ;  /* 0x00000019000f7836 */ /* 0x000fe20000000000 */
[C---:B------:R-:W-:Y:S01]  /*1cfb0*/  ISETP.GT.AND P0, PT, R223.reuse, R176, PT ;  /* 0x000000b0df00720c */ /* 0x040fe20003f04270 */
[-C--:B-1----:R-:W-:Y:S03]  /*1cfc0*/  HMMA.16816.F32.BF16 R36, R180, R4.reuse, R36 ;  /* 0x00000004b424723c */ /* 0x082fe60000041824 */
[----:B------:R-:W-:Y:S01]  /*1cfd0*/  FSEL R229, R16, -INF , !P0 ;  /* 0xff80000010e57808 */ /* 0x000fe20004000000 */
[----:B------:R-:W-:Y:S01]  /*1cfe0*/  VIADD R16, R0, 0x18 ;  /* 0x0000001800107836 */ /* 0x000fe20000000000 */
[-C--:B------:R-:W-:Y:S01]  /*1cff0*/  ISETP.GT.AND P0, PT, R224, R107.reuse, PT ;  /* 0x0000006be000720c */ /* 0x080fe20003f04270 */
[C---:B--2---:R-:W-:Y:S01]  /*1d000*/  VIADD R3, R0.reuse, 0x39 ;  /* 0x0000003900037836 */ /* 0x044fe20000000000 */
[----:B------:R-:W-:Y:S01]  /*1d010*/  ISETP.GT.AND P3, PT, R223, R107, PT ;  /* 0x0000006bdf00720c */ /* 0x000fe20003f64270 */
[C---:B------:R-:W-:Y:S04]  /*1d020*/  HMMA.16816.F32.BF16 R40, R172.reuse, R4, R40 ;  /* 0x00000004ac28723c */ /* 0x040fe80000041828 */
[----:B------:R-:W-:Y:S01]  /*1d030*/  FSEL R232, R19, -INF , !P0 ;  /* 0xff80000013e87808 */ /* 0x000fe20004000000 */
[C---:B------:R-:W-:Y:S01]  /*1d040*/  VIADD R5, R0.reuse, 0x31 ;  /* 0x0000003100057836 */ /* 0x040fe20000000000 */
[-C--:B------:R-:W-:Y:S01]  /*1d050*/  ISETP.GT.AND P0, PT, R223, R101.reuse, PT ;  /* 0x00000065df00720c */ /* 0x080fe20003f04270 */
[----:B------:R-:W-:Y:S01]  /*1d060*/  VIADD R4, R0, 0x38 ;  /* 0x0000003800047836 */ /* 0x000fe20000000000 */
[----:B------:R-:W-:Y:S01]  /*1d070*/  FSEL R228, R17, -INF , !P3 ;  /* 0xff80000011e47808 */ /* 0x000fe20005800000 */
[-C--:B------:R-:W-:Y:S03]  /*1d080*/  HMMA.16816.F32.BF16 R44, R172, R6.reuse, R44 ;  /* 0x00000006ac2c723c */ /* 0x080fe6000004182c */
[----:B------:R-:W-:Y:S02]  /*1d090*/  FSEL R227, R20, -INF , !P0 ;  /* 0xff80000014e37808 */ /* 0x000fe40004000000 */
[-C--:B------:R-:W-:Y:S02]  /*1d0a0*/  ISETP.GT.AND P0, PT, R224, R100.reuse, PT ;  /* 0x00000064e000720c */ /* 0x080fe40003f04270 */
[-C--:B------:R-:W-:Y:S01]  /*1d0b0*/  ISETP.GT.AND P3, PT, R223, R100.reuse, PT ;  /* 0x00000064df00720c */ /* 0x080fe20003f64270 */
[C---:B------:R-:W-:Y:S04]  /*1d0c0*/  HMMA.16816.F32.BF16 R48, R180.reuse, R6, R48 ;  /* 0x00000006b430723c */ /* 0x040fe80000041830 */
[----:B------:R-:W-:Y:S01]  /*1d0d0*/  FSEL R230, R23, -INF , !P0 ;  /* 0xff80000017e67808 */ /* 0x000fe20004000000 */
[----:B------:R-:W-:Y:S01]  /*1d0e0*/  VIADD R7, R0, 0x29 ;  /* 0x0000002900077836 */ /* 0x000fe20000000000 */
[----:B------:R-:W-:Y:S01]  /*1d0f0*/  ISETP.GT.AND P0, PT, R212, R101, PT ;  /* 0x00000065d400720c */ /* 0x000fe20003f04270 */
[----:B------:R-:W-:Y:S01]  /*1d100*/  VIADD R6, R0, 0x30 ;  /* 0x0000003000067836 */ /* 0x000fe20000000000 */
[----:B------:R-:W-:Y:S01]  /*1d110*/  FSEL R210, R21, -INF , !P3 ;  /* 0xff80000015d27808 */ /* 0x000fe20005800000 */
[-C--:B----4-:R-:W-:Y:S03]  /*1d120*/  HMMA.16816.F32.BF16 R52, R180, R8.reuse, R52 ;  /* 0x00000008b434723c */ /* 0x090fe60000041834 */
[----:B------:R-:W-:Y:S02]  /*1d130*/  FSEL R103, R24, -INF , !P0 ;  /* 0xff80000018677808 */ /* 0x000fe40004000000 */
[-C--:B------:R-:W-:Y:S02]  /*1d140*/  ISETP.GT.AND P0, PT, R211, R100.reuse, PT ;  /* 0x00000064d300720c */ /* 0x080fe40003f04270 */
[C---:B------:R-:W-:Y:S01]  /*1d150*/  ISETP.GT.AND P3, PT, R212.reuse, R100, PT ;  /* 0x00000064d400720c */ /* 0x040fe20003f64270 */
[C---:B------:R-:W-:Y:S04]  /*1d160*/  HMMA.16816.F32.BF16 R56, R172.reuse, R8, R56 ;  /* 0x00000008ac38723c */ /* 0x040fe80000041838 */
[----:B------:R-:W-:Y:S02]  /*1d170*/  FSEL R27, R27, -INF , !P0 ;  /* 0xff8000001b1b7808 */ /* 0x000fe40004000000 */
[----:B------:R-:W-:Y:S02]  /*1d180*/  ISETP.GT.AND P0, PT, R212, R16, PT ;  /* 0x00000010d400720c */ /* 0x000fe40003f04270 */
[----:B------:R-:W-:Y:S01]  /*1d190*/  FSEL R24, R25, -INF , !P3 ;  /* 0xff80000019187808 */ /* 0x000fe20005800000 */
[-C--:B------:R-:W-:Y:S03]  /*1d1a0*/  HMMA.16816.F32.BF16 R60, R172, R10.reuse, R60 ;  /* 0x0000000aac3c723c */ /* 0x080fe6000004183c */
[----:B------:R-:W-:Y:S02]  /*1d1b0*/  FSEL R23, R28, -INF , !P0 ;  /* 0xff8000001c177808 */ /* 0x000fe40004000000 */
[CC--:B------:R-:W-:Y:S02]  /*1d1c0*/  ISETP.GT.AND P0, PT, R211.reuse, R15.reuse, PT ;  /* 0x0000000fd300720c */ /* 0x0c0fe40003f04270 */
[----:B------:R-:W-:Y:S01]  /*1d1d0*/  ISETP.GT.AND P2, PT, R211, R176, PT ;  /* 0x000000b0d300720c */ /* 0x000fe20003f44270 */
[----:B------:R-:W-:Y:S04]  /*1d1e0*/  HMMA.16816.F32.BF16 R64, R180, R10, R64 ;  /* 0x0000000ab440723c */ /* 0x000fe80000041840 */
[----:B------:R-:W-:Y:S02]  /*1d1f0*/  FSEL R25, R31, -INF , !P0 ;  /* 0xff8000001f197808 */ /* 0x000fe40004000000 */
[----:B------:R-:W-:Y:S02]  /*1d200*/  ISETP.GT.AND P0, PT, R223, R16, PT ;  /* 0x00000010df00720c */ /* 0x000fe40003f04270 */
[----:B------:R-:W-:Y:S01]  /*1d210*/  FSEL R179, R14, -INF , !P2 ;  /* 0xff8000000eb37808 */ /* 0x000fe20005000000 */
[----:B------:R-:W-:Y:S01]  /*1d220*/  VIADD R14, R0, 0x20 ;  /* 0x00000020000e7836 */ /* 0x000fe20000000000 */
[----:B------:R-:W-:Y:S02]  /*1d230*/  FSEL R32, R32, -INF , !P0 ;  /* 0xff80000020207808 */ /* 0x000fe40004000000 */
[C---:B------:R-:W-:Y:S02]  /*1d240*/  ISETP.GT.AND P0, PT, R224.reuse, R15, PT ;  /* 0x0000000fe000720c */ /* 0x040fe40003f04270 */
[----:B------:R-:W-:Y:S02]  /*1d250*/  ISETP.GT.AND P2, PT, R224, R176, PT ;  /* 0x000000b0e000720c */ /* 0x000fe40003f44270 */
[----:B------:R-:W-:Y:S02]  /*1d260*/  FSEL R35, R35, -INF , !P0 ;  /* 0xff80000023237808 */ /* 0x000fe40004000000 */
[-C--:B------:R-:W-:Y:S02]  /*1d270*/  ISETP.GT.AND P0, PT, R223, R14.reuse, PT ;  /* 0x0000000edf00720c */ /* 0x080fe40003f04270 */
[----:B------:R-:W-:Y:S02]  /*1d280*/  FSEL R233, R18, -INF , !P2 ;  /* 0xff80000012e97808 */ /* 0x000fe40005000000 */
[----:B------:R-:W-:Y:S02]  /*1d290*/  FSEL R36, R36, -INF , !P0 ;  /* 0xff80000024247808 */ /* 0x000fe40004000000 */
[C---:B------:R-:W-:Y:S02]  /*1d2a0*/  ISETP.GT.AND P0, PT, R224.reuse, R13, PT ;  /* 0x0000000de000720c */ /* 0x040fe40003f04270 */
[-C--:B------:R-:W-:Y:S02]  /*1d2b0*/  ISETP.GT.AND P2, PT, R224, R101.reuse, PT ;  /* 0x00000065e000720c */ /* 0x080fe40003f44270 */
[----:B------:R-:W-:Y:S02]  /*1d2c0*/  FSEL R39, R39, -INF , !P0 ;  /* 0xff80000027277808 */ /* 0x000fe40004000000 */
[----:B------:R-:W-:Y:S02]  /*1d2d0*/  ISETP.GT.AND P0, PT, R212, R14, PT ;  /* 0x0000000ed400720c */ /* 0x000fe40003f04270 */
[----:B------:R-:W-:Y:S02]  /*1d2e0*/  FSEL R231, R22, -INF , !P2 ;  /* 0xff80000016e77808 */ /* 0x000fe40005000000 */
[C---:B------:R-:W-:Y:S02]  /*1d2f0*/  ISETP.GT.AND P2, PT, R211.reuse, R101, PT ;  /* 0x00000065d300720c */ /* 0x040fe40003f44270 */
[----:B------:R-:W-:Y:S02]  /*1d300*/  FSEL R21, R40, -INF , !P0 ;  /* 0xff80000028157808 */ /* 0x000fe40004000000 */
[----:B------:R-:W-:Y:S02]  /*1d310*/  ISETP.GT.AND P3, PT, R212, R15, PT ;  /* 0x0000000fd400720c */ /* 0x000fe40003f64270 */
[C---:B------:R-:W-:Y:S02]  /*1d320*/  ISETP.GT.AND P0, PT, R211.reuse, R13, PT ;  /* 0x0000000dd300720c */ /* 0x040fe40003f04270 */
        /* <DEDUP_REMOVED lines=22> */
[-C--:B------:R-:W-:Y:S02]  /*1d490*/  ISETP.GT.AND P3, PT, R212, R7.reuse, PT ;  /* 0x00000007d400720c */ /* 0x080fe40003f64270 */
        /* <DEDUP_REMOVED lines=40> */
[----:B------:R-:W-:Y:S02]  /*1d720*/  FSEL R174, R67, -INF , !P3 ;  /* 0xff80000043ae7808 */ /* 0x000fe40005800000 */
[C---:B------:R-:W-:Y:S02]  /*1d730*/  ISETP.GE.AND P3, PT, R177.reuse, R226, PT ;  /* 0x000000e2b100720c */ /* 0x040fe40003f66270 */
[-C--:B------:R-:W-:Y:S02]  /*1d740*/  ISETP.GE.AND P0, PT, R177, R225.reuse, PT ;  /* 0x000000e1b100720c */ /* 0x080fe40003f06270 */
[----:B------:R-:W-:Y:S02]  /*1d750*/  FSEL R173, R65, -INF , !P2 ;  /* 0xff80000041ad7808 */ /* 0x000fe40005000000 */
[----:B------:R-:W-:Y:S02]  /*1d760*/  ISETP.GE.AND P2, PT, R0, R225, PT ;  /* 0x000000e10000720c */ /* 0x000fe40003f46270 */
[----:B------:R-:W-:Y:S02]  /*1d770*/  FSEL R205, R205, -INF , !P3 ;  /* 0xff800000cdcd7808 */ /* 0x000fe40005800000 */
[----:B------:R-:W-:Y:S02]  /*1d780*/  FSEL R207, R190, -INF , !P0 ;  /* 0xff800000becf7808 */ /* 0x000fe40004000000 */
[CC--:B------:R-:W-:Y:S02]  /*1d790*/  ISETP.GE.AND P3, PT, R0.reuse, R209.reuse, PT ;  /* 0x000000d10000720c */ /* 0x0c0fe40003f66270 */
[-C--:B------:R-:W-:Y:S01]  /*1d7a0*/  ISETP.GE.AND P0, PT, R0, R208.reuse, PT ;  /* 0x000000d00000720c */ /* 0x080fe20003f06270 */
[----:B------:R-:W-:Y:S01]  /*1d7b0*/  IMAD.U32 R0, RZ, RZ, UR35 ;  /* 0x00000023ff007e24 */ /* 0x000fe2000f8e00ff */
[----:B------:R-:W-:Y:S02]  /*1d7c0*/  FSEL R206, R191, -INF , !P2 ;  /* 0xff800000bfce7808 */ /* 0x000fe40005000000 */
[-C--:B------:R-:W-:Y:S02]  /*1d7d0*/  ISETP.GE.AND P2, PT, R177, R209.reuse, PT ;  /* 0x000000d1b100720c */ /* 0x080fe40003f46270 */
[----:B------:R-:W-:Y:S02]  /*1d7e0*/  FSEL R59, R189, -INF , !P3 ;  /* 0xff800000bd3b7808 */ /* 0x000fe40005800000 */
[----:B------:R-:W-:Y:S02]  /*1d7f0*/  FSEL R65, R187, -INF , !P0 ;  /* 0xff800000bb417808 */ /* 0x000fe40004000000 */
[-C--:B------:R-:W-:Y:S02]  /*1d800*/  ISETP.GE.AND P3, PT, R177, R208.reuse, PT ;  /* 0x000000d0b100720c */ /* 0x080fe40003f66270 */
[-C--:B------:R-:W-:Y:S02]  /*1d810*/  ISETP.GE.AND P0, PT, R107, R209.reuse, PT ;  /* 0x000000d16b00720c */ /* 0x080fe40003f06270 */
[----:B------:R-:W-:Y:S02]  /*1d820*/  FSEL R57, R188, -INF , !P2 ;  /* 0xff800000bc397808 */ /* 0x000fe40005000000 */
[----:B------:R-:W-:Y:S02]  /*1d830*/  ISETP.GE.AND P2, PT, R176, R209, PT ;  /* 0x000000d1b000720c */ /* 0x000fe40003f46270 */
[----:B------:R-:W-:Y:S02]  /*1d840*/  FSEL R66, R186, -INF , !P3 ;  /* 0xff800000ba427808 */ /* 0x000fe40005800000 */
[----:B------:R-:W-:Y:S02]  /*1d850*/  FSEL R62, R184, -INF , !P0 ;  /* 0xff800000b83e7808 */ /* 0x000fe40004000000 */
[C---:B------:R-:W-:Y:S02]  /*1d860*/  ISETP.GE.AND P3, PT, R176.reuse, R208, PT ;  /* 0x000000d0b000720c */ /* 0x040fe40003f66270 */
[----:B------:R-:W-:Y:S02]  /*1d870*/  ISETP.GE.AND P0, PT, R176, R226, PT ;  /* 0x000000e2b000720c */ /* 0x000fe40003f06270 */
[----:B------:R-:W-:Y:S02]  /*1d880*/  FSEL R60, R185, -INF , !P2 ;  /* 0xff800000b93c7808 */ /* 0x000fe40005000000 */
[----:B------:R-:W-:Y:S02]  /*1d890*/  ISETP.GE.AND P2, PT, R107, R208, PT ;  /* 0x000000d06b00720c */ /* 0x000fe40003f46270 */
[----:B------:R-:W-:Y:S02]  /*1d8a0*/  FSEL R172, R179, -INF , !P3 ;  /* 0xff800000b3ac7808 */ /* 0x000fe40005800000 */
[----:B------:R-:W-:Y:S02]  /*1d8b0*/  FSEL R229, R229, -INF , !P0 ;  /* 0xff800000e5e57808 */ /* 0x000fe40004000000 */
[CC--:B------:R-:W-:Y:S02]  /*1d8c0*/  ISETP.GE.AND P3, PT, R107.reuse, R226.reuse, PT ;  /* 0x000000e26b00720c */ /* 0x0c0fe40003f66270 */
[-C--:B------:R-:W-:Y:S02]  /*1d8d0*/  ISETP.GE.AND P0, PT, R107, R225.reuse, PT ;  /* 0x000000e16b00720c */ /* 0x080fe40003f06270 */
[----:B------:R-:W-:Y:S02]  /*1d8e0*/  FSEL R67, R178, -INF , !P2 ;  /* 0xff800000b2437808 */ /* 0x000fe40005000000 */
[-C--:B------:R-:W-:Y:S02]  /*1d8f0*/  ISETP.GE.AND P2, PT, R176, R225.reuse, PT ;  /* 0x000000e1b000720c */ /* 0x080fe40003f46270 */
[----:B------:R-:W-:Y:S02]  /*1d900*/  FSEL R228, R228, -INF , !P3 ;  /* 0xff800000e4e47808 */ /* 0x000fe40005800000 */
[----:B------:R-:W-:Y:S02]  /*1d910*/  FSEL R232, R232, -INF , !P0 ;  /* 0xff800000e8e87808 */ /* 0x000fe40004000000 */
[CC--:B------:R-:W-:Y:S02]  /*1d920*/  ISETP.GE.AND P3, PT, R101.reuse, R226.reuse, PT ;  /* 0x000000e26500720c */ /* 0x0c0fe40003f66270 */
[-C--:B------:R-:W-:Y:S02]  /*1d930*/  ISETP.GE.AND P0, PT, R101, R225.reuse, PT ;  /* 0x000000e16500720c */ /* 0x080fe40003f06270 */
[----:B------:R-:W-:Y:S02]  /*1d940*/  FSEL R233, R233, -INF , !P2 ;  /* 0xff800000e9e97808 */ /* 0x000fe40005000000 */
[C---:B------:R-:W-:Y:S02]  /*1d950*/  ISETP.GE.AND P2, PT, R100.reuse, R226, PT ;  /* 0x000000e26400720c */ /* 0x040fe40003f46270 */
[----:B------:R-:W-:Y:S02]  /*1d960*/  FSEL R227, R227, -INF , !P3 ;  /* 0xff800000e3e37808 */ /* 0x000fe40005800000 */
[----:B------:R-:W-:Y:S02]  /*1d970*/  FSEL R231, R231, -INF , !P0 ;  /* 0xff800000e7e77808 */ /* 0x000fe40004000000 */
[C---:B------:R-:W-:Y:S02]  /*1d980*/  ISETP.GE.AND P3, PT, R100.reuse, R225, PT ;  /* 0x000000e16400720c */ /* 0x040fe40003f66270 */
[-C--:B------:R-:W-:Y:S02]  /*1d990*/  ISETP.GE.AND P0, PT, R100, R209.reuse, PT ;  /* 0x000000d16400720c */ /* 0x080fe40003f06270 */
[----:B------:R-:W-:Y:S02]  /*1d9a0*/  FSEL R210, R210, -INF , !P2 ;  /* 0xff800000d2d27808 */ /* 0x000fe40005000000 */
[CC--:B------:R-:W-:Y:S02]  /*1d9b0*/  ISETP.GE.AND P2, PT, R101.reuse, R209.reuse, PT ;  /* 0x000000d16500720c */ /* 0x0c0fe40003f46270 */
        /* <DEDUP_REMOVED lines=32> */
[----:B------:R-:W-:Y:S02]  /*1dbc0*/  ISETP.GE.AND P3, PT, R14, R208, PT ;  /* 0x000000d00e00720c */ /* 0x000fe40003f66270 */
[-C--:B------:R-:W-:Y:S02]  /*1dbd0*/  ISETP.GE.AND P0, PT, R12, R209.reuse, PT ;  /* 0x000000d10c00720c */ /* 0x080fe40003f06270 */
[----:B------:R-:W-:Y:S02]  /*1dbe0*/  FSEL R204, R204, -INF , !P1 ;  /* 0xff800000cccc7808 */ /* 0x000fe40004800000 */
[----:B------:R-:W-:Y:S02]  /*1dbf0*/  ISETP.GE.AND P1, PT, R16, R226, PT ;  /* 0x000000e21000720c */ /* 0x000fe40003f26270 */
[----:B------:R-:W-:Y:S02]  /*1dc00*/  FSEL R21, R21, -INF , !P2 ;  /* 0xff80000015157808 */ /* 0x000fe40005000000 */
[-C--:B------:R-:W-:Y:S02]  /*1dc10*/  ISETP.GE.AND P2, PT, R13, R208.reuse, PT ;  /* 0x000000d00d00720c */ /* 0x080fe40003f46270 */
[----:B------:R-:W-:Y:S02]  /*1dc20*/  FSEL R20, R20, -INF , !P3 ;  /* 0xff80000014147808 */ /* 0x000fe40005800000 */
[----:B------:R-:W-:Y:S02]  /*1dc30*/  FSEL R16, R44, -INF , !P0 ;  /* 0xff8000002c107808 */ /* 0x000fe40004000000 */
[C---:B------:R-:W-:Y:S02]  /*1dc40*/  ISETP.GE.AND P3, PT, R7.reuse, R209, PT ;  /* 0x000000d10700720c */ /* 0x040fe40003f66270 */
[-C--:B------:R-:W-:Y:S02]  /*1dc50*/  ISETP.GE.AND P0, PT, R7, R208.reuse, PT ;  /* 0x000000d00700720c */ /* 0x080fe40003f06270 */
[----:B------:R-:W-:Y:S02]  /*1dc60*/  FSEL R19, R19, -INF , !P2 ;  /* 0xff80000013137808 */ /* 0x000fe40005000000 */
[C---:B------:R-:W-:Y:S02]  /*1dc70*/  ISETP.GE.AND P2, PT, R12.reuse, R208, PT ;  /* 0x000000d00c00720c */ /* 0x040fe40003f46270 */
        /* <DEDUP_REMOVED lines=14> */
[----:B------:R-:W-:Y:S01]  /*1dd60*/  LOP3.LUT R0, R237, UR6, R0, 0x96, !PT ;  /* 0x00000006ed007c12 */ /* 0x000fe2000f8e9600 */
[----:B------:R-:W-:Y:S01]  /*1dd70*/  UIADD3 UR6, UPT, UPT, UR6, 0x1, URZ ;  /* 0x0000000106067890 */ /* 0x000fe2000fffe0ff */
[-C--:B------:R-:W-:Y:S02]  /*1dd80*/  ISETP.GE.AND P3, PT, R6, R225.reuse, PT ;  /* 0x000000e10600720c */ /* 0x080fe40003f66270 */
[----:B------:R-:W-:Y:S02]  /*1dd90*/  ISETP.GE.AND P0, PT, R5, R225, PT ;  /* 0x000000e10500720c */ /* 0x000fe40003f06270 */
[----:B------:R-:W-:Y:S02]  /*1dda0*/  FSEL R53, R53, -INF , !P2 ;  /* 0xff80000035357808 */ /* 0x000fe40005000000 */
[----:B------:R-:W-:Y:S01]  /*1ddb0*/  FSEL R203, R32, -INF , !P1 ;  /* 0xff80000020cb7808 */ /* 0x000fe20004800000 */
[----:B------:R-:W-:Y:S01]  /*1ddc0*/  IMAD.WIDE.U32 R32, R0, -0x326172a9, RZ ;  /* 0xcd9e8d5700207825 */ /* 0x000fe200078e00ff */
[-C--:B------:R-:W-:Y:S02]  /*1ddd0*/  ISETP.GE.AND P2, PT, R6, R209.reuse, PT ;  /* 0x000000d10600720c */ /* 0x080fe40003f46270 */
[----:B------:R-:W-:Y:S02]  /*1dde0*/  FSEL R54, R54, -INF , !P3 ;  /* 0xff80000036367808 */ /* 0x000fe40005800000 */
[----:B------:R-:W-:Y:S02]  /*1ddf0*/  FSEL R55, R55, -INF , !P0 ;  /* 0xff80000037377808 */ /* 0x000fe40004000000 */
[-C--:B------:R-:W-:Y:S02]  /*1de00*/  ISETP.GE.AND P3, PT, R6, R208.reuse, PT ;  /* 0x000000d00600720c */ /* 0x080fe40003f66270 */
[----:B------:R-:W-:Y:S02]  /*1de10*/  ISETP.GE.AND P0, PT, R5, R209, PT ;  /* 0x000000d10500720c */ /* 0x000fe40003f06270 */
[----:B---3--:R-:W-:Y:S02]  /*1de20*/  LOP3.LUT R36, R193, UR7, RZ, 0x3c, !PT ;  /* 0x00000007c1247c12 */ /* 0x008fe4000f8e3cff */
[----:B------:R-:W-:Y:S02]  /*1de30*/  FSEL R13, R56, -INF , !P2 ;  /* 0xff800000380d7808 */ /* 0x000fe40005000000 */
[----:B------:R-:W-:Y:S02]  /*1de40*/  ISETP.GE.AND P2, PT, R5, R208, PT ;  /* 0x000000d00500720c */ /* 0x000fe40003f46270 */
[----:B------:R-:W-:Y:S02]  /*1de50*/  FSEL R9, R9, -INF , !P0 ;  /* 0xff80000009097808 */ /* 0x000fe40004000000 */
[----:B------:R-:W-:Y:S02]  /*1de60*/  FSEL R12, R58, -INF , !P3 ;  /* 0xff8000003a0c7808 */ /* 0x000fe40005800000 */
[C---:B------:R-:W-:Y:S02]  /*1de70*/  LOP3.LUT R5, R33.reuse, R194, RZ, 0x3c, !PT ;  /* 0x000000c221057212 */ /* 0x040fe400078e3cff */
[----:B------:R-:W-:Y:S02]  /*1de80*/  LOP3.LUT R30, R33, R195, RZ, 0x3c, !PT ;  /* 0x000000c3211e7212 */ /* 0x000fe400078e3cff */
[-C--:B------:R-:W-:Y:S01]  /*1de90*/  ISETP.GE.AND P0, PT, R4, R209.reuse, PT ;  /* 0x000000d10400720c */ /* 0x080fe20003f06270 */
[----:B------:R-:W-:Y:S01]  /*1dea0*/  IMAD.WIDE.U32 R40, R5, -0x2daee0ad, RZ ;  /* 0xd2511f5305287825 */ /* 0x000fe200078e00ff */
[----:B------:R-:W-:Y:S02]  /*1deb0*/  ISETP.GE.AND P3, PT, R3, R209, PT ;  /* 0x000000d10300720c */ /* 0x000fe40003f66270 */
[----:B------:R-:W-:Y:S01]  /*1dec0*/  LOP3.LUT R34, R32, R36, RZ, 0x3c, !PT ;  /* 0x0000002420227212 */ /* 0x000fe200078e3cff */
[----:B------:R-:W-:Y:S01]  /*1ded0*/  IMAD.WIDE.U32 R38, R30, -0x2daee0ad, RZ ;  /* 0xd2511f531e267825 */ /* 0x000fe200078e00ff */
[----:B------:R-:W-:Y:S01]  /*1dee0*/  LOP3.LUT R0, R245, UR7, RZ, 0x3c, !PT ;  /* 0x00000007f5007c12 */ /* 0x000fe2000f8e3cff */
[----:B------:R-:W-:Y:S01]  /*1def0*/  UIADD3 UR7, UPT, UPT, UR34, 0x1715609d, URZ ;  /* 0x1715609d22077890 */ /* 0x000fe2000fffe0ff */
[----:B------:R-:W-:Y:S01]  /*1df00*/  FSEL R11, R11, -INF , !P2 ;  /* 0xff8000000b0b7808 */ /* 0x000fe20005000000 */
[----:B------:R-:W-:Y:S01]  /*1df10*/  IMAD.WIDE.U32 R34, R34, -0x2daee0ad, RZ ;  /* 0xd2511f5322227825 */ /* 0x000fe200078e00ff */
[-C--:B------:R-:W-:Y:S02]  /*1df20*/  ISETP.GE.AND P2, PT, R4, R208.reuse, PT ;  /* 0x000000d00400720c */ /* 0x080fe40003f46270 */
[----:B------:R-:W-:Y:S02]  /*1df30*/  FSEL R8, R8, -INF , !P0 ;  /* 0xff80000008087808 */ /* 0x000fe40004000000 */
[----:B------:R-:W-:Y:S02]  /*1df40*/  FSEL R7, R61, -INF , !P3 ;  /* 0xff8000003d077808 */ /* 0x000fe40005800000 */
[----:B------:R-:W-:Y:S02]  /*1df50*/  ISETP.GE.AND P0, PT, R3, R208, PT ;  /* 0x000000d00300720c */ /* 0x000fe40003f06270 */
[----:B------:R-:W-:Y:S02]  /*1df60*/  ISETP.GE.AND P3, PT, R4, R226, PT ;  /* 0x000000e20400720c */ /* 0x000fe40003f66270 */
[----:B------:R-:W-:Y:S02]  /*1df70*/  LOP3.LUT R32, R32, R0, RZ, 0x3c, !PT ;  /* 0x0000000020207212 */ /* 0x000fe400078e3cff */
[----:B------:R-:W-:Y:S02]  /*1df80*/  FSEL R10, R10, -INF , !P2 ;  /* 0xff8000000a0a7808 */ /* 0x000fe40005000000 */
[-C--:B------:R-:W-:Y:S01]  /*1df90*/  ISETP.GE.AND P2, PT, R4, R225.reuse, PT ;  /* 0x000000e10400720c */ /* 0x080fe20003f46270 */
[----:B------:R-:W-:Y:S01]  /*1dfa0*/  IMAD.WIDE.U32 R32, R32, -0x2daee0ad, RZ ;  /* 0xd2511f5320207825 */ /* 0x000fe200078e00ff */
[----:B------:R-:W-:Y:S02]  /*1dfb0*/  FSEL R6, R63, -INF , !P0 ;  /* 0xff8000003f067808 */ /* 0x000fe40004000000 */
[----:B------:R-:W-:Y:S02]  /*1dfc0*/  FSEL R64, R64, -INF , !P3 ;  /* 0xff80000040407808 */ /* 0x000fe40005800000 */
[C---:B------:R-:W-:Y:S02]  /*1dfd0*/  ISETP.GE.AND P0, PT, R3.reuse, R226, PT ;  /* 0x000000e20300720c */ /* 0x040fe40003f06270 */
[----:B------:R-:W-:Y:S02]  /*1dfe0*/  ISETP.GE.AND P3, PT, R3, R225, PT ;  /* 0x000000e10300720c */ /* 0x000fe40003f66270 */
[----:B------:R-:W-:Y:S02]  /*1dff0*/  LOP3.LUT R30, R238, UR16, R41, 0x96, !PT ;  /* 0x00000010ee1e7c12 */ /* 0x000fe4000f8e9629 */
[----:B------:R-:W-:Y:S02]  /*1e000*/  LOP3.LUT R4, R242, UR16, R39, 0x96, !PT ;  /* 0x00000010f2047c12 */ /* 0x000fe4000f8e9627 */
[----:B------:R-:W-:Y:S01]  /*1e010*/  LOP3.LUT R3, R38, UR15, R35, 0x96, !PT ;  /* 0x0000000f26037c12 */ /* 0x000fe2000f8e9623 */
[----:B------:R-:W-:Y:S01]  /*1e020*/  IMAD.WIDE.U32 R30, R30, -0x326172a9, RZ ;  /* 0xcd9e8d571e1e7825 */ /* 0x000fe200078e00ff */
[----:B------:R-:W-:Y:S03]  /*1e030*/  ISETP.NE.AND P1, PT, R234, RZ, PT ;  /* 0x000000ffea00720c */ /* 0x000fe60003f25270 */
[----:B------:R-:W-:Y:S01]  /*1e040*/  IMAD.WIDE.U32 R38, R4, -0x326172a9, RZ ;  /* 0xcd9e8d5704267825 */ /* 0x000fe200078e00ff */
[----:B------:R-:W-:Y:S02]  /*1e050*/  LOP3.LUT R4, R40, UR15, R33, 0x96, !PT ;  /* 0x0000000f28047c12 */ /* 0x000fe4000f8e9621 */
[----:B------:R-:W-:Y:S01]  /*1e060*/  LOP3.LUT R5, R244, UR9, R31, 0x96, !PT ;  /* 0x00000009f4057c12 */ /* 0x000fe2000f8e961f */
[----:B------:R-:W-:Y:S01]  /*1e070*/  IMAD.WIDE.U32 R44, R3, -0x326172a9, RZ ;  /* 0xcd9e8d57032c7825 */ /* 0x000fe200078e00ff */
[----:B------:R-:W-:Y:S03]  /*1e080*/  LOP3.LUT R31, R192, UR9, R39, 0x96, !PT ;  /* 0x00000009c01f7c12 */ /* 0x000fe6000f8e9627 */
[----:B------:R-:W-:Y:S01]  /*1e090*/  IMAD.U32 R3, RZ, RZ, UR6 ;  /* 0x00000006ff037e24 */ /* 0x000fe2000f8e00ff */
[----:B------:R-:W-:Y:S01]  /*1e0a0*/  LOP3.LUT R40, R38, UR8, R45, 0x96, !PT ;  /* 0x0000000826287c12 */ /* 0x000fe2000f8e962d */
[----:B------:R-:W-:Y:S01]  /*1e0b0*/  IMAD.WIDE.U32 R42, R4, -0x326172a9, RZ ;  /* 0xcd9e8d57042a7825 */ /* 0x000fe200078e00ff */
[----:B------:R-:W-:Y:S02]  /*1e0c0*/  UIADD3 UR6, UPT, UPT, UR34, -0x4ab325aa, URZ ;  /* 0xb54cda5622067890 */ /* 0x000fe4000fffe0ff */
[----:B------:R-:W-:Y:S01]  /*1e0d0*/  LOP3.LUT R3, R237, UR35, R3, 0x96, !PT ;  /* 0x00000023ed037c12 */ /* 0x000fe2000f8e9603 */
[----:B------:R-:W-:Y:S01]  /*1e0e0*/  IMAD.WIDE.U32 R46, R31, -0x2daee0ad, RZ ;  /* 0xd2511f531f2e7825 */ /* 0x000fe200078e00ff */
[----:B------:R-:W-:Y:S03]  /*1e0f0*/  LOP3.LUT R38, R30, UR8, R43, 0x96, !PT ;  /* 0x000000081e267c12 */ /* 0x000fe6000f8e962b */
[----:B------:R-:W-:Y:S01]  /*1e100*/  IMAD.WIDE.U32 R30, R3, -0x326172a9, RZ ;  /* 0xcd9e8d57031e7825 */ /* 0x000fe200078e00ff */
[----:B------:R-:W-:Y:S02]  /*1e110*/  FMNMX3.FTZ R3, R106, R206, R207, !PT ;  /* 0x000000ce6a037276 */ /* 0x000fe400078100cf */
[----:B------:R-:W-:Y:S01]  /*1e120*/  LOP3.LUT R37, R34, UR13, R47, 0x96, !PT ;  /* 0x0000000d22257c12 */ /* 0x000fe2000f8e962f */
[----:B------:R-:W-:Y:S01]  /*1e130*/  IMAD.WIDE.U32 R4, R5, -0x2daee0ad, RZ ;  /* 0xd2511f5305047825 */ /* 0x000fe200078e00ff */
[----:B------:R-:W-:Y:S02]  /*1e140*/  LOP3.LUT R185, R30, R0, RZ, 0x3c, !PT ;  /* 0x000000001eb97212 */ /* 0x000fe400078e3cff */
[----:B------:R-:W-:Y:S01]  /*1e150*/  FMNMX3.FTZ R0, R2, R59, R57, !PT ;  /* 0x0000003b02007276 */ /* 0x000fe20007810039 */
[----:B------:R-:W-:Y:S01]  /*1e160*/  IMAD.WIDE.U32 R38, R38, -0x2daee0ad, RZ ;  /* 0xd2511f5326267825 */ /* 0x000fe200078e00ff */
[----:B------:R-:W-:Y:S02]  /*1e170*/  LOP3.LUT R35, R32, UR13, R5, 0x96, !PT ;  /* 0x0000000d20237c12 */ /* 0x000fe4000f8e9605 */
[----:B------:R-:W-:Y:S01]  /*1e180*/  FMNMX3.FTZ R5, R104, R65, R66, !PT ;  /* 0x0000004168057276 */ /* 0x000fe20007810042 */
[----:B------:R-:W-:Y:S01]  /*1e190*/  IMAD.WIDE.U32 R40, R40, -0x2daee0ad, RZ ;  /* 0xd2511f5328287825 */ /* 0x000fe200078e00ff */
[----:B------:R-:W-:Y:S02]  /*1e1a0*/  LOP3.LUT R45, R4, UR12, R39, 0x96, !PT ;  /* 0x0000000c042d7c12 */ /* 0x000fe4000f8e9627 */
        /* <DEDUP_REMOVED lines=19> */
[----:B------:R-:W-:Y:S01]  /*1e2e0*/  LOP3.LUT R58, R30, R36, RZ, 0x3c, !PT ;  /* 0x000000241e3a7212 */ /* 0x000fe200078e3cff */
[----:B------:R-:W-:Y:S01]  /*1e2f0*/  IMAD.WIDE.U32 R36, R37, -0x326172a9, RZ ;  /* 0xcd9e8d5725247825 */ /* 0x000fe200078e00ff */
[----:B------:R-:W-:Y:S02]  /*1e300*/  FMNMX3.FTZ R4, R4, R48, R49, !PT ;  /* 0x0000003004047276 */ /* 0x000fe40007810031 */
[----:B------:R-:W-:Y:S02]  /*1e310*/  FMNMX3.FTZ R3, R3, R50, R51, !PT ;  /* 0x0000003203037276 */ /* 0x000fe40007810033 */
[----:B------:R-:W-:Y:S02]  /*1e320*/  FMNMX3.FTZ R0, R0, R18, R14, !PT ;  /* 0x0000001200007276 */ /* 0x000fe4000781000e */
[----:B------:R-:W-:Y:S02]  /*1e330*/  FMNMX3.FTZ R102, R102, R13, R9, !PT ;  /* 0x0000000d66667276 */ /* 0x000fe40007810009 */
[----:B------:R-:W-:Y:S02]  /*1e340*/  LOP3.LUT R33, R46, UR12, R41, 0x96, !PT ;  /* 0x0000000c2e217c12 */ /* 0x000fe4000f8e9629 */
[----:B------:R-:W-:Y:S02]  /*1e350*/  LOP3.LUT R46, R42, UR7, R35, 0x96, !PT ;  /* 0x000000072a2e7c12 */ /* 0x000fe4000f8e9623 */
[----:B------:R-:W-:Y:S02]  /*1e360*/  LOP3.LUT R47, R44, UR7, R37, 0x96, !PT ;  /* 0x000000072c2f7c12 */ /* 0x000fe4000f8e9625 */
[C---:B------:R-:W-:Y:S02]  /*1e370*/  LOP3.LUT R56, R31.reuse, R195, RZ, 0x3c, !PT ;  /* 0x000000c31f387212 */ /* 0x040fe400078e3cff */
[----:B------:R-:W-:Y:S02]  /*1e380*/  LOP3.LUT R252, R31, R194, RZ, 0x3c, !PT ;  /* 0x000000c21ffc7212 */ /* 0x000fe400078e3cff */
[----:B------:R-:W-:Y:S02]  /*1e390*/  FMNMX3.FTZ R44, R4, R52, R53, !PT ;  /* 0x00000034042c7276 */ /* 0x000fe40007810035 */
[----:B------:R-:W-:Y:S02]  /*1e3a0*/  FMNMX3.FTZ R43, R3, R54, R55, !PT ;  /* 0x00000036032b7276 */ /* 0x000fe40007810037 */
[----:B------:R-:W-:Y:S02]  /*1e3b0*/  FMNMX3.FTZ R32, R0, R12, R11, !PT ;  /* 0x0000000c00207276 */ /* 0x000fe4000781000b */
[----:B------:R-:W-:Y:S02]  /*1e3c0*/  FMNMX3.FTZ R102, R102, R8, R7, !PT ;  /* 0x0000000866667276 */ /* 0x000fe40007810007 */
[----:B------:R-:W-:Y:S01]  /*1e3d0*/  FSEL R42, R173, -INF , !P0 ;  /* 0xff800000ad2a7808 */ /* 0x000fe20004000000 */
[----:B------:R-:W-:Y:S06]  /*1e3e0*/  BRA.U.ANY UP0, `(.L_x_1114) ;  /* 0xffffffd900507547 */ /* 0x000fec000b93ffff */
.L_x_1113:
[----:B------:R-:W2:Y:S01]  /*1e3f0*/  SHFL.BFLY PT, R41, R102, 0x2, 0x1f ;  /* 0x0c401f0066297f89 */ /* 0x000ea200000e0000 */
[----:B------:R-:W-:Y:S01]  /*1e400*/  FMNMX3.FTZ R0, R32, R10, R6, !PT ;  /* 0x0000000a20007276 */ /* 0x000fe20007810006 */
[----:B------:R-:W-:Y:S01]  /*1e410*/  UIADD3 UR11, UPT, UPT, UR35, 0x646e171e, URZ ;  /* 0x646e171e230b7890 */ /* 0x000fe2000fffe0ff */
[----:B------:R-:W-:Y:S05]  /*1e420*/  FMNMX3.FTZ R35, R44, R64, R42, !PT ;  /* 0x000000402c237276 */ /* 0x000fea000781002a */
[----:B------:R3:W-:Y:S01]  /*1e430*/  STL.64 [R1+0x190], R214 ;  /* 0x000190d601007387 */ /* 0x0007e20000100a00 */
[----:B------:R-:W-:Y:S01]  /*1e440*/  FSEL R39, R175, -INF , !P2 ;  /* 0xff800000af277808 */ /* 0x000fe20005000000 */
[----:B------:R-:W-:Y:S01]  /*1e450*/  IMAD.WIDE.U32 R32, R33, -0x326172a9, RZ ;  /* 0xcd9e8d5721207825 */ /* 0x000fe200078e00ff */
[----:B------:R-:W-:Y:S01]  /*1e460*/  FSEL R37, R174, -INF , !P3 ;  /* 0xff800000ae257808 */ /* 0x000fe20005800000 */
[----:B------:R-:W-:Y:S02]  /*1e470*/  UISETP.GT.AND UP0, UPT, UR22, UR18, UPT ;  /* 0x000000121600728c */ /* 0x000fe4000bf04270 */
[----:B------:R-:W-:Y:S01]  /*1e480*/  SHFL.BFLY PT, R44, R0, 0x2, 0x1f ;  /* 0x0c401f00002c7f89 */ /* 0x000fe200000e0000 */
[----:B------:R-:W-:Y:S01]  /*1e490*/  FMNMX3.FTZ R3, R43, R39, R37, !PT ;  /* 0x000000272b037276 */ /* 0x000fe20007810025 */
[----:B-1----:R-:W-:Y:S01]  /*1e4a0*/  IMAD.WIDE.U32 R30, R47, -0x2daee0ad, RZ ;  /* 0xd2511f532f1e7825 */ /* 0x002fe200078e00ff */
[----:B------:R-:W-:Y:S05]  /*1e4b0*/  LOP3.LUT R36, R36, UR6, R33, 0x96, !PT ;  /* 0x0000000624247c12 */ /* 0x000fea000f8e9621 */
[----:B------:R-:W-:Y:S01]  /*1e4c0*/  SHFL.BFLY PT, R43, R35, 0x2, 0x1f ;  /* 0x0c401f00232b7f89 */ /* 0x000fe200000e0000 */
[----:B------:R-:W-:Y:S01]  /*1e4d0*/  PRMT R61, R32, 0x7771, RZ ;  /* 0x00007771203d7816 */ /* 0x000fe200000000ff */
[----:B------:R-:W-:Y:S01]  /*1e4e0*/  IMAD.MOV.U32 R178, RZ, RZ, R32 ;  /* 0x000000ffffb27224 */ /* 0x000fe200078e0020 */
[----:B------:R-:W-:Y:S05]  /*1e4f0*/  LOP3.LUT R235, R40, UR11, R31, 0x96, !PT ;  /* 0x0000000b28eb7c12 */ /* 0x000fea000f8e961f */
[----:B------:R-:W1:Y:S01]  /*1e500*/  SHFL.BFLY PT, R33, R3, 0x2, 0x1f ;  /* 0x0c401f0003217f89 */ /* 0x000e6200000e0000 */
[----:B------:R-:W-:Y:S01]  /*1e510*/  IMAD.WIDE.U32 R4, R45, -0x326172a9, RZ ;  /* 0xcd9e8d572d047825 */ /* 0x000fe200078e00ff */
[----:B------:R-:W-:Y:S01]  /*1e520*/  PRMT R183, R30, 0x7771, RZ ;  /* 0x000077711eb77816 */ /* 0x000fe200000000ff */
[----:B------:R-:W-:Y:S05]  /*1e530*/  UIADD3 UR22, UPT, UPT, UR22, -0x1, URZ ;  /* 0xffffffff16167890 */ /* 0x000fea000fffe0ff */
[----:B------:R-:W-:Y:S01]  /*1e540*/  STL [R1+0x18c], R209 ;  /* 0x00018cd101007387 */ /* 0x000fe20000100800 */
[----:B------:R-:W-:Y:S01]  /*1e550*/  IMAD.MOV.U32 R186, RZ, RZ, R4 ;  /* 0x000000ffffba7224 */ /* 0x000fe200078e0004 */
[----:B------:R-:W-:Y:S01]  /*1e560*/  LOP3.LUT R180, R34, UR6, R5, 0x96, !PT ;  /* 0x0000000622b47c12 */ /* 0x000fe2000f8e9605 */
[----:B------:R-:W-:Y:S01]  /*1e570*/  IMAD.MOV.U32 R196, RZ, RZ, R30 ;  /* 0x000000ffffc47224 */ /* 0x000fe200078e001e */
[----:B------:R-:W-:Y:S01]  /*1e580*/  STL [R1+0x188], R208 ;  /* 0x000188d001007387 */ /* 0x000fe20000100800 */
[C---:B------:R-:W-:Y:S02]  /*1e590*/  PRMT R191, R4.reuse, 0x7771, RZ ;  /* 0x0000777104bf7816 */ /* 0x040fe400000000ff */
[C---:B------:R-:W-:Y:S02]  /*1e5a0*/  PRMT R184, R4.reuse, 0x7772, RZ ;  /* 0x0000777204b87816 */ /* 0x040fe400000000ff */
[----:B---3--:R-:W-:Y:S01]  /*1e5b0*/  PRMT R214, R4, 0x7773, RZ ;  /* 0x0000777304d67816 */ /* 0x008fe200000000ff */
[----:B------:R-:W-:Y:S01]  /*1e5c0*/  IMAD.WIDE.U32 R4, R46, -0x2daee0ad, RZ ;  /* 0xd2511f532e047825 */ /* 0x000fe200078e00ff */
[----:B------:R-:W-:Y:S02]  /*1e5d0*/  LOP3.LUT R34, R36, 0xffff, RZ, 0xc0, !PT ;  /* 0x0000ffff24227812 */ /* 0x000fe400078ec0ff */
[----:B------:R-:W-:Y:S01]  /*1e5e0*/  PRMT R215, R30, 0x7773, RZ ;  /* 0x000077731ed77816 */ /* 0x000fe200000000ff */
[----:B------:R-:W-:Y:S01]  /*1e5f0*/  IMAD.MOV.U32 R195, RZ, RZ, R4 ;  /* 0x000000ffffc37224 */ /* 0x000fe200078e0004 */
[----:B------:R-:W-:Y:S02]  /*1e600*/  LOP3.LUT R236, R38, UR11, R5, 0x96, !PT ;  /* 0x0000000b26ec7c12 */ /* 0x000fe4000f8e9605 */
[----:B------:R-:W-:Y:S02]  /*1e610*/  SHF.R.U32.HI R34, RZ, 0x8, R34 ;  /* 0x00000008ff227819 */ /* 0x000fe40000011622 */
[----:B------:R-:W-:Y:S02]  /*1e620*/  PRMT R63, R4, 0x7771, RZ ;  /* 0x00007771043f7816 */ /* 0x000fe400000000ff */
[----:B--2---:R-:W-:Y:S02]  /*1e630*/  FMNMX.FTZ R102, R102, R41, !PT ;  /* 0x0000002966667209 */ /* 0x004fe40007810000 */
[----:B------:R-:W-:Y:S02]  /*1e640*/  PRMT R45, R32, 0x7773, RZ ;  /* 0x00007773202d7816 */ /* 0x000fe400000000ff */
[----:B-1----:R-:W-:Y:S01]  /*1e650*/  FMNMX.FTZ R33, R3, R33, !PT ;  /* 0x0000002103217209 */ /* 0x002fe20007810000 */
[----:B------:R-:W1:Y:S01]  /*1e660*/  SHFL.BFLY PT, R31, R102, 0x1, 0x1f ;  /* 0x0c201f00661f7f89 */ /* 0x000e6200000e0000 */
[----:B------:R-:W-:Y:S02]  /*1e670*/  FMNMX.FTZ R44, R0, R44, !PT ;  /* 0x0000002c002c7209 */ /* 0x000fe40007810000 */
[----:B------:R-:W-:Y:S05]  /*1e680*/  LOP3.LUT R3, R34, 0xffff, RZ, 0xc0, !PT ;  /* 0x0000ffff22037812 */ /* 0x000fea00078ec0ff */
[----:B------:R-:W-:Y:S01]  /*1e690*/  SHFL.BFLY PT, R101, R33, 0x1, 0x1f ;  /* 0x0c201f0021657f89 */ /* 0x000fe200000e0000 */
[----:B------:R-:W-:Y:S02]  /*1e6a0*/  LOP3.LUT R0, R180, 0xffff, RZ, 0xc0, !PT ;  /* 0x0000ffffb4007812 */ /* 0x000fe400078ec0ff */
[----:B------:R-:W-:Y:S05]  /*1e6b0*/  ISETP.LE.U32.AND P6, PT, R3, UR10, PT ;  /* 0x0000000a03007c0c */ /* 0x000fea000bfc3070 */
[----:B------:R-:W2:Y:S01]  /*1e6c0*/  SHFL.BFLY PT, R100, R44, 0x1, 0x1f ;  /* 0x0c201f002c647f89 */ /* 0x000ea200000e0000 */
[----:B------:R-:W-:Y:S02]  /*1e6d0*/  SHF.R.U32.HI R234, RZ, 0x8, R0 ;  /* 0x00000008ffea7819 */ /* 0x000fe40000011600 */
[----:B------:R-:W-:Y:S02]  /*1e6e0*/  PRMT R220, R4, 0x7773, RZ ;  /* 0x0000777304dc7816 */ /* 0x000fe400000000ff */
[----:B------:R-:W-:Y:S02]  /*1e6f0*/  LOP3.LUT R0, R234, 0xffff, RZ, 0xc0, !PT ;  /* 0x0000ffffea007812 */ /* 0x000fe400078ec0ff */
[----:B------:R-:W-:Y:S01]  /*1e700*/  PRMT R219, R4, 0x7772, RZ ;  /* 0x0000777204db7816 */ /* 0x000fe200000000ff */
[----:B------:R-:W-:Y:S01]  /*1e710*/  IMAD.WIDE.U32 R4, R56, -0x2daee0ad, RZ ;  /* 0xd2511f5338047825 */ /* 0x000fe200078e00ff */
[----:B------:R-:W-:Y:S02]  /*1e720*/  ISETP.LE.U32.AND P3, PT, R0, UR10, PT ;  /* 0x0000000a00007c0c */ /* 0x000fe4000bf63070 */
[----:B------:R-:W-:Y:S01]  /*1e730*/  LOP3.LUT R0, R236, 0xffff, RZ, 0xc0, !PT ;  /* 0x0000ffffec007812 */ /* 0x000fe200078ec0ff */
[----:B------:R-:W-:Y:S01]  /*1e740*/  IMAD.MOV.U32 R56, RZ, RZ, R178 ;  /* 0x000000ffff387224 */ /* 0x000fe200078e00b2 */
[----:B------:R-:W-:Y:S02]  /*1e750*/  LOP3.LUT R5, R242, UR16, R5, 0x96, !PT ;  /* 0x00000010f2057c12 */ /* 0x000fe4000f8e9605 */
[----:B------:R-:W-:Y:S02]  /*1e760*/  SHF.R.U32.HI R241, RZ, 0x8, R0 ;  /* 0x00000008fff17819 */ /* 0x000fe40000011600 */
[----:B-1----:R-:W-:Y:S01]  /*1e770*/  FMNMX.FTZ R102, R102, R31, !PT ;  /* 0x0000001f66667209 */ /* 0x002fe20007810000 */
[----:B------:R-:W-:Y:S01]  /*1e780*/  IMAD.WIDE.U32 R40, R5, -0x326172a9, RZ ;  /* 0xcd9e8d5705287825 */ /* 0x000fe200078e00ff */
[----:B------:R-:W-:Y:S02]  /*1e790*/  LOP3.LUT R3, R235, 0xffff, RZ, 0xc0, !PT ;  /* 0x0000ffffeb037812 */ /* 0x000fe400078ec0ff */
[----:B------:R-:W-:Y:S01]  /*1e7a0*/  LOP3.LUT R0, R241, 0xffff, RZ, 0xc0, !PT ;  /* 0x0000fffff1007812 */ /* 0x000fe200078ec0ff */
[C---:B------:R-:W-:Y:S01]  /*1e7b0*/  FMUL.FTZ R5, R102.reuse, UR4 ;  /* 0x0000000466057c20 */ /* 0x040fe20008410000 */
[----:B------:R-:W-:Y:S02]  /*1e7c0*/  SHF.R.U32.HI R237, RZ, 0x8, R3 ;  /* 0x00000008ffed7819 */ /* 0x000fe40000011603 */
[----:B------:R-:W-:Y:S02]  /*1e7d0*/  FSETP.NEU.FTZ.AND P0, PT, R102, -INF , PT ;  /* 0xff8000006600780b */ /* 0x000fe40003f1d000 */
[----:B--2---:R-:W-:Y:S01]  /*1e7e0*/  FMNMX.FTZ R100, R44, R100, !PT ;  /* 0x000000642c647209 */ /* 0x004fe20007810000 */
[----:B------:R-:W-:Y:S01]  /*1e7f0*/  IMAD.MOV.U32 R44, RZ, RZ, R220 ;  /* 0x000000ffff2c7224 */ /* 0x000fe200078e00dc */
[----:B------:R-:W-:Y:S02]  /*1e800*/  ISETP.LE.U32.AND P2, PT, R0, UR10, PT ;  /* 0x0000000a00007c0c */ /* 0x000fe4000bf43070 */
[----:B------:R-:W-:Y:S02]  /*1e810*/  LOP3.LUT R3, R237, 0xffff, RZ, 0xc0, !PT ;  /* 0x0000ffffed037812 */ /* 0x000fe400078ec0ff */
[----:B------:R-:W-:Y:S02]  /*1e820*/  FSEL R0, R102, RZ, P0 ;  /* 0x000000ff66007208 */ /* 0x000fe40000000000 */
[----:B------:R-:W-:Y:S02]  /*1e830*/  FSEL R5, R5, RZ, P0 ;  /* 0x000000ff05057208 */ /* 0x000fe40000000000 */
[----:B------:R-:W-:Y:S02]  /*1e840*/  FSETP.NEU.FTZ.AND P0, PT, R100, -INF , PT ;  /* 0xff8000006400780b */ /* 0x000fe40003f1d000 */
[----:B------:R-:W-:Y:S01]  /*1e850*/  ISETP.LE.U32.AND P5, PT, R3, UR10, PT ;  /* 0x0000000a03007c0c */ /* 0x000fe2000bfa3070 */
[----:B------:R-:W-:Y:S01]  /*1e860*/  FADD.FTZ R3, -R0, R2 ;  /* 0x0000000200037221 */ /* 0x000fe20000010100 */
[----:B------:R-:W-:Y:S01]  /*1e870*/  PRMT R177, R30, 0x7772, RZ ;  /* 0x000077721eb17816 */ /* 0x000fe200000000ff */
[----:B------:R-:W-:Y:S01]  /*1e880*/  IMAD.WIDE.U32 R30, R58, -0x2daee0ad, RZ ;  /* 0xd2511f533a1e7825 */ /* 0x000fe200078e00ff */
[----:B------:R-:W-:Y:S02]  /*1e890*/  FSEL R0, R100, RZ, P0 ;  /* 0x000000ff64007208 */ /* 0x000fe40000000000 */
[----:B------:R-:W-:Y:S01]  /*1e8a0*/  PRMT R189, R32, 0x7772, RZ ;  /* 0x0000777220bd7816 */ /* 0x000fe200000000ff */
[----:B------:R-:W-:Y:S01]  /*1e8b0*/  FMUL.FTZ R2, R100, UR4 ;  /* 0x0000000464027c20 */ /* 0x000fe20008410000 */
[----:B------:R-:W-:Y:S01]  /*1e8c0*/  LOP3.LUT R32, R192, UR9, R41, 0x96, !PT ;  /* 0x00000009c0207c12 */ /* 0x000fe2000f8e9629 */
[--C-:B------:R-:W-:Y:S01]  /*1e8d0*/  FFMA.FTZ R194, R7, UR4, -R5.reuse ;  /* 0x0000000407c27c23 */ /* 0x100fe20008010805 */
[----:B------:R-:W-:Y:S01]  /*1e8e0*/  FMNMX.FTZ R43, R35, R43, !PT ;  /* 0x0000002b232b7209 */ /* 0x000fe20007810000 */
[----:B------:R-:W-:Y:S01]  /*1e8f0*/  FFMA.FTZ R38, R62, UR4, -R5 ;  /* 0x000000043e267c23 */ /* 0x000fe20008010805 */
[----:B------:R-:W-:Y:S01]  /*1e900*/  LOP3.LUT R35, R4, UR15, R31, 0x96, !PT ;  /* 0x0000000f04237c12 */ /* 0x000fe2000f8e961f */
[----:B------:R-:W-:Y:S01]  /*1e910*/  FADD.FTZ R4, -R0, R104 ;  /* 0x0000006800047221 */ /* 0x000fe20000010100 */
[----:B------:R-:W-:Y:S01]  /*1e920*/  FSEL R0, R2, RZ, P0 ;  /* 0x000000ff02007208 */ /* 0x000fe20000000000 */
[----:B------:R-:W1:Y:S01]  /*1e930*/  SHFL.BFLY PT, R103, R43, 0x1, 0x1f ;  /* 0x0c201f002b677f89 */ /* 0x000e6200000e0000 */
[----:B------:R-:W-:Y:S01]  /*1e940*/  FMNMX.FTZ R101, R33, R101, !PT ;  /* 0x0000006521657209 */ /* 0x000fe20007810000 */
[----:B------:R-:W-:Y:S04]  /*1e950*/  IMAD.WIDE.U32 R32, R32, -0x2daee0ad, RZ ;  /* 0xd2511f5320207825 */ /* 0x000fe800078e00ff */
[--C-:B------:R-:W-:Y:S01]  /*1e960*/  FFMA.FTZ R187, R15, UR4, -R5.reuse ;  /* 0x000000040fbb7c23 */ /* 0x100fe20008010805 */
[--C-:B------:R-:W-:Y:S01]  /*1e970*/  FFMA.FTZ R178, R25, UR4, -R0.reuse ;  /* 0x0000000419b27c23 */ /* 0x100fe20008010800 */
[----:B------:R-:W-:Y:S01]  /*1e980*/  FFMA.FTZ R175, R24, UR4, -R5 ;  /* 0x0000000418af7c23 */ /* 0x000fe20008010805 */
[----:B------:R-:W2:Y:S01]  /*1e990*/  LDL.LU R25, [R1+0x4] ;  /* 0x0000040001197983 */ /* 0x000ea20000300800 */
[----:B------:R-:W-:Y:S01]  /*1e9a0*/  LOP3.LUT R243, R30, UR13, R33, 0x96, !PT ;  /* 0x0000000d1ef37c12 */ /* 0x000fe2000f8e9621 */
[----:B------:R-:W-:Y:S01]  /*1e9b0*/  FFMA.FTZ R30, R59, UR4, -R5 ;  /* 0x000000043b1e7c23 */ /* 0x000fe20008010805 */
[----:B------:R-:W-:Y:S02]  /*1e9c0*/  IMAD.MOV.U32 R59, RZ, RZ, R185 ;  /* 0x000000ffff3b7224 */ /* 0x000fe400078e00b9 */
[--C-:B------:R-:W-:Y:S01]  /*1e9d0*/  FFMA.FTZ R185, R14, UR4, -R0.reuse ;  /* 0x000000040eb97c23 */ /* 0x100fe20008010800 */
[--C-:B------:R-:W-:Y:S01]  /*1e9e0*/  FFMA.FTZ R176, R23, UR4, -R5.reuse ;  /* 0x0000000417b07c23 */ /* 0x100fe20008010805 */
[----:B------:R-:W3:Y:S01]  /*1e9f0*/  LDL.LU R14, [R1] ;  /* 0x00000000010e7983 */ /* 0x000ee20000300800 */
[--C-:B------:R-:W-:Y:S01]  /*1ea00*/  FFMA.FTZ R190, R13, UR4, -R5.reuse ;  /* 0x000000040dbe7c23 */ /* 0x100fe20008010805 */
[--C-:B------:R-:W-:Y:S01]  /*1ea10*/  FFMA.FTZ R33, R60, UR4, -R5.reuse ;  /* 0x000000043c217c23 */ /* 0x100fe20008010805 */
[----:B------:R-:W-:Y:S01]  /*1ea20*/  FFMA.FTZ R181, R21, UR4, -R5 ;  /* 0x0000000415b57c23 */ /* 0x000fe20008010805 */
[--C-:B------:R-:W-:Y:S01]  /*1ea30*/  FFMA.FTZ R13, R65, UR4, -R0.reuse ;  /* 0x00000004410d7c23 */ /* 0x100fe20008010800 */
[--C-:B------:R-:W-:Y:S01]  /*1ea40*/  FFMA.FTZ R15, R66, UR4, -R0.reuse ;  /* 0x00000004420f7c23 */ /* 0x100fe20008010800 */
[----:B------:R-:W-:Y:S02]  /*1ea50*/  IMAD.MOV.U32 R65, RZ, RZ, R191 ;  /* 0x000000ffff417224 */ /* 0x000fe400078e00bf */
[--C-:B------:R-:W-:Y:S01]  /*1ea60*/  FFMA.FTZ R21, R172, UR4, -R0.reuse ;  /* 0x00000004ac157c23 */ /* 0x100fe20008010800 */
[----:B------:R-:W-:Y:S02]  /*1ea70*/  IMAD.MOV.U32 R58, RZ, RZ, R183 ;  /* 0x000000ffff3a7224 */ /* 0x000fe400078e00b7 */
[--C-:B------:R-:W-:Y:S01]  /*1ea80*/  FFMA.FTZ R183, R20, UR4, -R0.reuse ;  /* 0x0000000414b77c23 */ /* 0x100fe20008010800 */
[----:B------:R-:W-:Y:S01]  /*1ea90*/  IMAD.MOV.U32 R24, RZ, RZ, R177 ;  /* 0x000000ffff187224 */ /* 0x000fe200078e00b1 */
[----:B-1----:R-:W-:Y:S01]  /*1eaa0*/  FMNMX.FTZ R103, R43, R103, !PT ;  /* 0x000000672b677209 */ /* 0x002fe20007810000 */
[----:B------:R-:W-:Y:S02]  /*1eab0*/  IMAD.MOV.U32 R23, RZ, RZ, R189 ;  /* 0x000000ffff177224 */ /* 0x000fe400078e00bd */
[----:B------:R-:W-:Y:S01]  /*1eac0*/  FFMA.FTZ R191, R11, UR4, -R0 ;  /* 0x000000040bbf7c23 */ /* 0x000fe20008010800 */
[----:B------:R-:W-:Y:S01]  /*1ead0*/  IMAD.MOV.U32 R62, RZ, RZ, R186 ;  /* 0x000000ffff3e7224 */ /* 0x000fe200078e00ba */
[----:B------:R-:W4:Y:S01]  /*1eae0*/  LDL.LU R11, [R1+0x148] ;  /* 0x00014800010b7983 */ /* 0x000f220000300800 */
[C---:B------:R-:W-:Y:S01]  /*1eaf0*/  FMUL.FTZ R2, R103.reuse, UR4 ;  /* 0x0000000467027c20 */ /* 0x040fe20008410000 */
[C---:B------:R-:W-:Y:S01]  /*1eb00*/  FSETP.NEU.FTZ.AND P0, PT, R103.reuse, -INF , PT ;  /* 0xff8000006700780b */ /* 0x040fe20003f1d000 */
[----:B------:R-:W-:Y:S02]  /*1eb10*/  IMAD.MOV.U32 R43, RZ, RZ, R184 ;  /* 0x000000ffff2b7224 */ /* 0x000fe400078e00b8 */
[----:B------:R-:W-:Y:S01]  /*1eb20*/  FFMA.FTZ R173, R28, UR4, -R0 ;  /* 0x000000041cad7c23 */ /* 0x000fe20008010800 */
[----:B------:R-:W-:Y:S01]  /*1eb30*/  IMAD.MOV.U32 R60, RZ, RZ, R196 ;  /* 0x000000ffff3c7224 */ /* 0x000fe200078e00c4 */
[----:B------:R-:W-:Y:S01]  /*1eb40*/  FSEL R7, R2, RZ, P0 ;  /* 0x000000ff02077208 */ /* 0x000fe20000000000 */
[----:B------:R-:W-:Y:S01]  /*1eb50*/  IMAD.MOV.U32 R66, RZ, RZ, R195 ;  /* 0x000000ffff427224 */ /* 0x000fe200078e00c3 */
[----:B------:R-:W-:Y:S01]  /*1eb60*/  FSEL R2, R103, RZ, P0 ;  /* 0x000000ff67027208 */ /* 0x000fe20000000000 */
[--C-:B------:R-:W-:Y:S01]  /*1eb70*/  FFMA.FTZ R172, R27, UR4, -R0.reuse ;  /* 0x000000041bac7c23 */ /* 0x100fe20008010800 */
[----:B------:R-:W-:Y:S01]  /*1eb80*/  FSETP.NEU.FTZ.AND P0, PT, R101, -INF , PT ;  /* 0xff8000006500780b */ /* 0x000fe20003f1d000 */
        /* <DEDUP_REMOVED lines=16> */
[----:B------:R-:W-:Y:S01]  /*1ec90*/  FMUL.FTZ R2, R101, UR4 ;  /* 0x0000000465027c20 */ /* 0x000fe20008410000 */
[----:B------:R-:W-:Y:S01]  /*1eca0*/  FADD.FTZ R6, -R0, R106 ;  /* 0x0000006a00067221 */ /* 0x000fe20000010100 */
[----:B------:R-:W-:Y:S01]  /*1ecb0*/  FMUL.FTZ R0, R3, UR4 ;  /* 0x0000000403007c20 */ /* 0x000fe20008410000 */
[--C-:B------:R-:W-:Y:S01]  /*1ecc0*/  FFMA.FTZ R9, R204, UR4, -R7.reuse ;  /* 0x00000004cc097c23 */ /* 0x100fe20008010807 */
[--C-:B------:R-:W-:Y:S01]  /*1ecd0*/  FFMA.FTZ R204, R200, UR4, -R7.reuse ;  /* 0x00000004c8cc7c23 */ /* 0x100fe20008010807 */
[----:B------:R-:W-:Y:S01]  /*1ece0*/  FSEL R2, R2, RZ, P0 ;  /* 0x000000ff02027208 */ /* 0x000fe20000000000 */
[--C-:B------:R-:W-:Y:S01]  /*1ecf0*/  FFMA.FTZ R240, R198, UR4, -R7.reuse ;  /* 0x00000004c6f07c23 */ /* 0x100fe20008010807 */
[----:B------:R-:W-:Y:S01]  /*1ed00*/  IMAD.U32 R200, RZ, RZ, UR20 ;  /* 0x00000014ffc87e24 */ /* 0x000fe2000f8e00ff */
[----:B------:R-:W1:Y:S01]  /*1ed10*/  MUFU.EX2 R0, R0 ;  /* 0x0000000000007308 */ /* 0x000e620000000800 */
[----:B------:R-:W-:Y:S02]  /*1ed20*/  IMAD.MOV.U32 R28, RZ, RZ, R244 ;  /* 0x000000ffff1c7224 */ /* 0x000fe400078e00f4 */
[----:B------:R-:W-:Y:S01]  /*1ed30*/  FFMA.FTZ R209, R64, UR4, -R7 ;  /* 0x0000000440d17c23 */ /* 0x000fe20008010807 */
[----:B------:R-:W-:Y:S06]  /*1ed40*/  IMAD.MOV.U32 R29, RZ, RZ, R245 ;  /* 0x000000ffff1d7224 */ /* 0x000fec00078e00f5 */
        /* <DEDUP_REMOVED lines=33> */
[----:B------:R-:W-:Y:S01]  /*1ef60*/  IMAD.U32 R4, RZ, RZ, UR20 ;  /* 0x00000014ff047e24 */ /* 0x000fe2000f8e00ff */
[----:B------:R-:W-:Y:S01]  /*1ef70*/  LOP3.LUT R3, R36, 0xff, RZ, 0xc0, !PT ;  /* 0x000000ff24037812 */ /* 0x000fe200078ec0ff */
[----:B------:R-:W-:Y:S02]  /*1ef80*/  IMAD.MOV.U32 R48, RZ, RZ, R45 ;  /* 0x000000ffff307224 */ /* 0x000fe400078e002d */
[C---:B-1----:R-:W-:Y:S01]  /*1ef90*/  FMUL.FTZ R9, R0.reuse, R137 ;  /* 0x0000008900097220 */ /* 0x042fe20000410000 */
[----:B------:R-:W-:Y:S01]  /*1efa0*/  MUFU.EX2 R20, R30 ;  /* 0x0000001e00147308 */ /* 0x000fe20000000800 */
[----:B------:R-:W-:Y:S01]  /*1efb0*/  PRMT R197, R3, 0x5410, R34 ;  /* 0x0000541003c57816 */ /* 0x000fe20000000022 */
[----:B------:R-:W-:Y:S02]  /*1efc0*/  IMAD.MOV.U32 R137, RZ, RZ, R48 ;  /* 0x000000ffff897224 */ /* 0x000fe400078e0030 */
[C---:B------:R-:W-:Y:S06]  /*1efd0*/  FMUL.FTZ R12, R0.reuse, R132 ;  /* 0x00000084000c7220 */ /* 0x040fec0000410000 */
[----:B------:R1:W-:Y:S01]  /*1efe0*/  MUFU.EX2 R22, R13 ;  /* 0x0000000d00167308 */ /* 0x0003e20000000800 */
[----:B------:R-:W-:Y:S04]  /*1eff0*/  IMAD.WIDE.U32 R46, R35, -0x326172a9, RZ ;  /* 0xcd9e8d57232e7825 */ /* 0x000fe800078e00ff */
[----:B------:R-:W-:Y:S05]  /*1f000*/  FMUL.FTZ R41, R0, R121 ;  /* 0x0000007900297220 */ /* 0x000fea0000410000 */
[----:B------:R-:W1:Y:S01]  /*1f010*/  MUFU.EX2 R2, R2 ;  /* 0x0000000200027308 */ /* 0x000e620000000800 */
[----:B------:R-:W-:Y:S01]  /*1f020*/  IMAD.MOV.U32 R107, RZ, RZ, R61 ;  /* 0x000000ffff6b7224 */ /* 0x000fe200078e003d */
[----:B------:R-:W-:Y:S01]  /*1f030*/  LOP3.LUT R8, R40, UR8, R47, 0x96, !PT ;  /* 0x0000000828087c12 */ /* 0x000fe2000f8e962f */
[----:B------:R-:W-:Y:S02]  /*1f040*/  IMAD.MOV.U32 R52, RZ, RZ, R28 ;  /* 0x000000ffff347224 */ /* 0x000fe400078e001c */
[C---:B------:R-:W-:Y:S01]  /*1f050*/  FMUL.FTZ R28, R0.reuse, R124 ;  /* 0x0000007c001c7220 */ /* 0x040fe20000410000 */
[----:B------:R-:W-:Y:S02]  /*1f060*/  IMAD.MOV.U32 R53, RZ, RZ, R29 ;  /* 0x000000ffff357224 */ /* 0x000fe400078e001d */
[C---:B------:R-:W-:Y:S01]  /*1f070*/  FMUL.FTZ R29, R0.reuse, R125 ;  /* 0x0000007d001d7220 */ /* 0x040fe20000410000 */
[----:B------:R-:W-:Y:S02]  /*1f080*/  IMAD.MOV.U32 R49, RZ, RZ, R56 ;  /* 0x000000ffff317224 */ /* 0x000fe400078e0038 */
[C---:B------:R-:W-:Y:S01]  /*1f090*/  FMUL.FTZ R40, R0.reuse, R120 ;  /* 0x0000007800287220 */ /* 0x040fe20000410000 */
[C---:B------:R-:W-:Y:S01]  /*1f0a0*/  FMUL.FTZ R45, R0.reuse, R117 ;  /* 0x00000075002d7220 */ /* 0x040fe20000410000 */
[C---:B-1----:R-:W-:Y:S01]  /*1f0b0*/  FMUL.FTZ R13, R0.reuse, R133 ;  /* 0x00000085000d7220 */ /* 0x042fe20000410000 */
        /* <DEDUP_REMOVED lines=11> */
[----:B------:R-:W-:Y:S02]  /*1f170*/  IMAD.MOV.U32 R37, RZ, RZ, R49 ;  /* 0x000000ffff257224 */ /* 0x000fe400078e0031 */
[C---:B------:R-:W-:Y:S01]  /*1f180*/  FMUL.FTZ R42, R2.reuse, R122 ;  /* 0x0000007a022a7220 */ /* 0x040fe20000410000 */
[----:B------:R-:W-:Y:S02]  /*1f190*/  IMAD.MOV.U32 R49, RZ, RZ, R59 ;  /* 0x000000ffff317224 */ /* 0x000fe400078e003b */
[C---:B------:R-:W-:Y:S01]  /*1f1a0*/  FMUL.FTZ R59, R2.reuse, R115 ;  /* 0x00000073023b7220 */ /* 0x040fe20000410000 */
[----:B------:R-:W-:Y:S03]  /*1f1b0*/  IMAD.MOV.U32 R132, RZ, RZ, R107 ;  /* 0x000000ffff847224 */ /* 0x000fe600078e006b */
[----:B------:R-:W-:Y:S01]  /*1f1c0*/  MUFU.EX2 R115, R38 ;  /* 0x0000002600737308 */ /* 0x000fe20000000800 */
[----:B------:R-:W-:Y:S02]  /*1f1d0*/  IMAD.MOV.U32 R107, RZ, RZ, R63 ;  /* 0x000000ffff6b7224 */ /* 0x000fe400078e003f */
[C---:B------:R-:W-:Y:S01]  /*1f1e0*/  FMUL.FTZ R63, R2.reuse, R111 ;  /* 0x0000006f023f7220 */ /* 0x040fe20000410000 */
[----:B------:R-:W-:Y:S06]  /*1f1f0*/  IMAD.MOV.U32 R50, RZ, RZ, R66 ;  /* 0x000000ffff327224 */ /* 0x000fec00078e0042 */
[----:B------:R1:W-:Y:S01]  /*1f200*/  MUFU.EX2 R229, R33 ;  /* 0x0000002100e57308 */ /* 0x0003e20000000800 */
[----:B------:R-:W-:Y:S02]  /*1f210*/  IMAD.MOV.U32 R66, RZ, RZ, R23 ;  /* 0x000000ffff427224 */ /* 0x000fe400078e0017 */
[C---:B------:R-:W-:Y:S01]  /*1f220*/  FMUL.FTZ R74, R2.reuse, R74 ;  /* 0x0000004a024a7220 */ /* 0x040fe20000410000 */
[----:B------:R-:W-:Y:S02]  /*1f230*/  IMAD.MOV.U32 R23, RZ, RZ, R62 ;  /* 0x000000ffff177224 */ /* 0x000fe400078e003e */
[C---:B------:R-:W-:Y:S04]  /*1f240*/  FMUL.FTZ R62, R2.reuse, R110 ;  /* 0x0000006e023e7220 */ /* 0x040fe80000410000 */
[----:B------:R1:W1:Y:S01]  /*1f250*/  MUFU.EX2 R18, R31 ;  /* 0x0000001f00127308 */ /* 0x0002620000000800 */
[----:B------:R-:W-:Y:S02]  /*1f260*/  IMAD.MOV.U32 R54, RZ, RZ, R26 ;  /* 0x000000ffff367224 */ /* 0x000fe400078e001a */
[C---:B-1----:R-:W-:Y:S01]  /*1f270*/  FMUL.FTZ R10, R2.reuse, R138 ;  /* 0x0000008a020a7220 */ /* 0x042fe20000410000 */
[----:B------:R-:W-:Y:S06]  /*1f280*/  IMAD.MOV.U32 R55, RZ, RZ, R27 ;  /* 0x000000ffff377224 */ /* 0x000fec00078e001b */
[----:B------:R-:W-:Y:S01]  /*1f290*/  MUFU.EX2 R110, R7 ;  /* 0x00000007006e7308 */ /* 0x000fe20000000800 */
[C---:B------:R-:W-:Y:S01]  /*1f2a0*/  FMUL.FTZ R26, R2.reuse, R130 ;  /* 0x00000082021a7220 */ /* 0x040fe20000410000 */
[C---:B------:R-:W-:Y:S01]  /*1f2b0*/  FMUL.FTZ R27, R2.reuse, R131 ;  /* 0x00000083021b7220 */ /* 0x040fe20000410000 */
[C---:B------:R-:W-:Y:S07]  /*1f2c0*/  FMUL.FTZ R75, R2.reuse, R75 ;  /* 0x0000004b024b7220 */ /* 0x040fee0000410000 */
[----:B------:R1:W1:Y:S01]  /*1f2d0*/  MUFU.EX2 R19, R15 ;  /* 0x0000000f00137308 */ /* 0x0002620000000800 */
        /* <DEDUP_REMOVED lines=11> */
[----:B------:R-:W-:Y:S01]  /*1f390*/  MUFU.EX2 R112, R16 ;  /* 0x0000001000707308 */ /* 0x000fe20000000800 */
[----:B------:R-:W-:Y:S02]  /*1f3a0*/  IMAD.MOV.U32 R117, RZ, RZ, R137 ;  /* 0x000000ffff757224 */ /* 0x000fe400078e0089 */
[----:B-1----:R-:W-:Y:S01]  /*1f3b0*/  FMUL.FTZ R15, R2, R135 ;  /* 0x00000087020f7220 */ /* 0x002fe20000410000 */
[----:B------:R-:W-:Y:S06]  /*1f3c0*/  IMAD.MOV.U32 R131, RZ, RZ, R33 ;  /* 0x000000ffff837224 */ /* 0x000fec00078e0021 */
[----:B------:R-:W-:Y:S01]  /*1f3d0*/  MUFU.EX2 R120, R17 ;  /* 0x0000001100787308 */ /* 0x000fe20000000800 */
[----:B------:R-:W-:Y:S01]  /*1f3e0*/  IMAD.MOV.U32 R119, RZ, RZ, R53 ;  /* 0x000000ffff777224 */ /* 0x000fe200078e0035 */
[----:B------:R-:W-:Y:S08]  /*1f3f0*/  PRMT R125, R180, 0x7632, R125 ;  /* 0x00007632b47d7816 */ /* 0x000ff0000000007d */
[----:B------:R-:W-:Y:S01]  /*1f400*/  MUFU.EX2 R228, R228 ;  /* 0x000000e400e47308 */ /* 0x000fe20000000800 */
[----:B------:R-:W-:Y:S02]  /*1f410*/  F2FP.BF16.F32.PACK_AB R121, R19, R22 ;  /* 0x000000161379723e */ /* 0x000fe400000010ff */
[----:B------:R-:W-:Y:S02]  /*1f420*/  LOP3.LUT R125, R125, 0xff, RZ, 0xc0, !PT ;  /* 0x000000ff7d7d7812 */ /* 0x000fe400078ec0ff */
[----:B------:R-:W-:Y:S01]  /*1f430*/  PRMT R122, R121, 0x7632, R122 ;  /* 0x00007632797a7816 */ /* 0x000fe2000000007a */
[----:B--2---:R-:W-:Y:S02]  /*1f440*/  IMAD.MOV.U32 R198, RZ, RZ, R25 ;  /* 0x000000ffffc67224 */ /* 0x004fe400078e0019 */
[----:B------:R-:W-:Y:S02]  /*1f450*/  IMAD.MOV.U32 R25, RZ, RZ, R60 ;  /* 0x000000ffff197224 */ /* 0x000fe400078e003c */
[----:B------:R-:W-:Y:S01]  /*1f460*/  IMAD.MOV.U32 R60, RZ, RZ, R44 ;  /* 0x000000ffff3c7224 */ /* 0x000fe200078e002c */
[----:B------:R-:W-:Y:S01]  /*1f470*/  LEA R200, P0, R200, R198, 0x1 ;  /* 0x000000c6c8c87211 */ /* 0x000fe200078008ff */
[----:B---3--:R-:W-:Y:S02]  /*1f480*/  IMAD.MOV.U32 R199, RZ, RZ, R14 ;  /* 0x000000ffffc77224 */ /* 0x008fe400078e000e */
[----:B------:R-:W-:Y:S02]  /*1f490*/  IMAD.MOV.U32 R14, RZ, RZ, R24 ;  /* 0x000000ffff0e7224 */ /* 0x000fe400078e0018 */
[----:B------:R-:W-:Y:S01]  /*1f4a0*/  IMAD.MOV.U32 R24, RZ, RZ, R57 ;  /* 0x000000ffff187224 */ /* 0x000fe200078e0039 */
[----:B------:R-:W-:Y:S01]  /*1f4b0*/  LEA.HI.X.SX32 R201, R4, R199, 0x1, P0 ;  /* 0x000000c704c97211 */ /* 0x000fe200000f0eff */
[----:B------:R-:W-:Y:S01]  /*1f4c0*/  IMAD.MOV.U32 R57, RZ, RZ, R214 ;  /* 0x000000ffff397224 */ /* 0x000fe200078e00d6 */
[----:B------:R-:W-:Y:S01]  /*1f4d0*/  ISETP.LE.U32.AND P0, PT, R3, UR10, PT ;  /* 0x0000000a03007c0c */ /* 0x000fe2000bf03070 */
[----:B------:R-:W-:Y:S01]  /*1f4e0*/  FMUL.FTZ R3, R5, UR4 ;  /* 0x0000000405037c20 */ /* 0x000fe20008410000 */
[----:B------:R-:W-:Y:S01]  /*1f4f0*/  IMAD.MOV.U32 R44, RZ, RZ, R215 ;  /* 0x000000ffff2c7224 */ /* 0x000fe200078e00d7 */
[----:B------:R-:W2:Y:S01]  /*1f500*/  LDL.LU R5, [R1+0x14c] ;  /* 0x00014c0001057983 */ /* 0x000ea20000300800 */
[----:B------:R-:W-:Y:S04]  /*1f510*/  IMAD.WIDE.U32 R214, R8, -0x2daee0ad, RZ ;  /* 0xd2511f5308d67825 */ /* 0x000fe800078e00ff */
[C---:B------:R-:W-:Y:S01]  /*1f520*/  FMUL.FTZ R8, R0.reuse, R136 ;  /* 0x0000008800087220 */ /* 0x040fe20000410000 */
[----:B------:R-:W3:Y:S01]  /*1f530*/  LDL.LU R48, [R1+0x140] ;  /* 0x0001400001307983 */ /* 0x000ee20000300800 */
[C---:B----4-:R-:W-:Y:S01]  /*1f540*/  FFMA.FTZ R4, R0.reuse, R11, R20 ;  /* 0x0000000b00047223 */ /* 0x050fe20000010014 */
[----:B------:R-:W-:Y:S02]  /*1f550*/  IMAD.MOV.U32 R11, RZ, RZ, R25 ;  /* 0x000000ffff0b7224 */ /* 0x000fe400078e0019 */
[C---:B------:R-:W-:Y:S01]  /*1f560*/  FMUL.FTZ R25, R0.reuse, R129 ;  /* 0x0000008100197220 */ /* 0x040fe20000410000 */
[----:B------:R4:W4:Y:S01]  /*1f570*/  LDL.S16 R38, [R1+0xf0] ;  /* 0x0000f00001267983 */ /* 0x0009220000100600 */
[----:B------:R-:W-:Y:S02]  /*1f580*/  IMAD.MOV.U32 R35, RZ, RZ, R24 ;  /* 0x000000ffff237224 */ /* 0x000fe400078e0018 */
[C---:B------:R-:W-:Y:S01]  /*1f590*/  FMUL.FTZ R24, R0.reuse, R128 ;  /* 0x0000008000187220 */ /* 0x040fe20000410000 */
[----:B------:R-:W-:Y:S02]  /*1f5a0*/  IMAD.MOV.U32 R105, RZ, RZ, R60 ;  /* 0x000000ffff697224 */ /* 0x000fe400078e003c */
[C---:B------:R-:W-:Y:S01]  /*1f5b0*/  FMUL.FTZ R60, R0.reuse, R108 ;  /* 0x0000006c003c7220 */ /* 0x040fe20000410000 */
[----:B------:R-:W-:Y:S02]  /*1f5c0*/  IMAD.MOV.U32 R30, RZ, RZ, R57 ;  /* 0x000000ffff1e7224 */ /* 0x000fe400078e0039 */
[C---:B------:R-:W-:Y:S01]  /*1f5d0*/  FMUL.FTZ R57, R0.reuse, R113 ;  /* 0x0000007100397220 */ /* 0x040fe20000410000 */
[----:B------:R-:W-:Y:S02]  /*1f5e0*/  IMAD.MOV.U32 R64, RZ, RZ, R44 ;  /* 0x000000ffff407224 */ /* 0x000fe400078e002c */
[----:B------:R-:W-:Y:S01]  /*1f5f0*/  FMUL.FTZ R44, R0, R116 ;  /* 0x00000074002c7220 */ /* 0x000fe20000410000 */
[----:B------:R-:W-:Y:S01]  /*1f600*/  LOP3.LUT R206, R32, UR12, R215, 0x96, !PT ;  /* 0x0000000c20ce7c12 */ /* 0x000fe2000f8e96d7 */
[----:B------:R1:W1:Y:S01]  /*1f610*/  MUFU.EX2 R0, R3 ;  /* 0x0000000300007308 */ /* 0x0002620000000800 */
[----:B------:R-:W-:Y:S02]  /*1f620*/  IMAD.MOV.U32 R34, RZ, RZ, R35 ;  /* 0x000000ffff227224 */ /* 0x000fe400078e0023 */
[----:B------:R-:W-:Y:S01]  /*1f630*/  FADD.FTZ R108, R18, R4 ;  /* 0x00000004126c7221 */ /* 0x000fe20000010000 */
[----:B------:R-:W-:Y:S01]  /*1f640*/  IMAD.MOV.U32 R32, RZ, RZ, R52 ;  /* 0x000000ffff207224 */ /* 0x000fe200078e0034 */
[----:B------:R-:W-:Y:S01]  /*1f650*/  SHF.R.U32.HI R4, RZ, 0x18, R36 ;  /* 0x00000018ff047819 */ /* 0x000fe20000011624 */
[----:B------:R-:W-:Y:S04]  /*1f660*/  IMAD.MOV.U32 R128, RZ, RZ, R105 ;  /* 0x000000ffff807224 */ /* 0x000fe800078e0069 */
[----:B------:R1:W4:Y:S01]  /*1f670*/  MUFU.EX2 R113, R21 ;  /* 0x0000001500717308 */ /* 0x0003220000000800 */
[----:B------:R-:W-:Y:S02]  /*1f680*/  IMAD.MOV.U32 R35, RZ, RZ, R65 ;  /* 0x000000ffff237224 */ /* 0x000fe400078e0041 */
[----:B------:R-:W-:Y:S01]  /*1f690*/  FADD.FTZ R108, R229, R108 ;  /* 0x0000006ce56c7221 */ /* 0x000fe20000010000 */
[----:B------:R-:W-:Y:S02]  /*1f6a0*/  IMAD.MOV.U32 R133, RZ, RZ, R30 ;  /* 0x000000ffff857224 */ /* 0x000fe400078e001e */
[C---:B------:R-:W-:Y:S01]  /*1f6b0*/  FMUL.FTZ R30, R2.reuse, R126 ;  /* 0x0000007e021e7220 */ /* 0x040fe20000410000 */
[----:B------:R-:W-:Y:S02]  /*1f6c0*/  IMAD.MOV.U32 R39, RZ, RZ, R11 ;  /* 0x000000ffff277224 */ /* 0x000fe400078e000b */
[C---:B------:R-:W-:Y:S01]  /*1f6d0*/  FMUL.FTZ R11, R2.reuse, R139 ;  /* 0x0000008b020b7220 */ /* 0x040fe20000410000 */
[----:B------:R-:W-:Y:S01]  /*1f6e0*/  IMAD.MOV.U32 R51, RZ, RZ, R14 ;  /* 0x000000ffff337224 */ /* 0x000fe200078e000e */
[----:B-1----:R-:W-:Y:S01]  /*1f6f0*/  F2FP.BF16.F32.PACK_AB R3, R207, R106 ;  /* 0x0000006acf03723e */ /* 0x002fe200000010ff */
[----:B------:R-:W-:Y:S02]  /*1f700*/  IMAD.MOV.U32 R65, RZ, RZ, R43 ;  /* 0x000000ffff417224 */ /* 0x000fe400078e002b */
[C---:B------:R-:W-:Y:S01]  /*1f710*/  FMUL.FTZ R14, R2.reuse, R134 ;  /* 0x00000086020e7220 */ /* 0x040fe20000410000 */
[----:B------:R-:W-:Y:S01]  /*1f720*/  IMAD.MOV.U32 R105, RZ, RZ, R58 ;  /* 0x000000ffff697224 */ /* 0x000fe200078e003a */
[----:B------:R-:W-:Y:S01]  /*1f730*/  PRMT R104, R3, 0x7632, R104 ;  /* 0x0000763203687816 */ /* 0x000fe20000000068 */
[----:B------:R-:W-:Y:S02]  /*1f740*/  IMAD.MOV.U32 R52, RZ, RZ, R46 ;  /* 0x000000ffff347224 */ /* 0x000fe400078e002e */
[C---:B------:R-:W-:Y:S01]  /*1f750*/  FMUL.FTZ R43, R2.reuse, R123 ;  /* 0x0000007b022b7220 */ /* 0x040fe20000410000 */
[C---:B------:R-:W-:Y:S01]  /*1f760*/  FMUL.FTZ R46, R2.reuse, R118 ;  /* 0x00000076022e7220 */ /* 0x040fe20000410000 */
[----:B------:R-:W-:Y:S01]  /*1f770*/  FMUL.FTZ R58, R2, R114 ;  /* 0x00000072023a7220 */ /* 0x000fe20000410000 */
        /* <DEDUP_REMOVED lines=27> */
[----:B------:R-:W-:Y:S01]  /*1f930*/  IMAD.MOV.U32 R134, RZ, RZ, R105 ;  /* 0x000000ffff867224 */ /* 0x000fe200078e0069 */
[----:B------:R-:W-:Y:S01]  /*1f940*/  F2FP.BF16.F32.PACK_AB R140, R115, R229 ;  /* 0x000000e5738c723e */ /* 0x000fe200000010ff */
[----:B------:R-:W-:Y:S01]  /*1f950*/  IMAD.MOV.U32 R164, RZ, RZ, R23 ;  /* 0x000000ffffa47224 */ /* 0x000fe200078e0017 */
[----:B------:R-:W1:Y:S01]  /*1f960*/  MUFU.EX2 R114, R67 ;  /* 0x0000004300727308 */ /* 0x000e620000000800 */
[----:B------:R-:W-:Y:S01]  /*1f970*/  IMAD.MOV.U32 R157, RZ, RZ, R119 ;  /* 0x000000ffff9d7224 */ /* 0x000fe200078e0077 */
[----:B------:R-:W-:Y:S01]  /*1f980*/  PRMT R141, R140, 0x7632, R141 ;  /* 0x000076328c8d7816 */ /* 0x000fe2000000008d */
[----:B------:R-:W-:Y:S01]  /*1f990*/  IMAD.MOV.U32 R119, RZ, RZ, R116 ;  /* 0x000000ffff777224 */ /* 0x000fe200078e0074 */
[----:B------:R-:W-:Y:S01]  /*1f9a0*/  PRMT R136, R138, 0x7632, R136 ;  /* 0x000076328a887816 */ /* 0x000fe20000000088 */
[----:B------:R-:W-:Y:S05]  /*1f9b0*/  IMAD.MOV.U32 R123, RZ, RZ, R128 ;  /* 0x000000ffff7b7224 */ /* 0x000fea00078e0080 */
[----:B------:R-:W-:Y:S01]  /*1f9c0*/  MUFU.EX2 R144, R176 ;  /* 0x000000b000907308 */ /* 0x000fe20000000800 */
[----:B------:R-:W-:Y:S02]  /*1f9d0*/  IMAD.MOV.U32 R153, RZ, RZ, R35 ;  /* 0x000000ffff997224 */ /* 0x000fe400078e0023 */
[----:B------:R-:W-:Y:S07]  /*1f9e0*/  IMAD.MOV.U32 R156, RZ, RZ, R118 ;  /* 0x000000ffff9c7224 */ /* 0x000fee00078e0076 */
[----:B------:R-:W-:Y:S01]  /*1f9f0*/  MUFU.EX2 R145, R177 ;  /* 0x000000b100917308 */ /* 0x000fe20000000800 */
[----:B------:R-:W-:Y:S02]  /*1fa00*/  IMAD.MOV.U32 R118, RZ, RZ, R117 ;  /* 0x000000ffff767224 */ /* 0x000fe400078e0075 */
[----:B------:R-:W-:Y:S02]  /*1fa10*/  IMAD.MOV.U32 R126, RZ, RZ, R34 ;  /* 0x000000ffff7e7224 */ /* 0x000fe400078e0022 */
[----:B------:R-:W-:Y:S02]  /*1fa20*/  IMAD.MOV.U32 R117, RZ, RZ, R39 ;  /* 0x000000ffff757224 */ /* 0x000fe400078e0027 */
[----:B------:R-:W-:Y:S02]  /*1fa30*/  IMAD.MOV.U32 R116, RZ, RZ, R51 ;  /* 0x000000ffff747224 */ /* 0x000fe400078e0033 */
[----:B------:R-:W-:Y:S02]  /*1fa40*/  IMAD.MOV.U32 R128, RZ, RZ, R50 ;  /* 0x000000ffff807224 */ /* 0x000fe400078e0032 */
[----:B------:R-:W-:Y:S02]  /*1fa50*/  IMAD.MOV.U32 R161, RZ, RZ, R55 ;  /* 0x000000ffffa17224 */ /* 0x000fe400078e0037 */
[----:B--2---:R-:W-:Y:S01]  /*1fa60*/  FFMA.FTZ R5, R2, R5, R22 ;  /* 0x0000000502057223 */ /* 0x004fe20000010016 */
[----:B------:R-:W-:Y:S01]  /*1fa70*/  PRMT R2, R36, 0x7632, R2 ;  /* 0x0000763224027816 */ /* 0x000fe20000000002 */
[C---:B------:R-:W-:Y:S01]  /*1fa80*/  FMUL.FTZ R36, R0.reuse, R152 ;  /* 0x0000009800247220 */ /* 0x040fe20000410000 */
[----:B------:R-:W-:Y:S02]  /*1fa90*/  IMAD.MOV.U32 R152, RZ, RZ, R66 ;  /* 0x000000ffff987224 */ /* 0x000fe400078e0042 */
[----:B---3--:R-:W-:Y:S01]  /*1faa0*/  FFMA.FTZ R106, R0, R48, R106 ;  /* 0x00000030006a7223 */ /* 0x008fe2000001006a */
[----:B------:R-:W-:Y:S01]  /*1fab0*/  IMAD.MOV.U32 R48, RZ, RZ, R107 ;  /* 0x000000ffff307224 */ /* 0x000fe200078e006b */
[----:B------:R-:W-:Y:S01]  /*1fac0*/  LOP3.LUT R2, R2, 0xff, RZ, 0xc0, !PT ;  /* 0x000000ff02027812 */ /* 0x000fe200078ec0ff */
[----:B------:R2:W3:Y:S01]  /*1fad0*/  LDL.S16 R107, [R1+0xe8] ;  /* 0x0000e800016b7983 */ /* 0x0004e20000100600 */
[----:B----4-:R-:W-:Y:S02]  /*1fae0*/  @!P6 HFMA2.BF16_V2 R38, -RZ.H0_H0, RZ.H0_H0, -R104.H0_H0 ;  /* 0x200000ffff26e231 */ /* 0x010fe40000340968 */
[----:B------:R-:W-:Y:S01]  /*1faf0*/  IMAD.MOV.U32 R133, RZ, RZ, R48 ;  /* 0x000000ffff857224 */ /* 0x000fe200078e0030 */
[----:B------:R-:W-:Y:S01]  /*1fb00*/  PRMT R111, R2, 0x5410, R4 ;  /* 0x00005410026f7816 */ /* 0x000fe20000000004 */
[----:B------:R-:W-:Y:S01]  /*1fb10*/  FADD.FTZ R109, R19, R5 ;  /* 0x00000005136d7221 */ /* 0x000fe20000010000 */
[----:B------:R-:W-:Y:S01]  /*1fb20*/  FMUL.FTZ R5, R0, R169 ;  /* 0x000000a900057220 */ /* 0x000fe20000410000 */
[----:B------:R-:W-:Y:S01]  /*1fb30*/  PRMT R18, R38, 0x7610, R18 ;  /* 0x0000761026127816 */ /* 0x000fe20000000012 */
[----:B------:R-:W-:Y:S01]  /*1fb40*/  FMUL.FTZ R48, R0, R148 ;  /* 0x0000009400307220 */ /* 0x000fe20000410000 */
[----:B------:R-:W-:Y:S01]  /*1fb50*/  FADD.FTZ R106, R207, R106 ;  /* 0x0000006acf6a7221 */ /* 0x000fe20000010000 */
[----:B------:R-:W-:Y:S02]  /*1fb60*/  IMAD.MOV.U32 R148, RZ, RZ, R164 ;  /* 0x000000ffff947224 */ /* 0x000fe400078e00a4 */
[----:B------:R-:W-:Y:S01]  /*1fb70*/  FADD.FTZ R109, R113, R109 ;  /* 0x0000006d716d7221 */ /* 0x000fe20000010000 */
[----:B------:R-:W-:Y:S02]  /*1fb80*/  IMAD.MOV.U32 R149, RZ, RZ, R152 ;  /* 0x000000ffff957224 */ /* 0x000fe400078e0098 */
[----:B------:R-:W-:Y:S01]  /*1fb90*/  FADD.FTZ R106, R120, R106 ;  /* 0x0000006a786a7221 */ /* 0x000fe20000010000 */
[----:B------:R-:W-:Y:S01]  /*1fba0*/  F2FP.BF16.F32.PACK_AB R120, R228, R120 ;  /* 0x00000078e478723e */ /* 0x000fe200000010ff */
[----:B------:R-:W-:Y:S01]  /*1fbb0*/  IMAD.MOV.U32 R152, RZ, RZ, R118 ;  /* 0x000000ffff987224 */ /* 0x000fe200078e0076 */
[----:B------:R-:W-:Y:S01]  /*1fbc0*/  LOP3.LUT R148, R148, 0xff, RZ, 0xc0, !PT ;  /* 0x000000ff94947812 */ /* 0x000fe200078ec0ff */
[----:B-1----:R-:W-:Y:S01]  /*1fbd0*/  FADD.FTZ R109, R114, R109 ;  /* 0x0000006d726d7221 */ /* 0x002fe20000010000 */
[----:B------:R-:W-:Y:S01]  /*1fbe0*/  IMAD.MOV.U32 R118, RZ, RZ, R117 ;  /* 0x000000ffff767224 */ /* 0x000fe200078e0075 */
[----:B------:R-:W-:Y:S01]  /*1fbf0*/  LOP3.LUT R117, R180, 0xff, RZ, 0xc0, !PT ;  /* 0x000000ffb4757812 */ /* 0x000fe200078ec0ff */
[----:B------:R-:W-:Y:S01]  /*1fc00*/  IMAD.MOV.U32 R229, RZ, RZ, R149 ;  /* 0x000000ffffe57224 */ /* 0x000fe200078e0095 */
[----:B------:R-:W-:Y:S01]  /*1fc10*/  PRMT R124, R120, 0x7632, R124 ;  /* 0x00007632787c7816 */ /* 0x000fe2000000007c */
[----:B---3--:R-:W-:Y:S05]  /*1fc20*/  @!P0 HFMA2.BF16_V2 R107, -RZ.H0_H0, RZ.H0_H0, -R3.H0_H0 ;  /* 0x200000ffff6b8231 */ /* 0x008fea0000340903 */
[----:B------:R1:W-:Y:S01]  /*1fc30*/  @!P0 STL.S16 [R1+0xe8], R107 ;  /* 0x0000e86b01008387 */ /* 0x0003e20000100600 */
[----:B------:R-:W-:Y:S03]  /*1fc40*/  PRMT R20, R107, 0x7610, R20 ;  /* 0x000076106b147816 */ /* 0x000fe60000000014 */
[----:B------:R3:W-:Y:S04]  /*1fc50*/  @!P6 STL.S16 [R1+0xf0], R38 ;  /* 0x0000f0260100e387 */ /* 0x0007e80000100600 */
[----:B------:R-:W4:Y:S01]  /*1fc60*/  LDL.LU R7, [R1+0x144] ;  /* 0x0001440001077983 */ /* 0x000f220000300800 */
[----:B-1----:R-:W-:Y:S02]  /*1fc70*/  PRMT R107, R3, 0x5410, R104 ;  /* 0x00005410036b7816 */ /* 0x002fe40000000068 */
[----:B------:R-:W-:Y:S02]  /*1fc80*/  @!P6 PRMT R104, R18, 0x5410, RZ ;  /* 0x000054101268e816 */ /* 0x000fe400000000ff */
[----:B------:R-:W-:Y:S01]  /*1fc90*/  ISETP.LE.U32.AND P6, PT, R2, UR10, PT ;  /* 0x0000000a02007c0c */ /* 0x000fe2000bfc3070 */
[----:B------:R-:W-:Y:S01]  /*1fca0*/  FMUL.FTZ R2, R6, UR4 ;  /* 0x0000000406027c20 */ /* 0x000fe20008410000 */
[----:B------:R-:W-:Y:S01]  /*1fcb0*/  @!P0 PRMT R3, R20, 0x5410, RZ ;  /* 0x0000541014038816 */ /* 0x000fe200000000ff */
[----:B------:R-:W-:Y:S01]  /*1fcc0*/  STG.E.U16 desc[UR28][R198.64+0x2], R104 ;  /* 0x00000268c6007986 */ /* 0x000fe2000c10151c */
[----:B------:R-:W-:Y:S01]  /*1fcd0*/  ISETP.LE.U32.AND P0, PT, R4, UR10, PT ;  /* 0x0000000a04007c0c */ /* 0x000fe2000bf03070 */
[C---:B------:R-:W-:Y:S01]  /*1fce0*/  FMUL.FTZ R4, R0.reuse, R168 ;  /* 0x000000a800047220 */ /* 0x040fe20000410000 */
[----:B------:R-:W-:Y:S01]  /*1fcf0*/  FMUL.FTZ R20, R0, R160 ;  /* 0x000000a000147220 */ /* 0x000fe20000410000 */
[----:B------:R1:W-:Y:S01]  /*1fd00*/  STG.E.U16 desc[UR28][R198.64], R3 ;  /* 0x00000003c6007986 */ /* 0x0003e2000c10151c */
[----:B------:R-:W2:Y:S01]  /*1fd10*/  MUFU.EX2 R2, R2 ;  /* 0x0000000200027308 */ /* 0x000ea20000000800 */
[----:B------:R-:W-:Y:S01]  /*1fd20*/  F2FP.BF16.F32.PACK_AB R0, R112, R110 ;  /* 0x0000006e7000723e */ /* 0x000fe200000010ff */
[----:B------:R-:W-:Y:S08]  /*1fd30*/  IMAD.MOV.U32 R168, RZ, RZ, R129 ;  /* 0x000000ffffa87224 */ /* 0x000ff000078e0081 */
[----:B------:R3:W-:Y:S01]  /*1fd40*/  MUFU.EX2 R129, R232 ;  /* 0x000000e800817308 */ /* 0x0007e20000000800 */
[----:B------:R-:W-:Y:S02]  /*1fd50*/  IMAD.MOV.U32 R160, RZ, RZ, R54 ;  /* 0x000000ffffa07224 */ /* 0x000fe400078e0036 */
[----:B------:R-:W-:Y:S02]  /*1fd60*/  IMAD.MOV.U32 R164, RZ, RZ, R168 ;  /* 0x000000ffffa47224 */ /* 0x000fe400078e00a8 */
[----:B------:R-:W-:Y:S02]  /*1fd70*/  IMAD.MOV.U32 R168, RZ, RZ, R119 ;  /* 0x000000ffffa87224 */ /* 0x000fe400078e0077 */
[----:B------:R-:W-:Y:S01]  /*1fd80*/  FADD.FTZ R119, R228, R106 ;  /* 0x0000006ae4777221 */ /* 0x000fe20000010000 */
[----:B------:R-:W-:Y:S02]  /*1fd90*/  IMAD.MOV.U32 R228, RZ, RZ, R164 ;  /* 0x000000ffffe47224 */ /* 0x000fe400078e00a4 */
[----:B------:R-:W4:Y:S01]  /*1fda0*/  MUFU.EX2 R106, R174 ;  /* 0x000000ae006a7308 */ /* 0x000f220000000800 */
[----:B------:R-:W-:Y:S02]  /*1fdb0*/  IMAD.MOV.U32 R164, RZ, RZ, R123 ;  /* 0x000000ffffa47224 */ /* 0x000fe400078e007b */
[C---:B--2---:R-:W-:Y:S01]  /*1fdc0*/  FMUL.FTZ R6, R2.reuse, R170 ;  /* 0x000000aa02067220 */ /* 0x044fe20000410000 */
[----:B------:R-:W-:Y:S06]  /*1fdd0*/  IMAD.MOV.U32 R170, RZ, RZ, R135 ;  /* 0x000000ffffaa7224 */ /* 0x000fec00078e0087 */
[----:B------:R-:W-:Y:S01]  /*1fde0*/  MUFU.EX2 R123, R173 ;  /* 0x000000ad007b7308 */ /* 0x000fe20000000800 */
[----:B------:R-:W-:Y:S02]  /*1fdf0*/  IMAD.MOV.U32 R135, RZ, RZ, R134 ;  /* 0x000000ffff877224 */ /* 0x000fe400078e0086 */
[----:B------:R-:W-:Y:S01]  /*1fe00*/  FMUL.FTZ R66, R2, R142 ;  /* 0x0000008e02427220 */ /* 0x000fe20000410000 */
[----:B------:R-:W-:Y:S01]  /*1fe10*/  IMAD.MOV.U32 R134, RZ, RZ, R139 ;  /* 0x000000ffff867224 */ /* 0x000fe200078e008b */
[----:B------:R-:W-:Y:S05]  /*1fe20*/  F2FP.BF16.F32.PACK_AB R142, R114, R113 ;  /* 0x00000071728e723e */ /* 0x000fea00000010ff */
[----:B------:R2:W4:Y:S01]  /*1fe30*/  MUFU.EX2 R139, R233 ;  /* 0x000000e9008b7308 */ /* 0x0005220000000800 */
[----:B---3--:R-:W-:Y:S02]  /*1fe40*/  IMAD.MOV.U32 R232, RZ, RZ, R153 ;  /* 0x000000ffffe87224 */ /* 0x008fe400078e0099 */
[C---:B------:R-:W-:Y:S01]  /*1fe50*/  FMUL.FTZ R39, R2.reuse, R155 ;  /* 0x0000009b02277220 */ /* 0x040fe20000410000 */
[----:B------:R-:W-:Y:S02]  /*1fe60*/  IMAD.MOV.U32 R153, RZ, RZ, R168 ;  /* 0x000000ffff997224 */ /* 0x000fe400078e00a8 */
[----:B------:R-:W-:Y:S01]  /*1fe70*/  FMUL.FTZ R38, R2, R154 ;  /* 0x0000009a02267220 */ /* 0x000fe20000410000 */
[----:B------:R-:W-:Y:S01]  /*1fe80*/  IMAD.MOV.U32 R168, RZ, RZ, R126 ;  /* 0x000000ffffa87224 */ /* 0x000fe200078e007e */
[----:B------:R-:W-:Y:S01]  /*1fe90*/  PRMT R114, R148, 0x5410, R232 ;  /* 0x0000541094727816 */ /* 0x000fe200000000e8 */
[----:B------:R-:W-:Y:S01]  /*1fea0*/  IMAD.MOV.U32 R155, RZ, RZ, R153 ;  /* 0x000000ffff9b7224 */ /* 0x000fe200078e0099 */
[----:B------:R-:W-:Y:S01]  /*1feb0*/  SHF.R.U32.HI R126, RZ, 0x18, R180 ;  /* 0x00000018ff7e7819 */ /* 0x000fe200000116b4 */
[----:B------:R-:W-:Y:S01]  /*1fec0*/  IMAD.MOV.U32 R153, RZ, RZ, R157 ;  /* 0x000000ffff997224 */ /* 0x000fe200078e009d */
[----:B-1----:R-:W-:Y:S01]  /*1fed0*/  PRMT R3, R138, 0x5410, R136 ;  /* 0x000054108a037816 */ /* 0x002fe20000000088 */
[----:B------:R-:W-:Y:S01]  /*1fee0*/  IMAD.MOV.U32 R157, RZ, RZ, R116 ;  /* 0x000000ffff9d7224 */ /* 0x000fe200078e0074 */
[--C-:B------:R-:W-:Y:S01]  /*1fef0*/  HSET2.LE.AND R114, R114, R221.reuse, PT ;  /* 0x000000dd72727233 */ /* 0x100fe20003803000 */
[----:B------:R-:W-:Y:S01]  /*1ff00*/  IMAD.MOV.U32 R116, RZ, RZ, R128 ;  /* 0x000000ffff747224 */ /* 0x000fe200078e0080 */
[----:B------:R-:W-:Y:S01]  /*1ff10*/  PRMT R113, R125, 0x5410, R126 ;  /* 0x000054107d717816 */ /* 0x000fe2000000007e */
[----:B--2---:R-:W-:Y:S02]  /*1ff20*/  IMAD.MOV.U32 R233, RZ, RZ, R152 ;  /* 0x000000ffffe97224 */ /* 0x004fe400078e0098 */
[C---:B------:R-:W-:Y:S01]  /*1ff30*/  FMUL.FTZ R18, R2.reuse, R166 ;  /* 0x000000a602127220 */ /* 0x040fe20000410000 */
[----:B------:R-:W-:Y:S02]  /*1ff40*/  IMAD.MOV.U32 R152, RZ, RZ, R156 ;  /* 0x000000ffff987224 */ /* 0x000fe400078e009c */
[C---:B------:R-:W-:Y:S01]  /*1ff50*/  FMUL.FTZ R19, R2.reuse, R167 ;  /* 0x000000a702137220 */ /* 0x040fe20000410000 */
[----:B------:R-:W-:Y:S01]  /*1ff60*/  IMAD.MOV.U32 R156, RZ, RZ, R168 ;  /* 0x000000ffff9c7224 */ /* 0x000fe200078e00a8 */
[--C-:B------:R-:W-:Y:S01]  /*1ff70*/  HSET2.LE.AND R113, R113, R221.reuse, PT ;  /* 0x000000dd71717233 */ /* 0x100fe20003803000 */
        /* <DEDUP_REMOVED lines=18> */
[----:B------:R-:W-:Y:S01]  /*200a0*/  PRMT R143, R142, 0x7632, R143 ;  /* 0x000076328e8f7816 */ /* 0x000fe2000000008f */
[----:B------:R-:W-:Y:S01]  /*200b0*/  IMAD.MOV.U32 R150, RZ, RZ, R152 ;  /* 0x000000ffff967224 */ /* 0x000fe200078e0098 */
[----:B------:R-:W-:Y:S01]  /*200c0*/  LOP3.LUT R149, R134, 0xff, RZ, 0xc0, !PT ;  /* 0x000000ff86957812 */ /* 0x000fe200078ec0ff */
[----:B------:R-:W-:Y:S01]  /*200d0*/  IMAD.MOV.U32 R152, RZ, RZ, R133 ;  /* 0x000000ffff987224 */ /* 0x000fe200078e0085 */
[----:B------:R1:W-:Y:S01]  /*200e0*/  MUFU.EX2 R134, R231 ;  /* 0x000000e700867308 */ /* 0x0003e20000000800 */
[----:B------:R-:W-:Y:S02]  /*200f0*/  IMAD.MOV.U32 R133, RZ, RZ, R132 ;  /* 0x000000ffff857224 */ /* 0x000fe400078e0084 */
[----:B------:R-:W-:Y:S07]  /*20100*/  IMAD.MOV.U32 R166, RZ, RZ, R160 ;  /* 0x000000ffffa67224 */ /* 0x000fee00078e00a0 */
[----:B------:R-:W-:Y:S01]  /*20110*/  MUFU.EX2 R132, R227 ;  /* 0x000000e300847308 */ /* 0x000fe20000000800 */
[----:B------:R-:W-:Y:S02]  /*20120*/  IMAD.MOV.U32 R160, RZ, RZ, R130 ;  /* 0x000000ffffa07224 */ /* 0x000fe400078e0082 */
[----:B------:R-:W-:Y:S07]  /*20130*/  IMAD.MOV.U32 R167, RZ, RZ, R161 ;  /* 0x000000ffffa77224 */ /* 0x000fee00078e00a1 */
[----:B------:R-:W-:Y:S01]  /*20140*/  MUFU.EX2 R130, R210 ;  /* 0x000000d200827308 */ /* 0x000fe20000000800 */
[----:B------:R-:W-:Y:S02]  /*20150*/  IMAD.MOV.U32 R161, RZ, RZ, R131 ;  /* 0x000000ffffa17224 */ /* 0x000fe400078e0083 */
[----:B------:R-:W-:Y:S07]  /*20160*/  IMAD.MOV.U32 R151, RZ, RZ, R153 ;  /* 0x000000ffff977224 */ /* 0x000fee00078e0099 */
[----:B------:R2:W-:Y:S01]  /*20170*/  MUFU.EX2 R131, R230 ;  /* 0x000000e600837308 */ /* 0x0005e20000000800 */
[----:B------:R-:W-:Y:S02]  /*20180*/  IMAD.MOV.U32 R153, RZ, RZ, R157 ;  /* 0x000000ffff997224 */ /* 0x000fe400078e009d */
[----:B------:R-:W-:Y:S07]  /*20190*/  IMAD.MOV.U32 R157, RZ, RZ, R116 ;  /* 0x000000ffff9d7224 */ /* 0x000fee00078e0074 */
[----:B------:R-:W-:Y:S01]  /*201a0*/  MUFU.EX2 R146, R204 ;  /* 0x000000cc00927308 */ /* 0x000fe20000000800 */
[----:B-1----:R-:W-:Y:S02]  /*201b0*/  IMAD.MOV.U32 R231, RZ, RZ, R151 ;  /* 0x000000ffffe77224 */ /* 0x002fe400078e0097 */
[----:B------:R-:W-:Y:S07]  /*201c0*/  IMAD.MOV.U32 R151, RZ, RZ, R167 ;  /* 0x000000ffff977224 */ /* 0x000fee00078e00a7 */
[----:B------:R-:W-:Y:S01]  /*201d0*/  MUFU.EX2 R116, R179 ;  /* 0x000000b300747308 */ /* 0x000fe20000000800 */
[----:B------:R-:W-:Y:S02]  /*201e0*/  IMAD.MOV.U32 R167, RZ, RZ, R137 ;  /* 0x000000ffffa77224 */ /* 0x000fe400078e0089 */
[----:B------:R-:W-:Y:S07]  /*201f0*/  IMAD.MOV.U32 R162, RZ, RZ, R133 ;  /* 0x000000ffffa27224 */ /* 0x000fee00078e0085 */
[----:B------:R1:W-:Y:S01]  /*20200*/  MUFU.EX2 R137, R203 ;  /* 0x000000cb00897308 */ /* 0x0003e20000000800 */
[----:B------:R-:W-:Y:S02]  /*20210*/  VIADD R180, R213, 0x9020 ;  /* 0x00009020d5b47836 */ /* 0x000fe40000000000 */
[----:B--2---:R-:W-:Y:S07]  /*20220*/  IMAD.MOV.U32 R230, RZ, RZ, R150 ;  /* 0x000000ffffe67224 */ /* 0x004fee00078e0096 */
[----:B------:R-:W-:Y:S01]  /*20230*/  MUFU.EX2 R147, R181 ;  /* 0x000000b500937308 */ /* 0x000fe20000000800 */
[----:B------:R-:W-:Y:S02]  /*20240*/  IMAD.MOV.U32 R150, RZ, RZ, R166 ;  /* 0x000000ffff967224 */ /* 0x000fe400078e00a6 */
[----:B------:R-:W-:Y:S02]  /*20250*/  IMAD.MOV.U32 R166, RZ, RZ, R152 ;  /* 0x000000ffffa67224 */ /* 0x000fe400078e0098 */
[----:B------:R-:W-:Y:S02]  /*20260*/  IMAD.MOV.U32 R152, RZ, RZ, R160 ;  /* 0x000000ffff987224 */ /* 0x000fe400078e00a0 */
[----:B------:R-:W-:Y:S02]  /*20270*/  IMAD.MOV.U32 R159, RZ, RZ, R166 ;  /* 0x000000ffff9f7224 */ /* 0x000fe400078e00a6 */
[----:B------:R-:W-:Y:S02]  /*20280*/  IMAD.MOV.U32 R227, RZ, RZ, R170 ;  /* 0x000000ffffe37224 */ /* 0x000fe400078e00aa */
[----:B-1----:R-:W-:Y:S02]  /*20290*/  IMAD.MOV.U32 R203, RZ, RZ, R151 ;  /* 0x000000ffffcb7224 */ /* 0x002fe400078e0097 */
[----:B------:R-:W-:Y:S04]  /*202a0*/  IMAD.MOV.U32 R151, RZ, RZ, R159 ;  /* 0x000000ffff977224 */ /* 0x000fe800078e009f */
[----:B------:R-:W-:Y:S02]  /*202b0*/  IMAD.MOV.U32 R207, RZ, RZ, R151 ;  /* 0x000000ffffcf7224 */ /* 0x000fe400078e0097 */
[C---:B----4-:R-:W-:Y:S01]  /*202c0*/  FFMA.FTZ R105, R2.reuse, R7, R110 ;  /* 0x0000000702697223 */ /* 0x050fe2000001006e */
[----:B------:R-:W-:Y:S01]  /*202d0*/  FADD.FTZ R110, R115, R108 ;  /* 0x0000006c736e7221 */ /* 0x000fe20000010000 */
[----:B------:R-:W-:Y:S01]  /*202e0*/  FMUL.FTZ R7, R2, R171 ;  /* 0x000000ab02077220 */ /* 0x000fe20000410000 */
[----:B------:R2:W3:Y:S01]  /*202f0*/  LDL.S16 R115, [R1+0xec] ;  /* 0x0000ec0001737983 */ /* 0x0004e20000100600 */
[----:B------:R-:W-:Y:S01]  /*20300*/  FADD.FTZ R105, R112, R105 ;  /* 0x0000006970697221 */ /* 0x000fe20000010000 */
[----:B------:R-:W-:Y:S01]  /*20310*/  MUFU.EX2 R108, R172 ;  /* 0x000000ac006c7308 */ /* 0x000fe20000000800 */
[----:B------:R-:W-:Y:S01]  /*20320*/  FADD.FTZ R104, R106, R110 ;  /* 0x0000006e6a687221 */ /* 0x000fe20000010000 */
[----:B------:R-:W-:Y:S01]  /*20330*/  PRMT R112, R117, 0x5410, R234 ;  /* 0x0000541075707816 */ /* 0x000fe200000000ea */
[----:B------:R-:W-:Y:S01]  /*20340*/  FADD.FTZ R105, R139, R105 ;  /* 0x000000698b697221 */ /* 0x000fe20000010000 */
[C---:B------:R-:W-:Y:S01]  /*20350*/  F2FP.BF16.F32.PACK_AB R139, R129.reuse, R139 ;  /* 0x0000008b818b723e */ /* 0x040fe200000010ff */
[----:B------:R-:W-:Y:S01]  /*20360*/  IMAD.MOV.U32 R171, RZ, RZ, R153 ;  /* 0x000000ffffab7224 */ /* 0x000fe200078e0099 */
[----:B------:R-:W-:Y:S01]  /*20370*/  PRMT R2, R0, 0x7632, R2 ;  /* 0x0000763200027816 */ /* 0x000fe20000000002 */
[----:B------:R-:W-:Y:S01]  /*20380*/  FADD.FTZ R129, R129, R105 ;  /* 0x0000006981817221 */ /* 0x000fe20000010000 */
[--C-:B------:R-:W-:Y:S02]  /*20390*/  HSET2.LE.AND R112, R112, R221.reuse, PT ;  /* 0x000000dd70707233 */ /* 0x100fe40003803000 */
[----:B------:R-:W1:Y:S01]  /*203a0*/  MUFU.EX2 R105, R175 ;  /* 0x000000af00697308 */ /* 0x000e620000000800 */
[----:B------:R-:W-:Y:S01]  /*203b0*/  PRMT R127, R139, 0x7632, R127 ;  /* 0x000076328b7f7816 */ /* 0x000fe2000000007f */
[----:B------:R-:W-:Y:S01]  /*203c0*/  IMAD.MOV.U32 R153, RZ, RZ, R161 ;  /* 0x000000ffff997224 */ /* 0x000fe200078e00a1 */
[----:B------:R-:W-:Y:S01]  /*203d0*/  LOP3.LUT R112, R3, R112, RZ, 0xc0, !PT ;  /* 0x0000007003707212 */ /* 0x000fe200078ec0ff */
[----:B------:R-:W-:Y:S01]  /*203e0*/  IMAD.MOV.U32 R166, RZ, RZ, R171 ;  /* 0x000000ffffa67224 */ /* 0x000fe200078e00ab */
[----:B------:R-:W-:Y:S01]  /*203f0*/  PRMT R3, R121, 0x5410, R122 ;  /* 0x0000541079037816 */ /* 0x000fe2000000007a */
[----:B------:R-:W-:Y:S02]  /*20400*/  IMAD.MOV.U32 R171, RZ, RZ, R156 ;  /* 0x000000ffffab7224 */ /* 0x000fe400078e009c */
[----:B------:R-:W-:Y:S01]  /*20410*/  IMAD.MOV.U32 R156, RZ, RZ, R164 ;  /* 0x000000ffff9c7224 */ /* 0x000fe200078e00a4 */
[----:B------:R-:W-:Y:S01]  /*20420*/  LOP3.LUT R113, R3, R113, RZ, 0xc0, !PT ;  /* 0x0000007103717212 */ /* 0x000fe200078ec0ff */
[----:B------:R-:W-:Y:S02]  /*20430*/  IMAD.MOV.U32 R164, RZ, RZ, R135 ;  /* 0x000000ffffa47224 */ /* 0x000fe400078e0087 */
[----:B------:R4:W-:Y:S01]  /*20440*/  MUFU.EX2 R135, R202 ;  /* 0x000000ca00877308 */ /* 0x0009e20000000800 */
[C---:B-1----:R-:W-:Y:S01]  /*20450*/  FADD.FTZ R118, R105.reuse, R104 ;  /* 0x0000006869767221 */ /* 0x042fe20000010000 */
[----:B------:R-:W-:Y:S01]  /*20460*/  PRMT R104, R140, 0x5410, R141 ;  /* 0x000054108c687816 */ /* 0x000fe2000000008d */
[----:B------:R-:W-:Y:S01]  /*20470*/  IMAD.MOV.U32 R231, RZ, RZ, R153 ;  /* 0x000000ffffe77224 */ /* 0x000fe200078e0099 */
[----:B------:R-:W-:Y:S01]  /*20480*/  F2FP.BF16.F32.PACK_AB R3, R105, R106 ;  /* 0x0000006a6903723e */ /* 0x000fe200000010ff */
[----:B------:R-:W-:Y:S01]  /*20490*/  IMAD.MOV.U32 R234, RZ, RZ, R207 ;  /* 0x000000ffffea7224 */ /* 0x000fe200078e00cf */
[----:B------:R-:W-:Y:S01]  /*204a0*/  LOP3.LUT R114, R104, R114, RZ, 0xc0, !PT ;  /* 0x0000007268727212 */ /* 0x000fe200078ec0ff */
[----:B------:R-:W-:Y:S01]  /*204b0*/  FADD.FTZ R104, R123, R109 ;  /* 0x0000006d7b687221 */ /* 0x000fe20000010000 */
[----:B------:R-:W-:Y:S01]  /*204c0*/  F2FP.BF16.F32.PACK_AB R123, R108, R123 ;  /* 0x0000007b6c7b723e */ /* 0x000fe200000010ff */
[----:B------:R-:W-:Y:S01]  /*204d0*/  IMAD.MOV.U32 R210, RZ, RZ, R234 ;  /* 0x000000ffffd27224 */ /* 0x000fe200078e00ea */
[----:B------:R-:W-:Y:S01]  /*204e0*/  PRMT R106, R0, 0x5410, R2 ;  /* 0x00005410006a7816 */ /* 0x000fe20000000002 */
[----:B------:R-:W-:Y:S01]  /*204f0*/  FADD.FTZ R128, R108, R104 ;  /* 0x000000686c807221 */ /* 0x000fe20000010000 */
[--C-:B------:R-:W-:Y:S01]  /*20500*/  HSET2.LE.AND R104, R197, R221.reuse, PT ;  /* 0x000000ddc5687233 */ /* 0x100fe20003803000 */
[----:B------:R-:W-:Y:S01]  /*20510*/  IMAD.MOV.U32 R234, RZ, RZ, R171 ;  /* 0x000000ffffea7224 */ /* 0x000fe200078e00ab */
[----:B------:R-:W1:Y:S01]  /*20520*/  LDC R197, c[0x0][0x448] ;  /* 0x00011200ffc57b82 */ /* 0x000e620000000800 */
[----:B------:R-:W-:Y:S01]  /*20530*/  PRMT R165, R123, 0x7610, R165 ;  /* 0x000076107ba57816 */ /* 0x000fe200000000a5 */
[----:B----4-:R-:W-:Y:S01]  /*20540*/  IMAD.MOV.U32 R202, RZ, RZ, R150 ;  /* 0x000000ffffca7224 */ /* 0x010fe200078e0096 */
[----:B------:R-:W-:Y:S02]  /*20550*/  LOP3.LUT R104, R107, R104, RZ, 0xc0, !PT ;  /* 0x000000686b687212 */ /* 0x000fe400078ec0ff */
[----:B------:R-:W-:Y:S02]  /*20560*/  PRMT R107, R229, 0x5410, R233 ;  /* 0x00005410e56b7816 */ /* 0x000fe400000000e9 */
[----:B------:R-:W-:Y:S02]  /*20570*/  PRMT R163, R3, 0x7632, R163 ;  /* 0x0000763203a37816 */ /* 0x000fe400000000a3 */
[----:B------:R-:W-:Y:S02]  /*20580*/  LOP3.LUT R107, R107, 0xff00ff, RZ, 0xc0, !PT ;  /* 0x00ff00ff6b6b7812 */ /* 0x000fe400078ec0ff */
[----:B------:R-:W-:Y:S03]  /*20590*/  PRMT R158, R123, 0x7632, R158 ;  /* 0x000076327b9e7816 */ /* 0x000fe6000000009e */
[--C-:B------:R-:W-:Y:S01]  /*205a0*/  HSET2.LE.AND R107, R107, R221.reuse, PT ;  /* 0x000000dd6b6b7233 */ /* 0x100fe20003803000 */
[----:B-1----:R-:W-:Y:S04]  /*205b0*/  IMAD.WIDE R160, R197, 0x70, R200 ;  /* 0x00000070c5a07825 */ /* 0x002fe800078e02c8 */
[----:B---3--:R-:W-:Y:S05]  /*205c0*/  @!P6 HFMA2.BF16_V2 R115, -RZ.H0_H0, RZ.H0_H0, -R0.H0_H0 ;  /* 0x200000ffff73e231 */ /* 0x008fea0000340900 */
[----:B------:R1:W-:Y:S01]  /*205d0*/  @!P6 STL.S16 [R1+0xec], R115 ;  /* 0x0000ec730100e387 */ /* 0x0003e20000100600 */
[----:B------:R-:W-:Y:S03]  /*205e0*/  PRMT R105, R115, 0x7610, R105 ;  /* 0x0000761073697816 */ /* 0x000fe60000000069 */
[----:B------:R2:W3:Y:S01]  /*205f0*/  LDL.S16 R108, [R1+0xf4] ;  /* 0x0000f400016c7983 */ /* 0x0004e20000100600 */
[----:B------:R-:W-:Y:S02]  /*20600*/  @!P6 PRMT R0, R105, 0x5410, RZ ;  /* 0x000054106900e816 */ /* 0x000fe400000000ff */
[--C-:B------:R-:W-:Y:S03]  /*20610*/  HSET2.LE.AND R105, R111, R221.reuse, PT ;  /* 0x000000dd6f697233 */ /* 0x100fe60003803000 */
[----:B------:R4:W-:Y:S02]  /*20620*/  STG.E.U16 desc[UR28][R200.64], R0 ;  /* 0x00000000c8007986 */ /* 0x0009e4000c10151c */
[----:B------:R-:W-:Y:S02]  /*20630*/  LOP3.LUT R105, R106, R105, RZ, 0xc0, !PT ;  /* 0x000000696a697212 */ /* 0x000fe400078ec0ff */
[----:B------:R-:W-:Y:S05]  /*20640*/  PRMT R106, R149, 0x5410, R155 ;  /* 0x00005410956a7816 */ /* 0x000fea000000009b */
[--C-:B------:R-:W-:Y:S02]  /*20650*/  HSET2.LE.AND R106, R106, R221.reuse, PT ;  /* 0x000000dd6a6a7233 */ /* 0x100fe40003803000 */
[----:B-1----:R-:W-:Y:S04]  /*20660*/  PRMT R115, R170, 0x5410, R228 ;  /* 0x00005410aa737816 */ /* 0x002fe800000000e4 */
[----:B------:R-:W-:Y:S05]  /*20670*/  LOP3.LUT R115, R115, 0xff00ff, RZ, 0xc0, !PT ;  /* 0x00ff00ff73737812 */ /* 0x000fea00078ec0ff */
[----:B------:R-:W-:Y:S02]  /*20680*/  HSET2.LE.AND R115, R115, R221, PT ;  /* 0x000000dd73737233 */ /* 0x000fe40003803000 */
[----:B----4-:R-:W-:Y:S04]  /*20690*/  PRMT R0, R142, 0x5410, R143 ;  /* 0x000054108e007816 */ /* 0x010fe8000000008f */
[----:B------:R-:W-:Y:S01]  /*206a0*/  LOP3.LUT R115, R0, R115, RZ, 0xc0, !PT ;  /* 0x0000007300737212 */ /* 0x000fe200078ec0ff */
[----:B---3--:R-:W-:Y:S05]  /*206b0*/  @!P0 HFMA2.BF16_V2 R108, -RZ.H0_H0, RZ.H0_H0, -R2.H0_H0 ;  /* 0x200000ffff6c8231 */ /* 0x008fea0000340902 */
[----:B------:R-:W-:Y:S01]  /*206c0*/  @!P0 STL.S16 [R1+0xf4], R108 ;  /* 0x0000f46c01008387 */ /* 0x000fe20000100600 */
[----:B------:R-:W-:Y:S03]  /*206d0*/  PRMT R0, R108, 0x7610, R0 ;  /* 0x000076106c007816 */ /* 0x000fe60000000000 */
[----:B------:R-:W3:Y:S01]  /*206e0*/  LDL R154, [R1+0x150] ;  /* 0x00015000019a7983 */ /* 0x000ee20000100800 */
[----:B------:R-:W-:Y:S01]  /*206f0*/  @!P0 PRMT R2, R0, 0x5410, RZ ;  /* 0x0000541000028816 */ /* 0x000fe200000000ff */
[----:B------:R-:W-:Y:S01]  /*20700*/  FADD.FTZ R0, R132, R119 ;  /* 0x0000007784007221 */ /* 0x000fe20000010000 */
[C---:B------:R-:W-:Y:S01]  /*20710*/  F2FP.BF16.F32.PACK_AB R132, R130.reuse, R132 ;  /* 0x000000848284723e */ /* 0x040fe200000010ff */
[----:B------:R2:W4:Y:S02]  /*20720*/  LDL.S16 R176, [R1+0x11c] ;  /* 0x00011c0001b07983 */ /* 0x0005240000100600 */
[----:B------:R-:W-:Y:S01]  /*20730*/  FADD.FTZ R119, R130, R0 ;  /* 0x0000000082777221 */ /* 0x000fe20000010000 */
[----:B------:R-:W-:Y:S01]  /*20740*/  PRMT R0, R120, 0x5410, R124 ;  /* 0x0000541078007816 */ /* 0x000fe2000000007c */
[----:B------:R2:W2:Y:S03]  /*20750*/  LDL.S16 R175, [R1+0x118] ;  /* 0x0001180001af7983 */ /* 0x0004a60000100600 */
[----:B------:R-:W-:Y:S01]  /*20760*/  LOP3.LUT R106, R0, R106, RZ, 0xc0, !PT ;  /* 0x0000006a006a7212 */ /* 0x000fe200078ec0ff */
[----:B------:R-:W1:Y:S01]  /*20770*/  LDSM.16.MT88.4 R108, [R213+0x9000] ;  /* 0x00900000d56c783b */ /* 0x000e620000004200 */
[----:B------:R-:W-:Y:S01]  /*20780*/  FADD.FTZ R0, R134, R129 ;  /* 0x0000008186007221 */ /* 0x000fe20000010000 */
[C---:B------:R-:W-:Y:S03]  /*20790*/  F2FP.BF16.F32.PACK_AB R134, R131.reuse, R134 ;  /* 0x000000868386723e */ /* 0x040fe600000010ff */
[----:B------:R-:W-:Y:S01]  /*207a0*/  FADD.FTZ R131, R131, R0 ;  /* 0x0000000083837221 */ /* 0x000fe20000010000 */
[--C-:B------:R-:W-:Y:S01]  /*207b0*/  FADD.FTZ R0, R144, R118.reuse ;  /* 0x0000007690007221 */ /* 0x100fe20000010000 */
[----:B------:R-:W-:Y:S01]  /*207c0*/  PRMT R118, R236, 0x7632, R118 ;  /* 0x00007632ec767816 */ /* 0x000fe20000000076 */
[----:B------:R1:W-:Y:S01]  /*207d0*/  STG.E.U16 desc[UR28][R200.64+0x2], R2 ;  /* 0x00000202c8007986 */ /* 0x0003e2000c10151c */
[C---:B------:R-:W-:Y:S01]  /*207e0*/  F2FP.BF16.F32.PACK_AB R144, R116.reuse, R144 ;  /* 0x000000907490723e */ /* 0x040fe200000010ff */
[----:B------:R-:W-:Y:S01]  /*207f0*/  FADD.FTZ R130, R116, R0 ;  /* 0x0000000074827221 */ /* 0x000fe20000010000 */
[----:B------:R-:W-:Y:S01]  /*20800*/  PRMT R0, R139, 0x5410, R127 ;  /* 0x000054108b007816 */ /* 0x000fe2000000007f */
[----:B------:R-:W-:Y:S01]  /*20810*/  FADD.FTZ R116, R145, R128 ;  /* 0x0000008091747221 */ /* 0x000fe20000010000 */
[----:B------:R-:W-:Y:S01]  /*20820*/  LOP3.LUT R129, R118, 0xff, RZ, 0xc0, !PT ;  /* 0x000000ff76817812 */ /* 0x000fe200078ec0ff */
[----:B------:R-:W-:Y:S01]  /*20830*/  MUFU.EX2 R128, R205 ;  /* 0x000000cd00807308 */ /* 0x000fe20000000800 */
[----:B------:R-:W-:Y:S01]  /*20840*/  LOP3.LUT R107, R0, R107, RZ, 0xc0, !PT ;  /* 0x0000006b006b7212 */ /* 0x000fe200078ec0ff */
[----:B------:R-:W-:Y:S01]  /*20850*/  FADD.FTZ R0, R137, R119 ;  /* 0x0000007789007221 */ /* 0x000fe20000010000 */
[C---:B------:R-:W-:Y:S02]  /*20860*/  F2FP.BF16.F32.PACK_AB R137, R146.reuse, R137 ;  /* 0x000000899289723e */ /* 0x040fe400000010ff */
[----:B------:R-:W-:Y:S01]  /*20870*/  ISETP.LE.U32.AND P6, PT, R129, UR10, PT ;  /* 0x0000000a81007c0c */ /* 0x000fe2000bfc3070 */
[----:B------:R-:W-:Y:S01]  /*20880*/  FADD.FTZ R146, R146, R0 ;  /* 0x0000000092927221 */ /* 0x000fe20000010000 */
[----:B------:R-:W-:Y:S03]  /*20890*/  IMAD.U32 R0, RZ, RZ, UR20 ;  /* 0x00000014ff007e24 */ /* 0x000fe6000f8e00ff */
[----:B-1----:R-:W1:Y:S01]  /*208a0*/  MUFU.EX2 R2, R178 ;  /* 0x000000b200027308 */ /* 0x002e620000000800 */
[-C--:B------:R-:W-:Y:S08]  /*208b0*/  HMMA.16816.F32.BF16 R4, R104, R108.reuse, R4 ;  /* 0x0000006c6804723c */ /* 0x080ff00000041804 */
[C---:B------:R-:W-:Y:S04]  /*208c0*/  HMMA.16816.F32.BF16 R8, R112.reuse, R108, R8 ;  /* 0x0000006c7008723c */ /* 0x040fe80000041808 */
[C---:B-1----:R-:W-:Y:S01]  /*208d0*/  FADD.FTZ R133, R2.reuse, R116 ;  /* 0x0000007402857221 */ /* 0x042fe20000010000 */
[----:B------:R-:W-:Y:S01]  /*208e0*/  F2FP.BF16.F32.PACK_AB R145, R2, R145 ;  /* 0x000000910291723e */ /* 0x000fe200000010ff */
[----:B------:R-:W-:Y:S02]  /*208f0*/  IMAD.U32 R2, RZ, RZ, UR20 ;  /* 0x00000014ff027e24 */ /* 0x000fe4000f8e00ff */
[----:B------:R-:W-:Y:S01]  /*20900*/  FADD.FTZ R108, R147, R130 ;  /* 0x00000082936c7221 */ /* 0x000fe20000010000 */
[-C--:B------:R-:W-:Y:S03]  /*20910*/  HMMA.16816.F32.BF16 R12, R112, R110.reuse, R12 ;  /* 0x0000006e700c723c */ /* 0x080fe6000004180c */
[----:B------:R-:W-:Y:S02]  /*20920*/  LEA R200, P0, R2, R160, 0x1 ;  /* 0x000000a002c87211 */ /* 0x000fe400078008ff */
[----:B------:R1:W2:Y:S02]  /*20930*/  LDL.S16 R2, [R1+0x108] ;  /* 0x0001080001027983 */ /* 0x0002a40000100600 */
[----:B------:R-:W-:Y:S01]  /*20940*/  LEA.HI.X.SX32 R201, R0, R161, 0x1, P0 ;  /* 0x000000a100c97211 */ /* 0x000fe200000f0eff */
[C---:B------:R-:W-:Y:S01]  /*20950*/  HMMA.16816.F32.BF16 R16, R104.reuse, R110, R16 ;  /* 0x0000006e6810723c */ /* 0x040fe20000041810 */
[----:B------:R1:W2:Y:S03]  /*20960*/  LDL.S16 R0, [R1+0x104] ;  /* 0x0001040001007983 */ /* 0x0002a60000100600 */
[----:B------:R-:W-:Y:S01]  /*20970*/  ISETP.LE.U32.AND P0, PT, R117, UR10, PT ;  /* 0x0000000a75007c0c */ /* 0x000fe2000bf03070 */
[----:B---3--:R-:W-:Y:S11]  /*20980*/  @P1 VIADD R180, R154, 0xffffffe0 ;  /* 0xffffffe09ab41836 */ /* 0x008ff60000000000 */
[----:B------:R-:W-:Y:S01]  /*20990*/  @!UPT UIADD3 URZ, UPT, UPT, URZ, URZ, URZ ;  /* 0x000000fffffff290 */ /* 0x000fe2000fffe0ff */
[----:B----4-:R-:W-:Y:S01]  /*209a0*/  @!P0 HFMA2.BF16_V2 R176, -RZ.H0_H0, RZ.H0_H0, -R138.H0_H0 ;  /* 0x200000ffffb08231 */ /* 0x010fe2000034098a */
[----:B------:R-:W3:Y:S01]  /*209b0*/  LDSM.16.MT88.4 R116, [R180] ;  /* 0x00000000b474783b */ /* 0x000ee20000004200 */
[----:B--2---:R-:W-:Y:S01]  /*209c0*/  @!P3 HFMA2.BF16_V2 R175, -RZ.H0_H0, RZ.H0_H0, -R136.H0_H0 ;  /* 0x200000ffffafb231 */ /* 0x004fe20000340988 */
[-C--:B---3--:R-:W-:Y:S08]  /*209d0*/  HMMA.16816.F32.BF16 R20, R104, R116.reuse, R20 ;  /* 0x000000746814723c */ /* 0x088ff00000041814 */
[C---:B------:R-:W-:Y:S08]  /*209e0*/  HMMA.16816.F32.BF16 R24, R112.reuse, R116, R24 ;  /* 0x000000747018723c */ /* 0x040ff00000041818 */
[-C--:B------:R-:W-:Y:S08]  /*209f0*/  HMMA.16816.F32.BF16 R28, R112, R118.reuse, R28 ;  /* 0x00000076701c723c */ /* 0x080ff0000004181c */
[C---:B------:R-:W-:Y:S04]  /*20a00*/  HMMA.16816.F32.BF16 R32, R104.reuse, R118, R32 ;  /* 0x000000766820723c */ /* 0x040fe80000041820 */
[----:B------:R-:W-:Y:S02]  /*20a10*/  @!P2 HFMA2.BF16_V2 R2, -RZ.H0_H0, RZ.H0_H0, -R3.H1_H1 ;  /* 0x200000ffff02a231 */ /* 0x000fe40000360903 */
[----:B------:R-:W-:Y:S03]  /*20a20*/  @!P6 HFMA2.BF16_V2 R0, -RZ.H0_H0, RZ.H0_H0, -R123.H0_H0 ;  /* 0x200000ffff00e231 */ /* 0x000fe6000034097b */
[----:B------:R2:W-:Y:S01]  /*20a30*/  @!P2 STL.S16 [R1+0x108], R2 ;  /* 0x000108020100a387 */ /* 0x0005e20000100600 */
[----:B------:R-:W-:Y:S03]  /*20a40*/  PRMT R179, R2, 0x7610, R179 ;  /* 0x0000761002b37816 */ /* 0x000fe600000000b3 */
[----:B------:R3:W-:Y:S01]  /*20a50*/  @!P6 STL.S16 [R1+0x104], R0 ;  /* 0x000104000100e387 */ /* 0x0007e20000100600 */
[----:B------:R-:W-:Y:S02]  /*20a60*/  PRMT R177, R0, 0x7610, R177 ;  /* 0x0000761000b17816 */ /* 0x000fe400000000b1 */
[----:B------:R-:W-:Y:S02]  /*20a70*/  @!P2 PRMT R163, R179, 0x5410, RZ ;  /* 0x00005410b3a3a816 */ /* 0x000fe400000000ff */
[----:B------:R-:W-:Y:S02]  /*20a80*/  @!P6 PRMT R165, R177, 0x5410, RZ ;  /* 0x00005410b1a5e816 */ /* 0x000fe400000000ff */
[----:B------:R-:W-:Y:S02]  /*20a90*/  ISETP.LE.U32.AND P6, PT, R125, UR10, PT ;  /* 0x0000000a7d007c0c */ /* 0x000fe4000bfc3070 */
[----:B------:R-:W-:Y:S02]  /*20aa0*/  PRMT R125, R176, 0x7610, R125 ;  /* 0x00007610b07d7816 */ /* 0x000fe4000000007d */
[----:B------:R-:W-:Y:S01]  /*20ab0*/  ISETP.GT.U32.AND P2, PT, R233, UR10, PT ;  /* 0x0000000ae9007c0c */ /* 0x000fe2000bf44070 */
[----:B------:R-:W-:Y:S01]  /*20ac0*/  IMAD.MOV.U32 R233, RZ, RZ, R166 ;  /* 0x000000ffffe97224 */ /* 0x000fe200078e00a6 */
[----:B------:R-:W-:Y:S01]  /*20ad0*/  @!P0 PRMT R138, R125, 0x5410, RZ ;  /* 0x000054107d8a8816 */ /* 0x000fe200000000ff */
[----:B------:R-:W-:Y:S02]  /*20ae0*/  IMAD.MOV.U32 R166, RZ, RZ, R156 ;  /* 0x000000ffffa67224 */ /* 0x000fe400078e009c */
[----:B------:R-:W-:Y:S01]  /*20af0*/  MUFU.EX2 R156, R245 ;  /* 0x000000f5009c7308 */ /* 0x000fe20000000800 */
[----:B------:R-:W-:Y:S01]  /*20b00*/  IMAD.MOV.U32 R207, RZ, RZ, R233 ;  /* 0x000000ffffcf7224 */ /* 0x000fe200078e00e9 */
[----:B------:R4:W-:Y:S01]  /*20b10*/  STG.E.U16 desc[UR28][R160.64], R138 ;  /* 0x0000008aa0007986 */ /* 0x0009e2000c10151c */
[----:B--2---:R-:W-:Y:S01]  /*20b20*/  FADD.FTZ R2, R135, R131 ;  /* 0x0000008387027221 */ /* 0x004fe20000010000 */
[C---:B------:R-:W-:Y:S01]  /*20b30*/  F2FP.BF16.F32.PACK_AB R135, R128.reuse, R135 ;  /* 0x000000878087723e */ /* 0x040fe200000010ff */
[----:B------:R-:W-:Y:S05]  /*20b40*/  IMAD.WIDE.U32 R130, R243, -0x326172a9, RZ ;  /* 0xcd9e8d57f3827825 */ /* 0x000fea00078e00ff */
[----:B---3--:R-:W2:Y:S01]  /*20b50*/  MUFU.EX2 R0, R182 ;  /* 0x000000b600007308 */ /* 0x008ea20000000800 */
[--C-:B------:R-:W-:Y:S01]  /*20b60*/  FADD.FTZ R128, R128, R2.reuse ;  /* 0x0000000280807221 */ /* 0x100fe20000010000 */
[----:B------:R-:W-:Y:S04]  /*20b70*/  PRMT R2, R175, 0x7610, R2 ;  /* 0x00007610af027816 */ /* 0x000fe80000000002 */
[----:B------:R-:W-:Y:S05]  /*20b80*/  @!P3 PRMT R136, R2, 0x5410, RZ ;  /* 0x000054100288b816 */ /* 0x000fea00000000ff */
[----:B------:R3:W-:Y:S01]  /*20b90*/  STG.E.U16 desc[UR28][R160.64+0x2], R136 ;  /* 0x00000288a0007986 */ /* 0x0007e2000c10151c */
[C---:B--2---:R-:W-:Y:S01]  /*20ba0*/  F2FP.BF16.F32.PACK_AB R147, R0.reuse, R147 ;  /* 0x000000930093723e */ /* 0x044fe200000010ff */
[----:B------:R-:W-:Y:S02]  /*20bb0*/  FADD.FTZ R154, R0, R108 ;  /* 0x0000006c009a7221 */ /* 0x000fe40000010000 */
[----:B------:R1:W2:Y:S01]  /*20bc0*/  LDL.S16 R0, [R1+0x10c] ;  /* 0x00010c0001007983 */ /* 0x0002a20000100600 */
[----:B----4-:R-:W-:Y:S03]  /*20bd0*/  PRMT R138, R135, 0x7632, R138 ;  /* 0x00007632878a7816 */ /* 0x010fe6000000008a */
[----:B------:R-:W4:Y:S08]  /*20be0*/  LDSM.16.MT88.4 R108, [R213+0xa000] ;  /* 0x00a00000d56c783b */ /* 0x000f300000004200 */
[----:B------:R1:W-:Y:S01]  /*20bf0*/  @!P0 STL.S16 [R1+0x11c], R176 ;  /* 0x00011cb001008387 */ /* 0x0003e20000100600 */
[----:B------:R-:W-:Y:S02]  /*20c00*/  ISETP.LE.U32.AND P0, PT, R126, UR10, PT ;  /* 0x0000000a7e007c0c */ /* 0x000fe4000bf03070 */
[----:B------:R-:W-:Y:S01]  /*20c10*/  MUFU.EX2 R126, R240 ;  /* 0x000000f0007e7308 */ /* 0x000fe20000000800 */
[----:B------:R-:W-:Y:S01]  /*20c20*/  @!P3 STL.S16 [R1+0x118], R175 ;  /* 0x000118af0100b387 */ /* 0x000fe20000100600 */
[----:B------:R-:W-:Y:S08]  /*20c30*/  ISETP.LE.U32.AND P3, PT, R148, UR10, PT ;  /* 0x0000000a94007c0c */ /* 0x000ff0000bf63070 */
[----:B------:R-:W-:Y:S01]  /*20c40*/  MUFU.EX2 R148, R183 ;  /* 0x000000b700947308 */ /* 0x000fe20000000800 */
[----:B------:R2:W2:Y:S01]  /*20c50*/  LDL.S16 R2, [R1+0xf8] ;  /* 0x0000f80001027983 */ /* 0x0004a20000100600 */
[----:B---3--:R-:W-:Y:S03]  /*20c60*/  PRMT R136, R137, 0x7632, R136 ;  /* 0x0000763289887816 */ /* 0x008fe60000000088 */
[----:B------:R3:W3:Y:S01]  /*20c70*/  LDL.S16 R125, [R1+0x114] ;  /* 0x00011400017d7983 */ /* 0x0006e20000100600 */
[----:B-1----:R-:W-:Y:S01]  /*20c80*/  LOP3.LUT R176, R230, UR7, R131, 0x96, !PT ;  /* 0x00000007e6b07c12 */ /* 0x002fe2000f8e9683 */
[----:B------:R-:W-:Y:S03]  /*20c90*/  IMAD.MOV.U32 R230, RZ, RZ, R152 ;  /* 0x000000ffffe67224 */ /* 0x000fe600078e0098 */
[----:B------:R-:W1:Y:S01]  /*20ca0*/  MUFU.EX2 R131, R242 ;  /* 0x000000f200837308 */ /* 0x000e620000000800 */
[----:B------:R-:W-:Y:S01]  /*20cb0*/  IMAD.WIDE.U32 R152, R206, -0x326172a9, RZ ;  /* 0xcd9e8d57ce987825 */ /* 0x000fe200078e00ff */
[-C--:B----4-:R-:W-:Y:S04]  /*20cc0*/  HMMA.16816.F32.BF16 R36, R104, R108.reuse, R36 ;  /* 0x0000006c6824723c */ /* 0x090fe80000041824 */
[----:B------:R-:W-:Y:S04]  /*20cd0*/  LOP3.LUT R153, R130, UR6, R153, 0x96, !PT ;  /* 0x0000000682997c12 */ /* 0x000fe8000f8e9699 */
[----:B------:R-:W-:Y:S01]  /*20ce0*/  MUFU.EX2 R130, R238 ;  /* 0x000000ee00827308 */ /* 0x000fe20000000800 */
[C---:B------:R-:W-:Y:S04]  /*20cf0*/  HMMA.16816.F32.BF16 R40, R112.reuse, R108, R40 ;  /* 0x0000006c7028723c */ /* 0x040fe80000041828 */
[----:B-1----:R-:W-:Y:S01]  /*20d00*/  F2FP.BF16.F32.PACK_AB R169, R131, R126 ;  /* 0x0000007e83a9723e */ /* 0x002fe200000010ff */
[----:B------:R-:W-:Y:S03]  /*20d10*/  IMAD.WIDE.U32 R108, R252, -0x2daee0ad, RZ ;  /* 0xd2511f53fc6c7825 */ /* 0x000fe600078e00ff */
[-C--:B------:R-:W-:Y:S08]  /*20d20*/  HMMA.16816.F32.BF16 R44, R112, R110.reuse, R44 ;  /* 0x0000006e702c723c */ /* 0x080ff0000004182c */
[C---:B------:R-:W-:Y:S04]  /*20d30*/  HMMA.16816.F32.BF16 R48, R104.reuse, R110, R48 ;  /* 0x0000006e6830723c */ /* 0x040fe80000041830 */
[----:B--2---:R-:W-:Y:S05]  /*20d40*/  @!P6 HFMA2.BF16_V2 R0, -RZ.H0_H0, RZ.H0_H0, -R121.H0_H0 ;  /* 0x200000ffff00e231 */ /* 0x004fea0000340979 */
[----:B------:R1:W-:Y:S01]  /*20d50*/  @!P6 STL.S16 [R1+0x10c], R0 ;  /* 0x00010c000100e387 */ /* 0x0003e20000100600 */
[----:B------:R-:W-:Y:S03]  /*20d60*/  PRMT R116, R0, 0x7610, R116 ;  /* 0x0000761000747816 */ /* 0x000fe60000000074 */
[----:B------:R2:W4:Y:S01]  /*20d70*/  LDL.S16 R150, [R1+0x100] ;  /* 0x0001000001967983 */ /* 0x0005220000100600 */
[----:B------:R-:W-:Y:S02]  /*20d80*/  @!P6 PRMT R121, R116, 0x5410, RZ ;  /* 0x000054107479e816 */ /* 0x000fe400000000ff */
[----:B------:R-:W-:Y:S01]  /*20d90*/  ISETP.LE.U32.AND P6, PT, R149, UR10, PT ;  /* 0x0000000a95007c0c */ /* 0x000fe2000bfc3070 */
[----:B------:R-:W2:Y:S01]  /*20da0*/  LDSM.16.MT88.4 R116, [R180+0x1000] ;  /* 0x00100000b474783b */ /* 0x000ea20000004200 */
[----:B------:R-:W-:Y:S07]  /*20db0*/  @!P0 HFMA2.BF16_V2 R2, -RZ.H0_H0, RZ.H0_H0, -R122.H0_H0 ;  /* 0x200000ffff028231 */ /* 0x000fee000034097a */
[----:B------:R-:W-:Y:S01]  /*20dc0*/  STG.E.U16 desc[UR28][R200.64], R121 ;  /* 0x00000079c8007986 */ /* 0x000fe2000c10151c */
[----:B---3--:R-:W-:Y:S03]  /*20dd0*/  @!P3 HFMA2.BF16_V2 R125, -RZ.H0_H0, RZ.H0_H0, -R140.H0_H0 ;  /* 0x200000ffff7db231 */ /* 0x008fe6000034098c */
[----:B------:R3:W-:Y:S01]  /*20de0*/  @!P0 STL.S16 [R1+0xf8], R2 ;  /* 0x0000f80201008387 */ /* 0x0007e20000100600 */
[----:B------:R-:W-:Y:S03]  /*20df0*/  PRMT R173, R2, 0x7610, R173 ;  /* 0x0000761002ad7816 */ /* 0x000fe600000000ad */
[----:B------:R2:W-:Y:S01]  /*20e00*/  @!P3 STL.S16 [R1+0x114], R125 ;  /* 0x0001147d0100b387 */ /* 0x0005e20000100600 */
[----:B------:R-:W-:Y:S01]  /*20e10*/  @!P0 PRMT R122, R173, 0x5410, RZ ;  /* 0x00005410ad7a8816 */ /* 0x000fe200000000ff */
[----:B-1----:R-:W1:Y:S01]  /*20e20*/  MUFU.EX2 R0, R184 ;  /* 0x000000b800007308 */ /* 0x002e620000000800 */
[----:B------:R-:W-:Y:S01]  /*20e30*/  ISETP.GT.U32.AND P0, PT, R155, UR10, PT ;  /* 0x0000000a9b007c0c */ /* 0x000fe2000bf04070 */
[----:B------:R1:W4:Y:S01]  /*20e40*/  LDL.S16 R173, [R1+0x124] ;  /* 0x0001240001ad7983 */ /* 0x0003220000100600 */
[----:B------:R-:W-:Y:S07]  /*20e50*/  PRMT R149, R125, 0x7610, R149 ;  /* 0x000076107d957816 */ /* 0x000fee0000000095 */
[----:B------:R-:W-:Y:S01]  /*20e60*/  MUFU.EX2 R155, R239 ;  /* 0x000000ef009b7308 */ /* 0x000fe20000000800 */
[----:B------:R-:W-:Y:S01]  /*20e70*/  STG.E.U16 desc[UR28][R200.64+0x2], R122 ;  /* 0x0000027ac8007986 */ /* 0x000fe2000c10151c */
[----:B------:R-:W-:Y:S08]  /*20e80*/  @!P3 PRMT R140, R149, 0x5410, RZ ;  /* 0x00005410958cb816 */ /* 0x000ff000000000ff */
[----:B------:R-:W1:Y:S01]  /*20e90*/  MUFU.EX2 R149, R186 ;  /* 0x000000ba00957308 */ /* 0x000e620000000800 */
[----:B---3--:R-:W-:Y:S01]  /*20ea0*/  LOP3.LUT R2, R153, 0xffff, RZ, 0xc0, !PT ;  /* 0x0000ffff99027812 */ /* 0x008fe200078ec0ff */
[-C--:B--2---:R-:W-:Y:S03]  /*20eb0*/  HMMA.16816.F32.BF16 R52, R104, R116.reuse, R52 ;  /* 0x000000746834723c */ /* 0x084fe60000041834 */
[----:B------:R-:W-:Y:S01]  /*20ec0*/  FADD.FTZ R125, R148, R133 ;  /* 0x00000085947d7221 */ /* 0x000fe20000010000 */
[----:B------:R-:W-:Y:S01]  /*20ed0*/  SHF.R.U32.HI R159, RZ, 0x8, R2 ;  /* 0x00000008ff9f7819 */ /* 0x000fe20000011602 */
[----:B------:R2:W3:Y:S01]  /*20ee0*/  LDL.S16 R133, [R1+0x120] ;  /* 0x0001200001857983 */ /* 0x0004e20000100600 */
[C---:B-1----:R-:W-:Y:S01]  /*20ef0*/  F2FP.BF16.F32.PACK_AB R148, R0.reuse, R148 ;  /* 0x000000940094723e */ /* 0x042fe200000010ff */
[----:B------:R-:W-:Y:S01]  /*20f00*/  FADD.FTZ R125, R0, R125 ;  /* 0x0000007d007d7221 */ /* 0x000fe20000010000 */
[----:B------:R-:W-:Y:S01]  /*20f10*/  LOP3.LUT R0, R159, 0xffff, RZ, 0xc0, !PT ;  /* 0x0000ffff9f007812 */ /* 0x000fe200078ec0ff */
[C---:B------:R-:W-:Y:S01]  /*20f20*/  HMMA.16816.F32.BF16 R56, R112.reuse, R116, R56 ;  /* 0x000000747038723c */ /* 0x040fe20000041838 */
[----:B------:R-:W-:Y:S03]  /*20f30*/  MUFU.EX2 R2, R187 ;  /* 0x000000bb00027308 */ /* 0x000fe60000000800 */
[----:B------:R-:W-:Y:S01]  /*20f40*/  ISETP.LE.U32.AND P3, PT, R0, UR10, PT ;  /* 0x0000000a00007c0c */ /* 0x000fe2000bf63070 */
[----:B------:R-:W-:Y:S01]  /*20f50*/  FADD.FTZ R0, R126, R146 ;  /* 0x000000927e007221 */ /* 0x000fe20000010000 */
[----:B------:R-:W-:Y:S05]  /*20f60*/  FADD.FTZ R125, R149, R125 ;  /* 0x0000007d957d7221 */ /* 0x000fea0000010000 */
[----:B------:R-:W1:Y:S01]  /*20f70*/  MUFU.EX2 R146, R188 ;  /* 0x000000bc00927308 */ /* 0x000e620000000800 */
[-C--:B------:R-:W-:Y:S03]  /*20f80*/  HMMA.16816.F32.BF16 R60, R112, R118.reuse, R60 ;  /* 0x00000076703c723c */ /* 0x080fe6000004183c */
[----:B------:R-:W-:Y:S01]  /*20f90*/  FADD.FTZ R131, R131, R0 ;  /* 0x0000000083837221 */ /* 0x000fe20000010000 */
[----:B------:R-:W-:Y:S01]  /*20fa0*/  FADD.FTZ R0, R130, R128 ;  /* 0x0000008082007221 */ /* 0x000fe20000010000 */
[C---:B------:R-:W-:Y:S02]  /*20fb0*/  F2FP.BF16.F32.PACK_AB R128, R155.reuse, R130 ;  /* 0x000000829b80723e */ /* 0x040fe400000010ff */
[----:B------:R-:W-:Y:S01]  /*20fc0*/  LOP3.LUT R130, R202, UR16, R109, 0x96, !PT ;  /* 0x00000010ca827c12 */ /* 0x000fe2000f8e966d */
[----:B------:R-:W-:Y:S01]  /*20fd0*/  FADD.FTZ R155, R155, R0 ;  /* 0x000000009b9b7221 */ /* 0x000fe20000010000 */
[----:B------:R-:W-:Y:S01]  /*20fe0*/  FADD.FTZ R116, R156, R131 ;  /* 0x000000839c747221 */ /* 0x000fe20000010000 */
[----:B------:R-:W2:Y:S01]  /*20ff0*/  MUFU.EX2 R0, R185 ;  /* 0x000000b900007308 */ /* 0x000ea20000000800 */
[C---:B------:R-:W-:Y:S09]  /*21000*/  HMMA.16816.F32.BF16 R64, R104.reuse, R118, R64 ;  /* 0x000000766840723c */ /* 0x040ff20000041840 */
[----:B------:R-:W-:Y:S01]  /*21010*/  MUFU.EX2 R131, R246 ;  /* 0x000000f600837308 */ /* 0x000fe20000000800 */
[----:B-1----:R-:W-:Y:S01]  /*21020*/  FADD.FTZ R126, R146, R154 ;  /* 0x0000009a927e7221 */ /* 0x002fe20000010000 */
[C---:B------:R-:W-:Y:S08]  /*21030*/  F2FP.BF16.F32.PACK_AB R146, R2.reuse, R146 ;  /* 0x000000920292723e */ /* 0x040ff000000010ff */
[----:B------:R-:W-:Y:S01]  /*21040*/  MUFU.EX2 R185, R196 ;  /* 0x000000c400b97308 */ /* 0x000fe20000000800 */
[----:B------:R-:W-:Y:S01]  /*21050*/  FADD.FTZ R126, R2, R126 ;  /* 0x0000007e027e7221 */ /* 0x000fe20000010000 */
[----:B--2---:R-:W-:Y:S01]  /*21060*/  F2FP.BF16.F32.PACK_AB R149, R0, R149 ;  /* 0x000000950095723e */ /* 0x004fe200000010ff */
[----:B----4-:R-:W-:Y:S05]  /*21070*/  @!P6 HFMA2.BF16_V2 R150, -RZ.H0_H0, RZ.H0_H0, -R120.H0_H0 ;  /* 0x200000ffff96e231 */ /* 0x010fea0000340978 */
[----:B------:R1:W-:Y:S01]  /*21080*/  @!P6 STL.S16 [R1+0x100], R150 ;  /* 0x000100960100e387 */ /* 0x0003e20000100600 */
[----:B------:R-:W-:Y:S03]  /*21090*/  PRMT R174, R150, 0x7610, R174 ;  /* 0x0000761096ae7816 */ /* 0x000fe600000000ae */
[----:B------:R2:W4:Y:S01]  /*210a0*/  LDL.S16 R179, [R1+0x110] ;  /* 0x0001100001b37983 */ /* 0x0005220000100600 */
[----:B------:R-:W-:Y:S01]  /*210b0*/  @!P6 PRMT R120, R174, 0x5410, RZ ;  /* 0x00005410ae78e816 */ /* 0x000fe200000000ff */
[----:B------:R-:W-:Y:S01]  /*210c0*/  IMAD.WIDE.U32 R174, R130, -0x326172a9, RZ ;  /* 0xcd9e8d5782ae7825 */ /* 0x000fe200078e00ff */
[----:B------:R-:W-:Y:S01]  /*210d0*/  ISETP.GT.U32.AND P6, PT, R229, UR10, PT ;  /* 0x0000000ae5007c0c */ /* 0x000fe2000bfc4070 */
[----:B------:R2:W2:Y:S02]  /*210e0*/  LDL.S16 R177, [R1+0xfc] ;  /* 0x0000fc0001b17983 */ /* 0x0004a40000100600 */
[----:B------:R-:W-:Y:S01]  /*210f0*/  IMAD.MOV.U32 R229, RZ, RZ, R157 ;  /* 0x000000ffffe57224 */ /* 0x000fe200078e009d */
[----:B------:R-:W-:Y:S01]  /*21100*/  LOP3.LUT R2, R230, UR9, R175, 0x96, !PT ;  /* 0x00000009e6027c12 */ /* 0x000fe2000f8e96af */
[----:B------:R-:W-:Y:S01]  /*21110*/  STG.E.U16 desc[UR28][R198.64+0x10], R120 ;  /* 0x00001078c6007986 */ /* 0x000fe2000c10151c */
[----:B------:R-:W-:Y:S01]  /*21120*/  MUFU.EX2 R157, R247 ;  /* 0x000000f7009d7308 */ /* 0x000fe20000000800 */
[----:B------:R-:W-:Y:S05]  /*21130*/  @P0 HFMA2.BF16_V2 R173, -RZ.H0_H0, RZ.H0_H0, -R124.H0_H0 ;  /* 0x200000ffffad0231 */ /* 0x000fea000034097c */
[----:B------:R3:W-:Y:S01]  /*21140*/  @P0 STL.S16 [R1+0x124], R173 ;  /* 0x000124ad01000387 */ /* 0x0007e20000100600 */
[----:B------:R-:W-:Y:S01]  /*21150*/  PRMT R172, R173, 0x7610, R172 ;  /* 0x00007610adac7816 */ /* 0x000fe200000000ac */
[----:B-1----:R-:W-:Y:S03]  /*21160*/  IMAD.WIDE.U32 R150, R162, -0x2daee0ad, RZ ;  /* 0xd2511f53a2967825 */ /* 0x002fe600078e00ff */
[----:B------:R-:W-:Y:S01]  /*21170*/  @P0 PRMT R124, R172, 0x5410, RZ ;  /* 0x00005410ac7c0816 */ /* 0x000fe200000000ff */
[----:B------:R-:W-:Y:S02]  /*21180*/  IMAD.MOV.U32 R162, RZ, RZ, R167 ;  /* 0x000000ffffa27224 */ /* 0x000fe400078e00a7 */
[----:B------:R-:W-:Y:S01]  /*21190*/  IMAD.MOV.U32 R167, RZ, RZ, R164 ;  /* 0x000000ffffa77224 */ /* 0x000fe200078e00a4 */
[----:B------:R-:W-:Y:S01]  /*211a0*/  LOP3.LUT R164, R108, UR15, R151, 0x96, !PT ;  /* 0x0000000f6ca47c12 */ /* 0x000fe2000f8e9697 */
[----:B------:R1:W-:Y:S01]  /*211b0*/  STG.E.U16 desc[UR28][R198.64+0x12], R124 ;  /* 0x0000127cc6007986 */ /* 0x0003e2000c10151c */
[----:B------:R-:W3:Y:S01]  /*211c0*/  MUFU.EX2 R151, R244 ;  /* 0x000000f400977308 */ /* 0x000ee20000000800 */
[----:B------:R-:W-:Y:S02]  /*211d0*/  IMAD.MOV.U32 R233, RZ, RZ, R162 ;  /* 0x000000ffffe97224 */ /* 0x000fe400078e00a2 */
[----:B------:R-:W1:Y:S01]  /*211e0*/  LDSM.16.MT88.4 R108, [R213+0xb000] ;  /* 0x00b00000d56c783b */ /* 0x000e620000004200 */
[----:B---3--:R-:W-:Y:S07]  /*211f0*/  @P2 HFMA2.BF16_V2 R133, -RZ.H0_H0, RZ.H0_H0, -R127.H0_H0 ;  /* 0x200000ffff852231 */ /* 0x008fee000034097f */
[----:B------:R3:W-:Y:S01]  /*21200*/  @P2 STL.S16 [R1+0x120], R133 ;  /* 0x0001208501002387 */ /* 0x0007e20000100600 */
[----:B------:R-:W-:Y:S01]  /*21210*/  PRMT R181, R133, 0x7610, R181 ;  /* 0x0000761085b57816 */ /* 0x000fe200000000b5 */
[C---:B------:R-:W-:Y:S01]  /*21220*/  FADD.FTZ R154, R151.reuse, R116 ;  /* 0x00000074979a7221 */ /* 0x040fe20000010000 */
[----:B------:R-:W-:Y:S01]  /*21230*/  F2FP.BF16.F32.PACK_AB R130, R151, R156 ;  /* 0x0000009c9782723e */ /* 0x000fe200000010ff */
[----:B------:R-:W3:Y:S01]  /*21240*/  LDSM.16.MT88.4 R116, [R180+0x2000] ;  /* 0x00200000b474783b */ /* 0x000ee20000004200 */
[----:B------:R-:W-:Y:S01]  /*21250*/  @P2 PRMT R127, R181, 0x5410, RZ ;  /* 0x00005410b57f2816 */ /* 0x000fe200000000ff */
[----:B------:R-:W-:Y:S01]  /*21260*/  IMAD.WIDE.U32 R172, R2, -0x2daee0ad, RZ ;  /* 0xd2511f5302ac7825 */ /* 0x000fe200078e00ff */
[----:B------:R-:W-:Y:S01]  /*21270*/  ISETP.GT.U32.AND P2, PT, R232, UR10, PT ;  /* 0x0000000ae8007c0c */ /* 0x000fe2000bf44070 */
[----:B------:R-:W-:Y:S02]  /*21280*/  MUFU.EX2 R2, R192 ;  /* 0x000000c000027308 */ /* 0x000fe40000000800 */
[----:B------:R-:W-:Y:S01]  /*21290*/  IMAD.MOV.U32 R232, RZ, RZ, R166 ;  /* 0x000000ffffe87224 */ /* 0x000fe200078e00a6 */
[----:B------:R-:W-:Y:S07]  /*212a0*/  LOP3.LUT R162, R150, UR13, R173, 0x96, !PT ;  /* 0x0000000d96a27c12 */ /* 0x000fee000f8e96ad */
[----:B------:R-:W-:Y:S10]  /*212b0*/  MUFU.EX2 R151, R189 ;  /* 0x000000bd00977308 */ /* 0x000ff40000000800 */
[----:B------:R-:W3:Y:S10]  /*212c0*/  MUFU.EX2 R150, R190 ;  /* 0x000000be00967308 */ /* 0x000ef40000000800 */
[----:B-1----:R-:W-:Y:S01]  /*212d0*/  MUFU.EX2 R124, R251 ;  /* 0x000000fb007c7308 */ /* 0x002fe20000000800 */
[----:B---3--:R-:W-:Y:S01]  /*212e0*/  FADD.FTZ R133, R0, R125 ;  /* 0x0000007d00857221 */ /* 0x008fe20000010000 */
[----:B------:R-:W-:Y:S01]  /*212f0*/  SHF.R.U32.HI R0, RZ, 0x18, R236 ;  /* 0x00000018ff007819 */ /* 0x000fe200000116ec */
[-C--:B------:R-:W-:Y:S03]  /*21300*/  HMMA.16816.F32.BF16 R68, R104, R108.reuse, R68 ;  /* 0x0000006c6844723c */ /* 0x080fe60000041844 */
[----:B------:R-:W-:Y:S02]  /*21310*/  ISETP.LE.U32.AND P0, PT, R0, UR10, PT ;  /* 0x0000000a00007c0c */ /* 0x000fe4000bf03070 */
[----:B------:R-:W-:Y:S01]  /*21320*/  PRMT R125, R129, 0x5410, R0 ;  /* 0x00005410817d7816 */ /* 0x000fe20000000000 */
[----:B------:R-:W-:Y:S01]  /*21330*/  FADD.FTZ R0, R131, R155 ;  /* 0x0000009b83007221 */ /* 0x000fe20000010000 */
[C---:B------:R-:W-:Y:S01]  /*21340*/  F2FP.BF16.F32.PACK_AB R131, R157.reuse, R131 ;  /* 0x000000839d83723e */ /* 0x040fe200000010ff */
[C---:B------:R-:W-:Y:S01]  /*21350*/  HMMA.16816.F32.BF16 R72, R112.reuse, R108, R72 ;  /* 0x0000006c7048723c */ /* 0x040fe20000041848 */
[----:B------:R-:W-:Y:S03]  /*21360*/  MUFU.EX2 R155, R248 ;  /* 0x000000f8009b7308 */ /* 0x000fe60000000800 */
[----:B------:R-:W-:Y:S01]  /*21370*/  FADD.FTZ R157, R157, R0 ;  /* 0x000000009d9d7221 */ /* 0x000fe20000010000 */
[--C-:B------:R-:W-:Y:S06]  /*21380*/  HSET2.LE.AND R125, R125, R221.reuse, PT ;  /* 0x000000dd7d7d7233 */ /* 0x100fec0003803000 */
[----:B------:R-:W1:Y:S01]  /*21390*/  MUFU.EX2 R0, R191 ;  /* 0x000000bf00007308 */ /* 0x000e620000000800 */
[----:B------:R-:W-:Y:S01]  /*213a0*/  FADD.FTZ R108, R150, R126 ;  /* 0x0000007e966c7221 */ /* 0x000fe20000010000 */
[-C--:B------:R-:W-:Y:S08]  /*213b0*/  HMMA.16816.F32.BF16 R76, R112, R110.reuse, R76 ;  /* 0x0000006e704c723c */ /* 0x080ff0000004184c */
[----:B------:R-:W-:Y:S01]  /*213c0*/  MUFU.EX2 R109, R249 ;  /* 0x000000f9006d7308 */ /* 0x000fe20000000800 */
[C---:B------:R-:W-:Y:S01]  /*213d0*/  F2FP.BF16.F32.PACK_AB R150, R2.reuse, R150 ;  /* 0x000000960296723e */ /* 0x040fe200000010ff */
[----:B------:R-:W-:Y:S01]  /*213e0*/  FADD.FTZ R166, R2, R108 ;  /* 0x0000006c02a67221 */ /* 0x000fe20000010000 */
[----:B------:R-:W-:Y:S01]  /*213f0*/  LOP3.LUT R125, R123, R125, RZ, 0xc0, !PT ;  /* 0x0000007d7b7d7212 */ /* 0x000fe200078ec0ff */
[----:B------:R-:W-:Y:S01]  /*21400*/  FADD.FTZ R2, R151, R133 ;  /* 0x0000008597027221 */ /* 0x000fe20000010000 */
[----:B------:R-:W-:Y:S01]  /*21410*/  PRMT R129, R132, 0x7632, R129 ;  /* 0x0000763284817816 */ /* 0x000fe20000000081 */
[C---:B------:R-:W-:Y:S04]  /*21420*/  HMMA.16816.F32.BF16 R80, R104.reuse, R110, R80 ;  /* 0x0000006e6850723c */ /* 0x040fe80000041850 */
[----:B-1----:R-:W-:Y:S02]  /*21430*/  F2FP.BF16.F32.PACK_AB R151, R0, R151 ;  /* 0x000000970097723e */ /* 0x002fe400000010ff */
[----:B------:R-:W-:Y:S02]  /*21440*/  PRMT R133, R134, 0x7632, R133 ;  /* 0x0000763286857816 */ /* 0x000fe40000000085 */
[-C--:B------:R-:W-:Y:S03]  /*21450*/  HMMA.16816.F32.BF16 R84, R104, R116.reuse, R84 ;  /* 0x000000746854723c */ /* 0x080fe60000041854 */
[----:B------:R-:W-:Y:S04]  /*21460*/  PRMT R111, R207, 0x5410, R233 ;  /* 0x00005410cf6f7816 */ /* 0x000fe800000000e9 */
[----:B------:R-:W-:Y:S01]  /*21470*/  LOP3.LUT R111, R111, 0xff00ff, RZ, 0xc0, !PT ;  /* 0x00ff00ff6f6f7812 */ /* 0x000fe200078ec0ff */
[C---:B------:R-:W-:Y:S04]  /*21480*/  HMMA.16816.F32.BF16 R88, R112.reuse, R116, R88 ;  /* 0x000000747058723c */ /* 0x040fe80000041858 */
[----:B------:R-:W-:Y:S01]  /*21490*/  IMAD.WIDE R116, R197, -0x70, R160 ;  /* 0xffffff90c5747825 */ /* 0x000fe200078e02a0 */
[--C-:B------:R-:W-:Y:S01]  /*214a0*/  HSET2.LE.AND R111, R111, R221.reuse, PT ;  /* 0x000000dd6f6f7233 */ /* 0x100fe20003803000 */
[----:B------:R-:W1:Y:S02]  /*214b0*/  MUFU.EX2 R160, R250 ;  /* 0x000000fa00a07308 */ /* 0x000e640000000800 */
[-C--:B------:R-:W-:Y:S01]  /*214c0*/  HMMA.16816.F32.BF16 R92, R112, R118.reuse, R92 ;  /* 0x00000076705c723c */ /* 0x080fe2000004185c */
[----:B------:R3:W-:Y:S07]  /*214d0*/  STG.E.U16 desc[UR28][R116.64+0x12], R127 ;  /* 0x0000127f74007986 */ /* 0x0007ee000c10151c */
[----:B------:R-:W-:Y:S01]  /*214e0*/  HMMA.16816.F32.BF16 R96, R104, R118, R96 ;  /* 0x000000766860723c */ /* 0x000fe20000041860 */
[----:B------:R-:W-:Y:S03]  /*214f0*/  LDSM.16.MT88.4 R104, [R180+0x400] ;  /* 0x00040000b468783b */ /* 0x000fe60000004200 */
[--C-:B-1----:R-:W-:Y:S01]  /*21500*/  FADD.FTZ R112, R160, R157.reuse ;  /* 0x0000009da0707221 */ /* 0x102fe20000010000 */
[----:B------:R-:W-:Y:S02]  /*21510*/  LOP3.LUT R118, R236, 0xff, RZ, 0xc0, !PT ;  /* 0x000000ffec767812 */ /* 0x000fe400078ec0ff */
[----:B------:R-:W-:Y:S01]  /*21520*/  PRMT R157, R144, 0x7610, R157 ;  /* 0x00007610909d7816 */ /* 0x000fe2000000009d */
[----:B------:R-:W-:Y:S01]  /*21530*/  FADD.FTZ R170, R124, R112 ;  /* 0x000000707caa7221 */ /* 0x000fe20000010000 */
[----:B------:R-:W-:Y:S01]  /*21540*/  IMAD.MOV.U32 R112, RZ, RZ, R3 ;  /* 0x000000ffff707224 */ /* 0x000fe200078e0003 */
[----:B---3--:R-:W-:Y:S04]  /*21550*/  PRMT R127, R234, 0x5410, R232 ;  /* 0x00005410ea7f7816 */ /* 0x008fe800000000e8 */
[----:B------:R-:W-:Y:S05]  /*21560*/  LOP3.LUT R127, R127, 0xff00ff, RZ, 0xc0, !PT ;  /* 0x00ff00ff7f7f7812 */ /* 0x000fea00078ec0ff */
[----:B------:R-:W-:Y:S05]  /*21570*/  HSET2.LE.AND R127, R127, R221, PT ;  /* 0x000000dd7f7f7233 */ /* 0x000fea0003803000 */
[----:B------:R-:W-:Y:S01]  /*21580*/  LOP3.LUT R127, R145, R127, RZ, 0xc0, !PT ;  /* 0x0000007f917f7212 */ /* 0x000fe200078ec0ff */
[----:B----4-:R-:W-:Y:S01]  /*21590*/  @!P0 HFMA2.BF16_V2 R179, -RZ.H0_H0, RZ.H0_H0, -R123.H1_H1 ;  /* 0x200000ffffb38231 */ /* 0x010fe2000036097b */
[----:B------:R-:W-:Y:S01]  /*215a0*/  LOP3.LUT R123, R229, 0xff, RZ, 0xc0, !PT ;  /* 0x000000ffe57b7812 */ /* 0x000fe200078ec0ff */
[----:B------:R-:W-:Y:S02]  /*215b0*/  IMAD.MOV.U32 R229, RZ, RZ, R167 ;  /* 0x000000ffffe57224 */ /* 0x000fe400078e00a7 */
[----:B--2---:R-:W-:Y:S01]  /*215c0*/  @P6 HFMA2.BF16_V2 R177, -RZ.H0_H0, RZ.H0_H0, -R139.H0_H0 ;  /* 0x200000ffffb16231 */ /* 0x004fe2000034098b */
[----:B------:R1:W-:Y:S01]  /*215d0*/  @!P0 STL.S16 [R1+0x110], R179 ;  /* 0x000110b301008387 */ /* 0x0003e20000100600 */
[----:B------:R-:W-:Y:S01]  /*215e0*/  PRMT R178, R179, 0x7610, R178 ;  /* 0x00007610b3b27816 */ /* 0x000fe200000000b2 */
[----:B------:R-:W-:Y:S01]  /*215f0*/  IMAD.MOV.U32 R167, RZ, RZ, R168 ;  /* 0x000000ffffa77224 */ /* 0x000fe200078e00a8 */
[----:B------:R-:W-:Y:S01]  /*21600*/  PRMT R126, R123, 0x5410, R210 ;  /* 0x000054107b7e7816 */ /* 0x000fe200000000d2 */
[----:B------:R2:W-:Y:S01]  /*21610*/  @P6 STL.S16 [R1+0xfc], R177 ;  /* 0x0000fcb101006387 */ /* 0x0005e20000100600 */
[----:B------:R-:W-:Y:S01]  /*21620*/  PRMT R156, R177, 0x7610, R156 ;  /* 0x00007610b19c7816 */ /* 0x000fe2000000009c */
[----:B------:R-:W-:Y:S01]  /*21630*/  FADD.FTZ R168, R0, R2 ;  /* 0x0000000200a87221 */ /* 0x000fe20000010000 */
[----:B------:R-:W-:Y:S01]  /*21640*/  LOP3.LUT R167, R167, 0xff, RZ, 0xc0, !PT ;  /* 0x000000ffa7a77812 */ /* 0x000fe200078ec0ff */
[----:B------:R3:W4:Y:S01]  /*21650*/  LDL.S16 R182, [R1+0xd8] ;  /* 0x0000d80001b67983 */ /* 0x0007220000100600 */
[----:B------:R-:W-:Y:S01]  /*21660*/  @P6 PRMT R139, R156, 0x5410, RZ ;  /* 0x000054109c8b6816 */ /* 0x000fe200000000ff */
[----:B------:R-:W-:Y:S01]  /*21670*/  FADD.FTZ R2, R155, R154 ;  /* 0x0000009a9b027221 */ /* 0x000fe20000010000 */
[----:B------:R-:W-:Y:S01]  /*21680*/  ISETP.LE.U32.AND P6, PT, R123, UR10, PT ;  /* 0x0000000a7b007c0c */ /* 0x000fe2000bfc3070 */
[----:B------:R3:W3:Y:S01]  /*21690*/  LDL.S16 R181, [R1+0xe0] ;  /* 0x0000e00001b57983 */ /* 0x0006e20000100600 */
[----:B------:R-:W-:Y:S01]  /*216a0*/  PRMT R110, R167, 0x5410, R229 ;  /* 0x00005410a76e7816 */ /* 0x000fe200000000e5 */
[----:B------:R-:W-:Y:S01]  /*216b0*/  FADD.FTZ R171, R109, R2 ;  /* 0x000000026dab7221 */ /* 0x000fe20000010000 */
[----:B------:R-:W-:Y:S01]  /*216c0*/  @!P0 PRMT R158, R178, 0x5410, RZ ;  /* 0x00005410b29e8816 */ /* 0x000fe200000000ff */
[----:B------:R-:W2:Y:S01]  /*216d0*/  LDSM.16.MT88.4 R120, [R213+0x9400] ;  /* 0x00940000d578783b */ /* 0x000ea20000004200 */
[----:B------:R-:W-:Y:S02]  /*216e0*/  ISETP.GT.U32.AND P0, PT, R210, UR10, PT ;  /* 0x0000000ad2007c0c */ /* 0x000fe4000bf04070 */
[----:B------:R-:W-:Y:S02]  /*216f0*/  LOP3.LUT R156, R235, 0xff, RZ, 0xc0, !PT ;  /* 0x000000ffeb9c7812 */ /* 0x000fe400078ec0ff */
[----:B------:R-:W-:Y:S02]  /*21700*/  F2FP.BF16.F32.PACK_AB R0, R109, R155 ;  /* 0x0000009b6d00723e */ /* 0x000fe400000010ff */
[----:B------:R-:W-:Y:S01]  /*21710*/  SHF.R.U32.HI R155, RZ, 0x18, R235 ;  /* 0x00000018ff9b7819 */ /* 0x000fe200000116eb */
[----:B------:R2:W-:Y:S01]  /*21720*/  STG.E.U16 desc[UR28][R116.64+0x10], R139 ;  /* 0x0000108b74007986 */ /* 0x0005e2000c10151c */
[----:B------:R-:W-:Y:S02]  /*21730*/  PRMT R2, R132, 0x5410, R129 ;  /* 0x0000541084027816 */ /* 0x000fe40000000081 */
[--C-:B------:R-:W-:Y:S01]  /*21740*/  HSET2.LE.AND R110, R110, R221.reuse, PT ;  /* 0x000000dd6e6e7233 */ /* 0x100fe20003803000 */
[----:B-1----:R1:W3:Y:S01]  /*21750*/  LDL.S16 R179, [R1+0xe4] ;  /* 0x0000e40001b37983 */ /* 0x0022e20000100600 */
[----:B------:R-:W-:Y:S02]  /*21760*/  PRMT R154, R235, 0x7632, R154 ;  /* 0x00007632eb9a7816 */ /* 0x000fe4000000009a */
[----:B------:R-:W-:Y:S01]  /*21770*/  PRMT R108, R156, 0x5410, R237 ;  /* 0x000054109c6c7816 */ /* 0x000fe200000000ed */
[----:B--2---:R1:W2:Y:S01]  /*21780*/  LDL.S16 R177, [R1+0xdc] ;  /* 0x0000dc0001b17983 */ /* 0x0042a20000100600 */
[----:B------:R-:W-:Y:S02]  /*21790*/  LOP3.LUT R154, R154, 0xff, RZ, 0xc0, !PT ;  /* 0x000000ff9a9a7812 */ /* 0x000fe400078ec0ff */
[--C-:B------:R-:W-:Y:S02]  /*217a0*/  HSET2.LE.AND R126, R126, R221.reuse, PT ;  /* 0x000000dd7e7e7233 */ /* 0x100fe40003803000 */
[----:B------:R-:W-:Y:S02]  /*217b0*/  PRMT R109, R154, 0x5410, R155 ;  /* 0x000054109a6d7816 */ /* 0x000fe4000000009b */
[--C-:B------:R-:W-:Y:S02]  /*217c0*/  HSET2.LE.AND R108, R108, R221.reuse, PT ;  /* 0x000000dd6c6c7233 */ /* 0x100fe40003803000 */
[----:B------:R-:W-:Y:S02]  /*217d0*/  LOP3.LUT R126, R144, R126, RZ, 0xc0, !PT ;  /* 0x0000007e907e7212 */ /* 0x000fe400078ec0ff */
[--C-:B------:R-:W-:Y:S02]  /*217e0*/  HSET2.LE.AND R109, R109, R221.reuse, PT ;  /* 0x000000dd6d6d7233 */ /* 0x100fe40003803000 */
[----:B------:R-:W-:Y:S02]  /*217f0*/  LOP3.LUT R108, R2, R108, RZ, 0xc0, !PT ;  /* 0x0000006c026c7212 */ /* 0x000fe400078ec0ff */
[----:B------:R-:W-:Y:S04]  /*21800*/  PRMT R2, R134, 0x5410, R133 ;  /* 0x0000541086027816 */ /* 0x000fe80000000085 */
[----:B------:R-:W-:Y:S01]  /*21810*/  LOP3.LUT R109, R2, R109, RZ, 0xc0, !PT ;  /* 0x0000006d026d7212 */ /* 0x000fe200078ec0ff */
[----:B------:R-:W-:Y:S01]  /*21820*/  IMAD.WIDE R116, R197, 0x70, R116 ;  /* 0x00000070c5747825 */ /* 0x000fe200078e0274 */
[----:B------:R-:W-:Y:S04]  /*21830*/  PRMT R2, R137, 0x5410, R136 ;  /* 0x0000541089027816 */ /* 0x000fe80000000088 */
[----:B------:R-:W-:Y:S01]  /*21840*/  STG.E.U16 desc[UR28][R116.64+0x10], R140 ;  /* 0x0000108c74007986 */ /* 0x000fe2000c10151c */
[----:B------:R-:W-:Y:S02]  /*21850*/  LOP3.LUT R110, R2, R110, RZ, 0xc0, !PT ;  /* 0x0000006e026e7212 */ /* 0x000fe400078ec0ff */
[----:B------:R-:W-:Y:S04]  /*21860*/  PRMT R2, R135, 0x5410, R138 ;  /* 0x0000541087027816 */ /* 0x000fe8000000008a */
[----:B------:R-:W-:Y:S02]  /*21870*/  LOP3.LUT R111, R2, R111, RZ, 0xc0, !PT ;  /* 0x0000006f026f7212 */ /* 0x000fe400078ec0ff */
[----:B------:R-:W-:Y:S01]  /*21880*/  F2FP.BF16.F32.PACK_AB R2, R124, R160 ;  /* 0x000000a07c02723e */ /* 0x000fe200000010ff */
[----:B------:R-:W-:Y:S01]  /*21890*/  IMAD.WIDE.U32 R160, R164, -0x326172a9, RZ ;  /* 0xcd9e8d57a4a07825 */ /* 0x000fe200078e00ff */
[----:B------:R-:W-:Y:S03]  /*218a0*/  PRMT R124, R118, 0x5410, R241 ;  /* 0x00005410767c7816 */ /* 0x000fe600000000f1 */
[-C--:B------:R-:W-:Y:S05]  /*218b0*/  HMMA.16816.F32.BF16 R4, R108, R120.reuse, R4 ;  /* 0x000000786c04723c */ /* 0x080fea0000041804 */
[----:B------:R-:W-:Y:S05]  /*218c0*/  HSET2.LE.AND R124, R124, R221, PT ;  /* 0x000000dd7c7c7233 */ /* 0x000fea0003803000 */
[----:B------:R-:W-:Y:S02]  /*218d0*/  LOP3.LUT R124, R112, R124, RZ, 0xc0, !PT ;  /* 0x0000007c707c7212 */ /* 0x000fe400078ec0ff */
[----:B------:R-:W-:Y:S05]  /*218e0*/  LOP3.LUT R112, R174, UR8, R161, 0x96, !PT ;  /* 0x00000008ae707c12 */ /* 0x000fea000f8e96a1 */
[----:B------:R-:W-:Y:S01]  /*218f0*/  IMAD.WIDE.U32 R174, R112, -0x2daee0ad, RZ ;  /* 0xd2511f5370ae7825 */ /* 0x000fe200078e00ff */
[C---:B------:R-:W-:Y:S04]  /*21900*/  HMMA.16816.F32.BF16 R8, R124.reuse, R120, R8 ;  /* 0x000000787c08723c */ /* 0x040fe80000041808 */
[----:B------:R-:W-:Y:S01]  /*21910*/  IMAD.WIDE.U32 R120, R162, -0x326172a9, RZ ;  /* 0xcd9e8d57a2787825 */ /* 0x000fe200078e00ff */
[----:B------:R-:W-:Y:S03]  /*21920*/  LOP3.LUT R119, R172, UR12, R175, 0x96, !PT ;  /* 0x0000000cac777c12 */ /* 0x000fe6000f8e96af */
[-C--:B------:R-:W-:Y:S03]  /*21930*/  HMMA.16816.F32.BF16 R12, R124, R122.reuse, R12 ;  /* 0x0000007a7c0c723c */ /* 0x080fe6000004180c */
[----:B------:R-:W-:Y:S05]  /*21940*/  LOP3.LUT R160, R160, UR7, R121, 0x96, !PT ;  /* 0x00000007a0a07c12 */ /* 0x000fea000f8e9679 */
[C---:B------:R-:W-:Y:S08]  /*21950*/  HMMA.16816.F32.BF16 R16, R108.reuse, R122, R16 ;  /* 0x0000007a6c10723c */ /* 0x040ff00000041810 */
[-C--:B------:R-:W-:Y:S08]  /*21960*/  HMMA.16816.F32.BF16 R20, R108, R104.reuse, R20 ;  /* 0x000000686c14723c */ /* 0x080ff00000041814 */
[C---:B------:R-:W-:Y:S08]  /*21970*/  HMMA.16816.F32.BF16 R24, R124.reuse, R104, R24 ;  /* 0x000000687c18723c */ /* 0x040ff00000041818 */
[-C--:B------:R-:W-:Y:S08]  /*21980*/  HMMA.16816.F32.BF16 R28, R124, R106.reuse, R28 ;  /* 0x0000006a7c1c723c */ /* 0x080ff0000004181c */
[C---:B------:R-:W-:Y:S04]  /*21990*/  HMMA.16816.F32.BF16 R32, R108.reuse, R106, R32 ;  /* 0x0000006a6c20723c */ /* 0x040fe80000041820 */
[--C-:B----4-:R-:W-:Y:S05]  /*219a0*/  @P0 HFMA2.BF16_V2 R182, -RZ.H0_H0, RZ.H0_H0, -R144.reuse.H1_H1 ;  /* 0x200000ffffb60231 */ /* 0x110fea0000360990 */
[----:B------:R-:W-:Y:S01]  /*219b0*/  PRMT R162, R182, 0x7610, R162 ;  /* 0x00007610b6a27816 */ /* 0x000fe200000000a2 */
[----:B---3--:R-:W-:Y:S02]  /*219c0*/  @P2 HFMA2.BF16_V2 R179, -RZ.H0_H0, RZ.H0_H0, -R141.H0_H0 ;  /* 0x200000ffffb32231 */ /* 0x008fe4000034098d */
[----:B--2---:R-:W-:Y:S03]  /*219d0*/  @!P6 HFMA2.BF16_V2 R177, -RZ.H0_H0, RZ.H0_H0, -R144.H0_H0 ;  /* 0x200000ffffb1e231 */ /* 0x004fe60000340990 */
[----:B------:R2:W-:Y:S01]  /*219e0*/  @P2 STL.S16 [R1+0xe4], R179 ;  /* 0x0000e4b301002387 */ /* 0x0005e20000100600 */
[----:B------:R-:W-:Y:S02]  /*219f0*/  PRMT R114, R179, 0x7610, R114 ;  /* 0x00007610b3727816 */ /* 0x000fe40000000072 */
[----:B------:R-:W-:Y:S01]  /*21a00*/  PRMT R144, R144, 0x7632, R144 ;  /* 0x0000763290907816 */ /* 0x000fe20000000090 */
[----:B------:R1:W3:Y:S01]  /*21a10*/  LDL.S16 R139, [R1+0xcc] ;  /* 0x0000cc00018b7983 */ /* 0x0002e20000100600 */
[----:B------:R-:W-:Y:S02]  /*21a20*/  @P2 PRMT R141, R114, 0x5410, RZ ;  /* 0x00005410728d2816 */ /* 0x000fe400000000ff */
[----:B------:R-:W-:Y:S02]  /*21a30*/  ISETP.GT.U32.AND P2, PT, R227, UR10, PT ;  /* 0x0000000ae3007c0c */ /* 0x000fe4000bf44070 */
[----:B------:R-:W-:Y:S01]  /*21a40*/  PRMT R113, R177, 0x7610, R113 ;  /* 0x00007610b1717816 */ /* 0x000fe20000000071 */
[----:B------:R4:W-:Y:S01]  /*21a50*/  STG.E.U16 desc[UR28][R116.64+0x12], R141 ;  /* 0x0000128d74007986 */ /* 0x0009e2000c10151c */
[----:B------:R-:W-:Y:S02]  /*21a60*/  @P0 PRMT R144, R162, 0x5410, RZ ;  /* 0x00005410a2900816 */ /* 0x000fe400000000ff */
[----:B------:R-:W-:Y:S02]  /*21a70*/  @!P6 PRMT R157, R113, 0x5410, RZ ;  /* 0x00005410719de816 */ /* 0x000fe400000000ff */
[----:B------:R-:W1:Y:S05]  /*21a80*/  LDSM.16.MT88.4 R112, [R213+0xa400] ;  /* 0x00a40000d570783b */ /* 0x000e6a0000004200 */
[----:B------:R-:W-:Y:S03]  /*21a90*/  @P2 HFMA2.BF16_V2 R181, -RZ.H0_H0, RZ.H0_H0, -R142.H0_H0 ;  /* 0x200000ffffb52231 */ /* 0x000fe6000034098e */
[----:B--2---:R2:W2:Y:S02]  /*21aa0*/  LDL.S16 R179, [R1+0xd4] ;  /* 0x0000d40001b37983 */ /* 0x0044a40000100600 */
[----:B------:R-:W-:Y:S02]  /*21ab0*/  PRMT R122, R181, 0x7610, R122 ;  /* 0x00007610b57a7816 */ /* 0x000fe4000000007a */
[----:B------:R1:W-:Y:S01]  /*21ac0*/  @!P6 STL.S16 [R1+0xdc], R177 ;  /* 0x0000dcb10100e387 */ /* 0x0003e20000100600 */
[----:B------:R-:W-:Y:S02]  /*21ad0*/  ISETP.GT.U32.AND P6, PT, R234, UR10, PT ;  /* 0x0000000aea007c0c */ /* 0x000fe4000bfc4070 */
[----:B------:R-:W-:Y:S01]  /*21ae0*/  @P2 PRMT R142, R122, 0x5410, RZ ;  /* 0x000054107a8e2816 */ /* 0x000fe200000000ff */
[----:B------:R2:W2:Y:S04]  /*21af0*/  LDL.S16 R178, [R1+0xc4] ;  /* 0x0000c40001b27983 */ /* 0x0004a80000100600 */
[----:B------:R2:W-:Y:S01]  /*21b00*/  STG.E.U16 desc[UR28][R200.64+0x10], R142 ;  /* 0x0000108ec8007986 */ /* 0x0005e2000c10151c */
[----:B----4-:R-:W-:Y:S05]  /*21b10*/  IMAD.WIDE.U32 R140, R119, -0x326172a9, RZ ;  /* 0xcd9e8d57778c7825 */ /* 0x010fea00078e00ff */
[--C-:B------:R-:W-:Y:S02]  /*21b20*/  LOP3.LUT R120, R120, UR6, R141.reuse, 0x96, !PT ;  /* 0x0000000678787c12 */ /* 0x100fe4000f8e968d */
[----:B------:R-:W-:Y:S02]  /*21b30*/  PRMT R141, R145, 0x7610, R141 ;  /* 0x00007610918d7816 */ /* 0x000fe4000000008d */
[----:B------:R-:W-:Y:S01]  /*21b40*/  LOP3.LUT R122, R120, 0xff, RZ, 0xc0, !PT ;  /* 0x000000ff787a7812 */ /* 0x000fe200078ec0ff */
[----:B-1----:R4:W4:Y:S01]  /*21b50*/  LDL.S16 R177, [R1+0xc0] ;  /* 0x0000c00001b17983 */ /* 0x0029220000100600 */
[-C--:B------:R-:W-:Y:S03]  /*21b60*/  HMMA.16816.F32.BF16 R36, R108, R112.reuse, R36 ;  /* 0x000000706c24723c */ /* 0x080fe60000041824 */
[----:B------:R-:W-:Y:S01]  /*21b70*/  @P0 STL.S16 [R1+0xd8], R182 ;  /* 0x0000d8b601000387 */ /* 0x000fe20000100600 */
[----:B------:R-:W-:Y:S03]  /*21b80*/  ISETP.GT.U32.AND P0, PT, R228, UR10, PT ;  /* 0x0000000ae4007c0c */ /* 0x000fe6000bf04070 */
[----:B------:R-:W-:Y:S01]  /*21b90*/  @P2 STL.S16 [R1+0xe0], R181 ;  /* 0x0000e0b501002387 */ /* 0x000fe20000100600 */
[----:B------:R-:W-:Y:S01]  /*21ba0*/  ISETP.GT.U32.AND P2, PT, R232, UR10, PT ;  /* 0x0000000ae8007c0c */ /* 0x000fe2000bf44070 */
[C---:B------:R-:W-:Y:S02]  /*21bb0*/  HMMA.16816.F32.BF16 R40, R124.reuse, R112, R40 ;  /* 0x000000707c28723c */ /* 0x040fe40000041828 */
[----:B------:R1:W4:Y:S04]  /*21bc0*/  LDL.S16 R172, [R1+0xd0] ;  /* 0x0000d00001ac7983 */ /* 0x0003280000100600 */
[----:B------:R1:W4:Y:S02]  /*21bd0*/  LDL.S16 R162, [R1+0xc8] ;  /* 0x0000c80001a27983 */ /* 0x0003240000100600 */
[-C--:B------:R-:W-:Y:S08]  /*21be0*/  HMMA.16816.F32.BF16 R44, R124, R114.reuse, R44 ;  /* 0x000000727c2c723c */ /* 0x080ff0000004182c */
[C---:B------:R-:W-:Y:S04]  /*21bf0*/  HMMA.16816.F32.BF16 R48, R108.reuse, R114, R48 ;  /* 0x000000726c30723c */ /* 0x040fe80000041830 */
[----:B---3--:R-:W-:Y:S05]  /*21c00*/  @P0 HFMA2.BF16_V2 R139, -RZ.H0_H0, RZ.H0_H0, -R143.H0_H0 ;  /* 0x200000ffff8b0231 */ /* 0x008fea000034098f */
[----:B------:R-:W-:Y:S04]  /*21c10*/  PRMT R104, R139, 0x7610, R104 ;  /* 0x000076108b687816 */ /* 0x000fe80000000068 */
[----:B------:R-:W-:Y:S02]  /*21c20*/  @P0 PRMT R143, R104, 0x5410, RZ ;  /* 0x00005410688f0816 */ /* 0x000fe400000000ff */
[----:B------:R-:W3:Y:S08]  /*21c30*/  LDSM.16.MT88.4 R104, [R180+0x1400] ;  /* 0x00140000b468783b */ /* 0x000ef00000004200 */
[----:B------:R-:W-:Y:S01]  /*21c40*/  STG.E.U16 desc[UR28][R200.64+0x12], R143 ;  /* 0x0000128fc8007986 */ /* 0x000fe2000c10151c */
[--C-:B--2---:R-:W-:Y:S05]  /*21c50*/  @P6 HFMA2.BF16_V2 R179, -RZ.H0_H0, RZ.H0_H0, -R145.reuse.H0_H0 ;  /* 0x200000ffffb36231 */ /* 0x104fea0000340991 */
[----:B------:R-:W-:Y:S01]  /*21c60*/  @P6 STL.S16 [R1+0xd4], R179 ;  /* 0x0000d4b301006387 */ /* 0x000fe20000100600 */
[----:B------:R-:W-:Y:S01]  /*21c70*/  PRMT R119, R179, 0x7610, R119 ;  /* 0x00007610b3777816 */ /* 0x000fe20000000077 */
[----:B------:R-:W-:Y:S02]  /*21c80*/  @P2 HFMA2.BF16_V2 R178, -RZ.H0_H0, RZ.H0_H0, -R145.H1_H1 ;  /* 0x200000ffffb22231 */ /* 0x000fe40000360991 */
[----:B------:R2:W-:Y:S01]  /*21c90*/  @P0 STL.S16 [R1+0xcc], R139 ;  /* 0x0000cc8b01000387 */ /* 0x0005e20000100600 */
[----:B------:R-:W-:Y:S02]  /*21ca0*/  @P6 PRMT R141, R119, 0x5410, RZ ;  /* 0x00005410778d6816 */ /* 0x000fe400000000ff */
[----:B------:R-:W-:Y:S01]  /*21cb0*/  ISETP.LE.U32.AND P6, PT, R122, UR10, PT ;  /* 0x0000000a7a007c0c */ /* 0x000fe2000bfc3070 */
[----:B------:R1:W2:Y:S01]  /*21cc0*/  LDL.S16 R161, [R1+0xbc] ;  /* 0x0000bc0001a17983 */ /* 0x0002a20000100600 */
[----:B------:R-:W-:Y:S02]  /*21cd0*/  ISETP.LE.U32.AND P0, PT, R156, UR10, PT ;  /* 0x0000000a9c007c0c */ /* 0x000fe4000bf03070 */
[----:B------:R-:W-:Y:S01]  /*21ce0*/  PRMT R156, R147, 0x7610, R156 ;  /* 0x00007610939c7816 */ /* 0x000fe2000000009c */
[----:B------:R1:W2:Y:S01]  /*21cf0*/  LDL.S16 R119, [R1+0xb8] ;  /* 0x0000b80001777983 */ /* 0x0002a20000100600 */
[----:B------:R-:W-:Y:S02]  /*21d00*/  PRMT R173, R178, 0x7610, R173 ;  /* 0x00007610b2ad7816 */ /* 0x000fe400000000ad */
[----:B------:R-:W-:Y:S01]  /*21d10*/  PRMT R145, R145, 0x7632, R145 ;  /* 0x0000763291917816 */ /* 0x000fe20000000091 */
[----:B------:R1:W2:Y:S01]  /*21d20*/  LDL.S16 R142, [R1+0xac] ;  /* 0x0000ac00018e7983 */ /* 0x0002a20000100600 */
[----:B------:R-:W-:Y:S03]  /*21d30*/  @P2 PRMT R145, R173, 0x5410, RZ ;  /* 0x00005410ad912816 */ /* 0x000fe600000000ff */
[----:B----4-:R-:W-:Y:S01]  /*21d40*/  @!P6 HFMA2.BF16_V2 R177, -RZ.H0_H0, RZ.H0_H0, -R147.H0_H0 ;  /* 0x200000ffffb1e231 */ /* 0x010fe20000340993 */
[-C--:B---3--:R-:W-:Y:S01]  /*21d50*/  HMMA.16816.F32.BF16 R52, R108, R104.reuse, R52 ;  /* 0x000000686c34723c */ /* 0x088fe20000041834 */
[----:B--2---:R1:W2:Y:S03]  /*21d60*/  LDL.S16 R139, [R1+0xb0] ;  /* 0x0000b000018b7983 */ /* 0x0042a60000100600 */
[----:B------:R-:W-:Y:S01]  /*21d70*/  PRMT R164, R177, 0x7610, R164 ;  /* 0x00007610b1a47816 */ /* 0x000fe200000000a4 */
[----:B------:R-:W-:Y:S03]  /*21d80*/  @P2 STL.S16 [R1+0xc4], R178 ;  /* 0x0000c4b201002387 */ /* 0x000fe60000100600 */
[----:B------:R-:W-:Y:S01]  /*21d90*/  @!P6 PRMT R156, R164, 0x5410, RZ ;  /* 0x00005410a49ce816 */ /* 0x000fe200000000ff */
[C---:B------:R-:W-:Y:S01]  /*21da0*/  HMMA.16816.F32.BF16 R56, R124.reuse, R104, R56 ;  /* 0x000000687c38723c */ /* 0x040fe20000041838 */
[----:B------:R-:W-:Y:S03]  /*21db0*/  @!P6 STL.S16 [R1+0xc0], R177 ;  /* 0x0000c0b10100e387 */ /* 0x000fe60000100600 */
[----:B------:R-:W-:Y:S01]  /*21dc0*/  @!P0 HFMA2.BF16_V2 R172, -RZ.H0_H0, RZ.H0_H0, -R132.H0_H0 ;  /* 0x200000ffffac8231 */ /* 0x000fe20000340984 */
[----:B------:R-:W-:Y:S01]  /*21dd0*/  ISETP.LE.U32.AND P6, PT, R155, UR10, PT ;  /* 0x0000000a9b007c0c */ /* 0x000fe2000bfc3070 */
[----:B------:R-:W-:Y:S01]  /*21de0*/  @!P5 HFMA2.BF16_V2 R162, -RZ.H0_H0, RZ.H0_H0, -R129.H0_H0 ;  /* 0x200000ffffa2d231 */ /* 0x000fe20000340981 */
[----:B------:R-:W-:Y:S01]  /*21df0*/  ISETP.LE.U32.AND P2, PT, R154, UR10, PT ;  /* 0x0000000a9a007c0c */ /* 0x000fe2000bf43070 */
[-C--:B------:R-:W-:Y:S01]  /*21e00*/  HMMA.16816.F32.BF16 R60, R124, R106.reuse, R60 ;  /* 0x0000006a7c3c723c */ /* 0x080fe2000004183c */
[----:B------:R-:W-:Y:S02]  /*21e10*/  @!P0 STL.S16 [R1+0xd0], R172 ;  /* 0x0000d0ac01008387 */ /* 0x000fe40000100600 */
[----:B------:R-:W-:Y:S01]  /*21e20*/  PRMT R143, R162, 0x7610, R143 ;  /* 0x00007610a28f7816 */ /* 0x000fe2000000008f */
[----:B------:R-:W-:Y:S01]  /*21e30*/  IMAD.MOV.U32 R154, RZ, RZ, R152 ;  /* 0x000000ffff9a7224 */ /* 0x000fe200078e0098 */
[----:B------:R-:W-:Y:S01]  /*21e40*/  @!P5 STL.S16 [R1+0xc8], R162 ;  /* 0x0000c8a20100d387 */ /* 0x000fe20000100600 */
[----:B------:R-:W-:Y:S02]  /*21e50*/  PRMT R121, R172, 0x7610, R121 ;  /* 0x00007610ac797816 */ /* 0x000fe40000000079 */
[----:B------:R-:W-:Y:S01]  /*21e60*/  @!P5 PRMT R129, R143, 0x5410, RZ ;  /* 0x000054108f81d816 */ /* 0x000fe200000000ff */
[----:B------:R1:W3:Y:S01]  /*21e70*/  LDL.S16 R155, [R1+0xb4] ;  /* 0x0000b400019b7983 */ /* 0x0002e20000100600 */
[----:B------:R-:W-:Y:S01]  /*21e80*/  @!P0 PRMT R132, R121, 0x5410, RZ ;  /* 0x0000541079848816 */ /* 0x000fe200000000ff */
[C---:B------:R-:W-:Y:S02]  /*21e90*/  HMMA.16816.F32.BF16 R64, R108.reuse, R106, R64 ;  /* 0x0000006a6c40723c */ /* 0x040fe40000041840 */
[----:B------:R4:W-:Y:S02]  /*21ea0*/  STG.E.U16 desc[UR28][R198.64+0x22], R129 ;  /* 0x00002281c6007986 */ /* 0x0009e4000c10151c */
[----:B------:R-:W-:Y:S02]  /*21eb0*/  ISETP.LE.U32.AND P0, PT, R118, UR10, PT ;  /* 0x0000000a76007c0c */ /* 0x000fe4000bf03070 */
[----:B------:R-:W-:Y:S01]  /*21ec0*/  STG.E.U16 desc[UR28][R198.64+0x20], R132 ;  /* 0x00002084c6007986 */ /* 0x000fe2000c10151c */
[----:B------:R-:W-:Y:S02]  /*21ed0*/  ISETP.LE.U32.AND P5, PT, R167, UR10, PT ;  /* 0x0000000aa7007c0c */ /* 0x000fe4000bfa3070 */
[----:B------:R-:W-:Y:S02]  /*21ee0*/  LOP3.LUT R121, R120, 0xffff, RZ, 0xc0, !PT ;  /* 0x0000ffff78797812 */ /* 0x000fe400078ec0ff */
[----:B------:R-:W-:Y:S02]  /*21ef0*/  PRMT R143, R152, 0x7772, RZ ;  /* 0x00007772988f7816 */ /* 0x000fe400000000ff */
[----:B------:R-:W-:Y:S04]  /*21f00*/  SHF.R.U32.HI R121, RZ, 0x8, R121 ;  /* 0x00000008ff797819 */ /* 0x000fe80000011679 */
[----:B------:R-:W-:Y:S01]  /*21f10*/  LOP3.LUT R112, R121, 0xffff, RZ, 0xc0, !PT ;  /* 0x0000ffff79707812 */ /* 0x000fe200078ec0ff */
[----:B------:R-:W-:Y:S02]  /*21f20*/  @!P2 HFMA2.BF16_V2 R161, -RZ.H0_H0, RZ.H0_H0, -R134.H0_H0 ;  /* 0x200000ffffa1a231 */ /* 0x000fe40000340986 */
[----:B------:R-:W-:Y:S03]  /*21f30*/  @!P6 HFMA2.BF16_V2 R119, -RZ.H0_H0, RZ.H0_H0, -R133.H0_H0 ;  /* 0x200000ffff77e231 */ /* 0x000fe60000340985 */
[----:B------:R-:W-:Y:S01]  /*21f40*/  @!P2 STL.S16 [R1+0xbc], R161 ;  /* 0x0000bca10100a387 */ /* 0x000fe20000100600 */
[----:B------:R-:W-:Y:S01]  /*21f50*/  PRMT R118, R161, 0x7610, R118 ;  /* 0x00007610a1767816 */ /* 0x000fe20000000076 */
[----:B------:R-:W-:Y:S02]  /*21f60*/  @!P0 HFMA2.BF16_V2 R142, -RZ.H0_H0, RZ.H0_H0, -R3.H0_H0 ;  /* 0x200000ffff8e8231 */ /* 0x000fe40000340903 */
[----:B------:R1:W-:Y:S01]  /*21f70*/  @!P6 STL.S16 [R1+0xb8], R119 ;  /* 0x0000b8770100e387 */ /* 0x0003e20000100600 */
[----:B------:R-:W-:Y:S02]  /*21f80*/  PRMT R113, R119, 0x7610, R113 ;  /* 0x0000761077717816 */ /* 0x000fe40000000071 */
[----:B------:R-:W-:Y:S01]  /*21f90*/  @!P2 PRMT R134, R118, 0x5410, RZ ;  /* 0x000054107686a816 */ /* 0x000fe200000000ff */
[----:B------:R3:W3:Y:S01]  /*21fa0*/  LDL.S16 R164, [R1+0xa8] ;  /* 0x0000a80001a47983 */ /* 0x0006e20000100600 */
[----:B------:R-:W-:Y:S02]  /*21fb0*/  @!P6 PRMT R133, R113, 0x5410, RZ ;  /* 0x000054107185e816 */ /* 0x000fe400000000ff */
[----:B------:R-:W-:Y:S01]  /*21fc0*/  ISETP.GT.U32.AND P2, PT, R229, UR10, PT ;  /* 0x0000000ae5007c0c */ /* 0x000fe2000bf44070 */
[----:B------:R3:W-:Y:S01]  /*21fd0*/  @!P0 STL.S16 [R1+0xac], R142 ;  /* 0x0000ac8e01008387 */ /* 0x0007e20000100600 */
[----:B----4-:R-:W-:Y:S02]  /*21fe0*/  PRMT R129, R142, 0x7610, R129 ;  /* 0x000076108e817816 */ /* 0x010fe40000000081 */
[----:B------:R-:W-:Y:S01]  /*21ff0*/  ISETP.LE.U32.AND P6, PT, R112, UR10, PT ;  /* 0x0000000a70007c0c */ /* 0x000fe2000bfc3070 */
[----:B--2---:R-:W-:Y:S01]  /*22000*/  @!P5 HFMA2.BF16_V2 R139, -RZ.H0_H0, RZ.H0_H0, -R137.H0_H0 ;  /* 0x200000ffff8bd231 */ /* 0x004fe20000340989 */
[----:B------:R-:W2:Y:S01]  /*22010*/  LDSM.16.MT88.4 R112, [R213+0xb400] ;  /* 0x00b40000d570783b */ /* 0x000ea20000004200 */
[----:B------:R-:W-:Y:S02]  /*22020*/  @!P0 PRMT R3, R129, 0x5410, RZ ;  /* 0x0000541081038816 */ /* 0x000fe400000000ff */
[----:B------:R-:W-:Y:S02]  /*22030*/  ISETP.GT.U32.AND P0, PT, R207, UR10, PT ;  /* 0x0000000acf007c0c */ /* 0x000fe4000bf04070 */
[----:B------:R-:W-:Y:S02]  /*22040*/  PRMT R123, R139, 0x7610, R123 ;  /* 0x000076108b7b7816 */ /* 0x000fe4000000007b */
[----:B------:R-:W-:Y:S01]  /*22050*/  PRMT R129, R122, 0x5410, R121 ;  /* 0x000054107a817816 */ /* 0x000fe20000000079 */
[----:B------:R4:W-:Y:S01]  /*22060*/  @!P5 STL.S16 [R1+0xb0], R139 ;  /* 0x0000b08b0100d387 */ /* 0x0009e20000100600 */
[----:B------:R-:W-:Y:S02]  /*22070*/  @!P5 PRMT R137, R123, 0x5410, RZ ;  /* 0x000054107b89d816 */ /* 0x000fe400000000ff */
[----:B------:R-:W-:Y:S01]  /*22080*/  ISETP.GT.U32.AND P5, PT, R233, UR10, PT ;  /* 0x0000000ae9007c0c */ /* 0x000fe2000bfa4070 */
[----:B-1----:R-:W-:Y:S01]  /*22090*/  IMAD.WIDE R118, R197, -0x70, R116 ;  /* 0xffffff90c5767825 */ /* 0x002fe200078e0274 */
[----:B------:R-:W-:Y:S01]  /*220a0*/  PRMT R122, R169, 0x7610, R122 ;  /* 0x00007610a97a7816 */ /* 0x000fe2000000007a */
[----:B------:R-:W1:Y:S01]  /*220b0*/  MUFU.EX2 R117, R193 ;  /* 0x000000c100757308 */ /* 0x000e620000000800 */
[----:B------:R-:W-:Y:S02]  /*220c0*/  PRMT R161, R140, 0x7773, RZ ;  /* 0x000077738ca17816 */ /* 0x000fe400000000ff */
[----:B------:R2:W-:Y:S07]  /*220d0*/  STG.E.U16 desc[UR28][R118.64+0x22], R133 ;  /* 0x0000228576007986 */ /* 0x0005ee000c10151c */
[----:B------:R-:W4:Y:S01]  /*220e0*/  MUFU.EX2 R116, R194 ;  /* 0x000000c200747308 */ /* 0x000f220000000800 */
[----:B---3--:R-:W-:Y:S01]  /*220f0*/  PRMT R142, R152, 0x7773, RZ ;  /* 0x00007773988e7816 */ /* 0x008fe200000000ff */
[----:B------:R3:W-:Y:S01]  /*22100*/  STG.E.U16 desc[UR28][R118.64+0x20], R134 ;  /* 0x0000208676007986 */ /* 0x0007e2000c10151c */
[----:B------:R-:W-:Y:S05]  /*22110*/  @P2 HFMA2.BF16_V2 R155, -RZ.H0_H0, RZ.H0_H0, -R136.H0_H0 ;  /* 0x200000ffff9b2231 */ /* 0x000fea0000340988 */
[----:B------:R-:W-:Y:S01]  /*22120*/  PRMT R132, R155, 0x7610, R132 ;  /* 0x000076109b847816 */ /* 0x000fe20000000084 */
[----:B-1----:R-:W-:Y:S03]  /*22130*/  FADD.FTZ R123, R117, R166 ;  /* 0x000000a6757b7221 */ /* 0x002fe60000010000 */
[----:B------:R-:W-:Y:S01]  /*22140*/  @P2 PRMT R136, R132, 0x5410, RZ ;  /* 0x0000541084882816 */ /* 0x000fe200000000ff */
[C-C-:B----4-:R-:W-:Y:S01]  /*22150*/  FADD.FTZ R105, R116.reuse, R123.reuse ;  /* 0x0000007b74697221 */ /* 0x150fe20000010000 */
[----:B------:R-:W-:Y:S02]  /*22160*/  F2FP.BF16.F32.PACK_AB R186, R116, R117 ;  /* 0x0000007574ba723e */ /* 0x000fe400000010ff */
[----:B------:R-:W-:Y:S02]  /*22170*/  PRMT R123, R169, 0x7632, R123 ;  /* 0x00007632a97b7816 */ /* 0x000fe4000000007b */
[----:B------:R-:W-:Y:S01]  /*22180*/  PRMT R139, R152, 0x7771, RZ ;  /* 0x00007771988b7816 */ /* 0x000fe200000000ff */
[----:B------:R-:W-:Y:S01]  /*22190*/  IMAD.MOV.U32 R152, RZ, RZ, R140 ;  /* 0x000000ffff987224 */ /* 0x000fe200078e008c */
[----:B------:R-:W-:Y:S01]  /*221a0*/  PRMT R116, R153, 0x7632, R116 ;  /* 0x0000763299747816 */ /* 0x000fe20000000074 */
[-C--:B--2---:R-:W-:Y:S03]  /*221b0*/  HMMA.16816.F32.BF16 R68, R108, R112.reuse, R68 ;  /* 0x000000706c44723c */ /* 0x084fe60000041844 */
[----:B------:R-:W-:Y:S01]  /*221c0*/  LOP3.LUT R116, R116, 0xff, RZ, 0xc0, !PT ;  /* 0x000000ff74747812 */ /* 0x000fe200078ec0ff */
[----:B------:R2:W4:Y:S04]  /*221d0*/  LDL.S16 R133, [R1+0x90] ;  /* 0x0000900001857983 */ /* 0x0005280000100600 */
[----:B------:R1:W-:Y:S01]  /*221e0*/  @P2 STL.S16 [R1+0xb4], R155 ;  /* 0x0000b49b01002387 */ /* 0x0003e20000100600 */
[----:B---3--:R-:W-:Y:S01]  /*221f0*/  IMAD.WIDE R118, R197, 0x70, R118 ;  /* 0x00000070c5767825 */ /* 0x008fe200078e0276 */
[C---:B------:R-:W-:Y:S02]  /*22200*/  HMMA.16816.F32.BF16 R72, R124.reuse, R112, R72 ;  /* 0x000000707c48723c */ /* 0x040fe40000041848 */
[----:B------:R2:W3:Y:S02]  /*22210*/  LDL.S16 R162, [R1+0xa4] ;  /* 0x0000a40001a27983 */ /* 0x0004e40000100600 */
[----:B------:R-:W-:Y:S02]  /*22220*/  PRMT R113, R122, 0x5410, R123 ;  /* 0x000054107a717816 */ /* 0x000fe4000000007b */
[----:B------:R2:W2:Y:S01]  /*22230*/  LDL.S16 R117, [R1+0xa0] ;  /* 0x0000a00001757983 */ /* 0x0004a20000100600 */
[----:B------:R-:W-:Y:S01]  /*22240*/  PRMT R112, R120, 0x7632, R112 ;  /* 0x0000763278707816 */ /* 0x000fe20000000070 */
[-C--:B------:R-:W-:Y:S02]  /*22250*/  HMMA.16816.F32.BF16 R76, R124, R114.reuse, R76 ;  /* 0x000000727c4c723c */ /* 0x080fe4000004184c */
[----:B------:R1:W-:Y:S01]  /*22260*/  STG.E.U16 desc[UR28][R118.64+0x20], R3 ;  /* 0x0000200376007986 */ /* 0x0003e2000c10151c */
[----:B------:R-:W-:Y:S02]  /*22270*/  SHF.R.U32.HI R120, RZ, 0x18, R120 ;  /* 0x00000018ff787819 */ /* 0x000fe40000011678 */
[----:B------:R-:W-:Y:S01]  /*22280*/  LOP3.LUT R112, R112, 0xff, RZ, 0xc0, !PT ;  /* 0x000000ff70707812 */ /* 0x000fe200078ec0ff */
[----:B------:R-:W-:Y:S02]  /*22290*/  STL [R1+0x148], R105 ;  /* 0x0001486901007387 */ /* 0x000fe40000100800 */
[C---:B------:R-:W-:Y:S02]  /*222a0*/  HMMA.16816.F32.BF16 R80, R108.reuse, R114, R80 ;  /* 0x000000726c50723c */ /* 0x040fe40000041850 */
[----:B------:R-:W-:Y:S04]  /*222b0*/  STG.E.U16 desc[UR28][R118.64+0x22], R163 ;  /* 0x000022a376007986 */ /* 0x000fe8000c10151c */
[----:B------:R-:W-:Y:S01]  /*222c0*/  STG.E.U16 desc[UR28][R200.64+0x22], R158 ;  /* 0x0000229ec8007986 */ /* 0x000fe2000c10151c */
[C---:B-1----:R-:W-:Y:S02]  /*222d0*/  PRMT R155, R140.reuse, 0x7772, RZ ;  /* 0x000077728c9b7816 */ /* 0x042fe400000000ff */
[----:B------:R-:W-:Y:S01]  /*222e0*/  PRMT R140, R140, 0x7771, RZ ;  /* 0x000077718c8c7816 */ /* 0x000fe200000000ff */
[----:B------:R-:W-:Y:S04]  /*222f0*/  STG.E.U16 desc[UR28][R200.64+0x20], R165 ;  /* 0x000020a5c8007986 */ /* 0x000fe8000c10151c */
[----:B------:R-:W-:Y:S04]  /*22300*/  STG.E.U16 desc[UR28][R198.64+0x30], R137 ;  /* 0x00003089c6007986 */ /* 0x000fe8000c10151c */
[----:B------:R-:W-:Y:S01]  /*22310*/  STG.E.U16 desc[UR28][R198.64+0x32], R136 ;  /* 0x00003288c6007986 */ /* 0x000fe2000c10151c */
[----:B------:R-:W-:Y:S04]  /*22320*/  LOP3.LUT R3, R153, 0xff, RZ, 0xc0, !PT ;  /* 0x000000ff99037812 */ /* 0x000fe800078ec0ff */
[C---:B------:R-:W-:Y:S02]  /*22330*/  ISETP.LE.U32.AND P2, PT, R3.reuse, UR10, PT ;  /* 0x0000000a03007c0c */ /* 0x040fe4000bf43070 */
[----:B------:R-:W-:Y:S02]  /*22340*/  PRMT R132, R3, 0x5410, R159 ;  /* 0x0000541003847816 */ /* 0x000fe4000000009f */
[----:B------:R-:W-:Y:S01]  /*22350*/  SHF.R.U32.HI R3, RZ, 0x18, R153 ;  /* 0x00000018ff037819 */ /* 0x000fe20000011699 */
[----:B------:R-:W-:Y:S05]  /*22360*/  @P0 HFMA2.BF16_V2 R164, -RZ.H0_H0, RZ.H0_H0, -R135.H0_H0 ;  /* 0x200000ffffa40231 */ /* 0x000fea0000340987 */
[----:B------:R-:W-:Y:S01]  /*22370*/  @P0 STL.S16 [R1+0xa8], R164 ;  /* 0x0000a8a401000387 */ /* 0x000fe20000100600 */
[----:B------:R-:W-:Y:S03]  /*22380*/  PRMT R104, R164, 0x7610, R104 ;  /* 0x00007610a4687816 */ /* 0x000fe60000000068 */
[----:B------:R-:W-:Y:S01]  /*22390*/  LDSM.16.MT88.4 R164, [R213+0x9c00] ;  /* 0x009c0000d5a4783b */ /* 0x000fe20000004200 */
[----:B------:R-:W-:Y:S02]  /*223a0*/  @P0 PRMT R135, R104, 0x5410, RZ ;  /* 0x0000541068870816 */ /* 0x000fe400000000ff */
[----:B------:R-:W-:Y:S05]  /*223b0*/  ISETP.LE.U32.AND P0, PT, R3, UR10, PT ;  /* 0x0000000a03007c0c */ /* 0x000fea000bf03070 */
[----:B------:R-:W1:Y:S01]  /*223c0*/  LDSM.16.MT88.4 R104, [R180+0x2400] ;  /* 0x00240000b468783b */ /* 0x000e620000004200 */
[----:B----4-:R-:W-:Y:S01]  /*223d0*/  @P5 HFMA2.BF16_V2 R133, -RZ.H0_H0, RZ.H0_H0, -R138.H0_H0 ;  /* 0x200000ffff855231 */ /* 0x010fe2000034098a */
[-C--:B-1----:R-:W-:Y:S06]  /*223e0*/  HMMA.16816.F32.BF16 R84, R108, R104.reuse, R84 ;  /* 0x000000686c54723c */ /* 0x082fec0000041854 */
[----:B------:R1:W-:Y:S01]  /*223f0*/  @P5 STL.S16 [R1+0x90], R133 ;  /* 0x0000908501005387 */ /* 0x0003e20000100600 */
[----:B------:R-:W-:Y:S01]  /*22400*/  PRMT R121, R133, 0x7610, R121 ;  /* 0x0000761085797816 */ /* 0x000fe20000000079 */
[----:B---3--:R-:W-:Y:S03]  /*22410*/  @!P2 HFMA2.BF16_V2 R162, -RZ.H0_H0, RZ.H0_H0, -R122.H0_H0 ;  /* 0x200000ffffa2a231 */ /* 0x008fe6000034097a */
[----:B------:R-:W-:Y:S01]  /*22420*/  @P5 PRMT R138, R121, 0x5410, RZ ;  /* 0x00005410798a5816 */ /* 0x000fe200000000ff */
[----:B--2---:R-:W-:Y:S01]  /*22430*/  @!P3 HFMA2.BF16_V2 R117, -RZ.H0_H0, RZ.H0_H0, -R123.H0_H0 ;  /* 0x200000ffff75b231 */ /* 0x004fe2000034097b */
[----:B------:R2:W-:Y:S01]  /*22440*/  @!P2 STL.S16 [R1+0xa4], R162 ;  /* 0x0000a4a20100a387 */ /* 0x0005e20000100600 */
[----:B------:R-:W-:Y:S01]  /*22450*/  ISETP.LE.U32.AND P5, PT, R116, UR10, PT ;  /* 0x0000000a74007c0c */ /* 0x000fe2000bfa3070 */
[C---:B------:R-:W-:Y:S02]  /*22460*/  HMMA.16816.F32.BF16 R88, R124.reuse, R104, R88 ;  /* 0x000000687c58723c */ /* 0x040fe40000041858 */
[----:B------:R3:W-:Y:S02]  /*22470*/  @!P3 STL.S16 [R1+0xa0], R117 ;  /* 0x0000a0750100b387 */ /* 0x0007e40000100600 */
[----:B------:R-:W-:Y:S02]  /*22480*/  PRMT R134, R117, 0x7610, R134 ;  /* 0x0000761075867816 */ /* 0x000fe40000000086 */
[----:B------:R4:W4:Y:S01]  /*22490*/  LDL.S16 R163, [R1+0x8c] ;  /* 0x00008c0001a37983 */ /* 0x0009220000100600 */
[----:B------:R-:W-:Y:S01]  /*224a0*/  PRMT R105, R143, 0x5410, R142 ;  /* 0x000054108f697816 */ /* 0x000fe2000000008e */
[-C--:B------:R-:W-:Y:S02]  /*224b0*/  HMMA.16816.F32.BF16 R92, R124, R106.reuse, R92 ;  /* 0x0000006a7c5c723c */ /* 0x080fe4000004185c */
[----:B------:R4:W4:Y:S01]  /*224c0*/  LDL.S16 R159, [R1+0x84] ;  /* 0x00008400019f7983 */ /* 0x0009220000100600 */
[----:B------:R-:W-:Y:S02]  /*224d0*/  @!P3 PRMT R123, R134, 0x5410, RZ ;  /* 0x00005410867bb816 */ /* 0x000fe400000000ff */
[----:B------:R-:W-:Y:S01]  /*224e0*/  ISETP.LE.U32.AND P3, PT, R112, UR10, PT ;  /* 0x0000000a70007c0c */ /* 0x000fe2000bf63070 */
[----:B------:R4:W4:Y:S01]  /*224f0*/  LDL.S16 R158, [R1+0x80] ;  /* 0x00008000019e7983 */ /* 0x0009220000100600 */
[--C-:B-1----:R-:W-:Y:S01]  /*22500*/  PRMT R133, R116, 0x5410, R3.reuse ;  /* 0x0000541074857816 */ /* 0x102fe20000000003 */
[----:B------:R-:W-:Y:S04]  /*22510*/  HMMA.16816.F32.BF16 R96, R108, R106, R96 ;  /* 0x0000006a6c60723c */ /* 0x000fe80000041860 */
[----:B------:R-:W-:Y:S02]  /*22520*/  PRMT R3, R162, 0x7610, R3 ;  /* 0x00007610a2037816 */ /* 0x000fe40000000003 */
[----:B------:R-:W-:Y:S01]  /*22530*/  LOP3.LUT R105, R105, 0xff00ff, RZ, 0xc0, !PT ;  /* 0x00ff00ff69697812 */ /* 0x000fe200078ec0ff */
[----:B--2---:R2:W2:Y:S01]  /*22540*/  LDL.S16 R162, [R1+0x88] ;  /* 0x0000880001a27983 */ /* 0x0044a20000100600 */
[----:B------:R-:W-:Y:S02]  /*22550*/  @!P2 PRMT R122, R3, 0x5410, RZ ;  /* 0x00005410037aa816 */ /* 0x000fe400000000ff */
[----:B------:R-:W1:Y:S01]  /*22560*/  MUFU.EX2 R3, R195 ;  /* 0x000000c300037308 */ /* 0x000e620000000800 */
[----:B---3--:R-:W-:Y:S01]  /*22570*/  IMAD.WIDE R116, R197, -0x70, R118 ;  /* 0xffffff90c5747825 */ /* 0x008fe200078e0276 */
[----:B------:R-:W-:Y:S03]  /*22580*/  PRMT R121, R112, 0x5410, R120 ;  /* 0x0000541070797816 */ /* 0x000fe60000000078 */
[----:B------:R-:W-:Y:S01]  /*22590*/  FADD.FTZ R112, R185, R168 ;  /* 0x000000a8b9707221 */ /* 0x000fe20000010000 */
[----:B------:R-:W-:Y:S01]  /*225a0*/  ISETP.LE.U32.AND P2, PT, R120, UR10, PT ;  /* 0x0000000a78007c0c */ /* 0x000fe2000bf43070 */
[----:B------:R3:W-:Y:S01]  /*225b0*/  STG.E.U16 desc[UR28][R116.64+0x30], R135 ;  /* 0x0000308774007986 */ /* 0x0007e2000c10151c */
[--C-:B------:R-:W-:Y:S02]  /*225c0*/  HSET2.LE.AND R115, R105, R221.reuse, PT ;  /* 0x000000dd69737233 */ /* 0x100fe40003803000 */
[----:B------:R-:W-:Y:S01]  /*225d0*/  LOP3.LUT R124, R152, 0xff, RZ, 0xc0, !PT ;  /* 0x000000ff987c7812 */ /* 0x000fe200078ec0ff */
[----:B------:R-:W-:Y:S01]  /*225e0*/  STG.E.U16 desc[UR28][R116.64+0x32], R138 ;  /* 0x0000328a74007986 */ /* 0x000fe2000c10151c */
[--C-:B------:R-:W-:Y:S02]  /*225f0*/  HSET2.LE.AND R120, R129, R221.reuse, PT ;  /* 0x000000dd81787233 */ /* 0x100fe40003803000 */
[----:B------:R-:W-:Y:S01]  /*22600*/  PRMT R129, R130, 0x7632, R129 ;  /* 0x0000763282817816 */ /* 0x000fe20000000081 */
[C---:B-1----:R-:W-:Y:S01]  /*22610*/  FADD.FTZ R112, R3.reuse, R112 ;  /* 0x0000007003707221 */ /* 0x042fe20000010000 */
[----:B------:R-:W-:Y:S02]  /*22620*/  F2FP.BF16.F32.PACK_AB R185, R3, R185 ;  /* 0x000000b903b9723e */ /* 0x000fe400000010ff */
[C---:B------:R-:W-:Y:S02]  /*22630*/  PRMT R3, R128.reuse, 0x7632, R3 ;  /* 0x0000763280037816 */ /* 0x040fe40000000003 */
[----:B------:R1:W-:Y:S01]  /*22640*/  STL [R1+0x14c], R112 ;  /* 0x00014c7001007387 */ /* 0x0003e20000100800 */
[----:B------:R-:W-:Y:S02]  /*22650*/  LOP3.LUT R120, R147, R120, RZ, 0xc0, !PT ;  /* 0x0000007893787212 */ /* 0x000fe400078ec0ff */
[----:B------:R-:W-:Y:S02]  /*22660*/  PRMT R104, R128, 0x5410, R3 ;  /* 0x0000541080687816 */ /* 0x000fe40000000003 */
[----:B------:R-:W-:Y:S02]  /*22670*/  PRMT R127, R146, 0x7632, R127 ;  /* 0x00007632927f7816 */ /* 0x000fe4000000007f */
[--C-:B------:R-:W-:Y:S05]  /*22680*/  HSET2.LE.AND R121, R121, R221.reuse, PT ;  /* 0x000000dd79797233 */ /* 0x100fea0003803000 */
[----:B------:R-:W-:Y:S01]  /*22690*/  LOP3.LUT R121, R148, R121, RZ, 0xc0, !PT ;  /* 0x0000007994797212 */ /* 0x000fe200078ec0ff */
[----:B---3--:R-:W-:Y:S02]  /*226a0*/  IMAD.WIDE R134, R197, 0x70, R116 ;  /* 0x00000070c5867825 */ /* 0x008fe400078e0274 */
[----:B------:R-:W3:Y:S08]  /*226b0*/  LDSM.16.MT88.4 R116, [R213+0x9800] ;  /* 0x00980000d574783b */ /* 0x000ef00000004200 */
[----:B------:R-:W-:Y:S01]  /*226c0*/  STG.E.U16 desc[UR28][R134.64+0x30], R157 ;  /* 0x0000309d86007986 */ /* 0x000fe2000c10151c */
[--C-:B-1----:R-:W-:Y:S02]  /*226d0*/  HSET2.LE.AND R112, R132, R221.reuse, PT ;  /* 0x000000dd84707233 */ /* 0x102fe40003803000 */
[----:B------:R-:W-:Y:S01]  /*226e0*/  PRMT R132, R131, 0x7632, R132 ;  /* 0x0000763283847816 */ /* 0x000fe20000000084 */
[----:B------:R-:W-:Y:S02]  /*226f0*/  STG.E.U16 desc[UR28][R134.64+0x32], R144 ;  /* 0x0000329086007986 */ /* 0x000fe4000c10151c */
[----:B------:R-:W-:Y:S02]  /*22700*/  LOP3.LUT R112, R113, R112, RZ, 0xc0, !PT ;  /* 0x0000007071707212 */ /* 0x000fe400078ec0ff */
[----:B------:R-:W-:Y:S01]  /*22710*/  STG.E.U16 desc[UR28][R200.64+0x30], R141 ;  /* 0x0000308dc8007986 */ /* 0x000fe2000c10151c */
[--C-:B------:R-:W-:Y:S02]  /*22720*/  HSET2.LE.AND R113, R133, R221.reuse, PT ;  /* 0x000000dd85717233 */ /* 0x100fe40003803000 */
[----:B------:R-:W-:Y:S01]  /*22730*/  LOP3.LUT R133, R154, 0xff, RZ, 0xc0, !PT ;  /* 0x000000ff9a857812 */ /* 0x000fe200078ec0ff */
[----:B------:R-:W-:Y:S02]  /*22740*/  STG.E.U16 desc[UR28][R200.64+0x32], R145 ;  /* 0x00003291c8007986 */ /* 0x000fe4000c10151c */
[----:B------:R-:W-:Y:S02]  /*22750*/  LOP3.LUT R113, R104, R113, RZ, 0xc0, !PT ;  /* 0x0000007168717212 */ /* 0x000fe400078ec0ff */
[----:B------:R1:W-:Y:S01]  /*22760*/  STG.E.U16 desc[UR28][R198.64+0x42], R123 ;  /* 0x0000427bc6007986 */ /* 0x0003e2000c10151c */
[----:B------:R-:W-:Y:S02]  /*22770*/  PRMT R114, R133, 0x5410, R139 ;  /* 0x0000541085727816 */ /* 0x000fe4000000008b */
[----:B------:R-:W-:Y:S01]  /*22780*/  PRMT R104, R130, 0x5410, R129 ;  /* 0x0000541082687816 */ /* 0x000fe20000000081 */
[----:B------:R1:W-:Y:S02]  /*22790*/  STG.E.U16 desc[UR28][R198.64+0x40], R122 ;  /* 0x0000407ac6007986 */ /* 0x0003e4000c10151c */
[--C-:B------:R-:W-:Y:S05]  /*227a0*/  HSET2.LE.AND R114, R114, R221.reuse, PT ;  /* 0x000000dd72727233 */ /* 0x100fea0003803000 */
[----:B------:R-:W-:Y:S02]  /*227b0*/  LOP3.LUT R114, R104, R114, RZ, 0xc0, !PT ;  /* 0x0000007268727212 */ /* 0x000fe400078ec0ff */
[----:B------:R-:W-:Y:S04]  /*227c0*/  PRMT R104, R131, 0x5410, R132 ;  /* 0x0000541083687816 */ /* 0x000fe80000000084 */
[----:B------:R-:W-:Y:S02]  /*227d0*/  LOP3.LUT R115, R104, R115, RZ, 0xc0, !PT ;  /* 0x0000007368737212 */ /* 0x000fe400078ec0ff */
[----:B------:R-:W-:Y:S04]  /*227e0*/  PRMT R104, R155, 0x5410, R161 ;  /* 0x000054109b687816 */ /* 0x000fe800000000a1 */
[----:B------:R-:W-:Y:S01]  /*227f0*/  LOP3.LUT R108, R104, 0xff00ff, RZ, 0xc0, !PT ;  /* 0x00ff00ff686c7812 */ /* 0x000fe200078ec0ff */
[-C--:B---3--:R-:W-:Y:S01]  /*22800*/  HMMA.16816.F32.BF16 R4, R112, R116.reuse, R4 ;  /* 0x000000747004723c */ /* 0x088fe20000041804 */
[----:B------:R-:W3:Y:S04]  /*22810*/  LDSM.16.MT88.4 R104, [R180+0x800] ;  /* 0x00080000b468783b */ /* 0x000ee80000004200 */
[--C-:B-1----:R-:W-:Y:S01]  /*22820*/  HSET2.LE.AND R123, R108, R221.reuse, PT ;  /* 0x000000dd6c7b7233 */ /* 0x102fe20003803000 */
[----:B------:R-:W-:Y:S01]  /*22830*/  IMAD.WIDE R108, R197, -0x70, R134 ;  /* 0xffffff90c56c7825 */ /* 0x000fe200078e0286 */
[----:B------:R-:W-:Y:S03]  /*22840*/  PRMT R122, R124, 0x5410, R140 ;  /* 0x000054107c7a7816 */ /* 0x000fe6000000008c */
[----:B------:R-:W-:Y:S01]  /*22850*/  IMAD.WIDE.U32 R134, R176, -0x2daee0ad, RZ ;  /* 0xd2511f53b0867825 */ /* 0x000fe200078e00ff */
[----:B------:R-:W-:Y:S02]  /*22860*/  LOP3.LUT R123, R149, R123, RZ, 0xc0, !PT ;  /* 0x0000007b957b7212 */ /* 0x000fe400078ec0ff */
[----:B------:R-:W-:Y:S02]  /*22870*/  HSET2.LE.AND R122, R122, R221, PT ;  /* 0x000000dd7a7a7233 */ /* 0x000fe40003803000 */
[C---:B------:R-:W-:Y:S02]  /*22880*/  PRMT R175, R134.reuse, 0x7772, RZ ;  /* 0x0000777286af7816 */ /* 0x040fe400000000ff */
[----:B------:R-:W-:Y:S02]  /*22890*/  PRMT R187, R134, 0x7773, RZ ;  /* 0x0000777386bb7816 */ /* 0x000fe400000000ff */
[----:B------:R-:W-:Y:S07]  /*228a0*/  LOP3.LUT R122, R146, R122, RZ, 0xc0, !PT ;  /* 0x0000007a927a7212 */ /* 0x000fee00078ec0ff */
[C---:B------:R-:W-:Y:S04]  /*228b0*/  HMMA.16816.F32.BF16 R8, R120.reuse, R116, R8 ;  /* 0x000000747808723c */ /* 0x040fe80000041808 */
[----:B------:R-:W-:Y:S04]  /*228c0*/  IMAD.WIDE R116, R197, 0x70, R108 ;  /* 0x00000070c5747825 */ /* 0x000fe800078e026c */
[-C--:B------:R-:W-:Y:S08]  /*228d0*/  HMMA.16816.F32.BF16 R12, R120, R118.reuse, R12 ;  /* 0x00000076780c723c */ /* 0x080ff0000004180c */
[C---:B------:R-:W-:Y:S08]  /*228e0*/  HMMA.16816.F32.BF16 R16, R112.reuse, R118, R16 ;  /* 0x000000767010723c */ /* 0x040ff00000041810 */
[-C--:B---3--:R-:W-:Y:S08]  /*228f0*/  HMMA.16816.F32.BF16 R20, R112, R104.reuse, R20 ;  /* 0x000000687014723c */ /* 0x088ff00000041814 */
[C---:B------:R-:W-:Y:S08]  /*22900*/  HMMA.16816.F32.BF16 R24, R120.reuse, R104, R24 ;  /* 0x000000687818723c */ /* 0x040ff00000041818 */
[-C--:B------:R-:W-:Y:S08]  /*22910*/  HMMA.16816.F32.BF16 R28, R120, R106.reuse, R28 ;  /* 0x0000006a781c723c */ /* 0x080ff0000004181c */
[C---:B------:R-:W-:Y:S04]  /*22920*/  HMMA.16816.F32.BF16 R32, R112.reuse, R106, R32 ;  /* 0x0000006a7020723c */ /* 0x040fe80000041820 */
[----:B----4-:R-:W-:Y:S02]  /*22930*/  @!P5 HFMA2.BF16_V2 R163, -RZ.H0_H0, RZ.H0_H0, -R128.H0_H0 ;  /* 0x200000ffffa3d231 */ /* 0x010fe40000340980 */
[----:B------:R-:W-:Y:S03]  /*22940*/  @!P6 HFMA2.BF16_V2 R159, -RZ.H0_H0, RZ.H0_H0, -R147.H1_H1 ;  /* 0x200000ffff9fe231 */ /* 0x000fe60000360993 */
[----:B------:R-:W-:Y:S01]  /*22950*/  @!P5 STL.S16 [R1+0x8c], R163 ;  /* 0x00008ca30100d387 */ /* 0x000fe20000100600 */
[----:B------:R-:W-:Y:S01]  /*22960*/  PRMT R136, R163, 0x7610, R136 ;  /* 0x00007610a3887816 */ /* 0x000fe20000000088 */
[--C-:B------:R-:W-:Y:S01]  /*22970*/  @!P3 HFMA2.BF16_V2 R158, -RZ.H0_H0, RZ.H0_H0, -R148.reuse.H0_H0 ;  /* 0x200000ffff9eb231 */ /* 0x100fe20000340994 */
[----:B------:R-:W-:Y:S02]  /*22980*/  PRMT R125, R159, 0x7610, R125 ;  /* 0x000076109f7d7816 */ /* 0x000fe4000000007d */
[----:B------:R-:W-:Y:S02]  /*22990*/  @!P5 PRMT R128, R136, 0x5410, RZ ;  /* 0x000054108880d816 */ /* 0x000fe400000000ff */
[----:B------:R-:W-:Y:S02]  /*229a0*/  PRMT R147, R147, 0x7632, R147 ;  /* 0x0000763293937816 */ /* 0x000fe40000000093 */
[----:B------:R-:W-:Y:S01]  /*229b0*/  @!P6 PRMT R147, R125, 0x5410, RZ ;  /* 0x000054107d93e816 */ /* 0x000fe200000000ff */
[----:B------:R-:W-:Y:S01]  /*229c0*/  STG.E.U16 desc[UR28][R108.64+0x40], R128 ;  /* 0x000040806c007986 */ /* 0x000fe2000c10151c */
[----:B--2---:R-:W-:Y:S01]  /*229d0*/  @!P0 HFMA2.BF16_V2 R162, -RZ.H0_H0, RZ.H0_H0, -R3.H0_H0 ;  /* 0x200000ffffa28231 */ /* 0x004fe20000340903 */
[----:B------:R-:W-:Y:S02]  /*229e0*/  LOP3.LUT R125, R214, UR11, R135, 0x96, !PT ;  /* 0x0000000bd67d7c12 */ /* 0x000fe4000f8e9687 */
[----:B------:R-:W-:Y:S02]  /*229f0*/  ISETP.GT.U32.AND P5, PT, R140, UR10, PT ;  /* 0x0000000a8c007c0c */ /* 0x000fe4000bfa4070 */
[----:B------:R-:W-:Y:S01]  /*22a00*/  @!P0 STL.S16 [R1+0x88], R162 ;  /* 0x000088a201008387 */ /* 0x000fe20000100600 */
[----:B------:R-:W-:Y:S02]  /*22a10*/  PRMT R144, R162, 0x7610, R144 ;  /* 0x00007610a2907816 */ /* 0x000fe40000000090 */
[----:B------:R-:W-:Y:S01]  /*22a20*/  PRMT R137, R158, 0x7610, R137 ;  /* 0x000076109e897816 */ /* 0x000fe20000000089 */
[----:B------:R2:W3:Y:S01]  /*22a30*/  LDL.S16 R136, [R1+0x78] ;  /* 0x0000780001887983 */ /* 0x0004e20000100600 */
[----:B------:R-:W-:Y:S02]  /*22a40*/  @!P0 PRMT R3, R144, 0x5410, RZ ;  /* 0x0000541090038816 */ /* 0x000fe400000000ff */
[----:B------:R-:W-:Y:S01]  /*22a50*/  ISETP.LE.U32.AND P0, PT, R124, UR10, PT ;  /* 0x0000000a7c007c0c */ /* 0x000fe2000bf03070 */
[----:B------:R2:W4:Y:S04]  /*22a60*/  LDL.S16 R111, [R1+0x74] ;  /* 0x00007400016f7983 */ /* 0x0005280000100600 */
[----:B------:R2:W2:Y:S04]  /*22a70*/  LDL.S16 R110, [R1+0x7c] ;  /* 0x00007c00016e7983 */ /* 0x0004a80000100600 */
[----:B------:R-:W-:Y:S01]  /*22a80*/  @!P6 STL.S16 [R1+0x84], R159 ;  /* 0x0000849f0100e387 */ /* 0x000fe20000100600 */
[----:B------:R-:W-:Y:S03]  /*22a90*/  ISETP.GT.U32.AND P6, PT, R139, UR10, PT ;  /* 0x0000000a8b007c0c */ /* 0x000fe6000bfc4070 */
[----:B------:R-:W-:Y:S04]  /*22aa0*/  @!P3 STL.S16 [R1+0x80], R158 ;  /* 0x0000809e0100b387 */ /* 0x000fe80000100600 */
[----:B------:R1:W5:Y:S06]  /*22ab0*/  LDL.LU.64 R214, [R1+0x190] ;  /* 0x0001900001d67983 */ /* 0x00036c0000300a00 */
[----:B------:R1:W2:Y:S04]  /*22ac0*/  LDL.S16 R135, [R1+0x70] ;  /* 0x0000700001877983 */ /* 0x0002a80000100600 */
[----:B------:R1:W2:Y:S04]  /*22ad0*/  LDL.S16 R152, [R1+0x6c] ;  /* 0x00006c0001987983 */ /* 0x0002a80000100600 */
[----:B------:R1:W2:Y:S04]  /*22ae0*/  LDL.S16 R144, [R1+0x68] ;  /* 0x0000680001907983 */ /* 0x0002a80000100600 */
[----:B------:R1:W-:Y:S04]  /*22af0*/  STG.E.U16 desc[UR28][R108.64+0x42], R3 ;  /* 0x000042036c007986 */ /* 0x0003e8000c10151c */
[----:B------:R-:W-:Y:S04]  /*22b00*/  STG.E.U16 desc[UR28][R116.64+0x40], R156 ;  /* 0x0000409c74007986 */ /* 0x000fe8000c10151c */
[----:B------:R-:W-:Y:S08]  /*22b10*/  LDSM.16.MT88.4 R156, [R180+0xc00] ;  /* 0x000c0000b49c783b */ /* 0x000ff00000004200 */
[----:B------:R1:W-:Y:S02]  /*22b20*/  STG.E.U16 desc[UR28][R116.64+0x42], R147 ;  /* 0x0000429374007986 */ /* 0x0003e4000c10151c */
[C---:B-1----:R-:W-:Y:S02]  /*22b30*/  PRMT R3, R148.reuse, 0x7610, R3 ;  /* 0x0000761094037816 */ /* 0x042fe40000000003 */
[----:B------:R-:W-:Y:S02]  /*22b40*/  @!P3 PRMT R3, R137, 0x5410, RZ ;  /* 0x000054108903b816 */ /* 0x000fe400000000ff */
[----:B------:R-:W-:Y:S02]  /*22b50*/  ISETP.LE.U32.AND P3, PT, R133, UR10, PT ;  /* 0x0000000a85007c0c */ /* 0x000fe4000bf63070 */
[----:B------:R-:W-:Y:S01]  /*22b60*/  LOP3.LUT R108, R125, 0xffff, RZ, 0xc0, !PT ;  /* 0x0000ffff7d6c7812 */ /* 0x000fe200078ec0ff */
[----:B------:R-:W-:Y:S03]  /*22b70*/  STG.E.U16 desc[UR28][R200.64+0x40], R3 ;  /* 0x00004003c8007986 */ /* 0x000fe6000c10151c */
[----:B------:R-:W-:Y:S04]  /*22b80*/  SHF.R.U32.HI R133, RZ, 0x8, R108 ;  /* 0x00000008ff857819 */ /* 0x000fe8000001166c */
[----:B------:R-:W-:Y:S01]  /*22b90*/  LOP3.LUT R118, R133, 0xffff, RZ, 0xc0, !PT ;  /* 0x0000ffff85767812 */ /* 0x000fe200078ec0ff */
[----:B------:R-:W-:Y:S04]  /*22ba0*/  IMAD.WIDE R116, R197, -0x70, R116 ;  /* 0xffffff90c5747825 */ /* 0x000fe800078e0274 */
[----:B---3--:R-:W-:Y:S01]  /*22bb0*/  @!P2 HFMA2.BF16_V2 R136, -RZ.H0_H0, RZ.H0_H0, -R148.H1_H1 ;  /* 0x200000ffff88a231 */ /* 0x008fe20000360994 */
[----:B------:R-:W-:Y:S01]  /*22bc0*/  PRMT R148, R148, 0x7632, R148 ;  /* 0x0000763294947816 */ /* 0x000fe20000000094 */
[--C-:B----4-:R-:W-:Y:S03]  /*22bd0*/  @!P0 HFMA2.BF16_V2 R111, -RZ.H0_H0, RZ.H0_H0, -R146.reuse.H0_H0 ;  /* 0x200000ffff6f8231 */ /* 0x110fe60000340992 */
[----:B------:R1:W-:Y:S01]  /*22be0*/  @!P2 STL.S16 [R1+0x78], R136 ;  /* 0x000078880100a387 */ /* 0x0003e20000100600 */
[----:B------:R-:W-:Y:S01]  /*22bf0*/  PRMT R128, R136, 0x7610, R128 ;  /* 0x0000761088807816 */ /* 0x000fe20000000080 */
[----:B--2---:R-:W-:Y:S02]  /*22c00*/  @P5 HFMA2.BF16_V2 R110, -RZ.H0_H0, RZ.H0_H0, -R146.H1_H1 ;  /* 0x200000ffff6e5231 */ /* 0x004fe40000360992 */
[----:B------:R-:W-:Y:S01]  /*22c10*/  @!P0 STL.S16 [R1+0x74], R111 ;  /* 0x0000746f01008387 */ /* 0x000fe20000100600 */
[----:B------:R-:W-:Y:S02]  /*22c20*/  PRMT R126, R111, 0x7610, R126 ;  /* 0x000076106f7e7816 */ /* 0x000fe4000000007e */
[----:B------:R-:W-:Y:S01]  /*22c30*/  @!P2 PRMT R148, R128, 0x5410, RZ ;  /* 0x000054108094a816 */ /* 0x000fe200000000ff */
[----:B------:R-:W-:Y:S01]  /*22c40*/  @P5 STL.S16 [R1+0x7c], R110 ;  /* 0x00007c6e01005387 */ /* 0x000fe20000100600 */
[----:B------:R-:W-:Y:S02]  /*22c50*/  @!P0 PRMT R146, R126, 0x5410, RZ ;  /* 0x000054107e928816 */ /* 0x000fe400000000ff */
[----:B------:R-:W-:Y:S01]  /*22c60*/  ISETP.LE.U32.AND P2, PT, R118, UR10, PT ;  /* 0x0000000a76007c0c */ /* 0x000fe2000bf43070 */
[----:B------:R2:W3:Y:S01]  /*22c70*/  LDL.S16 R126, [R1+0x58] ;  /* 0x00005800017e7983 */ /* 0x0004e20000100600 */
[----:B------:R-:W-:Y:S01]  /*22c80*/  PRMT R124, R110, 0x7610, R124 ;  /* 0x000076106e7c7816 */ /* 0x000fe2000000007c */
[----:B------:R-:W-:Y:S01]  /*22c90*/  IMAD.WIDE.U32 R118, R160, -0x2daee0ad, RZ ;  /* 0xd2511f53a0767825 */ /* 0x000fe200078e00ff */
[----:B------:R-:W-:Y:S01]  /*22ca0*/  ISETP.GT.U32.AND P0, PT, R143, UR10, PT ;  /* 0x0000000a8f007c0c */ /* 0x000fe2000bf04070 */
[----:B------:R2:W4:Y:S01]  /*22cb0*/  LDL.S16 R128, [R1+0x48] ;  /* 0x0000480001807983 */ /* 0x0005220000100600 */
[----:B------:R-:W-:Y:S01]  /*22cc0*/  @P5 PRMT R127, R124, 0x5410, RZ ;  /* 0x000054107c7f5816 */ /* 0x000fe200000000ff */
[----:B------:R-:W-:Y:S01]  /*22cd0*/  IMAD.MOV.U32 R137, RZ, RZ, R118 ;  /* 0x000000ffff897224 */ /* 0x000fe200078e0076 */
[----:B------:R-:W-:Y:S01]  /*22ce0*/  LOP3.LUT R124, R174, UR11, R119, 0x96, !PT ;  /* 0x0000000bae7c7c12 */ /* 0x000fe2000f8e9677 */
[----:B------:R-:W2:Y:S01]  /*22cf0*/  LDSM.16.MT88.4 R108, [R213+0xa800] ;  /* 0x00a80000d56c783b */ /* 0x000ea20000004200 */
[----:B------:R-:W-:Y:S01]  /*22d00*/  @!P3 HFMA2.BF16_V2 R135, -RZ.H0_H0, RZ.H0_H0, -R130.H0_H0 ;  /* 0x200000ffff87b231 */ /* 0x000fe20000340982 */
[C---:B------:R-:W-:Y:S02]  /*22d10*/  PRMT R179, R118.reuse, 0x7773, RZ ;  /* 0x0000777376b37816 */ /* 0x040fe400000000ff */
[----:B------:R-:W-:Y:S01]  /*22d20*/  PRMT R178, R118, 0x7771, RZ ;  /* 0x0000777176b27816 */ /* 0x000fe200000000ff */
[----:B------:R-:W-:Y:S01]  /*22d30*/  @P6 HFMA2.BF16_V2 R152, -RZ.H0_H0, RZ.H0_H0, -R129.H0_H0 ;  /* 0x200000ffff986231 */ /* 0x000fe20000340981 */
[----:B------:R-:W-:Y:S02]  /*22d40*/  ISETP.GT.U32.AND P5, PT, R142, UR10, PT ;  /* 0x0000000a8e007c0c */ /* 0x000fe4000bfa4070 */
[----:B-1----:R1:W4:Y:S01]  /*22d50*/  LDL.S16 R136, [R1+0x4c] ;  /* 0x00004c0001887983 */ /* 0x0023220000100600 */
[----:B------:R-:W-:Y:S01]  /*22d60*/  @P0 HFMA2.BF16_V2 R144, -RZ.H0_H0, RZ.H0_H0, -R131.H0_H0 ;  /* 0x200000ffff900231 */ /* 0x000fe20000340983 */
[----:B------:R-:W-:Y:S02]  /*22d70*/  PRMT R143, R152, 0x7610, R143 ;  /* 0x00007610988f7816 */ /* 0x000fe4000000008f */
[----:B------:R1:W-:Y:S01]  /*22d80*/  @!P3 STL.S16 [R1+0x70], R135 ;  /* 0x000070870100b387 */ /* 0x0003e20000100600 */
[----:B------:R-:W-:Y:S02]  /*22d90*/  PRMT R153, R135, 0x7610, R153 ;  /* 0x0000761087997816 */ /* 0x000fe40000000099 */
[----:B------:R-:W-:Y:S01]  /*22da0*/  @P6 PRMT R129, R143, 0x5410, RZ ;  /* 0x000054108f816816 */ /* 0x000fe200000000ff */
[----:B------:R2:W4:Y:S01]  /*22db0*/  LDL.S16 R119, [R1+0x54] ;  /* 0x0000540001777983 */ /* 0x0005220000100600 */
[----:B------:R-:W-:Y:S02]  /*22dc0*/  @!P3 PRMT R130, R153, 0x5410, RZ ;  /* 0x000054109982b816 */ /* 0x000fe400000000ff */
[----:B------:R-:W-:Y:S01]  /*22dd0*/  ISETP.GT.U32.AND P3, PT, R155, UR10, PT ;  /* 0x0000000a9b007c0c */ /* 0x000fe2000bf64070 */
[----:B------:R-:W-:Y:S01]  /*22de0*/  STG.E.U16 desc[UR28][R200.64+0x42], R148 ;  /* 0x00004294c8007986 */ /* 0x000fe2000c10151c */
[----:B------:R-:W-:Y:S02]  /*22df0*/  PRMT R105, R144, 0x7610, R105 ;  /* 0x0000761090697816 */ /* 0x000fe40000000069 */
[----:B------:R-:W-:Y:S01]  /*22e00*/  PRMT R174, R134, 0x7771, RZ ;  /* 0x0000777186ae7816 */ /* 0x000fe200000000ff */
[----:B------:R2:W-:Y:S01]  /*22e10*/  STG.E.U16 desc[UR28][R198.64+0x50], R130 ;  /* 0x00005082c6007986 */ /* 0x0005e2000c10151c */
[----:B------:R-:W-:Y:S02]  /*22e20*/  @P0 PRMT R131, R105, 0x5410, RZ ;  /* 0x0000541069830816 */ /* 0x000fe400000000ff */
[----:B------:R-:W-:Y:S01]  /*22e30*/  LOP3.LUT R3, R124, 0xffff, RZ, 0xc0, !PT ;  /* 0x0000ffff7c037812 */ /* 0x000fe200078ec0ff */
[----:B------:R2:W-:Y:S03]  /*22e40*/  STG.E.U16 desc[UR28][R198.64+0x52], R129 ;  /* 0x00005281c6007986 */ /* 0x0005e6000c10151c */
[----:B------:R-:W-:Y:S01]  /*22e50*/  SHF.R.U32.HI R176, RZ, 0x8, R3 ;  /* 0x00000008ffb07819 */ /* 0x000fe20000011603 */
[----:B------:R-:W-:Y:S03]  /*22e60*/  STG.E.U16 desc[UR28][R116.64+0x50], R131 ;  /* 0x0000508374007986 */ /* 0x000fe6000c10151c */
[----:B------:R-:W-:Y:S02]  /*22e70*/  LOP3.LUT R3, R176, 0xffff, RZ, 0xc0, !PT ;  /* 0x0000ffffb0037812 */ /* 0x000fe400078ec0ff */
[----:B-1----:R-:W-:Y:S02]  /*22e80*/  PRMT R135, R118, 0x7772, RZ ;  /* 0x0000777276877816 */ /* 0x002fe400000000ff */
[----:B------:R1:W4:Y:S01]  /*22e90*/  LDL.S16 R118, [R1+0x50] ;  /* 0x0000500001767983 */ /* 0x0003220000100600 */
[-C--:B--2---:R-:W-:Y:S03]  /*22ea0*/  HMMA.16816.F32.BF16 R36, R112, R108.reuse, R36 ;  /* 0x0000006c7024723c */ /* 0x084fe60000041824 */
[----:B------:R-:W-:Y:S01]  /*22eb0*/  @P6 STL.S16 [R1+0x6c], R152 ;  /* 0x00006c9801006387 */ /* 0x000fe20000100600 */
[----:B------:R-:W-:Y:S03]  /*22ec0*/  ISETP.GT.U32.AND P6, PT, R161, UR10, PT ;  /* 0x0000000aa1007c0c */ /* 0x000fe6000bfc4070 */
[----:B------:R-:W-:Y:S01]  /*22ed0*/  @P0 STL.S16 [R1+0x68], R144 ;  /* 0x0000689001000387 */ /* 0x000fe20000100600 */
[C---:B------:R-:W-:Y:S01]  /*22ee0*/  HMMA.16816.F32.BF16 R40, R120.reuse, R108, R40 ;  /* 0x0000006c7828723c */ /* 0x040fe20000041828 */
[----:B------:R2:W-:Y:S03]  /*22ef0*/  MUFU.EX2 R108, R219 ;  /* 0x000000db006c7308 */ /* 0x0005e60000000800 */
[----:B------:R-:W-:Y:S07]  /*22f00*/  ISETP.LE.U32.AND P0, PT, R3, UR10, PT ;  /* 0x0000000a03007c0c */ /* 0x000fee000bf03070 */
[----:B------:R1:W-:Y:S01]  /*22f10*/  MUFU.EX2 R130, R209 ;  /* 0x000000d100827308 */ /* 0x0003e20000000800 */
[----:B------:R-:W-:Y:S01]  /*22f20*/  PRMT R3, R0, 0x7632, R3 ;  /* 0x0000763200037816 */ /* 0x000fe20000000003 */
[-C--:B------:R-:W-:Y:S03]  /*22f30*/  HMMA.16816.F32.BF16 R44, R120, R110.reuse, R44 ;  /* 0x0000006e782c723c */ /* 0x080fe6000004182c */
[----:B------:R-:W-:Y:S02]  /*22f40*/  LOP3.LUT R129, R125, 0xff, RZ, 0xc0, !PT ;  /* 0x000000ff7d817812 */ /* 0x000fe400078ec0ff */
[----:B------:R-:W-:Y:S01]  /*22f50*/  PRMT R109, R149, 0x7632, R109 ;  /* 0x00007632956d7816 */ /* 0x000fe2000000006d */
[----:B--2---:R-:W2:Y:S02]  /*22f60*/  S2R R219, SR_TID.X ;  /* 0x0000000000db7919 */ /* 0x004ea40000002100 */
[C---:B------:R-:W-:Y:S04]  /*22f70*/  HMMA.16816.F32.BF16 R48, R112.reuse, R110, R48 ;  /* 0x0000006e7030723c */ /* 0x040fe80000041830 */
[C---:B------:R-:W-:Y:S05]  /*22f80*/  PRMT R172, R129.reuse, 0x5410, R133 ;  /* 0x0000541081ac7816 */ /* 0x040fea0000000085 */
[----:B------:R-:W-:Y:S01]  /*22f90*/  HSET2.LE.AND R172, R172, R221, PT ;  /* 0x000000ddacac7233 */ /* 0x000fe20003803000 */
[----:B---3--:R-:W-:Y:S02]  /*22fa0*/  @P5 HFMA2.BF16_V2 R126, -RZ.H0_H0, RZ.H0_H0, -R132.H0_H0 ;  /* 0x200000ffff7e5231 */ /* 0x008fe40000340984 */
[--C-:B----4-:R-:W-:Y:S03]  /*22fb0*/  @P6 HFMA2.BF16_V2 R128, -RZ.H0_H0, RZ.H0_H0, -R149.reuse.H1_H1 ;  /* 0x200000ffff806231 */ /* 0x110fe60000360995 */
[----:B------:R3:W-:Y:S01]  /*22fc0*/  @P5 STL.S16 [R1+0x58], R126 ;  /* 0x0000587e01005387 */ /* 0x0007e20000100600 */
[----:B------:R-:W-:Y:S03]  /*22fd0*/  PRMT R104, R126, 0x7610, R104 ;  /* 0x000076107e687816 */ /* 0x000fe60000000068 */
[----:B-1----:R4:W5:Y:S01]  /*22fe0*/  LDL.LU R209, [R1+0x18c] ;  /* 0x00018c0001d17983 */ /* 0x0029620000300800 */
[----:B------:R-:W-:Y:S02]  /*22ff0*/  @P5 PRMT R132, R104, 0x5410, RZ ;  /* 0x0000541068845816 */ /* 0x000fe400000000ff */
[----:B------:R-:W-:Y:S01]  /*23000*/  ISETP.LE.U32.AND P5, PT, R129, UR10, PT ;  /* 0x0000000a81007c0c */ /* 0x000fe2000bfa3070 */
[----:B------:R-:W1:Y:S01]  /*23010*/  LDSM.16.MT88.4 R104, [R180+0x1800] ;  /* 0x00180000b468783b */ /* 0x000e620000004200 */
[----:B------:R-:W-:Y:S01]  /*23020*/  PRMT R140, R128, 0x7610, R140 ;  /* 0x00007610808c7816 */ /* 0x000fe2000000008c */
[----:B------:R-:W-:Y:S03]  /*23030*/  @P3 HFMA2.BF16_V2 R136, -RZ.H0_H0, RZ.H0_H0, -R149.H0_H0 ;  /* 0x200000ffff883231 */ /* 0x000fe60000340995 */
[----:B------:R-:W-:Y:S03]  /*23040*/  @P6 PRMT R109, R140, 0x5410, RZ ;  /* 0x000054108c6d6816 */ /* 0x000fe600000000ff */
[----:B------:R2:W-:Y:S01]  /*23050*/  STG.E.U16 desc[UR28][R116.64+0x52], R132 ;  /* 0x0000528474007986 */ /* 0x0005e2000c10151c */
[----:B------:R-:W-:Y:S03]  /*23060*/  PRMT R142, R136, 0x7610, R142 ;  /* 0x00007610888e7816 */ /* 0x000fe6000000008e */
[----:B------:R-:W-:Y:S01]  /*23070*/  @!P5 HFMA2.BF16_V2 R119, -RZ.H0_H0, RZ.H0_H0, -R0.H0_H0 ;  /* 0x200000ffff77d231 */ /* 0x000fe20000340900 */
[----:B------:R-:W-:Y:S01]  /*23080*/  @P3 PRMT R149, R142, 0x5410, RZ ;  /* 0x000054108e953816 */ /* 0x000fe200000000ff */
[----:B---3--:R3:W3:Y:S03]  /*23090*/  MUFU.EX2 R126, R208 ;  /* 0x000000d0007e7308 */ /* 0x0086e60000000800 */
[----:B------:R-:W-:Y:S01]  /*230a0*/  PRMT R147, R119, 0x7610, R147 ;  /* 0x0000761077937816 */ /* 0x000fe20000000093 */
[----:B---3--:R4:W5:Y:S01]  /*230b0*/  LDL.LU R208, [R1+0x188] ;  /* 0x0001880001d07983 */ /* 0x0089620000300800 */
[----:B------:R-:W-:Y:S01]  /*230c0*/  F2FP.BF16.F32.PACK_AB R131, R108, R126 ;  /* 0x0000007e6c83723e */ /* 0x000fe200000010ff */
[----:B------:R-:W-:Y:S02]  /*230d0*/  @!P2 HFMA2.BF16_V2 R118, -RZ.H0_H0, RZ.H0_H0, -R3.H0_H0 ;  /* 0x200000ffff76a231 */ /* 0x000fe40000340903 */
[----:B------:R3:W-:Y:S01]  /*230e0*/  @P3 STL.S16 [R1+0x4c], R136 ;  /* 0x00004c8801003387 */ /* 0x0007e20000100600 */
[----:B--2---:R-:W-:Y:S01]  /*230f0*/  IMAD.MOV.U32 R132, RZ, RZ, R134 ;  /* 0x000000ffff847224 */ /* 0x004fe200078e0086 */
[----:B------:R-:W-:Y:S02]  /*23100*/  PRMT R184, R131, 0x7632, R184 ;  /* 0x0000763283b87816 */ /* 0x000fe400000000b8 */
[----:B------:R2:W-:Y:S01]  /*23110*/  @P6 STL.S16 [R1+0x48], R128 ;  /* 0x0000488001006387 */ /* 0x0005e20000100600 */
[-C--:B-1----:R-:W-:Y:S03]  /*23120*/  HMMA.16816.F32.BF16 R52, R112, R104.reuse, R52 ;  /* 0x000000687034723c */ /* 0x082fe60000041834 */
[----:B------:R-:W-:Y:S01]  /*23130*/  @!P5 STL.S16 [R1+0x54], R119 ;  /* 0x000054770100d387 */ /* 0x000fe20000100600 */
[----:B------:R-:W-:Y:S03]  /*23140*/  PRMT R145, R118, 0x7610, R145 ;  /* 0x0000761076917816 */ /* 0x000fe60000000091 */
[----:B------:R1:W-:Y:S01]  /*23150*/  @!P2 STL.S16 [R1+0x50], R118 ;  /* 0x000050760100a387 */ /* 0x0003e20000100600 */
[C---:B------:R-:W-:Y:S08]  /*23160*/  HMMA.16816.F32.BF16 R56, R120.reuse, R104, R56 ;  /* 0x000000687838723c */ /* 0x040ff00000041838 */
[-C--:B------:R-:W-:Y:S01]  /*23170*/  HMMA.16816.F32.BF16 R60, R120, R106.reuse, R60 ;  /* 0x0000006a783c723c */ /* 0x080fe2000004183c */
[----:B---3--:R3:W4:Y:S07]  /*23180*/  MUFU.EX2 R136, R220 ;  /* 0x000000dc00887308 */ /* 0x00872e0000000800 */
[C---:B------:R-:W-:Y:S04]  /*23190*/  HMMA.16816.F32.BF16 R64, R112.reuse, R106, R64 ;  /* 0x0000006a7040723c */ /* 0x040fe80000041840 */
[----:B--2---:R-:W-:Y:S01]  /*231a0*/  FADD.FTZ R128, R130, R171 ;  /* 0x000000ab82807221 */ /* 0x004fe20000010000 */
[----:B-1----:R-:W-:Y:S04]  /*231b0*/  IMAD.WIDE R118, R197, 0x70, R116 ;  /* 0x00000070c5767825 */ /* 0x002fe800078e0274 */
[----:B------:R-:W-:Y:S01]  /*231c0*/  FADD.FTZ R116, R126, R170 ;  /* 0x000000aa7e747221 */ /* 0x000fe20000010000 */
[----:B---3--:R-:W1:Y:S01]  /*231d0*/  S2R R220, SR_TID.X ;  /* 0x0000000000dc7919 */ /* 0x008e620000002100 */
[----:B----4-:R-:W-:Y:S01]  /*231e0*/  FADD.FTZ R117, R136, R128 ;  /* 0x0000008088757221 */ /* 0x010fe20000010000 */
[----:B------:R-:W-:Y:S01]  /*231f0*/  LOP3.LUT R126, R124, 0xff, RZ, 0xc0, !PT ;  /* 0x000000ff7c7e7812 */ /* 0x000fe200078ec0ff */
[----:B------:R-:W-:Y:S01]  /*23200*/  FADD.FTZ R116, R108, R116 ;  /* 0x000000746c747221 */ /* 0x000fe20000010000 */
[----:B------:R2:W-:Y:S01]  /*23210*/  STG.E.U16 desc[UR28][R118.64+0x52], R127 ;  /* 0x0000527f76007986 */ /* 0x0005e2000c10151c */
[----:B------:R-:W-:Y:S01]  /*23220*/  PRMT R128, R125, 0x7632, R128 ;  /* 0x000076327d807816 */ /* 0x000fe20000000080 */
[C---:B------:R-:W-:Y:S01]  /*23230*/  IMAD.WIDE R104, R197.reuse, -0x70, R118 ;  /* 0xffffff90c5687825 */ /* 0x040fe200078e0276 */
[----:B------:R-:W-:Y:S01]  /*23240*/  ISETP.LE.U32.AND P3, PT, R126, UR10, PT ;  /* 0x0000000a7e007c0c */ /* 0x000fe2000bf63070 */
[----:B------:R3:W-:Y:S01]  /*23250*/  STL [R1+0x140], R117 ;  /* 0x0001407501007387 */ /* 0x0007e20000100800 */
[----:B------:R-:W-:Y:S02]  /*23260*/  LOP3.LUT R128, R128, 0xff, RZ, 0xc0, !PT ;  /* 0x000000ff80807812 */ /* 0x000fe400078ec0ff */
[----:B------:R-:W-:Y:S01]  /*23270*/  PRMT R108, R124, 0x7632, R108 ;  /* 0x000076327c6c7816 */ /* 0x000fe2000000006c */
[----:B------:R4:W4:Y:S01]  /*23280*/  LDL.S16 R144, [R1+0x64] ;  /* 0x0000640001907983 */ /* 0x0009220000100600 */
[----:B------:R-:W-:Y:S01]  /*23290*/  F2FP.BF16.F32.PACK_AB R130, R136, R130 ;  /* 0x000000828882723e */ /* 0x000fe200000010ff */
[----:B------:R-:W-:Y:S01]  /*232a0*/  IMAD.WIDE R188, R197, 0x70, R104 ;  /* 0x00000070c5bc7825 */ /* 0x000fe200078e0268 */
[----:B------:R-:W-:Y:S01]  /*232b0*/  SHF.R.U32.HI R124, RZ, 0x18, R124 ;  /* 0x00000018ff7c7819 */ /* 0x000fe2000001167c */
[----:B------:R1:W-:Y:S01]  /*232c0*/  STL [R1+0x144], R116 ;  /* 0x0001447401007387 */ /* 0x0003e20000100800 */
[----:B------:R-:W-:Y:S03]  /*232d0*/  PRMT R176, R126, 0x5410, R176 ;  /* 0x000054107eb07816 */ /* 0x000fe600000000b0 */
[----:B------:R4:W4:Y:S02]  /*232e0*/  LDL.S16 R143, [R1+0x60] ;  /* 0x00006000018f7983 */ /* 0x0009240000100600 */
[--C-:B------:R-:W-:Y:S02]  /*232f0*/  HSET2.LE.AND R176, R176, R221.reuse, PT ;  /* 0x000000ddb0b07233 */ /* 0x100fe40003803000 */
[----:B------:R4:W4:Y:S04]  /*23300*/  LDL.S16 R142, [R1+0x40] ;  /* 0x00004000018e7983 */ /* 0x0009280000100600 */
[----:B------:R4:W4:Y:S01]  /*23310*/  LDL.S16 R140, [R1+0x34] ;  /* 0x00003400018c7983 */ /* 0x0009220000100600 */
[----:B--2---:R-:W-:Y:S03]  /*23320*/  SHF.R.U32.HI R127, RZ, 0x18, R125 ;  /* 0x00000018ff7f7819 */ /* 0x004fe6000001167d */
[----:B------:R2:W-:Y:S01]  /*23330*/  STG.E.U16 desc[UR28][R118.64+0x50], R146 ;  /* 0x0000509276007986 */ /* 0x0005e2000c10151c */
[----:B---3--:R-:W-:Y:S01]  /*23340*/  PRMT R117, R0, 0x5410, R3 ;  /* 0x0000541000757816 */ /* 0x008fe20000000003 */
[----:B-1----:R-:W-:Y:S01]  /*23350*/  IMAD.SHL.U32 R220, R220, 0x20, RZ ;  /* 0x00000020dcdc7824 */ /* 0x002fe200078e00ff */
[----:B------:R-:W-:Y:S01]  /*23360*/  @!P5 PRMT R0, R147, 0x5410, RZ ;  /* 0x000054109300d816 */ /* 0x000fe200000000ff */
[----:B------:R-:W-:Y:S01]  /*23370*/  STG.E.U16 desc[UR28][R200.64+0x50], R149 ;  /* 0x00005095c8007986 */ /* 0x000fe2000c10151c */
[----:B------:R-:W-:Y:S02]  /*23380*/  ISETP.LE.U32.AND P5, PT, R128, UR10, PT ;  /* 0x0000000a80007c0c */ /* 0x000fe4000bfa3070 */
[----:B------:R-:W-:Y:S01]  /*23390*/  LOP3.LUT R125, R108, 0xff, RZ, 0xc0, !PT ;  /* 0x000000ff6c7d7812 */ /* 0x000fe200078ec0ff */
[----:B------:R-:W-:Y:S01]  /*233a0*/  STG.E.U16 desc[UR28][R200.64+0x52], R109 ;  /* 0x0000526dc8007986 */ /* 0x000fe2000c10151c */
[----:B------:R-:W-:Y:S02]  /*233b0*/  @!P2 PRMT R3, R145, 0x5410, RZ ;  /* 0x000054109103a816 */ /* 0x000fe400000000ff */
[----:B------:R-:W-:Y:S01]  /*233c0*/  ISETP.LE.U32.AND P2, PT, R125, UR10, PT ;  /* 0x0000000a7d007c0c */ /* 0x000fe2000bf43070 */
[----:B------:R3:W3:Y:S01]  /*233d0*/  LDL.S16 R116, [R1+0x3c] ;  /* 0x00003c0001747983 */ /* 0x0006e20000100600 */
[----:B------:R-:W-:Y:S02]  /*233e0*/  ISETP.LE.U32.AND P6, PT, R127, UR10, PT ;  /* 0x0000000a7f007c0c */ /* 0x000fe4000bfc3070 */
[----:B------:R-:W-:Y:S01]  /*233f0*/  LOP3.LUT R172, R117, R172, RZ, 0xc0, !PT ;  /* 0x000000ac75ac7212 */ /* 0x000fe200078ec0ff */
[----:B------:R1:W-:Y:S01]  /*23400*/  STG.E.U16 desc[UR28][R198.64+0x60], R0 ;  /* 0x00006000c6007986 */ /* 0x0003e2000c10151c */
[----:B------:R-:W-:Y:S02]  /*23410*/  PRMT R173, R128, 0x5410, R127 ;  /* 0x0000541080ad7816 */ /* 0x000fe4000000007f */
[----:B------:R-:W-:Y:S01]  /*23420*/  PRMT R177, R125, 0x5410, R124 ;  /* 0x000054107db17816 */ /* 0x000fe2000000007c */
[----:B------:R1:W-:Y:S02]  /*23430*/  STG.E.U16 desc[UR28][R198.64+0x62], R3 ;  /* 0x00006203c6007986 */ /* 0x0003e4000c10151c */
[--C-:B------:R-:W-:Y:S02]  /*23440*/  HSET2.LE.AND R173, R173, R221.reuse, PT ;  /* 0x000000ddadad7233 */ /* 0x100fe40003803000 */
[----:B------:R-:W1:Y:S01]  /*23450*/  LDSM.16.MT88.4 R108, [R213+0xb800] ;  /* 0x00b80000d56c783b */ /* 0x000e620000004200 */
[----:B------:R-:W-:Y:S02]  /*23460*/  HSET2.LE.AND R177, R177, R221, PT ;  /* 0x000000ddb1b17233 */ /* 0x000fe40003803000 */
[----:B--2---:R-:W-:Y:S02]  /*23470*/  LOP3.LUT R119, R132, 0xff, RZ, 0xc0, !PT ;  /* 0x000000ff84777812 */ /* 0x004fe400078ec0ff */
[----:B------:R-:W-:Y:S02]  /*23480*/  LOP3.LUT R118, R137, 0xff, RZ, 0xc0, !PT ;  /* 0x000000ff89767812 */ /* 0x000fe400078ec0ff */
[----:B-1----:R-:W-:Y:S02]  /*23490*/  PRMT R0, R2, 0x7632, R0 ;  /* 0x0000763202007816 */ /* 0x002fe40000000000 */
[----:B------:R-:W-:Y:S01]  /*234a0*/  PRMT R3, R151, 0x7632, R3 ;  /* 0x0000763297037816 */ /* 0x000fe20000000003 */
[-C--:B------:R-:W-:Y:S08]  /*234b0*/  HMMA.16816.F32.BF16 R68, R112, R108.reuse, R68 ;  /* 0x0000006c7044723c */ /* 0x080ff00000041844 */
[C---:B------:R-:W-:Y:S04]  /*234c0*/  HMMA.16816.F32.BF16 R72, R120.reuse, R108, R72 ;  /* 0x0000006c7848723c */ /* 0x040fe80000041848 */
[----:B------:R-:W-:Y:S04]  /*234d0*/  IMAD.MOV.U32 R109, RZ, RZ, R151 ;  /* 0x000000ffff6d7224 */ /* 0x000fe800078e0097 */
[-C--:B------:R-:W-:Y:S03]  /*234e0*/  HMMA.16816.F32.BF16 R76, R120, R110.reuse, R76 ;  /* 0x0000006e784c723c */ /* 0x080fe6000004184c */
[----:B------:R-:W-:Y:S05]  /*234f0*/  LOP3.LUT R177, R109, R177, RZ, 0xc0, !PT ;  /* 0x000000b16db17212 */ /* 0x000fea00078ec0ff */
[C---:B------:R-:W-:Y:S04]  /*23500*/  HMMA.16816.F32.BF16 R80, R112.reuse, R110, R80 ;  /* 0x0000006e7050723c */ /* 0x040fe80000041850 */
[--C-:B----4-:R-:W-:Y:S05]  /*23510*/  @!P3 HFMA2.BF16_V2 R144, -RZ.H0_H0, RZ.H0_H0, -R150.reuse.H0_H0 ;  /* 0x200000ffff90b231 */ /* 0x110fea0000340996 */
[----:B------:R-:W-:Y:S01]  /*23520*/  @!P3 STL.S16 [R1+0x64], R144 ;  /* 0x000064900100b387 */ /* 0x000fe20000100600 */
[----:B------:R-:W-:Y:S01]  /*23530*/  PRMT R136, R144, 0x7610, R136 ;  /* 0x0000761090887816 */ /* 0x000fe20000000088 */
[----:B------:R-:W-:Y:S02]  /*23540*/  @!P0 HFMA2.BF16_V2 R143, -RZ.H0_H0, RZ.H0_H0, -R150.H1_H1 ;  /* 0x200000ffff8f8231 */ /* 0x000fe40000360996 */
[----:B------:R-:W-:Y:S03]  /*23550*/  @!P5 HFMA2.BF16_V2 R142, -RZ.H0_H0, RZ.H0_H0, -R2.H0_H0 ;  /* 0x200000ffff8ed231 */ /* 0x000fe60000340902 */
[----:B------:R-:W-:Y:S01]  /*23560*/  @!P0 STL.S16 [R1+0x60], R143 ;  /* 0x0000608f01008387 */ /* 0x000fe20000100600 */
[----:B------:R-:W-:Y:S01]  /*23570*/  PRMT R134, R143, 0x7610, R134 ;  /* 0x000076108f867816 */ /* 0x000fe20000000086 */
[----:B------:R-:W-:Y:S02]  /*23580*/  @!P2 HFMA2.BF16_V2 R140, -RZ.H0_H0, RZ.H0_H0, -R151.H0_H0 ;  /* 0x200000ffff8ca231 */ /* 0x000fe40000340997 */
[----:B------:R1:W-:Y:S01]  /*23590*/  @!P5 STL.S16 [R1+0x40], R142 ;  /* 0x0000408e0100d387 */ /* 0x0003e20000100600 */
[----:B------:R-:W-:Y:S03]  /*235a0*/  PRMT R139, R142, 0x7610, R139 ;  /* 0x000076108e8b7816 */ /* 0x000fe6000000008b */
[----:B------:R2:W-:Y:S01]  /*235b0*/  @!P2 STL.S16 [R1+0x34], R140 ;  /* 0x0000348c0100a387 */ /* 0x0005e20000100600 */
[----:B------:R-:W-:Y:S01]  /*235c0*/  PRMT R141, R140, 0x7610, R141 ;  /* 0x000076108c8d7816 */ /* 0x000fe2000000008d */
[----:B---3--:R-:W-:Y:S05]  /*235d0*/  @!P6 HFMA2.BF16_V2 R116, -RZ.H0_H0, RZ.H0_H0, -R0.H0_H0 ;  /* 0x200000ffff74e231 */ /* 0x008fea0000340900 */
[----:B------:R-:W-:Y:S01]  /*235e0*/  PRMT R138, R116, 0x7610, R138 ;  /* 0x00007610748a7816 */ /* 0x000fe2000000008a */
[----:B-1----:R3:W4:Y:S04]  /*235f0*/  LDL.S16 R142, [R1+0x44] ;  /* 0x00004400018e7983 */ /* 0x0027280000100600 */
[----:B------:R1:W-:Y:S04]  /*23600*/  @!P6 STL.S16 [R1+0x3c], R116 ;  /* 0x00003c740100e387 */ /* 0x0003e80000100600 */
[----:B--2---:R3:W2:Y:S01]  /*23610*/  LDL.S16 R140, [R1+0x38] ;  /* 0x00003800018c7983 */ /* 0x0046a20000100600 */
[----:B-1----:R-:W-:Y:S02]  /*23620*/  PRMT R116, R2, 0x5410, R0 ;  /* 0x0000541002747816 */ /* 0x002fe40000000000 */
[----:B------:R-:W-:Y:S02]  /*23630*/  @!P5 PRMT R2, R139, 0x5410, RZ ;  /* 0x000054108b02d816 */ /* 0x000fe400000000ff */
[----:B------:R-:W-:Y:S01]  /*23640*/  @!P6 PRMT R0, R138, 0x5410, RZ ;  /* 0x000054108a00e816 */ /* 0x000fe200000000ff */
[----:B------:R3:W3:Y:S01]  /*23650*/  LDL.S16 R139, [R1+0x30] ;  /* 0x00003000018b7983 */ /* 0x0006e20000100600 */
[----:B------:R-:W-:Y:S02]  /*23660*/  ISETP.LE.U32.AND P5, PT, R124, UR10, PT ;  /* 0x0000000a7c007c0c */ /* 0x000fe4000bfa3070 */
[----:B------:R-:W-:Y:S01]  /*23670*/  ISETP.GT.U32.AND P6, PT, R135, UR10, PT ;  /* 0x0000000a87007c0c */ /* 0x000fe2000bfc4070 */
[----:B------:R1:W-:Y:S01]  /*23680*/  STG.E.U16 desc[UR28][R104.64+0x60], R2 ;  /* 0x0000600268007986 */ /* 0x0003e2000c10151c */
[----:B------:R-:W-:Y:S03]  /*23690*/  LOP3.LUT R173, R116, R173, RZ, 0xc0, !PT ;  /* 0x000000ad74ad7212 */ /* 0x000fe600078ec0ff */
[----:B------:R1:W-:Y:S04]  /*236a0*/  STG.E.U16 desc[UR28][R104.64+0x62], R0 ;  /* 0x0000620068007986 */ /* 0x0003e8000c10151c */
[----:B------:R2:W3:Y:S04]  /*236b0*/  LDL.S16 R138, [R1+0x2c] ;  /* 0x00002c00018a7983 */ /* 0x0004e80000100600 */
[----:B------:R-:W1:Y:S02]  /*236c0*/  LDSM.16.MT88.4 R104, [R180+0x2800] ;  /* 0x00280000b468783b */ /* 0x000e640000004200 */
[----:B-1----:R-:W-:Y:S02]  /*236d0*/  PRMT R2, R150, 0x7610, R2 ;  /* 0x0000761096027816 */ /* 0x002fe40000000002 */
[----:B------:R-:W-:Y:S04]  /*236e0*/  @!P3 PRMT R2, R136, 0x5410, RZ ;  /* 0x000054108802b816 */ /* 0x000fe800000000ff */
[----:B------:R1:W3:Y:S01]  /*236f0*/  LDL.S16 R136, [R1+0x28] ;  /* 0x0000280001887983 */ /* 0x0002e20000100600 */
[----:B------:R-:W-:Y:S02]  /*23700*/  PRMT R0, R150, 0x7632, R0 ;  /* 0x0000763296007816 */ /* 0x000fe40000000000 */
[----:B------:R-:W-:Y:S01]  /*23710*/  @!P0 PRMT R0, R134, 0x5410, RZ ;  /* 0x0000541086008816 */ /* 0x000fe200000000ff */
[----:B------:R1:W-:Y:S01]  /*23720*/  STG.E.U16 desc[UR28][R188.64+0x60], R2 ;  /* 0x00006002bc007986 */ /* 0x0003e2000c10151c */
[----:B------:R-:W-:Y:S02]  /*23730*/  ISETP.LE.U32.AND P0, PT, R119, UR10, PT ;  /* 0x0000000a77007c0c */ /* 0x000fe4000bf03070 */
[----:B------:R-:W-:Y:S01]  /*23740*/  ISETP.GT.U32.AND P3, PT, R179, UR10, PT ;  /* 0x0000000ab3007c0c */ /* 0x000fe2000bf64070 */
[----:B------:R1:W3:Y:S01]  /*23750*/  LDL.S16 R134, [R1+0x24] ;  /* 0x0000240001867983 */ /* 0x0002e20000100600 */
[----:B------:R-:W-:Y:S03]  /*23760*/  PRMT R179, R135, 0x5410, R179 ;  /* 0x0000541087b37816 */ /* 0x000fe600000000b3 */
[----:B------:R1:W-:Y:S01]  /*23770*/  STG.E.U16 desc[UR28][R188.64+0x62], R0 ;  /* 0x00006200bc007986 */ /* 0x0003e2000c10151c */
[----:B------:R-:W-:Y:S05]  /*23780*/  LOP3.LUT R179, R179, 0xff00ff, RZ, 0xc0, !PT ;  /* 0x00ff00ffb3b37812 */ /* 0x000fea00078ec0ff */
[----:B------:R-:W-:Y:S01]  /*23790*/  HSET2.LE.AND R179, R179, R221, PT ;  /* 0x000000ddb3b37233 */ /* 0x000fe20003803000 */
[-C--:B------:R-:W-:Y:S04]  /*237a0*/  HMMA.16816.F32.BF16 R84, R112, R104.reuse, R84 ;  /* 0x000000687054723c */ /* 0x080fe80000041854 */
[----:B------:R-:W-:Y:S04]  /*237b0*/  LOP3.LUT R179, R185, R179, RZ, 0xc0, !PT ;  /* 0x000000b3b9b37212 */ /* 0x000fe800078ec0ff */
[C---:B------:R-:W-:Y:S04]  /*237c0*/  HMMA.16816.F32.BF16 R88, R120.reuse, R104, R88 ;  /* 0x000000687858723c */ /* 0x040fe80000041858 */
[----:B-1----:R-:W-:Y:S02]  /*237d0*/  PRMT R2, R151, 0x7610, R2 ;  /* 0x0000761097027816 */ /* 0x002fe40000000002 */
[----:B------:R-:W-:Y:S02]  /*237e0*/  @!P2 PRMT R2, R141, 0x5410, RZ ;  /* 0x000054108d02a816 */ /* 0x000fe400000000ff */
[-C--:B------:R-:W-:Y:S03]  /*237f0*/  HMMA.16816.F32.BF16 R92, R120, R106.reuse, R92 ;  /* 0x0000006a785c723c */ /* 0x080fe6000004185c */
[----:B------:R-:W-:Y:S01]  /*23800*/  ISETP.LE.U32.AND P2, PT, R118, UR10, PT ;  /* 0x0000000a76007c0c */ /* 0x000fe2000bf43070 */
[----:B------:R1:W-:Y:S01]  /*23810*/  STG.E.U16 desc[UR28][R200.64+0x60], R2 ;  /* 0x00006002c8007986 */ /* 0x0003e2000c10151c */
[C---:B------:R-:W-:Y:S03]  /*23820*/  PRMT R0, R130.reuse, 0x7610, R0 ;  /* 0x0000761082007816 */ /* 0x040fe60000000000 */
[----:B------:R-:W-:Y:S01]  /*23830*/  HMMA.16816.F32.BF16 R96, R112, R106, R96 ;  /* 0x0000006a7060723c */ /* 0x000fe20000041860 */
[----:B------:R-:W-:Y:S03]  /*23840*/  LDSM.16.MT88.4 R104, [R213+0xbc00] ;  /* 0x00bc0000d568783b */ /* 0x000fe60000004200 */
[----:B-1----:R-:W-:Y:S04]  /*23850*/  PRMT R2, R130, 0x7632, R2 ;  /* 0x0000763282027816 */ /* 0x002fe80000000002 */
[----:B------:R-:W-:Y:S01]  /*23860*/  PRMT R108, R0, 0x5410, R2 ;  /* 0x00005410006c7816 */ /* 0x000fe20000000002 */
[----:B----4-:R-:W-:Y:S05]  /*23870*/  @!P5 HFMA2.BF16_V2 R142, -RZ.H0_H0, RZ.H0_H0, -R151.H1_H1 ;  /* 0x200000ffff8ed231 */ /* 0x010fea0000360997 */
[----:B------:R-:W-:Y:S01]  /*23880*/  @!P5 STL.S16 [R1+0x44], R142 ;  /* 0x0000448e0100d387 */ /* 0x000fe20000100600 */
[----:B------:R-:W-:Y:S01]  /*23890*/  PRMT R135, R142, 0x7610, R135 ;  /* 0x000076108e877816 */ /* 0x000fe20000000087 */
[----:B--2---:R-:W-:Y:S02]  /*238a0*/  @!P0 HFMA2.BF16_V2 R140, -RZ.H0_H0, RZ.H0_H0, -R0.H0_H0 ;  /* 0x200000ffff8c8231 */ /* 0x004fe40000340900 */
[----:B------:R2:W4:Y:S01]  /*238b0*/  LDL.S16 R132, [R1+0x20] ;  /* 0x0000200001847983 */ /* 0x0005220000100600 */
[----:B------:R-:W-:Y:S02]  /*238c0*/  @!P5 PRMT R3, R135, 0x5410, RZ ;  /* 0x000054108703d816 */ /* 0x000fe400000000ff */
[----:B------:R-:W-:Y:S01]  /*238d0*/  ISETP.GT.U32.AND P5, PT, R178, UR10, PT ;  /* 0x0000000ab2007c0c */ /* 0x000fe2000bfa4070 */
[----:B------:R-:W-:Y:S01]  /*238e0*/  @!P0 STL.S16 [R1+0x38], R140 ;  /* 0x0000388c01008387 */ /* 0x000fe20000100600 */
[----:B------:R-:W-:Y:S02]  /*238f0*/  PRMT R178, R118, 0x5410, R178 ;  /* 0x0000541076b27816 */ /* 0x000fe400000000b2 */
[----:B------:R-:W-:Y:S01]  /*23900*/  PRMT R130, R140, 0x7610, R130 ;  /* 0x000076108c827816 */ /* 0x000fe20000000082 */
[----:B------:R1:W-:Y:S02]  /*23910*/  STG.E.U16 desc[UR28][R200.64+0x62], R3 ;  /* 0x00006203c8007986 */ /* 0x0003e4000c10151c */
[--C-:B------:R-:W-:Y:S02]  /*23920*/  HSET2.LE.AND R178, R178, R221.reuse, PT ;  /* 0x000000ddb2b27233 */ /* 0x100fe40003803000 */
[----:B------:R-:W-:Y:S01]  /*23930*/  @!P0 PRMT R0, R130, 0x5410, RZ ;  /* 0x0000541082008816 */ /* 0x000fe200000000ff */
[----:B------:R-:W-:Y:S01]  /*23940*/  LDSM.16.MT88.4 R140, [R180+0x1c00] ;  /* 0x001c0000b48c783b */ /* 0x000fe20000004200 */
[----:B------:R-:W-:Y:S02]  /*23950*/  ISETP.GT.U32.AND P0, PT, R174, UR10, PT ;  /* 0x0000000aae007c0c */ /* 0x000fe4000bf04070 */
[----:B------:R-:W-:Y:S05]  /*23960*/  PRMT R174, R119, 0x5410, R174 ;  /* 0x0000541077ae7816 */ /* 0x000fea00000000ae */
[----:B------:R2:W-:Y:S01]  /*23970*/  STG.E.U16 desc[UR28][R198.64+0x70], R0 ;  /* 0x00007000c6007986 */ /* 0x0005e2000c10151c */
[----:B------:R-:W-:Y:S01]  /*23980*/  HSET2.LE.AND R174, R174, R221, PT ;  /* 0x000000ddaeae7233 */ /* 0x000fe20003803000 */
[--C-:B---3--:R-:W-:Y:S02]  /*23990*/  @!P2 HFMA2.BF16_V2 R139, -RZ.H0_H0, RZ.H0_H0, -R186.reuse.H0_H0 ;  /* 0x200000ffff8ba231 */ /* 0x108fe400003409ba */
[----:B------:R-:W-:Y:S02]  /*239a0*/  LDSM.16.MT88.4 R180, [R180+0x2c00] ;  /* 0x002c0000b4b4783b */ /* 0x000fe40000004200 */
[----:B------:R-:W-:Y:S02]  /*239b0*/  LOP3.LUT R174, R108, R174, RZ, 0xc0, !PT ;  /* 0x000000ae6cae7212 */ /* 0x000fe400078ec0ff */
[----:B------:R-:W-:Y:S04]  /*239c0*/  PRMT R193, R139, 0x7610, R193 ;  /* 0x000076108bc17816 */ /* 0x000fe800000000c1 */
[----:B------:R-:W-:Y:S01]  /*239d0*/  @!P2 STL.S16 [R1+0x30], R139 ;  /* 0x0000308b0100a387 */ /* 0x000fe20000100600 */
[----:B-1----:R-:W-:Y:S02]  /*239e0*/  IMAD.MOV.U32 R3, RZ, RZ, R150 ;  /* 0x000000ffff037224 */ /* 0x002fe400078e0096 */
[----:B------:R-:W-:Y:S01]  /*239f0*/  @P5 HFMA2.BF16_V2 R138, -RZ.H0_H0, RZ.H0_H0, -R186.H1_H1 ;  /* 0x200000ffff8a5231 */ /* 0x000fe200003609ba */
[----:B------:R-:W1:Y:S02]  /*23a00*/  LDSM.16.MT88.4 R148, [R213+0xac00] ;  /* 0x00ac0000d594783b */ /* 0x000e640000004200 */
[----:B------:R-:W-:Y:S02]  /*23a10*/  LOP3.LUT R176, R3, R176, RZ, 0xc0, !PT ;  /* 0x000000b003b07212 */ /* 0x000fe400078ec0ff */
[----:B------:R-:W-:Y:S02]  /*23a20*/  PRMT R3, R131, 0x7610, R3 ;  /* 0x0000761083037816 */ /* 0x000fe40000000003 */
[----:B------:R-:W-:Y:S02]  /*23a30*/  PRMT R192, R138, 0x7610, R192 ;  /* 0x000076108ac07816 */ /* 0x000fe400000000c0 */
[----:B------:R-:W-:Y:S01]  /*23a40*/  @P5 STL.S16 [R1+0x2c], R138 ;  /* 0x00002c8a01005387 */ /* 0x000fe20000100600 */
[----:B--2---:R-:W-:Y:S01]  /*23a50*/  PRMT R0, R3, 0x5410, R184 ;  /* 0x0000541003007816 */ /* 0x004fe200000000b8 */
[--C-:B------:R-:W-:Y:S05]  /*23a60*/  @P6 HFMA2.BF16_V2 R136, -RZ.H0_H0, RZ.H0_H0, -R185.reuse.H0_H0 ;  /* 0x200000ffff886231 */ /* 0x100fea00003409b9 */
[----:B------:R2:W-:Y:S01]  /*23a70*/  @P6 STL.S16 [R1+0x28], R136 ;  /* 0x0000288801006387 */ /* 0x0005e20000100600 */
[----:B------:R-:W-:Y:S01]  /*23a80*/  PRMT R191, R136, 0x7610, R191 ;  /* 0x0000761088bf7816 */ /* 0x000fe200000000bf */
[----:B------:R-:W-:Y:S05]  /*23a90*/  @P3 HFMA2.BF16_V2 R134, -RZ.H0_H0, RZ.H0_H0, -R185.H1_H1 ;  /* 0x200000ffff863231 */ /* 0x000fea00003609b9 */
[----:B------:R-:W-:Y:S01]  /*23aa0*/  @P3 STL.S16 [R1+0x24], R134 ;  /* 0x0000248601003387 */ /* 0x000fe20000100600 */
[----:B------:R-:W-:Y:S03]  /*23ab0*/  PRMT R190, R134, 0x7610, R190 ;  /* 0x0000761086be7816 */ /* 0x000fe600000000be */
[----:B------:R3:W3:Y:S01]  /*23ac0*/  LDL.S16 R118, [R1+0x1c] ;  /* 0x00001c0001767983 */ /* 0x0006e20000100600 */
[----:B----4-:R-:W-:Y:S05]  /*23ad0*/  @P0 HFMA2.BF16_V2 R132, -RZ.H0_H0, RZ.H0_H0, -R2.H0_H0 ;  /* 0x200000ffff840231 */ /* 0x010fea0000340902 */
[----:B------:R4:W-:Y:S01]  /*23ae0*/  @P0 STL.S16 [R1+0x20], R132 ;  /* 0x0000208401000387 */ /* 0x0009e20000100600 */
[----:B------:R-:W-:Y:S03]  /*23af0*/  PRMT R110, R132, 0x7610, R110 ;  /* 0x00007610846e7816 */ /* 0x000fe6000000006e */
[----:B------:R1:W3:Y:S01]  /*23b00*/  LDL.S16 R194, [R1+0x18] ;  /* 0x0000180001c27983 */ /* 0x0002e20000100600 */
[----:B------:R-:W-:Y:S02]  /*23b10*/  @P0 PRMT R2, R110, 0x5410, RZ ;  /* 0x000054106e020816 */ /* 0x000fe400000000ff */
[C---:B------:R-:W-:Y:S02]  /*23b20*/  ISETP.GT.U32.AND P0, PT, R175.reuse, UR10, PT ;  /* 0x0000000aaf007c0c */ /* 0x040fe4000bf04070 */
[----:B------:R-:W-:Y:S01]  /*23b30*/  PRMT R175, R175, 0x5410, R187 ;  /* 0x00005410afaf7816 */ /* 0x000fe200000000bb */
[----:B------:R1:W-:Y:S03]  /*23b40*/  STG.E.U16 desc[UR28][R198.64+0x72], R2 ;  /* 0x00007202c6007986 */ /* 0x0003e6000c10151c */
[----:B------:R-:W-:Y:S05]  /*23b50*/  LOP3.LUT R175, R175, 0xff00ff, RZ, 0xc0, !PT ;  /* 0x00ff00ffafaf7812 */ /* 0x000fea00078ec0ff */
[----:B------:R-:W-:Y:S05]  /*23b60*/  HSET2.LE.AND R175, R175, R221, PT ;  /* 0x000000ddafaf7233 */ /* 0x000fea0003803000 */
[----:B------:R-:W-:Y:S01]  /*23b70*/  LOP3.LUT R175, R0, R175, RZ, 0xc0, !PT ;  /* 0x000000af00af7212 */ /* 0x000fe200078ec0ff */
[----:B------:R-:W-:Y:S05]  /*23b80*/  IMAD.MOV.U32 R0, RZ, RZ, R186 ;  /* 0x000000ffff007224 */ /* 0x000fea00078e00ba */
[----:B------:R-:W-:Y:S01]  /*23b90*/  LOP3.LUT R178, R0, R178, RZ, 0xc0, !PT ;  /* 0x000000b200b27212 */ /* 0x000fe200078ec0ff */
[-C--:B------:R-:W-:Y:S05]  /*23ba0*/  HMMA.16816.F32.BF16 R168, R172, R164.reuse, R4 ;  /* 0x000000a4aca8723c */ /* 0x080fea0000041804 */
[----:B------:R-:W-:Y:S01]  /*23bb0*/  IMAD.WIDE R4, R197, -0x70, R188 ;  /* 0xffffff90c5047825 */ /* 0x000fe200078e02bc */
[----:B------:R-:W-:Y:S02]  /*23bc0*/  PRMT R0, R185, 0x7632, R0 ;  /* 0x00007632b9007816 */ /* 0x000fe40000000000 */
[C---:B--2---:R-:W-:Y:S04]  /*23bd0*/  HMMA.16816.F32.BF16 R136, R176.reuse, R164, R8 ;  /* 0x000000a4b088723c */ /* 0x044fe80000041808 */
[----:B------:R-:W-:Y:S02]  /*23be0*/  @P3 PRMT R0, R190, 0x5410, RZ ;  /* 0x00005410be003816 */ /* 0x000fe400000000ff */
[----:B------:R-:W-:Y:S02]  /*23bf0*/  @P6 PRMT R185, R191, 0x5410, RZ ;  /* 0x00005410bfb96816 */ /* 0x000fe400000000ff */
[-C--:B----4-:R-:W-:Y:S03]  /*23c00*/  HMMA.16816.F32.BF16 R132, R176, R166.reuse, R12 ;  /* 0x000000a6b084723c */ /* 0x090fe6000004180c */
[----:B-1----:R-:W-:Y:S02]  /*23c10*/  PRMT R2, R186, 0x7632, R2 ;  /* 0x00007632ba027816 */ /* 0x002fe40000000002 */
[----:B------:R-:W-:Y:S02]  /*23c20*/  @!P2 PRMT R186, R193, 0x5410, RZ ;  /* 0x00005410c1baa816 */ /* 0x000fe400000000ff */
[----:B------:R-:W-:Y:S01]  /*23c30*/  @P5 PRMT R2, R192, 0x5410, RZ ;  /* 0x00005410c0025816 */ /* 0x000fe200000000ff */
[C---:B------:R-:W-:Y:S08]  /*23c40*/  HMMA.16816.F32.BF16 R164, R172.reuse, R166, R16 ;  /* 0x000000a6aca4723c */ /* 0x040ff00000041810 */
[-C--:B------:R-:W-:Y:S08]  /*23c50*/  HMMA.16816.F32.BF16 R160, R172, R156.reuse, R20 ;  /* 0x0000009caca0723c */ /* 0x080ff00000041814 */
[C---:B------:R-:W-:Y:S04]  /*23c60*/  HMMA.16816.F32.BF16 R128, R176.reuse, R156, R24 ;  /* 0x0000009cb080723c */ /* 0x040fe80000041818 */
[----:B---3--:R-:W-:Y:S04]  /*23c70*/  @P0 HFMA2.BF16_V2 R118, -RZ.H0_H0, RZ.H0_H0, -R3.H0_H0 ;  /* 0x200000ffff760231 */ /* 0x008fe80000340903 */
[-C--:B------:R-:W-:Y:S01]  /*23c80*/  HMMA.16816.F32.BF16 R124, R176, R158.reuse, R28 ;  /* 0x0000009eb07c723c */ /* 0x080fe2000004181c */
[----:B------:R1:W-:Y:S02]  /*23c90*/  @P0 STL.S16 [R1+0x1c], R118 ;  /* 0x00001c7601000387 */ /* 0x0003e40000100600 */
[----:B------:R-:W-:Y:S04]  /*23ca0*/  PRMT R108, R118, 0x7610, R108 ;  /* 0x00007610766c7816 */ /* 0x000fe8000000006c */
[----:B------:R-:W-:Y:S01]  /*23cb0*/  @P0 PRMT R3, R108, 0x5410, RZ ;  /* 0x000054106c030816 */ /* 0x000fe200000000ff */
[C---:B------:R-:W-:Y:S04]  /*23cc0*/  HMMA.16816.F32.BF16 R156, R172.reuse, R158, R32 ;  /* 0x0000009eac9c723c */ /* 0x040fe80000041820 */
[----:B------:R2:W-:Y:S01]  /*23cd0*/  STG.E.U16 desc[UR28][R4.64+0x70], R3 ;  /* 0x0000700304007986 */ /* 0x0005e2000c10151c */
[----:B------:R-:W-:Y:S03]  /*23ce0*/  ISETP.GT.U32.AND P0, PT, R187, UR10, PT ;  /* 0x0000000abb007c0c */ /* 0x000fe6000bf04070 */
        /* <DEDUP_REMOVED lines=13> */
[C---:B------:R-:W-:Y:S04]  /*23dc0*/  HMMA.16816.F32.BF16 R80, R172.reuse, R106, R80 ;  /* 0x0000006aac50723c */ /* 0x040fe80000041850 */
[----:B------:R-:W-:Y:S04]  /*23dd0*/  IMAD.MOV.U32 R106, RZ, RZ, R101 ;  /* 0x000000ffff6a7224 */ /* 0x000fe800078e0065 */
[-C--:B------:R-:W-:Y:S08]  /*23de0*/  HMMA.16816.F32.BF16 R84, R172, R180.reuse, R84 ;  /* 0x000000b4ac54723c */ /* 0x080ff00000041854 */
[C---:B------:R-:W-:Y:S08]  /*23df0*/  HMMA.16816.F32.BF16 R88, R176.reuse, R180, R88 ;  /* 0x000000b4b058723c */ /* 0x040ff00000041858 */
[-C--:B------:R-:W-:Y:S08]  /*23e00*/  HMMA.16816.F32.BF16 R92, R176, R182.reuse, R92 ;  /* 0x000000b6b05c723c */ /* 0x080ff0000004185c */
[----:B------:R-:W-:Y:S04]  /*23e10*/  HMMA.16816.F32.BF16 R96, R172, R182, R96 ;  /* 0x000000b6ac60723c */ /* 0x000fe80000041860 */
[----:B------:R-:W-:Y:S05]  /*23e20*/  @P0 HFMA2.BF16_V2 R194, -RZ.H0_H0, RZ.H0_H0, -R184.H0_H0 ;  /* 0x200000ffffc20231 */ /* 0x000fea00003409b8 */
[----:B------:R-:W-:Y:S01]  /*23e30*/  @P0 STL.S16 [R1+0x18], R194 ;  /* 0x000018c201000387 */ /* 0x000fe20000100600 */
[----:B--2---:R-:W-:Y:S04]  /*23e40*/  PRMT R3, R194, 0x7610, R3 ;  /* 0x00007610c2037816 */ /* 0x004fe80000000003 */
[----:B------:R-:W-:Y:S05]  /*23e50*/  @P0 PRMT R184, R3, 0x5410, RZ ;  /* 0x0000541003b80816 */ /* 0x000fea00000000ff */
[----:B------:R1:W-:Y:S02]  /*23e60*/  STG.E.U16 desc[UR28][R4.64+0x72], R184 ;  /* 0x000072b804007986 */ /* 0x0003e4000c10151c */
[----:B-1----:R-:W-:Y:S05]  /*23e70*/  IMAD.WIDE R4, R197, 0x70, R4 ;  /* 0x00000070c5047825 */ /* 0x002fea00078e0204 */
[----:B------:R-:W-:Y:S04]  /*23e80*/  STG.E.U16 desc[UR28][R4.64+0x70], R186 ;  /* 0x000070ba04007986 */ /* 0x000fe8000c10151c */
[----:B------:R1:W-:Y:S04]  /*23e90*/  STG.E.U16 desc[UR28][R4.64+0x72], R2 ;  /* 0x0000720204007986 */ /* 0x0003e8000c10151c */
[----:B------:R2:W-:Y:S04]  /*23ea0*/  STG.E.U16 desc[UR28][R200.64+0x72], R0 ;  /* 0x00007200c8007986 */ /* 0x0005e8000c10151c */
[----:B------:R-:W-:Y:S01]  /*23eb0*/  STG.E.U16 desc[UR28][R200.64+0x70], R185 ;  /* 0x000070b9c8007986 */ /* 0x000fe2000c10151c */
[----:B-1----:R-:W-:Y:S01]  /*23ec0*/  IMAD.MOV.U32 R2, RZ, RZ, R102 ;  /* 0x000000ffff027224 */ /* 0x002fe200078e0066 */
[----:B--2---:R-:W-:Y:S05]  /*23ed0*/  IADD3 R0, P0, PT, R198, -0x80, RZ ;  /* 0xffffff80c6007810 */ /* 0x004fea0007f1e0ff */
[----:B------:R1:W-:Y:S02]  /*23ee0*/  STL [R1+0x4], R0 ;  /* 0x0000040001007387 */ /* 0x0003e40000100800 */
[----:B-1----:R-:W-:Y:S05]  /*23ef0*/  IADD3.X R0, PT, PT, R199, -0x1, RZ, P0, !PT ;  /* 0xffffffffc7007810 */ /* 0x002fea00007fe4ff */
[----:B------:R2:W-:Y:S01]  /*23f00*/  STL [R1], R0 ;  /* 0x0000000001007387 */ /* 0x0005e20000100800 */
[----:B------:R-:W-:Y:S05]  /*23f10*/  BRA.U UP0, `(.L_x_1112) ;  /* 0xffffff81003c7547 */ /* 0x000fea000b83ffff */
.L_x_1111:
[----:B--2---:R-:W2:Y:S01]  /*23f20*/  LDL.LU R0, [R1+0x140] ;  /* 0x0001400001007983 */ /* 0x004ea20000300800 */
[----:B------:R-:W-:Y:S01]  /*23f30*/  SHF.L.U32 R51, R219, 0x3, RZ ;  /* 0x00000003db337819 */ /* 0x000fe200000006ff */
[----:B------:R-:W1:Y:S02]  /*23f40*/  LDCU UR4, c[0x0][0x4fc] ;  /* 0x00009f80ff0477ac */ /* 0x000e640008000800 */
[----:B------:R-:W3:Y:S01]  /*23f50*/  LDL.LU R8, [R1+0x144] ;  /* 0x0001440001087983 */ /* 0x000ee20000300800 */
[----:B------:R-:W4:Y:S01]  /*23f60*/  S2UR UR10, SR_CgaCtaId ;  /* 0x00000000000a79c3 */ /* 0x000f220000008800 */
[----:B------:R-:W-:Y:S02]  /*23f70*/  UISETP.NE.AND UP3, UPT, UR19, -0x1, UPT ;  /* 0xffffffff1300788c */ /* 0x000fe4000bf65270 */
[----:B------:R-:W4:Y:S05]  /*23f80*/  LDL.LU R7, [R1+0x148] ;  /* 0x0001480001077983 */ /* 0x000f2a0000300800 */
[----:B------:R-:W1:Y:S01]  /*23f90*/  S2UR UR11, SR_CTAID.Y ;  /* 0x00000000000b79c3 */ /* 0x000e620000002600 */
[----:B------:R-:W4:Y:S01]  /*23fa0*/  LDL.LU R5, [R1+0x14c] ;  /* 0x00014c0001057983 */ /* 0x000f220000300800 */
[----:B------:R-:W1:Y:S03]  /*23fb0*/  LDCU.U8 UR6, c[0x0][0x549] ;  /* 0x0000a920ff0677ac */ /* 0x000e660008000000 */
[----:B------:R-:W4:Y:S01]  /*23fc0*/  LDL.LU R6, [R1+0x15c] ;  /* 0x00015c0001067983 */ /* 0x000f220000300800 */
[----:B------:R-:W1:Y:S01]  /*23fd0*/  LDCU UR8, c[0x0][0x434] ;  /* 0x00008680ff0877ac */ /* 0x000e620008000800 */
[----:B------:R-:W1:Y:S01]  /*23fe0*/  LDCU.U8 UR9, c[0x0][0x548] ;  /* 0x0000a900ff0977ac */ /* 0x000e620008000000 */
[----:B------:R-:W-:Y:S01]  /*23ff0*/  UISETP.NE.AND UP2, UPT, UR19, -0x1, UPT ;  /* 0xffffffff1300788c */ /* 0x000fe2000bf45270 */
[----:B------:R-:W1:Y:S02]  /*24000*/  LDCU UR13, c[0x0][0x434] ;  /* 0x00008680ff0d77ac */ /* 0x000e640008000800 */
[----:B-1----:R-:W-:Y:S01]  /*24010*/  UISETP.NE.AND UP1, UPT, UR6, URZ, UPT ;  /* 0x000000ff0600728c */ /* 0x002fe2000bf25270 */
[----:B------:R-:W1:Y:S03]  /*24020*/  S2UR UR6, SR_CTAID.X ;  /* 0x00000000000679c3 */ /* 0x000e660000002500 */
[----:B------:R-:W-:-:S07]  /*24030*/  UISETP.NE.AND UP0, UPT, UR9, URZ, !UP1 ;  /* 0x000000ff0900728c */ /* 0x000fce000cf05270 */
[----:B------:R-:W1:Y:S01]  /*24040*/  @UP1 LDCU UR7, c[0x0][0x430] ;  /* 0x00008600ff0717ac */ /* 0x000e620008000800 */
[----:B------:R-:W2:Y:S01]  /*24050*/  @UP1 LDCU UR15, c[0x0][0x430] ;  /* 0x00008600ff0f17ac */ /* 0x000ea20008000800 */
[----:B-1----:R-:W-:Y:S01]  /*24060*/  @UP1 UIMAD UR13, UR7, UR8, URZ ;  /* 0x00000008070d12a4 */ /* 0x002fe2000f8e02ff */
        /* <DEDUP_REMOVED lines=15> */
[----:B---3--:R-:W-:Y:S01]  /*24160*/  FADD.FTZ R49, R3, R49 ;  /* 0x0000003103317221 */ /* 0x008fe20000010000 */
[----:B------:R-:W2:Y:S01]  /*24170*/  MUFU.RCP R4, R48 ;  /* 0x0000003000047308 */ /* 0x000ea20000001000 */
[----:B------:R-:W-:Y:S01]  /*24180*/  LOP3.LUT R3, R51, 0xc0, RZ, 0xc0, !PT ;  /* 0x000000c033037812 */ /* 0x000fe200078ec0ff */
[----:B----4-:R-:W-:Y:S01]  /*24190*/  FADD.FTZ R47, R2, R47 ;  /* 0x0000002f022f7221 */ /* 0x010fe20000010000 */
[----:B------:R-:W-:Y:S02]  /*241a0*/  FSETP.NE.FTZ.AND P3, PT, R48, RZ, PT ;  /* 0x000000ff3000720b */ /* 0x000fe40003f75000 */
[----:B------:R-:W-:-:S03]  /*241b0*/  LOP3.LUT R3, R3, 0x18, R219, 0xf8, !PT ;  /* 0x0000001803037812 */ /* 0x000fc600078ef8db */
[----:B------:R-:W3:Y:S01]  /*241c0*/  MUFU.RCP R5, R49 ;  /* 0x0000003100057308 */ /* 0x000ee20000001000 */
[----:B------:R-:W-:Y:S02]  /*241d0*/  FSETP.NE.FTZ.AND P2, PT, R49, RZ, PT ;  /* 0x000000ff3100720b */ /* 0x000fe40003f55000 */
[----:B------:R-:W-:Y:S02]  /*241e0*/  LOP3.LUT R216, R216, R3, RZ, 0xfc, !PT ;  /* 0x00000003d8d87212 */ /* 0x000fe400078efcff */
[----:B------:R-:W-:-:S03]  /*241f0*/  FSETP.NE.FTZ.AND P1, PT, R47, RZ, PT ;  /* 0x000000ff2f00720b */ /* 0x000fc60003f35000 */
[----:B------:R-:W4:Y:S01]  /*24200*/  MUFU.RCP R3, R47 ;  /* 0x0000002f00037308 */ /* 0x000f220000001000 */
[----:B--2---:R-:W-:Y:S01]  /*24210*/  FSEL R2, R4, 1, P3 ;  /* 0x3f80000004027808 */ /* 0x004fe20001800000 */
[----:B-1----:R-:W-:-:S04]  /*24220*/  FADD.FTZ R50, R0, R50 ;  /* 0x0000003200327221 */ /* 0x002fc80000010000 */
[----:B------:R-:W-:Y:S02]  /*24230*/  FMUL.FTZ R0, R2, UR4 ;  /* 0x0000000402007c20 */ /* 0x000fe40008410000 */
[----:B------:R-:W1:Y:S01]  /*24240*/  MUFU.RCP R42, R50 ;  /* 0x00000032002a7308 */ /* 0x000e620000001000 */
        /* <DEDUP_REMOVED lines=25> */
[----:B---3--:R-:W-:-:S02]  /*243e0*/  FSEL R4, R5, 1, P2 ;  /* 0x3f80000005047808 */ /* 0x008fc40001000000 */
[----:B----4-:R-:W-:Y:S02]  /*243f0*/  FSEL R0, R3, 1, P1 ;  /* 0x3f80000003007808 */ /* 0x010fe40000800000 */
[----:B-1----:R-:W-:Y:S01]  /*24400*/  FSEL R42, R42, 1, P0 ;  /* 0x3f8000002a2a7808 */ /* 0x002fe20000000000 */
        /* <DEDUP_REMOVED lines=188> */
[--C-:B------:R-:W-:Y:S01]  /*24fd0*/  LOP3.LUT R4, R4, 0xd8, R51.reuse, 0x78, !PT ;  /* 0x000000d804047812 */ /* 0x100fe200078e7833 */
        /* <DEDUP_REMOVED lines=13> */
.L_x_1115:
        /* <DEDUP_REMOVED lines=75> */
.L_x_1117:
[----:B------:R-:W-:Y:S05]  /*25560*/  BSYNC.RECONVERGENT B0 ;  /* 0x0000000000007941 */ /* 0x000fea0003800200 */
.L_x_1116:
        /* <DEDUP_REMOVED lines=41> */
.L_x_1119:
[----:B------:R-:W-:Y:S05]  /*25800*/  BSYNC.RECONVERGENT B0 ;  /* 0x0000000000007941 */ /* 0x000fea0003800200 */
.L_x_1118:
        /* <DEDUP_REMOVED lines=24> */
.L_x_1121:
[----:B------:R-:W-:Y:S05]  /*25990*/  BSYNC.RECONVERGENT B0 ;  /* 0x0000000000007941 */ /* 0x000fea0003800200 */
.L_x_1120:
        /* <DEDUP_REMOVED lines=24> */
.L_x_1123:
[----:B------:R-:W-:Y:S05]  /*25b20*/  BSYNC.RECONVERGENT B0 ;  /* 0x0000000000007941 */ /* 0x000fea0003800200 */
.L_x_1122:
        /* <DEDUP_REMOVED lines=24> */
.L_x_1124:
        /* <DEDUP_REMOVED lines=13> */
.L_x_1368:


//--------------------- .text._ZN5flash16flash_fwd_kernelI23Flash_fwd_kernel_traitsILi96ELi128ELi64ELi4ELb0ELb0EN7cutlass10bfloat16_tE19Flash_kernel_traitsILi96ELi128ELi64ELi4ES3_EELb0ELb0ELb1ELb0ELb0ELb0ELb1ELb0EEEvNS_16Flash_fwd_paramsE --------------------------
	.section	.text._ZN5flash16flash_fwd_kernelI23Flash_fwd_kernel_traitsILi96ELi128ELi64ELi4ELb0ELb0EN7cutlass10bfloat16_tE19Flash_kernel_traitsILi96ELi128ELi64ELi4ES3_EELb0ELb0ELb1ELb0ELb0ELb0ELb1ELb0EEEvNS_16Flash_fwd_paramsE,"ax",@progbits
	.align	128
        .global         _ZN5flash16flash_fwd_kernelI23Flash_fwd_kernel_traitsILi96ELi128ELi64ELi4ELb0ELb0EN7cutlass10bfloat16_tE19Flash_kernel_traitsILi96ELi128ELi64ELi4ES3_EELb0ELb0ELb1ELb0ELb0ELb0ELb1ELb0EEEvNS_16Flash_fwd_paramsE
        .type           _ZN5flash16flash_fwd_kernelI23Flash_fwd_kernel_traitsILi96ELi128ELi64ELi4ELb0ELb0EN7cutlass10bfloat16_tE19Flash_kernel_traitsILi96ELi128ELi64ELi4ES3_EELb0ELb0ELb1ELb0ELb0ELb0ELb1ELb0EEEvNS_16Flash_fwd_paramsE,@function
        .size           _ZN5flash16flash_fwd_kernelI23Flash_fwd_kernel_traitsILi96ELi128ELi64ELi4ELb0ELb0EN7cutlass10bfloat16_tE19Flash_kernel_traitsILi96ELi128ELi64ELi4ES3_EELb0ELb0ELb1ELb0ELb0ELb0ELb1ELb0EEEvNS_16Flash_fwd_paramsE,(.L_x_1369 - _ZN5flash16flash_fwd_kernelI23Flash_fwd_kernel_traitsILi96ELi128ELi64ELi4ELb0ELb0EN7cutlass10bfloat16_tE19Flash_kernel_traitsILi96ELi128ELi64ELi4ES3_EELb0ELb0ELb1ELb0ELb0ELb0ELb1ELb0EEEvNS_16Flash_fwd_paramsE)
        .other          _ZN5flash16flash_fwd_kernelI23Flash_fwd_kernel_traitsILi96ELi128ELi64ELi4ELb0ELb0EN7cutlass10bfloat16_tE19Flash_kernel_traitsILi96ELi128ELi64ELi4ES3_EELb0ELb0ELb1ELb0ELb0ELb0ELb1ELb0EEEvNS_16Flash_fwd_paramsE,@"STO_CUDA_ENTRY STV_DEFAULT"
_ZN5flash16flash_fwd_kernelI23Flash_fwd_kernel_traitsILi96ELi128ELi64ELi4ELb0ELb0EN7cutlass10bfloat16_tE19Flash_kernel_traitsILi96ELi128ELi64ELi4ES3_EELb0ELb0ELb1ELb0ELb0ELb0ELb1ELb0EEEvNS_16Flash_fwd_paramsE:
.text._ZN5flash16flash_fwd_kernelI23Flash_fwd_kernel_traitsILi96ELi128ELi64ELi4ELb0ELb0EN7cutlass10bfloat16_tE19Flash_kernel_traitsILi96ELi128ELi64ELi4ES3_EELb0ELb0ELb1ELb0ELb0ELb0ELb1ELb0EEEvNS_16Flash_fwd_paramsE:
        /* <DEDUP_REMOVED lines=72> */
.L_x_1125:
        /* <DEDUP_REMOVED lines=58> */
.L_x_1127:
        /* <DEDUP_REMOVED lines=55> */
.L_x_1129:
[----:B------:R-:W-:Y:S05]  /*0b90*/  BSYNC.RECONVERGENT B0 ;  /* 0x0000000000007941 */ /* 0x000fea0003800200 */
.L_x_1128:
        /* <DEDUP_REMOVED lines=22> */
.L_x_1131:
[----:B------:R-:W-:Y:S05]  /*0d00*/  BSYNC.RECONVERGENT B0 ;  /* 0x0000000000007941 */ /* 0x000fea0003800200 */
.L_x_1130:
        /* <DEDUP_REMOVED lines=22> */
.L_x_1133:
[----:B------:R-:W-:Y:S05]  /*0e70*/  BSYNC.RECONVERGENT B0 ;  /* 0x0000000000007941 */ /* 0x000fea0003800200 */
.L_x_1132:
        /* <DEDUP_REMOVED lines=24> */
.L_x_1135:
[----:B------:R-:W-:Y:S05]  /*1000*/  BSYNC.RECONVERGENT B0 ;  /* 0x0000000000007941 */ /* 0x000fea0003800200 */
.L_x_1134:
        /* <DEDUP_REMOVED lines=10> */
.L_x_1137:
[----:B------:R-:W-:Y:S05]  /*10b0*/  BSYNC.RECONVERGENT B0 ;  /* 0x0000000000007941 */ /* 0x000fea0003800200 */
.L_x_1136:
        /* <DEDUP_REMOVED lines=10> */
.L_x_1139:
[----:B------:R-:W-:Y:S05]  /*1160*/  BSYNC.RECONVERGENT B0 ;  /* 0x0000000000007941 */ /* 0x000fea0003800200 */
.L_x_1138:
        /* <DEDUP_REMOVED lines=10> */
.L_x_1141:
[----:B------:R-:W-:Y:S05]  /*1210*/  BSYNC.RECONVERGENT B0 ;  /* 0x0000000000007941 */ /* 0x000fea0003800200 */
.L_x_1140:
        /* <DEDUP_REMOVED lines=10> */
.L_x_1126:
        /* <DEDUP_REMOVED lines=21> */
.L_x_1142:
[----:B------:R-:W1:Y:S01]  /*1410*/  LDCU.64 UR10, c[0x0][0x3b8] ;  /* 0x00007700ff0a77ac */ /* 0x000e620008000a00 */
[----:B------:R-:W-:-:S04]  /*1420*/  UIADD3 UR6, UPT, UPT, UR12, UR13, URZ ;  /* 0x0000000d0c067290 */ /* 0x000fc8000fffe0ff */
[----:B-1----:R-:W-:Y:S02]  /*1430*/  UIMAD.WIDE.U32 UR14, UR6, UR10, URZ ;  /* 0x0000000a060e72a5 */ /* 0x002fe4000f8e00ff */
[----:B------:R-:W-:-:S04]  /*1440*/  UIMAD UR6, UR6, UR11, URZ ;  /* 0x0000000b060672a4 */ /* 0x000fc8000f8e02ff */
[----:B------:R-:W-:Y:S02]  /*1450*/  UIADD3 UR6, UPT, UPT, UR15, UR6, URZ ;  /* 0x000000060f067290 */ /* 0x000fe4000fffe0ff */
.L_x_1143:
        /* <DEDUP_REMOVED lines=38> */
.L_x_1144:
[----:B------:R-:W1:Y:S01]  /*16c0*/  LDCU.64 UR8, c[0x0][0x3c0] ;  /* 0x00007800ff0877ac */ /* 0x000e620008000a00 */
[----:B------:R-:W-:-:S04]  /*16d0*/  UIADD3 UR12, UPT, UPT, UR12, UR13, URZ ;  /* 0x0000000d0c0c7290 */ /* 0x000fc8000fffe0ff */
[----:B-1----:R-:W-:Y:S02]  /*16e0*/  UIMAD.WIDE.U32 UR4, UR12, UR8, URZ ;  /* 0x000000080c0472a5 */ /* 0x002fe4000f8e00ff */
[----:B------:R-:W-:-:S04]  /*16f0*/  UIMAD UR12, UR12, UR9, URZ ;  /* 0x000000090c0c72a4 */ /* 0x000fc8000f8e02ff */
[----:B------:R-:W-:-:S12]  /*1700*/  UIADD3 UR5, UPT, UPT, UR5, UR12, URZ ;  /* 0x0000000c05057290 */ /* 0x000fd8000fffe0ff */
.L_x_1145:
        /* <DEDUP_REMOVED lines=35> */
[----:B------:R-:W-:Y:S01]  /*1940*/  IMAD R10, R0, UR5, R8 ;  /* 0x00000005000a7c24 */ /* 0x000fe2000f8e0208 */
        /* <DEDUP_REMOVED lines=61> */
.L_x_1148:
[----:B------:R3:W-:Y:S02]  /*1d20*/  STS.128 [R226+0x4000], RZ ;  /* 0x004000ffe2007388 */ /* 0x0007e40000000c00 */
.L_x_1147:
[----:B------:R-:W-:Y:S05]  /*1d30*/  BSYNC.RECONVERGENT B0 ;  /* 0x0000000000007941 */ /* 0x000fea0003800200 */
.L_x_1146:
        /* <DEDUP_REMOVED lines=36> */
.L_x_1151:
[----:B------:R2:W-:Y:S02]  /*1f80*/  STS.128 [R226+0x4800], RZ ;  /* 0x004800ffe2007388 */ /* 0x0005e40000000c00 */
.L_x_1150:
[----:B------:R-:W-:Y:S05]  /*1f90*/  BSYNC.RECONVERGENT B0 ;  /* 0x0000000000007941 */ /* 0x000fea0003800200 */
.L_x_1149:
        /* <DEDUP_REMOVED lines=36> */
.L_x_1154:
[----:B------:R2:W-:Y:S02]  /*21e0*/  STS.128 [R226+0x5000], RZ ;  /* 0x005000ffe2007388 */ /* 0x0005e40000000c00 */
.L_x_1153:
[----:B------:R-:W-:Y:S05]  /*21f0*/  BSYNC.RECONVERGENT B0 ;  /* 0x0000000000007941 */ /* 0x000fea0003800200 */
.L_x_1152:
        /* <DEDUP_REMOVED lines=37> */
.L_x_1157:
[----:B------:R2:W-:Y:S02]  /*2450*/  STS.128 [R226+0x5800], RZ ;  /* 0x005800ffe2007388 */ /* 0x0005e40000000c00 */
.L_x_1156:
[----:B------:R-:W-:Y:S05]  /*2460*/  BSYNC.RECONVERGENT B0 ;  /* 0x0000000000007941 */ /* 0x000fea0003800200 */
.L_x_1155:
        /* <DEDUP_REMOVED lines=33> */
.L_x_1160:
[----:B------:R2:W-:Y:S02]  /*2680*/  STS.128 [R226+0x8000], RZ ;  /* 0x008000ffe2007388 */ /* 0x0005e40000000c00 */
.L_x_1159:
[----:B------:R-:W-:Y:S05]  /*2690*/  BSYNC.RECONVERGENT B0 ;  /* 0x0000000000007941 */ /* 0x000fea0003800200 */
.L_x_1158:
        /* <DEDUP_REMOVED lines=33> */
.L_x_1163:
[----:B------:R2:W-:Y:S02]  /*28b0*/  STS.128 [R226+0x8800], RZ ;  /* 0x008800ffe2007388 */ /* 0x0005e40000000c00 */
.L_x_1162:
[----:B------:R-:W-:Y:S05]  /*28c0*/  BSYNC.RECONVERGENT B0 ;  /* 0x0000000000007941 */ /* 0x000fea0003800200 */
.L_x_1161:
        /* <DEDUP_REMOVED lines=35> */
.L_x_1166:
[----:B------:R4:W-:Y:S01]  /*2b00*/  STS.128 [R226+0xb000], RZ ;  /* 0x00b000ffe2007388 */ /* 0x0009e20000000c00 */
[----:B------:R-:W-:Y:S05]  /*2b10*/  BRA `(.L_x_1167) ;  /* 0x00000000000c7947 */ /* 0x000fea0003800000 */
.L_x_1165:
[----:B------:R1:W-:Y:S04]  /*2b20*/  STS.128 [R226+0x9000], RZ ;  /* 0x009000ffe2007388 */ /* 0x0003e80000000c00 */
[----:B------:R1:W-:Y:S04]  /*2b30*/  STS.128 [R226+0xa000], RZ ;  /* 0x00a000ffe2007388 */ /* 0x0003e80000000c00 */
[----:B------:R1:W-:Y:S02]  /*2b40*/  STS.128 [R226+0xb000], RZ ;  /* 0x00b000ffe2007388 */ /* 0x0003e40000000c00 */
.L_x_1167:
[----:B------:R-:W-:Y:S05]  /*2b50*/  BSYNC.RECONVERGENT B0 ;  /* 0x0000000000007941 */ /* 0x000fea0003800200 */
.L_x_1164:
        /* <DEDUP_REMOVED lines=37> */
.L_x_1170:
[----:B------:R4:W-:Y:S02]  /*2db0*/  STS.128 [R226+0xb800], RZ ;  /* 0x00b800ffe2007388 */ /* 0x0009e40000000c00 */
.L_x_1169:
[----:B------:R-:W-:Y:S05]  /*2dc0*/  BSYNC.RECONVERGENT B0 ;  /* 0x0000000000007941 */ /* 0x000fea0003800200 */
.L_x_1168:
[----:B------:R-:W-:Y:S01]  /*2dd0*/  LOP3.LUT R0, R15, 0x100, RZ, 0xc0, !PT ;  /* 0x000001000f007812 */ /* 0x000fe200078ec0ff */
[----:B------:R-:W5:Y:S01]  /*2de0*/  LDCU UR6, c[0x0][0x50c] ;  /* 0x0000a180ff0677ac */ /* 0x000f620008000800 */
[----:B--2-4-:R-:W-:Y:S01]  /*2df0*/  LOP3.LUT R2, R14, R4, RZ, 0x3c, !PT ;  /* 0x000000040e027212 */ /* 0x014fe200078e3cff */
[----:B------:R-:W0:Y:S01]  /*2e00*/  LDGDEPBAR ;  /* 0x00000000000079af */ /* 0x000e220000000000 */
[----:B------:R-:W-:Y:S01]  /*2e10*/  LOP3.LUT R6, R0, 0x20, R155, 0xf8, !PT ;  /* 0x0000002000067812 */ /* 0x000fe200078ef89b */
[----:B------:R-:W-:Y:S01]  /*2e20*/  UISETP.GT.U32.AND UP0, UPT, UR13, UR18, UPT ;  /* 0x000000120d00728c */ /* 0x000fe2000bf04070 */
[----:B------:R-:W-:Y:S02]  /*2e30*/  IADD3 R3, PT, PT, R147, R5, R223 ;  /* 0x0000000593037210 */ /* 0x000fe40007ffe0df */
[----:B------:R-:W-:Y:S01]  /*2e40*/  IADD3 R0, PT, PT, R2, R6, RZ ;  /* 0x0000000602007210 */ /* 0x000fe20007ffe0ff */
[----:B------:R-:W-:Y:S01]  /*2e50*/  STL [R1+0xc], R6 ;  /* 0x00000c0601007387 */ /* 0x000fe20000100800 */
[----:B------:R-:W-:-:S02]  /*2e60*/  LEA R3, R3, UR5, 0x1 ;  /* 0x0000000503037c11 */ /* 0x000fc4000f8e08ff */
[----:B------:R-:W-:Y:S02]  /*2e70*/  LEA R132, R0, UR5, 0x1 ;  /* 0x0000000500847c11 */ /* 0x000fe4000f8e08ff */
[----:B------:R-:W-:Y:S01]  /*2e80*/  LOP3.LUT P6, RZ, R221, 0x4, RZ, 0xc0, !PT ;  /* 0x00000004ddff7812 */ /* 0x000fe200078cc0ff */
[----:B------:R-:W-:Y:S01]  /*2e90*/  LDSM.16.M88.4 R12, [R3] ;  /* 0x00000000030c783b */ /* 0x000fe20000000200 */
[----:B------:R-:W-:-:S03]  /*2ea0*/  MOV R0, 0x20 ;  /* 0x0000002000007802 */ /* 0x000fc60000000f00 */
[----:B------:R-:W2:Y:S01]  /*2eb0*/  LDSM.16.M88.4 R4, [R132+0x6000] ;  /* 0x006000008404783b */ /* 0x000ea20000000200 */
[----:B------:R-:W-:-:S03]  /*2ec0*/  SEL R154, R0, 0xffffffe0, !P6 ;  /* 0xffffffe0009a7807 */ /* 0x000fc60007000000 */
[----:B------:R-:W4:Y:S01]  /*2ed0*/  LDSM.16.M88.4 R8, [R3+0x1000] ;  /* 0x001000000308783b */ /* 0x000f220000000200 */
[-C--:B------:R-:W-:Y:S02]  /*2ee0*/  IADD3 R0, PT, PT, R3, R154.reuse, RZ ;  /* 0x0000009a03007210 */ /* 0x080fe40007ffe0ff */
[----:B------:R-:W-:Y:S01]  /*2ef0*/  IADD3 R2, PT, PT, R132, R154, RZ ;  /* 0x0000009a84027210 */ /* 0x000fe20007ffe0ff */
[----:B------:R-:W3:Y:S04]  /*2f00*/  LDSM.16.M88.4 R40, [R132+0x6400] ;  /* 0x006400008428783b */ /* 0x000ee80000000200 */
[----:B------:R-:W-:Y:S04]  /*2f10*/  LDSM.16.M88.4 R24, [R0] ;  /* 0x000000000018783b */ /* 0x000fe80000000200 */
[----:B------:R-:W1:Y:S04]  /*2f20*/  LDSM.16.M88.4 R44, [R2+0x6000] ;  /* 0x00600000022c783b */ /* 0x000e680000000200 */
[----:B------:R-:W5:Y:S04]  /*2f30*/  LDSM.16.M88.4 R16, [R132+0x6c00] ;  /* 0x006c00008410783b */ /* 0x000f680000000200 */
[----:B------:R-:W5:Y:S04]  /*2f40*/  LDSM.16.M88.4 R20, [R132+0x6800] ;  /* 0x006800008414783b */ /* 0x000f680000000200 */
[----:B------:R-:W-:Y:S04]  /*2f50*/  LDSM.16.M88.4 R36, [R3+0x2000] ;  /* 0x002000000324783b */ /* 0x000fe80000000200 */
[----:B------:R-:W-:Y:S04]  /*2f60*/  LDSM.16.M88.4 R52, [R2+0x6400] ;  /* 0x006400000234783b */ /* 0x000fe80000000200 */
[----:B------:R-:W-:Y:S01]  /*2f70*/  LDSM.16.M88.4 R60, [R132+0x7000] ;  /* 0x00700000843c783b */ /* 0x000fe20000000200 */
[-C--:B--2---:R-:W-:Y:S03]  /*2f80*/  HMMA.16816.F32.BF16 R56, R12, R4.reuse, RZ ;  /* 0x000000040c38723c */ /* 0x084fe600000418ff */
[----:B------:R-:W-:Y:S04]  /*2f90*/  LDSM.16.M88.4 R64, [R2+0x6c00] ;  /* 0x006c00000240783b */ /* 0x000fe80000000200 */
[----:B------:R-:W-:Y:S01]  /*2fa0*/  LDSM.16.M88.4 R48, [R2+0x6800] ;  /* 0x006800000230783b */ /* 0x000fe20000000200 */
[C---:B----4-:R-:W-:Y:S03]  /*2fb0*/  HMMA.16816.F32.BF16 R68, R8.reuse, R4, RZ ;  /* 0x000000040844723c */ /* 0x050fe600000418ff */
[----:B------:R-:W-:Y:S04]  /*2fc0*/  LDSM.16.M88.4 R28, [R0+0x2000] ;  /* 0x00200000001c783b */ /* 0x000fe80000000200 */
[----:B------:R-:W-:Y:S01]  /*2fd0*/  LDSM.16.M88.4 R84, [R2+0x7000] ;  /* 0x007000000254783b */ /* 0x000fe20000000200 */
[-C--:B------:R-:W-:Y:S03]  /*2fe0*/  HMMA.16816.F32.BF16 R104, R8, R6.reuse, RZ ;  /* 0x000000060868723c */ /* 0x080fe600000418ff */
[----:B------:R-:W-:Y:S04]  /*2ff0*/  LDSM.16.M88.4 R32, [R3+0x3000] ;  /* 0x003000000320783b */ /* 0x000fe80000000200 */
[----:B------:R-:W-:Y:S01]  /*3000*/  STL [R1+0x8], R154 ;  /* 0x0000089a01007387 */ /* 0x000fe20000100800 */
[----:B------:R-:W-:Y:S03]  /*3010*/  HMMA.16816.F32.BF16 R128, R12, R6, RZ ;  /* 0x000000060c80723c */ /* 0x000fe600000418ff */
[----:B------:R-:W2:Y:S05]  /*3020*/  LDSM.16.M88.4 R4, [R0+0x1000] ;  /* 0x001000000004783b */ /* 0x000eaa0000000200 */
[----:B---3--:R-:W-:Y:S08]  /*3030*/  HMMA.16816.F32.BF16 R72, R8, R40, RZ ;  /* 0x000000280848723c */ /* 0x008ff000000418ff */
[----:B-1----:R-:W-:Y:S08]  /*3040*/  HMMA.16816.F32.BF16 R56, R24, R44, R56 ;  /* 0x0000002c1838723c */ /* 0x002ff00000041838 */
[C---:B-----5:R-:W-:Y:S08]  /*3050*/  HMMA.16816.F32.BF16 R88, R8.reuse, R16, RZ ;  /* 0x000000100858723c */ /* 0x060ff000000418ff */
[C---:B------:R-:W-:Y:S08]  /*3060*/  HMMA.16816.F32.BF16 R96, R8.reuse, R20, RZ ;  /* 0x000000140860723c */ /* 0x040ff000000418ff */
[----:B------:R-:W-:Y:S08]  /*3070*/  HMMA.16816.F32.BF16 R100, R8, R42, RZ ;  /* 0x0000002a0864723c */ /* 0x000ff000000418ff */
[C---:B------:R-:W-:Y:S08]  /*3080*/  HMMA.16816.F32.BF16 R76, R12.reuse, R40, RZ ;  /* 0x000000280c4c723c */ /* 0x040ff000000418ff */
[----:B------:R-:W-:Y:S08]  /*3090*/  HMMA.16816.F32.BF16 R120, R12, R42, RZ ;  /* 0x0000002a0c78723c */ /* 0x000ff000000418ff */
[C---:B------:R-:W-:Y:S08]  /*30a0*/  HMMA.16816.F32.BF16 R92, R8.reuse, R22, RZ ;  /* 0x00000016085c723c */ /* 0x040ff000000418ff */
[----:B------:R-:W-:Y:S08]  /*30b0*/  HMMA.16816.F32.BF16 R80, R8, R18, RZ ;  /* 0x000000120850723c */ /* 0x000ff000000418ff */
[C---:B------:R-:W-:Y:S08]  /*30c0*/  HMMA.16816.F32.BF16 R40, R12.reuse, R20, RZ ;  /* 0x000000140c28723c */ /* 0x040ff000000418ff */
[C---:B------:R-:W-:Y:S01]  /*30d0*/  HMMA.16816.F32.BF16 R116, R12.reuse, R22, RZ ;  /* 0x000000160c74723c */ /* 0x040fe200000418ff */
[----:B------:R-:W-:Y:S07]  /*30e0*/  LDSM.16.M88.4 R20, [R0+0x3000] ;  /* 0x003000000014783b */ /* 0x000fee0000000200 */
[C---:B------:R-:W-:Y:S08]  /*30f0*/  HMMA.16816.F32.BF16 R108, R12.reuse, R16, RZ ;  /* 0x000000100c6c723c */ /* 0x040ff000000418ff */
[----:B------:R-:W-:Y:S01]  /*3100*/  HMMA.16816.F32.BF16 R112, R12, R18, RZ ;  /* 0x000000120c70723c */ /* 0x000fe200000418ff */
[----:B------:R-:W-:Y:S07]  /*3110*/  LDSM.16.M88.4 R16, [R3+0x4000] ;  /* 0x004000000310783b */ /* 0x000fee0000000200 */
[----:B--2---:R-:W-:Y:S01]  /*3120*/  HMMA.16816.F32.BF16 R124, R4, R52, R72 ;  /* 0x00000034047c723c */ /* 0x004fe20000041848 */
[----:B------:R-:W1:Y:S07]  /*3130*/  LDSM.16.M88.4 R72, [R132+0x8000] ;  /* 0x008000008448783b */ /* 0x000e6e0000000200 */
        /* <DEDUP_REMOVED lines=8> */
[C---:B------:R-:W-:Y:S01]  /*31c0*/  HMMA.16816.F32.BF16 R96, R24.reuse, R48, R40 ;  /* 0x000000301860723c */ /* 0x040fe20000041828 */
[----:B------:R-:W2:Y:S07]  /*31d0*/  LDSM.16.M88.4 R40, [R132+0x7400] ;  /* 0x007400008428783b */ /* 0x000eae0000000200 */
[----:B------:R-:W-:Y:S01]  /*31e0*/  HMMA.16816.F32.BF16 R80, R24, R52, R76 ;  /* 0x000000341850723c */ /* 0x000fe2000004184c */
[----:B------:R-:W-:Y:S07]  /*31f0*/  LDSM.16.M88.4 R76, [R2+0x8000] ;  /* 0x00800000024c783b */ /* 0x000fee0000000200 */
[----:B------:R-:W-:Y:S01]  /*3200*/  HMMA.16816.F32.BF16 R4, R28, R84, R8 ;  /* 0x000000541c04723c */ /* 0x000fe20000041808 */
[----:B------:R-:W3:Y:S07]  /*3210*/  LDSM.16.M88.4 R8, [R0+0x4000] ;  /* 0x004000000008783b */ /* 0x000eee0000000200 */
[----:B------:R-:W-:Y:S01]  /*3220*/  HMMA.16816.F32.BF16 R56, R32, R60, R12 ;  /* 0x0000003c2038723c */ /* 0x000fe2000004180c */
[----:B------:R4:W5:Y:S07]  /*3230*/  LDSM.16.M88.4 R12, [R3+0x5000] ;  /* 0x00500000030c783b */ /* 0x00096e0000000200 */
[C---:B------:R-:W-:Y:S08]  /*3240*/  HMMA.16816.F32.BF16 R68, R24.reuse, R46, R128 ;  /* 0x0000002e1844723c */ /* 0x040ff00000041880 */
[C---:B------:R-:W-:Y:S08]  /*3250*/  HMMA.16816.F32.BF16 R108, R24.reuse, R64, R108 ;  /* 0x00000040186c723c */ /* 0x040ff0000004186c */
[----:B------:R-:W-:Y:S01]  /*3260*/  HMMA.16816.F32.BF16 R52, R24, R54, R120 ;  /* 0x000000361834723c */ /* 0x000fe20000041878 */
[----:B----4-:R-:W-:-:S07]  /*3270*/  MOV R3, UR23 ;  /* 0x0000001700037c02 */ /* 0x010fce0008000f00 */
[C---:B------:R-:W-:Y:S08]  /*3280*/  HMMA.16816.F32.BF16 R116, R24.reuse, R50, R116 ;  /* 0x000000321874723c */ /* 0x040ff00000041874 */
[----:B------:R-:W-:Y:S08]  /*3290*/  HMMA.16816.F32.BF16 R112, R24, R66, R112 ;  /* 0x000000421870723c */ /* 0x000ff00000041870 */
[----:B-1----:R-:W-:Y:S01]  /*32a0*/  HMMA.16816.F32.BF16 R24, R16, R72, R4 ;  /* 0x000000481018723c */ /* 0x002fe20000041804 */
[----:B------:R1:W4:Y:S07]  /*32b0*/  LDSM.16.M88.4 R4, [R0+0x5000] ;  /* 0x005000000004783b */ /* 0x00032e0000000200 */
[----:B------:R-:W-:Y:S08]  /*32c0*/  HMMA.16816.F32.BF16 R44, R20, R84, R56 ;  /* 0x00000054142c723c */ /* 0x000ff00000041838 */
[C---:B------:R-:W-:Y:S08]  /*32d0*/  HMMA.16816.F32.BF16 R48, R36.reuse, R62, R68 ;  /* 0x0000003e2430723c */ /* 0x040ff00000041844 */
[----:B--2---:R-:W-:Y:S08]  /*32e0*/  HMMA.16816.F32.BF16 R92, R36, R42, R52 ;  /* 0x0000002a245c723c */ /* 0x004ff00000041834 */
[----:B---3--:R-:W-:Y:S08]  /*32f0*/  HMMA.16816.F32.BF16 R52, R8, R76, R24 ;  /* 0x0000004c0834723c */ /* 0x008ff00000041818 */
[----:B------:R-:W-:Y:S08]  /*3300*/  HMMA.16816.F32.BF16 R56, R32, R62, R88 ;  /* 0x0000003e2038723c */ /* 0x000ff00000041858 */
[----:B-----5:R-:W-:Y:S03]  /*3310*/  HMMA.16816.F32.BF16 R24, R12, R72, R44 ;  /* 0x000000480c18723c */ /* 0x020fe6000004182c */
[----:B-1----:R-:W-:-:S04]  /*3320*/  FMUL.FTZ R0, R52, UR6 ;  /* 0x0000000634007c20 */ /* 0x002fc80008410000 */
[----:B------:R1:W2:Y:S01]  /*3330*/  MUFU.TANH R146, R0 ;  /* 0x0000000000927308 */ /* 0x0002a20000002400 */
[-C--:B------:R-:W-:Y:S01]  /*3340*/  HMMA.16816.F32.BF16 R68, R36, R40.reuse, R80 ;  /* 0x000000282444723c */ /* 0x080fe20000041850 */
[----:B------:R-:W-:Y:S07]  /*3350*/  LDSM.16.M88.4 R80, [R132+0x7800] ;  /* 0x007800008450783b */ /* 0x000fee0000000200 */
[C---:B------:R-:W-:Y:S08]  /*3360*/  HMMA.16816.F32.BF16 R88, R32.reuse, R40, R124 ;  /* 0x000000282058723c */ /* 0x040ff0000004187c */
[----:B------:R-:W-:Y:S01]  /*3370*/  HMMA.16816.F32.BF16 R100, R32, R42, R100 ;  /* 0x0000002a2064723c */ /* 0x000fe20000041864 */
[----:B------:R-:W3:Y:S01]  /*3380*/  LDSM.16.M88.4 R40, [R2+0x7400] ;  /* 0x007400000228783b */ /* 0x000ee20000000200 */
[----:B-1----:R-:W-:-:S04]  /*3390*/  FMUL.FTZ R0, R53, UR6 ;  /* 0x0000000635007c20 */ /* 0x002fc80008410000 */
[----:B------:R1:W1:Y:S02]  /*33a0*/  MUFU.TANH R145, R0 ;  /* 0x0000000000917308 */ /* 0x0002640000002400 */
[----:B------:R-:W-:Y:S08]  /*33b0*/  HMMA.16816.F32.BF16 R44, R28, R86, R48 ;  /* 0x000000561c2c723c */ /* 0x000ff00000041830 */
[----:B----4-:R-:W-:Y:S08]  /*33c0*/  HMMA.16816.F32.BF16 R64, R4, R76, R24 ;  /* 0x0000004c0440723c */ /* 0x010ff00000041818 */
[----:B------:R-:W-:Y:S01]  /*33d0*/  HMMA.16816.F32.BF16 R48, R20, R86, R56 ;  /* 0x000000561430723c */ /* 0x000fe20000041838 */
[----:B-1----:R-:W-:Y:S01]  /*33e0*/  FMUL.FTZ R0, R54, UR6 ;  /* 0x0000000636007c20 */ /* 0x002fe20008410000 */
[----:B------:R-:W-:Y:S03]  /*33f0*/  LDSM.16.M88.4 R84, [R132+0x7c00] ;  /* 0x007c00008454783b */ /* 0x000fe60000000200 */
[----:B------:R1:W4:Y:S03]  /*3400*/  MUFU.TANH R131, R0 ;  /* 0x0000000000837308 */ /* 0x0003260000002400 */
[----:B------:R-:W-:Y:S01]  /*3410*/  HMMA.16816.F32.BF16 R24, R16, R74, R44 ;  /* 0x0000004a1018723c */ /* 0x000fe2000004182c */
[----:B------:R-:W5:Y:S07]  /*3420*/  LDSM.16.M88.4 R44, [R132+0x8400] ;  /* 0x00840000842c783b */ /* 0x000f6e0000000200 */
[----:B---3--:R-:W-:Y:S01]  /*3430*/  HMMA.16816.F32.BF16 R56, R20, R40, R88 ;  /* 0x000000281438723c */ /* 0x008fe20000041858 */
[----:B-1----:R-:W-:-:S07]  /*3440*/  FMUL.FTZ R0, R55, UR6 ;  /* 0x0000000637007c20 */ /* 0x002fce0008410000 */
[----:B------:R-:W-:Y:S01]  /*3450*/  HMMA.16816.F32.BF16 R60, R12, R74, R48 ;  /* 0x0000004a0c3c723c */ /* 0x000fe20000041830 */
[----:B------:R1:W3:Y:S07]  /*3460*/  MUFU.TANH R128, R0 ;  /* 0x0000000000807308 */ /* 0x0002ee0000002400 */
[----:B------:R-:W-:Y:S01]  /*3470*/  HMMA.16816.F32.BF16 R52, R8, R78, R24 ;  /* 0x0000004e0834723c */ /* 0x000fe20000041818 */
[----:B------:R-:W2:Y:S07]  /*3480*/  LDSM.16.M88.4 R24, [R2+0x8400] ;  /* 0x008400000218783b */ /* 0x000eae0000000200 */
[----:B------:R-:W-:Y:S01]  /*3490*/  HMMA.16816.F32.BF16 R48, R28, R40, R68 ;  /* 0x000000281c30723c */ /* 0x000fe20000041844 */
[----:B-1----:R-:W-:-:S04]  /*34a0*/  FMUL.FTZ R0, R64, UR6 ;  /* 0x0000000640007c20 */ /* 0x002fc80008410000 */
[----:B------:R1:W1:Y:S03]  /*34b0*/  MUFU.TANH R130, R0 ;  /* 0x0000000000827308 */ /* 0x0002660000002400 */
[----:B-----5:R-:W-:Y:S08]  /*34c0*/  HMMA.16816.F32.BF16 R56, R12, R44, R56 ;  /* 0x0000002c0c38723c */ /* 0x020ff00000041838 */
[----:B------:R-:W-:Y:S08]  /*34d0*/  HMMA.16816.F32.BF16 R68, R36, R80, R96 ;  /* 0x000000502444723c */ /* 0x000ff00000041860 */
[----:B------:R-:W-:Y:S01]  /*34e0*/  HMMA.16816.F32.BF16 R48, R16, R44, R48 ;  /* 0x0000002c1030723c */ /* 0x000fe20000041830 */
[----:B-1----:R-:W-:-:S04]  /*34f0*/  FMUL.FTZ R0, R65, UR6 ;  /* 0x0000000641007c20 */ /* 0x002fc80008410000 */
[----:B------:R1:W1:Y:S03]  /*3500*/  MUFU.TANH R129, R0 ;  /* 0x0000000000817308 */ /* 0x0002660000002400 */
[----:B------:R-:W-:Y:S08]  /*3510*/  HMMA.16816.F32.BF16 R72, R32, R80, R136 ;  /* 0x000000502048723c */ /* 0x000ff00000041888 */
[----:B------:R-:W-:Y:S01]  /*3520*/  HMMA.16816.F32.BF16 R88, R36, R86, R112 ;  /* 0x000000562458723c */ /* 0x000fe20000041870 */
[----:B-1----:R-:W-:-:S04]  /*3530*/  FMUL.FTZ R0, R66, UR6 ;  /* 0x0000000642007c20 */ /* 0x002fc80008410000 */
[----:B------:R1:W1:Y:S02]  /*3540*/  MUFU.TANH R133, R0 ;  /* 0x0000000000857308 */ /* 0x0002640000002400 */
[----:B-1----:R-:W-:Y:S02]  /*3550*/  FMUL.FTZ R0, R67, UR6 ;  /* 0x0000000643007c20 */ /* 0x002fe40008410000 */
[----:B------:R-:W-:Y:S04]  /*3560*/  HMMA.16816.F32.BF16 R64, R4, R78, R60 ;  /* 0x0000004e0440723c */ /* 0x000fe8000004183c */
[----:B------:R1:W1:Y:S04]  /*3570*/  MUFU.TANH R144, R0 ;  /* 0x0000000000907308 */ /* 0x0002680000002400 */
[-C--:B--2---:R-:W-:Y:S01]  /*3580*/  HMMA.16816.F32.BF16 R60, R8, R24.reuse, R48 ;  /* 0x00000018083c723c */ /* 0x084fe20000041830 */
[----:B------:R-:W2:Y:S07]  /*3590*/  LDSM.16.M88.4 R48, [R2+0x7800] ;  /* 0x007800000230783b */ /* 0x000eae0000000200 */
[----:B------:R-:W-:Y:S01]  /*35a0*/  HMMA.16816.F32.BF16 R76, R4, R24, R56 ;  /* 0x00000018044c723c */ /* 0x000fe20000041838 */
[----:B-1----:R-:W-:-:S04]  /*35b0*/  FMUL.FTZ R0, R52, UR6 ;  /* 0x0000000634007c20 */ /* 0x002fc80008410000 */
[----:B------:R1:W1:Y:S02]  /*35c0*/  MUFU.TANH R135, R0 ;  /* 0x0000000000877308 */ /* 0x0002640000002400 */
[----:B-1----:R-:W-:-:S06]  /*35d0*/  FMUL.FTZ R0, R53, UR6 ;  /* 0x0000000635007c20 */ /* 0x002fcc0008410000 */
[----:B------:R1:W1:Y:S01]  /*35e0*/  MUFU.TANH R134, R0 ;  /* 0x0000000000867308 */ /* 0x0002620000002400 */
[----:B--2---:R-:W-:Y:S01]  /*35f0*/  HMMA.16816.F32.BF16 R72, R20, R48, R72 ;  /* 0x000000301448723c */ /* 0x004fe20000041848 */
[----:B-1----:R-:W-:-:S06]  /*3600*/  FMUL.FTZ R0, R54, UR6 ;  /* 0x0000000636007c20 */ /* 0x002fcc0008410000 */
[----:B------:R1:W2:Y:S02]  /*3610*/  MUFU.TANH R123, R0 ;  /* 0x00000000007b7308 */ /* 0x0002a40000002400 */
[----:B-1----:R-:W-:Y:S02]  /*3620*/  FMUL.FTZ R0, R55, UR6 ;  /* 0x0000000637007c20 */ /* 0x002fe40008410000 */
[-C--:B------:R-:W-:Y:S04]  /*3630*/  HMMA.16816.F32.BF16 R52, R20, R42.reuse, R100 ;  /* 0x0000002a1434723c */ /* 0x080fe80000041864 */
[----:B------:R1:W1:Y:S04]  /*3640*/  MUFU.TANH R120, R0 ;  /* 0x0000000000787308 */ /* 0x0002680000002400 */
[----:B------:R-:W-:Y:S01]  /*3650*/  HMMA.16816.F32.BF16 R40, R28, R42, R92 ;  /* 0x0000002a1c28723c */ /* 0x000fe2000004185c */
[----:B-1----:R-:W-:-:S11]  /*3660*/  FMUL.FTZ R0, R64, UR6 ;  /* 0x0000000640007c20 */ /* 0x002fd60008410000 */
[-C--:B------:R-:W-:Y:S01]  /*3670*/  HMMA.16816.F32.BF16 R56, R12, R46.reuse, R52 ;  /* 0x0000002e0c38723c */ /* 0x080fe20000041834 */
[----:B------:R1:W1:Y:S07]  /*3680*/  MUFU.TANH R122, R0 ;  /* 0x00000000007a7308 */ /* 0x00026e0000002400 */
[----:B------:R-:W-:Y:S01]  /*3690*/  HMMA.16816.F32.BF16 R40, R16, R46, R40 ;  /* 0x0000002e1028723c */ /* 0x000fe20000041828 */
[----:B------:R-:W5:Y:S01]  /*36a0*/  LDSM.16.M88.4 R44, [R132+0x8800] ;  /* 0x00880000842c783b */ /* 0x000f620000000200 */
[----:B-1----:R-:W-:-:S04]  /*36b0*/  FMUL.FTZ R0, R65, UR6 ;  /* 0x0000000641007c20 */ /* 0x002fc80008410000 */
[----:B------:R1:W1:-:S14]  /*36c0*/  MUFU.TANH R121, R0 ;  /* 0x0000000000797308 */ /* 0x00025c0000002400 */
[----:B------:R-:W-:Y:S01]  /*36d0*/  HMMA.16816.F32.BF16 R52, R8, R26, R40 ;  /* 0x0000001a0834723c */ /* 0x000fe20000041828 */
[----:B------:R-:W4:Y:S01]  /*36e0*/  LDSM.16.M88.4 R40, [R2+0x8800] ;  /* 0x008800000228783b */ /* 0x000f220000000200 */
[----:B-1----:R-:W-:-:S04]  /*36f0*/  FMUL.FTZ R0, R66, UR6 ;  /* 0x0000000642007c20 */ /* 0x002fc80008410000 */
[----:B------:R1:W1:Y:S02]  /*3700*/  MUFU.TANH R127, R0 ;  /* 0x00000000007f7308 */ /* 0x0002640000002400 */
[----:B-1----:R-:W-:Y:S02]  /*3710*/  FMUL.FTZ R0, R67, UR6 ;  /* 0x0000000643007c20 */ /* 0x002fe40008410000 */
[----:B------:R-:W-:Y:S04]  /*3720*/  HMMA.16816.F32.BF16 R64, R28, R48, R68 ;  /* 0x000000301c40723c */ /* 0x000fe80000041844 */
[----:B------:R1:W1:Y:S04]  /*3730*/  MUFU.TANH R126, R0 ;  /* 0x00000000007e7308 */ /* 0x0002680000002400 */
[----:B------:R-:W-:Y:S08]  /*3740*/  HMMA.16816.F32.BF16 R68, R4, R26, R56 ;  /* 0x0000001a0444723c */ /* 0x000ff00000041838 */
[----:B-----5:R-:W-:Y:S01]  /*3750*/  HMMA.16816.F32.BF16 R24, R12, R44, R72 ;  /* 0x0000002c0c18723c */ /* 0x020fe20000041848 */
[----:B-1----:R-:W-:-:S04]  /*3760*/  FMUL.FTZ R0, R60, UR6 ;  /* 0x000000063c007c20 */ /* 0x002fc80008410000 */
[----:B------:R1:W1:Y:S03]  /*3770*/  MUFU.TANH R125, R0 ;  /* 0x00000000007d7308 */ /* 0x0002660000002400 */
[----:B------:R-:W-:-:S12]  /*3780*/  HMMA.16816.F32.BF16 R56, R16, R44, R64 ;  /* 0x0000002c1038723c */ /* 0x000fd80000041840 */
[----:B----4-:R-:W-:Y:S01]  /*3790*/  HMMA.16816.F32.BF16 R64, R4, R40, R24 ;  /* 0x000000280440723c */ /* 0x010fe20000041818 */
[----:B------:R-:W4:Y:S01]  /*37a0*/  LDSM.16.M88.4 R24, [R2+0x7c00] ;  /* 0x007c00000218783b */ /* 0x000f220000000200 */
[----:B-1----:R-:W-:-:S06]  /*37b0*/  FMUL.FTZ R0, R61, UR6 ;  /* 0x000000063d007c20 */ /* 0x002fcc0008410000 */
[----:B------:R-:W-:Y:S01]  /*37c0*/  HMMA.16816.F32.BF16 R56, R8, R40, R56 ;  /* 0x000000280838723c */ /* 0x000fe20000041838 */
[----:B------:R1:W1:Y:S02]  /*37d0*/  MUFU.TANH R124, R0 ;  /* 0x00000000007c7308 */ /* 0x0002640000002400 */
[----:B-1----:R-:W-:-:S06]  /*37e0*/  FMUL.FTZ R0, R62, UR6 ;  /* 0x000000063e007c20 */ /* 0x002fcc0008410000 */
[----:B------:R1:W1:Y:S02]  /*37f0*/  MUFU.TANH R98, R0 ;  /* 0x0000000000627308 */ /* 0x0002640000002400 */
[----:B-1----:R-:W-:Y:S02]  /*3800*/  FMUL.FTZ R0, R63, UR6 ;  /* 0x000000063f007c20 */ /* 0x002fe40008410000 */
[----:B------:R-:W-:Y:S04]  /*3810*/  HMMA.16816.F32.BF16 R60, R36, R82, R116 ;  /* 0x00000052243c723c */ /* 0x000fe80000041874 */
[----:B------:R1:W1:Y:S02]  /*3820*/  MUFU.TANH R96, R0 ;  /* 0x0000000000607308 */ /* 0x0002640000002400 */
[----:B-1----:R-:W-:-:S06]  /*3830*/  FMUL.FTZ R0, R76, UR6 ;  /* 0x000000064c007c20 */ /* 0x002fcc0008410000 */
[----:B------:R1:W1:Y:S02]  /*3840*/  MUFU.TANH R99, R0 ;  /* 0x0000000000637308 */ /* 0x0002640000002400 */
[----:B-1----:R-:W-:-:S06]  /*3850*/  FMUL.FTZ R0, R77, UR6 ;  /* 0x000000064d007c20 */ /* 0x002fcc0008410000 */
[----:B------:R1:W1:Y:S02]  /*3860*/  MUFU.TANH R97, R0 ;  /* 0x0000000000617308 */ /* 0x0002640000002400 */
[----:B-1----:R-:W-:-:S06]  /*3870*/  FMUL.FTZ R0, R78, UR6 ;  /* 0x000000064e007c20 */ /* 0x002fcc0008410000 */
[----:B------:R1:W1:Y:S02]  /*3880*/  MUFU.TANH R102, R0 ;  /* 0x0000000000667308 */ /* 0x0002640000002400 */
[----:B-1----:R-:W-:Y:S02]  /*3890*/  FMUL.FTZ R0, R79, UR6 ;  /* 0x000000064f007c20 */ /* 0x002fe40008410000 */
[----:B------:R-:W-:Y:S04]  /*38a0*/  HMMA.16816.F32.BF16 R76, R36, R84, R108 ;  /* 0x00000054244c723c */ /* 0x000fe8000004186c */
[----:B------:R1:W1:Y:S04]  /*38b0*/  MUFU.TANH R103, R0 ;  /* 0x0000000000677308 */ /* 0x0002680000002400 */
[----:B------:R-:W-:Y:S01]  /*38c0*/  HMMA.16816.F32.BF16 R36, R28, R50, R60 ;  /* 0x000000321c24723c */ /* 0x000fe2000004183c */
[----:B-1----:R-:W-:-:S04]  /*38d0*/  FMUL.FTZ R0, R52, UR6 ;  /* 0x0000000634007c20 */ /* 0x002fc80008410000 */
[----:B------:R1:W1:-:S15]  /*38e0*/  MUFU.TANH R101, R0 ;  /* 0x0000000000657308 */ /* 0x00025e0000002400 */
[----:B------:R-:W-:Y:S01]  /*38f0*/  HMMA.16816.F32.BF16 R36, R16, R46, R36 ;  /* 0x0000002e1024723c */ /* 0x000fe20000041824 */
[----:B-1----:R-:W-:-:S04]  /*3900*/  FMUL.FTZ R0, R53, UR6 ;  /* 0x0000000635007c20 */ /* 0x002fc80008410000 */
[----:B------:R1:W1:-:S15]  /*3910*/  MUFU.TANH R108, R0 ;  /* 0x00000000006c7308 */ /* 0x00025e0000002400 */
[----:B------:R-:W-:Y:S08]  /*3920*/  HMMA.16816.F32.BF16 R60, R8, R42, R36 ;  /* 0x0000002a083c723c */ /* 0x000ff00000041824 */
[----:B----4-:R-:W-:Y:S01]  /*3930*/  HMMA.16816.F32.BF16 R36, R28, R24, R76 ;  /* 0x000000181c24723c */ /* 0x010fe2000004184c */
[----:B-1----:R-:W-:-:S07]  /*3940*/  FMUL.FTZ R0, R54, UR6 ;  /* 0x0000000636007c20 */ /* 0x002fce0008410000 */
[----:B------:R-:W-:Y:S01]  /*3950*/  HMMA.16816.F32.BF16 R28, R28, R26, R88 ;  /* 0x0000001a1c1c723c */ /* 0x000fe20000041858 */
[----:B------:R1:W4:Y:S02]  /*3960*/  MUFU.TANH R93, R0 ;  /* 0x00000000005d7308 */ /* 0x0003240000002400 */
[----:B-1----:R-:W-:-:S05]  /*3970*/  FMUL.FTZ R0, R55, UR6 ;  /* 0x0000000637007c20 */ /* 0x002fca0008410000 */
[----:B------:R-:W-:Y:S01]  /*3980*/  HMMA.16816.F32.BF16 R52, R32, R82, R104 ;  /* 0x000000522034723c */ /* 0x000fe20000041868 */
[----:B------:R1:W1:Y:S02]  /*3990*/  MUFU.TANH R81, R0 ;  /* 0x0000000000517308 */ /* 0x0002640000002400 */
[----:B-1----:R-:W-:-:S15]  /*39a0*/  FMUL.FTZ R0, R68, UR6 ;  /* 0x0000000644007c20 */ /* 0x002fde0008410000 */
[----:B------:R-:W-:-:S02]  /*39b0*/  NOP ;  /* 0x0000000000007918 */ /* 0x000fc40000000000 */
[----:B------:R-:W-:Y:S01]  /*39c0*/  HMMA.16816.F32.BF16 R48, R20, R50, R52 ;  /* 0x000000321430723c */ /* 0x000fe20000041834 */
[----:B------:R-:W1:Y:S01]  /*39d0*/  LDSM.16.M88.4 R52, [R132+0x8c00] ;  /* 0x008c00008434783b */ /* 0x000e620000000200 */
[----:B------:R5:W1:-:S15]  /*39e0*/  MUFU.TANH R94, R0 ;  /* 0x00000000005e7308 */ /* 0x000a5e0000002400 */
[----:B------:R-:W-:-:S03]  /*39f0*/  NOP ;  /* 0x0000000000007918 */ /* 0x000fc60000000000 */
[----:B------:R-:W-:Y:S01]  /*3a00*/  HMMA.16816.F32.BF16 R44, R12, R46, R48 ;  /* 0x0000002e0c2c723c */ /* 0x000fe20000041830 */
[----:B-----5:R-:W-:Y:S01]  /*3a10*/  FMUL.FTZ R0, R69, UR6 ;  /* 0x0000000645007c20 */ /* 0x020fe20008410000 */
[----:B------:R5:W3:Y:S01]  /*3a20*/  LDSM.16.M88.4 R48, [R2+0x8c00] ;  /* 0x008c00000230783b */ /* 0x000ae20000000200 */
[----:B------:R-:W-:-:S04]  /*3a30*/  DEPBAR.LE SB0, 0x0 ;  /* 0x000080000000791a */ /* 0x000fc80000000000 */
[----:B------:R2:W1:-:S13]  /*3a40*/  MUFU.TANH R92, R0 ;  /* 0x00000000005c7308 */ /* 0x00045a0000002400 */
[----:B------:R-:W-:Y:S01]  /*3a50*/  HMMA.16816.F32.BF16 R44, R4, R42, R44 ;  /* 0x0000002a042c723c */ /* 0x000fe2000004182c */
[----:B--2---:R-:W-:Y:S01]  /*3a60*/  FMUL.FTZ R0, R70, UR6 ;  /* 0x0000000646007c20 */ /* 0x004fe20008410000 */
[----:B-----5:R-:W-:-:S06]  /*3a70*/  MOV R2, UR25 ;  /* 0x0000001900027c02 */ /* 0x020fcc0008000f00 */
[C---:B-1----:R-:W-:Y:S01]  /*3a80*/  HMMA.16816.F32.BF16 R36, R16.reuse, R52, R36 ;  /* 0x000000341024723c */ /* 0x042fe20000041824 */
[----:B------:R1:W2:Y:S07]  /*3a90*/  MUFU.TANH R95, R0 ;  /* 0x00000000005f7308 */ /* 0x0002ae0000002400 */
[----:B------:R-:W-:Y:S03]  /*3aa0*/  HMMA.16816.F32.BF16 R16, R16, R54, R28 ;  /* 0x000000361010723c */ /* 0x000fe6000004181c */
[----:B------:R-:W-:Y:S01]  /*3ab0*/  FMUL.FTZ R46, R46, UR6 ;  /* 0x000000062e2e7c20 */ /* 0x000fe20008410000 */
[----:B------:R-:W-:-:S03]  /*3ac0*/  FMUL.FTZ R47, R47, UR6 ;  /* 0x000000062f2f7c20 */ /* 0x000fc60008410000 */
[----:B------:R-:W2:Y:S01]  /*3ad0*/  MUFU.TANH R69, R46 ;  /* 0x0000002e00457308 */ /* 0x000ea20000002400 */
[----:B-1----:R-:W-:-:S04]  /*3ae0*/  FMUL.FTZ R0, R71, UR6 ;  /* 0x0000000647007c20 */ /* 0x002fc80008410000 */
[C---:B---3--:R-:W-:Y:S03]  /*3af0*/  HMMA.16816.F32.BF16 R36, R8.reuse, R48, R36 ;  /* 0x000000300824723c */ /* 0x048fe60000041824 */
[----:B------:R1:W3:Y:S05]  /*3b00*/  MUFU.TANH R82, R0 ;  /* 0x0000000000527308 */ /* 0x0002ea0000002400 */
[----:B------:R-:W-:Y:S03]  /*3b10*/  HMMA.16816.F32.BF16 R16, R8, R50, R16 ;  /* 0x000000320810723c */ /* 0x000fe60000041810 */
[----:B------:R-:W2:Y:S08]  /*3b20*/  MUFU.TANH R68, R47 ;  /* 0x0000002f00447308 */ /* 0x000eb00000002400 */
[----:B------:R-:W-:Y:S01]  /*3b30*/  FMUL.FTZ R37, R37, UR6 ;  /* 0x0000000625257c20 */ /* 0x000fe20008410000 */
[----:B------:R-:W-:Y:S01]  /*3b40*/  FMUL.FTZ R36, R36, UR6 ;  /* 0x0000000624247c20 */ /* 0x000fe20008410000 */
[----:B-1----:R-:W-:-:S02]  /*3b50*/  FMUL.FTZ R0, R56, UR6 ;  /* 0x0000000638007c20 */ /* 0x002fc40008410000 */
[----:B------:R-:W1:Y:S08]  /*3b60*/  MUFU.TANH R70, R37 ;  /* 0x0000002500467308 */ /* 0x000e700000002400 */
[----:B------:R5:W1:Y:S08]  /*3b70*/  MUFU.TANH R100, R0 ;  /* 0x0000000000647308 */ /* 0x000a700000002400 */
[----:B------:R-:W1:Y:S01]  /*3b80*/  MUFU.TANH R74, R36 ;  /* 0x00000024004a7308 */ /* 0x000e620000002400 */
[----:B-----5:R-:W-:-:S07]  /*3b90*/  FMUL.FTZ R0, R57, UR6 ;  /* 0x0000000639007c20 */ /* 0x020fce0008410000 */
[----:B------:R5:W1:Y:S02]  /*3ba0*/  MUFU.TANH R83, R0 ;  /* 0x0000000000537308 */ /* 0x000a640000002400 */
[----:B-----5:R-:W-:-:S06]  /*3bb0*/  FMUL.FTZ R0, R58, UR6 ;  /* 0x000000063a007c20 */ /* 0x020fcc0008410000 */
[----:B------:R5:W1:Y:S02]  /*3bc0*/  MUFU.TANH R72, R0 ;  /* 0x0000000000487308 */ /* 0x000a640000002400 */
[----:B-----5:R-:W-:Y:S02]  /*3bd0*/  FMUL.FTZ R0, R59, UR6 ;  /* 0x000000063b007c20 */ /* 0x020fe40008410000 */
[C---:B------:R-:W-:Y:S04]  /*3be0*/  HMMA.16816.F32.BF16 R56, R32.reuse, R84, R140 ;  /* 0x000000542038723c */ /* 0x040fe8000004188c */
[----:B------:R5:W1:Y:S04]  /*3bf0*/  MUFU.TANH R71, R0 ;  /* 0x0000000000477308 */ /* 0x000a680000002400 */
[----:B------:R-:W-:Y:S01]  /*3c00*/  HMMA.16816.F32.BF16 R32, R32, R86, R148 ;  /* 0x000000562020723c */ /* 0x000fe20000041894 */
[----:B-----5:R-:W-:-:S11]  /*3c10*/  FMUL.FTZ R0, R64, UR6 ;  /* 0x0000000640007c20 */ /* 0x020fd60008410000 */
[C---:B------:R-:W-:Y:S01]  /*3c20*/  HMMA.16816.F32.BF16 R56, R20.reuse, R24, R56 ;  /* 0x000000181438723c */ /* 0x040fe20000041838 */
[----:B------:R5:W1:Y:S07]  /*3c30*/  MUFU.TANH R75, R0 ;  /* 0x00000000004b7308 */ /* 0x000a6e0000002400 */
[----:B------:R-:W-:-:S12]  /*3c40*/  HMMA.16816.F32.BF16 R20, R20, R26, R32 ;  /* 0x0000001a1414723c */ /* 0x000fd80000041820 */
[----:B------:R-:W-:Y:S01]  /*3c50*/  HMMA.16816.F32.BF16 R40, R12, R52, R56 ;  /* 0x000000340c28723c */ /* 0x000fe20000041838 */
[----:B-----5:R-:W-:-:S04]  /*3c60*/  FMUL.FTZ R0, R65, UR6 ;  /* 0x0000000641007c20 */ /* 0x020fc80008410000 */
[----:B------:R5:W1:Y:S03]  /*3c70*/  MUFU.TANH R73, R0 ;  /* 0x0000000000497308 */ /* 0x000a660000002400 */
[----:B------:R-:W-:-:S12]  /*3c80*/  HMMA.16816.F32.BF16 R12, R12, R54, R20 ;  /* 0x000000360c0c723c */ /* 0x000fd80000041814 */
[----:B------:R-:W-:Y:S01]  /*3c90*/  HMMA.16816.F32.BF16 R28, R4, R48, R40 ;  /* 0x00000030041c723c */ /* 0x000fe20000041828 */
[----:B-----5:R-:W-:-:S04]  /*3ca0*/  FMUL.FTZ R0, R66, UR6 ;  /* 0x0000000642007c20 */ /* 0x020fc80008410000 */
[----:B------:R5:W1:Y:S03]  /*3cb0*/  MUFU.TANH R80, R0 ;  /* 0x0000000000507308 */ /* 0x000a660000002400 */
[----:B------:R-:W-:Y:S01]  /*3cc0*/  HMMA.16816.F32.BF16 R4, R4, R50, R12 ;  /* 0x000000320404723c */ /* 0x000fe2000004180c */
[----:B-----5:R-:W-:-:S15]  /*3cd0*/  FMUL.FTZ R0, R67, UR6 ;  /* 0x0000000643007c20 */ /* 0x020fde0008410000 */
[----:B------:R-:W-:-:S03]  /*3ce0*/  NOP ;  /* 0x0000000000007918 */ /* 0x000fc60000000000 */
[----:B------:R-:W-:Y:S01]  /*3cf0*/  FMUL.FTZ R5, R5, UR6 ;  /* 0x0000000605057c20 */ /* 0x000fe20008410000 */
[----:B------:R-:W-:Y:S01]  /*3d00*/  FMUL.FTZ R6, R6, UR6 ;  /* 0x0000000606067c20 */ /* 0x000fe20008410000 */
[----:B------:R5:W1:Y:S01]  /*3d10*/  MUFU.TANH R76, R0 ;  /* 0x00000000004c7308 */ /* 0x000a620000002400 */
[----:B------:R-:W-:Y:S01]  /*3d20*/  FMUL.FTZ R7, R7, UR6 ;  /* 0x0000000607077c20 */ /* 0x000fe20008410000 */
[----:B------:R-:W-:-:S06]  /*3d30*/  FMUL.FTZ R4, R4, UR6 ;  /* 0x0000000604047c20 */ /* 0x000fcc0008410000 */
[----:B------:R-:W1:Y:S08]  /*3d40*/  MUFU.TANH R46, R6 ;  /* 0x00000006002e7308 */ /* 0x000e700000002400 */
[----:B------:R-:W1:Y:S01]  /*3d50*/  MUFU.TANH R49, R7 ;  /* 0x0000000700317308 */ /* 0x000e620000002400 */
[----:B-----5:R-:W-:-:S07]  /*3d60*/  FMUL.FTZ R0, R60, UR6 ;  /* 0x000000063c007c20 */ /* 0x020fce0008410000 */
[----:B------:R5:W1:Y:S02]  /*3d70*/  MUFU.TANH R78, R0 ;  /* 0x00000000004e7308 */ /* 0x000a640000002400 */
[----:B-----5:R-:W-:-:S06]  /*3d80*/  FMUL.FTZ R0, R61, UR6 ;  /* 0x000000063d007c20 */ /* 0x020fcc0008410000 */
        /* <DEDUP_REMOVED lines=10> */
[----:B------:R-:W1:Y:S08]  /*3e30*/  MUFU.TANH R38, R5 ;  /* 0x0000000500267308 */ /* 0x000e700000002400 */
[----:B------:R5:W1:Y:S02]  /*3e40*/  MUFU.TANH R27, R0 ;  /* 0x00000000001b7308 */ /* 0x000a640000002400 */
[----:B-----5:R-:W-:-:S06]  /*3e50*/  FMUL.FTZ R0, R39, UR6 ;  /* 0x0000000627007c20 */ /* 0x020fcc0008410000 */
[----:B------:R5:W1:Y:S08]  /*3e60*/  MUFU.TANH R39, R4 ;  /* 0x0000000400277308 */ /* 0x000a700000002400 */
[----:B------:R4:W1:Y:S01]  /*3e70*/  MUFU.TANH R25, R0 ;  /* 0x0000000000197308 */ /* 0x0008620000002400 */
[----:B-----5:R-:W-:Y:S01]  /*3e80*/  MOV R4, UR22 ;  /* 0x0000001600047c02 */ /* 0x020fe20008000f00 */
[----:B----4-:R-:W-:-:S06]  /*3e90*/  FMUL.FTZ R0, R28, UR6 ;  /* 0x000000061c007c20 */ /* 0x010fcc0008410000 */
[----:B------:R4:W1:Y:S02]  /*3ea0*/  MUFU.TANH R37, R0 ;  /* 0x0000000000257308 */ /* 0x0008640000002400 */
        /* <DEDUP_REMOVED lines=14> */
[----:B----4-:R-:W-:-:S04]  /*3f90*/  IADD3 R0, PT, PT, R152, UR24, R153 ;  /* 0x0000001898007c10 */ /* 0x010fc8000fffe099 */
[C---:B------:R-:W-:Y:S02]  /*3fa0*/  IADD3 R3, PT, PT, R0.reuse, 0x1, R3 ;  /* 0x0000000100037810 */ /* 0x040fe40007ffe003 */
[----:B------:R-:W-:Y:S02]  /*3fb0*/  IADD3 R227, PT, PT, R0, UR25, -R4 ;  /* 0x0000001900e37c10 */ /* 0x000fe4000fffe804 */
[C-C-:B------:R-:W-:Y:S02]  /*3fc0*/  VIADDMNMX R231, R3.reuse, 0x8, R2.reuse, PT ;  /* 0x0000000803e77846 */ /* 0x140fe40003800102 */
[C-C-:B------:R-:W-:Y:S02]  /*3fd0*/  VIADDMNMX R228, R3.reuse, 0x40, R2.reuse, PT ;  /* 0x0000004003e47846 */ /* 0x140fe40003800102 */
[C---:B------:R-:W-:Y:S02]  /*3fe0*/  VIADDMNMX R230, R3.reuse, 0x48, R2, PT ;  /* 0x0000004803e67846 */ /* 0x040fe40003800102 */
[----:B------:R-:W-:Y:S01]  /*3ff0*/  VIMNMX R229, PT, PT, R3, UR25, PT ;  /* 0x0000001903e57c48 */ /* 0x000fe2000bfe0100 */
[----:B------:R-:W-:Y:S06]  /*4000*/  BAR.SYNC.DEFER_BLOCKING 0x0 ;  /* 0x0000000000007b1d */ /* 0x000fec0000010000 */
[----:B-123--:R-:W-:Y:S05]  /*4010*/  BRA.U !UP0, `(.L_x_1171) ;  /* 0x0000000108d87547 */ /* 0x00efea000b800000 */
        /* <DEDUP_REMOVED lines=51> */
.L_x_1173:
[----:B------:R3:W-:Y:S02]  /*4350*/  STS.128 [R226+0x8800], RZ ;  /* 0x008800ffe2007388 */ /* 0x0007e40000000c00 */
.L_x_1174:
[----:B------:R-:W-:Y:S05]  /*4360*/  BSYNC.RECONVERGENT B0 ;  /* 0x0000000000007941 */ /* 0x000fea0003800200 */
.L_x_1172:
[----:B------:R-:W0:Y:S02]  /*4370*/  LDGDEPBAR ;  /* 0x00000000000079af */ /* 0x000e240000000000 */
.L_x_1171:
[----:B-12---:R-:W-:Y:S01]  /*4380*/  IMAD.SHL.U32 R2, R221, 0x2, RZ ;  /* 0x00000002dd027824 */ /* 0x006fe200078e00ff */
[----:B------:R-:W1:Y:S01]  /*4390*/  LDCU UR4, c[0x0][0x45c] ;  /* 0x00008b80ff0477ac */ /* 0x000e620008000800 */
[----:B------:R-:W-:Y:S02]  /*43a0*/  IMAD.U32 R0, RZ, RZ, UR13 ;  /* 0x0000000dff007e24 */ /* 0x000fe4000f8e00ff */
[C---:B------:R-:W-:Y:S01]  /*43b0*/  VIADD R18, R227.reuse, 0x8 ;  /* 0x00000008e3127836 */ /* 0x040fe20000000000 */
[----:B------:R-:W-:Y:S01]  /*43c0*/  LOP3.LUT R3, R2, 0x6, RZ, 0xc0, !PT ;  /* 0x0000000602037812 */ /* 0x000fe200078ec0ff */
[----:B------:R-:W-:Y:S01]  /*43d0*/  VIADD R17, R227, 0x40 ;  /* 0x00000040e3117836 */ /* 0x000fe20000000000 */
[----:B------:R-:W-:-:S03]  /*43e0*/  UISETP.GT.U32.AND UP0, UPT, UR13, UR18, UPT ;  /* 0x000000120d00728c */ /* 0x000fc6000bf04070 */
[----:B------:R-:W-:Y:S01]  /*43f0*/  IMAD R0, R0, 0x40, R3 ;  /* 0x0000004000007824 */ /* 0x000fe200078e0203 */
[----:B------:R2:W-:Y:S03]  /*4400*/  STL [R1+0x48], R3 ;  /* 0x0000480301007387 */ /* 0x0005e60000100800 */
[----:B------:R-:W-:Y:S01]  /*4410*/  VIADD R15, R0, 0x8 ;  /* 0x00000008000f7836 */ /* 0x000fe20000000000 */
[-C--:B------:R-:W-:Y:S01]  /*4420*/  ISETP.GT.AND P0, PT, R18, R0.reuse, PT ;  /* 0x000000001200720c */ /* 0x080fe20003f04270 */
[C---:B------:R-:W-:Y:S01]  /*4430*/  VIADD R13, R0.reuse, 0x10 ;  /* 0x00000010000d7836 */ /* 0x040fe20000000000 */
[----:B------:R-:W-:Y:S01]  /*4440*/  ISETP.GT.AND P4, PT, R17, R0, PT ;  /* 0x000000001100720c */ /* 0x000fe20003f84270 */
[C---:B------:R-:W-:Y:S01]  /*4450*/  VIADD R12, R0.reuse, 0x11 ;  /* 0x00000011000c7836 */ /* 0x040fe20000000000 */
[----:B------:R-:W-:Y:S01]  /*4460*/  FSEL R20, R131, -INF , !P0 ;  /* 0xff80000083147808 */ /* 0x000fe20004000000 */
[----:B------:R-:W-:Y:S01]  /*4470*/  VIADD R16, R0, 0x1 ;  /* 0x0000000100107836 */ /* 0x000fe20000000000 */
[----:B------:R-:W-:Y:S01]  /*4480*/  ISETP.GT.AND P0, PT, R18, R15, PT ;  /* 0x0000000f1200720c */ /* 0x000fe20003f04270 */
[----:B------:R-:W-:Y:S01]  /*4490*/  VIADD R10, R0, 0x19 ;  /* 0x00000019000a7836 */ /* 0x000fe20000000000 */
[----:B------:R-:W-:Y:S01]  /*44a0*/  ISETP.GT.AND P1, PT, R18, R13, PT ;  /* 0x0000000d1200720c */ /* 0x000fe20003f24270 */
        /* <DEDUP_REMOVED lines=9> */
[----:B------:R-:W-:Y:S01]  /*4540*/  FSEL R28, R98, -INF , !P1 ;  /* 0xff800000621c7808 */ /* 0x000fe20004800000 */
[----:B------:R-:W-:Y:S01]  /*4550*/  VIADD R9, R0, 0x20 ;  /* 0x0000002000097836 */ /* 0x000fe20000000000 */
[----:B------:R-:W-:Y:S01]  /*4560*/  ISETP.GT.AND P3, PT, R18, R14, PT ;  /* 0x0000000e1200720c */ /* 0x000fe20003f64270 */
[----:B--2---:R-:W-:Y:S01]  /*4570*/  VIADD R3, R0, 0x38 ;  /* 0x0000003800037836 */ /* 0x004fe20000000000 */
[----:B------:R-:W-:Y:S01]  /*4580*/  ISETP.GT.AND P1, PT, R18, R8, PT ;  /* 0x000000081200720c */ /* 0x000fe20003f24270 */
[----:B------:R-:W-:Y:S01]  /*4590*/  VIADD R2, R0, 0x39 ;  /* 0x0000003900027836 */ /* 0x000fe20000000000 */
[----:B------:R-:W-:Y:S01]  /*45a0*/  FSEL R43, R96, -INF , !P2 ;  /* 0xff800000602b7808 */ /* 0x000fe20005000000 */
[----:B------:R-:W-:Y:S01]  /*45b0*/  VIADD R6, R0, 0x29 ;  /* 0x0000002900067836 */ /* 0x000fe20000000000 */
[----:B------:R-:W-:Y:S01]  /*45c0*/  ISETP.GT.AND P2, PT, R18, R7, PT ;  /* 0x000000071200720c */ /* 0x000fe20003f44270 */
[----:B------:R-:W-:Y:S01]  /*45d0*/  VIADD R4, R0, 0x31 ;  /* 0x0000003100047836 */ /* 0x000fe20000000000 */
[----:B------:R-:W-:-:S02]  /*45e0*/  FSEL R22, R128, -INF , !P5 ;  /* 0xff80000080167808 */ /* 0x000fc40006800000 */
[----:B------:R-:W-:Y:S02]  /*45f0*/  ISETP.GT.AND P5, PT, R18, R11, PT ;  /* 0x0000000b1200720c */ /* 0x000fe40003fa4270 */
[----:B------:R-:W-:Y:S02]  /*4600*/  FSEL R45, R81, -INF , !P0 ;  /* 0xff800000512d7808 */ /* 0x000fe40004000000 */
[----:B------:R-:W-:Y:S02]  /*4610*/  FSEL R26, R120, -INF , !P3 ;  /* 0xff800000781a7808 */ /* 0x000fe40005800000 */
[C---:B------:R-:W-:Y:S02]  /*4620*/  ISETP.GT.AND P0, PT, R18.reuse, R5, PT ;  /* 0x000000051200720c */ /* 0x040fe40003f04270 */
        /* <DEDUP_REMOVED lines=10> */
[----:B------:R-:W-:Y:S02]  /*46d0*/  FSEL R48, R72, -INF , !P3 ;  /* 0xff80000048307808 */ /* 0x000fe40005800000 */
[----:B------:R-:W-:Y:S02]  /*46e0*/  ISETP.GT.AND P0, PT, R17, R15, PT ;  /* 0x0000000f1100720c */ /* 0x000fe40003f04270 */
[----:B------:R-:W-:Y:S02]  /*46f0*/  FSEL R64, R23, -INF , !P1 ;  /* 0xff80000017407808 */ /* 0x000fe40004800000 */
[----:B------:R-:W-:Y:S01]  /*4700*/  ISETP.GT.AND P3, PT, R18, R4, PT ;  /* 0x000000041200720c */ /* 0x000fe20003f64270 */
[----:B------:R-:W-:Y:S01]  /*4710*/  VIADD R18, R227, 0x48 ;  /* 0x00000048e3127836 */ /* 0x000fe20000000000 */
[----:B------:R-:W-:-:S02]  /*4720*/  ISETP.GT.AND P1, PT, R17, R13, PT ;  /* 0x0000000d1100720c */ /* 0x000fc40003f24270 */
[----:B------:R-:W-:Y:S02]  /*4730*/  FSEL R65, R21, -INF , !P2 ;  /* 0xff80000015417808 */ /* 0x000fe40005000000 */
[----:B------:R-:W-:Y:S02]  /*4740*/  FSEL R21, R129, -INF , !P4 ;  /* 0xff80000081157808 */ /* 0x000fe40006000000 */
[----:B------:R-:W-:Y:S02]  /*4750*/  FSEL R60, R60, -INF , !P5 ;  /* 0xff8000003c3c7808 */ /* 0x000fe40006800000 */
[C---:B------:R-:W-:Y:S02]  /*4760*/  ISETP.GT.AND P4, PT, R17.reuse, R10, PT ;  /* 0x0000000a1100720c */ /* 0x040fe40003f84270 */
[----:B------:R-:W-:Y:S02]  /*4770*/  ISETP.GT.AND P5, PT, R17, R14, PT ;  /* 0x0000000e1100720c */ /* 0x000fe40003fa4270 */
[----:B------:R-:W-:-:S02]  /*4780*/  FSEL R23, R122, -INF , !P0 ;  /* 0xff8000007a177808 */ /* 0x000fc40004000000 */
[----:B------:R-:W-:Y:S02]  /*4790*/  FSEL R63, R25, -INF , !P3 ;  /* 0xff800000193f7808 */ /* 0x000fe40005800000 */
[----:B------:R-:W-:Y:S02]  /*47a0*/  ISETP.GT.AND P0, PT, R17, R9, PT ;  /* 0x000000091100720c */ /* 0x000fe40003f04270 */
[----:B------:R-:W-:Y:S02]  /*47b0*/  FSEL R27, R99, -INF , !P1 ;  /* 0xff800000631b7808 */ /* 0x000fe40004800000 */
[C---:B------:R-:W-:Y:S02]  /*47c0*/  ISETP.GT.AND P3, PT, R17.reuse, R12, PT ;  /* 0x0000000c1100720c */ /* 0x040fe40003f64270 */
[C---:B------:R-:W-:Y:S02]  /*47d0*/  ISETP.GT.AND P2, PT, R17.reuse, R11, PT ;  /* 0x0000000b1100720c */ /* 0x040fe40003f44270 */
        /* <DEDUP_REMOVED lines=10> */
[C---:B------:R-:W-:Y:S02]  /*4880*/  ISETP.GT.AND P3, PT, R17.reuse, R6, PT ;  /* 0x000000061100720c */ /* 0x040fe40003f64270 */
[----:B------:R-:W-:Y:S02]  /*4890*/  ISETP.GT.AND P2, PT, R17, R5, PT ;  /* 0x000000051100720c */ /* 0x000fe40003f44270 */
[----:B------:R-:W-:-:S02]  /*48a0*/  ISETP.GT.AND P1, PT, R227, R0, PT ;  /* 0x00000000e300720c */ /* 0x000fc40003f24270 */
[----:B------:R-:W-:Y:S02]  /*48b0*/  FSEL R36, R36, -INF , !P4 ;  /* 0xff80000024247808 */ /* 0x000fe40006000000 */
[----:B------:R-:W-:Y:S02]  /*48c0*/  FSEL R34, R73, -INF , !P5 ;  /* 0xff80000049227808 */ /* 0x000fe40006800000 */
[----:B------:R-:W-:Y:S02]  /*48d0*/  ISETP.GT.AND P4, PT, R18, R0, PT ;  /* 0x000000001200720c */ /* 0x000fe40003f84270 */
[----:B------:R-:W-:Y:S02]  /*48e0*/  ISETP.GT.AND P5, PT, R17, R2, PT ;  /* 0x000000021100720c */ /* 0x000fe40003fa4270 */
[----:B------:R-:W-:Y:S02]  /*48f0*/  FSEL R39, R39, -INF , !P0 ;  /* 0xff80000027277808 */ /* 0x000fe40004000000 */
[----:B------:R-:W-:-:S02]  /*4900*/  FSEL R35, R52, -INF , !P3 ;  /* 0xff80000034237808 */ /* 0x000fc40005800000 */
[----:B------:R-:W-:Y:S02]  /*4910*/  FSEL R37, R37, -INF , !P2 ;  /* 0xff80000025257808 */ /* 0x000fe40005000000 */
[----:B------:R-:W-:Y:S02]  /*4920*/  ISETP.GE.AND P0, PT, R0, R228, PT ;  /* 0x000000e40000720c */ /* 0x000fe40003f06270 */
[----:B------:R-:W-:Y:S02]  /*4930*/  FSEL R17, R146, -INF , !P1 ;  /* 0xff80000092117808 */ /* 0x000fe40004800000 */
[C---:B------:R-:W-:Y:S02]  /*4940*/  ISETP.GE.AND P3, PT, R0.reuse, R229, PT ;  /* 0x000000e50000720c */ /* 0x040fe40003f66270 */
[C---:B------:R-:W-:Y:S02]  /*4950*/  ISETP.GE.AND P2, PT, R0.reuse, R231, PT ;  /* 0x000000e70000720c */ /* 0x040fe40003f46270 */
[----:B------:R-:W-:-:S02]  /*4960*/  ISETP.GE.AND P1, PT, R0, R230, PT ;  /* 0x000000e60000720c */ /* 0x000fc40003f26270 */
[----:B------:R-:W-:Y:S02]  /*4970*/  FSEL R0, R133, -INF , !P4 ;  /* 0xff80000085007808 */ /* 0x000fe40006000000 */
[-C--:B------:R-:W-:Y:S02]  /*4980*/  ISETP.GT.AND P4, PT, R227, R16.reuse, PT ;  /* 0x00000010e300720c */ /* 0x080fe40003f84270 */
[----:B------:R-:W-:Y:S02]  /*4990*/  FSEL R19, R19, -INF , !P0 ;  /* 0xff80000013137808 */ /* 0x000fe40004000000 */
[----:B------:R-:W-:Y:S02]  /*49a0*/  ISETP.GT.AND P0, PT, R18, R16, PT ;  /* 0x000000101200720c */ /* 0x000fe40003f04270 */
[----:B------:R-:W-:Y:S02]  /*49b0*/  FSEL R56, R17, -INF , !P3 ;  /* 0xff80000011387808 */ /* 0x000fe40005800000 */
[----:B------:R-:W-:-:S02]  /*49c0*/  FSEL R58, R20, -INF , !P2 ;  /* 0xff800000143a7808 */ /* 0x000fc40005000000 */
[----:B------:R-:W-:Y:S02]  /*49d0*/  FSEL R17, R145, -INF , !P4 ;  /* 0xff80000091117808 */ /* 0x000fe40006000000 */
[----:B------:R-:W-:Y:S02]  /*49e0*/  FSEL R20, R0, -INF , !P1 ;  /* 0xff80000000147808 */ /* 0x000fe40004800000 */
[----:B------:R-:W-:Y:S02]  /*49f0*/  ISETP.GT.AND P4, PT, R227, R15, PT ;  /* 0x0000000fe300720c */ /* 0x000fe40003f84270 */
[----:B------:R-:W-:Y:S02]  /*4a00*/  FSEL R38, R38, -INF , !P5 ;  /* 0xff80000026267808 */ /* 0x000fe40006800000 */
[----:B------:R-:W-:Y:S02]  /*4a10*/  ISETP.GE.AND P1, PT, R16, R230, PT ;  /* 0x000000e61000720c */ /* 0x000fe40003f26270 */
[----:B------:R-:W-:-:S02]  /*4a20*/  FSEL R0, R144, -INF , !P0 ;  /* 0xff80000090007808 */ /* 0x000fc40004000000 */
[----:B------:R-:W-:Y:S02]  /*4a30*/  ISETP.GE.AND P5, PT, R16, R229, PT ;  /* 0x000000e51000720c */ /* 0x000fe40003fa6270 */
[----:B------:R-:W-:Y:S02]  /*4a40*/  ISETP.GT.AND P0, PT, R18, R15, PT ;  /* 0x0000000f1200720c */ /* 0x000fe40003f04270 */
[C---:B------:R-:W-:Y:S02]  /*4a50*/  ISETP.GE.AND P3, PT, R16.reuse, R231, PT ;  /* 0x000000e71000720c */ /* 0x040fe40003f66270 */
[----:B------:R-:W-:Y:S02]  /*4a60*/  ISETP.GE.AND P2, PT, R16, R228, PT ;  /* 0x000000e41000720c */ /* 0x000fe40003f46270 */
[----:B------:R-:W-:Y:S02]  /*4a70*/  FSEL R16, R135, -INF , !P4 ;  /* 0xff80000087107808 */ /* 0x000fe40006000000 */
[----:B------:R-:W-:-:S02]  /*4a80*/  FSEL R42, R0, -INF , !P1 ;  /* 0xff800000002a7808 */ /* 0x000fc40004800000 */
[----:B------:R-:W-:Y:S02]  /*4a90*/  ISETP.GT.AND P4, PT, R227, R14, PT ;  /* 0x0000000ee300720c */ /* 0x000fe40003f84270 */
[----:B------:R-:W-:Y:S02]  /*4aa0*/  FSEL R54, R17, -INF , !P5 ;  /* 0xff80000011367808 */ /* 0x000fe40006800000 */
[----:B------:R-:W-:Y:S02]  /*4ab0*/  ISETP.GE.AND P1, PT, R15, R230, PT ;  /* 0x000000e60f00720c */ /* 0x000fe40003f26270 */
[----:B------:R-:W-:Y:S02]  /*4ac0*/  FSEL R0, R127, -INF , !P0 ;  /* 0xff8000007f007808 */ /* 0x000fe40004000000 */
[----:B------:R-:W-:Y:S02]  /*4ad0*/  ISETP.GE.AND P5, PT, R15, R229, PT ;  /* 0x000000e50f00720c */ /* 0x000fe40003fa6270 */
[----:B------:R-:W-:-:S02]  /*4ae0*/  FSEL R55, R22, -INF , !P3 ;  /* 0xff80000016377808 */ /* 0x000fc40005800000 */
[----:B------:R-:W-:Y:S02]  /*4af0*/  FSEL R21, R21, -INF , !P2 ;  /* 0xff80000015157808 */ /* 0x000fe40005000000 */
        /* <DEDUP_REMOVED lines=21> */
[----:B------:R-:W-:Y:S02]  /*4c50*/  FSEL R51, R26, -INF , !P3 ;  /* 0xff8000001a337808 */ /* 0x000fe40005800000 */
[----:B------:R-:W-:-:S02]  /*4c60*/  FSEL R15, R25, -INF , !P2 ;  /* 0xff800000190f7808 */ /* 0x000fc40005000000 */
[----:B------:R-:W-:Y:S02]  /*4c70*/  ISETP.GT.AND P0, PT, R18, R12, PT ;  /* 0x0000000c1200720c */ /* 0x000fe40003f04270 */
[C---:B------:R-:W-:Y:S02]  /*4c80*/  ISETP.GE.AND P5, PT, R13.reuse, R229, PT ;  /* 0x000000e50d00720c */ /* 0x040fe40003fa6270 */
[C---:B------:R-:W-:Y:S02]  /*4c90*/  ISETP.GE.AND P3, PT, R13.reuse, R231, PT ;  /* 0x000000e70d00720c */ /* 0x040fe40003f66270 */
[----:B------:R-:W-:Y:S02]  /*4ca0*/  ISETP.GE.AND P2, PT, R13, R228, PT ;  /* 0x000000e40d00720c */ /* 0x000fe40003f46270 */
[----:B------:R-:W-:Y:S02]  /*4cb0*/  FSEL R13, R124, -INF , !P4 ;  /* 0xff8000007c0d7808 */ /* 0x000fe40006000000 */
[----:B------:R-:W-:-:S02]  /*4cc0*/  FSEL R124, R0, -INF , !P1 ;  /* 0xff800000007c7808 */ /* 0x000fc40004800000 */
[----:B------:R-:W-:Y:S02]  /*4cd0*/  ISETP.GE.AND P1, PT, R12, R230, PT ;  /* 0x000000e60c00720c */ /* 0x000fe40003f26270 */
[-C--:B------:R-:W-:Y:S02]  /*4ce0*/  ISETP.GT.AND P4, PT, R227, R11.reuse, PT ;  /* 0x0000000be300720c */ /* 0x080fe40003f84270 */
[----:B------:R-:W-:Y:S02]  /*4cf0*/  FSEL R0, R103, -INF , !P0 ;  /* 0xff80000067007808 */ /* 0x000fe40004000000 */
[----:B------:R-:W-:Y:S02]  /*4d00*/  ISETP.GT.AND P0, PT, R18, R11, PT ;  /* 0x0000000b1200720c */ /* 0x000fe40003f04270 */
[----:B------:R-:W-:Y:S02]  /*4d10*/  FSEL R136, R14, -INF , !P5 ;  /* 0xff8000000e887808 */ /* 0x000fe40006800000 */
[----:B------:R-:W-:-:S02]  /*4d20*/  FSEL R107, R0, -INF , !P1 ;  /* 0xff800000006b7808 */ /* 0x000fc40004800000 */
[----:B------:R-:W-:Y:S02]  /*4d30*/  FSEL R14, R101, -INF , !P4 ;  /* 0xff800000650e7808 */ /* 0x000fe40006000000 */
[----:B------:R-:W-:Y:S02]  /*4d40*/  ISETP.GE.AND P4, PT, R11, R230, PT ;  /* 0x000000e60b00720c */ /* 0x000fe40003f86270 */
[----:B------:R-:W-:Y:S02]  /*4d50*/  FSEL R0, R95, -INF , !P0 ;  /* 0xff8000005f007808 */ /* 0x000fe40004000000 */
[----:B------:R-:W-:Y:S02]  /*4d60*/  ISETP.GT.AND P0, PT, R18, R10, PT ;  /* 0x0000000a1200720c */ /* 0x000fe40003f04270 */
        /* <DEDUP_REMOVED lines=8> */
[----:B------:R-:W-:Y:S02]  /*4df0*/  ISETP.GT.AND P0, PT, R18, R8, PT ;  /* 0x000000081200720c */ /* 0x000fe40003f04270 */
[----:B------:R-:W-:Y:S02]  /*4e00*/  FSEL R30, R30, -INF , !P1 ;  /* 0xff8000001e1e7808 */ /* 0x000fe40004800000 */
        /* <DEDUP_REMOVED lines=19> */
[----:B------:R-:W-:Y:S02]  /*4f40*/  FSEL R28, R27, -INF , !P2 ;  /* 0xff8000001b1c7808 */ /* 0x000fe40005000000 */
[----:B------:R-:W-:Y:S02]  /*4f50*/  ISETP.GE.AND P1, PT, R7, R228, PT ;  /* 0x000000e40700720c */ /* 0x000fe40003f26270 */
[----:B------:R-:W-:-:S02]  /*4f60*/  ISETP.GE.AND P5, PT, R12, R229, PT ;  /* 0x000000e50c00720c */ /* 0x000fc40003fa6270 */
[----:B------:R-:W-:Y:S02]  /*4f70*/  ISETP.GE.AND P2, PT, R12, R228, PT ;  /* 0x000000e40c00720c */ /* 0x000fe40003f46270 */
[----:B------:R-:W-:Y:S02]  /*4f80*/  FSEL R168, R0, -INF , !P4 ;  /* 0xff80000000a87808 */ /* 0x000fe40006000000 */
[----:B------:R-:W-:Y:S02]  /*4f90*/  ISETP.GE.AND P4, PT, R5, R230, PT ;  /* 0x000000e60500720c */ /* 0x000fe40003f86270 */
[----:B------:R-:W-:Y:S02]  /*4fa0*/  FSEL R0, R62, -INF , !P0 ;  /* 0xff8000003e007808 */ /* 0x000fe40004000000 */
[----:B------:R-:W-:Y:S02]  /*4fb0*/  ISETP.GT.AND P0, PT, R18, R4, PT ;  /* 0x000000041200720c */ /* 0x000fe40003f04270 */
[----:B------:R-:W-:-:S02]  /*4fc0*/  FSEL R162, R33, -INF , !P1 ;  /* 0xff80000021a27808 */ /* 0x000fc40004800000 */
[----:B------:R-:W-:Y:S02]  /*4fd0*/  FSEL R127, R13, -INF , !P5 ;  /* 0xff8000000d7f7808 */ /* 0x000fe40006800000 */
[----:B------:R-:W-:Y:S02]  /*4fe0*/  FSEL R29, R29, -INF , !P2 ;  /* 0xff8000001d1d7808 */ /* 0x000fe40005000000 */
[----:B------:R-:W-:Y:S02]  /*4ff0*/  ISETP.GE.AND P1, PT, R6, R228, PT ;  /* 0x000000e40600720c */ /* 0x000fe40003f26270 */
[C---:B------:R-:W-:Y:S02]  /*5000*/  ISETP.GE.AND P5, PT, R11.reuse, R229, PT ;  /* 0x000000e50b00720c */ /* 0x040fe40003fa6270 */
[----:B------:R-:W-:Y:S02]  /*5010*/  ISETP.GE.AND P2, PT, R11, R231, PT ;  /* 0x000000e70b00720c */ /* 0x000fe40003f46270 */
[----:B------:R-:W-:-:S02]  /*5020*/  FSEL R217, R0, -INF , !P4 ;  /* 0xff80000000d97808 */ /* 0x000fc40006000000 */
[----:B------:R-:W-:Y:S02]  /*5030*/  ISETP.GE.AND P4, PT, R4, R230, PT ;  /* 0x000000e60400720c */ /* 0x000fe40003f86270 */
[----:B------:R-:W-:Y:S02]  /*5040*/  FSEL R11, R61, -INF , !P0 ;  /* 0xff8000003d0b7808 */ /* 0x000fe40004000000 */
[----:B------:R-:W-:Y:S02]  /*5050*/  ISETP.GE.AND P3, PT, R12, R231, PT ;  /* 0x000000e70c00720c */ /* 0x000fe40003f66270 */
[----:B------:R-:W-:Y:S02]  /*5060*/  FMNMX3.FTZ R0, R19, R21, R23, !PT ;  /* 0x0000001513007276 */ /* 0x000fe40007810017 */
[----:B------:R-:W-:Y:S02]  /*5070*/  FSEL R163, R35, -INF , !P1 ;  /* 0xff80000023a37808 */ /* 0x000fe40004800000 */
[----:B------:R-:W-:-:S02]  /*5080*/  FMNMX3.FTZ R12, R20, R42, R41, !PT ;  /* 0x0000002a140c7276 */ /* 0x000fc40007810029 */
[----:B------:R-:W-:Y:S02]  /*5090*/  ISETP.GE.AND P1, PT, R5, R228, PT ;  /* 0x000000e40500720c */ /* 0x000fe40003f26270 */
[----:B------:R-:W-:Y:S02]  /*50a0*/  FSEL R218, R11, -INF , !P4 ;  /* 0xff8000000bda7808 */ /* 0x000fe40006000000 */
[----:B------:R-:W-:Y:S02]  /*50b0*/  FMNMX3.FTZ R11, R0, R15, R28, !PT ;  /* 0x0000000f000b7276 */ /* 0x000fe4000781001c */
[----:B------:R-:W-:Y:S02]  /*50c0*/  FMNMX3.FTZ R0, R12, R40, R124, !PT ;  /* 0x000000280c007276 */ /* 0x000fe4000781007c */
[----:B------:R-:W-:Y:S02]  /*50d0*/  FSEL R212, R37, -INF , !P1 ;  /* 0xff80000025d47808 */ /* 0x000fe40004800000 */
[----:B------:R-:W-:-:S02]  /*50e0*/  ISETP.GE.AND P1, PT, R4, R228, PT ;  /* 0x000000e40400720c */ /* 0x000fc40003f26270 */
[----:B------:R-:W-:Y:S02]  /*50f0*/  FMNMX3.FTZ R0, R0, R107, R126, !PT ;  /* 0x0000006b00007276 */ /* 0x000fe4000781007e */
[----:B------:R-:W-:Y:S02]  /*5100*/  FSEL R211, R36, -INF , !P1 ;  /* 0xff80000024d37808 */ /* 0x000fe40004800000 */
[C---:B------:R-:W-:Y:S02]  /*5110*/  ISETP.GT.AND P0, PT, R18.reuse, R2, PT ;  /* 0x000000021200720c */ /* 0x040fe40003f04270 */
[----:B------:R-:W-:Y:S02]  /*5120*/  ISETP.GT.AND P1, PT, R18, R3, PT ;  /* 0x000000031200720c */ /* 0x000fe40003f24270 */
[----:B------:R-:W-:Y:S02]  /*5130*/  FMNMX3.FTZ R0, R0, R125, R166, !PT ;  /* 0x0000007d00007276 */ /* 0x000fe400078100a6 */
[----:B------:R-:W-:-:S02]  /*5140*/  FSEL R12, R49, -INF , !P0 ;  /* 0xff800000310c7808 */ /* 0x000fc40004000000 */
[----:B------:R-:W-:Y:S02]  /*5150*/  FSEL R13, R46, -INF , !P1 ;  /* 0xff8000002e0d7808 */ /* 0x000fe40004800000 */
[-C--:B------:R-:W-:Y:S02]  /*5160*/  ISETP.GE.AND P0, PT, R3, R230.reuse, PT ;  /* 0x000000e60300720c */ /* 0x080fe40003f06270 */
[----:B------:R-:W-:Y:S02]  /*5170*/  FMNMX3.FTZ R0, R0, R169, R171, !PT ;  /* 0x000000a900007276 */ /* 0x000fe400078100ab */
[----:B------:R-:W-:Y:S02]  /*5180*/  FSEL R216, R13, -INF , !P0 ;  /* 0xff8000000dd87808 */ /* 0x000fe40004000000 */
[----:B------:R-:W-:Y:S02]  /*5190*/  ISETP.GE.AND P0, PT, R2, R230, PT ;  /* 0x000000e60200720c */ /* 0x000fe40003f06270 */
[----:B------:R-:W-:-:S02]  /*51a0*/  FMNMX3.FTZ R0, R0, R168, R217, !PT ;  /* 0x000000a800007276 */ /* 0x000fc400078100d9 */
[----:B------:R-:W-:Y:S02]  /*51b0*/  FSEL R214, R12, -INF , !P0 ;  /* 0xff8000000cd67808 */ /* 0x000fe40004000000 */
[----:B------:R-:W-:Y:S02]  /*51c0*/  FMNMX3.FTZ R0, R0, R218, R216, !PT ;  /* 0x000000da00007276 */ /* 0x000fe400078100d8 */
[----:B------:R-:W-:Y:S02]  /*51d0*/  ISETP.GE.AND P1, PT, R3, R228, PT ;  /* 0x000000e40300720c */ /* 0x000fe40003f26270 */
[----:B------:R-:W-:Y:S02]  /*51e0*/  FMNMX.FTZ R0, R214, R0, !PT ;  /* 0x00000000d6007209 */ /* 0x000fe40007810000 */
[----:B------:R-:W-:Y:S02]  /*51f0*/  FSEL R175, R39, -INF , !P1 ;  /* 0xff80000027af7808 */ /* 0x000fe40004800000 */
[----:B------:R-:W-:Y:S01]  /*5200*/  ISETP.GE.AND P1, PT, R2, R228, PT ;  /* 0x000000e40200720c */ /* 0x000fe20003f26270 */
[----:B------:R-:W2:Y:S01]  /*5210*/  SHFL.BFLY PT, R101, R0, 0x2, 0x1f ;  /* 0x0c401f0000657f89 */ /* 0x000ea200000e0000 */
[----:B------:R-:W-:-:S02]  /*5220*/  ISETP.GT.AND P4, PT, R227, R10, PT ;  /* 0x0000000ae300720c */ /* 0x000fc40003f84270 */
[----:B------:R-:W-:Y:S02]  /*5230*/  FSEL R174, R38, -INF , !P1 ;  /* 0xff80000026ae7808 */ /* 0x000fe40004800000 */
[----:B------:R-:W-:Y:S02]  /*5240*/  FSEL R106, R43, -INF , !P3 ;  /* 0xff8000002b6a7808 */ /* 0x000fe40005800000 */
[C---:B------:R-:W-:Y:S02]  /*5250*/  ISETP.GE.AND P0, PT, R10.reuse, R229, PT ;  /* 0x000000e50a00720c */ /* 0x040fe40003f06270 */
[----:B------:R-:W-:Y:S02]  /*5260*/  ISETP.GE.AND P1, PT, R10, R231, PT ;  /* 0x000000e70a00720c */ /* 0x000fe40003f26270 */
[----:B------:R-:W-:Y:S02]  /*5270*/  ISETP.GT.AND P3, PT, R227, R9, PT ;  /* 0x00000009e300720c */ /* 0x000fe40003f64270 */
[----:B------:R-:W-:-:S02]  /*5280*/  FSEL R10, R108, -INF , !P4 ;  /* 0xff8000006c0a7808 */ /* 0x000fc40006000000 */
        /* <DEDUP_REMOVED lines=10> */
[----:B------:R-:W-:Y:S02]  /*5330*/  FSEL R8, R83, -INF , !P4 ;  /* 0xff80000053087808 */ /* 0x000fe40006000000 */
[----:B------:R-:W-:-:S02]  /*5340*/  ISETP.GT.AND P3, PT, R227, R7, PT ;  /* 0x00000007e300720c */ /* 0x000fc40003f64270 */
[----:B------:R-:W-:Y:S02]  /*5350*/  ISETP.GT.AND P4, PT, R227, R6, PT ;  /* 0x00000006e300720c */ /* 0x000fe40003f84270 */
[----:B------:R-:W-:Y:S02]  /*5360*/  FSEL R164, R8, -INF , !P0 ;  /* 0xff80000008a47808 */ /* 0x000fe40004000000 */
[----:B------:R-:W-:Y:S02]  /*5370*/  FSEL R172, R47, -INF , !P1 ;  /* 0xff8000002fac7808 */ /* 0x000fe40004800000 */
[----:B------:R-:W-:Y:S02]  /*5380*/  FSEL R165, R9, -INF , !P5 ;  /* 0xff80000009a57808 */ /* 0x000fe40006800000 */
[C---:B------:R-:W-:Y:S02]  /*5390*/  ISETP.GE.AND P0, PT, R6.reuse, R229, PT ;  /* 0x000000e50600720c */ /* 0x040fe40003f06270 */
[----:B------:R-:W-:-:S02]  /*53a0*/  ISETP.GE.AND P1, PT, R6, R231, PT ;  /* 0x000000e70600720c */ /* 0x000fc40003f26270 */
[----:B--2---:R-:W-:Y:S02]  /*53b0*/  FMNMX.FTZ R101, R0, R101, !PT ;  /* 0x0000006500657209 */ /* 0x004fe40007810000 */
[----:B------:R-:W-:Y:S02]  /*53c0*/  ISETP.GE.AND P5, PT, R7, R229, PT ;  /* 0x000000e50700720c */ /* 0x000fe40003fa6270 */
[----:B------:R-:W-:Y:S02]  /*53d0*/  FSEL R6, R78, -INF , !P3 ;  /* 0xff8000004e067808 */ /* 0x000fe40005800000 */
[----:B------:R-:W-:Y:S02]  /*53e0*/  FSEL R0, R77, -INF , !P4 ;  /* 0xff8000004d007808 */ /* 0x000fe40006000000 */
[----:B------:R-:W-:Y:S02]  /*53f0*/  ISETP.GT.AND P3, PT, R227, R5, PT ;  /* 0x00000005e300720c */ /* 0x000fe40003f64270 */
[----:B------:R-:W-:-:S02]  /*5400*/  FMNMX3.FTZ R11, R11, R29, R30, !PT ;  /* 0x0000001d0b0b7276 */ /* 0x000fc4000781001e */
[----:B------:R-:W-:Y:S02]  /*5410*/  FSEL R173, R48, -INF , !P2 ;  /* 0xff80000030ad7808 */ /* 0x000fe40005000000 */
[----:B------:R-:W-:Y:S02]  /*5420*/  ISETP.GE.AND P2, PT, R7, R231, PT ;  /* 0x000000e70700720c */ /* 0x000fe40003f46270 */
[----:B------:R-:W-:Y:S02]  /*5430*/  FSEL R161, R6, -INF , !P5 ;  /* 0xff80000006a17808 */ /* 0x000fe40006800000 */
[----:B------:R-:W-:Y:S02]  /*5440*/  FSEL R160, R0, -INF , !P0 ;  /* 0xff80000000a07808 */ /* 0x000fe40004000000 */
[----:B------:R-:W-:Y:S02]  /*5450*/  ISETP.GE.AND P5, PT, R5, R229, PT ;  /* 0x000000e50500720c */ /* 0x000fe40003fa6270 */
[----:B------:R-:W-:-:S02]  /*5460*/  FSEL R0, R74, -INF , !P3 ;  /* 0xff8000004a007808 */ /* 0x000fc40005800000 */
[----:B------:R-:W-:Y:S02]  /*5470*/  FMNMX3.FTZ R104, R11, R31, R138, !PT ;  /* 0x0000001f0b687276 */ /* 0x000fe4000781008a */
[----:B------:R-:W-:Y:S02]  /*5480*/  ISETP.GT.AND P4, PT, R227, R4, PT ;  /* 0x00000004e300720c */ /* 0x000fe40003f84270 */
[----:B------:R-:W-:Y:S02]  /*5490*/  FSEL R170, R57, -INF , !P2 ;  /* 0xff80000039aa7808 */ /* 0x000fe40005000000 */
[----:B------:R-:W-:Y:S02]  /*54a0*/  ISETP.GE.AND P2, PT, R5, R231, PT ;  /* 0x000000e70500720c */ /* 0x000fe40003f46270 */
[----:B------:R-:W-:Y:S01]  /*54b0*/  FSEL R234, R0, -INF , !P5 ;  /* 0xff80000000ea7808 */ /* 0x000fe20006800000 */
[----:B------:R-:W2:Y:S01]  /*54c0*/  SHFL.BFLY PT, R5, R101, 0x1, 0x1f ;  /* 0x0c201f0065057f89 */ /* 0x000ea200000e0000 */
[----:B------:R-:W-:-:S02]  /*54d0*/  FMNMX3.FTZ R104, R104, R139, R162, !PT ;  /* 0x0000008b68687276 */ /* 0x000fc400078100a2 */
[----:B------:R-:W-:Y:S02]  /*54e0*/  ISETP.GE.AND P0, PT, R4, R229, PT ;  /* 0x000000e50400720c */ /* 0x000fe40003f06270 */
[----:B------:R-:W-:Y:S02]  /*54f0*/  FSEL R0, R70, -INF , !P4 ;  /* 0xff80000046007808 */ /* 0x000fe40006000000 */
[----:B------:R-:W-:Y:S02]  /*5500*/  FMNMX3.FTZ R104, R104, R163, R212, !PT ;  /* 0x000000a368687276 */ /* 0x000fe400078100d4 */
[----:B------:R-:W-:Y:S02]  /*5510*/  FSEL R233, R0, -INF , !P0 ;  /* 0xff80000000e97808 */ /* 0x000fe40004000000 */
[----:B------:R-:W-:Y:S02]  /*5520*/  ISETP.GT.AND P3, PT, R227, R3, PT ;  /* 0x00000003e300720c */ /* 0x000fe40003f64270 */
[----:B------:R-:W-:-:S02]  /*5530*/  FMNMX3.FTZ R0, R56, R54, R52, !PT ;  /* 0x0000003638007276 */ /* 0x000fc40007810034 */
[----:B------:R-:W-:Y:S02]  /*5540*/  FMNMX3.FTZ R104, R104, R211, R175, !PT ;  /* 0x000000d368687276 */ /* 0x000fe400078100af */
[----:B------:R-:W-:Y:S02]  /*5550*/  FSEL R7, R67, -INF , !P3 ;  /* 0xff80000043077808 */ /* 0x000fe40005800000 */
[----:B------:R-:W-:Y:S02]  /*5560*/  FMNMX3.FTZ R0, R0, R50, R136, !PT ;  /* 0x0000003200007276 */ /* 0x000fe40007810088 */
[----:B------:R-:W-:Y:S02]  /*5570*/  ISETP.GT.AND P4, PT, R227, R2, PT ;  /* 0x00000002e300720c */ /* 0x000fe40003f84270 */
[C---:B------:R-:W-:Y:S02]  /*5580*/  ISETP.GE.AND P0, PT, R2.reuse, R229, PT ;  /* 0x000000e50200720c */ /* 0x040fe40003f06270 */
[----:B------:R-:W-:-:S02]  /*5590*/  ISETP.GE.AND P3, PT, R2, R231, PT ;  /* 0x000000e70200720c */ /* 0x000fc40003f66270 */
[----:B------:R-:W-:Y:S02]  /*55a0*/  FSEL R237, R59, -INF , !P2 ;  /* 0xff8000003bed7808 */ /* 0x000fe40005000000 */
[----:B------:R-:W-:Y:S02]  /*55b0*/  FMNMX3.FTZ R2, R58, R55, R53, !PT ;  /* 0x000000373a027276 */ /* 0x000fe40007810035 */
[----:B------:R-:W-:Y:S02]  /*55c0*/  FMNMX.FTZ R104, R174, R104, !PT ;  /* 0x00000068ae687209 */ /* 0x000fe40007810000 */
[C---:B------:R-:W-:Y:S02]  /*55d0*/  ISETP.GE.AND P5, PT, R3.reuse, R229, PT ;  /* 0x000000e50300720c */ /* 0x040fe40003fa6270 */
[----:B------:R-:W-:Y:S01]  /*55e0*/  ISETP.GE.AND P2, PT, R3, R231, PT ;  /* 0x000000e70300720c */ /* 0x000fe20003f46270 */
[----:B------:R-:W4:Y:S01]  /*55f0*/  SHFL.BFLY PT, R11, R104, 0x2, 0x1f ;  /* 0x0c401f00680b7f89 */ /* 0x000f2200000e0000 */
[----:B------:R-:W-:-:S02]  /*5600*/  FMNMX3.FTZ R3, R0, R127, R14, !PT ;  /* 0x0000007f00037276 */ /* 0x000fc4000781000e */
[----:B------:R-:W-:Y:S02]  /*5610*/  FMNMX3.FTZ R2, R2, R51, R137, !PT ;  /* 0x0000003302027276 */ /* 0x000fe40007810089 */
[----:B------:R-:W-:Y:S02]  /*5620*/  FMNMX3.FTZ R3, R3, R13, R165, !PT ;  /* 0x0000000d03037276 */ /* 0x000fe400078100a5 */
[----:B------:R-:W-:Y:S02]  /*5630*/  LOP3.LUT R0, R147, 0x120, R155, 0xf8, !PT ;  /* 0x0000012093007812 */ /* 0x000fe400078ef89b */
[----:B------:R-:W-:Y:S02]  /*5640*/  FSEL R167, R60, -INF , !P1 ;  /* 0xff8000003ca77808 */ /* 0x000fe40004800000 */
[----:B------:R-:W-:Y:S02]  /*5650*/  FMNMX3.FTZ R2, R2, R106, R105, !PT ;  /* 0x0000006a02027276 */ /* 0x000fe40007810069 */
[----:B------:R-:W-:-:S02]  /*5660*/  ISETP.GE.AND P1, PT, R4, R231, PT ;  /* 0x000000e70400720c */ /* 0x000fc40003f26270 */
[----:B------:R-:W-:Y:S02]  /*5670*/  FMNMX3.FTZ R4, R3, R164, R161, !PT ;  /* 0x000000a403047276 */ /* 0x000fe400078100a1 */
[----:B------:R-:W-:Y:S02]  /*5680*/  LEA R220, R0, UR5, 0x1 ;  /* 0x0000000500dc7c11 */ /* 0x000fe4000f8e08ff */
[----:B------:R-:W-:Y:S02]  /*5690*/  FMNMX3.FTZ R0, R2, R100, R173, !PT ;  /* 0x0000006402007276 */ /* 0x000fe400078100ad */
[----:B--2---:R-:W-:Y:S01]  /*56a0*/  FMNMX.FTZ R101, R101, R5, !PT ;  /* 0x0000000565657209 */ /* 0x004fe20007810000 */
[----:B------:R-:W-:Y:S01]  /*56b0*/  IMAD.IADD R186, R154, 0x1, R220 ;  /* 0x000000019aba7824 */ /* 0x000fe200078e02dc */
[----:B------:R-:W-:Y:S01]  /*56c0*/  FSEL R5, R66, -INF , !P4 ;  /* 0xff80000042057808 */ /* 0x000fe20006000000 */
[----:B------:R-:W-:Y:S01]  /*56d0*/  LDSM.16.MT88.4 R24, [R220+0x9000] ;  /* 0x00900000dc18783b */ /* 0x000fe20000004200 */
[----:B------:R-:W-:-:S02]  /*56e0*/  FSEL R213, R7, -INF , !P5 ;  /* 0xff80000007d57808 */ /* 0x000fc40006800000 */
[----:B------:R-:W-:Y:S01]  /*56f0*/  FMNMX3.FTZ R4, R4, R160, R234, !PT ;  /* 0x000000a004047276 */ /* 0x000fe200078100ea */
[----:B------:R-:W-:Y:S01]  /*5700*/  LDSM.16.MT88.4 R44, [R186+0xa000] ;  /* 0x00a00000ba2c783b */ /* 0x000fe20000004200 */
[----:B------:R-:W-:Y:S02]  /*5710*/  FMNMX3.FTZ R0, R0, R172, R170, !PT ;  /* 0x000000ac00007276 */ /* 0x000fe400078100aa */
[----:B------:R-:W-:Y:S01]  /*5720*/  FSEL R215, R5, -INF , !P0 ;  /* 0xff80000005d77808 */ /* 0x000fe20004000000 */
[----:B------:R-:W-:Y:S01]  /*5730*/  LDSM.16.MT88.4 R36, [R186+0xb000] ;  /* 0x00b00000ba24783b */ /* 0x000fe20000004200 */
[----:B------:R-:W-:Y:S02]  /*5740*/  FMNMX3.FTZ R4, R4, R233, R213, !PT ;  /* 0x000000e904047276 */ /* 0x000fe400078100d5 */
[----:B------:R-:W-:Y:S01]  /*5750*/  FSEL R225, R63, -INF , !P1 ;  /* 0xff8000003fe17808 */ /* 0x000fe20004800000 */
[----:B------:R-:W-:Y:S01]  /*5760*/  LDSM.16.MT88.4 R32, [R186+0x9400] ;  /* 0x00940000ba20783b */ /* 0x000fe20000004200 */
[----:B------:R-:W-:-:S02]  /*5770*/  FSEL R232, R64, -INF , !P2 ;  /* 0xff80000040e87808 */ /* 0x000fc40005000000 */
[----:B------:R-:W-:Y:S02]  /*5780*/  FMNMX3.FTZ R0, R0, R167, R237, !PT ;  /* 0x000000a700007276 */ /* 0x000fe400078100ed */
[----:B------:R-:W-:Y:S02]  /*5790*/  FMNMX.FTZ R4, R215, R4, !PT ;  /* 0x00000004d7047209 */ /* 0x000fe40007810000 */
[----:B------:R-:W-:Y:S02]  /*57a0*/  FSEL R219, R65, -INF , !P3 ;  /* 0xff80000041db7808 */ /* 0x000fe40005800000 */
[----:B------:R-:W-:Y:S01]  /*57b0*/  FMNMX3.FTZ R3, R0, R225, R232, !PT ;  /* 0x000000e100037276 */ /* 0x000fe200078100e8 */
[----:B------:R-:W2:Y:S01]  /*57c0*/  SHFL.BFLY PT, R8, R4, 0x2, 0x1f ;  /* 0x0c401f0004087f89 */ /* 0x000ea200000e0000 */
[----:B----4-:R-:W-:Y:S01]  /*57d0*/  FMNMX.FTZ R104, R104, R11, !PT ;  /* 0x0000000b68687209 */ /* 0x010fe20007810000 */
[----:B-1----:R-:W-:Y:S01]  /*57e0*/  FMUL.FTZ R0, R101, UR4 ;  /* 0x0000000465007c20 */ /* 0x002fe20008410000 */
[----:B------:R-:W-:-:S03]  /*57f0*/  FMNMX.FTZ R3, R219, R3, !PT ;  /* 0x00000003db037209 */ /* 0x000fc60007810000 */
[----:B------:R-:W1:Y:S04]  /*5800*/  SHFL.BFLY PT, R6, R104, 0x1, 0x1f ;  /* 0x0c201f0068067f89 */ /* 0x000e6800000e0000 */
[----:B------:R-:W4:Y:S01]  /*5810*/  SHFL.BFLY PT, R9, R3, 0x2, 0x1f ;  /* 0x0c401f0003097f89 */ /* 0x000f2200000e0000 */
[----:B--2---:R-:W-:-:S05]  /*5820*/  FMNMX.FTZ R8, R4, R8, !PT ;  /* 0x0000000804087209 */ /* 0x004fca0007810000 */
[----:B------:R-:W2:Y:S01]  /*5830*/  SHFL.BFLY PT, R10, R8, 0x1, 0x1f ;  /* 0x0c201f00080a7f89 */ /* 0x000ea200000e0000 */
[----:B-1----:R-:W-:Y:S02]  /*5840*/  FMNMX.FTZ R104, R104, R6, !PT ;  /* 0x0000000668687209 */ /* 0x002fe40007810000 */
[----:B----4-:R-:W-:-:S03]  /*5850*/  FMNMX.FTZ R3, R3, R9, !PT ;  /* 0x0000000903037209 */ /* 0x010fc60007810000 */
[C---:B------:R-:W-:Y:S01]  /*5860*/  FMUL.FTZ R2, R104.reuse, UR4 ;  /* 0x0000000468027c20 */ /* 0x040fe20008410000 */
[----:B------:R-:W-:Y:S01]  /*5870*/  FSETP.NEU.FTZ.AND P0, PT, R104, -INF , PT ;  /* 0xff8000006800780b */ /* 0x000fe20003f1d000 */
[----:B------:R-:W1:Y:S03]  /*5880*/  SHFL.BFLY PT, R9, R3, 0x1, 0x1f ;  /* 0x0c201f0003097f89 */ /* 0x000e6600000e0000 */
[----:B------:R-:W-:Y:S02]  /*5890*/  FSEL R2, R2, RZ, P0 ;  /* 0x000000ff02027208 */ /* 0x000fe40000000000 */
[----:B------:R-:W-:-:S03]  /*58a0*/  FSETP.NEU.FTZ.AND P0, PT, R101, -INF , PT ;  /* 0xff8000006500780b */ /* 0x000fc60003f1d000 */
[--C-:B------:R-:W-:Y:S01]  /*58b0*/  FFMA.FTZ R5, R19, UR4, -R2.reuse ;  /* 0x0000000413057c23 */ /* 0x100fe20008010802 */
[--C-:B------:R-:W-:Y:S01]  /*58c0*/  FFMA.FTZ R6, R21, UR4, -R2.reuse ;  /* 0x0000000415067c23 */ /* 0x100fe20008010802 */
[----:B------:R-:W-:Y:S01]  /*58d0*/  FSEL R0, R0, RZ, P0 ;  /* 0x000000ff00007208 */ /* 0x000fe20000000000 */
[----:B------:R-:W4:Y:S01]  /*58e0*/  LDSM.16.MT88.4 R16, [R186+0x9000] ;  /* 0x00900000ba10783b */ /* 0x000f220000004200 */
[----:B------:R5:W-:Y:S01]  /*58f0*/  MUFU.EX2 R144, R5 ;  /* 0x0000000500907308 */ /* 0x000be20000000800 */
[----:B------:R-:W-:Y:S02]  /*5900*/  FFMA.FTZ R7, R15, UR4, -R2 ;  /* 0x000000040f077c23 */ /* 0x000fe40008010802 */
[--C-:B------:R-:W-:Y:S01]  /*5910*/  FFMA.FTZ R4, R40, UR4, -R0.reuse ;  /* 0x0000000428047c23 */ /* 0x100fe20008010800 */
[----:B------:R3:W3:Y:S01]  /*5920*/  MUFU.EX2 R187, R6 ;  /* 0x0000000600bb7308 */ /* 0x0006e20000000800 */
[----:B--2---:R-:W-:Y:S01]  /*5930*/  FMNMX.FTZ R103, R8, R10, !PT ;  /* 0x0000000a08677209 */ /* 0x004fe20007810000 */
[----:B------:R-:W-:-:S02]  /*5940*/  FFMA.FTZ R15, R169, UR4, -R0 ;  /* 0x00000004a90f7c23 */ /* 0x000fc40008010800 */
[----:B------:R-:W-:Y:S01]  /*5950*/  MUFU.EX2 R185, R7 ;  /* 0x0000000700b97308 */ /* 0x000fe20000000800 */
[C---:B------:R-:W-:Y:S01]  /*5960*/  FSETP.NEU.FTZ.AND P0, PT, R103.reuse, -INF , PT ;  /* 0xff8000006700780b */ /* 0x040fe20003f1d000 */
[----:B------:R-:W-:Y:S02]  /*5970*/  FMUL.FTZ R8, R103, UR4 ;  /* 0x0000000467087c20 */ /* 0x000fe40008410000 */
[----:B------:R2:W-:Y:S01]  /*5980*/  MUFU.EX2 R184, R4 ;  /* 0x0000000400b87308 */ /* 0x0005e20000000800 */
[----:B-----5:R-:W-:Y:S01]  /*5990*/  FFMA.FTZ R5, R23, UR4, -R2 ;  /* 0x0000000417057c23 */ /* 0x020fe20008010802 */
[----:B-1----:R-:W-:Y:S02]  /*59a0*/  FMNMX.FTZ R102, R3, R9, !PT ;  /* 0x0000000903667209 */ /* 0x002fe40007810000 */
[----:B------:R-:W-:Y:S01]  /*59b0*/  FSEL R3, R8, RZ, P0 ;  /* 0x000000ff08037208 */ /* 0x000fe20000000000 */
[----:B---3--:R-:W-:Y:S01]  /*59c0*/  FFMA.FTZ R6, R20, UR4, -R0 ;  /* 0x0000000414067c23 */ /* 0x008fe20008010800 */
[----:B------:R1:W-:Y:S01]  /*59d0*/  MUFU.EX2 R146, R5 ;  /* 0x0000000500927308 */ /* 0x0003e20000000800 */
[----:B------:R-:W3:Y:S01]  /*59e0*/  LDSM.16.MT88.4 R20, [R220+0xa000] ;  /* 0x00a00000dc14783b */ /* 0x000ee20000004200 */
[C---:B------:R-:W-:Y:S01]  /*59f0*/  FMUL.FTZ R8, R102.reuse, UR4 ;  /* 0x0000000466087c20 */ /* 0x040fe20008410000 */
[----:B------:R-:W-:Y:S01]  /*5a00*/  FSETP.NEU.FTZ.AND P0, PT, R102, -INF , PT ;  /* 0xff8000006600780b */ /* 0x000fe20003f1d000 */
[----:B------:R5:W-:Y:S01]  /*5a10*/  MUFU.EX2 R60, R6 ;  /* 0x00000006003c7308 */ /* 0x000be20000000800 */
[--C-:B------:R-:W-:Y:S01]  /*5a20*/  FFMA.FTZ R9, R56, UR4, -R3.reuse ;  /* 0x0000000438097c23 */ /* 0x100fe20008010803 */
[--C-:B------:R-:W-:Y:S01]  /*5a30*/  FFMA.FTZ R10, R54, UR4, -R3.reuse ;  /* 0x00000004360a7c23 */ /* 0x100fe20008010803 */
[----:B------:R-:W-:Y:S01]  /*5a40*/  FSEL R12, R8, RZ, P0 ;  /* 0x000000ff080c7208 */ /* 0x000fe20000000000 */
[----:B------:R-:W-:Y:S01]  /*5a50*/  FFMA.FTZ R8, R52, UR4, -R3 ;  /* 0x0000000434087c23 */ /* 0x000fe20008010803 */
[----:B------:R4:W-:Y:S01]  /*5a60*/  MUFU.EX2 R248, R9 ;  /* 0x0000000900f87308 */ /* 0x0009e20000000800 */
[----:B--2---:R-:W-:-:S03]  /*5a70*/  F2FP.BF16.F32.PACK_AB R4, R187, R144 ;  /* 0x00000090bb04723e */ /* 0x004fc600000010ff */
[----:B------:R2:W-:Y:S01]  /*5a80*/  MUFU.EX2 R250, R8 ;  /* 0x0000000800fa7308 */ /* 0x0005e20000000800 */
[----:B-1----:R-:W-:-:S03]  /*5a90*/  FFMA.FTZ R5, R42, UR4, -R0 ;  /* 0x000000042a057c23 */ /* 0x002fc60008010800 */
[----:B------:R1:W-:Y:S01]  /*5aa0*/  MUFU.EX2 R246, R10 ;  /* 0x0000000a00f67308 */ /* 0x0003e20000000800 */
[----:B-----5:R-:W-:Y:S02]  /*5ab0*/  FFMA.FTZ R6, R41, UR4, -R0 ;  /* 0x0000000429067c23 */ /* 0x020fe40008010800 */
[----:B------:R-:W5:Y:S01]  /*5ac0*/  LDSM.16.MT88.4 R40, [R220+0xb000] ;  /* 0x00b00000dc28783b */ /* 0x000f620000004200 */
[----:B------:R-:W1:Y:S01]  /*5ad0*/  MUFU.EX2 R145, R5 ;  /* 0x0000000500917308 */ /* 0x000e620000000800 */
[----:B----4-:R-:W-:-:S03]  /*5ae0*/  FFMA.FTZ R9, R50, UR4, -R3 ;  /* 0x0000000432097c23 */ /* 0x010fc60008010803 */
[----:B------:R4:W3:Y:S01]  /*5af0*/  MUFU.EX2 R252, R6 ;  /* 0x0000000600fc7308 */ /* 0x0008e20000000800 */
[----:B--2---:R-:W-:-:S03]  /*5b00*/  FFMA.FTZ R8, R58, UR4, -R12 ;  /* 0x000000043a087c23 */ /* 0x004fc6000801080c */
[----:B------:R2:W2:Y:S01]  /*5b10*/  MUFU.EX2 R251, R9 ;  /* 0x0000000900fb7308 */ /* 0x0004a20000000800 */
[----:B------:R-:W-:Y:S01]  /*5b20*/  LDSM.16.MT88.4 R56, [R220+0xa400] ;  /* 0x00a40000dc38783b */ /* 0x000fe20000004200 */
[----:B-1----:R-:W-:Y:S02]  /*5b30*/  FFMA.FTZ R10, R55, UR4, -R12 ;  /* 0x00000004370a7c23 */ /* 0x002fe4000801080c */
[----:B------:R1:W-:Y:S01]  /*5b40*/  MUFU.EX2 R242, R8 ;  /* 0x0000000800f27308 */ /* 0x0003e20000000800 */
[----:B------:R-:W-:-:S03]  /*5b50*/  F2FP.BF16.F32.PACK_AB R5, R145, R60 ;  /* 0x0000003c9105723e */ /* 0x000fc600000010ff */
[----:B------:R1:W5:Y:S01]  /*5b60*/  MUFU.EX2 R240, R10 ;  /* 0x0000000a00f07308 */ /* 0x0003620000000800 */
[----:B----4-:R-:W-:Y:S02]  /*5b70*/  F2FP.BF16.F32.PACK_AB R6, R185, R146 ;  /* 0x00000092b906723e */ /* 0x010fe400000010ff */
[----:B---3--:R-:W-:Y:S01]  /*5b80*/  F2FP.BF16.F32.PACK_AB R7, R184, R252 ;  /* 0x000000fcb807723e */ /* 0x008fe200000010ff */
[--C-:B--2---:R-:W-:Y:S02]  /*5b90*/  FFMA.FTZ R9, R53, UR4, -R12.reuse ;  /* 0x0000000435097c23 */ /* 0x104fe4000801080c */
[----:B------:R-:W-:Y:S01]  /*5ba0*/  LDSM.16.MT88.4 R52, [R220+0xb400] ;  /* 0x00b40000dc34783b */ /* 0x000fe20000004200 */
[----:B-1----:R-:W-:Y:S01]  /*5bb0*/  FFMA.FTZ R8, R51, UR4, -R12 ;  /* 0x0000000433087c23 */ /* 0x002fe2000801080c */
[----:B------:R5:W-:Y:S02]  /*5bc0*/  MUFU.EX2 R243, R9 ;  /* 0x0000000900f37308 */ /* 0x000be40000000800 */
[C---:B------:R-:W-:Y:S01]  /*5bd0*/  HMMA.16816.F32.BF16 R132, R4.reuse, R24, RZ ;  /* 0x000000180484723c */ /* 0x040fe200000418ff */
[----:B------:R-:W-:Y:S01]  /*5be0*/  LDSM.16.MT88.4 R48, [R186+0xa400] ;  /* 0x00a40000ba30783b */ /* 0x000fe20000004200 */
[----:B------:R-:W-:Y:S01]  /*5bf0*/  F2FP.BF16.F32.PACK_AB R10, R251, R250 ;  /* 0x000000fafb0a723e */ /* 0x000fe200000010ff */
[----:B------:R1:W2:Y:S05]  /*5c00*/  MUFU.EX2 R249, R8 ;  /* 0x0000000800f97308 */ /* 0x0002aa0000000800 */
[----:B------:R-:W-:Y:S01]  /*5c10*/  HMMA.16816.F32.BF16 R128, R4, R16, RZ ;  /* 0x000000100480723c */ /* 0x000fe200000418ff */
        /* <DEDUP_REMOVED lines=16> */
[----:B------:R-:W-:Y:S01]  /*5d20*/  IMAD.MOV.U32 R107, RZ, RZ, R60 ;  /* 0x000000ffff6b7224 */ /* 0x000fe200078e003c */
[----:B------:R1:W-:Y:S03]  /*5d30*/  MUFU.EX2 R241, R4 ;  /* 0x0000000400f17308 */ /* 0x0003e60000000800 */
[C---:B------:R-:W-:Y:S01]  /*5d40*/  HMMA.16816.F32.BF16 R68, R8.reuse, R16, RZ ;  /* 0x000000100844723c */ /* 0x040fe200000418ff */
[----:B------:R2:W-:Y:S04]  /*5d50*/  MUFU.EX2 R245, R5 ;  /* 0x0000000500f57308 */ /* 0x0005e80000000800 */
[----:B------:R-:W-:Y:S03]  /*5d60*/  MUFU.EX2 R236, R6 ;  /* 0x0000000600ec7308 */ /* 0x000fe60000000800 */
[----:B------:R-:W-:Y:S01]  /*5d70*/  HMMA.16816.F32.BF16 R176, R8, R18, RZ ;  /* 0x0000001208b0723c */ /* 0x000fe200000418ff */
[----:B------:R-:W3:Y:S01]  /*5d80*/  LDSM.16.MT88.4 R16, [R220+0x9400] ;  /* 0x00940000dc10783b */ /* 0x000ee20000004200 */
[--C-:B-1----:R-:W-:Y:S01]  /*5d90*/  FFMA.FTZ R4, R30, UR4, -R2.reuse ;  /* 0x000000041e047c23 */ /* 0x102fe20008010802 */
[----:B--2---:R-:W-:-:S03]  /*5da0*/  FFMA.FTZ R5, R31, UR4, -R2 ;  /* 0x000000041f057c23 */ /* 0x004fc60008010802 */
[----:B------:R1:W-:Y:S01]  /*5db0*/  MUFU.EX2 R244, R4 ;  /* 0x0000000400f47308 */ /* 0x0003e20000000800 */
[----:B------:R-:W2:Y:S01]  /*5dc0*/  LDSM.16.MT88.4 R28, [R186+0xb400] ;  /* 0x00b40000ba1c783b */ /* 0x000ea20000004200 */
[C---:B------:R-:W-:Y:S02]  /*5dd0*/  HMMA.16816.F32.BF16 R76, R8.reuse, R24, RZ ;  /* 0x00000018084c723c */ /* 0x040fe400000418ff */
[----:B------:R4:W5:Y:S06]  /*5de0*/  MUFU.EX2 R247, R5 ;  /* 0x0000000500f77308 */ /* 0x00096c0000000800 */
[----:B------:R-:W-:Y:S01]  /*5df0*/  HMMA.16816.F32.BF16 R140, R8, R26, RZ ;  /* 0x0000001a088c723c */ /* 0x000fe200000418ff */
[----:B-1----:R-:W-:Y:S01]  /*5e00*/  FFMA.FTZ R4, R124, UR4, -R0 ;  /* 0x000000047c047c23 */ /* 0x002fe20008010800 */
[----:B------:R-:W-:-:S03]  /*5e10*/  IMAD.MOV.U32 R124, RZ, RZ, R144 ;  /* 0x000000ffff7c7224 */ /* 0x000fc600078e0090 */
[----:B------:R1:W3:Y:S01]  /*5e20*/  MUFU.EX2 R235, R4 ;  /* 0x0000000400eb7308 */ /* 0x0002e20000000800 */
[--C-:B----4-:R-:W-:Y:S02]  /*5e30*/  FFMA.FTZ R5, R126, UR4, -R0.reuse ;  /* 0x000000047e057c23 */ /* 0x110fe40008010800 */
[C---:B------:R-:W-:Y:S01]  /*5e40*/  HMMA.16816.F32.BF16 R64, R8.reuse, R20, RZ ;  /* 0x000000140840723c */ /* 0x040fe200000418ff */
[----:B------:R-:W-:Y:S01]  /*5e50*/  IMAD.MOV.U32 R126, RZ, RZ, R145 ;  /* 0x000000ffff7e7224 */ /* 0x000fe200078e0091 */
[----:B-----5:R-:W-:Y:S01]  /*5e60*/  F2FP.BF16.F32.PACK_AB R6, R247, R244 ;  /* 0x000000f4f706723e */ /* 0x020fe200000010ff */
[----:B------:R3:W-:Y:S05]  /*5e70*/  MUFU.EX2 R238, R5 ;  /* 0x0000000500ee7308 */ /* 0x0007ea0000000800 */
[----:B------:R-:W-:Y:S01]  /*5e80*/  HMMA.16816.F32.BF16 R180, R8, R22, RZ ;  /* 0x0000001608b4723c */ /* 0x000fe200000418ff */
[----:B-1----:R-:W-:Y:S01]  /*5e90*/  FFMA.FTZ R4, R125, UR4, -R0 ;  /* 0x000000047d047c23 */ /* 0x002fe20008010800 */
[----:B------:R-:W-:-:S06]  /*5ea0*/  IMAD.MOV.U32 R125, RZ, RZ, R146 ;  /* 0x000000ffff7d7224 */ /* 0x000fcc00078e0092 */
[----:B------:R-:W-:Y:S01]  /*5eb0*/  HMMA.16816.F32.BF16 R60, R8, R44, RZ ;  /* 0x0000002c083c723c */ /* 0x000fe200000418ff */
[----:B------:R1:W4:Y:S01]  /*5ec0*/  MUFU.EX2 R239, R4 ;  /* 0x0000000400ef7308 */ /* 0x0003220000000800 */
[----:B---3--:R-:W-:-:S06]  /*5ed0*/  F2FP.BF16.F32.PACK_AB R5, R236, R235 ;  /* 0x000000ebec05723e */ /* 0x008fcc00000010ff */
[----:B------:R-:W-:Y:S01]  /*5ee0*/  HMMA.16816.F32.BF16 R156, R8, R46, RZ ;  /* 0x0000002e089c723c */ /* 0x000fe200000418ff */
[----:B-1----:R-:W-:-:S07]  /*5ef0*/  F2FP.BF16.F32.PACK_AB R4, R245, R241 ;  /* 0x000000f1f504723e */ /* 0x002fce00000010ff */
[----:B------:R-:W-:Y:S01]  /*5f00*/  HMMA.16816.F32.BF16 R24, R8, R40, RZ ;  /* 0x000000280818723c */ /* 0x000fe200000418ff */
[----:B----4-:R-:W-:-:S07]  /*5f10*/  F2FP.BF16.F32.PACK_AB R7, R239, R238 ;  /* 0x000000eeef07723e */ /* 0x010fce00000010ff */
        /* <DEDUP_REMOVED lines=14> */
[----:B-1----:R-:W-:Y:S01]  /*6000*/  FFMA.FTZ R8, R14, UR4, -R3 ;  /* 0x000000040e087c23 */ /* 0x002fe20008010803 */
[----:B------:R-:W-:-:S03]  /*6010*/  FFMA.FTZ R14, R139, UR4, -R2 ;  /* 0x000000048b0e7c23 */ /* 0x000fc60008010802 */
[----:B------:R1:W-:Y:S01]  /*6020*/  MUFU.EX2 R208, R8 ;  /* 0x0000000800d07308 */ /* 0x0003e20000000800 */
[----:B---3--:R-:W-:Y:S02]  /*6030*/  FFMA.FTZ R9, R13, UR4, -R3 ;  /* 0x000000040d097c23 */ /* 0x008fe40008010803 */
[C---:B------:R-:W-:Y:S01]  /*6040*/  HMMA.16816.F32.BF16 R128, R4.reuse, R56, R120 ;  /* 0x000000380480723c */ /* 0x040fe20000041878 */
[----:B------:R-:W-:Y:S01]  /*6050*/  FFMA.FTZ R13, R138, UR4, -R2 ;  /* 0x000000048a0d7c23 */ /* 0x000fe20008010802 */
[----:B------:R3:W-:Y:S04]  /*6060*/  MUFU.EX2 R192, R14 ;  /* 0x0000000e00c07308 */ /* 0x0007e80000000800 */
[----:B------:R5:W-:Y:S02]  /*6070*/  MUFU.EX2 R209, R9 ;  /* 0x0000000900d17308 */ /* 0x000be40000000800 */
[----:B------:R-:W-:Y:S02]  /*6080*/  HMMA.16816.F32.BF16 R120, R4, R48, R116 ;  /* 0x000000300478723c */ /* 0x000fe40000041874 */
[----:B------:R4:W-:Y:S01]  /*6090*/  MUFU.EX2 R187, R13 ;  /* 0x0000000d00bb7308 */ /* 0x0009e20000000800 */
[----:B-1----:R-:W-:Y:S01]  /*60a0*/  FFMA.FTZ R8, R137, UR4, -R12 ;  /* 0x0000000489087c23 */ /* 0x002fe2000801080c */
[----:B------:R-:W-:-:S02]  /*60b0*/  IMAD.MOV.U32 R137, RZ, RZ, R184 ;  /* 0x000000ffff897224 */ /* 0x000fc400078e00b8 */
[----:B------:R1:W-:Y:S02]  /*60c0*/  MUFU.EX2 R184, R15 ;  /* 0x0000000f00b87308 */ /* 0x0003e40000000800 */
[----:B------:R-:W-:Y:S01]  /*60d0*/  HMMA.16816.F32.BF16 R112, R4, R52, R112 ;  /* 0x000000340470723c */ /* 0x000fe20000041870 */
[----:B---3--:R-:W-:Y:S01]  /*60e0*/  FFMA.FTZ R14, R163, UR4, -R2 ;  /* 0x00000004a30e7c23 */ /* 0x008fe20008010802 */
[----:B------:R3:W3:Y:S01]  /*60f0*/  MUFU.EX2 R195, R8 ;  /* 0x0000000800c37308 */ /* 0x0006e20000000800 */
[----:B-----5:R-:W-:-:S03]  /*6100*/  FFMA.FTZ R9, R105, UR4, -R12 ;  /* 0x0000000469097c23 */ /* 0x020fc6000801080c */
[----:B------:R5:W-:Y:S02]  /*6110*/  MUFU.EX2 R194, R14 ;  /* 0x0000000e00c27308 */ /* 0x000be40000000800 */
[----:B--2---:R-:W-:Y:S01]  /*6120*/  HMMA.16816.F32.BF16 R108, R4, R28, R108 ;  /* 0x0000001c046c723c */ /* 0x004fe2000004186c */
[----:B----4-:R-:W-:Y:S01]  /*6130*/  FFMA.FTZ R13, R162, UR4, -R2 ;  /* 0x00000004a20d7c23 */ /* 0x010fe20008010802 */
[----:B------:R-:W-:Y:S01]  /*6140*/  MUFU.EX2 R206, R9 ;  /* 0x0000000900ce7308 */ /* 0x000fe20000000800 */
[----:B-1----:R-:W-:-:S03]  /*6150*/  FFMA.FTZ R15, R172, UR4, -R12 ;  /* 0x00000004ac0f7c23 */ /* 0x002fc6000801080c */
[----:B------:R1:W-:Y:S02]  /*6160*/  MUFU.EX2 R193, R13 ;  /* 0x0000000d00c17308 */ /* 0x0003e40000000800 */
[----:B------:R-:W-:Y:S01]  /*6170*/  HMMA.16816.F32.BF16 R96, R4, R18, R96 ;  /* 0x000000120460723c */ /* 0x000fe20000041860 */
[----:B---3--:R-:W-:Y:S02]  /*6180*/  FFMA.FTZ R8, R100, UR4, -R12 ;  /* 0x0000000464087c23 */ /* 0x008fe4000801080c */
[----:B------:R-:W-:Y:S01]  /*6190*/  MUFU.EX2 R100, R15 ;  /* 0x0000000f00647308 */ /* 0x000fe20000000800 */
[----:B-----5:R-:W-:-:S03]  /*61a0*/  FFMA.FTZ R14, R171, UR4, -R0 ;  /* 0x00000004ab0e7c23 */ /* 0x020fc60008010800 */
[----:B------:R2:W3:Y:S01]  /*61b0*/  MUFU.EX2 R205, R8 ;  /* 0x0000000800cd7308 */ /* 0x0004e20000000800 */
[----:B------:R-:W-:Y:S03]  /*61c0*/  HMMA.16816.F32.BF16 R92, R4, R34, R92 ;  /* 0x00000022045c723c */ /* 0x000fe6000004185c */
[----:B------:R4:W-:Y:S01]  /*61d0*/  MUFU.EX2 R185, R14 ;  /* 0x0000000e00b97308 */ /* 0x0009e20000000800 */
[----:B-1----:R-:W-:-:S04]  /*61e0*/  FFMA.FTZ R13, R166, UR4, -R0 ;  /* 0x00000004a60d7c23 */ /* 0x002fc80008010800 */
[C---:B------:R-:W-:Y:S01]  /*61f0*/  HMMA.16816.F32.BF16 R88, R4.reuse, R58, R88 ;  /* 0x0000003a0458723c */ /* 0x040fe20000041858 */
[----:B--2---:R-:W-:Y:S07]  /*6200*/  LDSM.16.MT88.4 R8, [R220+0xa800] ;  /* 0x00a80000dc08783b */ /* 0x004fee0000004200 */
[----:B------:R-:W-:Y:S01]  /*6210*/  HMMA.16816.F32.BF16 R84, R4, R50, R84 ;  /* 0x000000320454723c */ /* 0x000fe20000041854 */
[----:B----4-:R-:W-:-:S07]  /*6220*/  FFMA.FTZ R14, R164, UR4, -R3 ;  /* 0x00000004a40e7c23 */ /* 0x010fce0008010803 */
[C---:B------:R-:W-:Y:S08]  /*6230*/  HMMA.16816.F32.BF16 R80, R4.reuse, R54, R80 ;  /* 0x000000360450723c */ /* 0x040ff00000041850 */
[----:B------:R-:W-:Y:S01]  /*6240*/  HMMA.16816.F32.BF16 R72, R4, R30, R72 ;  /* 0x0000001e0448723c */ /* 0x000fe20000041848 */
[----:B------:R-:W-:Y:S02]  /*6250*/  F2FP.BF16.F32.PACK_AB R4, R210, R207 ;  /* 0x000000cfd204723e */ /* 0x000fe400000010ff */
[----:B------:R-:W-:-:S02]  /*6260*/  F2FP.BF16.F32.PACK_AB R5, R204, R195 ;  /* 0x000000c3cc05723e */ /* 0x000fc400000010ff */
[----:B------:R-:W-:Y:S02]  /*6270*/  F2FP.BF16.F32.PACK_AB R6, R209, R208 ;  /* 0x000000d0d106723e */ /* 0x000fe400000010ff */
[----:B---3--:R-:W-:-:S07]  /*6280*/  F2FP.BF16.F32.PACK_AB R7, R205, R206 ;  /* 0x000000cecd07723e */ /* 0x008fce00000010ff */
[C---:B------:R-:W-:Y:S08]  /*6290*/  HMMA.16816.F32.BF16 R68, R4.reuse, R32, R68 ;  /* 0x000000200444723c */ /* 0x040ff00000041844 */
[C---:B------:R-:W-:Y:S01]  /*62a0*/  HMMA.16816.F32.BF16 R40, R4.reuse, R34, R176 ;  /* 0x000000220428723c */ /* 0x040fe200000418b0 */
[----:B------:R-:W1:Y:S01]  /*62b0*/  LDSM.16.MT88.4 R32, [R186+0xb800] ;  /* 0x00b80000ba20783b */ /* 0x000e620000004200 */
[----:B------:R2:W3:Y:S04]  /*62c0*/  MUFU.EX2 R178, R13 ;  /* 0x0000000d00b27308 */ /* 0x0004e80000000800 */
[----:B------:R4:W-:Y:S02]  /*62d0*/  MUFU.EX2 R177, R14 ;  /* 0x0000000e00b17308 */ /* 0x0009e40000000800 */
[----:B------:R-:W-:Y:S01]  /*62e0*/  HMMA.16816.F32.BF16 R188, R4, R52, R24 ;  /* 0x0000003404bc723c */ /* 0x000fe20000041818 */
[----:B------:R-:W5:Y:S01]  /*62f0*/  LDSM.16.MT88.4 R24, [R186+0xa800] ;  /* 0x00a80000ba18783b */ /* 0x000f620000004200 */
[----:B--2---:R-:W-:-:S06]  /*6300*/  FFMA.FTZ R13, R168, UR4, -R0 ;  /* 0x00000004a80d7c23 */ /* 0x004fcc0008010800 */
[----:B------:R-:W-:Y:S01]  /*6310*/  HMMA.16816.F32.BF16 R200, R4, R28, R20 ;  /* 0x0000001c04c8723c */ /* 0x000fe20000041814 */
[----:B------:R-:W2:Y:S01]  /*6320*/  LDSM.16.MT88.4 R20, [R220+0x9800] ;  /* 0x00980000dc14783b */ /* 0x000ea20000004200 */
[----:B------:R3:W1:Y:S01]  /*6330*/  MUFU.EX2 R179, R13 ;  /* 0x0000000d00b37308 */ /* 0x0006620000000800 */
[----:B----4-:R-:W-:-:S05]  /*6340*/  FFMA.FTZ R14, R160, UR4, -R3 ;  /* 0x00000004a00e7c23 */ /* 0x010fca0008010803 */
[C---:B------:R-:W-:Y:S08]  /*6350*/  HMMA.16816.F32.BF16 R76, R4.reuse, R16, R76 ;  /* 0x00000010044c723c */ /* 0x040ff0000004184c */
[----:B------:R-:W-:Y:S01]  /*6360*/  HMMA.16816.F32.BF16 R44, R4, R18, R140 ;  /* 0x00000012042c723c */ /* 0x000fe2000004188c */
[----:B------:R-:W4:Y:S01]  /*6370*/  LDSM.16.MT88.4 R16, [R186+0x9800] ;  /* 0x00980000ba10783b */ /* 0x000f220000004200 */
[----:B---3--:R-:W-:Y:S01]  /*6380*/  FFMA.FTZ R13, R165, UR4, -R3 ;  /* 0x00000004a50d7c23 */ /* 0x008fe20008010803 */
[----:B------:R-:W-:-:S03]  /*6390*/  IMAD.MOV.U32 R143, RZ, RZ, R136 ;  /* 0x000000ffff8f7224 */ /* 0x000fc600078e0088 */
[----:B------:R3:W4:Y:S02]  /*63a0*/  MUFU.EX2 R176, R13 ;  /* 0x0000000d00b07308 */ /* 0x0007240000000800 */
[C---:B------:R-:W-:Y:S08]  /*63b0*/  HMMA.16816.F32.BF16 R64, R4.reuse, R56, R64 ;  /* 0x000000380440723c */ /* 0x040ff00000041840 */
[----:B------:R-:W-:Y:S01]  /*63c0*/  HMMA.16816.F32.BF16 R60, R4, R48, R60 ;  /* 0x00000030043c723c */ /* 0x000fe2000004183c */
[----:B---3--:R-:W-:-:S07]  /*63d0*/  FFMA.FTZ R13, R161, UR4, -R3 ;  /* 0x00000004a10d7c23 */ /* 0x008fce0008010803 */
[C---:B------:R-:W-:Y:S08]  /*63e0*/  HMMA.16816.F32.BF16 R56, R4.reuse, R58, R180 ;  /* 0x0000003a0438723c */ /* 0x040ff000000418b4 */
[C---:B------:R-:W-:Y:S01]  /*63f0*/  HMMA.16816.F32.BF16 R48, R4.reuse, R50, R156 ;  /* 0x000000320430723c */ /* 0x040fe2000004189c */
[----:B------:R-:W-:Y:S07]  /*6400*/  LDSM.16.MT88.4 R156, [R220+0xac00] ;  /* 0x00ac0000dc9c783b */ /* 0x000fee0000004200 */
[C---:B------:R-:W-:Y:S08]  /*6410*/  HMMA.16816.F32.BF16 R52, R4.reuse, R54, R152 ;  /* 0x000000360434723c */ /* 0x040ff00000041898 */
[----:B------:R-:W-:Y:S01]  /*6420*/  HMMA.16816.F32.BF16 R28, R4, R30, R144 ;  /* 0x0000001e041c723c */ /* 0x000fe20000041890 */
[----:B------:R-:W-:-:S02]  /*6430*/  F2FP.BF16.F32.PACK_AB R4, R192, R187 ;  /* 0x000000bbc004723e */ /* 0x000fc400000010ff */
[----:B------:R-:W-:Y:S02]  /*6440*/  F2FP.BF16.F32.PACK_AB R6, R194, R193 ;  /* 0x000000c1c206723e */ /* 0x000fe400000010ff */
[----:B------:R-:W-:Y:S02]  /*6450*/  F2FP.BF16.F32.PACK_AB R5, R184, R178 ;  /* 0x000000b2b805723e */ /* 0x000fe400000010ff */
[----:B-1----:R-:W-:-:S07]  /*6460*/  F2FP.BF16.F32.PACK_AB R7, R179, R185 ;  /* 0x000000b9b307723e */ /* 0x002fce00000010ff */
[C---:B------:R-:W-:Y:S01]  /*6470*/  HMMA.16816.F32.BF16 R180, R4.reuse, R32, R108 ;  /* 0x0000002004b4723c */ /* 0x040fe2000004186c */
[----:B------:R1:W-:Y:S01]  /*6480*/  MUFU.EX2 R108, R13 ;  /* 0x0000000d006c7308 */ /* 0x0003e20000000800 */
[----:B------:R-:W-:Y:S02]  /*6490*/  IMAD.MOV.U32 R110, RZ, RZ, R127 ;  /* 0x000000ffff6e7224 */ /* 0x000fe400078e007f */
[----:B------:R-:W-:Y:S01]  /*64a0*/  IMAD.MOV.U32 R127, RZ, RZ, R125 ;  /* 0x000000ffff7f7224 */ /* 0x000fe200078e007d */
[----:B------:R3:W-:Y:S01]  /*64b0*/  MUFU.EX2 R109, R14 ;  /* 0x0000000e006d7308 */ /* 0x0007e20000000800 */
[----:B------:R-:W-:Y:S02]  /*64c0*/  IMAD.MOV.U32 R125, RZ, RZ, R107 ;  /* 0x000000ffff7d7224 */ /* 0x000fe400078e006b */
[----:B-----5:R-:W-:Y:S01]  /*64d0*/  HMMA.16816.F32.BF16 R144, R4, R24, R120 ;  /* 0x000000180490723c */ /* 0x020fe20000041878 */
[----:B------:R-:W-:Y:S02]  /*64e0*/  IMAD.MOV.U32 R111, RZ, RZ, R137 ;  /* 0x000000ffff6f7224 */ /* 0x000fe400078e0089 */
[----:B-1----:R-:W-:-:S05]  /*64f0*/  FFMA.FTZ R13, R173, UR4, -R12 ;  /* 0x00000004ad0d7c23 */ /* 0x002fca000801080c */
[----:B--2---:R-:W-:Y:S01]  /*6500*/  HMMA.16816.F32.BF16 R116, R4, R20, R148 ;  /* 0x000000140474723c */ /* 0x004fe20000041894 */
[----:B------:R1:W2:Y:S01]  /*6510*/  MUFU.EX2 R105, R13 ;  /* 0x0000000d00697308 */ /* 0x0002a20000000800 */
[----:B---3--:R-:W-:-:S04]  /*6520*/  FFMA.FTZ R14, R170, UR4, -R12 ;  /* 0x00000004aa0e7c23 */ /* 0x008fc8000801080c */
[----:B------:R-:W-:Y:S02]  /*6530*/  MUFU.EX2 R107, R14 ;  /* 0x0000000e006b7308 */ /* 0x000fe40000000800 */
[----:B------:R-:W-:Y:S01]  /*6540*/  HMMA.16816.F32.BF16 R120, R4, R22, R96 ;  /* 0x000000160478723c */ /* 0x000fe20000041860 */
[----:B-1----:R-:W-:-:S07]  /*6550*/  FFMA.FTZ R13, R167, UR4, -R12 ;  /* 0x00000004a70d7c23 */ /* 0x002fce000801080c */
[C---:B------:R-:W-:Y:S01]  /*6560*/  HMMA.16816.F32.BF16 R152, R4.reuse, R10, R88 ;  /* 0x0000000a0498723c */ /* 0x040fe20000041858 */
[----:B------:R-:W1:Y:S07]  /*6570*/  MUFU.EX2 R106, R13 ;  /* 0x0000000d006a7308 */ /* 0x000e6e0000000800 */
[C---:B----4-:R-:W-:Y:S08]  /*6580*/  HMMA.16816.F32.BF16 R132, R4.reuse, R16, R132 ;  /* 0x000000100484723c */ /* 0x050ff00000041884 */
[C---:B------:R-:W-:Y:S08]  /*6590*/  HMMA.16816.F32.BF16 R148, R4.reuse, R8, R128 ;  /* 0x000000080494723c */ /* 0x040ff00000041880 */
[C---:B------:R-:W-:Y:S08]  /*65a0*/  HMMA.16816.F32.BF16 R196, R4.reuse, R36, R112 ;  /* 0x0000002404c4723c */ /* 0x040ff00000041870 */
[C---:B------:R-:W-:Y:S08]  /*65b0*/  HMMA.16816.F32.BF16 R136, R4.reuse, R18, R92 ;  /* 0x000000120488723c */ /* 0x040ff0000004185c */
[C---:B------:R-:W-:Y:S08]  /*65c0*/  HMMA.16816.F32.BF16 R168, R4.reuse, R26, R84 ;  /* 0x0000001a04a8723c */ /* 0x040ff00000041854 */
[C---:B------:R-:W-:Y:S01]  /*65d0*/  HMMA.16816.F32.BF16 R88, R4.reuse, R38, R80 ;  /* 0x000000260458723c */ /* 0x040fe20000041850 */
[----:B------:R-:W3:Y:S07]  /*65e0*/  LDSM.16.MT88.4 R80, [R220+0xbc00] ;  /* 0x00bc0000dc50783b */ /* 0x000eee0000004200 */
[----:B------:R-:W-:Y:S01]  /*65f0*/  HMMA.16816.F32.BF16 R96, R4, R34, R72 ;  /* 0x000000220460723c */ /* 0x000fe20000041848 */
[----:B------:R-:W-:-:S02]  /*6600*/  F2FP.BF16.F32.PACK_AB R4, R177, R176 ;  /* 0x000000b0b104723e */ /* 0x000fc400000010ff */
[----:B--2---:R-:W-:Y:S02]  /*6610*/  F2FP.BF16.F32.PACK_AB R5, R100, R105 ;  /* 0x000000696405723e */ /* 0x004fe400000010ff */
[----:B------:R-:W-:Y:S02]  /*6620*/  F2FP.BF16.F32.PACK_AB R6, R109, R108 ;  /* 0x0000006c6d06723e */ /* 0x000fe400000010ff */
[----:B-1----:R-:W-:-:S07]  /*6630*/  F2FP.BF16.F32.PACK_AB R7, R106, R107 ;  /* 0x0000006b6a07723e */ /* 0x002fce00000010ff */
[----:B------:R-:W-:Y:S01]  /*6640*/  HMMA.16816.F32.BF16 R64, R4, R8, R64 ;  /* 0x000000080440723c */ /* 0x000fe20000041840 */
[--C-:B------:R-:W-:Y:S01]  /*6650*/  FFMA.FTZ R8, R212, UR4, -R2.reuse ;  /* 0x00000004d4087c23 */ /* 0x100fe20008010802 */
[----:B------:R-:W-:Y:S01]  /*6660*/  FFMA.FTZ R9, R211, UR4, -R2 ;  /* 0x00000004d3097c23 */ /* 0x000fe20008010802 */
[----:B------:R-:W-:Y:S02]  /*6670*/  IMAD.MOV.U32 R212, RZ, RZ, R127 ;  /* 0x000000ffffd47224 */ /* 0x000fe400078e007f */
[----:B------:R-:W-:-:S03]  /*6680*/  IMAD.MOV.U32 R211, RZ, RZ, R125 ;  /* 0x000000ffffd37224 */ /* 0x000fc600078e007d */
        /* <DEDUP_REMOVED lines=9> */
[----:B--2---:R-:W-:-:S03]  /*6720*/  IMAD.MOV.U32 R9, RZ, RZ, R143 ;  /* 0x000000ffff097224 */ /* 0x004fc600078e008f */
[C---:B------:R-:W-:Y:S01]  /*6730*/  HMMA.16816.F32.BF16 R48, R4.reuse, R26, R48 ;  /* 0x0000001a0430723c */ /* 0x040fe20000041830 */
[----:B------:R-:W-:Y:S01]  /*6740*/  IMAD.MOV.U32 R27, RZ, RZ, R126 ;  /* 0x000000ffff1b7224 */ /* 0x000fe200078e007e */
[----:B------:R-:W-:Y:S01]  /*6750*/  LDSM.16.MT88.4 R140, [R186+0x9c00] ;  /* 0x009c0000ba8c783b */ /* 0x000fe20000004200 */
[----:B------:R-:W-:Y:S01]  /*6760*/  IMAD.MOV.U32 R26, RZ, RZ, R124 ;  /* 0x000000ffff1a7224 */ /* 0x000fe200078e007c */
[----:B------:R2:W5:Y:S01]  /*6770*/  MUFU.EX2 R25, R2 ;  /* 0x0000000200197308 */ /* 0x0005620000000800 */
[----:B----4-:R-:W-:Y:S01]  /*6780*/  F2FP.BF16.F32.PACK_AB R92, R22, R24 ;  /* 0x00000018165c723e */ /* 0x010fe200000010ff */
[----:B------:R-:W4:Y:S02]  /*6790*/  LDSM.16.MT88.4 R124, [R220+0x9c00] ;  /* 0x009c0000dc7c783b */ /* 0x000f240000004200 */
[----:B------:R-:W-:Y:S01]  /*67a0*/  HMMA.16816.F32.BF16 R112, R4, R20, R76 ;  /* 0x000000140470723c */ /* 0x000fe2000004184c */
[----:B-1----:R-:W-:-:S07]  /*67b0*/  FFMA.FTZ R8, R217, UR4, -R0 ;  /* 0x00000004d9087c23 */ /* 0x002fce0008010800 */
[----:B------:R-:W-:Y:S01]  /*67c0*/  HMMA.16816.F32.BF16 R40, R4, R18, R40 ;  /* 0x000000120428723c */ /* 0x000fe20000041828 */
[----:B------:R1:W-:Y:S01]  /*67d0*/  MUFU.EX2 R18, R8 ;  /* 0x0000000800127308 */ /* 0x0003e20000000800 */
[----:B--2---:R-:W-:Y:S01]  /*67e0*/  FFMA.FTZ R2, R218, UR4, -R0 ;  /* 0x00000004da027c23 */ /* 0x004fe20008010800 */
[----:B-----5:R-:W-:-:S03]  /*67f0*/  F2FP.BF16.F32.PACK_AB R94, R25, R23 ;  /* 0x00000017195e723e */ /* 0x020fc600000010ff */
[----:B------:R2:W5:Y:S02]  /*6800*/  MUFU.EX2 R20, R2 ;  /* 0x0000000200147308 */ /* 0x0005640000000800 */
[----:B------:R-:W-:Y:S01]  /*6810*/  HMMA.16816.F32.BF16 R56, R4, R10, R56 ;  /* 0x0000000a0438723c */ /* 0x000fe20000041838 */
[----:B-1----:R-:W-:-:S07]  /*6820*/  FFMA.FTZ R8, R216, UR4, -R0 ;  /* 0x00000004d8087c23 */ /* 0x002fce0008010800 */
[C---:B------:R-:W-:Y:S01]  /*6830*/  HMMA.16816.F32.BF16 R68, R4.reuse, R36, R188 ;  /* 0x000000240444723c */ /* 0x040fe200000418bc */
[----:B------:R-:W-:Y:S01]  /*6840*/  FFMA.FTZ R0, R214, UR4, -R0 ;  /* 0x00000004d6007c23 */ /* 0x000fe20008010800 */
[----:B------:R1:W-:Y:S01]  /*6850*/  MUFU.EX2 R21, R8 ;  /* 0x0000000800157308 */ /* 0x0003e20000000800 */
[--C-:B--2---:R-:W-:Y:S01]  /*6860*/  FFMA.FTZ R2, R234, UR4, -R3.reuse ;  /* 0x00000004ea027c23 */ /* 0x104fe20008010803 */
[----:B-----5:R-:W-:Y:S02]  /*6870*/  F2FP.BF16.F32.PACK_AB R93, R20, R18 ;  /* 0x00000012145d723e */ /* 0x020fe400000010ff */
[----:B------:R2:W5:Y:S02]  /*6880*/  MUFU.EX2 R19, R0 ;  /* 0x0000000000137308 */ /* 0x0005640000000800 */
[C---:B------:R-:W-:Y:S02]  /*6890*/  HMMA.16816.F32.BF16 R52, R4.reuse, R38, R52 ;  /* 0x000000260434723c */ /* 0x040fe40000041834 */
[----:B------:R3:W-:Y:S06]  /*68a0*/  MUFU.EX2 R13, R2 ;  /* 0x00000002000d7308 */ /* 0x0007ec0000000800 */
[----:B------:R-:W-:Y:S01]  /*68b0*/  HMMA.16816.F32.BF16 R84, R4, R32, R200 ;  /* 0x000000200454723c */ /* 0x000fe200000418c8 */
[----:B-1----:R-:W-:Y:S01]  /*68c0*/  FADD.FTZ R8, R242, R240 ;  /* 0x000000f0f2087221 */ /* 0x002fe20000010000 */
[----:B--2---:R-:W-:Y:S01]  /*68d0*/  FFMA.FTZ R0, R233, UR4, -R3 ;  /* 0x00000004e9007c23 */ /* 0x004fe20008010803 */
[----:B-----5:R-:W-:-:S02]  /*68e0*/  F2FP.BF16.F32.PACK_AB R95, R19, R21 ;  /* 0x00000015135f723e */ /* 0x020fc400000010ff */
[----:B------:R-:W-:-:S03]  /*68f0*/  FADD.FTZ R8, R243, R8 ;  /* 0x00000008f3087221 */ /* 0x000fc60000010000 */
[----:B------:R-:W-:Y:S01]  /*6900*/  HMMA.16816.F32.BF16 R28, R4, R34, R28 ;  /* 0x00000022041c723c */ /* 0x000fe2000004181c */
[----:B------:R-:W1:Y:S01]  /*6910*/  LDSM.16.MT88.4 R4, [R186+0xbc00] ;  /* 0x00bc0000ba04783b */ /* 0x000e620000004200 */
[--C-:B---3--:R-:W-:Y:S01]  /*6920*/  FFMA.FTZ R2, R213, UR4, -R3.reuse ;  /* 0x00000004d5027c23 */ /* 0x108fe20008010803 */
[----:B------:R2:W3:Y:S01]  /*6930*/  MUFU.EX2 R15, R0 ;  /* 0x00000000000f7308 */ /* 0x0004e20000000800 */
[----:B------:R-:W-:-:S03]  /*6940*/  FFMA.FTZ R3, R215, UR4, -R3 ;  /* 0x00000004d7037c23 */ /* 0x000fc60008010803 */
[----:B------:R5:W-:Y:S01]  /*6950*/  MUFU.EX2 R16, R2 ;  /* 0x0000000200107308 */ /* 0x000be20000000800 */
[C---:B------:R-:W-:Y:S03]  /*6960*/  HMMA.16816.F32.BF16 R76, R92.reuse, R82, R88 ;  /* 0x000000525c4c723c */ /* 0x040fe60000041858 */
[----:B------:R3:W-:Y:S05]  /*6970*/  MUFU.EX2 R17, R3 ;  /* 0x0000000300117308 */ /* 0x0007ea0000000800 */
[----:B----4-:R-:W-:Y:S01]  /*6980*/  HMMA.16816.F32.BF16 R116, R92, R124, R116 ;  /* 0x0000007c5c74723c */ /* 0x010fe20000041874 */
[--C-:B--2---:R-:W-:Y:S01]  /*6990*/  FFMA.FTZ R0, R237, UR4, -R12.reuse ;  /* 0x00000004ed007c23 */ /* 0x104fe2000801080c */
[----:B-----5:R-:W-:-:S03]  /*69a0*/  FFMA.FTZ R2, R225, UR4, -R12 ;  /* 0x00000004e1027c23 */ /* 0x020fc6000801080c */
[----:B------:R2:W-:Y:S03]  /*69b0*/  MUFU.EX2 R10, R0 ;  /* 0x00000000000a7308 */ /* 0x0005e60000000800 */
[----:B------:R-:W-:Y:S01]  /*69c0*/  HMMA.16816.F32.BF16 R120, R92, R126, R120 ;  /* 0x0000007e5c78723c */ /* 0x000fe20000041878 */
[----:B---3--:R-:W-:Y:S01]  /*69d0*/  FADD.FTZ R3, R248, R246 ;  /* 0x000000f6f8037221 */ /* 0x008fe20000010000 */
[----:B------:R3:W4:Y:S03]  /*69e0*/  MUFU.EX2 R11, R2 ;  /* 0x00000002000b7308 */ /* 0x0007260000000800 */
[----:B------:R-:W-:-:S03]  /*69f0*/  FADD.FTZ R3, R250, R3 ;  /* 0x00000003fa037221 */ /* 0x000fc60000010000 */
[----:B------:R-:W-:Y:S01]  /*6a00*/  HMMA.16816.F32.BF16 R132, R92, R140, R132 ;  /* 0x0000008c5c84723c */ /* 0x000fe20000041884 */
[--C-:B--2---:R-:W-:Y:S01]  /*6a10*/  FFMA.FTZ R0, R232, UR4, -R12.reuse ;  /* 0x00000004e8007c23 */ /* 0x104fe2000801080c */
[----:B---3--:R-:W-:-:S06]  /*6a20*/  FFMA.FTZ R2, R219, UR4, -R12 ;  /* 0x00000004db027c23 */ /* 0x008fcc000801080c */
[C---:B------:R-:W-:Y:S01]  /*6a30*/  HMMA.16816.F32.BF16 R136, R92.reuse, R142, R136 ;  /* 0x0000008e5c88723c */ /* 0x040fe20000041888 */
[----:B------:R2:W-:Y:S04]  /*6a40*/  MUFU.EX2 R12, R0 ;  /* 0x00000000000c7308 */ /* 0x0005e80000000800 */
[----:B------:R3:W5:Y:S03]  /*6a50*/  MUFU.EX2 R14, R2 ;  /* 0x00000002000e7308 */ /* 0x0007660000000800 */
[----:B------:R-:W-:Y:S01]  /*6a60*/  HMMA.16816.F32.BF16 R148, R92, R156, R148 ;  /* 0x0000009c5c94723c */ /* 0x000fe20000041894 */
[----:B--2---:R-:W-:-:S07]  /*6a70*/  FADD.FTZ R0, R211, R27 ;  /* 0x0000001bd3007221 */ /* 0x004fce0000010000 */
[----:B------:R-:W-:Y:S01]  /*6a80*/  HMMA.16816.F32.BF16 R152, R92, R158, R152 ;  /* 0x0000009e5c98723c */ /* 0x000fe20000041898 */
[----:B---3--:R-:W-:Y:S01]  /*6a90*/  FADD.FTZ R2, R26, R9 ;  /* 0x000000091a027221 */ /* 0x008fe20000010000 */
        /* <DEDUP_REMOVED lines=14> */
[----:B------:R-:W-:-:S02]  /*6b80*/  F2FP.BF16.F32.PACK_AB R96, R15, R13 ;  /* 0x0000000d0f60723e */ /* 0x000fc400000010ff */
[----:B----4-:R-:W-:Y:S02]  /*6b90*/  F2FP.BF16.F32.PACK_AB R97, R11, R10 ;  /* 0x0000000a0b61723e */ /* 0x010fe400000010ff */
[----:B------:R-:W-:Y:S02]  /*6ba0*/  F2FP.BF16.F32.PACK_AB R98, R17, R16 ;  /* 0x000000101162723e */ /* 0x000fe400000010ff */
[----:B-----5:R-:W-:-:S07]  /*6bb0*/  F2FP.BF16.F32.PACK_AB R99, R14, R12 ;  /* 0x0000000c0e63723e */ /* 0x020fce00000010ff */
        /* <DEDUP_REMOVED lines=67> */
[----:B------:R-:W4:Y:S04]  /*6ff0*/  LDL.LU R191, [R1+0xc] ;  /* 0x00000c0001bf7983 */ /* 0x000f280000300800 */
[----:B------:R-:W2:Y:S04]  /*7000*/  LDL R217, [R1+0x18] ;  /* 0x0000180001d97983 */ /* 0x000ea80000100800 */
[----:B------:R-:W5:Y:S04]  /*7010*/  LDL R26, [R1+0x5c] ;  /* 0x00005c00011a7983 */ /* 0x000f680000100800 */
[----:B------:R-:W5:Y:S04]  /*7020*/  LDL.LU R111, [R1+0x8] ;  /* 0x00000800016f7983 */ /* 0x000f680000300800 */
[----:B------:R-:W1:Y:S04]  /*7030*/  LDL R27, [R1+0x2c] ;  /* 0x00002c00011b7983 */ /* 0x000e680000100800 */
        /* <DEDUP_REMOVED lines=9> */
[----:B------:R-:W-:Y:S01]  /*70d0*/  MOV R6, UR16 ;  /* 0x0000001000067c02 */ /* 0x000fe20008000f00 */
[----:B------:R-:W-:Y:S02]  /*70e0*/  ULEA UR13, UP0, UR8, UR13, 0x5 ;  /* 0x0000000d080d7291 */ /* 0x000fe4000f8028ff */
[----:B------:R-:W-:Y:S01]  /*70f0*/  USHF.L.U64.HI UR7, UR16, 0x6, UR12 ;  /* 0x0000000610077899 */ /* 0x000fe2000801020c */
[----:B------:R-:W-:-:S03]  /*7100*/  MOV R7, UR17 ;  /* 0x0000001100077c02 */ /* 0x000fc60008000f00 */
[----:B------:R-:W-:Y:S01]  /*7110*/  ULEA.HI.X UR7, UR8, UR7, UR9, 0x5, UP0 ;  /* 0x0000000708077291 */ /* 0x000fe200080f2c09 */
[----:B------:R-:W-:-:S05]  /*7120*/  MOV R5, UR13 ;  /* 0x0000000d00057c02 */ /* 0x000fca0008000f00 */
[----:B------:R-:W-:Y:S01]  /*7130*/  MOV R8, UR7 ;  /* 0x0000000700087c02 */ /* 0x000fe20008000f00 */
        /* <DEDUP_REMOVED lines=8> */
[----:B------:R-:W-:-:S02]  /*71c0*/  LOP3.LUT R7, R2, R3, R0, 0xf6, !PT ;  /* 0x0000000302077212 */ /* 0x000fc400078ef600 */
[----:B-----5:R-:W-:Y:S02]  /*71d0*/  ISETP.GE.AND P3, PT, R211, UR6, PT ;  /* 0x00000006d3007c0c */ /* 0x020fe4000bf66270 */
[----:B------:R-:W-:Y:S02]  /*71e0*/  MOV R0, UR12 ;  /* 0x0000000c00007c02 */ /* 0x000fe40008000f00 */
[-C--:B------:R-:W-:Y:S02]  /*71f0*/  LEA R2, P1, R6, R26.reuse, 0x7 ;  /* 0x0000001a06027211 */ /* 0x080fe400078238ff */
[----:B------:R-:W-:Y:S01]  /*7200*/  ISETP.GE.AND P2, PT, R110, UR6, PT ;  /* 0x000000066e007c0c */ /* 0x000fe2000bf46270 */
[----:B------:R1:W-:Y:S01]  /*7210*/  STL [R1+0x1c], R3 ;  /* 0x00001c0301007387 */ /* 0x0003e20000100800 */
[C---:B------:R-:W-:Y:S01]  /*7220*/  LEA R4, P0, R5.reuse, R26, 0x1 ;  /* 0x0000001a05047211 */ /* 0x040fe200078008ff */
[----:B------:R-:W-:Y:S02]  /*7230*/  UMOV UR6, 0x400 ;  /* 0x0000040000067882 */ /* 0x000fe40000000000 */
[----:B------:R-:W-:Y:S01]  /*7240*/  ULEA UR5, UR5, UR6, 0x18 ;  /* 0x0000000605057291 */ /* 0x000fe2000f8ec0ff */
[----:B------:R-:W-:Y:S01]  /*7250*/  LEA.HI.X R5, R5, R212, R8, 0x1, P0 ;  /* 0x000000d405057211 */ /* 0x000fe200000f0c08 */
[----:B------:R-:W-:Y:S01]  /*7260*/  STL [R1+0x20], R9 ;  /* 0x0000200901007387 */ /* 0x000fe20000100800 */
[----:B------:R-:W2:Y:S03]  /*7270*/  LDCU UR6, c[0x0][0x50c] ;  /* 0x0000a180ff0677ac */ /* 0x000ea60008000800 */
[----:B------:R-:W-:-:S02]  /*7280*/  LEA R100, R9, UR5, 0x1 ;  /* 0x0000000509647c11 */ /* 0x000fc4000f8e08ff */
        /* <DEDUP_REMOVED lines=33> */
[----:B------:R-:W4:Y:S04]  /*74a0*/  LDSM.16.M88.4 R32, [R100+0x6000] ;  /* 0x006000006420783b */ /* 0x000f280000000200 */
[----:B------:R-:W5:Y:S04]  /*74b0*/  LDSM.16.M88.4 R8, [R0+0x1000] ;  /* 0x001000000008783b */ /* 0x000f680000000200 */
[----:B------:R-:W2:Y:S04]  /*74c0*/  LDSM.16.M88.4 R28, [R100+0x6400] ;  /* 0x00640000641c783b */ /* 0x000ea80000000200 */
[----:B------:R-:W2:Y:S04]  /*74d0*/  LDSM.16.M88.4 R24, [R100+0x6800] ;  /* 0x006800006418783b */ /* 0x000ea80000000200 */
[----:B------:R-:W2:Y:S01]  /*74e0*/  LDSM.16.M88.4 R20, [R100+0x6c00] ;  /* 0x006c00006414783b */ /* 0x000ea20000000200 */
[----:B-1----:R-:W-:-:S02]  /*74f0*/  IADD3 R2, PT, PT, R111, R100, RZ ;  /* 0x000000646f027210 */ /* 0x002fc40007ffe0ff */
[----:B------:R-:W-:Y:S01]  /*7500*/  IADD3 R3, PT, PT, R111, R0, RZ ;  /* 0x000000006f037210 */ /* 0x000fe20007ffe0ff */
[----:B------:R-:W0:Y:S04]  /*7510*/  LDGDEPBAR ;  /* 0x00000000000079af */ /* 0x000e280000000000 */
[----:B---3--:R-:W-:Y:S04]  /*7520*/  LDSM.16.M88.4 R4, [R3+0x1000] ;  /* 0x001000000304783b */ /* 0x008fe80000000200 */
[----:B------:R-:W1:Y:S04]  /*7530*/  LDSM.16.M88.4 R40, [R2+0x6400] ;  /* 0x006400000228783b */ /* 0x000e680000000200 */
[----:B------:R-:W3:Y:S04]  /*7540*/  LDSM.16.M88.4 R44, [R2+0x6800] ;  /* 0x00680000022c783b */ /* 0x000ee80000000200 */
[----:B------:R-:W3:Y:S04]  /*7550*/  LDSM.16.M88.4 R36, [R2+0x6000] ;  /* 0x006000000224783b */ /* 0x000ee80000000200 */
[----:B------:R-:W3:Y:S04]  /*7560*/  LDSM.16.M88.4 R48, [R2+0x6c00] ;  /* 0x006c00000230783b */ /* 0x000ee80000000200 */
[----:B------:R-:W3:Y:S01]  /*7570*/  LDSM.16.M88.4 R16, [R3] ;  /* 0x000000000310783b */ /* 0x000ee20000000200 */
[-C--:B----4-:R-:W-:Y:S08]  /*7580*/  HMMA.16816.F32.BF16 R188, R12, R32.reuse, RZ ;  /* 0x000000200cbc723c */ /* 0x090ff000000418ff */
[C---:B-----5:R-:W-:Y:S08]  /*7590*/  HMMA.16816.F32.BF16 R184, R8.reuse, R32, RZ ;  /* 0x0000002008b8723c */ /* 0x060ff000000418ff */
[-C--:B------:R-:W-:Y:S08]  /*75a0*/  HMMA.16816.F32.BF16 R180, R8, R34.reuse, RZ ;  /* 0x0000002208b4723c */ /* 0x080ff000000418ff */
[----:B------:R-:W-:Y:S08]  /*75b0*/  HMMA.16816.F32.BF16 R192, R12, R34, RZ ;  /* 0x000000220cc0723c */ /* 0x000ff000000418ff */
[C---:B--2---:R-:W-:Y:S08]  /*75c0*/  HMMA.16816.F32.BF16 R176, R8.reuse, R28, RZ ;  /* 0x0000001c08b0723c */ /* 0x044ff000000418ff */
        /* <DEDUP_REMOVED lines=17> */
[----:B------:R-:W-:Y:S04]  /*76e0*/  LDSM.16.M88.4 R4, [R0+0x2000] ;  /* 0x002000000004783b */ /* 0x000fe80000000200 */
[----:B------:R-:W-:Y:S03]  /*76f0*/  LDSM.16.M88.4 R52, [R100+0x7c00] ;  /* 0x007c00006434783b */ /* 0x000fe60000000200 */
[C---:B------:R-:W-:Y:S01]  /*7700*/  HMMA.16816.F32.BF16 R176, R16.reuse, R40, R32 ;  /* 0x0000002810b0723c */ /* 0x040fe20000041820 */
[----:B------:R-:W-:Y:S07]  /*7710*/  LDSM.16.M88.4 R32, [R100+0x7000] ;  /* 0x007000006420783b */ /* 0x000fee0000000200 */
[C---:B------:R-:W-:Y:S01]  /*7720*/  HMMA.16816.F32.BF16 R108, R16.reuse, R44, R28 ;  /* 0x0000002c106c723c */ /* 0x040fe2000004181c */
[----:B------:R-:W1:Y:S07]  /*7730*/  LDSM.16.M88.4 R28, [R0+0x3000] ;  /* 0x00300000001c783b */ /* 0x000e6e0000000200 */
[----:B------:R-:W-:Y:S01]  /*7740*/  HMMA.16816.F32.BF16 R60, R16, R48, R8 ;  /* 0x00000030103c723c */ /* 0x000fe20000041808 */
[----:B------:R-:W2:Y:S07]  /*7750*/  LDSM.16.M88.4 R8, [R100+0x7800] ;  /* 0x007800006408783b */ /* 0x000eae0000000200 */
[C---:B------:R-:W-:Y:S08]  /*7760*/  HMMA.16816.F32.BF16 R24, R12.reuse, R26, RZ ;  /* 0x0000001a0c18723c */ /* 0x040ff000000418ff */
[----:B------:R-:W-:Y:S01]  /*7770*/  HMMA.16816.F32.BF16 R20, R12, R22, RZ ;  /* 0x000000160c14723c */ /* 0x000fe200000418ff */
[----:B------:R-:W3:Y:S01]  /*7780*/  LDSM.16.M88.4 R12, [R100+0x7400] ;  /* 0x00740000640c783b */ /* 0x000ee20000000200 */
[----:B------:R-:W-:-:S04]  /*7790*/  MOV R2, 0x20 ;  /* 0x0000002000027802 */ /* 0x000fc80000000f00 */
[----:B------:R-:W-:-:S04]  /*77a0*/  SEL R2, R2, 0xffffffe0, !P6 ;  /* 0xffffffe002027807 */ /* 0x000fc80007000000 */
[C---:B------:R-:W-:Y:S02]  /*77b0*/  IADD3 R3, PT, PT, R2.reuse, R0, RZ ;  /* 0x0000000002037210 */ /* 0x040fe40007ffe0ff */
[----:B------:R-:W-:Y:S01]  /*77c0*/  IADD3 R2, PT, PT, R2, R100, RZ ;  /* 0x0000006402027210 */ /* 0x000fe20007ffe0ff */
[C---:B------:R-:W-:Y:S08]  /*77d0*/  HMMA.16816.F32.BF16 R188, R16.reuse, R36, R188 ;  /* 0x0000002410bc723c */ /* 0x040ff000000418bc */
[C---:B------:R-:W-:Y:S01]  /*77e0*/  HMMA.16816.F32.BF16 R56, R16.reuse, R38, R192 ;  /* 0x000000261038723c */ /* 0x040fe200000418c0 */
[----:B------:R-:W-:Y:S07]  /*77f0*/  LDSM.16.M88.4 R36, [R2+0x7000] ;  /* 0x007000000224783b */ /* 0x000fee0000000200 */
[C---:B------:R-:W-:Y:S08]  /*7800*/  HMMA.16816.F32.BF16 R40, R16.reuse, R42, R196 ;  /* 0x0000002a1028723c */ /* 0x040ff000000418c4 */
[C---:B------:R-:W-:Y:S01]  /*7810*/  HMMA.16816.F32.BF16 R44, R16.reuse, R46, R24 ;  /* 0x0000002e102c723c */ /* 0x040fe20000041818 */
[----:B------:R-:W4:Y:S07]  /*7820*/  LDSM.16.M88.4 R24, [R3+0x3000] ;  /* 0x003000000318783b */ /* 0x000f2e0000000200 */
[----:B------:R-:W-:Y:S01]  /*7830*/  HMMA.16816.F32.BF16 R16, R16, R50, R20 ;  /* 0x000000321010723c */ /* 0x000fe20000041814 */
[----:B------:R5:W4:Y:S07]  /*7840*/  LDSM.16.M88.4 R20, [R3+0x2000] ;  /* 0x002000000314783b */ /* 0x000b2e0000000200 */
[----:B-1----:R-:W-:Y:S08]  /*7850*/  HMMA.16816.F32.BF16 R64, R28, R32, R184 ;  /* 0x000000201c40723c */ /* 0x002ff000000418b8 */
[C---:B--2---:R-:W-:Y:S08]  /*7860*/  HMMA.16816.F32.BF16 R212, R4.reuse, R8, R108 ;  /* 0x0000000804d4723c */ /* 0x044ff0000004186c */
[C---:B------:R-:W-:Y:S08]  /*7870*/  HMMA.16816.F32.BF16 R188, R4.reuse, R32, R188 ;  /* 0x0000002004bc723c */ /* 0x040ff000000418bc */
[C---:B---3--:R-:W-:Y:S08]  /*7880*/  HMMA.16816.F32.BF16 R176, R4.reuse, R12, R176 ;  /* 0x0000000c04b0723c */ /* 0x048ff000000418b0 */
[C---:B------:R-:W-:Y:S08]  /*7890*/  HMMA.16816.F32.BF16 R240, R4.reuse, R52, R60 ;  /* 0x0000003404f0723c */ /* 0x040ff0000004183c */
[C---:B------:R-:W-:Y:S08]  /*78a0*/  HMMA.16816.F32.BF16 R108, R4.reuse, R34, R56 ;  /* 0x00000022046c723c */ /* 0x040ff00000041838 */
[C---:B------:R-:W-:Y:S01]  /*78b0*/  HMMA.16816.F32.BF16 R184, R4.reuse, R14, R40 ;  /* 0x0000000e04b8723c */ /* 0x040fe20000041828 */
[----:B------:R-:W-:Y:S07]  /*78c0*/  LDSM.16.M88.4 R40, [R100+0x8000] ;  /* 0x008000006428783b */ /* 0x000fee0000000200 */
[C---:B------:R-:W-:Y:S08]  /*78d0*/  HMMA.16816.F32.BF16 R208, R4.reuse, R10, R44 ;  /* 0x0000000a04d0723c */ /* 0x040ff0000004182c */
[----:B------:R-:W-:Y:S01]  /*78e0*/  HMMA.16816.F32.BF16 R244, R4, R54, R16 ;  /* 0x0000003604f4723c */ /* 0x000fe20000041810 */
[----:B------:R-:W1:Y:S04]  /*78f0*/  LDSM.16.M88.4 R4, [R2+0x7400] ;  /* 0x007400000204783b */ /* 0x000e680000000200 */
[----:B------:R-:W2:Y:S03]  /*7900*/  LDSM.16.M88.4 R16, [R0+0x4000] ;  /* 0x004000000010783b */ /* 0x000ea60000000200 */
[----:B------:R-:W-:Y:S01]  /*7910*/  HMMA.16816.F32.BF16 R44, R28, R34, R180 ;  /* 0x000000221c2c723c */ /* 0x000fe200000418b4 */
[----:B-----5:R-:W-:-:S04]  /*7920*/  MOV R3, 0x20 ;  /* 0x0000002000037802 */ /* 0x020fc80000000f00 */
[----:B------:R-:W-:-:S03]  /*7930*/  SEL R105, R3, 0xffffffe0, !P6 ;  /* 0xffffffe003697807 */ /* 0x000fc60007000000 */
[----:B------:R-:W-:Y:S01]  /*7940*/  HMMA.16816.F32.BF16 R60, R28, R12, R216 ;  /* 0x0000000c1c3c723c */ /* 0x000fe200000418d8 */
[----:B------:R-:W-:-:S07]  /*7950*/  IADD3 R3, PT, PT, R105, R100, RZ ;  /* 0x0000006469037210 */ /* 0x000fce0007ffe0ff */
[C---:B------:R-:W-:Y:S01]  /*7960*/  HMMA.16816.F32.BF16 R48, R28.reuse, R14, R200 ;  /* 0x0000000e1c30723c */ /* 0x040fe200000418c8 */
[----:B------:R3:W5:Y:S07]  /*7970*/  LDSM.16.M88.4 R12, [R0+0x5000] ;  /* 0x00500000000c783b */ /* 0x00076e0000000200 */
[C---:B------:R-:W-:Y:S08]  /*7980*/  HMMA.16816.F32.BF16 R196, R28.reuse, R8, R232 ;  /* 0x000000081cc4723c */ /* 0x040ff000000418e8 */
[----:B------:R-:W-:Y:S01]  /*7990*/  HMMA.16816.F32.BF16 R200, R28, R10, R204 ;  /* 0x0000000a1cc8723c */ /* 0x000fe200000418cc */
[----:B---3--:R-:W-:-:S07]  /*79a0*/  IADD3 R0, PT, PT, R105, R0, RZ ;  /* 0x0000000069007210 */ /* 0x008fce0007ffe0ff */
[----:B----4-:R-:W-:Y:S01]  /*79b0*/  HMMA.16816.F32.BF16 R180, R24, R38, R44 ;  /* 0x0000002618b4723c */ /* 0x010fe2000004182c */
[----:B------:R-:W-:Y:S04]  /*79c0*/  LDSM.16.M88.4 R44, [R3+0x8000] ;  /* 0x00800000032c783b */ /* 0x000fe80000000200 */
[----:B------:R-:W3:Y:S03]  /*79d0*/  LDSM.16.M88.4 R8, [R0+0x4000] ;  /* 0x004000000008783b */ /* 0x000ee60000000200 */
[-C--:B------:R-:W-:Y:S08]  /*79e0*/  HMMA.16816.F32.BF16 R32, R20, R36.reuse, R188 ;  /* 0x000000241420723c */ /* 0x080ff000000418bc */
[----:B------:R-:W-:Y:S08]  /*79f0*/  HMMA.16816.F32.BF16 R56, R24, R36, R64 ;  /* 0x000000241838723c */ /* 0x000ff00000041840 */
[C---:B------:R-:W-:Y:S01]  /*7a00*/  HMMA.16816.F32.BF16 R64, R20.reuse, R38, R108 ;  /* 0x000000261440723c */ /* 0x040fe2000004186c */
[----:B------:R-:W4:Y:S07]  /*7a10*/  LDSM.16.M88.4 R36, [R2+0x7800] ;  /* 0x007800000224783b */ /* 0x000f2e0000000200 */
[-C--:B-1----:R-:W-:Y:S08]  /*7a20*/  HMMA.16816.F32.BF16 R176, R20, R4.reuse, R176 ;  /* 0x0000000414b0723c */ /* 0x082ff000000418b0 */
[C---:B------:R-:W-:Y:S08]  /*7a30*/  HMMA.16816.F32.BF16 R108, R24.reuse, R4, R60 ;  /* 0x00000004186c723c */ /* 0x040ff0000004183c */
[-C--:B------:R-:W-:Y:S08]  /*7a40*/  HMMA.16816.F32.BF16 R192, R24, R6.reuse, R48 ;  /* 0x0000000618c0723c */ /* 0x080ff00000041830 */
[----:B------:R-:W-:Y:S01]  /*7a50*/  HMMA.16816.F32.BF16 R184, R20, R6, R184 ;  /* 0x0000000614b8723c */ /* 0x000fe200000418b8 */
[----:B------:R1:W1:Y:S07]  /*7a60*/  LDSM.16.M88.4 R4, [R0+0x5000] ;  /* 0x005000000004783b */ /* 0x00026e0000000200 */
[-C--:B--2---:R-:W-:Y:S08]  /*7a70*/  HMMA.16816.F32.BF16 R32, R16, R40.reuse, R32 ;  /* 0x000000281020723c */ /* 0x084ff00000041820 */
[----:B-----5:R-:W-:-:S12]  /*7a80*/  HMMA.16816.F32.BF16 R48, R12, R40, R56 ;  /* 0x000000280c30723c */ /* 0x020fd80000041838 */
[----:B---3--:R-:W-:Y:S01]  /*7a90*/  HMMA.16816.F32.BF16 R56, R8, R44, R32 ;  /* 0x0000002c0838723c */ /* 0x008fe20000041820 */
[----:B------:R-:W2:Y:S07]  /*7aa0*/  LDSM.16.M88.4 R32, [R100+0x8400] ;  /* 0x008400006420783b */ /* 0x000eae0000000200 */
[-C--:B----4-:R-:W-:Y:S08]  /*7ab0*/  HMMA.16816.F32.BF16 R188, R20, R36.reuse, R212 ;  /* 0x0000002414bc723c */ /* 0x090ff000000418d4 */
[----:B------:R-:W-:Y:S03]  /*7ac0*/  HMMA.16816.F32.BF16 R196, R24, R36, R196 ;  /* 0x0000002418c4723c */ /* 0x000fe600000418c4 */
[----:B-1----:R-:W-:-:S05]  /*7ad0*/  FMUL.FTZ R0, R56, UR6 ;  /* 0x0000000638007c20 */ /* 0x002fca0008410000 */
[-C--:B------:R-:W-:Y:S01]  /*7ae0*/  HMMA.16816.F32.BF16 R200, R24, R38.reuse, R200 ;  /* 0x0000002618c8723c */ /* 0x080fe200000418c8 */
[----:B------:R1:W3:Y:S07]  /*7af0*/  MUFU.TANH R217, R0 ;  /* 0x0000000000d97308 */ /* 0x0002ee0000002400 */
[----:B------:R-:W-:Y:S08]  /*7b00*/  HMMA.16816.F32.BF16 R204, R20, R38, R208 ;  /* 0x0000002614cc723c */ /* 0x000ff000000418d0 */
[----:B------:R-:W-:Y:S01]  /*7b10*/  HMMA.16816.F32.BF16 R60, R4, R44, R48 ;  /* 0x0000002c043c723c */ /* 0x000fe20000041830 */
[----:B-1----:R-:W-:-:S07]  /*7b20*/  FMUL.FTZ R0, R57, UR6 ;  /* 0x0000000639007c20 */ /* 0x002fce0008410000 */
[----:B------:R-:W-:Y:S01]  /*7b30*/  HMMA.16816.F32.BF16 R36, R16, R42, R64 ;  /* 0x0000002a1024723c */ /* 0x000fe20000041840 */
[----:B------:R1:W4:Y:S07]  /*7b40*/  MUFU.TANH R232, R0 ;  /* 0x0000000000e87308 */ /* 0x00032e0000002400 */
[----:B------:R-:W-:Y:S01]  /*7b50*/  HMMA.16816.F32.BF16 R236, R28, R52, R236 ;  /* 0x000000341cec723c */ /* 0x000fe200000418ec */
[----:B-1----:R-:W-:-:S04]  /*7b60*/  FMUL.FTZ R0, R58, UR6 ;  /* 0x000000063a007c20 */ /* 0x002fc80008410000 */
[----:B------:R1:W1:Y:S03]  /*7b70*/  MUFU.TANH R52, R0 ;  /* 0x0000000000347308 */ /* 0x0002660000002400 */
[----:B------:R-:W-:Y:S01]  /*7b80*/  HMMA.16816.F32.BF16 R48, R12, R42, R180 ;  /* 0x0000002a0c30723c */ /* 0x000fe200000418b4 */
[----:B------:R-:W5:Y:S01]  /*7b90*/  LDSM.16.M88.4 R40, [R3+0x8400] ;  /* 0x008400000328783b */ /* 0x000f620000000200 */
[----:B-1----:R-:W-:-:S06]  /*7ba0*/  FMUL.FTZ R0, R59, UR6 ;  /* 0x000000063b007c20 */ /* 0x002fcc0008410000 */
[----:B------:R-:W-:Y:S01]  /*7bb0*/  HMMA.16816.F32.BF16 R56, R8, R46, R36 ;  /* 0x0000002e0838723c */ /* 0x000fe20000041824 */
[----:B------:R-:W1:Y:S01]  /*7bc0*/  LDSM.16.M88.4 R36, [R100+0x8800] ;  /* 0x008800006424783b */ /* 0x000e620000000200 */
[----:B------:R2:W1:Y:S02]  /*7bd0*/  MUFU.TANH R218, R0 ;  /* 0x0000000000da7308 */ /* 0x0004640000002400 */
[----:B--2---:R-:W-:-:S06]  /*7be0*/  FMUL.FTZ R0, R60, UR6 ;  /* 0x000000063c007c20 */ /* 0x004fcc0008410000 */
[----:B------:R2:W1:Y:S01]  /*7bf0*/  MUFU.TANH R210, R0 ;  /* 0x0000000000d27308 */ /* 0x0004620000002400 */
[----:B------:R-:W-:Y:S01]  /*7c00*/  HMMA.16816.F32.BF16 R176, R16, R32, R176 ;  /* 0x0000002010b0723c */ /* 0x000fe200000418b0 */
[----:B--2---:R-:W-:-:S06]  /*7c10*/  FMUL.FTZ R0, R61, UR6 ;  /* 0x000000063d007c20 */ /* 0x004fcc0008410000 */
[----:B------:R2:W1:Y:S01]  /*7c20*/  MUFU.TANH R216, R0 ;  /* 0x0000000000d87308 */ /* 0x0004620000002400 */
[----:B------:R-:W-:Y:S01]  /*7c30*/  HMMA.16816.F32.BF16 R48, R4, R46, R48 ;  /* 0x0000002e0430723c */ /* 0x000fe20000041830 */
[----:B--2---:R-:W-:-:S06]  /*7c40*/  FMUL.FTZ R0, R62, UR6 ;  /* 0x000000063e007c20 */ /* 0x004fcc0008410000 */
        /* <DEDUP_REMOVED lines=8> */
[----:B------:R2:W1:Y:S01]  /*7cd0*/  MUFU.TANH R219, R0 ;  /* 0x0000000000db7308 */ /* 0x0004620000002400 */
[----:B-----5:R-:W-:Y:S01]  /*7ce0*/  HMMA.16816.F32.BF16 R44, R8, R40, R176 ;  /* 0x00000028082c723c */ /* 0x020fe200000418b0 */
[----:B--2---:R-:W-:-:S06]  /*7cf0*/  FMUL.FTZ R0, R58, UR6 ;  /* 0x000000063a007c20 */ /* 0x004fcc0008410000 */
[----:B------:R2:W1:Y:S02]  /*7d00*/  MUFU.TANH R194, R0 ;  /* 0x0000000000c27308 */ /* 0x0004640000002400 */
[----:B--2---:R-:W-:-:S06]  /*7d10*/  FMUL.FTZ R0, R59, UR6 ;  /* 0x000000063b007c20 */ /* 0x004fcc0008410000 */
[----:B------:R2:W1:Y:S02]  /*7d20*/  MUFU.TANH R193, R0 ;  /* 0x0000000000c17308 */ /* 0x0004640000002400 */
[----:B--2---:R-:W-:-:S06]  /*7d30*/  FMUL.FTZ R0, R48, UR6 ;  /* 0x0000000630007c20 */ /* 0x004fcc0008410000 */
[----:B------:R2:W1:Y:S01]  /*7d40*/  MUFU.TANH R208, R0 ;  /* 0x0000000000d07308 */ /* 0x0004620000002400 */
[----:B------:R-:W-:Y:S01]  /*7d50*/  HMMA.16816.F32.BF16 R108, R16, R34, R184 ;  /* 0x00000022106c723c */ /* 0x000fe200000418b8 */
[----:B------:R-:W5:Y:S01]  /*7d60*/  LDSM.16.M88.4 R32, [R3+0x8800] ;  /* 0x008800000320783b */ /* 0x000f620000000200 */
[----:B--2---:R-:W-:-:S05]  /*7d70*/  FMUL.FTZ R0, R49, UR6 ;  /* 0x0000000631007c20 */ /* 0x004fca0008410000 */
[----:B------:R2:W1:Y:S02]  /*7d80*/  MUFU.TANH R195, R0 ;  /* 0x0000000000c37308 */ /* 0x0004640000002400 */
[----:B--2---:R-:W-:-:S06]  /*7d90*/  FMUL.FTZ R0, R50, UR6 ;  /* 0x0000000632007c20 */ /* 0x004fcc0008410000 */
[----:B------:R2:W1:Y:S02]  /*7da0*/  MUFU.TANH R215, R0 ;  /* 0x0000000000d77308 */ /* 0x0004640000002400 */
[----:B--2---:R-:W-:Y:S02]  /*7db0*/  FMUL.FTZ R0, R51, UR6 ;  /* 0x0000000633007c20 */ /* 0x004fe40008410000 */
[----:B------:R-:W-:Y:S04]  /*7dc0*/  HMMA.16816.F32.BF16 R48, R4, R40, R64 ;  /* 0x000000280430723c */ /* 0x000fe80000041840 */
[----:B------:R2:W1:Y:S02]  /*7dd0*/  MUFU.TANH R214, R0 ;  /* 0x0000000000d67308 */ /* 0x0004640000002400 */
[----:B--2---:R-:W-:-:S06]  /*7de0*/  FMUL.FTZ R0, R44, UR6 ;  /* 0x000000062c007c20 */ /* 0x004fcc0008410000 */
[----:B------:R2:W1:Y:S02]  /*7df0*/  MUFU.TANH R213, R0 ;  /* 0x0000000000d57308 */ /* 0x0004640000002400 */
[----:B--2---:R-:W-:-:S06]  /*7e00*/  FMUL.FTZ R0, R45, UR6 ;  /* 0x000000062d007c20 */ /* 0x004fcc0008410000 */
[----:B------:R2:W1:Y:S02]  /*7e10*/  MUFU.TANH R212, R0 ;  /* 0x0000000000d47308 */ /* 0x0004640000002400 */
[----:B--2---:R-:W-:-:S06]  /*7e20*/  FMUL.FTZ R0, R46, UR6 ;  /* 0x000000062e007c20 */ /* 0x004fcc0008410000 */
[----:B------:R2:W1:Y:S02]  /*7e30*/  MUFU.TANH R185, R0 ;  /* 0x0000000000b97308 */ /* 0x0004640000002400 */
[----:B--2---:R-:W-:Y:S02]  /*7e40*/  FMUL.FTZ R0, R47, UR6 ;  /* 0x000000062f007c20 */ /* 0x004fe40008410000 */
[----:B------:R-:W-:Y:S04]  /*7e50*/  HMMA.16816.F32.BF16 R44, R8, R42, R108 ;  /* 0x0000002a082c723c */ /* 0x000fe8000004186c */
[----:B------:R2:W1:Y:S02]  /*7e60*/  MUFU.TANH R184, R0 ;  /* 0x0000000000b87308 */ /* 0x0004640000002400 */
[----:B--2---:R-:W-:-:S06]  /*7e70*/  FMUL.FTZ R0, R48, UR6 ;  /* 0x0000000630007c20 */ /* 0x004fcc0008410000 */
[----:B------:R2:W2:Y:S01]  /*7e80*/  MUFU.TANH R187, R0 ;  /* 0x0000000000bb7308 */ /* 0x0004a20000002400 */
[----:B-1----:R-:W-:Y:S01]  /*7e90*/  HMMA.16816.F32.BF16 R56, R16, R36, R188 ;  /* 0x000000241038723c */ /* 0x002fe200000418bc */
[----:B--2---:R-:W-:-:S06]  /*7ea0*/  FMUL.FTZ R0, R49, UR6 ;  /* 0x0000000631007c20 */ /* 0x004fcc0008410000 */
[----:B------:R1:W2:Y:S01]  /*7eb0*/  MUFU.TANH R186, R0 ;  /* 0x0000000000ba7308 */ /* 0x0002a20000002400 */
[----:B------:R-:W-:Y:S01]  /*7ec0*/  HMMA.16816.F32.BF16 R60, R12, R36, R196 ;  /* 0x000000240c3c723c */ /* 0x000fe200000418c4 */
[----:B-1----:R-:W-:-:S06]  /*7ed0*/  FMUL.FTZ R0, R50, UR6 ;  /* 0x0000000632007c20 */ /* 0x002fcc0008410000 */
[----:B------:R1:W1:Y:S02]  /*7ee0*/  MUFU.TANH R191, R0 ;  /* 0x0000000000bf7308 */ /* 0x0002640000002400 */
[----:B-1----:R-:W-:Y:S02]  /*7ef0*/  FMUL.FTZ R0, R51, UR6 ;  /* 0x0000000633007c20 */ /* 0x002fe40008410000 */
[----:B------:R-:W-:Y:S01]  /*7f00*/  HMMA.16816.F32.BF16 R48, R4, R42, R180 ;  /* 0x0000002a0430723c */ /* 0x000fe200000418b4 */
[----:B------:R-:W1:Y:S03]  /*7f10*/  LDSM.16.M88.4 R40, [R2+0x7c00] ;  /* 0x007c00000228783b */ /* 0x000e660000000200 */
[----:B------:R3:W1:Y:S02]  /*7f20*/  MUFU.TANH R196, R0 ;  /* 0x0000000000c47308 */ /* 0x0006640000002400 */
[----:B---3--:R-:W-:-:S06]  /*7f30*/  FMUL.FTZ R0, R44, UR6 ;  /* 0x000000062c007c20 */ /* 0x008fcc0008410000 */
[----:B------:R3:W1:Y:S01]  /*7f40*/  MUFU.TANH R190, R0 ;  /* 0x0000000000be7308 */ /* 0x0006620000002400 */
[----:B-----5:R-:W-:Y:S01]  /*7f50*/  HMMA.16816.F32.BF16 R56, R8, R32, R56 ;  /* 0x000000200838723c */ /* 0x020fe20000041838 */
[----:B---3--:R-:W-:-:S06]  /*7f60*/  FMUL.FTZ R0, R45, UR6 ;  /* 0x000000062d007c20 */ /* 0x008fcc0008410000 */
[----:B------:R3:W1:Y:S02]  /*7f70*/  MUFU.TANH R192, R0 ;  /* 0x0000000000c07308 */ /* 0x0006640000002400 */
[----:B---3--:R-:W-:-:S06]  /*7f80*/  FMUL.FTZ R0, R46, UR6 ;  /* 0x000000062e007c20 */ /* 0x008fcc0008410000 */
[----:B------:R3:W1:Y:S02]  /*7f90*/  MUFU.TANH R109, R0 ;  /* 0x00000000006d7308 */ /* 0x0006640000002400 */
[----:B---3--:R-:W-:-:S06]  /*7fa0*/  FMUL.FTZ R0, R47, UR6 ;  /* 0x000000062f007c20 */ /* 0x008fcc0008410000 */
[----:B------:R3:W1:Y:S02]  /*7fb0*/  MUFU.TANH R108, R0 ;  /* 0x00000000006c7308 */ /* 0x0006640000002400 */
[----:B---3--:R-:W-:-:S06]  /*7fc0*/  FMUL.FTZ R0, R48, UR6 ;  /* 0x0000000630007c20 */ /* 0x008fcc0008410000 */
[----:B------:R3:W1:Y:S01]  /*7fd0*/  MUFU.TANH R177, R0 ;  /* 0x0000000000b17308 */ /* 0x0006620000002400 */
[----:B------:R-:W-:Y:S01]  /*7fe0*/  HMMA.16816.F32.BF16 R64, R4, R32, R60 ;  /* 0x000000200440723c */ /* 0x000fe2000004183c */
[----:B---3--:R-:W-:-:S06]  /*7ff0*/  FMUL.FTZ R0, R49, UR6 ;  /* 0x0000000631007c20 */ /* 0x008fcc0008410000 */
[----:B------:R3:W1:Y:S01]  /*8000*/  MUFU.TANH R176, R0 ;  /* 0x0000000000b07308 */ /* 0x0006620000002400 */
[----:B------:R-:W-:Y:S01]  /*8010*/  HMMA.16816.F32.BF16 R44, R16, R38, R204 ;  /* 0x00000026102c723c */ /* 0x000fe200000418cc */
[----:B---3--:R-:W-:-:S06]  /*8020*/  FMUL.FTZ R0, R50, UR6 ;  /* 0x0000000632007c20 */ /* 0x008fcc0008410000 */
[----:B------:R3:W1:Y:S02]  /*8030*/  MUFU.TANH R188, R0 ;  /* 0x0000000000bc7308 */ /* 0x0006640000002400 */
[----:B---3--:R-:W-:-:S06]  /*8040*/  FMUL.FTZ R0, R51, UR6 ;  /* 0x0000000633007c20 */ /* 0x008fcc0008410000 */
[----:B------:R3:W1:Y:S01]  /*8050*/  MUFU.TANH R189, R0 ;  /* 0x0000000000bd7308 */ /* 0x0006620000002400 */
[----:B------:R5:W-:Y:S01]  /*8060*/  STL [R1+0x14], R105 ;  /* 0x0000146901007387 */ /* 0x000be20000100800 */
[----:B------:R-:W-:Y:S03]  /*8070*/  HMMA.16816.F32.BF16 R60, R12, R38, R200 ;  /* 0x000000260c3c723c */ /* 0x000fe600000418c8 */
[----:B------:R4:W2:Y:S01]  /*8080*/  LDSM.16.M88.4 R36, [R100+0x8c00] ;  /* 0x008c00006424783b */ /* 0x0008a20000000200 */
[----:B---3--:R-:W-:-:S04]  /*8090*/  FMUL.FTZ R0, R56, UR6 ;  /* 0x0000000638007c20 */ /* 0x008fc80008410000 */
[----:B------:R3:W1:Y:S01]  /*80a0*/  MUFU.TANH R183, R0 ;  /* 0x0000000000b77308 */ /* 0x0006620000002400 */
[----:B------:R-:W-:Y:S01]  /*80b0*/  HMMA.16816.F32.BF16 R28, R28, R54, R248 ;  /* 0x000000361c1c723c */ /* 0x000fe200000418f8 */
[----:B---3--:R-:W-:-:S06]  /*80c0*/  FMUL.FTZ R0, R57, UR6 ;  /* 0x0000000639007c20 */ /* 0x008fcc0008410000 */
[----:B------:R3:W1:Y:S01]  /*80d0*/  MUFU.TANH R182, R0 ;  /* 0x0000000000b67308 */ /* 0x0006620000002400 */
[----:B------:R-:W-:Y:S01]  /*80e0*/  HMMA.16816.F32.BF16 R44, R8, R34, R44 ;  /* 0x00000022082c723c */ /* 0x000fe2000004182c */
[----:B---3--:R-:W-:-:S06]  /*80f0*/  FMUL.FTZ R0, R58, UR6 ;  /* 0x000000063a007c20 */ /* 0x008fcc0008410000 */
[----:B-----5:R3:W1:Y:S02]  /*8100*/  MUFU.TANH R105, R0 ;  /* 0x0000000000697308 */ /* 0x0206640000002400 */
[----:B---3--:R-:W-:-:S06]  /*8110*/  FMUL.FTZ R0, R59, UR6 ;  /* 0x000000063b007c20 */ /* 0x008fcc0008410000 */
[----:B----4-:R3:W4:Y:S01]  /*8120*/  MUFU.TANH R100, R0 ;  /* 0x0000000000647308 */ /* 0x0107220000002400 */
[----:B------:R-:W-:Y:S01]  /*8130*/  HMMA.16816.F32.BF16 R60, R4, R34, R60 ;  /* 0x00000022043c723c */ /* 0x000fe2000004183c */
[----:B------:R-:W5:Y:S01]  /*8140*/  LDSM.16.M88.4 R32, [R3+0x8c00] ;  /* 0x008c00000320783b */ /* 0x000f620000000200 */
[----:B------:R-:W-:-:S04]  /*8150*/  DEPBAR.LE SB0, 0x0 ;  /* 0x000080000000791a */ /* 0x000fc80000000000 */
[----:B---3--:R-:W-:-:S04]  /*8160*/  FMUL.FTZ R0, R64, UR6 ;  /* 0x0000000640007c20 */ /* 0x008fc80008410000 */
[----:B------:R3:W2:Y:S01]  /*8170*/  MUFU.TANH R107, R0 ;  /* 0x00000000006b7308 */ /* 0x0006a20000002400 */
[----:B-1----:R-:W-:Y:S01]  /*8180*/  HMMA.16816.F32.BF16 R48, R20, R40, R240 ;  /* 0x000000281430723c */ /* 0x002fe200000418f0 */
[----:B---3--:R-:W-:-:S06]  /*8190*/  FMUL.FTZ R0, R65, UR6 ;  /* 0x0000000641007c20 */ /* 0x008fcc0008410000 */
[----:B------:R1:W3:Y:S01]  /*81a0*/  MUFU.TANH R106, R0 ;  /* 0x00000000006a7308 */ /* 0x0002e20000002400 */
[----:B------:R-:W-:Y:S08]  /*81b0*/  HMMA.16816.F32.BF16 R56, R24, R40, R236 ;  /* 0x000000281838723c */ /* 0x000ff000000418ec */
[----:B------:R-:W-:Y:S01]  /*81c0*/  HMMA.16816.F32.BF16 R20, R20, R42, R244 ;  /* 0x0000002a1414723c */ /* 0x000fe200000418f4 */
[----:B-1----:R-:W-:-:S04]  /*81d0*/  FMUL.FTZ R0, R66, UR6 ;  /* 0x0000000642007c20 */ /* 0x002fc80008410000 */
[----:B------:R1:W1:Y:S03]  /*81e0*/  MUFU.TANH R181, R0 ;  /* 0x0000000000b57308 */ /* 0x0002660000002400 */
[----:B------:R-:W-:Y:S01]  /*81f0*/  HMMA.16816.F32.BF16 R24, R24, R42, R28 ;  /* 0x0000002a1818723c */ /* 0x000fe2000004181c */
[----:B-1----:R-:W-:-:S04]  /*8200*/  FMUL.FTZ R0, R67, UR6 ;  /* 0x0000000643007c20 */ /* 0x002fc80008410000 */
[----:B------:R1:W1:Y:S03]  /*8210*/  MUFU.TANH R180, R0 ;  /* 0x0000000000b47308 */ /* 0x0002660000002400 */
[----:B--2---:R-:W-:Y:S01]  /*8220*/  HMMA.16816.F32.BF16 R48, R16, R36, R48 ;  /* 0x000000241030723c */ /* 0x004fe20000041830 */
[----:B-1----:R-:W-:-:S04]  /*8230*/  FMUL.FTZ R0, R44, UR6 ;  /* 0x000000062c007c20 */ /* 0x002fc80008410000 */
[----:B------:R1:W2:Y:S03]  /*8240*/  MUFU.TANH R179, R0 ;  /* 0x0000000000b37308 */ /* 0x0002a60000002400 */
[----:B------:R-:W-:Y:S01]  /*8250*/  HMMA.16816.F32.BF16 R16, R16, R38, R20 ;  /* 0x000000261010723c */ /* 0x000fe20000041814 */
[----:B-1----:R-:W-:-:S04]  /*8260*/  FMUL.FTZ R0, R45, UR6 ;  /* 0x000000062d007c20 */ /* 0x002fc80008410000 */
[----:B------:R1:W1:Y:S02]  /*8270*/  MUFU.TANH R178, R0 ;  /* 0x0000000000b27308 */ /* 0x0002640000002400 */
[----:B-1----:R-:W-:-:S06]  /*8280*/  FMUL.FTZ R0, R46, UR6 ;  /* 0x000000062e007c20 */ /* 0x002fcc0008410000 */
[----:B------:R1:W1:Y:S02]  /*8290*/  MUFU.TANH R65, R0 ;  /* 0x0000000000417308 */ /* 0x0002640000002400 */
[----:B-1----:R-:W-:Y:S02]  /*82a0*/  FMUL.FTZ R0, R47, UR6 ;  /* 0x000000062f007c20 */ /* 0x002fe40008410000 */
[C---:B------:R-:W-:Y:S08]  /*82b0*/  HMMA.16816.F32.BF16 R44, R12.reuse, R36, R56 ;  /* 0x000000240c2c723c */ /* 0x040ff00000041838 */
[----:B------:R-:W-:Y:S08]  /*82c0*/  HMMA.16816.F32.BF16 R12, R12, R38, R24 ;  /* 0x000000260c0c723c */ /* 0x000ff00000041818 */
[-C--:B-----5:R-:W-:Y:S08]  /*82d0*/  HMMA.16816.F32.BF16 R48, R8, R32.reuse, R48 ;  /* 0x000000200830723c */ /* 0x0a0ff00000041830 */
[----:B------:R-:W-:Y:S08]  /*82e0*/  HMMA.16816.F32.BF16 R20, R4, R32, R44 ;  /* 0x000000200414723c */ /* 0x000ff0000004182c */
[-C--:B------:R-:W-:Y:S08]  /*82f0*/  HMMA.16816.F32.BF16 R8, R8, R34.reuse, R16 ;  /* 0x000000220808723c */ /* 0x080ff00000041810 */
[----:B------:R-:W-:Y:S01]  /*8300*/  HMMA.16816.F32.BF16 R4, R4, R34, R12 ;  /* 0x000000220404723c */ /* 0x000fe2000004180c */
        /* <DEDUP_REMOVED lines=14> */
[----:B-1----:R-:W-:Y:S01]  /*83f0*/  FMUL.FTZ R0, R60, UR6 ;  /* 0x000000063c007c20 */ /* 0x002fe20008410000 */
[----:B------:R-:W-:-:S03]  /*8400*/  FMUL.FTZ R11, R11, UR6 ;  /* 0x000000060b0b7c20 */ /* 0x000fc60008410000 */
[----:B------:R-:W-:Y:S01]  /*8410*/  FMUL.FTZ R4, R4, UR6 ;  /* 0x0000000604047c20 */ /* 0x000fe20008410000 */
[----:B------:R-:W-:Y:S01]  /*8420*/  FMUL.FTZ R5, R5, UR6 ;  /* 0x0000000605057c20 */ /* 0x000fe20008410000 */
[----:B------:R1:W1:Y:S01]  /*8430*/  MUFU.TANH R64, R0 ;  /* 0x0000000000407308 */ /* 0x0002620000002400 */
[----:B------:R-:W-:Y:S01]  /*8440*/  FMUL.FTZ R6, R6, UR6 ;  /* 0x0000000606067c20 */ /* 0x000fe20008410000 */
[----:B------:R-:W-:Y:S01]  /*8450*/  FMUL.FTZ R7, R7, UR6 ;  /* 0x0000000607077c20 */ /* 0x000fe20008410000 */
[----:B------:R-:W-:-:S05]  /*8460*/  UIADD3 UR13, UPT, UPT, UR21, -0x2, URZ ;  /* 0xfffffffe150d7890 */ /* 0x000fca000fffe0ff */
[----:B------:R2:W2:Y:S01]  /*8470*/  MUFU.TANH R110, R62 ;  /* 0x0000003e006e7308 */ /* 0x0004a20000002400 */
[----:B------:R-:W-:Y:S01]  /*8480*/  UISETP.GT.U32.AND UP1, UPT, UR13, UR18, UPT ;  /* 0x000000120d00728c */ /* 0x000fe2000bf24070 */
[----:B-1----:R-:W-:-:S06]  /*8490*/  FMUL.FTZ R0, R61, UR6 ;  /* 0x000000063d007c20 */ /* 0x002fcc0008410000 */
[----:B------:R1:W1:Y:S08]  /*84a0*/  MUFU.TANH R66, R63 ;  /* 0x0000003f00427308 */ /* 0x0002700000002400 */
[----:B------:R1:W1:Y:S08]  /*84b0*/  MUFU.TANH R42, R21 ;  /* 0x00000015002a7308 */ /* 0x0002700000002400 */
[----:B------:R1:W1:Y:S08]  /*84c0*/  MUFU.TANH R40, R0 ;  /* 0x0000000000287308 */ /* 0x0002700000002400 */
[----:B------:R1:W1:Y:S08]  /*84d0*/  MUFU.TANH R111, R48 ;  /* 0x00000030006f7308 */ /* 0x0002700000002400 */
[----:B------:R1:W1:Y:S08]  /*84e0*/  MUFU.TANH R67, R49 ;  /* 0x0000003100437308 */ /* 0x0002700000002400 */
[----:B------:R-:W1:Y:S08]  /*84f0*/  MUFU.TANH R30, R30 ;  /* 0x0000001e001e7308 */ /* 0x000e700000002400 */
[----:B------:R-:W1:Y:S08]  /*8500*/  MUFU.TANH R28, R28 ;  /* 0x0000001c001c7308 */ /* 0x000e700000002400 */
[----:B------:R1:W1:Y:S08]  /*8510*/  MUFU.TANH R41, R20 ;  /* 0x0000001400297308 */ /* 0x0002700000002400 */
        /* <DEDUP_REMOVED lines=9> */
[----:B------:R1:W1:Y:S01]  /*85b0*/  MUFU.TANH R58, R7 ;  /* 0x00000007003a7308 */ /* 0x0002620000002400 */
[----:B------:R-:W1:Y:S01]  /*85c0*/  LDCU.64 UR6, c[0x0][0x358] ;  /* 0x00006b00ff0677ac */ /* 0x000e620008000a00 */
[----:B------:R-:W-:Y:S06]  /*85d0*/  BAR.SYNC.DEFER_BLOCKING 0x0 ;  /* 0x0000000000007b1d */ /* 0x000fec0000010000 */
[----:B--234-:R-:W-:Y:S05]  /*85e0*/  BRA.U !UP1, `(.L_x_1176) ;  /* 0x0000000109fc7547 */ /* 0x01cfea000b800000 */
        /* <DEDUP_REMOVED lines=8> */
[----:B-1----:R-:W-:Y:S01]  /*8670*/  IMAD.U32 R8, RZ, RZ, UR12 ;  /* 0x0000000cff087e24 */ /* 0x002fe2000f8e00ff */
[----:B------:R-:W-:Y:S01]  /*8680*/  ULEA UR16, UP0, UR10, UR12, 0x5 ;  /* 0x0000000c0a107291 */ /* 0x000fe2000f8028ff */
[----:B------:R-:W-:Y:S01]  /*8690*/  IMAD.U32 R2, RZ, RZ, UR12 ;  /* 0x0000000cff027e24 */ /* 0x000fe2000f8e00ff */
[----:B------:R-:W-:Y:S01]  /*86a0*/  MOV R6, UR12 ;  /* 0x0000000c00067c02 */ /* 0x000fe20008000f00 */
[----:B------:R-:W-:Y:S01]  /*86b0*/  IMAD.U32 R4, RZ, RZ, UR12 ;  /* 0x0000000cff047e24 */ /* 0x000fe2000f8e00ff */
[----:B------:R-:W-:Y:S01]  /*86c0*/  MOV R5, UR12 ;  /* 0x0000000c00057c02 */ /* 0x000fe20008000f00 */
[----:B------:R-:W-:Y:S01]  /*86d0*/  IMAD.U32 R0, RZ, RZ, UR15 ;  /* 0x0000000fff007e24 */ /* 0x000fe2000f8e00ff */
[----:B------:R-:W-:Y:S01]  /*86e0*/  MOV R11, UR16 ;  /* 0x00000010000b7c02 */ /* 0x000fe20008000f00 */
[----:B------:R-:W-:Y:S01]  /*86f0*/  IMAD.U32 R7, RZ, RZ, UR12 ;  /* 0x0000000cff077e24 */ /* 0x000fe2000f8e00ff */
[----:B------:R-:W-:Y:S01]  /*8700*/  ULEA.HI.X UR12, UR10, UR15, UR11, 0x5, UP0 ;  /* 0x0000000f0a0c7291 */ /* 0x000fe200080f2c0b */
[----:B------:R-:W-:-:S05]  /*8710*/  IMAD.U32 R3, RZ, RZ, UR15 ;  /* 0x0000000fff037e24 */ /* 0x000fca000f8e00ff */
        /* <DEDUP_REMOVED lines=41> */
.L_x_1178:
[----:B------:R2:W-:Y:S02]  /*89b0*/  STS.128 [R226+0x8800], RZ ;  /* 0x008800ffe2007388 */ /* 0x0005e40000000c00 */
.L_x_1179:
[----:B------:R-:W-:Y:S05]  /*89c0*/  BSYNC.RECONVERGENT B0 ;  /* 0x0000000000007941 */ /* 0x000fea0003800200 */
.L_x_1177:
[----:B------:R-:W0:Y:S02]  /*89d0*/  LDGDEPBAR ;  /* 0x00000000000079af */ /* 0x000e240000000000 */
.L_x_1176:
[----:B-1----:R-:W4:Y:S04]  /*89e0*/  LDL R5, [R1+0x48] ;  /* 0x0000480001057983 */ /* 0x002f280000100800 */
[----:B------:R-:W5:Y:S04]  /*89f0*/  LDL.LU R4, [R1+0x38] ;  /* 0x0000380001047983 */ /* 0x000f680000300800 */
[----:B---3--:R-:W3:Y:S04]  /*8a00*/  LDL.LU R3, [R1+0x40] ;  /* 0x0000400001037983 */ /* 0x008ee80000300800 */
[----:B------:R-:W2:Y:S01]  /*8a10*/  LDL.LU R2, [R1+0x3c] ;  /* 0x00003c0001027983 */ /* 0x000ea20000300800 */
[----:B------:R-:W-:-:S02]  /*8a20*/  IMAD.U32 R0, RZ, RZ, UR21 ;  /* 0x00000015ff007e24 */ /* 0x000fc4000f8e00ff */
[C---:B------:R-:W-:Y:S02]  /*8a30*/  VIADD R16, R227.reuse, 0x8 ;  /* 0x00000008e3107836 */ /* 0x040fe40000000000 */
[C---:B------:R-:W-:Y:S02]  /*8a40*/  VIADD R18, R227.reuse, 0x40 ;  /* 0x00000040e3127836 */ /* 0x040fe40000000000 */
[----:B------:R-:W-:Y:S02]  /*8a50*/  VIADD R17, R227, 0x48 ;  /* 0x00000048e3117836 */ /* 0x000fe40000000000 */
[----:B------:R-:W-:Y:S02]  /*8a60*/  IMAD.MOV.U32 R200, RZ, RZ, R252 ;  /* 0x000000ffffc87224 */ /* 0x000fe400078e00fc */
[----:B------:R-:W-:-:S05]  /*8a70*/  VIADD R241, R220, 0x9000 ;  /* 0x00009000dcf17836 */ /* 0x000fca0000000000 */
[----:B------:R-:W-:Y:S01]  /*8a80*/  STL [R1+0x24], R241 ;  /* 0x000024f101007387 */ /* 0x000fe20000100800 */
[----:B----4-:R-:W-:Y:S02]  /*8a90*/  IMAD R0, R0, 0x40, R5 ;  /* 0x0000004000007824 */ /* 0x010fe400078e0205 */
[----:B-----5:R-:W-:Y:S02]  /*8aa0*/  IMAD.MOV.U32 R234, RZ, RZ, R4 ;  /* 0x000000ffffea7224 */ /* 0x020fe400078e0004 */
[C---:B------:R-:W-:Y:S02]  /*8ab0*/  VIADD R15, R0.reuse, 0xffffff81 ;  /* 0xffffff81000f7836 */ /* 0x040fe40000000000 */
[----:B---3--:R-:W-:Y:S02]  /*8ac0*/  IMAD.MOV.U32 R236, RZ, RZ, R3 ;  /* 0x000000ffffec7224 */ /* 0x008fe400078e0003 */
[----:B------:R-:W-:Y:S02]  /*8ad0*/  VIADD R14, R0, 0xffffff88 ;  /* 0xffffff88000e7836 */ /* 0x000fe40000000000 */
[----:B--2---:R-:W-:-:S02]  /*8ae0*/  IMAD.MOV.U32 R240, RZ, RZ, R2 ;  /* 0x000000fffff07224 */ /* 0x004fc400078e0002 */
[C---:B------:R-:W-:Y:S02]  /*8af0*/  VIADD R2, R0.reuse, 0xffffff80 ;  /* 0xffffff8000027836 */ /* 0x040fe40000000000 */
[C---:B------:R-:W-:Y:S02]  /*8b00*/  VIADD R13, R0.reuse, 0xffffff89 ;  /* 0xffffff89000d7836 */ /* 0x040fe40000000000 */
[C---:B------:R-:W-:Y:S01]  /*8b10*/  VIADD R12, R0.reuse, 0xffffff90 ;  /* 0xffffff90000c7836 */ /* 0x040fe20000000000 */
[-C--:B------:R-:W-:Y:S01]  /*8b20*/  ISETP.GT.AND P0, PT, R227, R2.reuse, PT ;  /* 0x00000002e300720c */ /* 0x080fe20003f04270 */
[----:B------:R-:W-:Y:S01]  /*8b30*/  VIADD R11, R0, 0xffffff91 ;  /* 0xffffff91000b7836 */ /* 0x000fe20000000000 */
[-C--:B------:R-:W-:Y:S01]  /*8b40*/  ISETP.GT.AND P1, PT, R16, R2.reuse, PT ;  /* 0x000000021000720c */ /* 0x080fe20003f24270 */
[C---:B------:R-:W-:Y:S01]  /*8b50*/  VIADD R10, R0.reuse, 0xffffff98 ;  /* 0xffffff98000a7836 */ /* 0x040fe20000000000 */
[----:B------:R-:W-:Y:S01]  /*8b60*/  FSEL R4, R217, -INF , !P0 ;  /* 0xff800000d9047808 */ /* 0x000fe20004000000 */
[----:B------:R-:W-:Y:S01]  /*8b70*/  VIADD R9, R0, 0xffffff99 ;  /* 0xffffff9900097836 */ /* 0x000fe20000000000 */
[----:B------:R-:W-:Y:S01]  /*8b80*/  ISETP.GE.AND P0, PT, R2, R231, PT ;  /* 0x000000e70200720c */ /* 0x000fe20003f06270 */
[----:B------:R-:W-:Y:S01]  /*8b90*/  VIADD R8, R0, 0xffffffa0 ;  /* 0xffffffa000087836 */ /* 0x000fe20000000000 */
[----:B------:R-:W-:Y:S01]  /*8ba0*/  FSEL R3, R52, -INF , !P1 ;  /* 0xff80000034037808 */ /* 0x000fe20004800000 */
[----:B------:R-:W-:Y:S01]  /*8bb0*/  VIADD R7, R0, 0xffffffa1 ;  /* 0xffffffa100077836 */ /* 0x000fe20000000000 */
[----:B------:R-:W-:Y:S01]  /*8bc0*/  ISETP.GE.AND P5, PT, R2, R229, PT ;  /* 0x000000e50200720c */ /* 0x000fe20003fa6270 */
[----:B------:R-:W-:Y:S01]  /*8bd0*/  VIADD R6, R0, 0xffffffa8 ;  /* 0xffffffa800067836 */ /* 0x000fe20000000000 */
[-C--:B------:R-:W-:Y:S01]  /*8be0*/  ISETP.GT.AND P1, PT, R18, R2.reuse, PT ;  /* 0x000000021200720c */ /* 0x080fe20003f24270 */
[C---:B------:R-:W-:Y:S01]  /*8bf0*/  VIADD R5, R0.reuse, 0xffffffa9 ;  /* 0xffffffa900057836 */ /* 0x040fe20000000000 */
[----:B------:R-:W-:Y:S01]  /*8c00*/  FSEL R60, R3, -INF , !P0 ;  /* 0xff800000033c7808 */ /* 0x000fe20004000000 */
[----:B------:R-:W-:Y:S01]  /*8c10*/  VIADD R3, R0, 0xffffffb1 ;  /* 0xffffffb100037836 */ /* 0x000fe20000000000 */
[----:B------:R-:W-:-:S02]  /*8c20*/  ISETP.GT.AND P0, PT, R17, R2, PT ;  /* 0x000000021100720c */ /* 0x000fc40003f04270 */
[----:B------:R-:W-:Y:S01]  /*8c30*/  FSEL R52, R4, -INF , !P5 ;  /* 0xff80000004347808 */ /* 0x000fe20006800000 */
[----:B------:R-:W-:Y:S01]  /*8c40*/  VIADD R4, R0, 0xffffffb0 ;  /* 0xffffffb000047836 */ /* 0x000fe20000000000 */
[----:B------:R-:W-:Y:S01]  /*8c50*/  FSEL R20, R210, -INF , !P1 ;  /* 0xff800000d2147808 */ /* 0x000fe20004800000 */
[----:B------:R-:W-:Y:S01]  /*8c60*/  IMAD.MOV.U32 R210, RZ, RZ, R240 ;  /* 0x000000ffffd27224 */ /* 0x000fe200078e00f0 */
[C---:B------:R-:W-:Y:S02]  /*8c70*/  ISETP.GE.AND P5, PT, R2.reuse, R228, PT ;  /* 0x000000e40200720c */ /* 0x040fe40003fa6270 */
[----:B------:R-:W-:Y:S01]  /*8c80*/  ISETP.GE.AND P1, PT, R2, R230, PT ;  /* 0x000000e60200720c */ /* 0x000fe20003f26270 */
[C---:B------:R-:W-:Y:S01]  /*8c90*/  VIADD R2, R0.reuse, 0xffffffb8 ;  /* 0xffffffb800027836 */ /* 0x040fe20000000000 */
[----:B------:R-:W-:Y:S01]  /*8ca0*/  FSEL R19, R209, -INF , !P0 ;  /* 0xff800000d1137808 */ /* 0x000fe20004000000 */
[----:B------:R-:W-:Y:S01]  /*8cb0*/  VIADD R0, R0, 0xffffffb9 ;  /* 0xffffffb900007836 */ /* 0x000fe20000000000 */
[----:B------:R-:W-:-:S02]  /*8cc0*/  ISETP.GT.AND P0, PT, R227, R15, PT ;  /* 0x0000000fe300720c */ /* 0x000fc40003f04270 */
[----:B------:R-:W-:Y:S02]  /*8cd0*/  FSEL R24, R20, -INF , !P5 ;  /* 0xff80000014187808 */ /* 0x000fe40006800000 */
[----:B------:R-:W-:Y:S02]  /*8ce0*/  FSEL R27, R19, -INF , !P1 ;  /* 0xff800000131b7808 */ /* 0x000fe40004800000 */
[C---:B------:R-:W-:Y:S02]  /*8cf0*/  ISETP.GE.AND P5, PT, R15.reuse, R229, PT ;  /* 0x000000e50f00720c */ /* 0x040fe40003fa6270 */
[----:B------:R-:W-:Y:S02]  /*8d00*/  ISETP.GT.AND P1, PT, R16, R15, PT ;  /* 0x0000000f1000720c */ /* 0x000fe40003f24270 */
[----:B------:R-:W-:Y:S02]  /*8d10*/  FSEL R20, R232, -INF , !P0 ;  /* 0xff800000e8147808 */ /* 0x000fe40004000000 */
[----:B------:R-:W-:-:S02]  /*8d20*/  ISETP.GE.AND P0, PT, R15, R231, PT ;  /* 0x000000e70f00720c */ /* 0x000fc40003f06270 */
[----:B------:R-:W-:Y:S02]  /*8d30*/  FSEL R19, R218, -INF , !P1 ;  /* 0xff800000da137808 */ /* 0x000fe40004800000 */
[----:B------:R-:W-:Y:S02]  /*8d40*/  FSEL R47, R20, -INF , !P5 ;  /* 0xff800000142f7808 */ /* 0x000fe40006800000 */
[-C--:B------:R-:W-:Y:S02]  /*8d50*/  ISETP.GT.AND P5, PT, R18, R15.reuse, PT ;  /* 0x0000000f1200720c */ /* 0x080fe40003fa4270 */
[----:B------:R-:W-:Y:S02]  /*8d60*/  ISETP.GT.AND P1, PT, R17, R15, PT ;  /* 0x0000000f1100720c */ /* 0x000fe40003f24270 */
[----:B------:R-:W-:Y:S02]  /*8d70*/  FSEL R55, R19, -INF , !P0 ;  /* 0xff80000013377808 */ /* 0x000fe40004000000 */
[----:B------:R-:W-:-:S02]  /*8d80*/  ISETP.GE.AND P0, PT, R15, R228, PT ;  /* 0x000000e40f00720c */ /* 0x000fc40003f06270 */
        /* <DEDUP_REMOVED lines=67> */
[----:B------:R-:W-:Y:S02]  /*91c0*/  ISETP.GT.AND P5, PT, R17, R14, PT ;  /* 0x0000000e1100720c */ /* 0x000fe40003fa4270 */
        /* <DEDUP_REMOVED lines=17> */
[C---:B------:R-:W-:Y:S02]  /*92e0*/  ISETP.GE.AND P5, PT, R12.reuse, R229, PT ;  /* 0x000000e50c00720c */ /* 0x040fe40003fa6270 */
        /* <DEDUP_REMOVED lines=32> */
[----:B------:R-:W-:Y:S01]  /*94f0*/  ISETP.GT.AND P1, PT, R227, R9, PT ;  /* 0x00000009e300720c */ /* 0x000fe20003f24270 */
[----:B------:R-:W-:Y:S01]  /*9500*/  LDSM.16.MT88.4 R28, [R220+0xa000] ;  /* 0x00a00000dc1c783b */ /* 0x000fe20000004200 */
        /* <DEDUP_REMOVED lines=28> */
[C---:B------:R-:W-:Y:S02]  /*96d0*/  ISETP.GE.AND P1, PT, R7.reuse, R228, PT ;  /* 0x000000e40700720c */ /* 0x040fe40003f26270 */
        /* <DEDUP_REMOVED lines=9> */
[C---:B------:R-:W-:Y:S02]  /*9770*/  ISETP.GE.AND P5, PT, R6.reuse, R229, PT ;  /* 0x000000e50600720c */ /* 0x040fe40003fa6270 */
[----:B------:R-:W-:Y:S02]  /*9780*/  FSEL R8, R179, -INF , !P1 ;  /* 0xff800000b3087808 */ /* 0x000fe40004800000 */
[----:B------:R-:W-:Y:S02]  /*9790*/  ISETP.GE.AND P1, PT, R6, R231, PT ;  /* 0x000000e70600720c */ /* 0x000fe40003f26270 */
[----:B------:R-:W-:Y:S02]  /*97a0*/  FSEL R218, R8, -INF , !P5 ;  /* 0xff80000008da7808 */ /* 0x000fe40006800000 */
[----:B------:R-:W-:-:S02]  /*97b0*/  FSEL R214, R7, -INF , !P0 ;  /* 0xff80000007d67808 */ /* 0x000fc40004000000 */
[C---:B------:R-:W-:Y:S02]  /*97c0*/  ISETP.GE.AND P5, PT, R6.reuse, R228, PT ;  /* 0x000000e40600720c */ /* 0x040fe40003fa6270 */
[----:B------:R-:W-:Y:S02]  /*97d0*/  ISETP.GT.AND P0, PT, R17, R6, PT ;  /* 0x000000061100720c */ /* 0x000fe40003f04270 */
[----:B------:R-:W-:Y:S02]  /*97e0*/  FSEL R237, R39, -INF , !P1 ;  /* 0xff80000027ed7808 */ /* 0x000fe40004800000 */
[----:B------:R-:W-:Y:S02]  /*97f0*/  ISETP.GE.AND P1, PT, R6, R230, PT ;  /* 0x000000e60600720c */ /* 0x000fe40003f26270 */
[----:B------:R-:W-:Y:S02]  /*9800*/  FSEL R205, R38, -INF , !P5 ;  /* 0xff80000026cd7808 */ /* 0x000fe40006800000 */
[----:B------:R-:W-:-:S02]  /*9810*/  FSEL R6, R110, -INF , !P0 ;  /* 0xff8000006e067808 */ /* 0x000fc40004000000 */
[-C--:B------:R-:W-:Y:S02]  /*9820*/  ISETP.GT.AND P5, PT, R227, R5.reuse, PT ;  /* 0x00000005e300720c */ /* 0x080fe40003fa4270 */
[----:B------:R-:W-:Y:S02]  /*9830*/  ISETP.GT.AND P0, PT, R17, R5, PT ;  /* 0x000000051100720c */ /* 0x000fe40003f04270 */
[----:B------:R-:W-:Y:S02]  /*9840*/  FSEL R213, R6, -INF , !P1 ;  /* 0xff80000006d57808 */ /* 0x000fe40004800000 */
[----:B------:R-:W-:Y:S02]  /*9850*/  FSEL R10, R178, -INF , !P5 ;  /* 0xff800000b20a7808 */ /* 0x000fe40006800000 */
[----:B------:R-:W-:Y:S02]  /*9860*/  ISETP.GE.AND P5, PT, R5, R230, PT ;  /* 0x000000e60500720c */ /* 0x000fe40003fa6270 */
[----:B------:R-:W-:-:S02]  /*9870*/  FSEL R6, R66, -INF , !P0 ;  /* 0xff80000042067808 */ /* 0x000fc40004000000 */
[----:B------:R-:W-:Y:S02]  /*9880*/  ISETP.GT.AND P0, PT, R17, R4, PT ;  /* 0x000000041100720c */ /* 0x000fe40003f04270 */
[----:B------:R-:W-:Y:S02]  /*9890*/  FSEL R212, R6, -INF , !P5 ;  /* 0xff80000006d47808 */ /* 0x000fe40006800000 */
[----:B------:R-:W-:Y:S02]  /*98a0*/  FMNMX3.FTZ R6, R104, R24, R22, !PT ;  /* 0x0000001868067276 */ /* 0x000fe40007810016 */
[----:B------:R-:W-:Y:S02]  /*98b0*/  ISETP.GE.AND P1, PT, R5, R228, PT ;  /* 0x000000e40500720c */ /* 0x000fe40003f26270 */
[----:B------:R-:W-:Y:S02]  /*98c0*/  FMNMX3.FTZ R6, R6, R16, R15, !PT ;  /* 0x0000001006067276 */ /* 0x000fe4000781000f */
[----:B------:R-:W-:-:S02]  /*98d0*/  FSEL R7, R59, -INF , !P0 ;  /* 0xff8000003b077808 */ /* 0x000fc40004000000 */
[----:B------:R-:W-:Y:S02]  /*98e0*/  FMNMX3.FTZ R6, R6, R105, R100, !PT ;  /* 0x0000006906067276 */ /* 0x000fe40007810064 */
[----:B------:R-:W-:Y:S02]  /*98f0*/  FSEL R206, R40, -INF , !P1 ;  /* 0xff80000028ce7808 */ /* 0x000fe40004800000 */
[-C--:B------:R-:W-:Y:S02]  /*9900*/  ISETP.GE.AND P0, PT, R3, R228.reuse, PT ;  /* 0x000000e40300720c */ /* 0x080fe40003f06270 */
[----:B------:R-:W-:Y:S02]  /*9910*/  ISETP.GE.AND P1, PT, R4, R228, PT ;  /* 0x000000e40400720c */ /* 0x000fe40003f26270 */
[----:B------:R-:W-:Y:S02]  /*9920*/  FMNMX3.FTZ R8, R6, R14, R13, !PT ;  /* 0x0000000e06087276 */ /* 0x000fe4000781000d */
[----:B------:R-:W-:-:S02]  /*9930*/  FMNMX3.FTZ R6, R101, R27, R20, !PT ;  /* 0x0000001b65067276 */ /* 0x000fc40007810014 */
[----:B------:R-:W-:Y:S02]  /*9940*/  ISETP.GE.AND P5, PT, R4, R230, PT ;  /* 0x000000e60400720c */ /* 0x000fe40003fa6270 */
[----:B------:R-:W-:Y:S02]  /*9950*/  FSEL R244, R42, -INF , !P0 ;  /* 0xff8000002af47808 */ /* 0x000fe40004000000 */
[----:B------:R-:W-:Y:S02]  /*9960*/  FSEL R245, R41, -INF , !P1 ;  /* 0xff80000029f57808 */ /* 0x000fe40004800000 */
[C---:B------:R-:W-:Y:S02]  /*9970*/  ISETP.GT.AND P0, PT, R17.reuse, R2, PT ;  /* 0x000000021100720c */ /* 0x040fe40003f04270 */
[----:B------:R-:W-:Y:S02]  /*9980*/  ISETP.GT.AND P1, PT, R17, R3, PT ;  /* 0x000000031100720c */ /* 0x000fe40003f24270 */
[----:B------:R-:W-:-:S02]  /*9990*/  FMNMX3.FTZ R6, R6, R19, R18, !PT ;  /* 0x0000001306067276 */ /* 0x000fc40007810012 */
[----:B------:R-:W-:Y:S02]  /*99a0*/  FSEL R201, R7, -INF , !P5 ;  /* 0xff80000007c97808 */ /* 0x000fe40006800000 */
[----:B------:R-:W-:Y:S02]  /*99b0*/  ISETP.GE.AND P5, PT, R2, R228, PT ;  /* 0x000000e40200720c */ /* 0x000fe40003fa6270 */
[----:B------:R-:W-:Y:S02]  /*99c0*/  FSEL R9, R50, -INF , !P0 ;  /* 0xff80000032097808 */ /* 0x000fe40004000000 */
[----:B------:R-:W-:Y:S02]  /*99d0*/  FSEL R7, R61, -INF , !P1 ;  /* 0xff8000003d077808 */ /* 0x000fe40004800000 */
[----:B------:R-:W-:Y:S02]  /*99e0*/  FMNMX3.FTZ R8, R8, R207, R203, !PT ;  /* 0x000000cf08087276 */ /* 0x000fe400078100cb */
[----:B------:R-:W-:-:S02]  /*99f0*/  ISETP.GE.AND P0, PT, R3, R230, PT ;  /* 0x000000e60300720c */ /* 0x000fc40003f06270 */
[----:B------:R-:W-:Y:S02]  /*9a00*/  FMNMX3.FTZ R6, R6, R106, R108, !PT ;  /* 0x0000006a06067276 */ /* 0x000fe4000781006c */
[----:B------:R-:W-:Y:S02]  /*9a10*/  FSEL R248, R43, -INF , !P5 ;  /* 0xff8000002bf87808 */ /* 0x000fe40006800000 */
[----:B------:R-:W-:Y:S02]  /*9a20*/  ISETP.GE.AND P5, PT, R0, R228, PT ;  /* 0x000000e40000720c */ /* 0x000fe40003fa6270 */
[----:B------:R-:W-:Y:S02]  /*9a30*/  FMNMX3.FTZ R8, R8, R205, R206, !PT ;  /* 0x000000cd08087276 */ /* 0x000fe400078100ce */
[----:B------:R-:W-:Y:S02]  /*9a40*/  FSEL R202, R7, -INF , !P0 ;  /* 0xff80000007ca7808 */ /* 0x000fe40004000000 */
[----:B------:R-:W-:-:S02]  /*9a50*/  FMNMX3.FTZ R7, R6, R109, R107, !PT ;  /* 0x0000006d06077276 */ /* 0x000fc4000781006b */
[----:B------:R-:W-:Y:S02]  /*9a60*/  FSEL R247, R44, -INF , !P5 ;  /* 0xff8000002cf77808 */ /* 0x000fe40006800000 */
[----:B------:R-:W-:Y:S02]  /*9a70*/  FMNMX3.FTZ R8, R8, R245, R244, !PT ;  /* 0x000000f508087276 */ /* 0x000fe400078100f4 */
[----:B------:R-:W-:Y:S02]  /*9a80*/  ISETP.GT.AND P1, PT, R17, R0, PT ;  /* 0x000000001100720c */ /* 0x000fe40003f24270 */
[----:B------:R-:W-:Y:S02]  /*9a90*/  ISETP.GE.AND P5, PT, R2, R230, PT ;  /* 0x000000e60200720c */ /* 0x000fe40003fa6270 */
[----:B------:R-:W-:Y:S02]  /*9aa0*/  FMNMX3.FTZ R7, R7, R215, R214, !PT ;  /* 0x000000d707077276 */ /* 0x000fe400078100d6 */
[----:B------:R-:W-:-:S02]  /*9ab0*/  FMNMX3.FTZ R6, R8, R248, R247, !PT ;  /* 0x000000f808067276 */ /* 0x000fc400078100f7 */
[----:B------:R-:W-:Y:S02]  /*9ac0*/  ISETP.GE.AND P0, PT, R0, R230, PT ;  /* 0x000000e60000720c */ /* 0x000fe40003f06270 */
[----:B------:R-:W-:Y:S02]  /*9ad0*/  FSEL R8, R58, -INF , !P1 ;  /* 0xff8000003a087808 */ /* 0x000fe40004800000 */
[----:B------:R-:W-:Y:S02]  /*9ae0*/  FSEL R110, R9, -INF , !P5 ;  /* 0xff800000096e7808 */ /* 0x000fe40006800000 */
[----:B------:R-:W-:Y:S01]  /*9af0*/  FMNMX3.FTZ R7, R7, R213, R212, !PT ;  /* 0x000000d507077276 */ /* 0x000fe200078100d4 */
[----:B------:R-:W1:Y:S01]  /*9b00*/  SHFL.BFLY PT, R9, R6, 0x2, 0x1f ;  /* 0x0c401f0006097f89 */ /* 0x000e6200000e0000 */
[C---:B------:R-:W-:Y:S02]  /*9b10*/  ISETP.GE.AND P5, PT, R5.reuse, R229, PT ;  /* 0x000000e50500720c */ /* 0x040fe40003fa6270 */
[----:B------:R-:W-:-:S02]  /*9b20*/  ISETP.GE.AND P1, PT, R5, R231, PT ;  /* 0x000000e70500720c */ /* 0x000fc40003f26270 */
[----:B------:R-:W-:Y:S02]  /*9b30*/  FSEL R38, R8, -INF , !P0 ;  /* 0xff80000008267808 */ /* 0x000fe40004000000 */
[----:B------:R-:W-:Y:S02]  /*9b40*/  FMNMX3.FTZ R5, R7, R201, R202, !PT ;  /* 0x000000c907057276 */ /* 0x000fe400078100ca */
[----:B------:R-:W-:Y:S02]  /*9b50*/  FSEL R216, R10, -INF , !P5 ;  /* 0xff8000000ad87808 */ /* 0x000fe40006800000 */
[----:B------:R-:W-:Y:S02]  /*9b60*/  ISETP.GT.AND P5, PT, R227, R4, PT ;  /* 0x00000004e300720c */ /* 0x000fe40003fa4270 */
[----:B------:R-:W-:Y:S02]  /*9b70*/  FMNMX3.FTZ R5, R5, R110, R38, !PT ;  /* 0x0000006e05057276 */ /* 0x000fe40007810026 */
[----:B------:R-:W-:-:S02]  /*9b80*/  ISETP.GE.AND P0, PT, R4, R229, PT ;  /* 0x000000e50400720c */ /* 0x000fc40003f06270 */
[----:B------:R-:W-:Y:S01]  /*9b90*/  FSEL R7, R111, -INF , !P5 ;  /* 0xff8000006f077808 */ /* 0x000fe20006800000 */
[----:B------:R-:W2:Y:S01]  /*9ba0*/  SHFL.BFLY PT, R10, R5, 0x2, 0x1f ;  /* 0x0c401f00050a7f89 */ /* 0x000ea200000e0000 */
[----:B------:R-:W-:Y:S02]  /*9bb0*/  FSEL R217, R48, -INF , !P1 ;  /* 0xff80000030d97808 */ /* 0x000fe40004800000 */
[----:B------:R-:W-:Y:S02]  /*9bc0*/  ISETP.GT.AND P1, PT, R227, R3, PT ;  /* 0x00000003e300720c */ /* 0x000fe40003f24270 */
[----:B------:R-:W-:Y:S02]  /*9bd0*/  FSEL R35, R7, -INF , !P0 ;  /* 0xff80000007237808 */ /* 0x000fe40004000000 */
[----:B------:R-:W-:Y:S02]  /*9be0*/  FMNMX3.FTZ R7, R103, R52, R47, !PT ;  /* 0x0000003467077276 */ /* 0x000fe4000781002f */
[----:B------:R-:W-:-:S02]  /*9bf0*/  ISETP.GE.AND P5, PT, R3, R229, PT ;  /* 0x000000e50300720c */ /* 0x000fc40003fa6270 */
[----:B------:R-:W-:Y:S02]  /*9c00*/  FSEL R8, R67, -INF , !P1 ;  /* 0xff80000043087808 */ /* 0x000fe40004800000 */
[----:B------:R-:W-:Y:S02]  /*9c10*/  ISETP.GT.AND P1, PT, R227, R2, PT ;  /* 0x00000002e300720c */ /* 0x000fe40003f24270 */
[----:B------:R-:W-:Y:S02]  /*9c20*/  FMNMX3.FTZ R7, R7, R45, R46, !PT ;  /* 0x0000002d07077276 */ /* 0x000fe4000781002e */
[----:B------:R-:W-:Y:S02]  /*9c30*/  ISETP.GE.AND P0, PT, R4, R231, PT ;  /* 0x000000e70400720c */ /* 0x000fe40003f06270 */
[----:B------:R-:W-:Y:S02]  /*9c40*/  FSEL R32, R8, -INF , !P5 ;  /* 0xff80000008207808 */ /* 0x000fe40006800000 */
[----:B------:R-:W-:-:S02]  /*9c50*/  ISETP.GE.AND P5, PT, R2, R229, PT ;  /* 0x000000e50200720c */ /* 0x000fc40003fa6270 */
[----:B------:R-:W-:Y:S02]  /*9c60*/  FSEL R4, R63, -INF , !P1 ;  /* 0xff8000003f047808 */ /* 0x000fe40004800000 */
[----:B------:R-:W-:Y:S02]  /*9c70*/  FMNMX3.FTZ R7, R7, R195, R194, !PT ;  /* 0x000000c307077276 */ /* 0x000fe400078100c2 */
[----:B------:R-:W-:Y:S02]  /*9c80*/  FSEL R33, R4, -INF , !P5 ;  /* 0xff80000004217808 */ /* 0x000fe40006800000 */
[----:B------:R-:W-:Y:S02]  /*9c90*/  FMNMX3.FTZ R4, R102, R60, R55, !PT ;  /* 0x0000003c66047276 */ /* 0x000fe40007810037 */
[----:B------:R-:W-:Y:S02]  /*9ca0*/  FMNMX3.FTZ R7, R7, R193, R192, !PT ;  /* 0x000000c107077276 */ /* 0x000fe400078100c0 */
[----:B------:R-:W-:-:S02]  /*9cb0*/  ISETP.GE.AND P5, PT, R3, R231, PT ;  /* 0x000000e70300720c */ /* 0x000fc40003fa6270 */
[----:B------:R-:W-:Y:S02]  /*9cc0*/  ISETP.GT.AND P1, PT, R227, R0, PT ;  /* 0x00000000e300720c */ /* 0x000fe40003f24270 */
[----:B------:R-:W-:Y:S02]  /*9cd0*/  FMNMX3.FTZ R3, R4, R53, R54, !PT ;  /* 0x0000003504037276 */ /* 0x000fe40007810036 */
[----:B------:R-:W-:Y:S02]  /*9ce0*/  FMNMX3.FTZ R4, R7, R235, R232, !PT ;  /* 0x000000eb07047276 */ /* 0x000fe400078100e8 */
[----:B-1----:R-:W-:Y:S02]  /*9cf0*/  FMNMX.FTZ R6, R6, R9, !PT ;  /* 0x0000000906067209 */ /* 0x002fe40007810000 */
[----:B------:R-:W-:Y:S02]  /*9d00*/  FSEL R8, R62, -INF , !P1 ;  /* 0xff8000003e087808 */ /* 0x000fe40004800000 */
[----:B------:R-:W-:Y:S01]  /*9d10*/  FMNMX3.FTZ R3, R3, R199, R197, !PT ;  /* 0x000000c703037276 */ /* 0x000fe200078100c5 */
[----:B------:R-:W1:Y:S01]  /*9d20*/  SHFL.BFLY PT, R9, R6, 0x1, 0x1f ;  /* 0x0c201f0006097f89 */ /* 0x000e6200000e0000 */
[----:B------:R-:W-:-:S02]  /*9d30*/  ISETP.GE.AND P1, PT, R0, R229, PT ;  /* 0x000000e50000720c */ /* 0x000fc40003f26270 */
[----:B------:R-:W-:Y:S02]  /*9d40*/  FMNMX3.FTZ R7, R4, R218, R216, !PT ;  /* 0x000000da04077276 */ /* 0x000fe400078100d8 */
[----:B--2---:R-:W-:Y:S02]  /*9d50*/  FMNMX.FTZ R4, R5, R10, !PT ;  /* 0x0000000a05047209 */ /* 0x004fe40007810000 */
[----:B------:R-:W-:Y:S02]  /*9d60*/  FMNMX3.FTZ R5, R3, R198, R196, !PT ;  /* 0x000000c603057276 */ /* 0x000fe400078100c4 */
[----:B------:R-:W-:Y:S02]  /*9d70*/  FSEL R209, R8, -INF , !P1 ;  /* 0xff80000008d17808 */ /* 0x000fe40004800000 */
[----:B------:R-:W-:Y:S02]  /*9d80*/  FMNMX3.FTZ R3, R7, R35, R32, !PT ;  /* 0x0000002307037276 */ /* 0x000fe40007810020 */
[----:B------:R-:W-:Y:S01]  /*9d90*/  FMNMX3.FTZ R5, R5, R239, R238, !PT ;  /* 0x000000ef05057276 */ /* 0x000fe200078100ee */
[----:B------:R-:W2:Y:S01]  /*9da0*/  SHFL.BFLY PT, R7, R4, 0x1, 0x1f ;  /* 0x0c201f0004077f89 */ /* 0x000ea200000e0000 */
[----:B------:R-:W-:-:S02]  /*9db0*/  FMNMX3.FTZ R3, R3, R33, R209, !PT ;  /* 0x0000002103037276 */ /* 0x000fc400078100d1 */
[----:B------:R-:W-:Y:S02]  /*9dc0*/  FSEL R204, R49, -INF , !P0 ;  /* 0xff80000031cc7808 */ /* 0x000fe40004000000 */
[-C--:B------:R-:W-:Y:S02]  /*9dd0*/  ISETP.GE.AND P0, PT, R0, R231.reuse, PT ;  /* 0x000000e70000720c */ /* 0x080fe40003f06270 */
[----:B------:R-:W3:Y:S01]  /*9de0*/  SHFL.BFLY PT, R0, R3, 0x2, 0x1f ;  /* 0x0c401f0003007f89 */ /* 0x000ee200000e0000 */
[----:B------:R-:W-:Y:S02]  /*9df0*/  ISETP.GE.AND P1, PT, R2, R231, PT ;  /* 0x000000e70200720c */ /* 0x000fe40003f26270 */
[----:B------:R-:W-:Y:S02]  /*9e00*/  FSEL R111, R56, -INF , !P5 ;  /* 0xff800000386f7808 */ /* 0x000fe40006800000 */
[----:B------:R-:W-:Y:S02]  /*9e10*/  FMNMX3.FTZ R5, R5, R237, R217, !PT ;  /* 0x000000ed05057276 */ /* 0x000fe400078100d9 */
[----:B------:R-:W-:-:S02]  /*9e20*/  FSEL R233, R57, -INF , !P1 ;  /* 0xff80000039e97808 */ /* 0x000fc40004800000 */
[----:B------:R-:W-:Y:S01]  /*9e30*/  FSEL R208, R51, -INF , !P0 ;  /* 0xff80000033d07808 */ /* 0x000fe20004000000 */
[----:B------:R-:W-:Y:S01]  /*9e40*/  LDSM.16.MT88.4 R56, [R220+0xb000] ;  /* 0x00b00000dc38783b */ /* 0x000fe20000004200 */
[----:B------:R-:W-:Y:S02]  /*9e50*/  FMNMX3.FTZ R5, R5, R204, R111, !PT ;  /* 0x000000cc05057276 */ /* 0x000fe4000781006f */
[----:B-1----:R-:W-:Y:S02]  /*9e60*/  FMNMX.FTZ R252, R6, R9, !PT ;  /* 0x0000000906fc7209 */ /* 0x002fe40007810000 */
[----:B------:R-:W-:Y:S02]  /*9e70*/  FMNMX3.FTZ R5, R5, R233, R208, !PT ;  /* 0x000000e905057276 */ /* 0x000fe400078100d0 */
[----:B--2---:R-:W-:Y:S01]  /*9e80*/  FMNMX.FTZ R225, R4, R7, !PT ;  /* 0x0000000704e17209 */ /* 0x004fe20007810000 */
[C---:B------:R-:W-:Y:S01]  /*9e90*/  FMUL.FTZ R2, R252.reuse, UR4 ;  /* 0x00000004fc027c20 */ /* 0x040fe20008410000 */
[----:B------:R-:W-:Y:S01]  /*9ea0*/  FSETP.NEU.FTZ.AND P1, PT, R252, -INF , PT ;  /* 0xff800000fc00780b */ /* 0x000fe20003f3d000 */
[----:B------:R-:W1:Y:S01]  /*9eb0*/  SHFL.BFLY PT, R9, R5, 0x2, 0x1f ;  /* 0x0c401f0005097f89 */ /* 0x000e6200000e0000 */
[----:B------:R-:W-:-:S02]  /*9ec0*/  FSETP.NEU.FTZ.AND P0, PT, R225, -INF , PT ;  /* 0xff800000e100780b */ /* 0x000fc40003f1d000 */
[----:B------:R-:W-:Y:S02]  /*9ed0*/  FSEL R2, R2, RZ, P1 ;  /* 0x000000ff02027208 */ /* 0x000fe40000800000 */
[----:B---3--:R-:W-:Y:S01]  /*9ee0*/  FMNMX.FTZ R4, R3, R0, !PT ;  /* 0x0000000003047209 */ /* 0x008fe20007810000 */
[----:B------:R-:W-:Y:S01]  /*9ef0*/  FMUL.FTZ R0, R225, UR4 ;  /* 0x00000004e1007c20 */ /* 0x000fe20008410000 */
[----:B------:R-:W-:Y:S01]  /*9f00*/  FSEL R8, R252, RZ, P1 ;  /* 0x000000fffc087208 */ /* 0x000fe20000800000 */
[--C-:B------:R-:W-:Y:S01]  /*9f10*/  FFMA.FTZ R3, R22, UR4, -R2.reuse ;  /* 0x0000000416037c23 */ /* 0x100fe20008010802 */
[----:B------:R-:W-:Y:S01]  /*9f20*/  FFMA.FTZ R6, R24, UR4, -R2 ;  /* 0x0000000418067c23 */ /* 0x000fe20008010802 */
[----:B------:R-:W2:Y:S01]  /*9f30*/  SHFL.BFLY PT, R10, R4, 0x1, 0x1f ;  /* 0x0c201f00040a7f89 */ /* 0x000ea200000e0000 */
[----:B------:R-:W-:Y:S01]  /*9f40*/  FSEL R0, R0, RZ, P0 ;  /* 0x000000ff00007208 */ /* 0x000fe20000000000 */
[----:B------:R1:W-:Y:S01]  /*9f50*/  MUFU.EX2 R34, R3 ;  /* 0x0000000300227308 */ /* 0x0003e20000000800 */
[----:B------:R-:W-:Y:S01]  /*9f60*/  FADD.FTZ R8, R104, -R8 ;  /* 0x8000000868087221 */ /* 0x000fe20000010000 */
[----:B------:R-:W-:Y:S01]  /*9f70*/  FFMA.FTZ R7, R16, UR4, -R2 ;  /* 0x0000000410077c23 */ /* 0x000fe20008010802 */
[----:B------:R-:W-:Y:S01]  /*9f80*/  IMAD.MOV.U32 R104, RZ, RZ, R236 ;  /* 0x000000ffff687224 */ /* 0x000fe200078e00ec */
[----:B------:R3:W-:Y:S01]  /*9f90*/  MUFU.EX2 R211, R6 ;  /* 0x0000000600d37308 */ /* 0x0007e20000000800 */
[----:B------:R-:W-:-:S03]  /*9fa0*/  FMUL.FTZ R8, R8, UR4 ;  /* 0x0000000408087c20 */ /* 0x000fc60008410000 */
[----:B------:R4:W-:Y:S04]  /*9fb0*/  MUFU.EX2 R39, R7 ;  /* 0x0000000700277308 */ /* 0x0009e80000000800 */
[----:B------:R-:W5:Y:S01]  /*9fc0*/  MUFU.EX2 R44, R8 ;  /* 0x00000008002c7308 */ /* 0x000f620000000800 */
[----:B-1----:R-:W-:Y:S01]  /*9fd0*/  FMNMX.FTZ R3, R5, R9, !PT ;  /* 0x0000000905037209 */ /* 0x002fe20007810000 */
[----:B------:R-:W-:Y:S02]  /*9fe0*/  FFMA.FTZ R5, R27, UR4, -R0 ;  /* 0x000000041b057c23 */ /* 0x000fe40008010800 */
[----:B------:R-:W-:Y:S01]  /*9ff0*/  LDSM.16.MT88.4 R24, [R220+0x9000] ;  /* 0x00900000dc18783b */ /* 0x000fe20000004200 */
[----:B---3--:R-:W-:Y:S01]  /*a000*/  FFMA.FTZ R6, R15, UR4, -R2 ;  /* 0x000000040f067c23 */ /* 0x008fe20008010802 */
[----:B------:R1:W-:Y:S02]  /*a010*/  MUFU.EX2 R246, R5 ;  /* 0x0000000500f67308 */ /* 0x0003e40000000800 */
[----:B------:R-:W3:Y:S01]  /*a020*/  SHFL.BFLY PT, R9, R3, 0x1, 0x1f ;  /* 0x0c201f0003097f89 */ /* 0x000ee200000e0000 */
[----:B--2---:R-:W-:Y:S01]  /*a030*/  FMNMX.FTZ R36, R4, R10, !PT ;  /* 0x0000000a04247209 */ /* 0x004fe20007810000 */
[----:B------:R2:W3:Y:S01]  /*a040*/  MUFU.EX2 R37, R6 ;  /* 0x0000000600257308 */ /* 0x0004e20000000800 */
[----:B----4-:R-:W-:-:S02]  /*a050*/  FFMA.FTZ R7, R18, UR4, -R0 ;  /* 0x0000000412077c23 */ /* 0x010fc40008010800 */
[C---:B------:R-:W-:Y:S01]  /*a060*/  FSETP.NEU.FTZ.AND P1, PT, R36.reuse, -INF , PT ;  /* 0xff8000002400780b */ /* 0x040fe20003f3d000 */
[----:B------:R-:W-:Y:S01]  /*a070*/  FMUL.FTZ R4, R36, UR4 ;  /* 0x0000000424047c20 */ /* 0x000fe20008410000 */
[----:B------:R-:W-:Y:S01]  /*a080*/  MUFU.EX2 R250, R7 ;  /* 0x0000000700fa7308 */ /* 0x000fe20000000800 */
[-C--:B-----5:R-:W-:Y:S01]  /*a090*/  FMUL.FTZ R152, R152, R44.reuse ;  /* 0x0000002c98987220 */ /* 0x0a0fe20000410000 */
[-C--:B------:R-:W-:Y:S01]  /*a0a0*/  FMUL.FTZ R153, R153, R44.reuse ;  /* 0x0000002c99997220 */ /* 0x080fe20000410000 */
[-C--:B------:R-:W-:Y:S01]  /*a0b0*/  FMUL.FTZ R164, R164, R44.reuse ;  /* 0x0000002ca4a47220 */ /* 0x080fe20000410000 */
[----:B------:R-:W-:Y:S01]  /*a0c0*/  FSEL R8, R4, RZ, P1 ;  /* 0x000000ff04087208 */ /* 0x000fe20000800000 */
[--C-:B-1----:R-:W-:Y:S01]  /*a0d0*/  FFMA.FTZ R5, R19, UR4, -R0.reuse ;  /* 0x0000000413057c23 */ /* 0x102fe20008010800 */
[----:B------:R-:W-:Y:S01]  /*a0e0*/  F2FP.BF16.F32.PACK_AB R4, R34, R211 ;  /* 0x000000d32204723e */ /* 0x000fe200000010ff */
[-C--:B------:R-:W-:Y:S01]  /*a0f0*/  FMUL.FTZ R165, R165, R44.reuse ;  /* 0x0000002ca5a57220 */ /* 0x080fe20000410000 */
[----:B------:R-:W-:Y:S01]  /*a100*/  FMUL.FTZ R168, R168, R44 ;  /* 0x0000002ca8a87220 */ /* 0x000fe20000410000 */
[----:B--2---:R-:W-:Y:S01]  /*a110*/  FFMA.FTZ R6, R20, UR4, -R0 ;  /* 0x0000000414067c23 */ /* 0x004fe20008010800 */
[----:B------:R-:W-:-:S02]  /*a120*/  VIADD R20, R220, 0x9020 ;  /* 0x00009020dc147836 */ /* 0x000fc40000000000 */
[--C-:B------:R-:W-:Y:S01]  /*a130*/  FFMA.FTZ R10, R45, UR4, -R8.reuse ;  /* 0x000000042d0a7c23 */ /* 0x100fe20008010808 */
[----:B------:R-:W-:Y:S01]  /*a140*/  @P6 VIADD R20, R241, 0xffffffe0 ;  /* 0xffffffe0f1146836 */ /* 0x000fe20000000000 */
[----:B------:R1:W-:Y:S01]  /*a150*/  MUFU.EX2 R249, R6 ;  /* 0x0000000600f97308 */ /* 0x0003e20000000800 */
[-C--:B------:R-:W-:Y:S01]  /*a160*/  FMUL.FTZ R169, R169, R44.reuse ;  /* 0x0000002ca9a97220 */ /* 0x080fe20000410000 */
[-C--:B------:R-:W-:Y:S01]  /*a170*/  FMUL.FTZ R116, R116, R44.reuse ;  /* 0x0000002c74747220 */ /* 0x080fe20000410000 */
[----:B------:R-:W-:Y:S01]  /*a180*/  FMUL.FTZ R117, R117, R44 ;  /* 0x0000002c75757220 */ /* 0x000fe20000410000 */
[----:B---3--:R-:W-:Y:S01]  /*a190*/  FMNMX.FTZ R15, R3, R9, !PT ;  /* 0x00000009030f7209 */ /* 0x008fe20007810000 */
[--C-:B------:R-:W-:Y:S01]  /*a1a0*/  FFMA.FTZ R3, R52, UR4, -R8.reuse ;  /* 0x0000000434037c23 */ /* 0x100fe20008010808 */
[----:B------:R-:W-:Y:S01]  /*a1b0*/  FFMA.FTZ R9, R47, UR4, -R8 ;  /* 0x000000042f097c23 */ /* 0x000fe20008010808 */
[----:B------:R-:W2:Y:S01]  /*a1c0*/  LDSM.16.MT88.4 R48, [R20+0x1000] ;  /* 0x001000001430783b */ /* 0x000ea20000004200 */
[----:B------:R3:W4:Y:S01]  /*a1d0*/  MUFU.EX2 R251, R5 ;  /* 0x0000000500fb7308 */ /* 0x0007220000000800 */
[----:B------:R-:W-:-:S02]  /*a1e0*/  IMAD.MOV.U32 R52, RZ, RZ, R233 ;  /* 0x000000ffff347224 */ /* 0x000fc400078e00e9 */
[-C--:B------:R-:W-:Y:S01]  /*a1f0*/  FMUL.FTZ R120, R120, R44.reuse ;  /* 0x0000002c78787220 */ /* 0x080fe20000410000 */
[----:B------:R-:W5:Y:S01]  /*a200*/  LDSM.16.MT88.4 R16, [R20] ;  /* 0x000000001410783b */ /* 0x000f620000004200 */
[----:B------:R4:W-:Y:S01]  /*a210*/  MUFU.EX2 R243, R3 ;  /* 0x0000000300f37308 */ /* 0x0009e20000000800 */
[-C--:B------:R-:W-:Y:S01]  /*a220*/  FMUL.FTZ R121, R121, R44.reuse ;  /* 0x0000002c79797220 */ /* 0x080fe20000410000 */
[----:B-1----:R-:W-:Y:S01]  /*a230*/  FSEL R6, R225, RZ, P0 ;  /* 0x000000ffe1067208 */ /* 0x002fe20000000000 */
[----:B------:R-:W1:Y:S01]  /*a240*/  LDSM.16.MT88.4 R40, [R20+0x2000] ;  /* 0x002000001428783b */ /* 0x000e620000004200 */
[----:B------:R4:W-:Y:S01]  /*a250*/  MUFU.EX2 R242, R9 ;  /* 0x0000000900f27308 */ /* 0x0009e20000000800 */
[----:B------:R-:W-:Y:S01]  /*a260*/  FSETP.NEU.FTZ.AND P0, PT, R15, -INF , PT ;  /* 0xff8000000f00780b */ /* 0x000fe20003f1d000 */
[-C--:B------:R-:W-:Y:S01]  /*a270*/  FMUL.FTZ R132, R132, R44.reuse ;  /* 0x0000002c84847220 */ /* 0x080fe20000410000 */
[-C--:B------:R-:W-:Y:S01]  /*a280*/  FMUL.FTZ R133, R133, R44.reuse ;  /* 0x0000002c85857220 */ /* 0x080fe20000410000 */
[----:B------:R4:W-:Y:S01]  /*a290*/  MUFU.EX2 R241, R10 ;  /* 0x0000000a00f17308 */ /* 0x0009e20000000800 */
[-C--:B------:R-:W-:Y:S01]  /*a2a0*/  FMUL.FTZ R136, R136, R44.reuse ;  /* 0x0000002c88887220 */ /* 0x080fe20000410000 */
[----:B---3--:R-:W-:Y:S01]  /*a2b0*/  FADD.FTZ R5, R101, -R6 ;  /* 0x8000000665057221 */ /* 0x008fe20000010000 */
[----:B------:R-:W-:Y:S01]  /*a2c0*/  IMAD.MOV.U32 R101, RZ, RZ, R234 ;  /* 0x000000ffff657224 */ /* 0x000fe200078e00ea */
[----:B------:R-:W-:Y:S01]  /*a2d0*/  F2FP.BF16.F32.PACK_AB R6, R37, R39 ;  /* 0x000000272506723e */ /* 0x000fe200000010ff */
[-C--:B------:R-:W-:Y:S01]  /*a2e0*/  FMUL.FTZ R137, R137, R44.reuse ;  /* 0x0000002c89897220 */ /* 0x080fe20000410000 */
[----:B----4-:R-:W-:Y:S01]  /*a2f0*/  FMUL.FTZ R3, R15, UR4 ;  /* 0x000000040f037c20 */ /* 0x010fe20008410000 */
[----:B------:R-:W-:Y:S01]  /*a300*/  FMUL.FTZ R5, R5, UR4 ;  /* 0x0000000405057c20 */ /* 0x000fe20008410000 */
[----:B------:R-:W-:Y:S01]  /*a310*/  F2FP.BF16.F32.PACK_AB R7, R250, R251 ;  /* 0x000000fbfa07723e */ /* 0x000fe200000010ff */
[-C--:B------:R-:W-:Y:S01]  /*a320*/  FMUL.FTZ R148, R148, R44.reuse ;  /* 0x0000002c94947220 */ /* 0x080fe20000410000 */
[----:B------:R-:W-:Y:S01]  /*a330*/  FFMA.FTZ R9, R46, UR4, -R8 ;  /* 0x000000042e097c23 */ /* 0x000fe20008010808 */
[----:B------:R-:W-:Y:S01]  /*a340*/  FSEL R3, R3, RZ, P0 ;  /* 0x000000ff03037208 */ /* 0x000fe20000000000 */
[----:B------:R3:W4:Y:S01]  /*a350*/  MUFU.EX2 R23, R5 ;  /* 0x0000000500177308 */ /* 0x0007220000000800 */
[-C--:B------:R-:W-:Y:S01]  /*a360*/  FMUL.FTZ R149, R149, R44.reuse ;  /* 0x0000002c95957220 */ /* 0x080fe20000410000 */
[-C--:B------:R-:W-:Y:S01]  /*a370*/  FMUL.FTZ R72, R72, R44.reuse ;  /* 0x0000002c48487220 */ /* 0x080fe20000410000 */
[-C--:B------:R-:W-:Y:S01]  /*a380*/  FMUL.FTZ R73, R73, R44.reuse ;  /* 0x0000002c49497220 */ /* 0x080fe20000410000 */
[----:B------:R2:W-:Y:S01]  /*a390*/  MUFU.EX2 R240, R9 ;  /* 0x0000000900f07308 */ /* 0x0005e20000000800 */
[--C-:B------:R-:W-:Y:S01]  /*a3a0*/  FFMA.FTZ R10, R60, UR4, -R3.reuse ;  /* 0x000000043c0a7c23 */ /* 0x100fe20008010803 */
[----:B------:R-:W-:Y:S01]  /*a3b0*/  FFMA.FTZ R11, R55, UR4, -R3 ;  /* 0x00000004370b7c23 */ /* 0x000fe20008010803 */
[-C--:B------:R-:W-:Y:S01]  /*a3c0*/  FMUL.FTZ R76, R76, R44.reuse ;  /* 0x0000002c4c4c7220 */ /* 0x080fe20000410000 */
[-C--:B------:R-:W-:Y:S01]  /*a3d0*/  FMUL.FTZ R77, R77, R44.reuse ;  /* 0x0000002c4d4d7220 */ /* 0x080fe20000410000 */
[----:B------:R5:W-:Y:S01]  /*a3e0*/  MUFU.EX2 R236, R10 ;  /* 0x0000000a00ec7308 */ /* 0x000be20000000800 */
[-C--:B------:R-:W-:Y:S01]  /*a3f0*/  FMUL.FTZ R88, R88, R44.reuse ;  /* 0x0000002c58587220 */ /* 0x080fe20000410000 */
[-C--:B------:R-:W-:Y:S01]  /*a400*/  FMUL.FTZ R89, R89, R44.reuse ;  /* 0x0000002c59597220 */ /* 0x080fe20000410000 */
[----:B------:R-:W-:Y:S01]  /*a410*/  FMUL.FTZ R92, R92, R44 ;  /* 0x0000002c5c5c7220 */ /* 0x000fe20000410000 */
[----:B------:R1:W-:Y:S01]  /*a420*/  MUFU.EX2 R234, R11 ;  /* 0x0000000b00ea7308 */ /* 0x0003e20000000800 */
[----:B---3--:R-:W-:Y:S01]  /*a430*/  F2FP.BF16.F32.PACK_AB R5, R249, R246 ;  /* 0x000000f6f905723e */ /* 0x008fe200000010ff */
[-C--:B----4-:R-:W-:Y:S01]  /*a440*/  FMUL.FTZ R154, R154, R23.reuse ;  /* 0x000000179a9a7220 */ /* 0x090fe20000410000 */
[-C--:B------:R-:W-:Y:S01]  /*a450*/  FMUL.FTZ R155, R155, R23.reuse ;  /* 0x000000179b9b7220 */ /* 0x080fe20000410000 */
[-C--:B------:R-:W-:Y:S01]  /*a460*/  FMUL.FTZ R166, R166, R23.reuse ;  /* 0x00000017a6a67220 */ /* 0x080fe20000410000 */
[----:B--2---:R-:W-:Y:S01]  /*a470*/  FSEL R9, R36, RZ, P1 ;  /* 0x000000ff24097208 */ /* 0x004fe20000800000 */
[-C--:B------:R-:W-:Y:S01]  /*a480*/  FMUL.FTZ R167, R167, R23.reuse ;  /* 0x00000017a7a77220 */ /* 0x080fe20000410000 */
[-C--:B------:R-:W-:Y:S01]  /*a490*/  FMUL.FTZ R170, R170, R23.reuse ;  /* 0x00000017aaaa7220 */ /* 0x080fe20000410000 */
[-C--:B------:R-:W-:Y:S01]  /*a4a0*/  FMUL.FTZ R171, R171, R23.reuse ;  /* 0x00000017abab7220 */ /* 0x080fe20000410000 */
[-C--:B------:R-:W-:Y:S01]  /*a4b0*/  FMUL.FTZ R118, R118, R23.reuse ;  /* 0x0000001776767220 */ /* 0x080fe20000410000 */
[----:B------:R-:W-:Y:S01]  /*a4c0*/  FADD.FTZ R12, R103, -R9 ;  /* 0x80000009670c7221 */ /* 0x000fe20000010000 */
[----:B------:R-:W-:Y:S01]  /*a4d0*/  FSEL R9, R15, RZ, P0 ;  /* 0x000000ff0f097208 */ /* 0x000fe20000000000 */
[--C-:B-----5:R-:W-:Y:S01]  /*a4e0*/  FFMA.FTZ R10, R53, UR4, -R3.reuse ;  /* 0x00000004350a7c23 */ /* 0x120fe20008010803 */
[-C--:B------:R-:W-:Y:S01]  /*a4f0*/  FMUL.FTZ R119, R119, R23.reuse ;  /* 0x0000001777777220 */ /* 0x080fe20000410000 */
[----:B-1----:R-:W-:Y:S01]  /*a500*/  FFMA.FTZ R11, R54, UR4, -R3 ;  /* 0x00000004360b7c23 */ /* 0x002fe20008010803 */
[-C--:B------:R-:W-:Y:S01]  /*a510*/  FMUL.FTZ R122, R122, R23.reuse ;  /* 0x000000177a7a7220 */ /* 0x080fe20000410000 */
[----:B------:R-:W-:Y:S01]  /*a520*/  FADD.FTZ R9, R102, -R9 ;  /* 0x8000000966097221 */ /* 0x000fe20000010000 */
[----:B------:R1:W-:Y:S01]  /*a530*/  MUFU.EX2 R233, R10 ;  /* 0x0000000a00e97308 */ /* 0x0003e20000000800 */
[-C--:B------:R-:W-:Y:S01]  /*a540*/  FMUL.FTZ R123, R123, R23.reuse ;  /* 0x000000177b7b7220 */ /* 0x080fe20000410000 */
[-C--:B------:R-:W-:Y:S01]  /*a550*/  FMUL.FTZ R134, R134, R23.reuse ;  /* 0x0000001786867220 */ /* 0x080fe20000410000 */
[----:B------:R-:W-:Y:S01]  /*a560*/  FMUL.FTZ R9, R9, UR4 ;  /* 0x0000000409097c20 */ /* 0x000fe20008410000 */
[----:B------:R-:W-:Y:S01]  /*a570*/  MUFU.EX2 R219, R11 ;  /* 0x0000000b00db7308 */ /* 0x000fe20000000800 */
[-C--:B------:R-:W-:Y:S01]  /*a580*/  FMUL.FTZ R135, R135, R23.reuse ;  /* 0x0000001787877220 */ /* 0x080fe20000410000 */
[-C--:B------:R-:W-:Y:S01]  /*a590*/  FMUL.FTZ R138, R138, R23.reuse ;  /* 0x000000178a8a7220 */ /* 0x080fe20000410000 */
[-C--:B------:R-:W-:Y:S01]  /*a5a0*/  FMUL.FTZ R139, R139, R23.reuse ;  /* 0x000000178b8b7220 */ /* 0x080fe20000410000 */
[----:B------:R-:W2:Y:S01]  /*a5b0*/  MUFU.EX2 R21, R9 ;  /* 0x0000000900157308 */ /* 0x000ea20000000800 */
        /* <DEDUP_REMOVED lines=9> */
[----:B------:R-:W1:Y:S01]  /*a650*/  MUFU.EX2 R22, R10 ;  /* 0x0000000a00167308 */ /* 0x000e620000000800 */
[----:B------:R-:W-:Y:S01]  /*a660*/  FMUL.FTZ R93, R93, R44 ;  /* 0x0000002c5d5d7220 */ /* 0x000fe20000410000 */
[-C--:B------:R-:W-:Y:S01]  /*a670*/  FMUL.FTZ R94, R94, R23.reuse ;  /* 0x000000175e5e7220 */ /* 0x080fe20000410000 */
[----:B------:R-:W-:Y:S01]  /*a680*/  FMUL.FTZ R95, R95, R23 ;  /* 0x000000175f5f7220 */ /* 0x000fe20000410000 */
        /* <DEDUP_REMOVED lines=10> */
[-C--:B-1----:R-:W-:Y:S01]  /*a730*/  FMUL.FTZ R112, R112, R22.reuse ;  /* 0x0000001670707220 */ /* 0x082fe20000410000 */
        /* <DEDUP_REMOVED lines=22> */
[--C-:B------:R-:W-:Y:S01]  /*a8a0*/  FFMA.FTZ R10, R105, UR4, -R2.reuse ;  /* 0x00000004690a7c23 */ /* 0x100fe20008010802 */
[--C-:B------:R-:W-:Y:S01]  /*a8b0*/  FFMA.FTZ R9, R100, UR4, -R2.reuse ;  /* 0x0000000464097c23 */ /* 0x100fe20008010802 */
[----:B------:R-:W-:Y:S01]  /*a8c0*/  FFMA.FTZ R11, R14, UR4, -R2 ;  /* 0x000000040e0b7c23 */ /* 0x000fe20008010802 */
[----:B------:R-:W-:-:S02]  /*a8d0*/  IMAD.MOV.U32 R100, RZ, RZ, R209 ;  /* 0x000000ffff647224 */ /* 0x000fc400078e00d1 */
[-C--:B------:R-:W-:Y:S01]  /*a8e0*/  FMUL.FTZ R144, R144, R22.reuse ;  /* 0x0000001690907220 */ /* 0x080fe20000410000 */
[-C--:B------:R-:W-:Y:S01]  /*a8f0*/  FMUL.FTZ R145, R145, R22.reuse ;  /* 0x0000001691917220 */ /* 0x080fe20000410000 */
[-C--:B------:R-:W-:Y:S01]  /*a900*/  FMUL.FTZ R146, R146, R21.reuse ;  /* 0x0000001592927220 */ /* 0x080fe20000410000 */
[C---:B------:R-:W-:Y:S01]  /*a910*/  HMMA.16816.F32.BF16 R132, R4.reuse, R16, R132 ;  /* 0x000000100484723c */ /* 0x040fe20000041884 */
[-C--:B------:R-:W-:Y:S01]  /*a920*/  FMUL.FTZ R147, R147, R21.reuse ;  /* 0x0000001593937220 */ /* 0x080fe20000410000 */
[-C--:B------:R-:W-:Y:S01]  /*a930*/  FMUL.FTZ R156, R156, R22.reuse ;  /* 0x000000169c9c7220 */ /* 0x080fe20000410000 */
[----:B------:R-:W-:Y:S01]  /*a940*/  FMUL.FTZ R157, R157, R22 ;  /* 0x000000169d9d7220 */ /* 0x000fe20000410000 */
[-C--:B------:R-:W-:Y:S01]  /*a950*/  FMUL.FTZ R158, R158, R21.reuse ;  /* 0x000000159e9e7220 */ /* 0x080fe20000410000 */
[----:B------:R-:W-:Y:S01]  /*a960*/  FMUL.FTZ R159, R159, R21 ;  /* 0x000000159f9f7220 */ /* 0x000fe20000410000 */
[----:B------:R1:W-:Y:S01]  /*a970*/  MUFU.EX2 R209, R11 ;  /* 0x0000000b00d17308 */ /* 0x0003e20000000800 */
[----:B------:R-:W-:Y:S01]  /*a980*/  STL [R1], R36 ;  /* 0x0000002401007387 */ /* 0x000fe20000100800 */
[----:B------:R-:W-:Y:S01]  /*a990*/  HMMA.16816.F32.BF16 R136, R4, R18, R136 ;  /* 0x000000120488723c */ /* 0x000fe20000041888 */
[----:B------:R-:W-:-:S02]  /*a9a0*/  IMAD.MOV.U32 R46, RZ, RZ, R38 ;  /* 0x000000ffff2e7224 */ /* 0x000fc400078e0026 */
[-C--:B------:R-:W-:Y:S01]  /*a9b0*/  FMUL.FTZ R80, R80, R22.reuse ;  /* 0x0000001650507220 */ /* 0x080fe20000410000 */
[----:B------:R-:W-:Y:S01]  /*a9c0*/  STL [R1+0x4], R15 ;  /* 0x0000040f01007387 */ /* 0x000fe20000100800 */
[----:B------:R-:W-:Y:S02]  /*a9d0*/  IMAD.MOV.U32 R103, RZ, RZ, R39 ;  /* 0x000000ffff677224 */ /* 0x000fe400078e0027 */
[-C--:B------:R-:W-:Y:S01]  /*a9e0*/  FMUL.FTZ R81, R81, R22.reuse ;  /* 0x0000001651517220 */ /* 0x080fe20000410000 */
[----:B------:R-:W-:Y:S02]  /*a9f0*/  IMAD.MOV.U32 R102, RZ, RZ, R37 ;  /* 0x000000ffff667224 */ /* 0x000fe400078e0025 */
[-C--:B------:R-:W-:Y:S01]  /*aa00*/  FMUL.FTZ R82, R82, R21.reuse ;  /* 0x0000001552527220 */ /* 0x080fe20000410000 */
[C---:B------:R-:W-:Y:S01]  /*aa10*/  HMMA.16816.F32.BF16 R148, R4.reuse, R28, R148 ;  /* 0x0000001c0494723c */ /* 0x040fe20000041894 */
[-C--:B------:R-:W-:Y:S01]  /*aa20*/  FMUL.FTZ R83, R83, R21.reuse ;  /* 0x0000001553537220 */ /* 0x080fe20000410000 */
[-C--:B------:R-:W-:Y:S01]  /*aa30*/  FMUL.FTZ R84, R84, R22.reuse ;  /* 0x0000001654547220 */ /* 0x080fe20000410000 */
[-C--:B------:R-:W-:Y:S01]  /*aa40*/  FMUL.FTZ R85, R85, R22.reuse ;  /* 0x0000001655557220 */ /* 0x080fe20000410000 */
[----:B-1----:R-:W-:Y:S01]  /*aa50*/  FFMA.FTZ R11, R108, UR4, -R0 ;  /* 0x000000046c0b7c23 */ /* 0x002fe20008010800 */
[-C--:B------:R-:W-:Y:S01]  /*aa60*/  FMUL.FTZ R86, R86, R21.reuse ;  /* 0x0000001556567220 */ /* 0x080fe20000410000 */
[-C--:B------:R-:W-:Y:S01]  /*aa70*/  FMUL.FTZ R87, R87, R21.reuse ;  /* 0x0000001557577220 */ /* 0x080fe20000410000 */
[-C--:B------:R-:W-:Y:S01]  /*aa80*/  FMUL.FTZ R96, R96, R22.reuse ;  /* 0x0000001660607220 */ /* 0x080fe20000410000 */
[----:B------:R-:W-:Y:S01]  /*aa90*/  HMMA.16816.F32.BF16 R176, R4, R56, R72 ;  /* 0x0000003804b0723c */ /* 0x000fe20000041848 */
[----:B------:R-:W-:Y:S01]  /*aaa0*/  FMUL.FTZ R97, R97, R22 ;  /* 0x0000001661617220 */ /* 0x000fe20000410000 */
[-C--:B------:R-:W-:Y:S01]  /*aab0*/  FMUL.FTZ R98, R98, R21.reuse ;  /* 0x0000001562627220 */ /* 0x080fe20000410000 */
[----:B------:R-:W-:Y:S01]  /*aac0*/  FMUL.FTZ R99, R99, R21 ;  /* 0x0000001563637220 */ /* 0x000fe20000410000 */
[----:B------:R-:W-:-:S04]  /*aad0*/  IMAD.MOV.U32 R45, RZ, RZ, R110 ;  /* 0x000000ffff2d7224 */ /* 0x000fc800078e006e */
        /* <DEDUP_REMOVED lines=11> */
[----:B------:R-:W-:-:S02]  /*ab90*/  IMAD.MOV.U32 R141, RZ, RZ, R208 ;  /* 0x000000ffff8d7224 */ /* 0x000fc400078e00d0 */
[----:B------:R-:W-:Y:S01]  /*aba0*/  IMAD.MOV.U32 R140, RZ, RZ, R211 ;  /* 0x000000ffff8c7224 */ /* 0x000fe200078e00d3 */
[----:B------:R2:W-:Y:S01]  /*abb0*/  MUFU.EX2 R208, R9 ;  /* 0x0000000900d07308 */ /* 0x0005e20000000800 */
[----:B------:R-:W-:Y:S02]  /*abc0*/  IMAD.MOV.U32 R143, RZ, RZ, R15 ;  /* 0x000000ffff8f7224 */ /* 0x000fe400078e000f */
[----:B------:R-:W-:Y:S01]  /*abd0*/  IMAD.MOV.U32 R142, RZ, RZ, R33 ;  /* 0x000000ffff8e7224 */ /* 0x000fe200078e0021 */
[C---:B------:R-:W-:Y:S01]  /*abe0*/  HMMA.16816.F32.BF16 R64, R4.reuse, R16, R128 ;  /* 0x000000100440723c */ /* 0x040fe20000041880 */
[----:B------:R3:W4:Y:S01]  /*abf0*/  MUFU.EX2 R211, R10 ;  /* 0x0000000a00d37308 */ /* 0x0007220000000800 */
[----:B------:R-:W5:Y:S01]  /*ac00*/  LDSM.16.MT88.4 R16, [R20+0x1400] ;  /* 0x001400001410783b */ /* 0x000f620000004200 */
[----:B------:R-:W-:Y:S02]  /*ac10*/  IMAD.MOV.U32 R131, RZ, RZ, R36 ;  /* 0x000000ffff837224 */ /* 0x000fe400078e0024 */
[----:B------:R-:W-:Y:S01]  /*ac20*/  IMAD.MOV.U32 R130, RZ, RZ, R34 ;  /* 0x000000ffff827224 */ /* 0x000fe200078e0022 */
[----:B------:R-:W5:Y:S01]  /*ac30*/  LDSM.16.MT88.4 R36, [R220+0x9400] ;  /* 0x00940000dc24783b */ /* 0x000f620000004200 */
[----:B------:R-:W-:Y:S01]  /*ac40*/  IMAD.MOV.U32 R129, RZ, RZ, R35 ;  /* 0x000000ffff817224 */ /* 0x000fe200078e0023 */
[----:B------:R-:W-:Y:S01]  /*ac50*/  HMMA.16816.F32.BF16 R160, R4, R48, R160 ;  /* 0x0000003004a0723c */ /* 0x000fe200000418a0 */
[----:B------:R-:W-:-:S02]  /*ac60*/  IMAD.MOV.U32 R128, RZ, RZ, R32 ;  /* 0x000000ffff807224 */ /* 0x000fc400078e0020 */
[----:B--2---:R-:W-:Y:S01]  /*ac70*/  FFMA.FTZ R9, R106, UR4, -R0 ;  /* 0x000000046a097c23 */ /* 0x004fe20008010800 */
[----:B------:R-:W-:Y:S01]  /*ac80*/  LDSM.16.MT88.4 R32, [R20+0x400] ;  /* 0x000400001420783b */ /* 0x000fe20000004200 */
[----:B---3--:R-:W-:-:S03]  /*ac90*/  FFMA.FTZ R10, R13, UR4, -R2 ;  /* 0x000000040d0a7c23 */ /* 0x008fc60008010802 */
[C---:B------:R-:W-:Y:S01]  /*aca0*/  HMMA.16816.F32.BF16 R48, R4.reuse, R50, R172 ;  /* 0x000000320430723c */ /* 0x040fe200000418ac */
[----:B------:R-:W-:Y:S01]  /*acb0*/  IMAD.MOV.U32 R175, RZ, RZ, R52 ;  /* 0x000000ffffaf7224 */ /* 0x000fe200078e0034 */
[----:B------:R-:W-:Y:S01]  /*acc0*/  LDSM.16.MT88.4 R12, [R220+0xb400] ;  /* 0x00b40000dc0c783b */ /* 0x000fe20000004200 */
[----:B------:R-:W-:Y:S02]  /*acd0*/  IMAD.MOV.U32 R174, RZ, RZ, R101 ;  /* 0x000000ffffae7224 */ /* 0x000fe400078e0065 */
[----:B------:R-:W-:Y:S02]  /*ace0*/  IMAD.MOV.U32 R101, RZ, RZ, R200 ;  /* 0x000000ffff657224 */ /* 0x000fe400078e00c8 */
[----:B------:R2:W-:Y:S01]  /*acf0*/  MUFU.EX2 R200, R9 ;  /* 0x0000000900c87308 */ /* 0x0005e20000000800 */
[----:B------:R-:W-:Y:S01]  /*ad00*/  HMMA.16816.F32.BF16 R52, R4, R56, R68 ;  /* 0x000000380434723c */ /* 0x000fe20000041844 */
[----:B------:R-:W-:Y:S02]  /*ad10*/  IMAD.MOV.U32 R71, RZ, RZ, R210 ;  /* 0x000000ffff477224 */ /* 0x000fe400078e00d2 */
[----:B------:R3:W1:Y:S01]  /*ad20*/  MUFU.EX2 R210, R10 ;  /* 0x0000000a00d27308 */ /* 0x0006620000000800 */
[----:B------:R-:W-:-:S02]  /*ad30*/  IMAD.MOV.U32 R173, RZ, RZ, R104 ;  /* 0x000000ffffad7224 */ /* 0x000fc400078e0068 */
[----:B------:R-:W-:Y:S02]  /*ad40*/  IMAD.MOV.U32 R172, RZ, RZ, R111 ;  /* 0x000000ffffac7224 */ /* 0x000fe400078e006f */
[----:B------:R-:W-:Y:S01]  /*ad50*/  IMAD.MOV.U32 R70, RZ, RZ, R204 ;  /* 0x000000ffff467224 */ /* 0x000fe200078e00cc */
[----:B------:R-:W-:Y:S01]  /*ad60*/  HMMA.16816.F32.BF16 R144, R4, R28, R144 ;  /* 0x0000001c0490723c */ /* 0x000fe20000041890 */
[----:B------:R-:W-:Y:S02]  /*ad70*/  IMAD.MOV.U32 R111, RZ, RZ, R202 ;  /* 0x000000ffff6f7224 */ /* 0x000fe400078e00ca */
[----:B------:R-:W-:Y:S02]  /*ad80*/  IMAD.MOV.U32 R104, RZ, RZ, R201 ;  /* 0x000000ffff687224 */ /* 0x000fe400078e00c9 */
[----:B--2---:R-:W-:Y:S01]  /*ad90*/  FFMA.FTZ R9, R107, UR4, -R0 ;  /* 0x000000046b097c23 */ /* 0x004fe20008010800 */
[----:B------:R2:W5:Y:S01]  /*ada0*/  MUFU.EX2 R202, R11 ;  /* 0x0000000b00ca7308 */ /* 0x0005620000000800 */
[----:B------:R-:W-:-:S02]  /*adb0*/  IMAD.MOV.U32 R47, RZ, RZ, R111 ;  /* 0x000000ffff2f7224 */ /* 0x000fc400078e006f */
[----:B---3--:R-:W-:Y:S01]  /*adc0*/  FFMA.FTZ R10, R109, UR4, -R0 ;  /* 0x000000046d0a7c23 */ /* 0x008fe20008010800 */
[----:B------:R3:W-:Y:S01]  /*add0*/  MUFU.EX2 R201, R9 ;  /* 0x0000000900c97308 */ /* 0x0007e20000000800 */
[C---:B------:R-:W-:Y:S01]  /*ade0*/  HMMA.16816.F32.BF16 R156, R4.reuse, R30, R156 ;  /* 0x0000001e049c723c */ /* 0x040fe2000004189c */
[----:B------:R-:W5:Y:S02]  /*adf0*/  LDSM.16.MT88.4 R28, [R20+0x2400] ;  /* 0x00240000141c783b */ /* 0x000f640000004200 */
[----:B------:R4:W5:Y:S05]  /*ae00*/  MUFU.EX2 R204, R10 ;  /* 0x0000000a00cc7308 */ /* 0x00096a0000000800 */
[----:B------:R-:W-:Y:S01]  /*ae10*/  HMMA.16816.F32.BF16 R80, R4, R58, R80 ;  /* 0x0000003a0450723c */ /* 0x000fe20000041850 */
[----:B--2---:R-:W-:Y:S01]  /*ae20*/  FFMA.FTZ R11, R197, UR4, -R3 ;  /* 0x00000004c50b7c23 */ /* 0x004fe20008010803 */
[----:B------:R-:W-:-:S02]  /*ae30*/  IMAD.MOV.U32 R197, RZ, RZ, R130 ;  /* 0x000000ffffc57224 */ /* 0x000fc400078e0082 */
[----:B---3--:R-:W-:Y:S01]  /*ae40*/  FFMA.FTZ R9, R195, UR4, -R8 ;  /* 0x00000004c3097c23 */ /* 0x008fe20008010808 */
[----:B------:R-:W-:-:S03]  /*ae50*/  IMAD.MOV.U32 R195, RZ, RZ, R131 ;  /* 0x000000ffffc37224 */ /* 0x000fc600078e0083 */
[C---:B------:R-:W-:Y:S01]  /*ae60*/  HMMA.16816.F32.BF16 R84, R4.reuse, R40, R84 ;  /* 0x000000280454723c */ /* 0x040fe20000041854 */
[----:B----4-:R-:W-:Y:S02]  /*ae70*/  FFMA.FTZ R10, R194, UR4, -R8 ;  /* 0x00000004c20a7c23 */ /* 0x010fe40008010808 */
[----:B------:R2:W-:Y:S05]  /*ae80*/  MUFU.EX2 R194, R9 ;  /* 0x0000000900c27308 */ /* 0x0005ea0000000800 */
[----:B------:R-:W-:Y:S01]  /*ae90*/  HMMA.16816.F32.BF16 R96, R4, R42, R96 ;  /* 0x0000002a0460723c */ /* 0x000fe20000041860 */
[----:B------:R-:W-:Y:S01]  /*aea0*/  F2FP.BF16.F32.PACK_AB R4, R208, R211 ;  /* 0x000000d3d004723e */ /* 0x000fe200000010ff */
[----:B------:R-:W3:Y:S01]  /*aeb0*/  LDSM.16.MT88.4 R40, [R220+0x9800] ;  /* 0x00980000dc28783b */ /* 0x000ee20000004200 */
[----:B-1----:R-:W-:-:S02]  /*aec0*/  F2FP.BF16.F32.PACK_AB R6, R210, R209 ;  /* 0x000000d1d206723e */ /* 0x002fc400000010ff */
[----:B-----5:R-:W-:Y:S02]  /*aed0*/  F2FP.BF16.F32.PACK_AB R5, R202, R200 ;  /* 0x000000c8ca05723e */ /* 0x020fe400000010ff */
[----:B------:R-:W-:Y:S01]  /*aee0*/  F2FP.BF16.F32.PACK_AB R7, R201, R204 ;  /* 0x000000ccc907723e */ /* 0x000fe200000010ff */
[----:B--2---:R-:W-:Y:S02]  /*aef0*/  FFMA.FTZ R9, R193, UR4, -R8 ;  /* 0x00000004c1097c23 */ /* 0x004fe40008010808 */
[----:B------:R1:W2:Y:S04]  /*af00*/  MUFU.EX2 R193, R10 ;  /* 0x0000000a00c17308 */ /* 0x0002a80000000800 */
[----:B------:R-:W-:Y:S01]  /*af10*/  HMMA.16816.F32.BF16 R76, R4, R26, R188 ;  /* 0x0000001a044c723c */ /* 0x000fe200000418bc */
[----:B------:R4:W-:Y:S01]  /*af20*/  MUFU.EX2 R189, R9 ;  /* 0x0000000900bd7308 */ /* 0x0009e20000000800 */
[----:B------:R-:W-:-:S06]  /*af30*/  IMAD.MOV.U32 R191, RZ, RZ, R143 ;  /* 0x000000ffffbf7224 */ /* 0x000fcc00078e008f */
[C---:B------:R-:W-:Y:S01]  /*af40*/  HMMA.16816.F32.BF16 R88, R4.reuse, R16, R184 ;  /* 0x000000100458723c */ /* 0x040fe200000418b8 */
[----:B------:R5:W-:Y:S01]  /*af50*/  MUFU.EX2 R185, R11 ;  /* 0x0000000b00b97308 */ /* 0x000be20000000800 */
[----:B-1----:R-:W-:Y:S01]  /*af60*/  FFMA.FTZ R10, R192, UR4, -R8 ;  /* 0x00000004c00a7c23 */ /* 0x002fe20008010808 */
[----:B------:R-:W-:Y:S02]  /*af70*/  IMAD.MOV.U32 R192, RZ, RZ, R102 ;  /* 0x000000ffffc07224 */ /* 0x000fe400078e0066 */
[----:B----4-:R-:W-:Y:S01]  /*af80*/  FFMA.FTZ R9, R199, UR4, -R3 ;  /* 0x00000004c7097c23 */ /* 0x010fe20008010803 */
[----:B------:R1:W-:Y:S02]  /*af90*/  MUFU.EX2 R190, R10 ;  /* 0x0000000a00be7308 */ /* 0x0003e40000000800 */
[----:B------:R-:W-:Y:S01]  /*afa0*/  HMMA.16816.F32.BF16 R116, R4, R36, R116 ;  /* 0x000000240474723c */ /* 0x000fe20000041874 */
[----:B------:R-:W-:Y:S01]  /*afb0*/  IMAD.MOV.U32 R199, RZ, RZ, R103 ;  /* 0x000000ffffc77224 */ /* 0x000fe200078e0067 */
[----:B------:R4:W3:Y:S01]  /*afc0*/  MUFU.EX2 R188, R9 ;  /* 0x0000000900bc7308 */ /* 0x0008e20000000800 */
[----:B-----5:R-:W-:-:S05]  /*afd0*/  FFMA.FTZ R11, R214, UR4, -R0 ;  /* 0x00000004d60b7c23 */ /* 0x020fca0008010800 */
[C---:B------:R-:W-:Y:S01]  /*afe0*/  HMMA.16816.F32.BF16 R120, R4.reuse, R38, R120 ;  /* 0x000000260478723c */ /* 0x040fe20000041878 */
[----:B-1----:R-:W-:Y:S01]  /*aff0*/  FFMA.FTZ R10, R198, UR4, -R3 ;  /* 0x00000004c60a7c23 */ /* 0x002fe20008010803 */
[----:B------:R-:W-:Y:S02]  /*b000*/  IMAD.MOV.U32 R198, RZ, RZ, R101 ;  /* 0x000000ffffc67224 */ /* 0x000fe400078e0065 */
[----:B------:R-:W-:Y:S02]  /*b010*/  IMAD.MOV.U32 R101, RZ, RZ, R104 ;  /* 0x000000ffff657224 */ /* 0x000fe400078e0068 */
[----:B----4-:R-:W-:Y:S01]  /*b020*/  FFMA.FTZ R9, R196, UR4, -R3 ;  /* 0x00000004c4097c23 */ /* 0x010fe20008010803 */
[----:B------:R1:W-:Y:S01]  /*b030*/  MUFU.EX2 R187, R10 ;  /* 0x0000000a00bb7308 */ /* 0x0003e20000000800 */
[----:B------:R-:W-:Y:S01]  /*b040*/  HMMA.16816.F32.BF16 R104, R4, R28, R164 ;  /* 0x0000001c0468723c */ /* 0x000fe200000418a4 */
[----:B------:R-:W-:Y:S02]  /*b050*/  IMAD.MOV.U32 R167, RZ, RZ, R70 ;  /* 0x000000ffffa77224 */ /* 0x000fe400078e0046 */
[----:B------:R4:W5:Y:S01]  /*b060*/  MUFU.EX2 R186, R9 ;  /* 0x0000000900ba7308 */ /* 0x0009620000000800 */
[----:B------:R-:W-:-:S02]  /*b070*/  IMAD.MOV.U32 R196, RZ, RZ, R71 ;  /* 0x000000ffffc47224 */ /* 0x000fc400078e0047 */
[----:B------:R-:W-:Y:S02]  /*b080*/  IMAD.MOV.U32 R166, RZ, RZ, R100 ;  /* 0x000000ffffa67224 */ /* 0x000fe400078e0064 */
[----:B------:R-:W-:Y:S01]  /*b090*/  HMMA.16816.F32.BF16 R132, R4, R32, R132 ;  /* 0x000000200484723c */ /* 0x000fe20000041884 */
[----:B------:R-:W-:Y:S02]  /*b0a0*/  IMAD.MOV.U32 R165, RZ, RZ, R140 ;  /* 0x000000ffffa57224 */ /* 0x000fe400078e008c */
[----:B------:R-:W-:Y:S02]  /*b0b0*/  IMAD.MOV.U32 R164, RZ, RZ, R142 ;  /* 0x000000ffffa47224 */ /* 0x000fe400078e008e */
[----:B-1----:R-:W-:-:S03]  /*b0c0*/  FFMA.FTZ R10, R203, UR4, -R2 ;  /* 0x00000004cb0a7c23 */ /* 0x002fc60008010802 */
[----:B------:R-:W-:Y:S01]  /*b0d0*/  HMMA.16816.F32.BF16 R136, R4, R34, R136 ;  /* 0x000000220488723c */ /* 0x000fe20000041888 */
[----:B----4-:R-:W-:Y:S01]  /*b0e0*/  FFMA.FTZ R9, R207, UR4, -R2 ;  /* 0x00000004cf097c23 */ /* 0x010fe20008010802 */
[----:B------:R-:W-:-:S06]  /*b0f0*/  IMAD.MOV.U32 R207, RZ, RZ, R175 ;  /* 0x000000ffffcf7224 */ /* 0x000fcc00078e00af */
[C---:B------:R-:W-:Y:S08]  /*b100*/  HMMA.16816.F32.BF16 R148, R4.reuse, R24, R148 ;  /* 0x000000180494723c */ /* 0x040ff00000041894 */
[C---:B------:R-:W-:Y:S01]  /*b110*/  HMMA.16816.F32.BF16 R124, R4.reuse, R18, R180 ;  /* 0x00000012047c723c */ /* 0x040fe200000418b4 */
[----:B------:R1:W-:Y:S04]  /*b120*/  MUFU.EX2 R183, R9 ;  /* 0x0000000900b77308 */ /* 0x0003e80000000800 */
[----:B------:R4:W5:Y:S03]  /*b130*/  MUFU.EX2 R181, R10 ;  /* 0x0000000a00b57308 */ /* 0x0009660000000800 */
[----:B------:R-:W-:Y:S01]  /*b140*/  HMMA.16816.F32.BF16 R112, R4, R12, R176 ;  /* 0x0000000c0470723c */ /* 0x000fe200000418b0 */
[----:B------:R2:W-:Y:S01]  /*b150*/  MUFU.EX2 R179, R11 ;  /* 0x0000000b00b37308 */ /* 0x0005e20000000800 */
[----:B-1----:R-:W-:-:S06]  /*b160*/  FFMA.FTZ R9, R205, UR4, -R2 ;  /* 0x00000004cd097c23 */ /* 0x002fcc0008010802 */
[----:B------:R-:W-:Y:S01]  /*b170*/  HMMA.16816.F32.BF16 R108, R4, R14, R168 ;  /* 0x0000000e046c723c */ /* 0x000fe200000418a8 */
[----:B------:R1:W-:Y:S01]  /*b180*/  MUFU.EX2 R182, R9 ;  /* 0x0000000900b67308 */ /* 0x0003e20000000800 */
[----:B----4-:R-:W-:Y:S01]  /*b190*/  FFMA.FTZ R10, R206, UR4, -R2 ;  /* 0x00000004ce0a7c23 */ /* 0x010fe20008010802 */
[----:B--2---:R-:W-:-:S05]  /*b1a0*/  FFMA.FTZ R11, R238, UR4, -R3 ;  /* 0x00000004ee0b7c23 */ /* 0x004fca0008010803 */
[----:B------:R-:W-:Y:S01]  /*b1b0*/  HMMA.16816.F32.BF16 R68, R4, R30, R152 ;  /* 0x0000001e0444723c */ /* 0x000fe20000041898 */
[----:B------:R-:W-:Y:S01]  /*b1c0*/  F2FP.BF16.F32.PACK_AB R4, R193, R194 ;  /* 0x000000c2c104723e */ /* 0x000fe200000010ff */
[----:B------:R2:W4:Y:S01]  /*b1d0*/  MUFU.EX2 R184, R10 ;  /* 0x0000000a00b87308 */ /* 0x0005220000000800 */
[----:B---3--:R-:W-:Y:S01]  /*b1e0*/  F2FP.BF16.F32.PACK_AB R5, R185, R188 ;  /* 0x000000bcb905723e */ /* 0x008fe200000010ff */
[----:B------:R-:W-:Y:S01]  /*b1f0*/  IMAD.MOV.U32 R152, RZ, RZ, R46 ;  /* 0x000000ffff987224 */ /* 0x000fe200078e002e */
[----:B------:R-:W-:Y:S01]  /*b200*/  F2FP.BF16.F32.PACK_AB R6, R190, R189 ;  /* 0x000000bdbe06723e */ /* 0x000fe200000010ff */
[----:B------:R-:W-:Y:S01]  /*b210*/  MUFU.EX2 R46, R11 ;  /* 0x0000000b002e7308 */ /* 0x000fe20000000800 */
[----:B-----5:R-:W-:Y:S01]  /*b220*/  F2FP.BF16.F32.PACK_AB R7, R186, R187 ;  /* 0x000000bbba07723e */ /* 0x020fe200000010ff */
[----:B------:R-:W-:Y:S02]  /*b230*/  IMAD.MOV.U32 R155, RZ, RZ, R128 ;  /* 0x000000ffff9b7224 */ /* 0x000fe400078e0080 */
[----:B-1----:R-:W-:Y:S01]  /*b240*/  FFMA.FTZ R9, R215, UR4, -R0 ;  /* 0x00000004d7097c23 */ /* 0x002fe20008010800 */
[----:B------:R-:W-:-:S02]  /*b250*/  IMAD.MOV.U32 R154, RZ, RZ, R129 ;  /* 0x000000ffff9a7224 */ /* 0x000fc400078e0081 */
[----:B------:R-:W-:Y:S01]  /*b260*/  IMAD.MOV.U32 R153, RZ, RZ, R141 ;  /* 0x000000ffff997224 */ /* 0x000fe200078e008d */
[----:B------:R1:W3:Y:S01]  /*b270*/  MUFU.EX2 R177, R9 ;  /* 0x0000000900b17308 */ /* 0x0002e20000000800 */
[----:B------:R-:W-:Y:S01]  /*b280*/  HMMA.16816.F32.BF16 R92, R4, R36, R92 ;  /* 0x00000024045c723c */ /* 0x000fe2000004185c */
[----:B------:R-:W-:Y:S01]  /*b290*/  LDSM.16.MT88.4 R140, [R20+0xc00] ;  /* 0x000c0000148c783b */ /* 0x000fe20000004200 */
[----:B--2---:R-:W-:-:S04]  /*b2a0*/  FFMA.FTZ R10, R213, UR4, -R0 ;  /* 0x00000004d50a7c23 */ /* 0x004fc80008010800 */
[----:B------:R2:W-:Y:S02]  /*b2b0*/  MUFU.EX2 R180, R10 ;  /* 0x0000000a00b47308 */ /* 0x0005e40000000800 */
[----:B------:R-:W-:Y:S01]  /*b2c0*/  HMMA.16816.F32.BF16 R72, R4, R38, R72 ;  /* 0x000000260448723c */ /* 0x000fe20000041848 */
[----:B------:R-:W5:Y:S01]  /*b2d0*/  LDSM.16.MT88.4 R36, [R20+0x800] ;  /* 0x000800001424783b */ /* 0x000f620000004200 */
[----:B-1----:R-:W-:-:S06]  /*b2e0*/  FFMA.FTZ R9, R212, UR4, -R0 ;  /* 0x00000004d4097c23 */ /* 0x002fcc0008010800 */
[----:B------:R-:W-:Y:S01]  /*b2f0*/  HMMA.16816.F32.BF16 R64, R4, R32, R64 ;  /* 0x000000200440723c */ /* 0x000fe20000041840 */
[----:B------:R1:W3:Y:S01]  /*b300*/  MUFU.EX2 R178, R9 ;  /* 0x0000000900b27308 */ /* 0x0002e20000000800 */
[----:B--2---:R-:W-:-:S06]  /*b310*/  FFMA.FTZ R10, R232, UR4, -R8 ;  /* 0x00000004e80a7c23 */ /* 0x004fcc0008010808 */
[----:B------:R-:W-:Y:S01]  /*b320*/  HMMA.16816.F32.BF16 R60, R4, R34, R60 ;  /* 0x00000022043c723c */ /* 0x000fe2000004183c */
[----:B------:R-:W2:Y:S01]  /*b330*/  LDSM.16.MT88.4 R32, [R220+0xa800] ;  /* 0x00a80000dc20783b */ /* 0x000ea20000004200 */
[----:B------:R4:W-:Y:S01]  /*b340*/  MUFU.EX2 R103, R10 ;  /* 0x0000000a00677308 */ /* 0x0009e20000000800 */
[----:B-1----:R-:W-:-:S05]  /*b350*/  FFMA.FTZ R9, R235, UR4, -R8 ;  /* 0x00000004eb097c23 */ /* 0x002fca0008010808 */
[C---:B------:R-:W-:Y:S01]  /*b360*/  HMMA.16816.F32.BF16 R56, R4.reuse, R24, R144 ;  /* 0x000000180438723c */ /* 0x040fe20000041890 */
[----:B------:R-:W-:Y:S02]  /*b370*/  IMAD.MOV.U32 R146, RZ, RZ, R47 ;  /* 0x000000ffff927224 */ /* 0x000fe400078e002f */
[----:B------:R1:W2:Y:S01]  /*b380*/  MUFU.EX2 R47, R9 ;  /* 0x00000009002f7308 */ /* 0x0002a20000000800 */
[----:B------:R-:W-:Y:S02]  /*b390*/  IMAD.MOV.U32 R147, RZ, RZ, R45 ;  /* 0x000000ffff937224 */ /* 0x000fe400078e002d */
[----:B------:R-:W-:Y:S02]  /*b3a0*/  IMAD.MOV.U32 R145, RZ, RZ, R101 ;  /* 0x000000ffff917224 */ /* 0x000fe400078e0065 */
[----:B------:R-:W-:Y:S01]  /*b3b0*/  HMMA.16816.F32.BF16 R156, R4, R26, R156 ;  /* 0x0000001a049c723c */ /* 0x000fe2000004189c */
[----:B------:R-:W2:Y:S01]  /*b3c0*/  LDSM.16.MT88.4 R24, [R20+0x1800] ;  /* 0x001800001418783b */ /* 0x000ea20000004200 */
[----:B----4-:R-:W-:Y:S01]  /*b3d0*/  FFMA.FTZ R10, R216, UR4, -R8 ;  /* 0x00000004d80a7c23 */ /* 0x010fe20008010808 */
[----:B------:R-:W-:-:S03]  /*b3e0*/  IMAD.MOV.U32 R144, RZ, RZ, R173 ;  /* 0x000000ffff907224 */ /* 0x000fc600078e00ad */
[----:B------:R4:W-:Y:S01]  /*b3f0*/  MUFU.EX2 R176, R10 ;  /* 0x0000000a00b07308 */ /* 0x0009e20000000800 */
[----:B------:R-:W-:Y:S01]  /*b400*/  IMAD.MOV.U32 R205, RZ, RZ, R144 ;  /* 0x000000ffffcd7224 */ /* 0x000fe200078e0090 */
[----:B------:R-:W-:Y:S01]  /*b410*/  HMMA.16816.F32.BF16 R160, R4, R16, R160 ;  /* 0x0000001004a0723c */ /* 0x000fe200000418a0 */
[----:B-1----:R-:W-:-:S04]  /*b420*/  FFMA.FTZ R9, R218, UR4, -R8 ;  /* 0x00000004da097c23 */ /* 0x002fc80008010808 */
[----:B------:R1:W-:Y:S03]  /*b430*/  MUFU.EX2 R102, R9 ;  /* 0x0000000900667308 */ /* 0x0003e60000000800 */
[----:B------:R-:W-:Y:S01]  /*b440*/  HMMA.16816.F32.BF16 R48, R4, R18, R48 ;  /* 0x000000120430723c */ /* 0x000fe20000041830 */
[----:B------:R-:W2:Y:S01]  /*b450*/  LDSM.16.MT88.4 R16, [R220+0xb800] ;  /* 0x00b80000dc10783b */ /* 0x000ea20000004200 */
[----:B----4-:R-:W-:-:S06]  /*b460*/  FFMA.FTZ R10, R237, UR4, -R3 ;  /* 0x00000004ed0a7c23 */ /* 0x010fcc0008010803 */
[----:B------:R-:W-:Y:S01]  /*b470*/  HMMA.16816.F32.BF16 R52, R4, R12, R52 ;  /* 0x0000000c0434723c */ /* 0x000fe20000041834 */
[----:B------:R4:W-:Y:S01]  /*b480*/  MUFU.EX2 R100, R10 ;  /* 0x0000000a00647308 */ /* 0x0009e20000000800 */
[----:B-1----:R-:W-:-:S04]  /*b490*/  FFMA.FTZ R9, R239, UR4, -R3 ;  /* 0x00000004ef097c23 */ /* 0x002fc80008010803 */
[----:B------:R1:W2:Y:S02]  /*b4a0*/  MUFU.EX2 R45, R9 ;  /* 0x00000009002d7308 */ /* 0x0002a40000000800 */
[----:B------:R-:W-:Y:S01]  /*b4b0*/  HMMA.16816.F32.BF16 R80, R4, R14, R80 ;  /* 0x0000000e0450723c */ /* 0x000fe20000041850 */
[----:B------:R-:W2:Y:S01]  /*b4c0*/  LDSM.16.MT88.4 R12, [R20+0x2800] ;  /* 0x00280000140c783b */ /* 0x000ea20000004200 */
[----:B----4-:R-:W-:-:S06]  /*b4d0*/  FFMA.FTZ R10, R244, UR4, -R2 ;  /* 0x00000004f40a7c23 */ /* 0x010fcc0008010802 */
[----:B------:R-:W-:Y:S01]  /*b4e0*/  HMMA.16816.F32.BF16 R84, R4, R28, R84 ;  /* 0x0000001c0454723c */ /* 0x000fe20000041854 */
[----:B-1----:R-:W-:-:S07]  /*b4f0*/  FFMA.FTZ R9, R217, UR4, -R3 ;  /* 0x00000004d9097c23 */ /* 0x002fce0008010803 */
[----:B------:R-:W-:Y:S01]  /*b500*/  HMMA.16816.F32.BF16 R28, R4, R30, R96 ;  /* 0x0000001e041c723c */ /* 0x000fe20000041860 */
[----:B------:R1:W4:Y:S01]  /*b510*/  MUFU.EX2 R101, R9 ;  /* 0x0000000900657308 */ /* 0x0003220000000800 */
[----:B------:R-:W-:Y:S02]  /*b520*/  F2FP.BF16.F32.PACK_AB R4, R181, R183 ;  /* 0x000000b7b504723e */ /* 0x000fe400000010ff */
[----:B------:R-:W-:Y:S02]  /*b530*/  F2FP.BF16.F32.PACK_AB R6, R184, R182 ;  /* 0x000000b6b806723e */ /* 0x000fe400000010ff */
[----:B---3--:R-:W-:Y:S02]  /*b540*/  F2FP.BF16.F32.PACK_AB R5, R179, R177 ;  /* 0x000000b1b305723e */ /* 0x008fe400000010ff */
[----:B------:R-:W-:-:S07]  /*b550*/  F2FP.BF16.F32.PACK_AB R7, R178, R180 ;  /* 0x000000b4b207723e */ /* 0x000fce00000010ff */
[----:B------:R-:W-:Y:S01]  /*b560*/  HMMA.16816.F32.BF16 R116, R4, R40, R116 ;  /* 0x000000280474723c */ /* 0x000fe20000041874 */
[----:B-1----:R-:W-:-:S07]  /*b570*/  FFMA.FTZ R9, R245, UR4, -R2 ;  /* 0x00000004f5097c23 */ /* 0x002fce0008010802 */
[C---:B------:R-:W-:Y:S08]  /*b580*/  HMMA.16816.F32.BF16 R120, R4.reuse, R42, R120 ;  /* 0x0000002a0478723c */ /* 0x040ff00000041878 */
[C---:B-----5:R-:W-:Y:S08]  /*b590*/  HMMA.16816.F32.BF16 R132, R4.reuse, R36, R132 ;  /* 0x000000240484723c */ /* 0x060ff00000041884 */
[C---:B------:R-:W-:Y:S08]  /*b5a0*/  HMMA.16816.F32.BF16 R136, R4.reuse, R38, R136 ;  /* 0x000000260488723c */ /* 0x040ff00000041888 */
[C---:B--2---:R-:W-:Y:S08]  /*b5b0*/  HMMA.16816.F32.BF16 R148, R4.reuse, R32, R148 ;  /* 0x000000200494723c */ /* 0x044ff00000041894 */
[C---:B------:R-:W-:Y:S08]  /*b5c0*/  HMMA.16816.F32.BF16 R76, R4.reuse, R34, R76 ;  /* 0x00000022044c723c */ /* 0x040ff0000004184c */
[C---:B------:R-:W-:Y:S08]  /*b5d0*/  HMMA.16816.F32.BF16 R88, R4.reuse, R24, R88 ;  /* 0x000000180458723c */ /* 0x040ff00000041858 */
[C---:B------:R-:W-:Y:S01]  /*b5e0*/  HMMA.16816.F32.BF16 R168, R4.reuse, R26, R124 ;  /* 0x0000001a04a8723c */ /* 0x040fe2000004187c */
[----:B------:R-:W-:Y:S07]  /*b5f0*/  LDSM.16.MT88.4 R124, [R220+0x9c00] ;  /* 0x009c0000dc7c783b */ /* 0x000fee0000004200 */
[C---:B------:R-:W-:Y:S08]  /*b600*/  HMMA.16816.F32.BF16 R128, R4.reuse, R16, R112 ;  /* 0x000000100480723c */ /* 0x040ff00000041870 */
[C---:B------:R-:W-:Y:S08]  /*b610*/  HMMA.16816.F32.BF16 R108, R4.reuse, R18, R108 ;  /* 0x00000012046c723c */ /* 0x040ff0000004186c */
[C---:B------:R-:W-:Y:S08]  /*b620*/  HMMA.16816.F32.BF16 R96, R4.reuse, R12, R104 ;  /* 0x0000000c0460723c */ /* 0x040ff00000041868 */
[----:B------:R-:W-:Y:S01]  /*b630*/  HMMA.16816.F32.BF16 R68, R4, R14, R68 ;  /* 0x0000000e0444723c */ /* 0x000fe20000041844 */
[----:B------:R-:W-:-:S02]  /*b640*/  F2FP.BF16.F32.PACK_AB R4, R103, R47 ;  /* 0x0000002f6704723e */ /* 0x000fc400000010ff */
[----:B------:R-:W-:Y:S02]  /*b650*/  F2FP.BF16.F32.PACK_AB R5, R46, R45 ;  /* 0x0000002d2e05723e */ /* 0x000fe400000010ff */
[----:B------:R-:W-:Y:S02]  /*b660*/  F2FP.BF16.F32.PACK_AB R6, R176, R102 ;  /* 0x00000066b006723e */ /* 0x000fe400000010ff */
[----:B----4-:R-:W-:-:S07]  /*b670*/  F2FP.BF16.F32.PACK_AB R7, R101, R100 ;  /* 0x000000646507723e */ /* 0x010fce00000010ff */
        /* <DEDUP_REMOVED lines=10> */
[----:B------:R1:W-:Y:S04]  /*b720*/  MUFU.EX2 R33, R9 ;  /* 0x0000000900217308 */ /* 0x0003e80000000800 */
[----:B------:R4:W5:Y:S01]  /*b730*/  MUFU.EX2 R34, R2 ;  /* 0x0000000200227308 */ /* 0x0009620000000800 */
[----:B---3--:R-:W-:Y:S02]  /*b740*/  F2FP.BF16.F32.PACK_AB R92, R32, R35 ;  /* 0x00000023205c723e */ /* 0x008fe400000010ff */
        /* <DEDUP_REMOVED lines=10> */
[----:B------:R-:W-:Y:S01]  /*b7f0*/  IMAD.MOV.U32 R166, RZ, RZ, R167 ;  /* 0x000000ffffa67224 */ /* 0x000fe200078e00a7 */
[----:B------:R-:W-:Y:S01]  /*b800*/  HMMA.16816.F32.BF16 R64, R4, R36, R64 ;  /* 0x000000240440723c */ /* 0x000fe20000041840 */
[----:B------:R-:W-:-:S02]  /*b810*/  IMAD.MOV.U32 R167, RZ, RZ, R172 ;  /* 0x000000ffffa77224 */ /* 0x000fc400078e00ac */
[----:B------:R-:W-:Y:S02]  /*b820*/  IMAD.MOV.U32 R203, RZ, RZ, R145 ;  /* 0x000000ffffcb7224 */ /* 0x000fe400078e0091 */
[----:B------:R-:W-:Y:S02]  /*b830*/  IMAD.MOV.U32 R198, RZ, RZ, R174 ;  /* 0x000000ffffc67224 */ /* 0x000fe400078e00ae */
[--C-:B-1----:R-:W-:Y:S01]  /*b840*/  FFMA.FTZ R9, R147, UR4, -R0.reuse ;  /* 0x0000000493097c23 */ /* 0x102fe20008010800 */
[----:B------:R-:W-:Y:S01]  /*b850*/  FFMA.FTZ R0, R152, UR4, -R0 ;  /* 0x0000000498007c23 */ /* 0x000fe20008010800 */
[C---:B------:R-:W-:Y:S01]  /*b860*/  HMMA.16816.F32.BF16 R60, R4.reuse, R38, R60 ;  /* 0x00000026043c723c */ /* 0x040fe2000004183c */
[----:B------:R-:W-:Y:S01]  /*b870*/  IMAD.MOV.U32 R147, RZ, RZ, R153 ;  /* 0x000000ffff937224 */ /* 0x000fe200078e0099 */
[----:B------:R-:W-:Y:S01]  /*b880*/  MUFU.EX2 R27, R9 ;  /* 0x00000009001b7308 */ /* 0x000fe20000000800 */
[--C-:B---3--:R-:W-:Y:S01]  /*b890*/  FFMA.FTZ R2, R154, UR4, -R8.reuse ;  /* 0x000000049a027c23 */ /* 0x108fe20008010808 */
[----:B------:R-:W1:Y:S01]  /*b8a0*/  LDSM.16.MT88.4 R172, [R20+0x1c00] ;  /* 0x001c000014ac783b */ /* 0x000e620000004200 */
[----:B----4-:R-:W-:Y:S01]  /*b8b0*/  F2FP.BF16.F32.PACK_AB R93, R26, R25 ;  /* 0x000000191a5d723e */ /* 0x010fe200000010ff */
[----:B------:R3:W4:Y:S02]  /*b8c0*/  MUFU.EX2 R24, R0 ;  /* 0x0000000000187308 */ /* 0x0007240000000800 */
[C---:B------:R-:W-:Y:S01]  /*b8d0*/  HMMA.16816.F32.BF16 R36, R4.reuse, R18, R80 ;  /* 0x000000120424723c */ /* 0x040fe20000041850 */
[----:B------:R-:W-:Y:S01]  /*b8e0*/  LDSM.16.MT88.4 R80, [R220+0xbc00] ;  /* 0x00bc0000dc50783b */ /* 0x000fe20000004200 */
[----:B------:R5:W-:Y:S06]  /*b8f0*/  MUFU.EX2 R10, R2 ;  /* 0x00000002000a7308 */ /* 0x000bec0000000800 */
[----:B------:R-:W-:Y:S01]  /*b900*/  HMMA.16816.F32.BF16 R84, R4, R12, R84 ;  /* 0x0000000c0454723c */ /* 0x000fe20000041854 */
[----:B---3--:R-:W-:Y:S01]  /*b910*/  FFMA.FTZ R0, R155, UR4, -R8 ;  /* 0x000000049b007c23 */ /* 0x008fe20008010808 */
[----:B----4-:R-:W-:-:S03]  /*b920*/  F2FP.BF16.F32.PACK_AB R95, R24, R27 ;  /* 0x0000001b185f723e */ /* 0x010fc600000010ff */
[----:B------:R3:W4:Y:S01]  /*b930*/  MUFU.EX2 R17, R0 ;  /* 0x0000000000117308 */ /* 0x0007220000000800 */
[--C-:B-----5:R-:W-:Y:S02]  /*b940*/  FFMA.FTZ R2, R165, UR4, -R8.reuse ;  /* 0x00000004a5027c23 */ /* 0x120fe40008010808 */
[----:B------:R-:W-:Y:S01]  /*b950*/  HMMA.16816.F32.BF16 R28, R4, R14, R28 ;  /* 0x0000000e041c723c */ /* 0x000fe2000004181c */
[----:B------:R-:W-:Y:S01]  /*b960*/  FFMA.FTZ R4, R164, UR4, -R8 ;  /* 0x00000004a4047c23 */ /* 0x000fe20008010808 */
[----:B------:R-:W5:Y:S01]  /*b970*/  LDSM.16.MT88.4 R12, [R20+0x2c00] ;  /* 0x002c0000140c783b */ /* 0x000f620000004200 */
[----:B------:R4:W-:Y:S04]  /*b980*/  MUFU.EX2 R19, R2 ;  /* 0x0000000200137308 */ /* 0x0009e80000000800 */
[----:B------:R1:W-:Y:S01]  /*b990*/  MUFU.EX2 R18, R4 ;  /* 0x0000000400127308 */ /* 0x0003e20000000800 */
[----:B--2---:R-:W-:Y:S01]  /*b9a0*/  HMMA.16816.F32.BF16 R152, R92, R158, R76 ;  /* 0x0000009e5c98723c */ /* 0x004fe2000004184c */
[----:B---3--:R-:W-:-:S04]  /*b9b0*/  FFMA.FTZ R0, R166, UR4, -R3 ;  /* 0x00000004a6007c23 */ /* 0x008fc80008010803 */
[----:B------:R2:W-:Y:S01]  /*b9c0*/  MUFU.EX2 R8, R0 ;  /* 0x0000000000087308 */ /* 0x0005e20000000800 */
[----:B----4-:R-:W-:Y:S02]  /*b9d0*/  FFMA.FTZ R2, R167, UR4, -R3 ;  /* 0x00000004a7027c23 */ /* 0x010fe40008010803 */
[----:B------:R-:W-:Y:S02]  /*b9e0*/  HMMA.16816.F32.BF16 R116, R92, R124, R116 ;  /* 0x0000007c5c74723c */ /* 0x000fe40000041874 */
[----:B------:R3:W4:Y:S01]  /*b9f0*/  MUFU.EX2 R9, R2 ;  /* 0x0000000200097308 */ /* 0x0007220000000800 */
[----:B-1----:R-:W-:-:S04]  /*ba00*/  FFMA.FTZ R4, R203, R21, R236 ;  /* 0x00000015cb047223 */ /* 0x002fc800000100ec */
[----:B------:R-:W-:Y:S01]  /*ba10*/  FADD.FTZ R5, R234, R4 ;  /* 0x00000004ea057221 */ /* 0x000fe20000010000 */
[C---:B------:R-:W-:Y:S01]  /*ba20*/  HMMA.16816.F32.BF16 R164, R92.reuse, R172, R88 ;  /* 0x000000ac5ca4723c */ /* 0x040fe20000041858 */
[--C-:B--2---:R-:W-:Y:S01]  /*ba30*/  FFMA.FTZ R0, R207, UR4, -R3.reuse ;  /* 0x00000004cf007c23 */ /* 0x104fe20008010803 */
[----:B------:R-:W-:Y:S01]  /*ba40*/  FFMA.FTZ R3, R147, UR4, -R3 ;  /* 0x0000000493037c23 */ /* 0x000fe20008010803 */
[----:B------:R-:W-:Y:S02]  /*ba50*/  IMAD.MOV.U32 R207, RZ, RZ, R146 ;  /* 0x000000ffffcf7224 */ /* 0x000fe400078e0092 */
[----:B------:R1:W-:Y:S01]  /*ba60*/  MUFU.EX2 R11, R0 ;  /* 0x00000000000b7308 */ /* 0x0003e20000000800 */
[----:B---3--:R-:W-:Y:S02]  /*ba70*/  FFMA.FTZ R2, R205, R22, R243 ;  /* 0x00000016cd027223 */ /* 0x008fe400000100f3 */
[----:B------:R-:W-:Y:S01]  /*ba80*/  HMMA.16816.F32.BF16 R120, R92, R126, R120 ;  /* 0x0000007e5c78723c */ /* 0x000fe20000041878 */
[----:B------:R2:W3:Y:S01]  /*ba90*/  MUFU.EX2 R16, R3 ;  /* 0x0000000300107308 */ /* 0x0004e20000000800 */
[----:B------:R-:W-:-:S04]  /*baa0*/  FADD.FTZ R2, R242, R2 ;  /* 0x00000002f2027221 */ /* 0x000fc80000010000 */
[----:B------:R-:W-:Y:S02]  /*bab0*/  FADD.FTZ R6, R241, R2 ;  /* 0x00000002f1067221 */ /* 0x000fe40000010000 */
[C---:B-----5:R-:W-:Y:S01]  /*bac0*/  HMMA.16816.F32.BF16 R88, R92.reuse, R12, R96 ;  /* 0x0000000c5c58723c */ /* 0x060fe20000041860 */
[----:B------:R-:W-:Y:S01]  /*bad0*/  F2FP.BF16.F32.PACK_AB R96, R17, R10 ;  /* 0x0000000a1160723e */ /* 0x000fe200000010ff */
[----:B------:R-:W-:Y:S01]  /*bae0*/  FADD.FTZ R7, R240, R6 ;  /* 0x00000006f0077221 */ /* 0x000fe20000010000 */
[----:B-1----:R-:W-:Y:S01]  /*baf0*/  FFMA.FTZ R0, R198, R23, R246 ;  /* 0x00000017c6007223 */ /* 0x002fe200000100f6 */
[----:B----4-:R-:W-:Y:S02]  /*bb00*/  F2FP.BF16.F32.PACK_AB R97, R9, R8 ;  /* 0x000000080961723e */ /* 0x010fe400000010ff */
        /* <DEDUP_REMOVED lines=92> */
[----:B------:R-:W4:Y:S04]  /*c0d0*/  LDL.LU R195, [R1+0x14] ;  /* 0x0000140001c37983 */ /* 0x000f280000300800 */
[----:B------:R-:W5:Y:S04]  /*c0e0*/  LDL R197, [R1+0x5c] ;  /* 0x00005c0001c57983 */ /* 0x000f680000100800 */
[----:B------:R-:W4:Y:S04]  /*c0f0*/  LDL.LU R199, [R1+0x1c] ;  /* 0x00001c0001c77983 */ /* 0x000f280000300800 */
[----:B------:R-:W4:Y:S04]  /*c100*/  LDL R192, [R1+0x58] ;  /* 0x0000580001c07983 */ /* 0x000f280000100800 */
[----:B------:R-:W4:Y:S01]  /*c110*/  LDL.LU R191, [R1+0x20] ;  /* 0x0000200001bf7983 */ /* 0x000f220000300800 */
        /* <DEDUP_REMOVED lines=16> */
[----:B-1----:R-:W-:Y:S01]  /*c220*/  ULEA UR5, UR5, UR12, 0x18 ;  /* 0x0000000c05057291 */ /* 0x002fe2000f8ec0ff */
[----:B------:R-:W1:Y:S01]  /*c230*/  LDCU UR12, c[0x0][0x50c] ;  /* 0x0000a180ff0c77ac */ /* 0x000e620008000800 */
[----:B------:R-:W-:Y:S01]  /*c240*/  UISETP.GT.U32.AND UP1, UPT, UR13, UR18, UPT ;  /* 0x000000120d00728c */ /* 0x000fe2000bf24070 */
[----:B------:R-:W-:Y:S01]  /*c250*/  BAR.SYNC.DEFER_BLOCKING 0x0 ;  /* 0x0000000000007b1d */ /* 0x000fe20000010000 */
[----:B--2---:R-:W-:-:S04]  /*c260*/  LOP3.LUT R223, R196, 0x3e00, RZ, 0xc0, !PT ;  /* 0x00003e00c4df7812 */ /* 0x004fc800078ec0ff */
[----:B---3--:R-:W-:Y:S02]  /*c270*/  LOP3.LUT R3, R223, 0x120, R198, 0xf8, !PT ;  /* 0x00000120df037812 */ /* 0x008fe400078ef8c6 */
[CC--:B-----5:R-:W-:Y:S02]  /*c280*/  LEA R4, P1, R6.reuse, R197.reuse, 0x7 ;  /* 0x000000c506047211 */ /* 0x0e0fe400078238ff */
[----:B------:R-:W-:Y:S02]  /*c290*/  LEA R2, P0, R7, R197, 0x1 ;  /* 0x000000c507027211 */ /* 0x000fe400078008ff */
[----:B----4-:R-:W-:Y:S02]  /*c2a0*/  LOP3.LUT R0, R3, R199, R0, 0xf6, !PT ;  /* 0x000000c703007212 */ /* 0x010fe400078ef600 */
        /* <DEDUP_REMOVED lines=39> */
[----:B------:R-:W1:Y:S01]  /*c520*/  LDSM.16.M88.4 R24, [R61+0x6800] ;  /* 0x006800003d18783b */ /* 0x000e620000000200 */
[----:B--2---:R-:W-:-:S03]  /*c530*/  IMAD.IADD R2, R195, 0x1, R60 ;  /* 0x00000001c3027824 */ /* 0x004fc600078e023c */
[----:B------:R-:W-:Y:S04]  /*c540*/  LDSM.16.M88.4 R36, [R0+0x6c00] ;  /* 0x006c00000024783b */ /* 0x000fe80000000200 */
[----:B------:R-:W2:Y:S04]  /*c550*/  LDSM.16.M88.4 R4, [R2+0x1000] ;  /* 0x001000000204783b */ /* 0x000ea80000000200 */
[----:B------:R-:W2:Y:S04]  /*c560*/  LDSM.16.M88.4 R48, [R0+0x6000] ;  /* 0x006000000030783b */ /* 0x000ea80000000200 */
[----:B------:R-:W2:Y:S04]  /*c570*/  LDSM.16.M88.4 R44, [R0+0x6400] ;  /* 0x00640000002c783b */ /* 0x000ea80000000200 */
[----:B------:R-:W2:Y:S04]  /*c580*/  LDSM.16.M88.4 R40, [R0+0x6800] ;  /* 0x006800000028783b */ /* 0x000ea80000000200 */
[----:B------:R-:W2:Y:S01]  /*c590*/  LDSM.16.M88.4 R16, [R60] ;  /* 0x000000003c10783b */ /* 0x000ea20000000200 */
[C---:B---3--:R-:W-:Y:S03]  /*c5a0*/  HMMA.16816.F32.BF16 R12, R8.reuse, R20, RZ ;  /* 0x00000014080c723c */ /* 0x048fe600000418ff */
[----:B------:R-:W0:Y:S05]  /*c5b0*/  LDGDEPBAR ;  /* 0x00000000000079af */ /* 0x000e2a0000000000 */
[C---:B----4-:R-:W-:Y:S08]  /*c5c0*/  HMMA.16816.F32.BF16 R108, R8.reuse, R32, RZ ;  /* 0x00000020086c723c */ /* 0x050ff000000418ff */
[C---:B-----5:R-:W-:Y:S08]  /*c5d0*/  HMMA.16816.F32.BF16 R100, R8.reuse, R28, RZ ;  /* 0x0000001c0864723c */ /* 0x060ff000000418ff */
[C---:B-1----:R-:W-:Y:S08]  /*c5e0*/  HMMA.16816.F32.BF16 R56, R8.reuse, R24, RZ ;  /* 0x000000180838723c */ /* 0x042ff000000418ff */
[C---:B------:R-:W-:Y:S08]  /*c5f0*/  HMMA.16816.F32.BF16 R104, R8.reuse, R34, RZ ;  /* 0x000000220868723c */ /* 0x040ff000000418ff */
[C---:B------:R-:W-:Y:S08]  /*c600*/  HMMA.16816.F32.BF16 R64, R8.reuse, R30, RZ ;  /* 0x0000001e0840723c */ /* 0x040ff000000418ff */
[C---:B------:R-:W-:Y:S08]  /*c610*/  HMMA.16816.F32.BF16 R52, R8.reuse, R26, RZ ;  /* 0x0000001a0834723c */ /* 0x040ff000000418ff */
[----:B------:R-:W-:Y:S08]  /*c620*/  HMMA.16816.F32.BF16 R8, R8, R22, RZ ;  /* 0x000000160808723c */ /* 0x000ff000000418ff */
[C---:B--2---:R-:W-:Y:S01]  /*c630*/  HMMA.16816.F32.BF16 R204, R4.reuse, R36, R12 ;  /* 0x0000002404cc723c */ /* 0x044fe2000004180c */
[----:B------:R-:W1:Y:S07]  /*c640*/  LDSM.16.M88.4 R12, [R2] ;  /* 0x00000000020c783b */ /* 0x000e6e0000000200 */
        /* <DEDUP_REMOVED lines=8> */
[C---:B------:R-:W-:Y:S01]  /*c6d0*/  HMMA.16816.F32.BF16 R236, R4.reuse, R42, R52 ;  /* 0x0000002a04ec723c */ /* 0x040fe20000041834 */
[----:B------:R-:W-:Y:S07]  /*c6e0*/  LDSM.16.M88.4 R52, [R61+0x7400] ;  /* 0x007400003d34783b */ /* 0x000fee0000000200 */
[----:B------:R-:W-:Y:S01]  /*c6f0*/  HMMA.16816.F32.BF16 R232, R4, R38, R8 ;  /* 0x0000002604e8723c */ /* 0x000fe20000041808 */
[----:B------:R-:W2:Y:S04]  /*c700*/  LDSM.16.M88.4 R4, [R60+0x3000] ;  /* 0x003000003c04783b */ /* 0x000ea80000000200 */
[----:B------:R-:W3:Y:S03]  /*c710*/  LDSM.16.M88.4 R8, [R60+0x2000] ;  /* 0x002000003c08783b */ /* 0x000ee60000000200 */
        /* <DEDUP_REMOVED lines=9> */
[C---:B-1----:R-:W-:Y:S08]  /*c7b0*/  HMMA.16816.F32.BF16 R184, R12.reuse, R48, R180 ;  /* 0x000000300cb8723c */ /* 0x042ff000000418b4 */
[C---:B------:R-:W-:Y:S08]  /*c7c0*/  HMMA.16816.F32.BF16 R48, R12.reuse, R50, R176 ;  /* 0x000000320c30723c */ /* 0x040ff000000418b0 */
[C---:B------:R-:W-:Y:S01]  /*c7d0*/  HMMA.16816.F32.BF16 R188, R12.reuse, R44, R32 ;  /* 0x0000002c0cbc723c */ /* 0x040fe20000041820 */
[----:B------:R-:W-:Y:S07]  /*c7e0*/  LDSM.16.M88.4 R32, [R0+0x7400] ;  /* 0x007400000020783b */ /* 0x000fee0000000200 */
[C---:B------:R-:W-:Y:S01]  /*c7f0*/  HMMA.16816.F32.BF16 R192, R12.reuse, R36, R24 ;  /* 0x000000240cc0723c */ /* 0x040fe20000041818 */
[----:B------:R-:W-:Y:S07]  /*c800*/  LDSM.16.M88.4 R24, [R2+0x2000] ;  /* 0x002000000218783b */ /* 0x000fee0000000200 */
[C---:B------:R-:W-:Y:S01]  /*c810*/  HMMA.16816.F32.BF16 R216, R12.reuse, R40, R28 ;  /* 0x000000280cd8723c */ /* 0x040fe2000004181c */
[----:B------:R-:W1:Y:S07]  /*c820*/  LDSM.16.M88.4 R28, [R0+0x7000] ;  /* 0x00700000001c783b */ /* 0x000e6e0000000200 */
[C---:B------:R-:W-:Y:S08]  /*c830*/  HMMA.16816.F32.BF16 R44, R12.reuse, R46, R108 ;  /* 0x0000002e0c2c723c */ /* 0x040ff0000004186c */
[C---:B------:R-:W-:Y:S01]  /*c840*/  HMMA.16816.F32.BF16 R176, R12.reuse, R42, R104 ;  /* 0x0000002a0cb0723c */ /* 0x040fe20000041868 */
[----:B------:R-:W-:Y:S07]  /*c850*/  LDSM.16.M88.4 R40, [R0+0x7800] ;  /* 0x007800000028783b */ /* 0x000fee0000000200 */
[----:B------:R-:W-:Y:S01]  /*c860*/  HMMA.16816.F32.BF16 R36, R12, R38, R16 ;  /* 0x000000260c24723c */ /* 0x000fe20000041810 */
[----:B------:R-:W-:Y:S07]  /*c870*/  LDSM.16.M88.4 R16, [R60+0x4000] ;  /* 0x004000003c10783b */ /* 0x000fee0000000200 */
        /* <DEDUP_REMOVED lines=17> */
[----:B------:R-:W-:Y:S01]  /*c990*/  HMMA.16816.F32.BF16 R236, R8, R66, R36 ;  /* 0x0000004208ec723c */ /* 0x000fe20000041824 */
[----:B------:R-:W4:Y:S04]  /*c9a0*/  LDSM.16.M88.4 R8, [R60+0x5000] ;  /* 0x005000003c08783b */ /* 0x000f280000000200 */
[----:B------:R-:W-:Y:S03]  /*c9b0*/  LDSM.16.M88.4 R36, [R0+0x8000] ;  /* 0x008000000024783b */ /* 0x000fe60000000200 */
[-C--:B-1----:R-:W-:Y:S01]  /*c9c0*/  HMMA.16816.F32.BF16 R56, R20, R28.reuse, R12 ;  /* 0x0000001c1438723c */ /* 0x082fe2000004180c */
[----:B------:R-:W-:Y:S07]  /*c9d0*/  LDSM.16.M88.4 R12, [R2+0x4000] ;  /* 0x00400000020c783b */ /* 0x000fee0000000200 */
[----:B------:R-:W-:Y:S01]  /*c9e0*/  HMMA.16816.F32.BF16 R52, R24, R28, R4 ;  /* 0x0000001c1834723c */ /* 0x000fe20000041804 */
[----:B------:R1:W-:Y:S07]  /*c9f0*/  LDSM.16.M88.4 R4, [R2+0x5000] ;  /* 0x005000000204783b */ /* 0x0003ee0000000200 */
[C---:B------:R-:W-:Y:S08]  /*ca00*/  HMMA.16816.F32.BF16 R100, R20.reuse, R30, R108 ;  /* 0x0000001e1464723c */ /* 0x040ff0000004186c */
[C---:B------:R-:W-:Y:S08]  /*ca10*/  HMMA.16816.F32.BF16 R216, R20.reuse, R34, R200 ;  /* 0x0000002214d8723c */ /* 0x040ff000000418c8 */
[----:B--2---:R-:W-:Y:S01]  /*ca20*/  HMMA.16816.F32.BF16 R244, R20, R48, R204 ;  /* 0x0000003014f4723c */ /* 0x004fe200000418cc */
[----:B-1----:R-:W-:-:S07]  /*ca30*/  IMAD.SHL.U32 R2, R221, 0x2, RZ ;  /* 0x00000002dd027824 */ /* 0x002fce00078e00ff */
[----:B------:R-:W-:Y:S01]  /*ca40*/  HMMA.16816.F32.BF16 R64, R24, R30, R184 ;  /* 0x0000001e1840723c */ /* 0x000fe200000418b8 */
[----:B------:R-:W1:Y:S07]  /*ca50*/  LDSM.16.M88.4 R28, [R61+0x8800] ;  /* 0x008800003d1c783b */ /* 0x000e6e0000000200 */
[C---:B------:R-:W-:Y:S08]  /*ca60*/  HMMA.16816.F32.BF16 R232, R20.reuse, R32, R180 ;  /* 0x0000002014e8723c */ /* 0x040ff000000418b4 */
[----:B------:R-:W-:Y:S01]  /*ca70*/  HMMA.16816.F32.BF16 R200, R20, R40, R212 ;  /* 0x0000002814c8723c */ /* 0x000fe200000418d4 */
[----:B------:R-:W-:-:S05]  /*ca80*/  LOP3.LUT R215, R2, 0x6, RZ, 0xc0, !PT ;  /* 0x0000000602d77812 */ /* 0x000fca00078ec0ff */
[----:B------:R-:W-:Y:S02]  /*ca90*/  STL [R1+0x48], R215 ;  /* 0x000048d701007387 */ /* 0x000fe40000100800 */
[C---:B------:R-:W-:Y:S08]  /*caa0*/  HMMA.16816.F32.BF16 R204, R20.reuse, R42, R208 ;  /* 0x0000002a14cc723c */ /* 0x040ff000000418d0 */
[----:B------:R-:W-:Y:S01]  /*cab0*/  HMMA.16816.F32.BF16 R196, R20, R50, R196 ;  /* 0x0000003214c4723c */ /* 0x000fe200000418c4 */
[----:B------:R-:W2:Y:S07]  /*cac0*/  LDSM.16.M88.4 R20, [R61+0x8400] ;  /* 0x008400003d14783b */ /* 0x000eae0000000200 */
[C---:B------:R-:W-:Y:S08]  /*cad0*/  HMMA.16816.F32.BF16 R188, R24.reuse, R32, R188 ;  /* 0x0000002018bc723c */ /* 0x040ff000000418bc */
[C---:B------:R-:W-:Y:S01]  /*cae0*/  HMMA.16816.F32.BF16 R176, R24.reuse, R34, R104 ;  /* 0x0000002218b0723c */ /* 0x040fe20000041868 */
[----:B------:R5:W5:Y:S07]  /*caf0*/  LDSM.16.M88.4 R32, [R61+0x8c00] ;  /* 0x008c00003d20783b */ /* 0x000b6e0000000200 */
[C---:B------:R-:W-:Y:S08]  /*cb00*/  HMMA.16816.F32.BF16 R108, R24.reuse, R40, R192 ;  /* 0x00000028186c723c */ /* 0x040ff000000418c0 */
[C---:B------:R-:W-:Y:S08]  /*cb10*/  HMMA.16816.F32.BF16 R104, R24.reuse, R42, R240 ;  /* 0x0000002a1868723c */ /* 0x040ff000000418f0 */
[C---:B------:R-:W-:Y:S08]  /*cb20*/  HMMA.16816.F32.BF16 R180, R24.reuse, R48, R248 ;  /* 0x0000003018b4723c */ /* 0x040ff000000418f8 */
[----:B------:R-:W-:Y:S01]  /*cb30*/  HMMA.16816.F32.BF16 R208, R24, R50, R236 ;  /* 0x0000003218d0723c */ /* 0x000fe200000418ec */
[----:B------:R-:W5:Y:S07]  /*cb40*/  LDSM.16.M88.4 R24, [R0+0x8400] ;  /* 0x008400000018783b */ /* 0x000f6e0000000200 */
[-C--:B---3--:R-:W-:Y:S08]  /*cb50*/  HMMA.16816.F32.BF16 R52, R16, R44.reuse, R52 ;  /* 0x0000002c1034723c */ /* 0x088ff00000041834 */
[C---:B----4-:R-:W-:Y:S08]  /*cb60*/  HMMA.16816.F32.BF16 R56, R8.reuse, R44, R56 ;  /* 0x0000002c0838723c */ /* 0x050ff00000041838 */
[-C--:B------:R-:W-:Y:S08]  /*cb70*/  HMMA.16816.F32.BF16 R40, R8, R46.reuse, R100 ;  /* 0x0000002e0828723c */ /* 0x080ff00000041864 */
[----:B------:R-:W-:Y:S08]  /*cb80*/  HMMA.16816.F32.BF16 R44, R16, R46, R64 ;  /* 0x0000002e102c723c */ /* 0x000ff00000041840 */
[C---:B-1----:R-:W-:Y:S08]  /*cb90*/  HMMA.16816.F32.BF16 R184, R8.reuse, R28, R200 ;  /* 0x0000001c08b8723c */ /* 0x042ff000000418c8 */
[C---:B--2---:R-:W-:Y:S08]  /*cba0*/  HMMA.16816.F32.BF16 R48, R8.reuse, R20, R232 ;  /* 0x000000140830723c */ /* 0x044ff000000418e8 */
[C---:B-----5:R-:W-:Y:S08]  /*cbb0*/  HMMA.16816.F32.BF16 R60, R8.reuse, R22, R216 ;  /* 0x00000016083c723c */ /* 0x060ff000000418d8 */
[C---:B------:R-:W-:Y:S08]  /*cbc0*/  HMMA.16816.F32.BF16 R192, R8.reuse, R30, R204 ;  /* 0x0000001e08c0723c */ /* 0x040ff000000418cc */
[C---:B------:R-:W-:Y:S08]  /*cbd0*/  HMMA.16816.F32.BF16 R200, R8.reuse, R32, R244 ;  /* 0x0000002008c8723c */ /* 0x040ff000000418f4 */
[----:B------:R-:W-:Y:S08]  /*cbe0*/  HMMA.16816.F32.BF16 R196, R8, R34, R196 ;  /* 0x0000002208c4723c */ /* 0x000ff000000418c4 */
[----:B------:R-:W-:Y:S08]  /*cbf0*/  HMMA.16816.F32.BF16 R8, R16, R20, R188 ;  /* 0x000000141008723c */ /* 0x000ff000000418bc */
[----:B------:R-:W-:Y:S08]  /*cc00*/  HMMA.16816.F32.BF16 R188, R12, R38, R44 ;  /* 0x000000260cbc723c */ /* 0x000ff0000004182c */
[----:B------:R-:W-:Y:S01]  /*cc10*/  HMMA.16816.F32.BF16 R44, R16, R22, R176 ;  /* 0x00000016102c723c */ /* 0x000fe200000418b0 */
[----:B------:R-:W-:Y:S07]  /*cc20*/  LDSM.16.M88.4 R20, [R0+0x8c00] ;  /* 0x008c00000014783b */ /* 0x000fee0000000200 */
[----:B------:R-:W-:Y:S03]  /*cc30*/  HMMA.16816.F32.BF16 R176, R4, R38, R40 ;  /* 0x0000002604b0723c */ /* 0x000fe60000041828 */
[----:B------:R-:W-:Y:S01]  /*cc40*/  FMUL.FTZ R190, R190, UR12 ;  /* 0x0000000cbebe7c20 */ /* 0x000fe20008410000 */
[----:B------:R-:W-:Y:S01]  /*cc50*/  FMUL.FTZ R191, R191, UR12 ;  /* 0x0000000cbfbf7c20 */ /* 0x000fe20008410000 */
[----:B------:R-:W-:Y:S01]  /*cc60*/  FMUL.FTZ R188, R188, UR12 ;  /* 0x0000000cbcbc7c20 */ /* 0x000fe20008410000 */
[----:B------:R-:W-:-:S02]  /*cc70*/  FMUL.FTZ R189, R189, UR12 ;  /* 0x0000000cbdbd7c20 */ /* 0x000fc40008410000 */
[----:B------:R-:W-:Y:S01]  /*cc80*/  HMMA.16816.F32.BF16 R40, R16, R28, R108 ;  /* 0x0000001c1028723c */ /* 0x000fe2000004186c */
[----:B------:R-:W-:Y:S07]  /*cc90*/  MUFU.TANH R190, R190 ;  /* 0x000000be00be7308 */ /* 0x000fee0000002400 */
[----:B------:R-:W-:Y:S01]  /*cca0*/  HMMA.16816.F32.BF16 R108, R12, R24, R8 ;  /* 0x000000180c6c723c */ /* 0x000fe20000041808 */
[----:B------:R1:W2:Y:S01]  /*ccb0*/  LDSM.16.M88.4 R8, [R0+0x8800] ;  /* 0x008800000008783b */ /* 0x0002a20000000200 */
[----:B------:R-:W-:Y:S01]  /*ccc0*/  MUFU.TANH R191, R191 ;  /* 0x000000bf00bf7308 */ /* 0x000fe20000002400 */
[----:B------:R-:W-:Y:S01]  /*ccd0*/  FMUL.FTZ R177, R177, UR12 ;  /* 0x0000000cb1b17c20 */ /* 0x000fe20008410000 */
[----:B------:R-:W-:Y:S01]  /*cce0*/  FMUL.FTZ R176, R176, UR12 ;  /* 0x0000000cb0b07c20 */ /* 0x000fe20008410000 */
[----:B------:R-:W-:Y:S01]  /*ccf0*/  FMUL.FTZ R179, R179, UR12 ;  /* 0x0000000cb3b37c20 */ /* 0x000fe20008410000 */
[----:B------:R-:W-:-:S04]  /*cd00*/  DEPBAR.LE SB0, 0x0 ;  /* 0x000080000000791a */ /* 0x000fc80000000000 */
[-C--:B------:R-:W-:Y:S01]  /*cd10*/  HMMA.16816.F32.BF16 R52, R12, R36.reuse, R52 ;  /* 0x000000240c34723c */ /* 0x080fe20000041834 */
[----:B------:R-:W-:Y:S07]  /*cd20*/  MUFU.TANH R205, R176 ;  /* 0x000000b000cd7308 */ /* 0x000fee0000002400 */
[----:B------:R-:W-:Y:S01]  /*cd30*/  HMMA.16816.F32.BF16 R56, R4, R36, R56 ;  /* 0x000000240438723c */ /* 0x000fe20000041838 */
[----:B------:R-:W-:Y:S01]  /*cd40*/  FMUL.FTZ R110, R110, UR12 ;  /* 0x0000000c6e6e7c20 */ /* 0x000fe20008410000 */
[----:B------:R-:W-:Y:S01]  /*cd50*/  FMUL.FTZ R111, R111, UR12 ;  /* 0x0000000c6f6f7c20 */ /* 0x000fe20008410000 */
[----:B------:R-:W-:Y:S01]  /*cd60*/  MUFU.TANH R188, R188 ;  /* 0x000000bc00bc7308 */ /* 0x000fe20000002400 */
[----:B------:R-:W-:Y:S01]  /*cd70*/  FMUL.FTZ R108, R108, UR12 ;  /* 0x0000000c6c6c7c20 */ /* 0x000fe20008410000 */
[----:B------:R-:W-:Y:S01]  /*cd80*/  FMUL.FTZ R109, R109, UR12 ;  /* 0x0000000c6d6d7c20 */ /* 0x000fe20008410000 */
[----:B-1----:R-:W-:-:S02]  /*cd90*/  IMAD.U32 R0, RZ, RZ, UR21 ;  /* 0x00000015ff007e24 */ /* 0x002fc4000f8e00ff */
[C---:B------:R-:W-:Y:S02]  /*cda0*/  HMMA.16816.F32.BF16 R36, R16.reuse, R30, R104 ;  /* 0x0000001e1024723c */ /* 0x040fe40000041868 */
[----:B------:R-:W-:Y:S02]  /*cdb0*/  IMAD R0, R0, 0x40, R215 ;  /* 0x0000004000007824 */ /* 0x000fe400078e02d7 */
[----:B------:R-:W-:Y:S01]  /*cdc0*/  FMUL.FTZ R52, R52, UR12 ;  /* 0x0000000c34347c20 */ /* 0x000fe20008410000 */
[----:B------:R-:W-:Y:S01]  /*cdd0*/  FMUL.FTZ R54, R54, UR12 ;  /* 0x0000000c36367c20 */ /* 0x000fe20008410000 */
[----:B------:R-:W-:Y:S01]  /*cde0*/  FMUL.FTZ R53, R53, UR12 ;  /* 0x0000000c35357c20 */ /* 0x000fe20008410000 */
[----:B------:R-:W-:Y:S01]  /*cdf0*/  VIADD R2, R0, 0xffffff40 ;  /* 0xffffff4000027836 */ /* 0x000fe20000000000 */
[----:B------:R-:W-:Y:S01]  /*ce00*/  MUFU.TANH R206, R52 ;  /* 0x0000003400ce7308 */ /* 0x000fe20000002400 */
[----:B------:R-:W-:Y:S01]  /*ce10*/  HMMA.16816.F32.BF16 R28, R16, R32, R180 ;  /* 0x00000020101c723c */ /* 0x000fe200000418b4 */
[----:B------:R-:W-:Y:S01]  /*ce20*/  FMUL.FTZ R55, R55, UR12 ;  /* 0x0000000c37377c20 */ /* 0x000fe20008410000 */
[----:B------:R-:W-:Y:S01]  /*ce30*/  FMUL.FTZ R56, R56, UR12 ;  /* 0x0000000c38387c20 */ /* 0x000fe20008410000 */
[----:B------:R-:W-:Y:S01]  /*ce40*/  FMUL.FTZ R58, R58, UR12 ;  /* 0x0000000c3a3a7c20 */ /* 0x000fe20008410000 */
[----:B------:R-:W-:Y:S01]  /*ce50*/  ISETP.GT.AND P1, PT, R227, R2, PT ;  /* 0x00000002e300720c */ /* 0x000fe20003f24270 */
[----:B------:R-:W-:-:S02]  /*ce60*/  FMUL.FTZ R57, R57, UR12 ;  /* 0x0000000c39397c20 */ /* 0x000fc40008410000 */
[----:B------:R-:W1:Y:S01]  /*ce70*/  MUFU.TANH R3, R54 ;  /* 0x0000003600037308 */ /* 0x000e620000002400 */
[----:B------:R-:W-:Y:S01]  /*ce80*/  HMMA.16816.F32.BF16 R32, R16, R34, R208 ;  /* 0x000000221020723c */ /* 0x000fe200000418d0 */
[C---:B------:R-:W-:Y:S01]  /*ce90*/  VIADD R18, R227.reuse, 0x8 ;  /* 0x00000008e3127836 */ /* 0x040fe20000000000 */
[----:B------:R-:W-:Y:S01]  /*cea0*/  ISETP.GE.AND P5, PT, R2, R229, PT ;  /* 0x000000e50200720c */ /* 0x000fe20003fa6270 */
[----:B------:R-:W-:Y:S02]  /*ceb0*/  VIADD R17, R227, 0x40 ;  /* 0x00000040e3117836 */ /* 0x000fe40000000000 */
[----:B------:R-:W-:Y:S01]  /*cec0*/  FMUL.FTZ R59, R59, UR12 ;  /* 0x0000000c3b3b7c20 */ /* 0x000fe20008410000 */
[----:B------:R-:W-:Y:S01]  /*ced0*/  VIADD R16, R227, 0x48 ;  /* 0x00000048e3107836 */ /* 0x000fe20000000000 */
[----:B------:R-:W-:Y:S01]  /*cee0*/  ISETP.GT.AND P0, PT, R18, R2, PT ;  /* 0x000000021200720c */ /* 0x000fe20003f04270 */
[----:B------:R-:W3:Y:S01]  /*cef0*/  MUFU.TANH R204, R56 ;  /* 0x0000003800cc7308 */ /* 0x000ee20000002400 */
[----:B------:R-:W-:Y:S07]  /*cf00*/  HMMA.16816.F32.BF16 R64, R12, R26, R44 ;  /* 0x0000001a0c40723c */ /* 0x000fee000004182c */
[----:B------:R-:W4:Y:S01]  /*cf10*/  MUFU.TANH R58, R58 ;  /* 0x0000003a003a7308 */ /* 0x000f220000002400 */
[----:B------:R-:W-:Y:S01]  /*cf20*/  HMMA.16816.F32.BF16 R100, R4, R24, R48 ;  /* 0x000000180464723c */ /* 0x000fe20000041830 */
[----:B-1----:R-:W-:-:S02]  /*cf30*/  FSEL R3, R3, -INF , !P0 ;  /* 0xff80000003037808 */ /* 0x002fc40004000000 */
[----:B------:R-:W-:-:S04]  /*cf40*/  ISETP.GT.AND P0, PT, R17, R2, PT ;  /* 0x000000021100720c */ /* 0x000fc80003f04270 */
[----:B------:R-:W-:Y:S01]  /*cf50*/  MUFU.TANH R213, R53 ;  /* 0x0000003500d57308 */ /* 0x000fe20000002400 */
[C---:B--2---:R-:W-:Y:S01]  /*cf60*/  HMMA.16816.F32.BF16 R48, R12.reuse, R8, R40 ;  /* 0x000000080c30723c */ /* 0x044fe20000041828 */
[----:B---3--:R-:W-:Y:S02]  /*cf70*/  FSEL R19, R204, -INF , !P0 ;  /* 0xff800000cc137808 */ /* 0x008fe40004000000 */
[----:B------:R-:W-:Y:S01]  /*cf80*/  FMUL.FTZ R66, R66, UR12 ;  /* 0x0000000c42427c20 */ /* 0x000fe20008410000 */
[----:B------:R-:W-:Y:S01]  /*cf90*/  FMUL.FTZ R67, R67, UR12 ;  /* 0x0000000c43437c20 */ /* 0x000fe20008410000 */
[----:B------:R-:W-:Y:S01]  /*cfa0*/  ISETP.GE.AND P0, PT, R2, R230, PT ;  /* 0x000000e60200720c */ /* 0x000fe20003f06270 */
[----:B------:R-:W-:Y:S01]  /*cfb0*/  FMUL.FTZ R64, R64, UR12 ;  /* 0x0000000c40407c20 */ /* 0x000fe20008410000 */
[----:B------:R1:W2:Y:S01]  /*cfc0*/  MUFU.TANH R207, R55 ;  /* 0x0000003700cf7308 */ /* 0x0002a20000002400 */
[----:B------:R-:W-:Y:S03]  /*cfd0*/  HMMA.16816.F32.BF16 R40, R12, R10, R36 ;  /* 0x0000000a0c28723c */ /* 0x000fe60000041824 */
[----:B------:R-:W-:Y:S01]  /*cfe0*/  FMUL.FTZ R100, R100, UR12 ;  /* 0x0000000c64647c20 */ /* 0x000fe20008410000 */
[----:B------:R-:W-:-:S03]  /*cff0*/  FMUL.FTZ R101, R101, UR12 ;  /* 0x0000000c65657c20 */ /* 0x000fc60008410000 */
[----:B------:R-:W3:Y:S01]  /*d000*/  MUFU.TANH R110, R110 ;  /* 0x0000006e006e7308 */ /* 0x000ee20000002400 */
[----:B------:R-:W-:Y:S03]  /*d010*/  HMMA.16816.F32.BF16 R44, R12, R20, R28 ;  /* 0x000000140c2c723c */ /* 0x000fe6000004181c */
[----:B------:R-:W-:Y:S01]  /*d020*/  FMUL.FTZ R50, R50, UR12 ;  /* 0x0000000c32327c20 */ /* 0x000fe20008410000 */
[----:B------:R-:W-:Y:S01]  /*d030*/  FMUL.FTZ R51, R51, UR12 ;  /* 0x0000000c33337c20 */ /* 0x000fe20008410000 */
[----:B------:R-:W-:Y:S02]  /*d040*/  FMUL.FTZ R48, R48, UR12 ;  /* 0x0000000c30307c20 */ /* 0x000fe40008410000 */
[----:B------:R-:W-:Y:S01]  /*d050*/  MUFU.TANH R212, R57 ;  /* 0x0000003900d47308 */ /* 0x000fe20000002400 */
[----:B------:R-:W-:Y:S01]  /*d060*/  HMMA.16816.F32.BF16 R104, R4, R10, R192 ;  /* 0x0000000a0468723c */ /* 0x000fe200000418c0 */
[----:B------:R-:W-:-:S02]  /*d070*/  VIADD R11, R0, 0xffffff51 ;  /* 0xffffff51000b7836 */ /* 0x000fc40000000000 */
[----:B------:R-:W-:Y:S01]  /*d080*/  FMUL.FTZ R42, R42, UR12 ;  /* 0x0000000c2a2a7c20 */ /* 0x000fe20008410000 */
[----:B------:R-:W-:Y:S02]  /*d090*/  VIADD R10, R0, 0xffffff58 ;  /* 0xffffff58000a7836 */ /* 0x000fe40000000000 */
[----:B------:R-:W-:Y:S01]  /*d0a0*/  FMUL.FTZ R43, R43, UR12 ;  /* 0x0000000c2b2b7c20 */ /* 0x000fe20008410000 */
[----:B------:R-:W-:Y:S01]  /*d0b0*/  FMUL.FTZ R41, R41, UR12 ;  /* 0x0000000c29297c20 */ /* 0x000fe20008410000 */
[----:B------:R5:W3:Y:S01]  /*d0c0*/  MUFU.TANH R56, R111 ;  /* 0x0000006f00387308 */ /* 0x000ae20000002400 */
[----:B-1----:R-:W-:Y:S02]  /*d0d0*/  HMMA.16816.F32.BF16 R52, R4, R26, R60 ;  /* 0x0000001a0434723c */ /* 0x002fe4000004183c */
[----:B------:R-:W-:Y:S01]  /*d0e0*/  FMUL.FTZ R46, R46, UR12 ;  /* 0x0000000c2e2e7c20 */ /* 0x000fe20008410000 */
[----:B------:R-:W-:-:S04]  /*d0f0*/  FMUL.FTZ R47, R47, UR12 ;  /* 0x0000000c2f2f7c20 */ /* 0x000fc80008410000 */
[----:B------:R1:W-:Y:S01]  /*d100*/  MUFU.TANH R57, R177 ;  /* 0x000000b100397308 */ /* 0x0003e20000002400 */
[C---:B------:R-:W-:Y:S01]  /*d110*/  HMMA.16816.F32.BF16 R60, R4.reuse, R8, R184 ;  /* 0x00000008043c723c */ /* 0x040fe200000418b8 */
[C---:B------:R-:W-:Y:S02]  /*d120*/  VIADD R9, R0.reuse, 0xffffff59 ;  /* 0xffffff5900097836 */ /* 0x040fe40000000000 */
[----:B------:R-:W-:Y:S02]  /*d130*/  VIADD R8, R0, 0xffffff60 ;  /* 0xffffff6000087836 */ /* 0x000fe40000000000 */
[----:B------:R-:W-:Y:S01]  /*d140*/  FMUL.FTZ R104, R104, UR12 ;  /* 0x0000000c68687c20 */ /* 0x000fe20008410000 */
[----:B------:R-:W-:Y:S01]  /*d150*/  FMUL.FTZ R105, R105, UR12 ;  /* 0x0000000c69697c20 */ /* 0x000fe20008410000 */
[----:B------:R-:W-:Y:S01]  /*d160*/  MUFU.TANH R66, R66 ;  /* 0x0000004200427308 */ /* 0x000fe20000002400 */
[----:B------:R-:W-:Y:S03]  /*d170*/  HMMA.16816.F32.BF16 R180, R4, R20, R200 ;  /* 0x0000001404b4723c */ /* 0x000fe600000418c8 */
[----:B------:R-:W-:Y:S01]  /*d180*/  FMUL.FTZ R52, R52, UR12 ;  /* 0x0000000c34347c20 */ /* 0x000fe20008410000 */
[----:B------:R-:W-:Y:S01]  /*d190*/  FMUL.FTZ R53, R53, UR12 ;  /* 0x0000000c35357c20 */ /* 0x000fe20008410000 */
[----:B------:R-:W-:-:S02]  /*d1a0*/  FMUL.FTZ R54, R54, UR12 ;  /* 0x0000000c36367c20 */ /* 0x000fc40008410000 */
[----:B------:R-:W3:Y:S01]  /*d1b0*/  MUFU.TANH R67, R67 ;  /* 0x0000004300437308 */ /* 0x000ee20000002400 */
[-C--:B------:R-:W-:Y:S01]  /*d1c0*/  HMMA.16816.F32.BF16 R184, R4, R22.reuse, R196 ;  /* 0x0000001604b8723c */ /* 0x080fe200000418c4 */
[----:B------:R-:W-:Y:S01]  /*d1d0*/  FSEL R4, R206, -INF , !P1 ;  /* 0xff800000ce047808 */ /* 0x000fe20004800000 */
[----:B------:R-:W-:Y:S01]  /*d1e0*/  VIADD R7, R0, 0xffffff61 ;  /* 0xffffff6100077836 */ /* 0x000fe20000000000 */
[----:B------:R-:W-:Y:S01]  /*d1f0*/  ISETP.GE.AND P1, PT, R2, R231, PT ;  /* 0x000000e70200720c */ /* 0x000fe20003f26270 */
[----:B------:R-:W-:Y:S01]  /*d200*/  FMUL.FTZ R60, R60, UR12 ;  /* 0x0000000c3c3c7c20 */ /* 0x000fe20008410000 */
[----:B-----5:R-:W-:Y:S01]  /*d210*/  FSEL R111, R4, -INF , !P5 ;  /* 0xff800000046f7808 */ /* 0x020fe20006800000 */
[----:B------:R-:W-:Y:S01]  /*d220*/  VIADD R6, R0, 0xffffff68 ;  /* 0xffffff6800067836 */ /* 0x000fe20000000000 */
[----:B------:R-:W-:Y:S01]  /*d230*/  ISETP.GE.AND P5, PT, R2, R228, PT ;  /* 0x000000e40200720c */ /* 0x000fe20003fa6270 */
[----:B------:R-:W-:Y:S01]  /*d240*/  HMMA.16816.F32.BF16 R32, R12, R22, R32 ;  /* 0x000000160c20723c */ /* 0x000fe20000041820 */
[----:B-1----:R-:W-:Y:S01]  /*d250*/  FSEL R177, R3, -INF , !P1 ;  /* 0xff80000003b17808 */ /* 0x002fe20004800000 */
[----:B------:R-:W-:Y:S01]  /*d260*/  VIADD R15, R0, 0xffffff41 ;  /* 0xffffff41000f7836 */ /* 0x000fe20000000000 */
[----:B------:R-:W-:Y:S01]  /*d270*/  ISETP.GT.AND P1, PT, R16, R2, PT ;  /* 0x000000021000720c */ /* 0x000fe20003f24270 */
[C---:B------:R-:W-:Y:S01]  /*d280*/  VIADD R14, R0.reuse, 0xffffff48 ;  /* 0xffffff48000e7836 */ /* 0x040fe20000000000 */
[----:B------:R-:W-:Y:S01]  /*d290*/  FSEL R29, R19, -INF , !P5 ;  /* 0xff800000131d7808 */ /* 0x000fe20006800000 */
[----:B------:R-:W-:Y:S01]  /*d2a0*/  VIADD R13, R0, 0xffffff49 ;  /* 0xffffff49000d7836 */ /* 0x000fe20000000000 */
[----:B----4-:R-:W-:Y:S01]  /*d2b0*/  FSEL R19, R58, -INF , !P1 ;  /* 0xff8000003a137808 */ /* 0x010fe20004800000 */
[----:B------:R-:W-:Y:S01]  /*d2c0*/  VIADD R12, R0, 0xffffff50 ;  /* 0xffffff50000c7836 */ /* 0x000fe20000000000 */
[C---:B------:R-:W-:Y:S01]  /*d2d0*/  ISETP.GT.AND P5, PT, R18.reuse, R15, PT ;  /* 0x0000000f1200720c */ /* 0x040fe20003fa4270 */
[----:B------:R-:W-:Y:S01]  /*d2e0*/  MUFU.TANH R50, R50 ;  /* 0x0000003200327308 */ /* 0x000fe20000002400 */
[----:B------:R-:W-:Y:S01]  /*d2f0*/  ISETP.GT.AND P1, PT, R18, R14, PT ;  /* 0x0000000e1200720c */ /* 0x000fe20003f24270 */
[C---:B------:R-:W-:Y:S01]  /*d300*/  VIADD R5, R0.reuse, 0xffffff69 ;  /* 0xffffff6900057836 */ /* 0x040fe20000000000 */
[----:B--2---:R-:W-:Y:S01]  /*d310*/  FSEL R20, R207, -INF , !P5 ;  /* 0xff800000cf147808 */ /* 0x004fe20006800000 */
[----:B------:R-:W-:Y:S01]  /*d320*/  VIADD R4, R0, 0xffffff70 ;  /* 0xffffff7000047836 */ /* 0x000fe20000000000 */
[----:B------:R-:W-:Y:S01]  /*d330*/  FSEL R22, R190, -INF , !P1 ;  /* 0xff800000be167808 */ /* 0x000fe20004800000 */
[----:B------:R-:W-:Y:S01]  /*d340*/  VIADD R3, R0, 0xffffff71 ;  /* 0xffffff7100037836 */ /* 0x000fe20000000000 */
[C---:B------:R-:W-:Y:S01]  /*d350*/  ISETP.GT.AND P5, PT, R18.reuse, R13, PT ;  /* 0x0000000d1200720c */ /* 0x040fe20003fa4270 */
[----:B------:R-:W1:Y:S01]  /*d360*/  MUFU.TANH R25, R51 ;  /* 0x0000003300197308 */ /* 0x000e620000002400 */
[----:B------:R-:W-:Y:S01]  /*d370*/  ISETP.GT.AND P1, PT, R18, R12, PT ;  /* 0x0000000c1200720c */ /* 0x000fe20003f24270 */
[----:B------:R-:W-:Y:S01]  /*d380*/  FMUL.FTZ R34, R34, UR12 ;  /* 0x0000000c22227c20 */ /* 0x000fe20008410000 */
[----:B------:R-:W-:Y:S01]  /*d390*/  FSEL R24, R191, -INF , !P5 ;  /* 0xff800000bf187808 */ /* 0x000fe20006800000 */
[----:B------:R-:W-:Y:S01]  /*d3a0*/  FMUL.FTZ R35, R35, UR12 ;  /* 0x0000000c23237c20 */ /* 0x000fe20008410000 */
[----:B---3--:R-:W-:Y:S01]  /*d3b0*/  FSEL R26, R110, -INF , !P1 ;  /* 0xff8000006e1a7808 */ /* 0x008fe20004800000 */
[----:B------:R-:W-:Y:S01]  /*d3c0*/  VIADD R2, R0, 0xffffff78 ;  /* 0xffffff7800027836 */ /* 0x000fe20000000000 */
[C---:B------:R-:W-:Y:S01]  /*d3d0*/  ISETP.GT.AND P5, PT, R18.reuse, R11, PT ;  /* 0x0000000b1200720c */ /* 0x040fe20003fa4270 */
[----:B------:R-:W-:Y:S01]  /*d3e0*/  MUFU.TANH R42, R42 ;  /* 0x0000002a002a7308 */ /* 0x000fe20000002400 */
[----:B------:R-:W-:Y:S01]  /*d3f0*/  ISETP.GT.AND P1, PT, R18, R10, PT ;  /* 0x0000000a1200720c */ /* 0x000fe20003f24270 */
[----:B------:R-:W-:Y:S01]  /*d400*/  VIADD R0, R0, 0xffffff79 ;  /* 0xffffff7900007836 */ /* 0x000fe20000000000 */
[----:B------:R-:W-:Y:S01]  /*d410*/  FSEL R28, R56, -INF , !P5 ;  /* 0xff800000381c7808 */ /* 0x000fe20006800000 */
[----:B------:R-:W-:Y:S01]  /*d420*/  FMUL.FTZ R61, R61, UR12 ;  /* 0x0000000c3d3d7c20 */ /* 0x000fe20008410000 */
[----:B------:R-:W-:Y:S01]  /*d430*/  ISETP.GT.AND P5, PT, R18, R9, PT ;  /* 0x000000091200720c */ /* 0x000fe20003fa4270 */
[----:B------:R-:W-:Y:S01]  /*d440*/  FMUL.FTZ R180, R180, UR12 ;  /* 0x0000000cb4b47c20 */ /* 0x000fe20008410000 */
[----:B------:R-:W-:Y:S01]  /*d450*/  FMUL.FTZ R181, R181, UR12 ;  /* 0x0000000cb5b57c20 */ /* 0x000fe20008410000 */
[----:B------:R1:W2:Y:S01]  /*d460*/  MUFU.TANH R51, R43 ;  /* 0x0000002b00337308 */ /* 0x0002a20000002400 */
[----:B------:R-:W-:Y:S01]  /*d470*/  FSEL R37, R67, -INF , !P5 ;  /* 0xff80000043257808 */ /* 0x000fe20006800000 */
[----:B------:R-:W-:Y:S01]  /*d480*/  FMUL.FTZ R31, R185, UR12 ;  /* 0x0000000cb91f7c20 */ /* 0x000fe20008410000 */
[----:B------:R-:W-:Y:S01]  /*d490*/  ISETP.GT.AND P5, PT, R18, R7, PT ;  /* 0x000000071200720c */ /* 0x000fe20003fa4270 */
[----:B------:R-:W-:Y:S01]  /*d4a0*/  FMUL.FTZ R184, R184, UR12 ;  /* 0x0000000cb8b87c20 */ /* 0x000fe20008410000 */
[----:B------:R-:W-:Y:S01]  /*d4b0*/  FMUL.FTZ R62, R62, UR12 ;  /* 0x0000000c3e3e7c20 */ /* 0x000fe20008410000 */
[----:B------:R-:W-:-:S02]  /*d4c0*/  FMUL.FTZ R183, R183, UR12 ;  /* 0x0000000cb7b77c20 */ /* 0x000fc40008410000 */
[----:B------:R-:W-:Y:S08]  /*d4d0*/  MUFU.TANH R46, R46 ;  /* 0x0000002e002e7308 */ /* 0x000ff00000002400 */
[----:B------:R-:W-:Y:S01]  /*d4e0*/  MUFU.TANH R38, R60 ;  /* 0x0000003c00267308 */ /* 0x000fe20000002400 */
[----:B-1----:R-:W-:Y:S02]  /*d4f0*/  FSEL R43, R25, -INF , !P5 ;  /* 0xff800000192b7808 */ /* 0x002fe40006800000 */
[----:B------:R-:W-:-:S05]  /*d500*/  ISETP.GT.AND P5, PT, R18, R5, PT ;  /* 0x000000051200720c */ /* 0x000fca0003fa4270 */
[----:B------:R1:W-:Y:S01]  /*d510*/  MUFU.TANH R60, R34 ;  /* 0x00000022003c7308 */ /* 0x0003e20000002400 */
[----:B--2---:R-:W-:Y:S02]  /*d520*/  FSEL R51, R51, -INF , !P5 ;  /* 0xff80000033337808 */ /* 0x004fe40006800000 */
[----:B------:R-:W-:-:S05]  /*d530*/  ISETP.GT.AND P5, PT, R18, R3, PT ;  /* 0x000000031200720c */ /* 0x000fca0003fa4270 */
[----:B------:R-:W2:Y:S08]  /*d540*/  MUFU.TANH R58, R47 ;  /* 0x0000002f003a7308 */ /* 0x000eb00000002400 */
[----:B------:R-:W-:Y:S01]  /*d550*/  MUFU.TANH R176, R100 ;  /* 0x0000006400b07308 */ /* 0x000fe20000002400 */
[----:B-1----:R-:W-:Y:S02]  /*d560*/  FSEL R34, R66, -INF , !P1 ;  /* 0xff80000042227808 */ /* 0x002fe40004800000 */
[----:B------:R-:W-:-:S04]  /*d570*/  ISETP.GT.AND P1, PT, R18, R8, PT ;  /* 0x000000081200720c */ /* 0x000fc80003f24270 */
[----:B------:R-:W-:Y:S01]  /*d580*/  FSEL R39, R50, -INF , !P1 ;  /* 0xff80000032277808 */ /* 0x000fe20004800000 */
[----:B------:R1:W3:Y:S01]  /*d590*/  MUFU.TANH R66, R35 ;  /* 0x0000002300427308 */ /* 0x0002e20000002400 */
[----:B------:R-:W-:Y:S02]  /*d5a0*/  ISETP.GT.AND P1, PT, R18, R6, PT ;  /* 0x000000061200720c */ /* 0x000fe40003f24270 */
[----:B--2---:R-:W-:Y:S02]  /*d5b0*/  FSEL R58, R58, -INF , !P5 ;  /* 0xff8000003a3a7808 */ /* 0x004fe40006800000 */
[----:B------:R-:W-:Y:S02]  /*d5c0*/  FSEL R47, R42, -INF , !P1 ;  /* 0xff8000002a2f7808 */ /* 0x000fe40004800000 */
[C---:B------:R-:W-:Y:S01]  /*d5d0*/  ISETP.GT.AND P1, PT, R18.reuse, R4, PT ;  /* 0x000000041200720c */ /* 0x040fe20003f24270 */
[----:B------:R-:W2:Y:S01]  /*d5e0*/  MUFU.TANH R27, R101 ;  /* 0x00000065001b7308 */ /* 0x000ea20000002400 */
[----:B------:R-:W-:-:S02]  /*d5f0*/  ISETP.GT.AND P5, PT, R18, R0, PT ;  /* 0x000000001200720c */ /* 0x000fc40003fa4270 */
[----:B------:R-:W-:Y:S02]  /*d600*/  FSEL R56, R46, -INF , !P1 ;  /* 0xff8000002e387808 */ /* 0x000fe40004800000 */
[----:B------:R-:W-:-:S03]  /*d610*/  ISETP.GT.AND P1, PT, R18, R2, PT ;  /* 0x000000021200720c */ /* 0x000fc60003f24270 */
[----:B------:R-:W4:Y:S01]  /*d620*/  MUFU.TANH R101, R52 ;  /* 0x0000003400657308 */ /* 0x000f220000002400 */
[----:B------:R-:W-:Y:S01]  /*d630*/  FSEL R60, R60, -INF , !P1 ;  /* 0xff8000003c3c7808 */ /* 0x000fe20004800000 */
[----:B-1----:R-:W-:Y:S01]  /*d640*/  FMUL.FTZ R35, R178, UR12 ;  /* 0x0000000cb2237c20 */ /* 0x002fe20008410000 */
[C---:B------:R-:W-:Y:S02]  /*d650*/  ISETP.GT.AND P1, PT, R17.reuse, R15, PT ;  /* 0x0000000f1100720c */ /* 0x040fe40003f24270 */
[----:B---3--:R-:W-:Y:S02]  /*d660*/  FSEL R66, R66, -INF , !P5 ;  /* 0xff80000042427808 */ /* 0x008fe40006800000 */
[----:B------:R-:W-:Y:S01]  /*d670*/  FSEL R18, R212, -INF , !P1 ;  /* 0xff800000d4127808 */ /* 0x000fe20004800000 */
[----:B------:R-:W1:Y:S01]  /*d680*/  MUFU.TANH R100, R53 ;  /* 0x0000003500647308 */ /* 0x000e620000002400 */
[C---:B------:R-:W-:Y:S02]  /*d690*/  ISETP.GT.AND P5, PT, R17.reuse, R14, PT ;  /* 0x0000000e1100720c */ /* 0x040fe40003fa4270 */
[----:B------:R-:W-:-:S02]  /*d6a0*/  ISETP.GT.AND P1, PT, R17, R13, PT ;  /* 0x0000000d1100720c */ /* 0x000fc40003f24270 */
[----:B------:R-:W-:Y:S02]  /*d6b0*/  FSEL R21, R205, -INF , !P5 ;  /* 0xff800000cd157808 */ /* 0x000fe40006800000 */
[----:B------:R-:W-:Y:S01]  /*d6c0*/  FSEL R23, R57, -INF , !P1 ;  /* 0xff80000039177808 */ /* 0x000fe20004800000 */
[----:B------:R-:W3:Y:S01]  /*d6d0*/  MUFU.TANH R61, R61 ;  /* 0x0000003d003d7308 */ /* 0x000ee20000002400 */
[C---:B------:R-:W-:Y:S02]  /*d6e0*/  ISETP.GT.AND P5, PT, R17.reuse, R12, PT ;  /* 0x0000000c1100720c */ /* 0x040fe40003fa4270 */
[----:B------:R-:W-:Y:S02]  /*d6f0*/  ISETP.GT.AND P1, PT, R17, R11, PT ;  /* 0x0000000b1100720c */ /* 0x000fe40003f24270 */
[----:B------:R-:W-:Y:S02]  /*d700*/  FSEL R25, R176, -INF , !P5 ;  /* 0xff800000b0197808 */ /* 0x000fe40006800000 */
[----:B--2---:R-:W-:Y:S01]  /*d710*/  FSEL R27, R27, -INF , !P1 ;  /* 0xff8000001b1b7808 */ /* 0x004fe20004800000 */
[----:B------:R-:W2:Y:S01]  /*d720*/  MUFU.TANH R104, R104 ;  /* 0x0000006800687308 */ /* 0x000ea20000002400 */
[----:B------:R-:W-:-:S02]  /*d730*/  ISETP.GT.AND P5, PT, R17, R10, PT ;  /* 0x0000000a1100720c */ /* 0x000fc40003fa4270 */
[----:B------:R-:W-:Y:S02]  /*d740*/  ISETP.GT.AND P1, PT, R17, R9, PT ;  /* 0x000000091100720c */ /* 0x000fe40003f24270 */
[----:B----4-:R-:W-:Y:S02]  /*d750*/  FSEL R30, R101, -INF , !P5 ;  /* 0xff800000651e7808 */ /* 0x010fe40006800000 */
[----:B-1----:R-:W-:Y:S01]  /*d760*/  FSEL R36, R100, -INF , !P1 ;  /* 0xff80000064247808 */ /* 0x002fe20004800000 */
[----:B------:R-:W1:Y:S01]  /*d770*/  MUFU.TANH R50, R105 ;  /* 0x0000006900327308 */ /* 0x000e620000002400 */
[C---:B------:R-:W-:Y:S02]  /*d780*/  ISETP.GT.AND P5, PT, R17.reuse, R8, PT ;  /* 0x000000081100720c */ /* 0x040fe40003fa4270 */
[----:B------:R-:W-:Y:S02]  /*d790*/  ISETP.GT.AND P1, PT, R17, R7, PT ;  /* 0x000000071100720c */ /* 0x000fe40003f24270 */
[----:B------:R-:W-:-:S02]  /*d7a0*/  FSEL R38, R38, -INF , !P5 ;  /* 0xff80000026267808 */ /* 0x000fc40006800000 */
[----:B---3--:R-:W-:Y:S01]  /*d7b0*/  FSEL R42, R61, -INF , !P1 ;  /* 0xff8000003d2a7808 */ /* 0x008fe20004800000 */
[----:B------:R-:W3:Y:S01]  /*d7c0*/  MUFU.TANH R52, R180 ;  /* 0x000000b400347308 */ /* 0x000ee20000002400 */
[C---:B------:R-:W-:Y:S02]  /*d7d0*/  ISETP.GT.AND P5, PT, R17.reuse, R6, PT ;  /* 0x000000061100720c */ /* 0x040fe40003fa4270 */
[C---:B------:R-:W-:Y:S02]  /*d7e0*/  ISETP.GT.AND P1, PT, R17.reuse, R5, PT ;  /* 0x000000051100720c */ /* 0x040fe40003f24270 */
[----:B--2---:R-:W-:Y:S02]  /*d7f0*/  FSEL R46, R104, -INF , !P5 ;  /* 0xff800000682e7808 */ /* 0x004fe40006800000 */
[----:B------:R-:W-:Y:S01]  /*d800*/  ISETP.GT.AND P5, PT, R17, R4, PT ;  /* 0x000000041100720c */ /* 0x000fe20003fa4270 */
[----:B------:R-:W2:Y:S01]  /*d810*/  MUFU.TANH R53, R181 ;  /* 0x000000b500357308 */ /* 0x000ea20000002400 */
[----:B-1----:R-:W-:-:S02]  /*d820*/  FSEL R50, R50, -INF , !P1 ;  /* 0xff80000032327808 */ /* 0x002fc40004800000 */
[----:B------:R-:W-:-:S05]  /*d830*/  ISETP.GT.AND P1, PT, R17, R3, PT ;  /* 0x000000031100720c */ /* 0x000fca0003f24270 */
[----:B------:R-:W1:Y:S01]  /*d840*/  MUFU.TANH R57, R184 ;  /* 0x000000b800397308 */ /* 0x000e620000002400 */
[----:B---3--:R-:W-:Y:S02]  /*d850*/  FSEL R52, R52, -INF , !P5 ;  /* 0xff80000034347808 */ /* 0x008fe40006800000 */
[----:B------:R-:W-:-:S05]  /*d860*/  ISETP.GT.AND P5, PT, R17, R2, PT ;  /* 0x000000021100720c */ /* 0x000fca0003fa4270 */
[----:B------:R-:W3:Y:S01]  /*d870*/  MUFU.TANH R31, R31 ;  /* 0x0000001f001f7308 */ /* 0x000ee20000002400 */
[----:B--2---:R-:W-:Y:S02]  /*d880*/  FSEL R53, R53, -INF , !P1 ;  /* 0xff80000035357808 */ /* 0x004fe40004800000 */
[----:B------:R-:W-:-:S05]  /*d890*/  ISETP.GT.AND P1, PT, R17, R0, PT ;  /* 0x000000001100720c */ /* 0x000fca0003f24270 */
[----:B------:R3:W2:Y:S01]  /*d8a0*/  MUFU.TANH R67, R59 ;  /* 0x0000003b00437308 */ /* 0x0006a20000002400 */
[----:B-1----:R-:W-:Y:S01]  /*d8b0*/  FSEL R57, R57, -INF , !P5 ;  /* 0xff80000039397808 */ /* 0x002fe20006800000 */
[----:B------:R-:W-:Y:S01]  /*d8c0*/  BAR.SYNC.DEFER_BLOCKING 0x0 ;  /* 0x0000000000007b1d */ /* 0x000fe20000010000 */
[----:B------:R-:W-:-:S04]  /*d8d0*/  ISETP.GT.AND P5, PT, R227, R15, PT ;  /* 0x0000000fe300720c */ /* 0x000fc80003fa4270 */
[----:B------:R-:W-:Y:S01]  /*d8e0*/  FSEL R17, R213, -INF , !P5 ;  /* 0xff800000d5117808 */ /* 0x000fe20006800000 */
[----:B------:R-:W1:Y:S01]  /*d8f0*/  MUFU.TANH R35, R35 ;  /* 0x0000002300237308 */ /* 0x000e620000002400 */
[----:B------:R-:W-:-:S04]  /*d900*/  ISETP.GE.AND P5, PT, R15, R228, PT ;  /* 0x000000e40f00720c */ /* 0x000fc80003fa6270 */
[----:B------:R-:W-:Y:S02]  /*d910*/  FSEL R18, R18, -INF , !P5 ;  /* 0xff80000012127808 */ /* 0x000fe40006800000 */
[----:B------:R-:W-:Y:S01]  /*d920*/  ISETP.GT.AND P5, PT, R227, R14, PT ;  /* 0x0000000ee300720c */ /* 0x000fe20003fa4270 */
[----:B------:R-:W4:Y:S01]  /*d930*/  MUFU.TANH R189, R189 ;  /* 0x000000bd00bd7308 */ /* 0x000f220000002400 */
[----:B---3--:R-:W-:Y:S02]  /*d940*/  FSEL R59, R31, -INF , !P1 ;  /* 0xff8000001f3b7808 */ /* 0x008fe40004800000 */
[----:B------:R-:W-:Y:S02]  /*d950*/  FSEL R31, R19, -INF , !P0 ;  /* 0xff800000131f7808 */ /* 0x000fe40004000000 */
[C---:B------:R-:W-:Y:S02]  /*d960*/  ISETP.GE.AND P0, PT, R15.reuse, R231, PT ;  /* 0x000000e70f00720c */ /* 0x040fe40003f06270 */
[----:B------:R-:W-:Y:S01]  /*d970*/  ISETP.GE.AND P1, PT, R15, R229, PT ;  /* 0x000000e50f00720c */ /* 0x000fe20003f26270 */
[----:B------:R-:W3:Y:S01]  /*d980*/  MUFU.TANH R179, R179 ;  /* 0x000000b300b37308 */ /* 0x000ee20000002400 */
[----:B------:R-:W-:Y:S01]  /*d990*/  FSEL R110, R20, -INF , !P0 ;  /* 0xff800000146e7808 */ /* 0x000fe20004000000 */
[----:B------:R-:W-:Y:S01]  /*d9a0*/  FMUL.FTZ R20, R102, UR12 ;  /* 0x0000000c66147c20 */ /* 0x000fe20008410000 */
[----:B------:R-:W-:-:S02]  /*d9b0*/  ISETP.GT.AND P0, PT, R16, R15, PT ;  /* 0x0000000f1000720c */ /* 0x000fc40003f04270 */
[----:B------:R-:W-:Y:S02]  /*d9c0*/  FSEL R61, R17, -INF , !P1 ;  /* 0xff800000113d7808 */ /* 0x000fe40004800000 */
[----:B------:R-:W-:Y:S01]  /*d9d0*/  ISETP.GE.AND P1, PT, R15, R230, PT ;  /* 0x000000e60f00720c */ /* 0x000fe20003f26270 */
[----:B------:R-:W-:Y:S01]  /*d9e0*/  MUFU.TANH R20, R20 ;  /* 0x0000001400147308 */ /* 0x000fe20000002400 */
[----:B--2---:R-:W-:Y:S02]  /*d9f0*/  FSEL R15, R67, -INF , !P0 ;  /* 0xff800000430f7808 */ /* 0x004fe40004000000 */
[C---:B------:R-:W-:Y:S02]  /*da00*/  ISETP.GE.AND P0, PT, R14.reuse, R229, PT ;  /* 0x000000e50e00720c */ /* 0x040fe40003f06270 */
[----:B------:R-:W-:Y:S02]  /*da10*/  FSEL R19, R15, -INF , !P1 ;  /* 0xff8000000f137808 */ /* 0x000fe40004800000 */
[----:B------:R-:W-:Y:S01]  /*da20*/  ISETP.GE.AND P1, PT, R14, R231, PT ;  /* 0x000000e70e00720c */ /* 0x000fe20003f26270 */
[----:B------:R2:W5:Y:S01]  /*da30*/  MUFU.TANH R67, R108 ;  /* 0x0000006c00437308 */ /* 0x0005620000002400 */
[----:B------:R-:W-:-:S02]  /*da40*/  FSEL R17, R188, -INF , !P5 ;  /* 0xff800000bc117808 */ /* 0x000fc40006800000 */
[----:B------:R-:W-:Y:S01]  /*da50*/  FSEL R176, R22, -INF , !P1 ;  /* 0xff80000016b07808 */ /* 0x000fe20004800000 */
[----:B------:R-:W-:Y:S01]  /*da60*/  FMUL.FTZ R22, R103, UR12 ;  /* 0x0000000c67167c20 */ /* 0x000fe20008410000 */
[----:B------:R-:W-:Y:S02]  /*da70*/  ISETP.GT.AND P1, PT, R16, R14, PT ;  /* 0x0000000e1000720c */ /* 0x000fe40003f24270 */
[----:B------:R-:W-:Y:S01]  /*da80*/  FSEL R105, R17, -INF , !P0 ;  /* 0xff80000011697808 */ /* 0x000fe20004000000 */
[----:B------:R-:W5:Y:S01]  /*da90*/  MUFU.TANH R109, R109 ;  /* 0x0000006d006d7308 */ /* 0x000f620000002400 */
[C---:B------:R-:W-:Y:S02]  /*daa0*/  ISETP.GE.AND P5, PT, R14.reuse, R228, PT ;  /* 0x000000e40e00720c */ /* 0x040fe40003fa6270 */
[----:B------:R-:W-:Y:S02]  /*dab0*/  ISETP.GE.AND P0, PT, R14, R230, PT ;  /* 0x000000e60e00720c */ /* 0x000fe40003f06270 */
[----:B-1----:R-:W-:-:S02]  /*dac0*/  FSEL R14, R35, -INF , !P1 ;  /* 0xff800000230e7808 */ /* 0x002fc40004800000 */
[----:B------:R-:W-:Y:S01]  /*dad0*/  FSEL R17, R21, -INF , !P5 ;  /* 0xff80000015117808 */ /* 0x000fe20006800000 */
[----:B------:R-:W1:Y:S01]  /*dae0*/  MUFU.TANH R22, R22 ;  /* 0x0000001600167308 */ /* 0x000e620000002400 */
[----:B------:R-:W-:Y:S01]  /*daf0*/  ISETP.GT.AND P5, PT, R227, R13, PT ;  /* 0x0000000de300720c */ /* 0x000fe20003fa4270 */
[----:B------:R-:W-:Y:S01]  /*db00*/  FMUL.FTZ R21, R65, UR12 ;  /* 0x0000000c41157c20 */ /* 0x000fe20008410000 */
[----:B------:R-:W-:Y:S02]  /*db10*/  FSEL R35, R14, -INF , !P0 ;  /* 0xff8000000e237808 */ /* 0x000fe40004000000 */
[C---:B------:R-:W-:Y:S02]  /*db20*/  ISETP.GE.AND P0, PT, R13.reuse, R231, PT ;  /* 0x000000e70d00720c */ /* 0x040fe40003f06270 */
[----:B------:R-:W-:Y:S01]  /*db30*/  ISETP.GE.AND P1, PT, R13, R229, PT ;  /* 0x000000e50d00720c */ /* 0x000fe20003f26270 */
[----:B------:R-:W-:Y:S01]  /*db40*/  MUFU.TANH R21, R21 ;  /* 0x0000001500157308 */ /* 0x000fe20000002400 */
[----:B----4-:R-:W-:-:S02]  /*db50*/  FSEL R15, R189, -INF , !P5 ;  /* 0xff800000bd0f7808 */ /* 0x010fc40006800000 */
[----:B--2---:R-:W-:Y:S02]  /*db60*/  FSEL R108, R24, -INF , !P0 ;  /* 0xff800000186c7808 */ /* 0x004fe40004000000 */
[----:B------:R-:W-:Y:S02]  /*db70*/  ISETP.GT.AND P0, PT, R16, R13, PT ;  /* 0x0000000d1000720c */ /* 0x000fe40003f04270 */
[----:B------:R-:W-:Y:S01]  /*db80*/  FSEL R100, R15, -INF , !P1 ;  /* 0xff8000000f647808 */ /* 0x000fe20004800000 */
[----:B------:R-:W-:Y:S01]  /*db90*/  MUFU.TANH R41, R41 ;  /* 0x0000002900297308 */ /* 0x000fe20000002400 */
[C---:B------:R-:W-:Y:S02]  /*dba0*/  ISETP.GE.AND P5, PT, R13.reuse, R228, PT ;  /* 0x000000e40d00720c */ /* 0x040fe40003fa6270 */
[----:B------:R-:W-:Y:S02]  /*dbb0*/  ISETP.GE.AND P1, PT, R13, R230, PT ;  /* 0x000000e60d00720c */ /* 0x000fe40003f26270 */
[----:B---3--:R-:W-:-:S02]  /*dbc0*/  FSEL R13, R179, -INF , !P0 ;  /* 0xff800000b30d7808 */ /* 0x008fc40004000000 */
[----:B------:R-:W-:Y:S02]  /*dbd0*/  FSEL R15, R23, -INF , !P5 ;  /* 0xff800000170f7808 */ /* 0x000fe40006800000 */
[----:B------:R-:W-:Y:S02]  /*dbe0*/  ISETP.GT.AND P5, PT, R227, R12, PT ;  /* 0x0000000ce300720c */ /* 0x000fe40003fa4270 */
[----:B------:R-:W-:Y:S02]  /*dbf0*/  FSEL R24, R13, -INF , !P1 ;  /* 0xff8000000d187808 */ /* 0x000fe40004800000 */
[C---:B------:R-:W-:Y:S02]  /*dc00*/  ISETP.GE.AND P1, PT, R12.reuse, R231, PT ;  /* 0x000000e70c00720c */ /* 0x040fe40003f26270 */
[----:B------:R-:W-:Y:S02]  /*dc10*/  ISETP.GE.AND P0, PT, R12, R229, PT ;  /* 0x000000e50c00720c */ /* 0x000fe40003f06270 */
[----:B-----5:R-:W-:-:S02]  /*dc20*/  FSEL R14, R67, -INF , !P5 ;  /* 0xff800000430e7808 */ /* 0x020fc40006800000 */
[----:B------:R-:W-:Y:S02]  /*dc30*/  ISETP.GE.AND P5, PT, R12, R228, PT ;  /* 0x000000e40c00720c */ /* 0x000fe40003fa6270 */
[----:B------:R-:W-:Y:S02]  /*dc40*/  FSEL R212, R26, -INF , !P1 ;  /* 0xff8000001ad47808 */ /* 0x000fe40004800000 */
[----:B------:R-:W-:Y:S02]  /*dc50*/  ISETP.GT.AND P1, PT, R16, R12, PT ;  /* 0x0000000c1000720c */ /* 0x000fe40003f24270 */
[----:B------:R-:W-:Y:S02]  /*dc60*/  FSEL R211, R14, -INF , !P0 ;  /* 0xff8000000ed37808 */ /* 0x000fe40004000000 */
[----:B------:R-:W-:Y:S01]  /*dc70*/  ISETP.GE.AND P0, PT, R12, R230, PT ;  /* 0x000000e60c00720c */ /* 0x000fe20003f06270 */
[----:B------:R-:W2:Y:S01]  /*dc80*/  MUFU.TANH R14, R64 ;  /* 0x00000040000e7308 */ /* 0x000ea20000002400 */
[----:B------:R-:W-:-:S02]  /*dc90*/  FSEL R189, R25, -INF , !P5 ;  /* 0xff80000019bd7808 */ /* 0x000fc40006800000 */
[----:B------:R-:W-:Y:S02]  /*dca0*/  ISETP.GT.AND P5, PT, R227, R11, PT ;  /* 0x0000000be300720c */ /* 0x000fe40003fa4270 */
[----:B------:R-:W-:Y:S01]  /*dcb0*/  FSEL R12, R20, -INF , !P1 ;  /* 0xff800000140c7808 */ /* 0x000fe20004800000 */
[----:B------:R-:W-:Y:S01]  /*dcc0*/  FMUL.FTZ R20, R55, UR12 ;  /* 0x0000000c37147c20 */ /* 0x000fe20008410000 */
[----:B------:R-:W-:Y:S02]  /*dcd0*/  FSEL R13, R109, -INF , !P5 ;  /* 0xff8000006d0d7808 */ /* 0x000fe40006800000 */
[----:B------:R-:W-:Y:S02]  /*dce0*/  FSEL R200, R12, -INF , !P0 ;  /* 0xff8000000cc87808 */ /* 0x000fe40004000000 */
[C---:B------:R-:W-:Y:S01]  /*dcf0*/  ISETP.GE.AND P1, PT, R11.reuse, R229, PT ;  /* 0x000000e50b00720c */ /* 0x040fe20003f26270 */
[----:B------:R-:W-:Y:S01]  /*dd00*/  MUFU.TANH R20, R20 ;  /* 0x0000001400147308 */ /* 0x000fe20000002400 */
[----:B------:R-:W-:-:S02]  /*dd10*/  ISETP.GE.AND P0, PT, R11, R231, PT ;  /* 0x000000e70b00720c */ /* 0x000fc40003f06270 */
[----:B------:R-:W-:Y:S02]  /*dd20*/  FSEL R209, R13, -INF , !P1 ;  /* 0xff8000000dd17808 */ /* 0x000fe40004800000 */
[----:B------:R-:W-:Y:S02]  /*dd30*/  FSEL R210, R28, -INF , !P0 ;  /* 0xff8000001cd27808 */ /* 0x000fe40004000000 */
[----:B------:R-:W-:Y:S01]  /*dd40*/  ISETP.GT.AND P0, PT, R16, R11, PT ;  /* 0x0000000b1000720c */ /* 0x000fe20003f04270 */
[----:B------:R-:W3:Y:S01]  /*dd50*/  MUFU.TANH R13, R54 ;  /* 0x00000036000d7308 */ /* 0x000ee20000002400 */
[C---:B------:R-:W-:Y:S02]  /*dd60*/  ISETP.GE.AND P5, PT, R11.reuse, R228, PT ;  /* 0x000000e40b00720c */ /* 0x040fe40003fa6270 */
[----:B------:R-:W-:Y:S02]  /*dd70*/  ISETP.GE.AND P1, PT, R11, R230, PT ;  /* 0x000000e60b00720c */ /* 0x000fe40003f26270 */
[----:B-1----:R-:W-:-:S02]  /*dd80*/  FSEL R11, R22, -INF , !P0 ;  /* 0xff800000160b7808 */ /* 0x002fc40004000000 */
[----:B------:R-:W-:Y:S02]  /*dd90*/  FSEL R181, R27, -INF , !P5 ;  /* 0xff8000001bb57808 */ /* 0x000fe40006800000 */
[----:B------:R-:W-:Y:S02]  /*dda0*/  ISETP.GT.AND P5, PT, R227, R10, PT ;  /* 0x0000000ae300720c */ /* 0x000fe40003fa4270 */
[----:B------:R-:W-:Y:S02]  /*ddb0*/  FSEL R191, R11, -INF , !P1 ;  /* 0xff8000000bbf7808 */ /* 0x000fe40004800000 */
[C---:B------:R-:W-:Y:S02]  /*ddc0*/  ISETP.GE.AND P1, PT, R10.reuse, R231, PT ;  /* 0x000000e70a00720c */ /* 0x040fe40003f26270 */
[----:B------:R-:W-:Y:S02]  /*ddd0*/  ISETP.GE.AND P0, PT, R10, R229, PT ;  /* 0x000000e50a00720c */ /* 0x000fe40003f06270 */
[----:B--2---:R-:W-:Y:S01]  /*dde0*/  FSEL R12, R14, -INF , !P5 ;  /* 0xff8000000e0c7808 */ /* 0x004fe20006800000 */
[----:B------:R-:W-:Y:S01]  /*ddf0*/  FMUL.FTZ R14, R49, UR12 ;  /* 0x0000000c310e7c20 */ /* 0x000fe20008410000 */
[----:B------:R-:W-:-:S02]  /*de00*/  ISETP.GE.AND P5, PT, R10, R228, PT ;  /* 0x000000e40a00720c */ /* 0x000fc40003fa6270 */
[----:B------:R-:W-:Y:S02]  /*de10*/  FSEL R208, R34, -INF , !P1 ;  /* 0xff80000022d07808 */ /* 0x000fe40004800000 */
[----:B------:R-:W-:Y:S01]  /*de20*/  ISETP.GT.AND P1, PT, R16, R10, PT ;  /* 0x0000000a1000720c */ /* 0x000fe20003f24270 */
[----:B------:R-:W-:Y:S01]  /*de30*/  MUFU.TANH R14, R14 ;  /* 0x0000000e000e7308 */ /* 0x000fe20000002400 */
[----:B------:R-:W-:Y:S02]  /*de40*/  FSEL R203, R12, -INF , !P0 ;  /* 0xff8000000ccb7808 */ /* 0x000fe40004000000 */
[----:B------:R-:W-:Y:S02]  /*de50*/  ISETP.GE.AND P0, PT, R10, R230, PT ;  /* 0x000000e60a00720c */ /* 0x000fe40003f06270 */
[----:B------:R-:W-:Y:S02]  /*de60*/  FSEL R180, R30, -INF , !P5 ;  /* 0xff8000001eb47808 */ /* 0x000fe40006800000 */
[----:B------:R-:W-:Y:S01]  /*de70*/  ISETP.GT.AND P5, PT, R227, R9, PT ;  /* 0x00000009e300720c */ /* 0x000fe20003fa4270 */
[----:B------:R-:W1:Y:S01]  /*de80*/  MUFU.TANH R12, R48 ;  /* 0x00000030000c7308 */ /* 0x000e620000002400 */
[----:B---3--:R-:W-:Y:S01]  /*de90*/  FSEL R10, R13, -INF , !P1 ;  /* 0xff8000000d0a7808 */ /* 0x008fe20004800000 */
[----:B------:R-:W-:Y:S01]  /*dea0*/  FMUL.FTZ R13, R63, UR12 ;  /* 0x0000000c3f0d7c20 */ /* 0x000fe20008410000 */
[----:B------:R-:W-:-:S02]  /*deb0*/  FSEL R11, R21, -INF , !P5 ;  /* 0xff800000150b7808 */ /* 0x000fc40006800000 */
[----:B------:R-:W-:Y:S02]  /*dec0*/  FSEL R190, R10, -INF , !P0 ;  /* 0xff8000000abe7808 */ /* 0x000fe40004000000 */
[C---:B------:R-:W-:Y:S01]  /*ded0*/  ISETP.GE.AND P1, PT, R9.reuse, R229, PT ;  /* 0x000000e50900720c */ /* 0x040fe20003f26270 */
[----:B------:R-:W-:Y:S01]  /*dee0*/  MUFU.TANH R13, R13 ;  /* 0x0000000d000d7308 */ /* 0x000fe20000002400 */
[----:B------:R-:W-:Y:S02]  /*def0*/  ISETP.GE.AND P0, PT, R9, R231, PT ;  /* 0x000000e70900720c */ /* 0x000fe40003f06270 */
[----:B------:R-:W-:Y:S02]  /*df00*/  FSEL R201, R11, -INF , !P1 ;  /* 0xff8000000bc97808 */ /* 0x000fe40004800000 */
[----:B------:R-:W-:Y:S02]  /*df10*/  FSEL R202, R37, -INF , !P0 ;  /* 0xff80000025ca7808 */ /* 0x000fe40004000000 */
[----:B------:R-:W-:Y:S01]  /*df20*/  ISETP.GT.AND P0, PT, R16, R9, PT ;  /* 0x000000091000720c */ /* 0x000fe20003f04270 */
[----:B------:R-:W2:Y:S01]  /*df30*/  MUFU.TANH R11, R62 ;  /* 0x0000003e000b7308 */ /* 0x000ea20000002400 */
[----:B------:R-:W-:-:S02]  /*df40*/  ISETP.GE.AND P5, PT, R9, R228, PT ;  /* 0x000000e40900720c */ /* 0x000fc40003fa6270 */
[----:B------:R-:W-:Y:S02]  /*df50*/  ISETP.GE.AND P1, PT, R9, R230, PT ;  /* 0x000000e60900720c */ /* 0x000fe40003f26270 */
[----:B------:R-:W-:Y:S02]  /*df60*/  FSEL R9, R20, -INF , !P0 ;  /* 0xff80000014097808 */ /* 0x000fe40004000000 */
[----:B------:R-:W-:Y:S02]  /*df70*/  FSEL R34, R36, -INF , !P5 ;  /* 0xff80000024227808 */ /* 0x000fe40006800000 */
[----:B------:R-:W-:Y:S02]  /*df80*/  ISETP.GT.AND P5, PT, R227, R8, PT ;  /* 0x00000008e300720c */ /* 0x000fe40003fa4270 */
[----:B------:R-:W-:Y:S02]  /*df90*/  FSEL R188, R9, -INF , !P1 ;  /* 0xff80000009bc7808 */ /* 0x000fe40004800000 */
[----:B------:R-:W-:-:S02]  /*dfa0*/  ISETP.GE.AND P1, PT, R8, R231, PT ;  /* 0x000000e70800720c */ /* 0x000fc40003f26270 */
[----:B------:R-:W-:Y:S02]  /*dfb0*/  ISETP.GE.AND P0, PT, R8, R229, PT ;  /* 0x000000e50800720c */ /* 0x000fe40003f06270 */
[----:B-1----:R-:W-:Y:S01]  /*dfc0*/  FSEL R10, R12, -INF , !P5 ;  /* 0xff8000000c0a7808 */ /* 0x002fe20006800000 */
[----:B------:R-:W-:Y:S01]  /*dfd0*/  FMUL.FTZ R12, R40, UR12 ;  /* 0x0000000c280c7c20 */ /* 0x000fe20008410000 */
[----:B------:R-:W-:Y:S02]  /*dfe0*/  FSEL R236, R39, -INF , !P1 ;  /* 0xff80000027ec7808 */ /* 0x000fe40004800000 */
[----:B------:R-:W-:Y:S02]  /*dff0*/  ISETP.GT.AND P1, PT, R16, R8, PT ;  /* 0x000000081000720c */ /* 0x000fe40003f24270 */
[----:B------:R-:W-:Y:S01]  /*e000*/  FSEL R234, R10, -INF , !P0 ;  /* 0xff8000000aea7808 */ /* 0x000fe20004000000 */
[----:B------:R-:W1:Y:S01]  /*e010*/  MUFU.TANH R12, R12 ;  /* 0x0000000c000c7308 */ /* 0x000e620000002400 */
[----:B------:R-:W-:Y:S01]  /*e020*/  ISETP.GE.AND P5, PT, R8, R228, PT ;  /* 0x000000e40800720c */ /* 0x000fe20003fa6270 */
[----:B------:R-:W-:Y:S01]  /*e030*/  FMUL.FTZ R10, R106, UR12 ;  /* 0x0000000c6a0a7c20 */ /* 0x000fe20008410000 */
[----:B------:R-:W-:-:S02]  /*e040*/  ISETP.GE.AND P0, PT, R8, R230, PT ;  /* 0x000000e60800720c */ /* 0x000fc40003f06270 */
[----:B--2---:R-:W-:Y:S01]  /*e050*/  FSEL R8, R11, -INF , !P1 ;  /* 0xff8000000b087808 */ /* 0x004fe20004800000 */
[----:B------:R-:W-:Y:S01]  /*e060*/  FMUL.FTZ R11, R107, UR12 ;  /* 0x0000000c6b0b7c20 */ /* 0x000fe20008410000 */
[----:B------:R-:W-:Y:S01]  /*e070*/  FSEL R213, R38, -INF , !P5 ;  /* 0xff80000026d57808 */ /* 0x000fe20006800000 */
[----:B------:R-:W2:Y:S01]  /*e080*/  MUFU.TANH R10, R10 ;  /* 0x0000000a000a7308 */ /* 0x000ea20000002400 */
[----:B------:R-:W-:Y:S02]  /*e090*/  ISETP.GT.AND P5, PT, R227, R7, PT ;  /* 0x00000007e300720c */ /* 0x000fe40003fa4270 */
[----:B------:R-:W-:Y:S02]  /*e0a0*/  FSEL R215, R8, -INF , !P0 ;  /* 0xff80000008d77808 */ /* 0x000fe40004000000 */
[C---:B------:R-:W-:Y:S02]  /*e0b0*/  ISETP.GE.AND P0, PT, R7.reuse, R231, PT ;  /* 0x000000e70700720c */ /* 0x040fe40003f06270 */
[----:B------:R-:W-:Y:S01]  /*e0c0*/  ISETP.GE.AND P1, PT, R7, R229, PT ;  /* 0x000000e50700720c */ /* 0x000fe20003f26270 */
[----:B------:R-:W3:Y:S01]  /*e0d0*/  MUFU.TANH R11, R11 ;  /* 0x0000000b000b7308 */ /* 0x000ee20000002400 */
[----:B------:R-:W-:-:S02]  /*e0e0*/  FSEL R9, R14, -INF , !P5 ;  /* 0xff8000000e097808 */ /* 0x000fc40006800000 */
[----:B------:R-:W-:Y:S02]  /*e0f0*/  FSEL R233, R43, -INF , !P0 ;  /* 0xff8000002be97808 */ /* 0x000fe40004000000 */
[----:B------:R-:W-:Y:S02]  /*e100*/  ISETP.GT.AND P0, PT, R16, R7, PT ;  /* 0x000000071000720c */ /* 0x000fe40003f04270 */
[----:B------:R-:W-:Y:S01]  /*e110*/  FSEL R219, R9, -INF , !P1 ;  /* 0xff80000009db7808 */ /* 0x000fe20004800000 */
[----:B------:R-:W-:Y:S01]  /*e120*/  FMUL.FTZ R9, R44, UR12 ;  /* 0x0000000c2c097c20 */ /* 0x000fe20008410000 */
[C---:B------:R-:W-:Y:S02]  /*e130*/  ISETP.GE.AND P5, PT, R7.reuse, R228, PT ;  /* 0x000000e40700720c */ /* 0x040fe40003fa6270 */
[----:B------:R-:W-:Y:S02]  /*e140*/  ISETP.GE.AND P1, PT, R7, R230, PT ;  /* 0x000000e60700720c */ /* 0x000fe40003f26270 */
[----:B------:R-:W-:Y:S01]  /*e150*/  FSEL R7, R13, -INF , !P0 ;  /* 0xff8000000d077808 */ /* 0x000fe20004000000 */
[----:B------:R-:W4:Y:S01]  /*e160*/  MUFU.TANH R9, R9 ;  /* 0x0000000900097308 */ /* 0x000f220000002400 */
[----:B------:R-:W-:-:S02]  /*e170*/  FSEL R106, R42, -INF , !P5 ;  /* 0xff8000002a6a7808 */ /* 0x000fc40006800000 */
[----:B------:R-:W-:Y:S02]  /*e180*/  ISETP.GT.AND P5, PT, R227, R6, PT ;  /* 0x00000006e300720c */ /* 0x000fe40003fa4270 */
[----:B------:R-:W-:Y:S02]  /*e190*/  FSEL R214, R7, -INF , !P1 ;  /* 0xff80000007d67808 */ /* 0x000fe40004800000 */
[C---:B------:R-:W-:Y:S02]  /*e1a0*/  ISETP.GE.AND P1, PT, R6.reuse, R231, PT ;  /* 0x000000e70600720c */ /* 0x040fe40003f26270 */
[----:B------:R-:W-:Y:S02]  /*e1b0*/  ISETP.GE.AND P0, PT, R6, R229, PT ;  /* 0x000000e50600720c */ /* 0x000fe40003f06270 */
[----:B-1----:R-:W-:Y:S02]  /*e1c0*/  FSEL R8, R12, -INF , !P5 ;  /* 0xff8000000c087808 */ /* 0x002fe40006800000 */
[----:B------:R-:W-:-:S02]  /*e1d0*/  FSEL R232, R47, -INF , !P1 ;  /* 0xff8000002fe87808 */ /* 0x000fc40004800000 */
[----:B------:R-:W-:Y:S02]  /*e1e0*/  ISETP.GT.AND P1, PT, R16, R6, PT ;  /* 0x000000061000720c */ /* 0x000fe40003f24270 */
[----:B------:R-:W-:Y:S01]  /*e1f0*/  FSEL R218, R8, -INF , !P0 ;  /* 0xff80000008da7808 */ /* 0x000fe20004000000 */
[----:B------:R-:W-:Y:S01]  /*e200*/  FMUL.FTZ R8, R45, UR12 ;  /* 0x0000000c2d087c20 */ /* 0x000fe20008410000 */
[C---:B------:R-:W-:Y:S02]  /*e210*/  ISETP.GE.AND P5, PT, R6.reuse, R228, PT ;  /* 0x000000e40600720c */ /* 0x040fe40003fa6270 */
[----:B------:R-:W-:Y:S02]  /*e220*/  ISETP.GE.AND P0, PT, R6, R230, PT ;  /* 0x000000e60600720c */ /* 0x000fe40003f06270 */
[----:B--2---:R-:W-:Y:S01]  /*e230*/  FSEL R6, R10, -INF , !P1 ;  /* 0xff8000000a067808 */ /* 0x004fe20004800000 */
[----:B------:R-:W-:Y:S01]  /*e240*/  FMUL.FTZ R10, R182, UR12 ;  /* 0x0000000cb60a7c20 */ /* 0x000fe20008410000 */
[----:B------:R-:W-:Y:S01]  /*e250*/  FSEL R42, R46, -INF , !P5 ;  /* 0xff8000002e2a7808 */ /* 0x000fe20006800000 */
[----:B------:R-:W-:Y:S01]  /*e260*/  MUFU.TANH R8, R8 ;  /* 0x0000000800087308 */ /* 0x000fe20000002400 */
[----:B------:R-:W-:-:S02]  /*e270*/  ISETP.GT.AND P5, PT, R227, R5, PT ;  /* 0x00000005e300720c */ /* 0x000fc40003fa4270 */
[----:B------:R-:W-:Y:S02]  /*e280*/  FSEL R107, R6, -INF , !P0 ;  /* 0xff800000066b7808 */ /* 0x000fe40004000000 */
[C---:B------:R-:W-:Y:S02]  /*e290*/  ISETP.GE.AND P0, PT, R5.reuse, R231, PT ;  /* 0x000000e70500720c */ /* 0x040fe40003f06270 */
[----:B------:R-:W-:Y:S01]  /*e2a0*/  ISETP.GE.AND P1, PT, R5, R229, PT ;  /* 0x000000e50500720c */ /* 0x000fe20003f26270 */
[----:B------:R-:W1:Y:S01]  /*e2b0*/  MUFU.TANH R10, R10 ;  /* 0x0000000a000a7308 */ /* 0x000e620000002400 */
[----:B------:R-:W-:Y:S02]  /*e2c0*/  FSEL R7, R41, -INF , !P5 ;  /* 0xff80000029077808 */ /* 0x000fe40006800000 */
[----:B------:R-:W-:Y:S02]  /*e2d0*/  FSEL R217, R51, -INF , !P0 ;  /* 0xff80000033d97808 */ /* 0x000fe40004000000 */
[----:B------:R-:W-:-:S02]  /*e2e0*/  ISETP.GT.AND P0, PT, R16, R5, PT ;  /* 0x000000051000720c */ /* 0x000fc40003f04270 */
[----:B------:R-:W-:Y:S02]  /*e2f0*/  ISETP.GE.AND P5, PT, R5, R228, PT ;  /* 0x000000e40500720c */ /* 0x000fe40003fa6270 */
[----:B------:R-:W-:Y:S01]  /*e300*/  FSEL R216, R7, -INF , !P1 ;  /* 0xff80000007d87808 */ /* 0x000fe20004800000 */
[----:B------:R-:W-:Y:S01]  /*e310*/  FMUL.FTZ R7, R32, UR12 ;  /* 0x0000000c20077c20 */ /* 0x000fe20008410000 */
[----:B------:R-:W-:Y:S02]  /*e320*/  ISETP.GE.AND P1, PT, R5, R230, PT ;  /* 0x000000e60500720c */ /* 0x000fe40003f26270 */
[----:B---3--:R-:W-:Y:S02]  /*e330*/  FSEL R5, R11, -INF , !P0 ;  /* 0xff8000000b057808 */ /* 0x008fe40004000000 */
[----:B------:R-:W-:Y:S01]  /*e340*/  FSEL R41, R50, -INF , !P5 ;  /* 0xff80000032297808 */ /* 0x000fe20006800000 */
[----:B------:R-:W-:Y:S01]  /*e350*/  MUFU.TANH R7, R7 ;  /* 0x0000000700077308 */ /* 0x000fe20000002400 */
[----:B------:R-:W-:-:S02]  /*e360*/  ISETP.GT.AND P5, PT, R227, R4, PT ;  /* 0x00000004e300720c */ /* 0x000fc40003fa4270 */
[----:B------:R-:W-:Y:S02]  /*e370*/  FSEL R43, R5, -INF , !P1 ;  /* 0xff800000052b7808 */ /* 0x000fe40004800000 */
[C---:B------:R-:W-:Y:S02]  /*e380*/  ISETP.GE.AND P1, PT, R4.reuse, R231, PT ;  /* 0x000000e70400720c */ /* 0x040fe40003f26270 */
[----:B----4-:R-:W-:Y:S02]  /*e390*/  FSEL R6, R9, -INF , !P5 ;  /* 0xff80000009067808 */ /* 0x010fe40006800000 */
[C---:B------:R-:W-:Y:S01]  /*e3a0*/  ISETP.GE.AND P5, PT, R4.reuse, R228, PT ;  /* 0x000000e40400720c */ /* 0x040fe20003fa6270 */
[----:B------:R-:W2:Y:S01]  /*e3b0*/  MUFU.TANH R9, R183 ;  /* 0x000000b700097308 */ /* 0x000ea20000002400 */
[----:B------:R-:W-:Y:S02]  /*e3c0*/  ISETP.GE.AND P0, PT, R4, R229, PT ;  /* 0x000000e50400720c */ /* 0x000fe40003f06270 */
[----:B------:R-:W-:-:S02]  /*e3d0*/  FSEL R251, R56, -INF , !P1 ;  /* 0xff80000038fb7808 */ /* 0x000fc40004800000 */
[----:B------:R-:W-:Y:S02]  /*e3e0*/  ISETP.GT.AND P1, PT, R16, R4, PT ;  /* 0x000000041000720c */ /* 0x000fe40003f24270 */
[----:B------:R-:W-:Y:S02]  /*e3f0*/  FSEL R240, R52, -INF , !P5 ;  /* 0xff80000034f07808 */ /* 0x000fe40006800000 */
[----:B------:R-:W-:Y:S01]  /*e400*/  FSEL R250, R6, -INF , !P0 ;  /* 0xff80000006fa7808 */ /* 0x000fe20004000000 */
[----:B------:R-:W-:Y:S01]  /*e410*/  FMUL.FTZ R6, R186, UR12 ;  /* 0x0000000cba067c20 */ /* 0x000fe20008410000 */
[----:B------:R-:W-:Y:S02]  /*e420*/  ISETP.GT.AND P5, PT, R227, R3, PT ;  /* 0x00000003e300720c */ /* 0x000fe40003fa4270 */
[----:B------:R-:W-:Y:S02]  /*e430*/  ISETP.GE.AND P0, PT, R4, R230, PT ;  /* 0x000000e60400720c */ /* 0x000fe40003f06270 */
[----:B-1----:R-:W-:Y:S01]  /*e440*/  FSEL R4, R10, -INF , !P1 ;  /* 0xff8000000a047808 */ /* 0x002fe20004800000 */
[----:B------:R-:W1:Y:S01]  /*e450*/  MUFU.TANH R6, R6 ;  /* 0x0000000600067308 */ /* 0x000e620000002400 */
[----:B------:R-:W-:-:S02]  /*e460*/  ISETP.GE.AND P1, PT, R3, R229, PT ;  /* 0x000000e50300720c */ /* 0x000fc40003f26270 */
[----:B------:R-:W-:Y:S01]  /*e470*/  FSEL R5, R8, -INF , !P5 ;  /* 0xff80000008057808 */ /* 0x000fe20006800000 */
[----:B------:R-:W-:Y:S01]  /*e480*/  FMUL.FTZ R8, R187, UR12 ;  /* 0x0000000cbb087c20 */ /* 0x000fe20008410000 */
[----:B------:R-:W-:Y:S02]  /*e490*/  FSEL R243, R4, -INF , !P0 ;  /* 0xff80000004f37808 */ /* 0x000fe40004000000 */
[C---:B------:R-:W-:Y:S02]  /*e4a0*/  ISETP.GE.AND P0, PT, R3.reuse, R231, PT ;  /* 0x000000e70300720c */ /* 0x040fe40003f06270 */
[----:B------:R-:W-:Y:S02]  /*e4b0*/  ISETP.GE.AND P5, PT, R3, R228, PT ;  /* 0x000000e40300720c */ /* 0x000fe40003fa6270 */
[----:B------:R-:W-:Y:S01]  /*e4c0*/  FSEL R248, R5, -INF , !P1 ;  /* 0xff80000005f87808 */ /* 0x000fe20004800000 */
[----:B------:R-:W-:Y:S01]  /*e4d0*/  FMUL.FTZ R5, R33, UR12 ;  /* 0x0000000c21057c20 */ /* 0x000fe20008410000 */
[----:B------:R-:W-:-:S02]  /*e4e0*/  FSEL R249, R58, -INF , !P0 ;  /* 0xff8000003af97808 */ /* 0x000fc40004000000 */
[----:B------:R-:W-:Y:S02]  /*e4f0*/  FSEL R237, R53, -INF , !P5 ;  /* 0xff80000035ed7808 */ /* 0x000fe40006800000 */
[----:B------:R-:W-:Y:S01]  /*e500*/  ISETP.GT.AND P0, PT, R16, R3, PT ;  /* 0x000000031000720c */ /* 0x000fe20003f04270 */
[----:B------:R-:W3:Y:S01]  /*e510*/  MUFU.TANH R5, R5 ;  /* 0x0000000500057308 */ /* 0x000ee20000002400 */
[----:B------:R-:W-:Y:S02]  /*e520*/  ISETP.GT.AND P5, PT, R227, R2, PT ;  /* 0x00000002e300720c */ /* 0x000fe40003fa4270 */
[----:B------:R-:W-:Y:S02]  /*e530*/  ISETP.GE.AND P1, PT, R3, R230, PT ;  /* 0x000000e60300720c */ /* 0x000fe40003f26270 */
[----:B--2---:R-:W-:Y:S02]  /*e540*/  FSEL R3, R9, -INF , !P0 ;  /* 0xff80000009037808 */ /* 0x004fe40004000000 */
[----:B------:R-:W-:-:S02]  /*e550*/  FSEL R4, R7, -INF , !P5 ;  /* 0xff80000007047808 */ /* 0x000fc40006800000 */
[C---:B------:R-:W-:Y:S02]  /*e560*/  ISETP.GE.AND P0, PT, R2.reuse, R229, PT ;  /* 0x000000e50200720c */ /* 0x040fe40003f06270 */
[----:B------:R-:W-:Y:S02]  /*e570*/  ISETP.GE.AND P5, PT, R2, R231, PT ;  /* 0x000000e70200720c */ /* 0x000fe40003fa6270 */
[----:B------:R-:W-:Y:S02]  /*e580*/  FSEL R246, R4, -INF , !P0 ;  /* 0xff80000004f67808 */ /* 0x000fe40004000000 */
[----:B------:R-:W2:Y:S01]  /*e590*/  MUFU.TANH R4, R8 ;  /* 0x0000000800047308 */ /* 0x000ea20000002400 */
[----:B------:R-:W-:Y:S02]  /*e5a0*/  FSEL R242, R3, -INF , !P1 ;  /* 0xff80000003f27808 */ /* 0x000fe40004800000 */
[----:B------:R-:W-:Y:S02]  /*e5b0*/  ISETP.GE.AND P1, PT, R2, R228, PT ;  /* 0x000000e40200720c */ /* 0x000fe40003f26270 */
[----:B------:R-:W-:-:S02]  /*e5c0*/  FSEL R247, R60, -INF , !P5 ;  /* 0xff8000003cf77808 */ /* 0x000fc40006800000 */
[----:B------:R-:W-:Y:S02]  /*e5d0*/  ISETP.GT.AND P5, PT, R16, R2, PT ;  /* 0x000000021000720c */ /* 0x000fe40003fa4270 */
[----:B------:R-:W-:Y:S02]  /*e5e0*/  FSEL R238, R57, -INF , !P1 ;  /* 0xff80000039ee7808 */ /* 0x000fe40004800000 */
[----:B------:R-:W-:Y:S02]  /*e5f0*/  ISETP.GT.AND P1, PT, R227, R0, PT ;  /* 0x00000000e300720c */ /* 0x000fe40003f24270 */
[----:B------:R-:W-:Y:S02]  /*e600*/  ISETP.GE.AND P0, PT, R2, R230, PT ;  /* 0x000000e60200720c */ /* 0x000fe40003f06270 */
[----:B-1----:R-:W-:Y:S02]  /*e610*/  FSEL R2, R6, -INF , !P5 ;  /* 0xff80000006027808 */ /* 0x002fe40006800000 */
[----:B---3--:R-:W-:-:S02]  /*e620*/  FSEL R3, R5, -INF , !P1 ;  /* 0xff80000005037808 */ /* 0x008fc40004800000 */
        /* <DEDUP_REMOVED lines=8> */
[----:B--2---:R-:W-:Y:S02]  /*e6b0*/  FSEL R0, R4, -INF , !P0 ;  /* 0xff80000004007808 */ /* 0x004fe40004000000 */
        /* <DEDUP_REMOVED lines=63> */
.L_x_1182:
[----:B------:R3:W-:Y:S02]  /*eab0*/  STS.128 [R226+0x8800], RZ ;  /* 0x008800ffe2007388 */ /* 0x0007e40000000c00 */
.L_x_1183:
[----:B------:R-:W-:Y:S05]  /*eac0*/  BSYNC.RECONVERGENT B0 ;  /* 0x0000000000007941 */ /* 0x000fea0003800200 */
.L_x_1181:
[----:B------:R-:W0:Y:S02]  /*ead0*/  LDGDEPBAR ;  /* 0x00000000000079af */ /* 0x000e240000000000 */
.L_x_1180:
[----:B------:R-:W4:Y:S04]  /*eae0*/  LDL.LU R13, [R1] ;  /* 0x00000000010d7983 */ /* 0x000f280000300800 */
[----:B------:R-:W5:Y:S04]  /*eaf0*/  LDL.LU R53, [R1+0x4] ;  /* 0x0000040001357983 */ /* 0x000f680000300800 */
[----:B------:R-:W3:Y:S04]  /*eb00*/  LDL.LU R12, [R1+0x38] ;  /* 0x00003800010c7983 */ /* 0x000ee80000300800 */
[----:B------:R-:W3:Y:S04]  /*eb10*/  LDL.LU R14, [R1+0x3c] ;  /* 0x00003c00010e7983 */ /* 0x000ee80000300800 */
[----:B------:R-:W3:Y:S04]  /*eb20*/  LDL.LU R16, [R1+0x40] ;  /* 0x0000400001107983 */ /* 0x000ee80000300800 */
[----:B------:R-:W3:Y:S04]  /*eb30*/  LDL.LU R25, [R1+0x44] ;  /* 0x0000440001197983 */ /* 0x000ee80000300800 */
[----:B------:R-:W3:Y:S01]  /*eb40*/  LDL.LU R26, [R1+0x24] ;  /* 0x00002400011a7983 */ /* 0x000ee20000300800 */
[----:B------:R-:W-:Y:S01]  /*eb50*/  FMNMX3.FTZ R0, R252, R29, R18, !PT ;  /* 0x0000001dfc007276 */ /* 0x000fe20007810012 */
[----:B------:R-:W-:Y:S01]  /*eb60*/  @UP1 UIADD3 UR21, UPT, UPT, UR21, -0x4, URZ ;  /* 0xfffffffc15151890 */ /* 0x000fe2000fffe0ff */
[----:B-1----:R-:W-:Y:S01]  /*eb70*/  IADD3 R9, PT, PT, R220, 0x9020, RZ ;  /* 0x00009020dc097810 */ /* 0x002fe20007ffe0ff */
[----:B------:R-:W-:Y:S01]  /*eb80*/  LDSM.16.MT88.4 R20, [R220+0x9000] ;  /* 0x00900000dc14783b */ /* 0x000fe20000004200 */
[----:B--2---:R-:W-:-:S02]  /*eb90*/  FMNMX3.FTZ R2, R0, R17, R15, !PT ;  /* 0x0000001100027276 */ /* 0x004fc4000781000f */
[----:B------:R-:W-:Y:S01]  /*eba0*/  FMNMX3.FTZ R0, R225, R31, R19, !PT ;  /* 0x0000001fe1007276 */ /* 0x000fe20007810013 */
[----:B------:R-:W-:Y:S01]  /*ebb0*/  LDSM.16.MT88.4 R64, [R220+0xb000] ;  /* 0x00b00000dc40783b */ /* 0x000fe20000004200 */
        /* <DEDUP_REMOVED lines=11> */
[----:B------:R-:W-:-:S03]  /*ec70*/  FMNMX3.FTZ R0, R0, R243, R242, !PT ;  /* 0x000000f300007276 */ /* 0x000fc600078100f2 */
[----:B------:R-:W1:Y:S01]  /*ec80*/  SHFL.BFLY PT, R4, R104, 0x2, 0x1f ;  /* 0x0c401f0068047f89 */ /* 0x000e6200000e0000 */
[----:B------:R-:W-:-:S05]  /*ec90*/  FMNMX3.FTZ R0, R0, R241, R239, !PT ;  /* 0x000000f100007276 */ /* 0x000fca00078100ef */
[----:B------:R-:W2:Y:S01]  /*eca0*/  SHFL.BFLY PT, R5, R0, 0x2, 0x1f ;  /* 0x0c401f0000057f89 */ /* 0x000ea200000e0000 */
[----:B-1----:R-:W-:-:S05]  /*ecb0*/  FMNMX.FTZ R104, R104, R4, !PT ;  /* 0x0000000468687209 */ /* 0x002fca0007810000 */
[----:B------:R-:W1:Y:S01]  /*ecc0*/  SHFL.BFLY PT, R6, R104, 0x1, 0x1f ;  /* 0x0c201f0068067f89 */ /* 0x000e6200000e0000 */
[----:B--2---:R-:W-:-:S05]  /*ecd0*/  FMNMX.FTZ R0, R0, R5, !PT ;  /* 0x0000000500007209 */ /* 0x004fca0007810000 */
[----:B------:R-:W2:Y:S01]  /*ece0*/  SHFL.BFLY PT, R101, R0, 0x1, 0x1f ;  /* 0x0c201f0000657f89 */ /* 0x000ea200000e0000 */
[----:B-1----:R-:W-:-:S04]  /*ecf0*/  FMNMX.FTZ R104, R104, R6, !PT ;  /* 0x0000000668687209 */ /* 0x002fc80007810000 */
[----:B------:R-:W-:Y:S02]  /*ed00*/  FSETP.NEU.FTZ.AND P1, PT, R104, -INF , PT ;  /* 0xff8000006800780b */ /* 0x000fe40003f3d000 */
[----:B--2---:R-:W-:-:S04]  /*ed10*/  FMNMX.FTZ R101, R0, R101, !PT ;  /* 0x0000006500657209 */ /* 0x004fc80007810000 */
[----:B------:R-:W-:Y:S02]  /*ed20*/  FSETP.NEU.FTZ.AND P0, PT, R101, -INF , PT ;  /* 0xff8000006500780b */ /* 0x000fe40003f1d000 */
[----:B----4-:R-:W-:-:S04]  /*ed30*/  FMNMX3.FTZ R2, R13, R111, R61, !PT ;  /* 0x0000006f0d027276 */ /* 0x010fc8000781003d */
[----:B------:R-:W-:Y:S02]  /*ed40*/  FMNMX3.FTZ R3, R2, R105, R100, !PT ;  /* 0x0000006902037276 */ /* 0x000fe40007810064 */
[----:B-----5:R-:W-:Y:S02]  /*ed50*/  FMNMX3.FTZ R2, R53, R177, R110, !PT ;  /* 0x000000b135027276 */ /* 0x020fe4000781006e */
        /* <DEDUP_REMOVED lines=10> */
[----:B------:R-:W-:Y:S01]  /*ee00*/  FMUL.FTZ R2, R104, UR4 ;  /* 0x0000000468027c20 */ /* 0x000fe20008410000 */
[----:B------:R-:W-:-:S02]  /*ee10*/  FMNMX3.FTZ R3, R3, R246, R244, !PT ;  /* 0x000000f603037276 */ /* 0x000fc400078100f4 */
[----:B------:R-:W-:Y:S02]  /*ee20*/  FMNMX3.FTZ R4, R4, R251, R249, !PT ;  /* 0x000000fb04047276 */ /* 0x000fe400078100f9 */
[----:B------:R-:W-:Y:S01]  /*ee30*/  FSEL R2, R2, RZ, P1 ;  /* 0x000000ff02027208 */ /* 0x000fe20000800000 */
[----:B------:R-:W1:Y:S01]  /*ee40*/  SHFL.BFLY PT, R5, R3, 0x2, 0x1f ;  /* 0x0c401f0003057f89 */ /* 0x000e6200000e0000 */
[----:B------:R-:W-:Y:S02]  /*ee50*/  FMNMX3.FTZ R4, R4, R247, R245, !PT ;  /* 0x000000f704047276 */ /* 0x000fe400078100f5 */
[----:B---3--:R-:W-:Y:S01]  /*ee60*/  @P6 IADD3 R9, PT, PT, R26, -0x20, RZ ;  /* 0xffffffe01a096810 */ /* 0x008fe20007ffe0ff */
[--C-:B------:R-:W-:Y:S01]  /*ee70*/  FFMA.FTZ R6, R18, UR4, -R2.reuse ;  /* 0x0000000412067c23 */ /* 0x100fe20008010802 */
[--C-:B------:R-:W-:Y:S01]  /*ee80*/  FFMA.FTZ R0, R29, UR4, -R2.reuse ;  /* 0x000000041d007c23 */ /* 0x100fe20008010802 */
[----:B------:R-:W2:Y:S01]  /*ee90*/  SHFL.BFLY PT, R7, R4, 0x2, 0x1f ;  /* 0x0c401f0004077f89 */ /* 0x000ea200000e0000 */
[----:B------:R-:W-:Y:S01]  /*eea0*/  MOV R27, R16 ;  /* 0x00000010001b7202 */ /* 0x000fe20000000f00 */
[----:B------:R3:W-:Y:S01]  /*eeb0*/  MUFU.EX2 R55, R6 ;  /* 0x0000000600377308 */ /* 0x0007e20000000800 */
[----:B------:R-:W-:Y:S01]  /*eec0*/  MOV R39, R14 ;  /* 0x0000000e00277202 */ /* 0x000fe20000000f00 */
[----:B------:R-:W-:Y:S01]  /*eed0*/  LDSM.16.MT88.4 R48, [R9+0x1000] ;  /* 0x001000000930783b */ /* 0x000fe20000004200 */
[----:B------:R-:W-:Y:S01]  /*eee0*/  MOV R26, R25 ;  /* 0x00000019001a7202 */ /* 0x000fe20000000f00 */
[----:B------:R4:W5:Y:S01]  /*eef0*/  MUFU.EX2 R54, R0 ;  /* 0x0000000000367308 */ /* 0x0009620000000800 */
[----:B------:R-:W-:Y:S01]  /*ef00*/  MOV R36, R12 ;  /* 0x0000000c00247202 */ /* 0x000fe20000000f00 */
[----:B------:R-:W-:Y:S01]  /*ef10*/  LDSM.16.MT88.4 R44, [R9+0x2000] ;  /* 0x00200000092c783b */ /* 0x000fe20000004200 */
[----:B------:R-:W-:Y:S01]  /*ef20*/  MOV R56, R26 ;  /* 0x0000001a00387202 */ /* 0x000fe20000000f00 */
[----:B---3--:R-:W-:Y:S01]  /*ef30*/  FFMA.FTZ R6, R15, UR4, -R2 ;  /* 0x000000040f067c23 */ /* 0x008fe20008010802 */
[----:B-1----:R-:W-:Y:S01]  /*ef40*/  FMNMX.FTZ R3, R3, R5, !PT ;  /* 0x0000000503037209 */ /* 0x002fe20007810000 */
[----:B------:R-:W-:-:S02]  /*ef50*/  FMUL.FTZ R5, R101, UR4 ;  /* 0x0000000465057c20 */ /* 0x000fc40008410000 */
[----:B------:R1:W-:Y:S02]  /*ef60*/  MUFU.EX2 R59, R6 ;  /* 0x00000006003b7308 */ /* 0x0003e40000000800 */
[----:B------:R-:W3:Y:S01]  /*ef70*/  SHFL.BFLY PT, R10, R3, 0x1, 0x1f ;  /* 0x0c201f00030a7f89 */ /* 0x000ee200000e0000 */
[----:B--2---:R-:W-:Y:S02]  /*ef80*/  FMNMX.FTZ R4, R4, R7, !PT ;  /* 0x0000000704047209 */ /* 0x004fe40007810000 */
[----:B----4-:R-:W-:Y:S01]  /*ef90*/  FSEL R0, R5, RZ, P0 ;  /* 0x000000ff05007208 */ /* 0x010fe20000000000 */
[----:B------:R-:W-:Y:S02]  /*efa0*/  FFMA.FTZ R5, R17, UR4, -R2 ;  /* 0x0000000411057c23 */ /* 0x000fe40008010802 */
[----:B------:R-:W2:Y:S02]  /*efb0*/  SHFL.BFLY PT, R11, R4, 0x1, 0x1f ;  /* 0x0c201f00040b7f89 */ /* 0x000ea400000e0000 */
[----:B------:R-:W-:Y:S01]  /*efc0*/  FFMA.FTZ R7, R19, UR4, -R0 ;  /* 0x0000000413077c23 */ /* 0x000fe20008010800 */
[----:B------:R4:W5:Y:S01]  /*efd0*/  MUFU.EX2 R33, R5 ;  /* 0x0000000500217308 */ /* 0x0009620000000800 */
[----:B------:R-:W5:Y:S01]  /*efe0*/  LDSM.16.MT88.4 R16, [R9] ;  /* 0x000000000910783b */ /* 0x000f620000004200 */
[----:B-1----:R-:W-:-:S02]  /*eff0*/  FSEL R6, R104, RZ, P1 ;  /* 0x000000ff68067208 */ /* 0x002fc40000800000 */
[----:B------:R1:W-:Y:S03]  /*f000*/  MUFU.EX2 R57, R7 ;  /* 0x0000000700397308 */ /* 0x0003e60000000800 */
[----:B------:R-:W-:Y:S01]  /*f010*/  FADD.FTZ R8, R252, -R6 ;  /* 0x80000006fc087221 */ /* 0x000fe20000010000 */
[----:B------:R-:W-:-:S03]  /*f020*/  FFMA.FTZ R6, R24, UR4, -R0 ;  /* 0x0000000418067c23 */ /* 0x000fc60008010800 */
[----:B------:R-:W-:Y:S01]  /*f030*/  FMUL.FTZ R8, R8, UR4 ;  /* 0x0000000408087c20 */ /* 0x000fe20008410000 */
[----:B------:R5:W-:Y:S01]  /*f040*/  MUFU.EX2 R58, R6 ;  /* 0x00000006003a7308 */ /* 0x000be20000000800 */
[----:B----4-:R-:W-:Y:S01]  /*f050*/  FFMA.FTZ R5, R31, UR4, -R0 ;  /* 0x000000041f057c23 */ /* 0x010fe20008010800 */
[----:B---3--:R-:W-:Y:S02]  /*f060*/  FMNMX.FTZ R103, R3, R10, !PT ;  /* 0x0000000a03677209 */ /* 0x008fe40007810000 */
[----:B------:R-:W3:Y:S01]  /*f070*/  MUFU.EX2 R40, R8 ;  /* 0x0000000800287308 */ /* 0x000ee20000000800 */
[----:B------:R-:W4:Y:S01]  /*f080*/  LDSM.16.MT88.4 R28, [R220+0xa000] ;  /* 0x00a00000dc1c783b */ /* 0x000f220000004200 */
[----:B-1----:R-:W-:Y:S01]  /*f090*/  FSEL R7, R101, RZ, P0 ;  /* 0x000000ff65077208 */ /* 0x002fe20000000000 */
[C---:B------:R-:W-:Y:S01]  /*f0a0*/  FMUL.FTZ R3, R103.reuse, UR4 ;  /* 0x0000000467037c20 */ /* 0x040fe20008410000 */
[----:B------:R-:W-:Y:S01]  /*f0b0*/  FSETP.NEU.FTZ.AND P1, PT, R103, -INF , PT ;  /* 0xff8000006700780b */ /* 0x000fe20003f3d000 */
[----:B------:R1:W-:Y:S01]  /*f0c0*/  MUFU.EX2 R37, R5 ;  /* 0x0000000500257308 */ /* 0x0003e20000000800 */
[----:B--2---:R-:W-:-:S02]  /*f0d0*/  FMNMX.FTZ R102, R4, R11, !PT ;  /* 0x0000000b04667209 */ /* 0x004fc40007810000 */
[----:B-----5:R-:W-:Y:S02]  /*f0e0*/  F2FP.BF16.F32.PACK_AB R4, R55, R54 ;  /* 0x000000363704723e */ /* 0x020fe400000010ff */
[----:B------:R-:W-:Y:S02]  /*f0f0*/  FSETP.NEU.FTZ.AND P0, PT, R102, -INF , PT ;  /* 0xff8000006600780b */ /* 0x000fe40003f1d000 */
[----:B------:R-:W-:Y:S01]  /*f100*/  F2FP.BF16.F32.PACK_AB R6, R59, R33 ;  /* 0x000000213b06723e */ /* 0x000fe200000010ff */
[-C--:B---3--:R-:W-:Y:S01]  /*f110*/  FMUL.FTZ R132, R132, R40.reuse ;  /* 0x0000002884847220 */ /* 0x088fe20000410000 */
[----:B------:R-:W-:Y:S01]  /*f120*/  FSEL R8, R3, RZ, P1 ;  /* 0x000000ff03087208 */ /* 0x000fe20000800000 */
[-C--:B------:R-:W-:Y:S01]  /*f130*/  FMUL.FTZ R133, R133, R40.reuse ;  /* 0x0000002885857220 */ /* 0x080fe20000410000 */
[-C--:B------:R-:W-:Y:S01]  /*f140*/  FMUL.FTZ R136, R136, R40.reuse ;  /* 0x0000002888887220 */ /* 0x080fe20000410000 */
[-C--:B------:R-:W-:Y:S01]  /*f150*/  FMUL.FTZ R137, R137, R40.reuse ;  /* 0x0000002889897220 */ /* 0x080fe20000410000 */
[-C--:B------:R-:W-:Y:S01]  /*f160*/  FMUL.FTZ R164, R164, R40.reuse ;  /* 0x00000028a4a47220 */ /* 0x080fe20000410000 */
[----:B------:R-:W-:Y:S01]  /*f170*/  FFMA.FTZ R10, R61, UR4, -R8 ;  /* 0x000000043d0a7c23 */ /* 0x000fe20008010808 */
[----:B-1----:R-:W-:Y:S01]  /*f180*/  FFMA.FTZ R5, R35, UR4, -R0 ;  /* 0x0000000423057c23 */ /* 0x002fe20008010800 */
[--C-:B------:R-:W-:Y:S01]  /*f190*/  FFMA.FTZ R3, R111, UR4, -R8.reuse ;  /* 0x000000046f037c23 */ /* 0x100fe20008010808 */
[--C-:B------:R-:W-:Y:S01]  /*f1a0*/  FFMA.FTZ R11, R105, UR4, -R8.reuse ;  /* 0x00000004690b7c23 */ /* 0x100fe20008010808 */
[----:B------:R1:W-:Y:S01]  /*f1b0*/  MUFU.EX2 R182, R10 ;  /* 0x0000000a00b67308 */ /* 0x0003e20000000800 */
[-C--:B------:R-:W-:Y:S01]  /*f1c0*/  FMUL.FTZ R165, R165, R40.reuse ;  /* 0x00000028a5a57220 */ /* 0x080fe20000410000 */
[-C--:B------:R-:W-:Y:S01]  /*f1d0*/  FMUL.FTZ R168, R168, R40.reuse ;  /* 0x00000028a8a87220 */ /* 0x080fe20000410000 */
[-C--:B------:R-:W-:Y:S01]  /*f1e0*/  FMUL.FTZ R169, R169, R40.reuse ;  /* 0x00000028a9a97220 */ /* 0x080fe20000410000 */
[----:B------:R2:W3:Y:S01]  /*f1f0*/  MUFU.EX2 R32, R5 ;  /* 0x0000000500207308 */ /* 0x0004e20000000800 */
[-C--:B------:R-:W-:Y:S01]  /*f200*/  FMUL.FTZ R116, R116, R40.reuse ;  /* 0x0000002874747220 */ /* 0x080fe20000410000 */
[-C--:B------:R-:W-:Y:S01]  /*f210*/  FMUL.FTZ R117, R117, R40.reuse ;  /* 0x0000002875757220 */ /* 0x080fe20000410000 */
[-C--:B------:R-:W-:Y:S01]  /*f220*/  FMUL.FTZ R120, R120, R40.reuse ;  /* 0x0000002878787220 */ /* 0x080fe20000410000 */
[----:B------:R5:W-:Y:S01]  /*f230*/  MUFU.EX2 R52, R3 ;  /* 0x0000000300347308 */ /* 0x000be20000000800 */
[-C--:B------:R-:W-:Y:S01]  /*f240*/  FMUL.FTZ R121, R121, R40.reuse ;  /* 0x0000002879797220 */ /* 0x080fe20000410000 */
[-C--:B------:R-:W-:Y:S01]  /*f250*/  FMUL.FTZ R148, R148, R40.reuse ;  /* 0x0000002894947220 */ /* 0x080fe20000410000 */
[-C--:B------:R-:W-:Y:S01]  /*f260*/  FMUL.FTZ R149, R149, R40.reuse ;  /* 0x0000002895957220 */ /* 0x080fe20000410000 */
[----:B------:R-:W-:Y:S01]  /*f270*/  MUFU.EX2 R15, R11 ;  /* 0x0000000b000f7308 */ /* 0x000fe20000000800 */
[-C--:B------:R-:W-:Y:S01]  /*f280*/  FMUL.FTZ R152, R152, R40.reuse ;  /* 0x0000002898987220 */ /* 0x080fe20000410000 */
[----:B-1----:R-:W-:Y:S01]  /*f290*/  FFMA.FTZ R10, R100, UR4, -R8 ;  /* 0x00000004640a7c23 */ /* 0x002fe20008010808 */
[-C--:B------:R-:W-:Y:S01]  /*f2a0*/  FMUL.FTZ R153, R153, R40.reuse ;  /* 0x0000002899997220 */ /* 0x080fe20000410000 */
[-C--:B------:R-:W-:Y:S01]  /*f2b0*/  FMUL.FTZ R72, R72, R40.reuse ;  /* 0x0000002848487220 */ /* 0x080fe20000410000 */
[----:B------:R-:W-:Y:S01]  /*f2c0*/  FMUL.FTZ R73, R73, R40 ;  /* 0x0000002849497220 */ /* 0x000fe20000410000 */
[----:B------:R1:W-:Y:S01]  /*f2d0*/  MUFU.EX2 R14, R10 ;  /* 0x0000000a000e7308 */ /* 0x0003e20000000800 */
[----:B--2---:R-:W-:Y:S01]  /*f2e0*/  FADD.FTZ R5, R225, -R7 ;  /* 0x80000007e1057221 */ /* 0x004fe20000010000 */
[----:B---3--:R-:W-:Y:S01]  /*f2f0*/  F2FP.BF16.F32.PACK_AB R7, R58, R32 ;  /* 0x000000203a07723e */ /* 0x008fe200000010ff */
[-C--:B------:R-:W-:Y:S01]  /*f300*/  FMUL.FTZ R76, R76, R40.reuse ;  /* 0x000000284c4c7220 */ /* 0x080fe20000410000 */
[----:B-----5:R-:W-:Y:S01]  /*f310*/  FMUL.FTZ R3, R102, UR4 ;  /* 0x0000000466037c20 */ /* 0x020fe20008410000 */
[----:B------:R-:W-:Y:S01]  /*f320*/  FMUL.FTZ R5, R5, UR4 ;  /* 0x0000000405057c20 */ /* 0x000fe20008410000 */
[-C--:B------:R-:W-:Y:S01]  /*f330*/  FMUL.FTZ R77, R77, R40.reuse ;  /* 0x000000284d4d7220 */ /* 0x080fe20000410000 */
[-C--:B------:R-:W-:Y:S01]  /*f340*/  FMUL.FTZ R88, R88, R40.reuse ;  /* 0x0000002858587220 */ /* 0x080fe20000410000 */
[-C--:B------:R-:W-:Y:S01]  /*f350*/  FMUL.FTZ R89, R89, R40.reuse ;  /* 0x0000002859597220 */ /* 0x080fe20000410000 */
[----:B------:R-:W-:Y:S01]  /*f360*/  FSEL R3, R3, RZ, P0 ;  /* 0x000000ff03037208 */ /* 0x000fe20000000000 */
[----:B------:R2:W3:Y:S01]  /*f370*/  MUFU.EX2 R25, R5 ;  /* 0x0000000500197308 */ /* 0x0004e20000000800 */
[-C--:B------:R-:W-:Y:S01]  /*f380*/  FMUL.FTZ R92, R92, R40.reuse ;  /* 0x000000285c5c7220 */ /* 0x080fe20000410000 */
[----:B------:R-:W-:Y:S01]  /*f390*/  FMUL.FTZ R93, R93, R40 ;  /* 0x000000285d5d7220 */ /* 0x000fe20000410000 */
[----:B------:R-:W-:Y:S01]  /*f3a0*/  MOV R105, R36 ;  /* 0x0000002400697202 */ /* 0x000fe20000000f00 */
[--C-:B------:R-:W-:Y:S01]  /*f3b0*/  FFMA.FTZ R12, R177, UR4, -R3.reuse ;  /* 0x00000004b10c7c23 */ /* 0x100fe20008010803 */
[----:B-1----:R-:W-:Y:S01]  /*f3c0*/  FSEL R10, R103, RZ, P1 ;  /* 0x000000ff670a7208 */ /* 0x002fe20000800000 */
[----:B------:R-:W-:-:S02]  /*f3d0*/  FFMA.FTZ R11, R110, UR4, -R3 ;  /* 0x000000046e0b7c23 */ /* 0x000fc40008010803 */
[----:B------:R1:W-:Y:S02]  /*f3e0*/  MUFU.EX2 R38, R12 ;  /* 0x0000000c00267308 */ /* 0x0003e40000000800 */
[----:B------:R-:W-:Y:S01]  /*f3f0*/  FADD.FTZ R13, R13, -R10 ;  /* 0x8000000a0d0d7221 */ /* 0x000fe20000010000 */
[----:B------:R-:W-:Y:S01]  /*f400*/  FSEL R10, R102, RZ, P0 ;  /* 0x000000ff660a7208 */ /* 0x000fe20000000000 */
[----:B------:R5:W-:Y:S02]  /*f410*/  MUFU.EX2 R183, R11 ;  /* 0x0000000b00b77308 */ /* 0x000be40000000800 */
[----:B------:R-:W-:Y:S01]  /*f420*/  FMUL.FTZ R13, R13, UR4 ;  /* 0x000000040d0d7c20 */ /* 0x000fe20008410000 */
[----:B--2---:R-:W-:Y:S01]  /*f430*/  F2FP.BF16.F32.PACK_AB R5, R57, R37 ;  /* 0x000000253905723e */ /* 0x004fe200000010ff */
[----:B------:R-:W-:Y:S01]  /*f440*/  FADD.FTZ R10, R53, -R10 ;  /* 0x8000000a350a7221 */ /* 0x000fe20000010000 */
[----:B------:R-:W-:Y:S01]  /*f450*/  MOV R53, R27 ;  /* 0x0000001b00357202 */ /* 0x000fe20000000f00 */
[-C--:B---3--:R-:W-:Y:S01]  /*f460*/  FMUL.FTZ R134, R134, R25.reuse ;  /* 0x0000001986867220 */ /* 0x088fe20000410000 */
[----:B------:R-:W2:Y:S01]  /*f470*/  MUFU.EX2 R27, R13 ;  /* 0x0000000d001b7308 */ /* 0x000ea20000000800 */
[----:B------:R-:W-:Y:S01]  /*f480*/  FMUL.FTZ R10, R10, UR4 ;  /* 0x000000040a0a7c20 */ /* 0x000fe20008410000 */
[-C--:B------:R-:W-:Y:S01]  /*f490*/  FMUL.FTZ R135, R135, R25.reuse ;  /* 0x0000001987877220 */ /* 0x080fe20000410000 */
[--C-:B-1----:R-:W-:Y:S01]  /*f4a0*/  FFMA.FTZ R12, R176, UR4, -R3.reuse ;  /* 0x00000004b00c7c23 */ /* 0x102fe20008010803 */
[-C--:B------:R-:W-:Y:S01]  /*f4b0*/  FMUL.FTZ R138, R138, R25.reuse ;  /* 0x000000198a8a7220 */ /* 0x080fe20000410000 */
[----:B------:R-:W1:Y:S01]  /*f4c0*/  MUFU.EX2 R26, R10 ;  /* 0x0000000a001a7308 */ /* 0x000e620000000800 */
[-C--:B------:R-:W-:Y:S01]  /*f4d0*/  FMUL.FTZ R139, R139, R25.reuse ;  /* 0x000000198b8b7220 */ /* 0x080fe20000410000 */
[----:B-----5:R-:W-:Y:S01]  /*f4e0*/  FFMA.FTZ R11, R108, UR4, -R3 ;  /* 0x000000046c0b7c23 */ /* 0x020fe20008010803 */
[-C--:B------:R-:W-:Y:S01]  /*f4f0*/  FMUL.FTZ R166, R166, R25.reuse ;  /* 0x00000019a6a67220 */ /* 0x080fe20000410000 */
[----:B------:R-:W-:Y:S01]  /*f500*/  MUFU.EX2 R35, R12 ;  /* 0x0000000c00237308 */ /* 0x000fe20000000800 */
        /* <DEDUP_REMOVED lines=21> */
[-C--:B--2---:R-:W-:Y:S01]  /*f660*/  FMUL.FTZ R144, R144, R27.reuse ;  /* 0x0000001b90907220 */ /* 0x084fe20000410000 */
[-C--:B------:R-:W-:Y:S01]  /*f670*/  FMUL.FTZ R145, R145, R27.reuse ;  /* 0x0000001b91917220 */ /* 0x080fe20000410000 */
[-C--:B-1----:R-:W-:Y:S01]  /*f680*/  FMUL.FTZ R146, R146, R26.reuse ;  /* 0x0000001a92927220 */ /* 0x082fe20000410000 */
[-C--:B------:R-:W-:Y:S01]  /*f690*/  FMUL.FTZ R147, R147, R26.reuse ;  /* 0x0000001a93937220 */ /* 0x080fe20000410000 */
[--C-:B---3--:R-:W-:Y:S01]  /*f6a0*/  FFMA.FTZ R11, R189, UR4, -R2.reuse ;  /* 0x00000004bd0b7c23 */ /* 0x108fe20008010802 */
        /* <DEDUP_REMOVED lines=15> */
[-C--:B------:R-:W-:Y:S01]  /*f7a0*/  FMUL.FTZ R160, R160, R27.reuse ;  /* 0x0000001ba0a07220 */ /* 0x080fe20000410000 */
[----:B------:R-:W-:Y:S01]  /*f7b0*/  FMUL.FTZ R161, R161, R27 ;  /* 0x0000001ba1a17220 */ /* 0x000fe20000410000 */
[-C--:B------:R-:W-:Y:S01]  /*f7c0*/  FMUL.FTZ R162, R162, R26.reuse ;  /* 0x0000001aa2a27220 */ /* 0x080fe20000410000 */
[C---:B------:R-:W-:Y:S01]  /*f7d0*/  HMMA.16816.F32.BF16 R136, R4.reuse, R50, R168 ;  /* 0x000000320488723c */ /* 0x040fe200000418a8 */
[-C--:B------:R-:W-:Y:S01]  /*f7e0*/  FMUL.FTZ R163, R163, R26.reuse ;  /* 0x0000001aa3a37220 */ /* 0x080fe20000410000 */
[----:B------:R-:W-:Y:S01]  /*f7f0*/  FFMA.FTZ R12, R180, UR4, -R2 ;  /* 0x00000004b40c7c23 */ /* 0x000fe20008010802 */
        /* <DEDUP_REMOVED lines=21> */
[C---:B----4-:R-:W-:Y:S01]  /*f950*/  HMMA.16816.F32.BF16 R196, R4.reuse, R28, R148 ;  /* 0x0000001c04c4723c */ /* 0x050fe20000041894 */
        /* <DEDUP_REMOVED lines=8> */
[----:B------:R-:W-:Y:S01]  /*f9e0*/  FMUL.FTZ R97, R97, R27 ;  /* 0x0000001b61617220 */ /* 0x000fe20000410000 */
[-C--:B------:R-:W-:Y:S01]  /*f9f0*/  FMUL.FTZ R98, R98, R26.reuse ;  /* 0x0000001a62627220 */ /* 0x080fe20000410000 */
[----:B------:R-:W-:-:S05]  /*fa00*/  FMUL.FTZ R99, R99, R26 ;  /* 0x0000001a63637220 */ /* 0x000fca0000410000 */
[C---:B------:R-:W-:Y:S08]  /*fa10*/  HMMA.16816.F32.BF16 R176, R4.reuse, R64, R72 ;  /* 0x0000004004b0723c */ /* 0x040ff00000041848 */
[C---:B------:R-:W-:Y:S08]  /*fa20*/  HMMA.16816.F32.BF16 R168, R4.reuse, R66, R76 ;  /* 0x0000004204a8723c */ /* 0x040ff0000004184c */
[C---:B------:R-:W-:Y:S08]  /*fa30*/  HMMA.16816.F32.BF16 R108, R4.reuse, R44, R88 ;  /* 0x0000002c046c723c */ /* 0x040ff00000041858 */
[----:B------:R-:W-:Y:S01]  /*fa40*/  HMMA.16816.F32.BF16 R164, R4, R46, R92 ;  /* 0x0000002e04a4723c */ /* 0x000fe2000004185c */
[----:B------:R-:W-:-:S02]  /*fa50*/  F2FP.BF16.F32.PACK_AB R4, R182, R52 ;  /* 0x00000034b604723e */ /* 0x000fc400000010ff */
[----:B------:R-:W-:Y:S02]  /*fa60*/  F2FP.BF16.F32.PACK_AB R5, R183, R38 ;  /* 0x00000026b705723e */ /* 0x000fe400000010ff */
[----:B------:R-:W-:Y:S02]  /*fa70*/  F2FP.BF16.F32.PACK_AB R6, R14, R15 ;  /* 0x0000000f0e06723e */ /* 0x000fe400000010ff */
[----:B-----5:R-:W-:-:S07]  /*fa80*/  F2FP.BF16.F32.PACK_AB R7, R24, R35 ;  /* 0x000000231807723e */ /* 0x020fce00000010ff */
[C---:B------:R-:W-:Y:S01]  /*fa90*/  HMMA.16816.F32.BF16 R148, R4.reuse, R28, R144 ;  /* 0x0000001c0494723c */ /* 0x040fe20000041890 */
[----:B------:R1:W-:Y:S01]  /*faa0*/  MUFU.EX2 R144, R11 ;  /* 0x0000000b00907308 */ /* 0x0003e20000000800 */
[----:B------:R-:W-:Y:S02]  /*fab0*/  MOV R147, R35 ;  /* 0x0000002300937202 */ /* 0x000fe40000000f00 */
[----:B------:R-:W-:Y:S02]  /*fac0*/  MOV R146, R33 ;  /* 0x0000002100927202 */ /* 0x000fe40000000f00 */
[----:B------:R-:W-:Y:S02]  /*fad0*/  MOV R145, R32 ;  /* 0x0000002000917202 */ /* 0x000fe40000000f00 */
[----:B------:R-:W-:Y:S01]  /*fae0*/  HMMA.16816.F32.BF16 R60, R4, R30, R156 ;  /* 0x0000001e043c723c */ /* 0x000fe2000004189c */
[----:B------:R2:W3:Y:S01]  /*faf0*/  MUFU.EX2 R159, R10 ;  /* 0x0000000a009f7308 */ /* 0x0004e20000000800 */
[----:B------:R-:W-:Y:S01]  /*fb00*/  LDSM.16.MT88.4 R28, [R220+0xa400] ;  /* 0x00a40000dc1c783b */ /* 0x000fe20000004200 */
[----:B------:R-:W-:-:S02]  /*fb10*/  MOV R158, R147 ;  /* 0x00000093009e7202 */ /* 0x000fc40000000f00 */
[----:B------:R4:W-:Y:S01]  /*fb20*/  MUFU.EX2 R157, R12 ;  /* 0x0000000c009d7308 */ /* 0x0009e20000000800 */
[----:B-1----:R-:W-:Y:S02]  /*fb30*/  FFMA.FTZ R11, R34, UR4, -R2 ;  /* 0x00000004220b7c23 */ /* 0x002fe40008010802 */
[C---:B------:R-:W-:Y:S01]  /*fb40*/  HMMA.16816.F32.BF16 R152, R4.reuse, R20, R112 ;  /* 0x000000140498723c */ /* 0x040fe20000041870 */
[----:B------:R-:W1:Y:S01]  /*fb50*/  LDSM.16.MT88.4 R32, [R9+0x400] ;  /* 0x000400000920783b */ /* 0x000e620000004200 */
[----:B------:R-:W-:Y:S02]  /*fb60*/  MOV R112, R55 ;  /* 0x0000003700707202 */ /* 0x000fe40000000f00 */
[----:B------:R-:W-:Y:S02]  /*fb70*/  MOV R114, R57 ;  /* 0x0000003900727202 */ /* 0x000fe40000000f00 */
[----:B------:R-:W-:Y:S01]  /*fb80*/  MOV R113, R56 ;  /* 0x0000003800717202 */ /* 0x000fe20000000f00 */
[--C-:B--2---:R-:W-:Y:S01]  /*fb90*/  FFMA.FTZ R10, R200, UR4, -R0.reuse ;  /* 0x00000004c80a7c23 */ /* 0x104fe20008010800 */
[----:B------:R-:W-:Y:S01]  /*fba0*/  HMMA.16816.F32.BF16 R92, R4, R22, R124 ;  /* 0x00000016045c723c */ /* 0x000fe2000004187c */
[----:B------:R-:W-:Y:S01]  /*fbb0*/  MOV R127, R54 ;  /* 0x00000036007f7202 */ /* 0x000fe20000000f00 */
[----:B------:R-:W-:Y:S01]  /*fbc0*/  LDSM.16.MT88.4 R20, [R9+0x1400] ;  /* 0x001400000914783b */ /* 0x000fe20000004200 */
[----:B------:R-:W-:Y:S01]  /*fbd0*/  MOV R126, R52 ;  /* 0x00000034007e7202 */ /* 0x000fe20000000f00 */
[----:B------:R2:W-:Y:S01]  /*fbe0*/  MUFU.EX2 R225, R10 ;  /* 0x0000000a00e17308 */ /* 0x0005e20000000800 */
[----:B----4-:R-:W-:Y:S01]  /*fbf0*/  FFMA.FTZ R12, R191, UR4, -R0 ;  /* 0x00000004bf0c7c23 */ /* 0x010fe20008010800 */
[----:B------:R-:W-:-:S02]  /*fc00*/  MOV R125, R39 ;  /* 0x00000027007d7202 */ /* 0x000fc40000000f00 */
[C---:B------:R-:W-:Y:S01]  /*fc10*/  HMMA.16816.F32.BF16 R52, R4.reuse, R48, R160 ;  /* 0x000000300434723c */ /* 0x040fe200000418a0 */
[----:B------:R4:W-:Y:S01]  /*fc20*/  MUFU.EX2 R162, R11 ;  /* 0x0000000b00a27308 */ /* 0x0009e20000000800 */
[----:B------:R-:W-:Y:S02]  /*fc30*/  MOV R124, R38 ;  /* 0x00000026007c7202 */ /* 0x000fe40000000f00 */
[----:B------:R-:W-:Y:S01]  /*fc40*/  MOV R115, R15 ;  /* 0x0000000f00737202 */ /* 0x000fe20000000f00 */
[----:B------:R-:W5:Y:S01]  /*fc50*/  MUFU.EX2 R13, R12 ;  /* 0x0000000c000d7308 */ /* 0x000f620000000800 */
[----:B------:R-:W-:Y:S02]  /*fc60*/  MOV R161, R145 ;  /* 0x0000009100a17202 */ /* 0x000fe40000000f00 */
[----:B------:R-:W-:Y:S01]  /*fc70*/  HMMA.16816.F32.BF16 R72, R4, R18, R140 ;  /* 0x000000120448723c */ /* 0x000fe2000004188c */
[----:B------:R-:W-:Y:S01]  /*fc80*/  MOV R142, R59 ;  /* 0x0000003b008e7202 */ /* 0x000fe20000000f00 */
[----:B--2---:R-:W-:Y:S01]  /*fc90*/  FFMA.FTZ R10, R188, UR4, -R0 ;  /* 0x00000004bc0a7c23 */ /* 0x004fe20008010800 */
[----:B------:R-:W-:-:S02]  /*fca0*/  MOV R141, R58 ;  /* 0x0000003a008d7202 */ /* 0x000fc40000000f00 */
[----:B------:R-:W-:Y:S01]  /*fcb0*/  MOV R140, R37 ;  /* 0x00000025008c7202 */ /* 0x000fe20000000f00 */
[----:B------:R2:W-:Y:S01]  /*fcc0*/  MUFU.EX2 R252, R10 ;  /* 0x0000000a00fc7308 */ /* 0x0005e20000000800 */
[----:B----4-:R-:W-:Y:S01]  /*fcd0*/  FFMA.FTZ R11, R190, UR4, -R0 ;  /* 0x00000004be0b7c23 */ /* 0x010fe20008010800 */
[C---:B------:R-:W-:Y:S01]  /*fce0*/  HMMA.16816.F32.BF16 R56, R4.reuse, R64, R68 ;  /* 0x000000400438723c */ /* 0x040fe20000041844 */
[----:B------:R-:W-:Y:S01]  /*fcf0*/  MOV R143, R14 ;  /* 0x0000000e008f7202 */ /* 0x000fe20000000f00 */
[----:B------:R-:W4:Y:S01]  /*fd00*/  LDSM.16.MT88.4 R36, [R220+0x9400] ;  /* 0x00940000dc24783b */ /* 0x000f220000004200 */
[----:B------:R5:W1:Y:S01]  /*fd10*/  MUFU.EX2 R156, R11 ;  /* 0x0000000b009c7308 */ /* 0x000a620000000800 */
[----:B------:R-:W-:Y:S02]  /*fd20*/  MOV R163, R146 ;  /* 0x0000009200a37202 */ /* 0x000fe40000000f00 */
[----:B------:R-:W-:Y:S02]  /*fd30*/  MOV R189, R158 ;  /* 0x0000009e00bd7202 */ /* 0x000fe40000000f00 */
[----:B------:R-:W-:Y:S01]  /*fd40*/  HMMA.16816.F32.BF16 R84, R4, R44, R84 ;  /* 0x0000002c0454723c */ /* 0x000fe20000041854 */
[----:B------:R-:W-:-:S02]  /*fd50*/  MOV R160, R124 ;  /* 0x0000007c00a07202 */ /* 0x000fc40000000f00 */
[----:B------:R-:W-:Y:S01]  /*fd60*/  MOV R158, R125 ;  /* 0x0000007d009e7202 */ /* 0x000fe20000000f00 */
[----:B--2---:R-:W-:Y:S01]  /*fd70*/  FFMA.FTZ R10, R211, UR4, -R8 ;  /* 0x00000004d30a7c23 */ /* 0x004fe20008010808 */
[----:B---3--:R-:W-:-:S03]  /*fd80*/  MOV R211, R159 ;  /* 0x0000009f00d37202 */ /* 0x008fc60000000f00 */
[----:B------:R-:W-:Y:S01]  /*fd90*/  HMMA.16816.F32.BF16 R76, R4, R16, R128 ;  /* 0x00000010044c723c */ /* 0x000fe20000041880 */
[----:B------:R-:W2:Y:S01]  /*fda0*/  LDSM.16.MT88.4 R16, [R220+0xb400] ;  /* 0x00b40000dc10783b */ /* 0x000ea20000004200 */
[----:B-----5:R-:W-:Y:S01]  /*fdb0*/  FFMA.FTZ R11, R209, UR4, -R8 ;  /* 0x00000004d10b7c23 */ /* 0x020fe20008010808 */
[----:B------:R-:W-:-:S03]  /*fdc0*/  MOV R209, R144 ;  /* 0x0000009000d17202 */ /* 0x000fc60000000f00 */
[----:B------:R3:W-:Y:S02]  /*fdd0*/  MUFU.EX2 R200, R11 ;  /* 0x0000000b00c87308 */ /* 0x0007e40000000800 */
[----:B------:R-:W-:Y:S01]  /*fde0*/  HMMA.16816.F32.BF16 R48, R4, R50, R172 ;  /* 0x000000320430723c */ /* 0x000fe200000418ac */
[----:B------:R-:W-:Y:S02]  /*fdf0*/  MOV R174, R112 ;  /* 0x0000007000ae7202 */ /* 0x000fe40000000f00 */
[----:B------:R-:W-:Y:S02]  /*fe00*/  MOV R173, R114 ;  /* 0x0000007200ad7202 */ /* 0x000fe40000000f00 */
[----:B------:R-:W-:-:S03]  /*fe10*/  MOV R172, R115 ;  /* 0x0000007300ac7202 */ /* 0x000fc60000000f00 */
[----:B------:R-:W-:Y:S01]  /*fe20*/  HMMA.16816.F32.BF16 R64, R4, R66, R80 ;  /* 0x000000420440723c */ /* 0x000fe20000041850 */
[----:B---3--:R-:W-:Y:S01]  /*fe30*/  FFMA.FTZ R11, R201, UR4, -R8 ;  /* 0x00000004c90b7c23 */ /* 0x008fe20008010808 */
[----:B------:R-:W-:-:S06]  /*fe40*/  MOV R201, R142 ;  /* 0x0000008e00c97202 */ /* 0x000fcc0000000f00 */
[----:B------:R-:W-:Y:S01]  /*fe50*/  HMMA.16816.F32.BF16 R44, R4, R46, R96 ;  /* 0x0000002e042c723c */ /* 0x000fe20000041860 */
[----:B------:R-:W-:Y:S02]  /*fe60*/  F2FP.BF16.F32.PACK_AB R4, R159, R144 ;  /* 0x000000909f04723e */ /* 0x000fe400000010ff */
[----:B------:R-:W-:Y:S02]  /*fe70*/  F2FP.BF16.F32.PACK_AB R5, R13, R225 ;  /* 0x000000e10d05723e */ /* 0x000fe400000010ff */
[----:B------:R-:W-:Y:S02]  /*fe80*/  F2FP.BF16.F32.PACK_AB R6, R162, R157 ;  /* 0x0000009da206723e */ /* 0x000fe400000010ff */
[----:B-1----:R-:W-:Y:S02]  /*fe90*/  F2FP.BF16.F32.PACK_AB R7, R252, R156 ;  /* 0x0000009cfc07723e */ /* 0x002fe400000010ff */
[----:B------:R-:W-:-:S04]  /*fea0*/  MOV R159, R140 ;  /* 0x0000008c009f7202 */ /* 0x000fc80000000f00 */
[----:B------:R-:W-:Y:S01]  /*feb0*/  MOV R175, R159 ;  /* 0x0000009f00af7202 */ /* 0x000fe20000000f00 */
[C---:B------:R-:W-:Y:S01]  /*fec0*/  HMMA.16816.F32.BF16 R88, R4.reuse, R32, R204 ;  /* 0x000000200458723c */ /* 0x040fe200000418cc */
[----:B------:R-:W-:Y:S02]  /*fed0*/  MOV R204, R13 ;  /* 0x0000000d00cc7202 */ /* 0x000fe40000000f00 */
[----:B------:R-:W1:Y:S01]  /*fee0*/  LDSM.16.MT88.4 R12, [R9+0x2400] ;  /* 0x00240000090c783b */ /* 0x000e620000004200 */
[----:B------:R-:W-:Y:S02]  /*fef0*/  MOV R159, R126 ;  /* 0x0000007e009f7202 */ /* 0x000fe40000000f00 */
[----:B------:R-:W-:Y:S02]  /*ff00*/  MOV R207, R162 ;  /* 0x000000a200cf7202 */ /* 0x000fe40000000f00 */
[----:B------:R-:W-:Y:S01]  /*ff10*/  HMMA.16816.F32.BF16 R128, R4, R28, R196 ;  /* 0x0000001c0480723c */ /* 0x000fe200000418c4 */
[----:B------:R3:W5:Y:S01]  /*ff20*/  MUFU.EX2 R198, R10 ;  /* 0x0000000a00c67308 */ /* 0x0007620000000800 */
[----:B------:R-:W-:-:S02]  /*ff30*/  MOV R205, R157 ;  /* 0x0000009d00cd7202 */ /* 0x000fc40000000f00 */
[----:B------:R-:W-:Y:S01]  /*ff40*/  MOV R206, R156 ;  /* 0x0000009c00ce7202 */ /* 0x000fe20000000f00 */
[----:B------:R2:W-:Y:S03]  /*ff50*/  MUFU.EX2 R199, R11 ;  /* 0x0000000b00c77308 */ /* 0x0005e60000000800 */
[----:B------:R-:W-:Y:S01]  /*ff60*/  HMMA.16816.F32.BF16 R144, R4, R30, R192 ;  /* 0x0000001e0490723c */ /* 0x000fe200000418c0 */
[----:B---3--:R-:W-:Y:S01]  /*ff70*/  FFMA.FTZ R10, R203, UR4, -R8 ;  /* 0x00000004cb0a7c23 */ /* 0x008fe20008010808 */
[----:B------:R-:W-:-:S06]  /*ff80*/  MOV R203, R141 ;  /* 0x0000008d00cb7202 */ /* 0x000fcc0000000f00 */
[C---:B----4-:R-:W-:Y:S01]  /*ff90*/  HMMA.16816.F32.BF16 R116, R4.reuse, R36, R116 ;  /* 0x000000240474723c */ /* 0x050fe20000041874 */
[----:B------:R3:W-:Y:S01]  /*ffa0*/  MUFU.EX2 R197, R10 ;  /* 0x0000000a00c57308 */ /* 0x0007e20000000800 */
[--C-:B--2---:R-:W-:Y:S01]  /*ffb0*/  FFMA.FTZ R11, R208, UR4, -R3.reuse ;  /* 0x00000004d00b7c23 */ /* 0x104fe20008010803 */
[----:B------:R-:W-:Y:S02]  /*ffc0*/  MOV R208, R161 ;  /* 0x000000a100d07202 */ /* 0x000fe40000000f00 */
[----:B------:R-:W-:Y:S01]  /*ffd0*/  MOV R161, R127 ;  /* 0x0000007f00a17202 */ /* 0x000fe20000000f00 */
[----:B------:R2:W-:Y:S02]  /*ffe0*/  MUFU.EX2 R195, R11 ;  /* 0x0000000b00c37308 */ /* 0x0005e40000000800 */
[C---:B------:R-:W-:Y:S01]  /*fff0*/  HMMA.16816.F32.BF16 R120, R4.reuse, R38, R120 ;  /* 0x000000260478723c */ /* 0x040fe20000041878 */
[--C-:B---3--:R-:W-:Y:S01]  /*10000*/  FFMA.FTZ R10, R212, UR4, -R3.reuse ;  /* 0x00000004d40a7c23 */ /* 0x108fe20008010803 */
[----:B------:R-:W-:Y:S01]  /*10010*/  MOV R212, R24 ;  /* 0x0000001800d47202 */ /* 0x000fe20000000f00 */
[--C-:B------:R-:W-:Y:S01]  /*10020*/  FFMA.FTZ R24, R210, UR4, -R3.reuse ;  /* 0x00000004d2187c23 */ /* 0x100fe20008010803 */
[----:B------:R-:W-:Y:S01]  /*10030*/  MOV R210, R143 ;  /* 0x0000008f00d27202 */ /* 0x000fe20000000f00 */
[----:B------:R3:W-:Y:S03]  /*10040*/  MUFU.EX2 R196, R10 ;  /* 0x0000000a00c47308 */ /* 0x0007e60000000800 */
[C---:B------:R-:W-:Y:S01]  /*10050*/  HMMA.16816.F32.BF16 R132, R4.reuse, R34, R132 ;  /* 0x000000220484723c */ /* 0x040fe20000041884 */
[----:B--2---:R-:W-:Y:S01]  /*10060*/  FFMA.FTZ R11, R106, UR4, -R2 ;  /* 0x000000046a0b7c23 */ /* 0x004fe20008010802 */
[----:B------:R2:W4:Y:S06]  /*10070*/  MUFU.EX2 R193, R24 ;  /* 0x0000001800c17308 */ /* 0x00052c0000000800 */
[----:B------:R-:W-:Y:S01]  /*10080*/  HMMA.16816.F32.BF16 R140, R4, R20, R184 ;  /* 0x00000014048c723c */ /* 0x000fe200000418b8 */
[----:B---3--:R-:W-:Y:S01]  /*10090*/  FFMA.FTZ R10, R202, UR4, -R3 ;  /* 0x00000004ca0a7c23 */ /* 0x008fe20008010803 */
[----:B------:R-:W-:-:S02]  /*100a0*/  MOV R202, R163 ;  /* 0x000000a300ca7202 */ /* 0x000fc40000000f00 */
[----:B------:R-:W-:Y:S01]  /*100b0*/  MOV R163, R113 ;  /* 0x0000007100a37202 */ /* 0x000fe20000000f00 */
[----:B------:R3:W4:Y:S03]  /*100c0*/  MUFU.EX2 R194, R10 ;  /* 0x0000000a00c27308 */ /* 0x0007260000000800 */
[----:B------:R-:W-:Y:S01]  /*100d0*/  HMMA.16816.F32.BF16 R136, R4, R22, R136 ;  /* 0x000000160488723c */ /* 0x000fe20000041888 */
[----:B--2---:R-:W-:Y:S01]  /*100e0*/  FFMA.FTZ R24, R233, UR4, -R3 ;  /* 0x00000004e9187c23 */ /* 0x004fe20008010803 */
[----:B------:R-:W-:Y:S02]  /*100f0*/  MOV R233, R158 ;  /* 0x0000009e00e97202 */ /* 0x000fe40000000f00 */
[----:B------:R-:W-:-:S04]  /*10100*/  MOV R158, R100 ;  /* 0x00000064009e7202 */ /* 0x000fc80000000f00 */
[----:B------:R-:W-:Y:S01]  /*10110*/  HMMA.16816.F32.BF16 R124, R4, R16, R176 ;  /* 0x00000010047c723c */ /* 0x000fe200000418b0 */
[----:B---3--:R-:W-:Y:S01]  /*10120*/  FFMA.FTZ R10, R213, UR4, -R2 ;  /* 0x00000004d50a7c23 */ /* 0x008fe20008010802 */
[----:B------:R-:W-:-:S06]  /*10130*/  MOV R213, R189 ;  /* 0x000000bd00d57202 */ /* 0x000fcc0000000f00 */
[C---:B------:R-:W-:Y:S01]  /*10140*/  HMMA.16816.F32.BF16 R112, R4.reuse, R18, R168 ;  /* 0x000000120470723c */ /* 0x040fe200000418a8 */
[----:B------:R2:W-:Y:S04]  /*10150*/  MUFU.EX2 R192, R10 ;  /* 0x0000000a00c07308 */ /* 0x0005e80000000800 */
[----:B------:R3:W3:Y:S03]  /*10160*/  MUFU.EX2 R189, R11 ;  /* 0x0000000b00bd7308 */ /* 0x0006e60000000800 */
[----:B-1----:R-:W-:Y:S01]  /*10170*/  HMMA.16816.F32.BF16 R108, R4, R12, R108 ;  /* 0x0000000c046c723c */ /* 0x002fe2000004186c */
[----:B--2---:R-:W-:-:S07]  /*10180*/  FFMA.FTZ R10, R42, UR4, -R2 ;  /* 0x000000042a0a7c23 */ /* 0x004fce0008010802 */
[----:B------:R-:W-:Y:S01]  /*10190*/  HMMA.16816.F32.BF16 R80, R4, R14, R164 ;  /* 0x0000000e0450723c */ /* 0x000fe200000418a4 */
[----:B-----5:R-:W-:Y:S02]  /*101a0*/  F2FP.BF16.F32.PACK_AB R4, R200, R198 ;  /* 0x000000c6c804723e */ /* 0x020fe400000010ff */
[----:B----4-:R-:W-:Y:S01]  /*101b0*/  F2FP.BF16.F32.PACK_AB R5, R193, R196 ;  /* 0x000000c4c105723e */ /* 0x010fe200000010ff */
[----:B------:R1:W-:Y:S01]  /*101c0*/  MUFU.EX2 R190, R10 ;  /* 0x0000000a00be7308 */ /* 0x0003e20000000800 */
[----:B------:R-:W-:Y:S01]  /*101d0*/  F2FP.BF16.F32.PACK_AB R6, R199, R197 ;  /* 0x000000c5c706723e */ /* 0x000fe200000010ff */
[----:B---3--:R-:W-:Y:S01]  /*101e0*/  FFMA.FTZ R11, R215, UR4, -R0 ;  /* 0x00000004d70b7c23 */ /* 0x008fe20008010800 */
[----:B------:R-:W-:Y:S02]  /*101f0*/  F2FP.BF16.F32.PACK_AB R7, R194, R195 ;  /* 0x000000c3c207723e */ /* 0x000fe400000010ff */
[----:B------:R-:W-:Y:S01]  /*10200*/  MOV R215, R172 ;  /* 0x000000ac00d77202 */ /* 0x000fe20000000f00 */
[----:B------:R2:W-:Y:S04]  /*10210*/  MUFU.EX2 R185, R11 ;  /* 0x0000000b00b97308 */ /* 0x0005e80000000800 */
[----:B------:R-:W-:Y:S01]  /*10220*/  HMMA.16816.F32.BF16 R52, R4, R20, R52 ;  /* 0x000000140434723c */ /* 0x000fe20000041834 */
[----:B------:R-:W-:-:S02]  /*10230*/  FFMA.FTZ R20, R41, UR4, -R2 ;  /* 0x0000000429147c23 */ /* 0x000fc40008010802 */
[----:B------:R-:W-:Y:S01]  /*10240*/  MUFU.EX2 R41, R24 ;  /* 0x0000001800297308 */ /* 0x000fe20000000800 */
[--C-:B-1----:R-:W-:Y:S01]  /*10250*/  FFMA.FTZ R10, R214, UR4, -R0.reuse ;  /* 0x00000004d60a7c23 */ /* 0x102fe20008010800 */
[----:B------:R-:W-:Y:S02]  /*10260*/  MOV R214, R173 ;  /* 0x000000ad00d67202 */ /* 0x000fe40000000f00 */
[----:B------:R-:W-:Y:S01]  /*10270*/  MUFU.EX2 R191, R20 ;  /* 0x0000001400bf7308 */ /* 0x000fe20000000800 */
[C---:B------:R-:W-:Y:S01]  /*10280*/  HMMA.16816.F32.BF16 R68, R4.reuse, R28, R148 ;  /* 0x0000001c0444723c */ /* 0x040fe20000041894 */
[--C-:B--2---:R-:W-:Y:S02]  /*10290*/  FFMA.FTZ R11, R107, UR4, -R0.reuse ;  /* 0x000000046b0b7c23 */ /* 0x104fe40008010800 */
[----:B------:R1:W2:Y:S04]  /*102a0*/  MUFU.EX2 R187, R10 ;  /* 0x0000000a00bb7308 */ /* 0x0002a80000000800 */
[----:B------:R3:W-:Y:S01]  /*102b0*/  MUFU.EX2 R188, R11 ;  /* 0x0000000b00bc7308 */ /* 0x0007e20000000800 */
[C---:B------:R-:W-:Y:S01]  /*102c0*/  HMMA.16816.F32.BF16 R60, R4.reuse, R30, R60 ;  /* 0x0000001e043c723c */ /* 0x040fe2000004183c */
[----:B------:R-:W4:Y:S07]  /*102d0*/  LDSM.16.MT88.4 R28, [R220+0xa800] ;  /* 0x00a80000dc1c783b */ /* 0x000f2e0000004200 */
[----:B------:R-:W-:Y:S01]  /*102e0*/  HMMA.16816.F32.BF16 R84, R4, R12, R84 ;  /* 0x0000000c0454723c */ /* 0x000fe20000041854 */
[----:B-1----:R-:W-:-:S04]  /*102f0*/  FFMA.FTZ R10, R43, UR4, -R0 ;  /* 0x000000042b0a7c23 */ /* 0x002fc80008010800 */
[----:B------:R1:W5:Y:S01]  /*10300*/  MUFU.EX2 R186, R10 ;  /* 0x0000000a00ba7308 */ /* 0x0003620000000800 */
[--C-:B---3--:R-:W-:Y:S01]  /*10310*/  FFMA.FTZ R11, R219, UR4, -R8.reuse ;  /* 0x00000004db0b7c23 */ /* 0x108fe20008010808 */
[----:B------:R-:W-:Y:S01]  /*10320*/  MOV R219, R183 ;  /* 0x000000b700db7202 */ /* 0x000fe20000000f00 */
[C---:B------:R-:W-:Y:S01]  /*10330*/  HMMA.16816.F32.BF16 R44, R4.reuse, R14, R44 ;  /* 0x0000000e042c723c */ /* 0x040fe2000004182c */
[----:B------:R-:W3:Y:S01]  /*10340*/  LDSM.16.MT88.4 R12, [R9+0x2800] ;  /* 0x00280000090c783b */ /* 0x000ee20000004200 */
[----:B------:R2:W-:Y:S06]  /*10350*/  MUFU.EX2 R184, R11 ;  /* 0x0000000b00b87308 */ /* 0x0005ec0000000800 */
[----:B------:R-:W-:Y:S01]  /*10360*/  HMMA.16816.F32.BF16 R96, R4, R36, R152 ;  /* 0x000000240460723c */ /* 0x000fe20000041898 */
[----:B-1----:R-:W-:Y:S01]  /*10370*/  FFMA.FTZ R10, R234, UR4, -R8 ;  /* 0x00000004ea0a7c23 */ /* 0x002fe20008010808 */
[----:B------:R-:W-:-:S03]  /*10380*/  MOV R234, R174 ;  /* 0x000000ae00ea7202 */ /* 0x000fc60000000f00 */
[----:B------:R1:W3:Y:S03]  /*10390*/  MUFU.EX2 R106, R10 ;  /* 0x0000000a006a7308 */ /* 0x0002e60000000800 */
[----:B------:R-:W-:Y:S01]  /*103a0*/  HMMA.16816.F32.BF16 R92, R4, R38, R92 ;  /* 0x00000026045c723c */ /* 0x000fe2000004185c */
[----:B------:R-:W3:Y:S01]  /*103b0*/  LDSM.16.MT88.4 R36, [R220+0x9800] ;  /* 0x00980000dc24783b */ /* 0x000ee20000004200 */
[----:B--2---:R-:W-:Y:S01]  /*103c0*/  FFMA.FTZ R11, R216, UR4, -R8 ;  /* 0x00000004d80b7c23 */ /* 0x004fe20008010808 */
[----:B------:R-:W-:-:S03]  /*103d0*/  MOV R216, R105 ;  /* 0x0000006900d87202 */ /* 0x000fc60000000f00 */
[----:B------:R2:W-:Y:S02]  /*103e0*/  MUFU.EX2 R107, R11 ;  /* 0x0000000b006b7308 */ /* 0x0005e40000000800 */
[----:B------:R-:W-:Y:S01]  /*103f0*/  HMMA.16816.F32.BF16 R76, R4, R32, R76 ;  /* 0x00000020044c723c */ /* 0x000fe2000004184c */
[----:B-1----:R-:W-:Y:S01]  /*10400*/  FFMA.FTZ R10, R218, UR4, -R8 ;  /* 0x00000004da0a7c23 */ /* 0x002fe20008010808 */
[----:B------:R-:W-:-:S06]  /*10410*/  MOV R218, R182 ;  /* 0x000000b600da7202 */ /* 0x000fcc0000000f00 */
[----:B------:R-:W-:Y:S01]  /*10420*/  HMMA.16816.F32.BF16 R72, R4, R34, R72 ;  /* 0x000000220448723c */ /* 0x000fe20000041848 */
[----:B------:R-:W1:Y:S01]  /*10430*/  LDSM.16.MT88.4 R32, [R9+0x800] ;  /* 0x000800000920783b */ /* 0x000e620000004200 */
[----:B------:R5:W-:Y:S01]  /*10440*/  MUFU.EX2 R105, R10 ;  /* 0x0000000a00697308 */ /* 0x000be20000000800 */
[----:B--2---:R-:W-:Y:S01]  /*10450*/  FFMA.FTZ R11, R232, UR4, -R3 ;  /* 0x00000004e80b7c23 */ /* 0x004fe20008010803 */
[----:B------:R-:W-:-:S04]  /*10460*/  MOV R232, R161 ;  /* 0x000000a100e87202 */ /* 0x000fc80000000f00 */
[C---:B------:R-:W-:Y:S01]  /*10470*/  HMMA.16816.F32.BF16 R48, R4.reuse, R22, R48 ;  /* 0x000000160430723c */ /* 0x040fe20000041830 */
[----:B------:R-:W2:Y:S01]  /*10480*/  LDSM.16.MT88.4 R20, [R9+0x1800] ;  /* 0x001800000914783b */ /* 0x000ea20000004200 */
[----:B------:R4:W-:Y:S06]  /*10490*/  MUFU.EX2 R43, R11 ;  /* 0x0000000b002b7308 */ /* 0x0009ec0000000800 */
[----:B------:R-:W-:Y:S01]  /*104a0*/  HMMA.16816.F32.BF16 R56, R4, R16, R56 ;  /* 0x000000100438723c */ /* 0x000fe20000041838 */
[----:B-----5:R-:W-:Y:S01]  /*104b0*/  FFMA.FTZ R10, R236, UR4, -R3 ;  /* 0x00000004ec0a7c23 */ /* 0x020fe20008010803 */
[----:B------:R-:W-:-:S02]  /*104c0*/  MOV R236, R175 ;  /* 0x000000af00ec7202 */ /* 0x000fc40000000f00 */
[----:B------:R-:W-:Y:S01]  /*104d0*/  MOV R175, R160 ;  /* 0x000000a000af7202 */ /* 0x000fe20000000f00 */
[----:B------:R5:W2:Y:S03]  /*104e0*/  MUFU.EX2 R100, R10 ;  /* 0x0000000a00647308 */ /* 0x000aa60000000800 */
[----:B------:R-:W-:Y:S01]  /*104f0*/  HMMA.16816.F32.BF16 R64, R4, R18, R64 ;  /* 0x000000120440723c */ /* 0x000fe20000041840 */
[----:B------:R-:W2:Y:S01]  /*10500*/  LDSM.16.MT88.4 R16, [R220+0xb800] ;  /* 0x00b80000dc10783b */ /* 0x000ea20000004200 */
[----:B------:R-:W-:Y:S01]  /*10510*/  F2FP.BF16.F32.PACK_AB R4, R189, R192 ;  /* 0x000000c0bd04723e */ /* 0x000fe200000010ff */
[----:B----4-:R-:W-:Y:S01]  /*10520*/  FFMA.FTZ R11, R237, UR4, -R2 ;  /* 0x00000004ed0b7c23 */ /* 0x010fe20008010802 */
[----:B------:R-:W-:Y:S02]  /*10530*/  F2FP.BF16.F32.PACK_AB R5, R187, R185 ;  /* 0x000000b9bb05723e */ /* 0x000fe400000010ff */
[----:B------:R-:W-:Y:S01]  /*10540*/  F2FP.BF16.F32.PACK_AB R6, R191, R190 ;  /* 0x000000bebf06723e */ /* 0x000fe200000010ff */
[----:B------:R-:W-:Y:S01]  /*10550*/  MUFU.EX2 R24, R11 ;  /* 0x0000000b00187308 */ /* 0x000fe20000000800 */
[----:B------:R-:W-:-:S02]  /*10560*/  F2FP.BF16.F32.PACK_AB R7, R186, R188 ;  /* 0x000000bcba07723e */ /* 0x000fc400000010ff */
[----:B------:R-:W-:Y:S01]  /*10570*/  MOV R237, R159 ;  /* 0x0000009f00ed7202 */ /* 0x000fe20000000f00 */
[----:B-----5:R-:W-:Y:S01]  /*10580*/  FFMA.FTZ R10, R217, UR4, -R3 ;  /* 0x00000004d90a7c23 */ /* 0x020fe20008010803 */
[----:B------:R-:W-:-:S03]  /*10590*/  MOV R217, R163 ;  /* 0x000000a300d97202 */ /* 0x000fc60000000f00 */
[----:B------:R4:W5:Y:S01]  /*105a0*/  MUFU.EX2 R42, R10 ;  /* 0x0000000a002a7308 */ /* 0x0009620000000800 */
[C---:B------:R-:W-:Y:S08]  /*105b0*/  HMMA.16816.F32.BF16 R180, R4.reuse, R30, R144 ;  /* 0x0000001e04b4723c */ /* 0x040ff00000041890 */
[----:B---3--:R-:W-:Y:S01]  /*105c0*/  HMMA.16816.F32.BF16 R144, R4, R12, R108 ;  /* 0x0000000c0490723c */ /* 0x008fe2000004186c */
[----:B----4-:R-:W-:Y:S01]  /*105d0*/  FFMA.FTZ R10, R240, UR4, -R2 ;  /* 0x00000004f00a7c23 */ /* 0x010fe20008010802 */
[----:B------:R-:W-:-:S06]  /*105e0*/  MOV R240, R158 ;  /* 0x0000009e00f07202 */ /* 0x000fcc0000000f00 */
[C---:B------:R-:W-:Y:S01]  /*105f0*/  HMMA.16816.F32.BF16 R116, R4.reuse, R36, R116 ;  /* 0x000000240474723c */ /* 0x040fe20000041874 */
[----:B------:R-:W-:Y:S07]  /*10600*/  LDSM.16.MT88.4 R156, [R220+0xac00] ;  /* 0x00ac0000dc9c783b */ /* 0x000fee0000004200 */
[C---:B------:R-:W-:Y:S08]  /*10610*/  HMMA.16816.F32.BF16 R120, R4.reuse, R38, R120 ;  /* 0x000000260478723c */ /* 0x040ff00000041878 */
[C---:B-1----:R-:W-:Y:S08]  /*10620*/  HMMA.16816.F32.BF16 R88, R4.reuse, R32, R88 ;  /* 0x000000200458723c */ /* 0x042ff00000041858 */
[C---:B------:R-:W-:Y:S08]  /*10630*/  HMMA.16816.F32.BF16 R152, R4.reuse, R34, R132 ;  /* 0x000000220498723c */ /* 0x040ff00000041884 */
[C---:B------:R-:W-:Y:S08]  /*10640*/  HMMA.16816.F32.BF16 R148, R4.reuse, R28, R128 ;  /* 0x0000001c0494723c */ /* 0x040ff00000041880 */
[C---:B--2---:R-:W-:Y:S01]  /*10650*/  HMMA.16816.F32.BF16 R164, R4.reuse, R20, R140 ;  /* 0x0000001404a4723c */ /* 0x044fe2000004188c */
        /* <DEDUP_REMOVED lines=10> */
[----:B-----5:R-:W-:-:S07]  /*10700*/  F2FP.BF16.F32.PACK_AB R7, R42, R43 ;  /* 0x0000002b2a07723e */ /* 0x020fce00000010ff */
        /* <DEDUP_REMOVED lines=146> */
.L_x_1175:
[----:B------:R-:W-:-:S12]  /*11030*/  UIADD3 UR21, UPT, UPT, UR13, -0x1, URZ ;  /* 0xffffffff0d157890 */ /* 0x000fd8000fffe0ff */
.L_x_1184:
        /* <DEDUP_REMOVED lines=27> */
.L_x_1188:
[----:B------:R-:W2:Y:S01]  /*111f0*/  LDL R237, [R1+0x34] ;  /* 0x0000340001ed7983 */ /* 0x000ea20000100800 */
[----:B------:R-:W4:Y:S01]  /*11200*/  LDC.64 R6, c[0x0][0x3b8] ;  /* 0x0000ee00ff067b82 */ /* 0x000f220000000a00 */
[----:B------:R-:W-:Y:S02]  /*11210*/  UIADD3 UR15, UPT, UPT, UR21, -0x1, URZ ;  /* 0xffffffff150f7890 */ /* 0x000fe4000fffe0ff */
[----:B---3--:R-:W3:Y:S04]  /*11220*/  LDL R236, [R1+0x30] ;  /* 0x0000300001ec7983 */ /* 0x008ee80000100800 */
[----:B----4-:R-:W-:Y:S04]  /*11230*/  IMAD.WIDE.U32 R4, R6, UR15, RZ ;  /* 0x0000000f06047c25 */ /* 0x010fe8000f8e00ff */
        /* <DEDUP_REMOVED lines=47> */
.L_x_1186:
[----:B----4-:R-:W4:Y:S01]  /*11530*/  LDL R6, [R1+0x5c] ;  /* 0x00005c0001067983 */ /* 0x010f220000100800 */
[----:B------:R-:W-:Y:S04]  /*11540*/  DEPBAR.LE SB0, 0x0 ;  /* 0x000080000000791a */ /* 0x000fe80000000000 */
[----:B------:R-:W5:Y:S01]  /*11550*/  LDL R11, [R1+0x58] ;  /* 0x00005800010b7983 */ /* 0x000f620000100800 */
[----:B--2---:R-:W-:Y:S01]  /*11560*/  UIMAD.WIDE.U32 UR22, UR21, UR6, URZ ;  /* 0x00000006151672a5 */ /* 0x004fe2000f8e00ff */
[C---:B------:R-:W-:Y:S02]  /*11570*/  SHF.L.U32 R224, R221.reuse, 0x2, RZ ;  /* 0x00000002dde07819 */ /* 0x040fe400000006ff */
[----:B------:R-:W2:Y:S01]  /*11580*/  LDL R4, [R1+0x54] ;  /* 0x0000540001047983 */ /* 0x000ea20000100800 */
[----:B------:R-:W-:Y:S01]  /*11590*/  UIMAD UR15, UR21, UR7, UR23 ;  /* 0x00000007150f72a4 */ /* 0x000fe2000f8e0217 */
[----:B------:R-:W-:Y:S01]  /*115a0*/  SHF.R.U32.HI R222, RZ, 0x1, R221 ;  /* 0x00000001ffde7819 */ /* 0x000fe200000116dd */
[----:B------:R-:W-:Y:S01]  /*115b0*/  IMAD.U32 R2, RZ, RZ, UR22 ;  /* 0x00000016ff027e24 */ /* 0x000fe2000f8e00ff */
[----:B------:R-:W-:Y:S01]  /*115c0*/  BAR.SYNC.DEFER_BLOCKING 0x0 ;  /* 0x0000000000007b1d */ /* 0x000fe20000010000 */
[----:B------:R-:W-:Y:S01]  /*115d0*/  ULEA UR16, UP0, UR22, UR13, 0x6 ;  /* 0x0000000d16107291 */ /* 0x000fe2000f8030ff */
[----:B------:R-:W-:Y:S01]  /*115e0*/  IMAD.U32 R3, RZ, RZ, UR23 ;  /* 0x00000017ff037e24 */ /* 0x000fe2000f8e00ff */
[----:B---3--:R-:W-:Y:S02]  /*115f0*/  MOV R0, UR15 ;  /* 0x0000000f00007c02 */ /* 0x008fe40008000f00 */
[----:B------:R-:W-:Y:S01]  /*11600*/  ULEA.HI.X UR15, UR22, UR9, UR15, 0x6, UP0 ;  /* 0x00000009160f7291 */ /* 0x000fe200080f340f */
[----:B------:R-:W-:Y:S01]  /*11610*/  LOP3.LUT R5, R222, 0x8, RZ, 0xc0, !PT ;  /* 0x00000008de057812 */ /* 0x000fe200078ec0ff */
[----:B------:R-:W-:Y:S01]  /*11620*/  IMAD.U32 R10, RZ, RZ, UR16 ;  /* 0x00000010ff0a7e24 */ /* 0x000fe2000f8e00ff */
[C---:B------:R-:W-:Y:S01]  /*11630*/  LOP3.LUT P4, RZ, R221.reuse, 0x4, RZ, 0xc0, !PT ;  /* 0x00000004ddff7812 */ /* 0x040fe2000788c0ff */
[----:B------:R-:W-:Y:S02]  /*11640*/  UISETP.GT.AND UP0, UPT, UR21, UR18, UPT ;  /* 0x000000121500728c */ /* 0x000fe4000bf04270 */
[----:B------:R-:W-:Y:S02]  /*11650*/  MOV R7, UR15 ;  /* 0x0000000f00077c02 */ /* 0x000fe40008000f00 */
        /* <DEDUP_REMOVED lines=12> */
[C---:B------:R-:W-:Y:S02]  /*11720*/  LOP3.LUT R12, R235.reuse, 0x40, RZ, 0xfc, !PT ;  /* 0x00000040eb0c7812 */ /* 0x040fe400078efcff */
[----:B------:R-:W-:Y:S02]  /*11730*/  LEA.HI.X R7, R10, R11, R7, 0x1, P0 ;  /* 0x0000000b0a077211 */ /* 0x000fe400000f0c07 */
[----:B------:R-:W-:Y:S02]  /*11740*/  ISETP.GE.AND P1, PT, R12, UR12, PT ;  /* 0x0000000c0c007c0c */ /* 0x000fe4000bf26270 */
[C---:B------:R-:W-:Y:S01]  /*11750*/  LOP3.LUT R3, R0.reuse, 0x100, RZ, 0xc0, !PT ;  /* 0x0000010000037812 */ /* 0x040fe200078ec0ff */
[----:B------:R-:W-:Y:S01]  /*11760*/  @P5 STS.128 [R226+0x9000], RZ ;  /* 0x009000ffe2005388 */ /* 0x000fe20000000c00 */
[----:B------:R-:W-:Y:S02]  /*11770*/  ISETP.GE.AND P5, PT, R235, UR12, PT ;  /* 0x0000000ceb007c0c */ /* 0x000fe4000bfa6270 */
[----:B------:R-:W-:Y:S02]  /*11780*/  LOP3.LUT R223, R0, 0x3e00, RZ, 0xc0, !PT ;  /* 0x00003e0000df7812 */ /* 0x000fe400078ec0ff */
[----:B------:R-:W-:Y:S02]  /*11790*/  SHF.L.U32 R2, R221, 0x5, RZ ;  /* 0x00000005dd027819 */ /* 0x000fe400000006ff */
[----:B------:R-:W-:Y:S01]  /*117a0*/  LOP3.LUT R0, R224, 0x18, RZ, 0xc0, !PT ;  /* 0x00000018e0007812 */ /* 0x000fe200078ec0ff */
[----:B------:R-:W-:Y:S01]  /*117b0*/  @!PT LDS RZ, [RZ] ;  /* 0x00000000fffff984 */ /* 0x000fe20000000800 */
[----:B------:R-:W-:Y:S01]  /*117c0*/  @!PT LDS RZ, [RZ] ;  /* 0x00000000fffff984 */ /* 0x000fe20000000800 */
[----:B------:R-:W-:Y:S01]  /*117d0*/  @!PT LDS RZ, [RZ] ;  /* 0x00000000fffff984 */ /* 0x000fe20000000800 */
[----:B------:R-:W-:Y:S03]  /*117e0*/  @!P2 LDGSTS.E.BYPASS.LTC128B.128 [R226+0xa000], desc[UR10][R8.64+0x40] ;  /* 0x0a00004008e2afae */ /* 0x000fe6000b981a0a */
[--C-:B------:R-:W-:Y:S02]  /*117f0*/  LOP3.LUT R0, R0, 0xc0, R2.reuse, 0xf8, !PT ;  /* 0x000000c000007812 */ /* 0x100fe400078ef802 */
[--C-:B-1----:R-:W-:Y:S02]  /*11800*/  LOP3.LUT R4, R3, 0x20, R2.reuse, 0xf8, !PT ;  /* 0x0000002003047812 */ /* 0x102fe400078ef802 */
[----:B------:R-:W-:Y:S01]  /*11810*/  LOP3.LUT R2, R223, 0x120, R2, 0xf8, !PT ;  /* 0x00000120df027812 */ /* 0x000fe200078ef802 */
        /* <DEDUP_REMOVED lines=12> */
[C---:B------:R-:W-:Y:S01]  /*118e0*/  IMAD.IADD R101, R2.reuse, 0x1, R3 ;  /* 0x0000000102657824 */ /* 0x040fe200078e0203 */
[----:B------:R-:W-:Y:S06]  /*118f0*/  IADD3 R2, PT, PT, R2, R0, RZ ;  /* 0x0000000002027210 */ /* 0x000fec0007ffe0ff */
        /* <DEDUP_REMOVED lines=46> */
[----:B------:R-:W-:Y:S01]  /*11be0*/  LDSM.16.M88.4 R216, [R101+0x3000] ;  /* 0x0030000065d8783b */ /* 0x000fe20000000200 */
        /* <DEDUP_REMOVED lines=26> */
[-C--:B-1----:R-:W-:Y:S01]  /*11d90*/  HMMA.16816.F32.BF16 R4, R108, R180.reuse, R4 ;  /* 0x000000b46c04723c */ /* 0x082fe20000041804 */
[----:B------:R-:W-:Y:S07]  /*11da0*/  LDSM.16.M88.4 R196, [R0+0x8400] ;  /* 0x0084000000c4783b */ /* 0x000fee0000000200 */
[C---:B--2---:R-:W-:Y:S08]  /*11db0*/  HMMA.16816.F32.BF16 R8, R188.reuse, R180, R8 ;  /* 0x000000b4bc08723c */ /* 0x044ff00000041808 */
        /* <DEDUP_REMOVED lines=18> */
[----:B------:R-:W1:Y:S07]  /*11ee0*/  LDSM.16.M88.4 R108, [R2+0x7800] ;  /* 0x00780000026c783b */ /* 0x000e6e0000000200 */
[-C--:B------:R-:W-:Y:S01]  /*11ef0*/  HMMA.16816.F32.BF16 R4, R208, R212.reuse, R4 ;  /* 0x000000d4d004723c */ /* 0x080fe20000041804 */
[----:B------:R2:W3:Y:S07]  /*11f00*/  LDSM.16.M88.4 R204, [R0+0x8c00] ;  /* 0x008c000000cc783b */ /* 0x0004ee0000000200 */
[C---:B------:R-:W-:Y:S08]  /*11f10*/  HMMA.16816.F32.BF16 R8, R216.reuse, R212, R8 ;  /* 0x000000d4d808723c */ /* 0x040ff00000041808 */
[-C--:B------:R-:W-:Y:S08]  /*11f20*/  HMMA.16816.F32.BF16 R12, R216, R214.reuse, R12 ;  /* 0x000000d6d80c723c */ /* 0x080ff0000004180c */
[C---:B------:R-:W-:Y:S01]  /*11f30*/  HMMA.16816.F32.BF16 R16, R208.reuse, R214, R16 ;  /* 0x000000d6d010723c */ /* 0x040fe20000041810 */
[----:B------:R-:W-:Y:S01]  /*11f40*/  LDSM.16.M88.4 R212, [R2+0x8000] ;  /* 0x0080000002d4783b */ /* 0x000fe20000000200 */
[----:B--2---:R-:W-:Y:S06]  /*11f50*/  MOV R0, UR21 ;  /* 0x0000001500007c02 */ /* 0x004fec0008000f00 */
[-C--:B----4-:R-:W-:Y:S08]  /*11f60*/  HMMA.16816.F32.BF16 R20, R208, R176.reuse, R20 ;  /* 0x000000b0d014723c */ /* 0x090ff00000041814 */
        /* <DEDUP_REMOVED lines=41> */
[----:B------:R-:W2:Y:S01]  /*12200*/  MUFU.TANH R186, R5 ;  /* 0x0000000500ba7308 */ /* 0x000ea20000002400 */
[----:B------:R-:W-:Y:S01]  /*12210*/  FMUL.FTZ R11, R11, UR8 ;  /* 0x000000080b0b7c20 */ /* 0x000fe20008410000 */
[----:B------:R-:W-:Y:S01]  /*12220*/  FMUL.FTZ R12, R12, UR8 ;  /* 0x000000080c0c7c20 */ /* 0x000fe20008410000 */
[----:B------:R-:W-:Y:S01]  /*12230*/  FMUL.FTZ R13, R13, UR8 ;  /* 0x000000080d0d7c20 */ /* 0x000fe20008410000 */
[----:B------:R-:W-:Y:S01]  /*12240*/  FMUL.FTZ R14, R14, UR8 ;  /* 0x000000080e0e7c20 */ /* 0x000fe20008410000 */
[----:B------:R-:W-:Y:S05]  /*12250*/  FMUL.FTZ R15, R15, UR8 ;  /* 0x000000080f0f7c20 */ /* 0x000fea0008410000 */
[----:B------:R-:W3:Y:S01]  /*12260*/  MUFU.TANH R189, R6 ;  /* 0x0000000600bd7308 */ /* 0x000ee20000002400 */
[----:B------:R-:W-:Y:S01]  /*12270*/  FMUL.FTZ R17, R17, UR8 ;  /* 0x0000000811117c20 */ /* 0x000fe20008410000 */
[----:B------:R-:W-:Y:S01]  /*12280*/  FMUL.FTZ R16, R16, UR8 ;  /* 0x0000000810107c20 */ /* 0x000fe20008410000 */
[----:B------:R-:W-:Y:S07]  /*12290*/  FMUL.FTZ R18, R18, UR8 ;  /* 0x0000000812127c20 */ /* 0x000fee0008410000 */
[----:B------:R4:W1:Y:S10]  /*122a0*/  MUFU.TANH R192, R7 ;  /* 0x0000000700c07308 */ /* 0x0008740000002400 */
[----:B------:R-:W1:Y:S10]  /*122b0*/  MUFU.TANH R183, R8 ;  /* 0x0000000800b77308 */ /* 0x000e740000002400 */
[----:B------:R-:W1:Y:S01]  /*122c0*/  MUFU.TANH R182, R9 ;  /* 0x0000000900b67308 */ /* 0x000e620000002400 */
[----:B----4-:R-:W4:Y:S09]  /*122d0*/  LDSM.16.M88.4 R4, [R2+0x8400] ;  /* 0x008400000204783b */ /* 0x010f320000000200 */
[----:B------:R-:W1:Y:S10]  /*122e0*/  MUFU.TANH R185, R10 ;  /* 0x0000000a00b97308 */ /* 0x000e740000002400 */
[----:B------:R5:W1:Y:S10]  /*122f0*/  MUFU.TANH R184, R11 ;  /* 0x0000000b00b87308 */ /* 0x000a740000002400 */
[----:B------:R-:W1:Y:S10]  /*12300*/  MUFU.TANH R194, R12 ;  /* 0x0000000c00c27308 */ /* 0x000e740000002400 */
[----:B------:R-:W1:Y:S01]  /*12310*/  MUFU.TANH R188, R13 ;  /* 0x0000000d00bc7308 */ /* 0x000e620000002400 */
[----:B-----5:R-:W5:Y:S09]  /*12320*/  LDSM.16.M88.4 R8, [R2+0x8800] ;  /* 0x008800000208783b */ /* 0x020f720000000200 */
[----:B------:R-:W1:Y:S01]  /*12330*/  MUFU.TANH R191, R14 ;  /* 0x0000000e00bf7308 */ /* 0x000e620000002400 */
[-C--:B----4-:R-:W-:Y:S09]  /*12340*/  HMMA.16816.F32.BF16 R20, R176, R4.reuse, R20 ;  /* 0x00000004b014723c */ /* 0x090ff20000041814 */
[----:B------:R4:W1:Y:S01]  /*12350*/  MUFU.TANH R190, R15 ;  /* 0x0000000f00be7308 */ /* 0x0008620000002400 */
[C---:B------:R-:W-:Y:S09]  /*12360*/  HMMA.16816.F32.BF16 R24, R108.reuse, R4, R24 ;  /* 0x000000046c18723c */ /* 0x040ff20000041818 */
[----:B------:R2:W1:Y:S01]  /*12370*/  MUFU.TANH R181, R17 ;  /* 0x0000001100b57308 */ /* 0x0004620000002400 */
[-C--:B------:R-:W-:Y:S03]  /*12380*/  HMMA.16816.F32.BF16 R28, R108, R6.reuse, R28 ;  /* 0x000000066c1c723c */ /* 0x080fe6000004181c */
[----:B------:R-:W-:Y:S01]  /*12390*/  FMUL.FTZ R20, R20, UR8 ;  /* 0x0000000814147c20 */ /* 0x000fe20008410000 */
[----:B------:R-:W-:Y:S05]  /*123a0*/  FMUL.FTZ R21, R21, UR8 ;  /* 0x0000000815157c20 */ /* 0x000fea0008410000 */
[----:B------:R3:W1:Y:S01]  /*123b0*/  MUFU.TANH R193, R16 ;  /* 0x0000001000c17308 */ /* 0x0006620000002400 */
[----:B----4-:R4:W1:Y:S01]  /*123c0*/  LDSM.16.M88.4 R12, [R2+0x8c00] ;  /* 0x008c0000020c783b */ /* 0x0108620000000200 */
[C---:B------:R-:W-:Y:S01]  /*123d0*/  HMMA.16816.F32.BF16 R32, R176.reuse, R6, R32 ;  /* 0x00000006b020723c */ /* 0x040fe20000041820 */
[----:B------:R-:W-:Y:S07]  /*123e0*/  DEPBAR.LE SB0, 0x0 ;  /* 0x000080000000791a */ /* 0x000fee0000000000 */
[----:B------:R-:W1:Y:S01]  /*123f0*/  MUFU.TANH R18, R18 ;  /* 0x0000001200127308 */ /* 0x000e620000002400 */
[----:B------:R-:W-:Y:S01]  /*12400*/  FMUL.FTZ R24, R24, UR8 ;  /* 0x0000000818187c20 */ /* 0x000fe20008410000 */
[----:B--2---:R-:W-:Y:S01]  /*12410*/  FMUL.FTZ R17, R19, UR8 ;  /* 0x0000000813117c20 */ /* 0x004fe20008410000 */
[-C--:B-----5:R-:W-:Y:S07]  /*12420*/  HMMA.16816.F32.BF16 R36, R176, R8.reuse, R36 ;  /* 0x00000008b024723c */ /* 0x0a0fee0000041824 */
[----:B------:R-:W2:Y:S01]  /*12430*/  MUFU.TANH R17, R17 ;  /* 0x0000001100117308 */ /* 0x000ea20000002400 */
[----:B------:R-:W-:Y:S01]  /*12440*/  BAR.SYNC.DEFER_BLOCKING 0x0 ;  /* 0x0000000000007b1d */ /* 0x000fe20000010000 */
[----:B------:R-:W-:Y:S01]  /*12450*/  FMUL.FTZ R19, R22, UR8 ;  /* 0x0000000816137c20 */ /* 0x000fe20008410000 */
[C---:B------:R-:W-:Y:S04]  /*12460*/  HMMA.16816.F32.BF16 R40, R108.reuse, R8, R40 ;  /* 0x000000086c28723c */ /* 0x040fe80000041828 */
[----:B---3--:R-:W-:Y:S03]  /*12470*/  FMUL.FTZ R16, R23, UR8 ;  /* 0x0000000817107c20 */ /* 0x008fe60008410000 */
[----:B------:R3:W1:Y:S01]  /*12480*/  MUFU.TANH R180, R20 ;  /* 0x0000001400b47308 */ /* 0x0006620000002400 */
[----:B----4-:R-:W-:Y:S02]  /*12490*/  IMAD.SHL.U32 R2, R221, 0x2, RZ ;  /* 0x00000002dd027824 */ /* 0x010fe400078e00ff */
[----:B------:R-:W-:Y:S01]  /*124a0*/  FMUL.FTZ R25, R25, UR8 ;  /* 0x0000000819197c20 */ /* 0x000fe20008410000 */
[-C--:B------:R-:W-:Y:S03]  /*124b0*/  HMMA.16816.F32.BF16 R44, R108, R10.reuse, R44 ;  /* 0x0000000a6c2c723c */ /* 0x080fe6000004182c */
[----:B------:R-:W-:Y:S01]  /*124c0*/  LOP3.LUT R236, R2, 0x6, RZ, 0xc0, !PT ;  /* 0x0000000602ec7812 */ /* 0x000fe200078ec0ff */
[----:B------:R-:W-:Y:S02]  /*124d0*/  FMUL.FTZ R26, R26, UR8 ;  /* 0x000000081a1a7c20 */ /* 0x000fe40008410000 */
[----:B------:R3:W4:Y:S01]  /*124e0*/  MUFU.TANH R104, R21 ;  /* 0x0000001500687308 */ /* 0x0007220000002400 */
[----:B------:R-:W-:Y:S01]  /*124f0*/  FMUL.FTZ R27, R27, UR8 ;  /* 0x000000081b1b7c20 */ /* 0x000fe20008410000 */
[C---:B------:R-:W-:Y:S01]  /*12500*/  HMMA.16816.F32.BF16 R48, R176.reuse, R10, R48 ;  /* 0x0000000ab030723c */ /* 0x040fe20000041830 */
[----:B------:R3:W-:Y:S03]  /*12510*/  STL [R1+0x48], R236 ;  /* 0x000048ec01007387 */ /* 0x0007e60000100800 */
[----:B------:R-:W-:Y:S04]  /*12520*/  IMAD R0, R0, 0x40, R236 ;  /* 0x0000004000007824 */ /* 0x000fe800078e02ec */
[----:B------:R-:W2:Y:S01]  /*12530*/  MUFU.TANH R19, R19 ;  /* 0x0000001300137308 */ /* 0x000ea20000002400 */
[-C--:B-1----:R-:W-:Y:S03]  /*12540*/  HMMA.16816.F32.BF16 R52, R176, R12.reuse, R52 ;  /* 0x0000000cb034723c */ /* 0x082fe60000041834 */
[-C--:B------:R-:W-:Y:S06]  /*12550*/  ISETP.GT.AND P6, PT, R227, R0.reuse, PT ;  /* 0x00000000e300720c */ /* 0x080fec0003fc4270 */
[----:B------:R-:W1:Y:S01]  /*12560*/  MUFU.TANH R16, R16 ;  /* 0x0000001000107308 */ /* 0x000e620000002400 */
[----:B------:R-:W-:Y:S01]  /*12570*/  ISETP.GT.AND P3, PT, R234, R0, PT ;  /* 0x00000000ea00720c */ /* 0x000fe20003f64270 */
[C---:B------:R-:W-:Y:S04]  /*12580*/  HMMA.16816.F32.BF16 R56, R108.reuse, R12, R56 ;  /* 0x0000000c6c38723c */ /* 0x040fe80000041838 */
[----:B------:R-:W-:Y:S04]  /*12590*/  IADD3 R2, PT, PT, R0, 0x1, RZ ;  /* 0x0000000100027810 */ /* 0x000fe80007ffe0ff */
[----:B------:R3:W1:Y:S01]  /*125a0*/  MUFU.TANH R103, R24 ;  /* 0x0000001800677308 */ /* 0x0006620000002400 */
[-C--:B------:R-:W-:Y:S09]  /*125b0*/  HMMA.16816.F32.BF16 R60, R108, R14.reuse, R60 ;  /* 0x0000000e6c3c723c */ /* 0x080ff2000004183c */
[----:B------:R3:W1:Y:S01]  /*125c0*/  MUFU.TANH R102, R25 ;  /* 0x0000001900667308 */ /* 0x0006620000002400 */
[----:B------:R-:W-:Y:S09]  /*125d0*/  HMMA.16816.F32.BF16 R64, R176, R14, R64 ;  /* 0x0000000eb040723c */ /* 0x000ff20000041840 */
[----:B------:R3:W1:Y:S01]  /*125e0*/  MUFU.TANH R101, R26 ;  /* 0x0000001a00657308 */ /* 0x0006620000002400 */
[----:B--2-4-:R-:W-:Y:S10]  /*125f0*/  BRA.U.ANY UP0, `(.L_x_1188) ;  /* 0xffffffe900fc7547 */ /* 0x014ff4000b93ffff */
.L_x_1187:
[----:B------:R-:W-:Y:S01]  /*12600*/  FMUL.FTZ R28, R28, UR8 ;  /* 0x000000081c1c7c20 */ /* 0x000fe20008410000 */
[-C--:B------:R-:W-:Y:S01]  /*12610*/  ISETP.GT.AND P2, PT, R227, R2.reuse, PT ;  /* 0x00000002e300720c */ /* 0x080fe20003f44270 */
[----:B------:R-:W-:Y:S01]  /*12620*/  FMUL.FTZ R29, R29, UR8 ;  /* 0x000000081d1d7c20 */ /* 0x000fe20008410000 */
[----:B--2---:R-:W-:Y:S01]  /*12630*/  FSEL R6, R189, -INF , !P3 ;  /* 0xff800000bd067808 */ /* 0x004fe20005800000 */
[----:B------:R2:W-:Y:S01]  /*12640*/  MUFU.TANH R110, R28 ;  /* 0x0000001c006e7308 */ /* 0x0005e20000002400 */
[----:B------:R-:W-:Y:S01]  /*12650*/  FSEL R7, R186, -INF , !P2 ;  /* 0xff800000ba077808 */ /* 0x000fe20005000000 */
[----:B------:R-:W-:Y:S01]  /*12660*/  VIADD R4, R0, 0x9 ;  /* 0x0000000900047836 */ /* 0x000fe20000000000 */
[----:B------:R-:W-:Y:S01]  /*12670*/  ISETP.GT.AND P2, PT, R234, R2, PT ;  /* 0x00000002ea00720c */ /* 0x000fe20003f44270 */
[----:B------:R-:W-:Y:S01]  /*12680*/  FMUL.FTZ R30, R30, UR8 ;  /* 0x000000081e1e7c20 */ /* 0x000fe20008410000 */
[-C--:B------:R-:W-:Y:S01]  /*12690*/  ISETP.GT.AND P1, PT, R232, R0.reuse, PT ;  /* 0x00000000e800720c */ /* 0x080fe20003f24270 */
[----:B------:R-:W-:Y:S01]  /*126a0*/  FMUL.FTZ R31, R31, UR8 ;  /* 0x000000081f1f7c20 */ /* 0x000fe20008410000 */
[----:B------:R-:W-:Y:S03]  /*126b0*/  FSEL R5, R192, -INF , !P2 ;  /* 0xff800000c0057808 */ /* 0x000fe60005000000 */
[----:B------:R4:W-:Y:S01]  /*126c0*/  MUFU.TANH R109, R29 ;  /* 0x0000001d006d7308 */ /* 0x0009e20000002400 */
[C---:B------:R-:W-:Y:S01]  /*126d0*/  ISETP.GT.AND P0, PT, R233.reuse, R0, PT ;  /* 0x00000000e900720c */ /* 0x040fe20003f04270 */
[----:B------:R-:W-:Y:S01]  /*126e0*/  FMUL.FTZ R34, R34, UR8 ;  /* 0x0000000822227c20 */ /* 0x000fe20008410000 */
[-C--:B------:R-:W-:Y:S01]  /*126f0*/  ISETP.GT.AND P3, PT, R232, R2.reuse, PT ;  /* 0x00000002e800720c */ /* 0x080fe20003f64270 */
[----:B------:R-:W-:Y:S01]  /*12700*/  FMUL.FTZ R32, R32, UR8 ;  /* 0x0000000820207c20 */ /* 0x000fe20008410000 */
[----:B------:R-:W-:Y:S01]  /*12710*/  ISETP.GT.AND P2, PT, R233, R2, PT ;  /* 0x00000002e900720c */ /* 0x000fe20003f44270 */
[----:B------:R-:W-:Y:S01]  /*12720*/  FMUL.FTZ R33, R33, UR8 ;  /* 0x0000000821217c20 */ /* 0x000fe20008410000 */
[----:B------:R-:W-:Y:S03]  /*12730*/  FSEL R14, R183, -INF , !P1 ;  /* 0xff800000b70e7808 */ /* 0x000fe60004800000 */
[----:B------:R5:W-:Y:S01]  /*12740*/  MUFU.TANH R108, R30 ;  /* 0x0000001e006c7308 */ /* 0x000be20000002400 */
[----:B------:R-:W-:Y:S01]  /*12750*/  FSEL R13, R182, -INF , !P3 ;  /* 0xff800000b60d7808 */ /* 0x000fe20005800000 */
[----:B------:R-:W-:Y:S01]  /*12760*/  FMUL.FTZ R35, R35, UR8 ;  /* 0x0000000823237c20 */ /* 0x000fe20008410000 */
[----:B------:R-:W-:Y:S01]  /*12770*/  FSEL R12, R185, -INF , !P0 ;  /* 0xff800000b90c7808 */ /* 0x000fe20004000000 */
[----:B------:R-:W-:Y:S01]  /*12780*/  FMUL.FTZ R36, R36, UR8 ;  /* 0x0000000824247c20 */ /* 0x000fe20008410000 */
[----:B------:R-:W-:Y:S01]  /*12790*/  FSEL R11, R184, -INF , !P2 ;  /* 0xff800000b80b7808 */ /* 0x000fe20005000000 */
[----:B------:R-:W-:Y:S01]  /*127a0*/  FMUL.FTZ R38, R38, UR8 ;  /* 0x0000000826267c20 */ /* 0x000fe20008410000 */
[C---:B------:R-:W-:Y:S03]  /*127b0*/  ISETP.GE.AND P0, PT, R2.reuse, R228, PT ;  /* 0x000000e40200720c */ /* 0x040fe60003f06270 */
[----:B------:R-:W5:Y:S01]  /*127c0*/  MUFU.TANH R27, R27 ;  /* 0x0000001b001b7308 */ /* 0x000f620000002400 */
[C---:B------:R-:W-:Y:S01]  /*127d0*/  ISETP.GE.AND P2, PT, R2.reuse, R230, PT ;  /* 0x000000e60200720c */ /* 0x040fe20003f46270 */
[----:B------:R-:W-:Y:S01]  /*127e0*/  FMUL.FTZ R37, R37, UR8 ;  /* 0x0000000825257c20 */ /* 0x000fe20008410000 */
[C---:B------:R-:W-:Y:S01]  /*127f0*/  ISETP.GE.AND P1, PT, R2.reuse, R229, PT ;  /* 0x000000e50200720c */ /* 0x040fe20003f26270 */
[----:B------:R-:W-:Y:S01]  /*12800*/  FMUL.FTZ R39, R39, UR8 ;  /* 0x0000000827277c20 */ /* 0x000fe20008410000 */
[----:B------:R-:W-:Y:S01]  /*12810*/  ISETP.GE.AND P3, PT, R2, R231, PT ;  /* 0x000000e70200720c */ /* 0x000fe20003f66270 */
[C---:B------:R-:W-:Y:S01]  /*12820*/  VIADD R2, R0.reuse, 0x8 ;  /* 0x0000000800027836 */ /* 0x040fe20000000000 */
[----:B------:R-:W-:Y:S03]  /*12830*/  FSEL R3, R187, -INF , !P6 ;  /* 0xff800000bb037808 */ /* 0x000fe60007000000 */
[----:B------:R-:W5:Y:S01]  /*12840*/  MUFU.TANH R31, R31 ;  /* 0x0000001f001f7308 */ /* 0x000f620000002400 */
[----:B------:R-:W-:Y:S01]  /*12850*/  ISETP.GE.AND P6, PT, R0, R229, PT ;  /* 0x000000e50000720c */ /* 0x000fe20003fc6270 */
[----:B------:R-:W-:Y:S01]  /*12860*/  FMUL.FTZ R42, R42, UR8 ;  /* 0x000000082a2a7c20 */ /* 0x000fe20008410000 */
[----:B--2---:R-:W-:Y:S01]  /*12870*/  FSEL R28, R7, -INF , !P1 ;  /* 0xff800000071c7808 */ /* 0x004fe20004800000 */
[----:B------:R-:W-:Y:S01]  /*12880*/  FMUL.FTZ R40, R40, UR8 ;  /* 0x0000000828287c20 */ /* 0x000fe20008410000 */
[----:B------:R-:W-:Y:S01]  /*12890*/  ISETP.GT.AND P1, PT, R232, R2, PT ;  /* 0x00000002e800720c */ /* 0x000fe20003f24270 */
[----:B------:R-:W-:Y:S01]  /*128a0*/  FMUL.FTZ R41, R41, UR8 ;  /* 0x0000000829297c20 */ /* 0x000fe20008410000 */
[----:B----4-:R-:W-:Y:S01]  /*128b0*/  FSEL R29, R3, -INF , !P6 ;  /* 0xff800000031d7808 */ /* 0x010fe20007000000 */
[C---:B------:R-:W-:Y:S01]  /*128c0*/  VIADD R3, R0.reuse, 0x11 ;  /* 0x0000001100037836 */ /* 0x040fe20000000000 */
[----:B---3--:R-:W-:Y:S01]  /*128d0*/  FSEL R25, R5, -INF , !P3 ;  /* 0xff80000005197808 */ /* 0x008fe20005800000 */
[----:B------:R-:W-:Y:S01]  /*128e0*/  MUFU.TANH R32, R32 ;  /* 0x0000002000207308 */ /* 0x000fe20000002400 */
[----:B------:R-:W-:Y:S01]  /*128f0*/  ISETP.GE.AND P6, PT, R0, R231, PT ;  /* 0x000000e70000720c */ /* 0x000fe20003fc6270 */
[----:B------:R-:W-:Y:S01]  /*12900*/  FMUL.FTZ R43, R43, UR8 ;  /* 0x000000082b2b7c20 */ /* 0x000fe20008410000 */
[----:B------:R-:W-:Y:S01]  /*12910*/  ISETP.GT.AND P3, PT, R232, R4, PT ;  /* 0x00000004e800720c */ /* 0x000fe20003f64270 */
[----:B------:R-:W-:Y:S01]  /*12920*/  FMUL.FTZ R44, R44, UR8 ;  /* 0x000000082c2c7c20 */ /* 0x000fe20008410000 */
[----:B------:R-:W-:Y:S01]  /*12930*/  FSEL R10, R194, -INF , !P1 ;  /* 0xff800000c20a7808 */ /* 0x000fe20004800000 */
[----:B------:R-:W-:Y:S01]  /*12940*/  FMUL.FTZ R47, R47, UR8 ;  /* 0x000000082f2f7c20 */ /* 0x000fe20008410000 */
[----:B------:R-:W-:Y:S03]  /*12950*/  ISETP.GT.AND P1, PT, R233, R2, PT ;  /* 0x00000002e900720c */ /* 0x000fe60003f24270 */
[----:B------:R-:W-:Y:S01]  /*12960*/  MUFU.TANH R33, R33 ;  /* 0x0000002100217308 */ /* 0x000fe20000002400 */
[----:B------:R-:W-:Y:S01]  /*12970*/  FSEL R26, R6, -INF , !P6 ;  /* 0xff800000061a7808 */ /* 0x000fe20007000000 */
[----:B------:R-:W-:Y:S01]  /*12980*/  FMUL.FTZ R48, R48, UR8 ;  /* 0x0000000830307c20 */ /* 0x000fe20008410000 */
[----:B------:R-:W-:Y:S01]  /*12990*/  FSEL R9, R188, -INF , !P3 ;  /* 0xff800000bc097808 */ /* 0x000fe20005800000 */
[----:B------:R-:W-:Y:S01]  /*129a0*/  FMUL.FTZ R45, R45, UR8 ;  /* 0x000000082d2d7c20 */ /* 0x000fe20008410000 */
[----:B------:R-:W-:Y:S01]  /*129b0*/  FSEL R20, R13, -INF , !P0 ;  /* 0xff8000000d147808 */ /* 0x000fe20004000000 */
[----:B------:R-:W-:Y:S01]  /*129c0*/  FMUL.FTZ R46, R46, UR8 ;  /* 0x000000082e2e7c20 */ /* 0x000fe20008410000 */
[----:B------:R-:W-:Y:S03]  /*129d0*/  ISETP.GE.AND P6, PT, R0, R228, PT ;  /* 0x000000e40000720c */ /* 0x000fe60003fc6270 */
[----:B------:R-:W2:Y:S01]  /*129e0*/  MUFU.TANH R13, R34 ;  /* 0x00000022000d7308 */ /* 0x000ea20000002400 */
[----:B------:R-:W-:Y:S01]  /*129f0*/  ISETP.GT.AND P3, PT, R233, R4, PT ;  /* 0x00000004e900720c */ /* 0x000fe20003f64270 */
[----:B------:R-:W-:Y:S01]  /*12a00*/  FMUL.FTZ R50, R50, UR8 ;  /* 0x0000000832327c20 */ /* 0x000fe20008410000 */
[----:B------:R-:W-:Y:S01]  /*12a10*/  FSEL R8, R191, -INF , !P1 ;  /* 0xff800000bf087808 */ /* 0x000fe20004800000 */
[----:B------:R-:W-:Y:S01]  /*12a20*/  FMUL.FTZ R49, R49, UR8 ;  /* 0x0000000831317c20 */ /* 0x000fe20008410000 */
[----:B------:R-:W-:Y:S01]  /*12a30*/  ISETP.GT.AND P0, PT, R234, R2, PT ;  /* 0x00000002ea00720c */ /* 0x000fe20003f04270 */
[----:B------:R-:W-:Y:S01]  /*12a40*/  FMUL.FTZ R51, R51, UR8 ;  /* 0x0000000833337c20 */ /* 0x000fe20008410000 */
[----:B------:R-:W-:Y:S03]  /*12a50*/  ISETP.GE.AND P1, PT, R0, R230, PT ;  /* 0x000000e60000720c */ /* 0x000fe60003f26270 */
[----:B------:R-:W3:Y:S01]  /*12a60*/  MUFU.TANH R35, R35 ;  /* 0x0000002300237308 */ /* 0x000ee20000002400 */
[----:B------:R-:W-:Y:S01]  /*12a70*/  FSEL R21, R14, -INF , !P6 ;  /* 0xff8000000e157808 */ /* 0x000fe20007000000 */
[----:B------:R-:W-:Y:S01]  /*12a80*/  FMUL.FTZ R52, R52, UR8 ;  /* 0x0000000834347c20 */ /* 0x000fe20008410000 */
[----:B------:R-:W-:Y:S01]  /*12a90*/  FSEL R6, R190, -INF , !P3 ;  /* 0xff800000be067808 */ /* 0x000fe20005800000 */
[----:B------:R-:W-:Y:S01]  /*12aa0*/  FMUL.FTZ R54, R54, UR8 ;  /* 0x0000000836367c20 */ /* 0x000fe20008410000 */
[----:B------:R-:W-:Y:S01]  /*12ab0*/  ISETP.GT.AND P6, PT, R227, R4, PT ;  /* 0x00000004e300720c */ /* 0x000fe20003fc4270 */
[----:B------:R-:W-:Y:S01]  /*12ac0*/  FMUL.FTZ R53, R53, UR8 ;  /* 0x0000000835357c20 */ /* 0x000fe20008410000 */
[----:B------:R-:W-:Y:S03]  /*12ad0*/  FSEL R7, R18, -INF , !P0 ;  /* 0xff80000012077808 */ /* 0x000fe60004000000 */
[----:B------:R-:W4:Y:S01]  /*12ae0*/  MUFU.TANH R36, R36 ;  /* 0x0000002400247308 */ /* 0x000f220000002400 */
[----:B------:R-:W-:Y:S01]  /*12af0*/  ISETP.GT.AND P3, PT, R227, R2, PT ;  /* 0x00000002e300720c */ /* 0x000fe20003f64270 */
[----:B------:R-:W-:Y:S01]  /*12b00*/  FMUL.FTZ R55, R55, UR8 ;  /* 0x0000000837377c20 */ /* 0x000fe20008410000 */
[----:B------:R-:W-:Y:S01]  /*12b10*/  FSEL R23, R12, -INF , !P1 ;  /* 0xff8000000c177808 */ /* 0x000fe20004800000 */
[----:B------:R-:W-:Y:S01]  /*12b20*/  FMUL.FTZ R56, R56, UR8 ;  /* 0x0000000838387c20 */ /* 0x000fe20008410000 */
[----:B------:R-:W-:Y:S01]  /*12b30*/  ISETP.GT.AND P0, PT, R234, R4, PT ;  /* 0x00000004ea00720c */ /* 0x000fe20003f04270 */
[----:B------:R-:W-:Y:S01]  /*12b40*/  FMUL.FTZ R57, R57, UR8 ;  /* 0x0000000839397c20 */ /* 0x000fe20008410000 */
[----:B------:R-:W-:Y:S03]  /*12b50*/  FSEL R22, R11, -INF , !P2 ;  /* 0xff8000000b167808 */ /* 0x000fe60005000000 */
[----:B------:R-:W4:Y:S01]  /*12b60*/  MUFU.TANH R38, R38 ;  /* 0x0000002600267308 */ /* 0x000f220000002400 */
[----:B------:R-:W-:Y:S01]  /*12b70*/  ISETP.GE.AND P1, PT, R2, R228, PT ;  /* 0x000000e40200720c */ /* 0x000fe20003f26270 */
[----:B------:R-:W-:Y:S01]  /*12b80*/  FMUL.FTZ R58, R58, UR8 ;  /* 0x000000083a3a7c20 */ /* 0x000fe20008410000 */
[----:B------:R-:W-:Y:S01]  /*12b90*/  ISETP.GE.AND P2, PT, R2, R230, PT ;  /* 0x000000e60200720c */ /* 0x000fe20003f46270 */
[----:B------:R-:W-:Y:S01]  /*12ba0*/  FMUL.FTZ R59, R59, UR8 ;  /* 0x000000083b3b7c20 */ /* 0x000fe20008410000 */
[----:B------:R-:W-:Y:S01]  /*12bb0*/  FSEL R11, R181, -INF , !P6 ;  /* 0xff800000b50b7808 */ /* 0x000fe20007000000 */
[----:B------:R-:W-:Y:S01]  /*12bc0*/  FMUL.FTZ R60, R60, UR8 ;  /* 0x000000083c3c7c20 */ /* 0x000fe20008410000 */
[----:B------:R-:W-:Y:S03]  /*12bd0*/  FSEL R12, R193, -INF , !P3 ;  /* 0xff800000c10c7808 */ /* 0x000fe60005800000 */
[----:B------:R-:W4:Y:S01]  /*12be0*/  MUFU.TANH R37, R37 ;  /* 0x0000002500257308 */ /* 0x000f220000002400 */
[C---:B------:R-:W-:Y:S01]  /*12bf0*/  ISETP.GE.AND P3, PT, R2.reuse, R229, PT ;  /* 0x000000e50200720c */ /* 0x040fe20003f66270 */
[----:B------:R-:W-:Y:S01]  /*12c00*/  FMUL.FTZ R63, R63, UR8 ;  /* 0x000000083f3f7c20 */ /* 0x000fe20008410000 */
[----:B------:R-:W-:Y:S01]  /*12c10*/  ISETP.GE.AND P6, PT, R2, R231, PT ;  /* 0x000000e70200720c */ /* 0x000fe20003fc6270 */
[----:B------:R-:W-:Y:S01]  /*12c20*/  VIADD R2, R0, 0x10 ;  /* 0x0000001000027836 */ /* 0x000fe20000000000 */
[----:B------:R-:W-:Y:S01]  /*12c30*/  FSEL R5, R17, -INF , !P0 ;  /* 0xff80000011057808 */ /* 0x000fe20004000000 */
[----:B------:R-:W-:Y:S01]  /*12c40*/  FMUL.FTZ R61, R61, UR8 ;  /* 0x000000083d3d7c20 */ /* 0x000fe20008410000 */
[----:B------:R-:W-:Y:S03]  /*12c50*/  FSEL R15, R10, -INF , !P1 ;  /* 0xff8000000a0f7808 */ /* 0x000fe60004800000 */
[----:B------:R-:W4:Y:S01]  /*12c60*/  MUFU.TANH R39, R39 ;  /* 0x0000002700277308 */ /* 0x000f220000002400 */
[----:B------:R-:W-:Y:S01]  /*12c70*/  ISETP.GE.AND P0, PT, R4, R228, PT ;  /* 0x000000e40400720c */ /* 0x000fe20003f06270 */
[----:B------:R-:W-:Y:S01]  /*12c80*/  FMUL.FTZ R62, R62, UR8 ;  /* 0x000000083e3e7c20 */ /* 0x000fe20008410000 */
[----:B------:R-:W-:Y:S01]  /*12c90*/  FSEL R18, R8, -INF , !P2 ;  /* 0xff80000008127808 */ /* 0x000fe20005000000 */
[----:B------:R-:W-:Y:S01]  /*12ca0*/  FMUL.FTZ R64, R64, UR8 ;  /* 0x0000000840407c20 */ /* 0x000fe20008410000 */
[----:B------:R-:W-:Y:S01]  /*12cb0*/  ISETP.GE.AND P1, PT, R4, R230, PT ;  /* 0x000000e60400720c */ /* 0x000fe20003f26270 */
[----:B------:R-:W-:Y:S01]  /*12cc0*/  FMUL.FTZ R65, R65, UR8 ;  /* 0x0000000841417c20 */ /* 0x000fe20008410000 */
[----:B------:R-:W-:Y:S03]  /*12cd0*/  ISETP.GT.AND P2, PT, R227, R3, PT ;  /* 0x00000003e300720c */ /* 0x000fe60003f44270 */
[----:B------:R-:W4:Y:S01]  /*12ce0*/  MUFU.TANH R42, R42 ;  /* 0x0000002a002a7308 */ /* 0x000f220000002400 */
[----:B------:R-:W-:Y:S01]  /*12cf0*/  FSEL R14, R9, -INF , !P0 ;  /* 0xff800000090e7808 */ /* 0x000fe20004000000 */
[----:B------:R-:W-:Y:S01]  /*12d00*/  FMUL.FTZ R66, R66, UR8 ;  /* 0x0000000842427c20 */ /* 0x000fe20008410000 */
[----:B------:R-:W-:Y:S01]  /*12d10*/  FSEL R17, R6, -INF , !P1 ;  /* 0xff80000006117808 */ /* 0x000fe20004800000 */
[----:B------:R-:W-:Y:S01]  /*12d20*/  FMUL.FTZ R67, R67, UR8 ;  /* 0x0000000843437c20 */ /* 0x000fe20008410000 */
[-C--:B------:R-:W-:Y:S01]  /*12d30*/  ISETP.GT.AND P0, PT, R227, R2.reuse, PT ;  /* 0x00000002e300720c */ /* 0x080fe20003f04270 */
[----:B------:R-:W-:Y:S01]  /*12d40*/  UISETP.GT.AND UP0, UPT, UR21, UR18, UPT ;  /* 0x000000121500728c */ /* 0x000fe2000bf04270 */
[----:B------:R-:W-:Y:S03]  /*12d50*/  FSEL R9, R104, -INF , !P2 ;  /* 0xff80000068097808 */ /* 0x000fe60005000000 */
[----:B------:R-:W4:Y:S01]  /*12d60*/  MUFU.TANH R40, R40 ;  /* 0x0000002800287308 */ /* 0x000f220000002400 */
[-C--:B------:R-:W-:Y:S01]  /*12d70*/  ISETP.GT.AND P1, PT, R234, R2.reuse, PT ;  /* 0x00000002ea00720c */ /* 0x080fe20003f24270 */
[----:B------:R-:W-:Y:S01]  /*12d80*/  UIADD3 UR21, UPT, UPT, UR21, -0x1, URZ ;  /* 0xffffffff15157890 */ /* 0x000fe2000fffe0ff */
[----:B------:R-:W-:Y:S02]  /*12d90*/  ISETP.GE.AND P2, PT, R4, R229, PT ;  /* 0x000000e50400720c */ /* 0x000fe40003f46270 */
[----:B------:R-:W-:Y:S02]  /*12da0*/  FSEL R10, R180, -INF , !P0 ;  /* 0xff800000b40a7808 */ /* 0x000fe40004000000 */
[----:B------:R-:W-:Y:S03]  /*12db0*/  FSEL R8, R19, -INF , !P1 ;  /* 0xff80000013087808 */ /* 0x000fe60004800000 */
[----:B------:R-:W4:Y:S01]  /*12dc0*/  MUFU.TANH R41, R41 ;  /* 0x0000002900297308 */ /* 0x000f220000002400 */
[----:B------:R-:W-:Y:S02]  /*12dd0*/  ISETP.GT.AND P0, PT, R234, R3, PT ;  /* 0x00000003ea00720c */ /* 0x000fe40003f04270 */
[----:B------:R-:W-:Y:S02]  /*12de0*/  FSEL R19, R11, -INF , !P2 ;  /* 0xff8000000b137808 */ /* 0x000fe40005000000 */
[-C--:B------:R-:W-:Y:S02]  /*12df0*/  ISETP.GT.AND P2, PT, R233, R2.reuse, PT ;  /* 0x00000002e900720c */ /* 0x080fe40003f44270 */
[----:B------:R-:W-:Y:S01]  /*12e00*/  ISETP.GE.AND P1, PT, R4, R231, PT ;  /* 0x000000e70400720c */ /* 0x000fe20003f26270 */
[----:B------:R-:W-:Y:S01]  /*12e10*/  VIADD R4, R0, 0x19 ;  /* 0x0000001900047836 */ /* 0x000fe20000000000 */
[----:B-1----:R-:W-:Y:S01]  /*12e20*/  FSEL R6, R16, -INF , !P0 ;  /* 0xff80000010067808 */ /* 0x002fe20004000000 */
[----:B------:R-:W1:Y:S01]  /*12e30*/  MUFU.TANH R43, R43 ;  /* 0x0000002b002b7308 */ /* 0x000e620000002400 */
[----:B------:R-:W-:Y:S02]  /*12e40*/  FSEL R16, R12, -INF , !P3 ;  /* 0xff8000000c107808 */ /* 0x000fe40005800000 */
[----:B-----5:R-:W-:Y:S02]  /*12e50*/  FSEL R30, R7, -INF , !P6 ;  /* 0xff800000071e7808 */ /* 0x020fe40007000000 */
[----:B------:R-:W-:Y:S02]  /*12e60*/  FSEL R7, R101, -INF , !P2 ;  /* 0xff80000065077808 */ /* 0x000fe40005000000 */
[C---:B------:R-:W-:Y:S03]  /*12e70*/  ISETP.GT.AND P0, PT, R232.reuse, R2, PT ;  /* 0x00000002e800720c */ /* 0x040fe60003f04270 */
[----:B------:R-:W5:Y:S01]  /*12e80*/  MUFU.TANH R44, R44 ;  /* 0x0000002c002c7308 */ /* 0x000f620000002400 */
[-C--:B------:R-:W-:Y:S02]  /*12e90*/  ISETP.GT.AND P3, PT, R232, R3.reuse, PT ;  /* 0x00000003e800720c */ /* 0x080fe40003f64270 */
[----:B------:R-:W-:Y:S02]  /*12ea0*/  FSEL R24, R5, -INF , !P1 ;  /* 0xff80000005187808 */ /* 0x000fe40004800000 */
[----:B------:R-:W-:Y:S02]  /*12eb0*/  ISETP.GT.AND P2, PT, R233, R3, PT ;  /* 0x00000003e900720c */ /* 0x000fe40003f44270 */
[----:B------:R-:W-:Y:S03]  /*12ec0*/  ISETP.GE.AND P1, PT, R2, R231, PT ;  /* 0x000000e70200720c */ /* 0x000fe60003f26270 */
[----:B------:R-:W5:Y:S01]  /*12ed0*/  MUFU.TANH R47, R47 ;  /* 0x0000002f002f7308 */ /* 0x000f620000002400 */
[----:B------:R-:W-:Y:S02]  /*12ee0*/  FSEL R12, R103, -INF , !P0 ;  /* 0xff800000670c7808 */ /* 0x000fe40004000000 */
[----:B------:R-:W-:Y:S02]  /*12ef0*/  FSEL R11, R102, -INF , !P3 ;  /* 0xff800000660b7808 */ /* 0x000fe40005800000 */
        /* <DEDUP_REMOVED lines=9> */
[----:B------:R-:W-:Y:S02]  /*12f90*/  ISETP.GE.AND P6, PT, R3, R231, PT ;  /* 0x000000e70300720c */ /* 0x000fe40003fc6270 */
[----:B------:R-:W-:Y:S02]  /*12fa0*/  FSEL R186, R12, -INF , !P0 ;  /* 0xff8000000cba7808 */ /* 0x000fe40004000000 */
[----:B------:R-:W-:Y:S02]  /*12fb0*/  FSEL R197, R6, -INF , !P6 ;  /* 0xff80000006c57808 */ /* 0x000fe40007000000 */
[----:B------:R-:W-:Y:S03]  /*12fc0*/  ISETP.GT.AND P6, PT, R233, R2, PT ;  /* 0x00000002e900720c */ /* 0x000fe60003fc4270 */
[----:B------:R-:W5:Y:S01]  /*12fd0*/  MUFU.TANH R46, R46 ;  /* 0x0000002e002e7308 */ /* 0x000f620000002400 */
[----:B------:R-:W-:Y:S02]  /*12fe0*/  ISETP.GT.AND P0, PT, R227, R4, PT ;  /* 0x00000004e300720c */ /* 0x000fe40003f04270 */
[----:B------:R-:W-:Y:S02]  /*12ff0*/  FSEL R210, R7, -INF , !P3 ;  /* 0xff80000007d27808 */ /* 0x000fe40005800000 */
[----:B------:R-:W-:Y:S05]  /*13000*/  ISETP.GE.AND P3, PT, R2, R228, PT ;  /* 0x000000e40200720c */ /* 0x000fea0003f66270 */
[----:B------:R-:W-:Y:S10]  /*13010*/  MUFU.TANH R49, R49 ;  /* 0x0000003100317308 */ /* 0x000ff40000002400 */
        /* <DEDUP_REMOVED lines=13> */
[----:B------:R-:W-:Y:S01]  /*130f0*/  MUFU.TANH R67, R67 ;  /* 0x0000004300437308 */ /* 0x000fe20000002400 */
[----:B------:R-:W-:Y:S02]  /*13100*/  FSEL R5, R27, -INF , !P2 ;  /* 0xff8000001b057808 */ /* 0x000fe40005000000 */
[-C--:B------:R-:W-:Y:S02]  /*13110*/  ISETP.GE.AND P2, PT, R3, R229.reuse, PT ;  /* 0x000000e50300720c */ /* 0x080fe40003f46270 */
[----:B------:R-:W-:Y:S02]  /*13120*/  FSEL R8, R108, -INF , !P6 ;  /* 0xff8000006c087808 */ /* 0x000fe40007000000 */
[----:B------:R-:W-:Y:S03]  /*13130*/  FSEL R195, R9, -INF , !P2 ;  /* 0xff80000009c37808 */ /* 0x000fe60005000000 */
[----:B------:R-:W5:Y:S01]  /*13140*/  MUFU.TANH R27, R50 ;  /* 0x00000032001b7308 */ /* 0x000f620000002400 */
[----:B------:R-:W-:Y:S02]  /*13150*/  FSEL R9, R109, -INF , !P1 ;  /* 0xff8000006d097808 */ /* 0x000fe40004800000 */
[----:B------:R-:W-:Y:S02]  /*13160*/  ISETP.GT.AND P2, PT, R232, R2, PT ;  /* 0x00000002e800720c */ /* 0x000fe40003f44270 */
[----:B------:R-:W-:Y:S02]  /*13170*/  ISETP.GE.AND P1, PT, R3, R228, PT ;  /* 0x000000e40300720c */ /* 0x000fe40003f26270 */
[----:B------:R-:W-:Y:S02]  /*13180*/  FSEL R10, R110, -INF , !P2 ;  /* 0xff8000006e0a7808 */ /* 0x000fe40005000000 */
[----:B------:R-:W-:Y:S02]  /*13190*/  ISETP.GT.AND P2, PT, R233, R4, PT ;  /* 0x00000004e900720c */ /* 0x000fe40003f44270 */
[----:B------:R-:W-:Y:S02]  /*131a0*/  FSEL R189, R11, -INF , !P1 ;  /* 0xff8000000bbd7808 */ /* 0x000fe40004800000 */
[----:B------:R-:W-:Y:S02]  /*131b0*/  ISETP.GT.AND P1, PT, R234, R2, PT ;  /* 0x00000002ea00720c */ /* 0x000fe40003f24270 */
[----:B------:R-:W-:Y:S02]  /*131c0*/  FSEL R6, R31, -INF , !P2 ;  /* 0xff8000001f067808 */ /* 0x000fe40005000000 */
[----:B------:R-:W-:Y:S01]  /*131d0*/  ISETP.GE.AND P6, PT, R3, R230, PT ;  /* 0x000000e60300720c */ /* 0x000fe20003fc6270 */
[----:B------:R-:W-:Y:S01]  /*131e0*/  VIADD R3, R0, 0x21 ;  /* 0x0000002100037836 */ /* 0x000fe20000000000 */
[----:B--2---:R-:W-:Y:S02]  /*131f0*/  FSEL R13, R13, -INF , !P1 ;  /* 0xff8000000d0d7808 */ /* 0x004fe40004800000 */
[----:B------:R-:W-:Y:S02]  /*13200*/  ISETP.GT.AND P2, PT, R227, R2, PT ;  /* 0x00000002e300720c */ /* 0x000fe40003f44270 */
[----:B------:R-:W-:Y:S02]  /*13210*/  ISETP.GT.AND P1, PT, R234, R4, PT ;  /* 0x00000004ea00720c */ /* 0x000fe40003f24270 */
[----:B------:R-:W-:Y:S02]  /*13220*/  FSEL R190, R5, -INF , !P6 ;  /* 0xff80000005be7808 */ /* 0x000fe40007000000 */
[----:B------:R-:W-:Y:S02]  /*13230*/  FSEL R12, R32, -INF , !P2 ;  /* 0xff800000200c7808 */ /* 0x000fe40005000000 */
[----:B------:R-:W-:Y:S02]  /*13240*/  FSEL R11, R33, -INF , !P0 ;  /* 0xff800000210b7808 */ /* 0x000fe40004000000 */
[C---:B------:R-:W-:Y:S02]  /*13250*/  ISETP.GE.AND P6, PT, R2.reuse, R230, PT ;  /* 0x000000e60200720c */ /* 0x040fe40003fc6270 */
[----:B---3--:R-:W-:Y:S02]  /*13260*/  FSEL R7, R35, -INF , !P1 ;  /* 0xff80000023077808 */ /* 0x008fe40004800000 */
[C---:B------:R-:W-:Y:S02]  /*13270*/  ISETP.GE.AND P2, PT, R2.reuse, R229, PT ;  /* 0x000000e50200720c */ /* 0x040fe40003f46270 */
[----:B------:R-:W-:Y:S01]  /*13280*/  ISETP.GE.AND P0, PT, R2, R231, PT ;  /* 0x000000e70200720c */ /* 0x000fe20003f06270 */
[----:B------:R-:W-:Y:S01]  /*13290*/  VIADD R2, R0, 0x20 ;  /* 0x0000002000027836 */ /* 0x000fe20000000000 */
[----:B------:R-:W-:Y:S02]  /*132a0*/  ISETP.GE.AND P1, PT, R4, R228, PT ;  /* 0x000000e40400720c */ /* 0x000fe40003f26270 */
[----:B------:R-:W-:Y:S02]  /*132b0*/  FSEL R187, R10, -INF , !P3 ;  /* 0xff8000000abb7808 */ /* 0x000fe40005800000 */
[----:B------:R-:W-:Y:S02]  /*132c0*/  FSEL R188, R9, -INF , !P1 ;  /* 0xff80000009bc7808 */ /* 0x000fe40004800000 */
[----:B------:R-:W-:Y:S02]  /*132d0*/  ISETP.GE.AND P3, PT, R4, R230, PT ;  /* 0x000000e60400720c */ /* 0x000fe40003f66270 */
[CC--:B------:R-:W-:Y:S02]  /*132e0*/  ISETP.GT.AND P1, PT, R227.reuse, R2.reuse, PT ;  /* 0x00000002e300720c */ /* 0x0c0fe40003f24270 */
[----:B------:R-:W-:Y:S02]  /*132f0*/  FSEL R199, R6, -INF , !P3 ;  /* 0xff80000006c77808 */ /* 0x000fe40005800000 */
[----:B----4-:R-:W-:Y:S02]  /*13300*/  FSEL R10, R36, -INF , !P1 ;  /* 0xff800000240a7808 */ /* 0x010fe40004800000 */
[-C--:B------:R-:W-:Y:S02]  /*13310*/  ISETP.GT.AND P3, PT, R234, R2.reuse, PT ;  /* 0x00000002ea00720c */ /* 0x080fe40003f64270 */
[----:B------:R-:W-:Y:S02]  /*13320*/  ISETP.GE.AND P1, PT, R4, R229, PT ;  /* 0x000000e50400720c */ /* 0x000fe40003f26270 */
        /* <DEDUP_REMOVED lines=8> */
[----:B------:R-:W-:Y:S02]  /*133b0*/  FSEL R191, R12, -INF , !P2 ;  /* 0xff8000000cbf7808 */ /* 0x000fe40005000000 */
[----:B------:R-:W-:Y:S02]  /*133c0*/  FSEL R209, R13, -INF , !P0 ;  /* 0xff8000000dd17808 */ /* 0x000fe40004000000 */
[----:B------:R-:W-:Y:S02]  /*133d0*/  FSEL R13, R42, -INF , !P1 ;  /* 0xff8000002a0d7808 */ /* 0x000fe40004800000 */
[C---:B------:R-:W-:Y:S02]  /*133e0*/  ISETP.GT.AND P3, PT, R232.reuse, R2, PT ;  /* 0x00000002e800720c */ /* 0x040fe40003f64270 */
[----:B------:R-:W-:Y:S02]  /*133f0*/  ISETP.GT.AND P2, PT, R232, R3, PT ;  /* 0x00000003e800720c */ /* 0x000fe40003f44270 */
[----:B------:R-:W-:Y:S02]  /*13400*/  ISETP.GE.AND P6, PT, R4, R231, PT ;  /* 0x000000e70400720c */ /* 0x000fe40003fc6270 */
[----:B------:R-:W-:Y:S02]  /*13410*/  ISETP.GT.AND P1, PT, R233, R3, PT ;  /* 0x00000003e900720c */ /* 0x000fe40003f24270 */
[----:B------:R-:W-:Y:S02]  /*13420*/  FSEL R12, R40, -INF , !P3 ;  /* 0xff800000280c7808 */ /* 0x000fe40005800000 */
[----:B------:R-:W-:Y:S02]  /*13430*/  FSEL R11, R41, -INF , !P2 ;  /* 0xff800000290b7808 */ /* 0x000fe40005000000 */
[----:B------:R-:W-:Y:S02]  /*13440*/  FSEL R194, R7, -INF , !P6 ;  /* 0xff80000007c27808 */ /* 0x000fe40007000000 */
[C---:B------:R-:W-:Y:S02]  /*13450*/  ISETP.GE.AND P6, PT, R2.reuse, R231, PT ;  /* 0x000000e70200720c */ /* 0x040fe40003fc6270 */
[C---:B------:R-:W-:Y:S02]  /*13460*/  ISETP.GE.AND P3, PT, R2.reuse, R228, PT ;  /* 0x000000e40200720c */ /* 0x040fe40003f66270 */
[C---:B------:R-:W-:Y:S02]  /*13470*/  ISETP.GE.AND P2, PT, R2.reuse, R230, PT ;  /* 0x000000e60200720c */ /* 0x040fe40003f46270 */
[----:B-1----:R-:W-:Y:S02]  /*13480*/  FSEL R8, R43, -INF , !P1 ;  /* 0xff8000002b087808 */ /* 0x002fe40004800000 */
[-C--:B------:R-:W-:Y:S01]  /*13490*/  ISETP.GE.AND P0, PT, R2, R229.reuse, PT ;  /* 0x000000e50200720c */ /* 0x080fe20003f06270 */
[C---:B------:R-:W-:Y:S01]  /*134a0*/  VIADD R2, R0.reuse, 0x28 ;  /* 0x0000002800027836 */ /* 0x040fe20000000000 */
[-C--:B------:R-:W-:Y:S02]  /*134b0*/  ISETP.GE.AND P1, PT, R3, R229.reuse, PT ;  /* 0x000000e50300720c */ /* 0x080fe40003f26270 */
[----:B------:R-:W-:Y:S02]  /*134c0*/  IADD3 R4, PT, PT, R0, 0x29, RZ ;  /* 0x0000002900047810 */ /* 0x000fe40007ffe0ff */
[----:B------:R-:W-:Y:S02]  /*134d0*/  FSEL R204, R9, -INF , !P1 ;  /* 0xff80000009cc7808 */ /* 0x000fe40004800000 */
[----:B------:R-:W-:Y:S02]  /*134e0*/  ISETP.GT.AND P1, PT, R232, R2, PT ;  /* 0x00000002e800720c */ /* 0x000fe40003f24270 */
[----:B------:R-:W-:Y:S02]  /*134f0*/  FSEL R207, R10, -INF , !P0 ;  /* 0xff8000000acf7808 */ /* 0x000fe40004000000 */
[----:B-----5:R-:W-:Y:S02]  /*13500*/  FSEL R10, R44, -INF , !P1 ;  /* 0xff8000002c0a7808 */ /* 0x020fe40004800000 */
[----:B------:R-:W-:Y:S02]  /*13510*/  ISETP.GT.AND P1, PT, R233, R4, PT ;  /* 0x00000004e900720c */ /* 0x000fe40003f24270 */
[----:B------:R-:W-:Y:S02]  /*13520*/  FSEL R208, R6, -INF , !P6 ;  /* 0xff80000006d07808 */ /* 0x000fe40007000000 */
[----:B------:R-:W-:Y:S02]  /*13530*/  FSEL R6, R47, -INF , !P1 ;  /* 0xff8000002f067808 */ /* 0x000fe40004800000 */
[----:B------:R-:W-:Y:S02]  /*13540*/  ISETP.GT.AND P1, PT, R227, R2, PT ;  /* 0x00000002e300720c */ /* 0x000fe40003f24270 */
[----:B------:R-:W-:Y:S02]  /*13550*/  FSEL R213, R13, -INF , !P2 ;  /* 0xff8000000dd57808 */ /* 0x000fe40005000000 */
[----:B------:R-:W-:Y:S02]  /*13560*/  FSEL R13, R48, -INF , !P1 ;  /* 0xff800000300d7808 */ /* 0x000fe40004800000 */
[----:B------:R-:W-:Y:S02]  /*13570*/  ISETP.GE.AND P1, PT, R2, R229, PT ;  /* 0x000000e50200720c */ /* 0x000fe40003f26270 */
[----:B------:R-:W-:Y:S02]  /*13580*/  ISETP.GT.AND P6, PT, R232, R4, PT ;  /* 0x00000004e800720c */ /* 0x000fe40003fc4270 */
[----:B------:R-:W-:Y:S02]  /*13590*/  FSEL R205, R13, -INF , !P1 ;  /* 0xff8000000dcd7808 */ /* 0x000fe40004800000 */
[----:B------:R-:W2:Y:S01]  /*135a0*/  LDL R13, [R1+0x50] ;  /* 0x00005000010d7983 */ /* 0x000ea20000100800 */
[-C--:B------:R-:W-:Y:S02]  /*135b0*/  ISETP.GE.AND P0, PT, R3, R231.reuse, PT ;  /* 0x000000e70300720c */ /* 0x080fe40003f06270 */
[----:B------:R-:W-:Y:S02]  /*135c0*/  FSEL R9, R45, -INF , !P6 ;  /* 0xff8000002d097808 */ /* 0x000fe40007000000 */
[----:B------:R-:W-:Y:S02]  /*135d0*/  ISETP.GE.AND P6, PT, R3, R228, PT ;  /* 0x000000e40300720c */ /* 0x000fe40003fc6270 */
[----:B------:R-:W-:Y:S02]  /*135e0*/  FSEL R247, R5, -INF , !P0 ;  /* 0xff80000005f77808 */ /* 0x000fe40004000000 */
[-C--:B------:R-:W-:Y:S02]  /*135f0*/  ISETP.GT.AND P0, PT, R233, R2.reuse, PT ;  /* 0x00000002e900720c */ /* 0x080fe40003f04270 */
[----:B------:R-:W-:Y:S02]  /*13600*/  FSEL R202, R11, -INF , !P6 ;  /* 0xff8000000bca7808 */ /* 0x000fe40007000000 */
[----:B------:R-:W-:Y:S02]  /*13610*/  ISETP.GT.AND P6, PT, R234, R2, PT ;  /* 0x00000002ea00720c */ /* 0x000fe40003fc4270 */
[----:B------:R-:W-:Y:S02]  /*13620*/  FSEL R7, R46, -INF , !P0 ;  /* 0xff8000002e077808 */ /* 0x000fe40004000000 */
[----:B------:R-:W-:Y:S02]  /*13630*/  FSEL R203, R12, -INF , !P3 ;  /* 0xff8000000ccb7808 */ /* 0x000fe40005800000 */
[----:B------:R-:W-:Y:S01]  /*13640*/  ISETP.GE.AND P0, PT, R3, R230, PT ;  /* 0x000000e60300720c */ /* 0x000fe20003f06270 */
[----:B------:R-:W-:Y:S01]  /*13650*/  VIADD R3, R0, 0x31 ;  /* 0x0000003100037836 */ /* 0x000fe20000000000 */
[----:B------:R-:W-:Y:S02]  /*13660*/  FSEL R27, R27, -INF , !P6 ;  /* 0xff8000001b1b7808 */ /* 0x000fe40007000000 */
[----:B------:R-:W-:Y:S02]  /*13670*/  ISETP.GT.AND P3, PT, R227, R4, PT ;  /* 0x00000004e300720c */ /* 0x000fe40003f64270 */
[----:B------:R-:W-:Y:S02]  /*13680*/  ISETP.GE.AND P2, PT, R2, R228, PT ;  /* 0x000000e40200720c */ /* 0x000fe40003f46270 */
[----:B------:R-:W-:Y:S02]  /*13690*/  ISETP.GT.AND P6, PT, R234, R4, PT ;  /* 0x00000004ea00720c */ /* 0x000fe40003fc4270 */
[----:B------:R-:W-:Y:S02]  /*136a0*/  FSEL R249, R8, -INF , !P0 ;  /* 0xff80000008f97808 */ /* 0x000fe40004000000 */
[----:B------:R-:W-:Y:S02]  /*136b0*/  FSEL R8, R49, -INF , !P3 ;  /* 0xff80000031087808 */ /* 0x000fe40005800000 */
[----:B------:R-:W-:Y:S02]  /*136c0*/  FSEL R200, R10, -INF , !P2 ;  /* 0xff8000000ac87808 */ /* 0x000fe40005000000 */
[C---:B------:R-:W-:Y:S02]  /*136d0*/  ISETP.GE.AND P0, PT, R2.reuse, R230, PT ;  /* 0x000000e60200720c */ /* 0x040fe40003f06270 */
[----:B------:R-:W-:Y:S01]  /*136e0*/  ISETP.GE.AND P3, PT, R2, R231, PT ;  /* 0x000000e70200720c */ /* 0x000fe20003f66270 */
[----:B------:R-:W-:Y:S01]  /*136f0*/  VIADD R2, R0, 0x30 ;  /* 0x0000003000027836 */ /* 0x000fe20000000000 */
[----:B------:R-:W-:Y:S02]  /*13700*/  FSEL R5, R51, -INF , !P6 ;  /* 0xff80000033057808 */ /* 0x000fe40007000000 */
[C---:B------:R-:W-:Y:S02]  /*13710*/  ISETP.GE.AND P6, PT, R4.reuse, R228, PT ;  /* 0x000000e40400720c */ /* 0x040fe40003fc6270 */
[----:B------:R-:W-:Y:S02]  /*13720*/  ISETP.GE.AND P2, PT, R4, R230, PT ;  /* 0x000000e60400720c */ /* 0x000fe40003f46270 */
[----:B------:R-:W-:Y:S02]  /*13730*/  FSEL R201, R9, -INF , !P6 ;  /* 0xff80000009c97808 */ /* 0x000fe40007000000 */
[----:B------:R-:W-:Y:S02]  /*13740*/  FSEL R248, R6, -INF , !P2 ;  /* 0xff80000006f87808 */ /* 0x000fe40005000000 */
[-C--:B------:R-:W-:Y:S02]  /*13750*/  ISETP.GT.AND P6, PT, R227, R2.reuse, PT ;  /* 0x00000002e300720c */ /* 0x080fe40003fc4270 */
[-C--:B------:R-:W-:Y:S02]  /*13760*/  ISETP.GT.AND P2, PT, R234, R2.reuse, PT ;  /* 0x00000002ea00720c */ /* 0x080fe40003f44270 */
[----:B------:R-:W-:Y:S02]  /*13770*/  FSEL R12, R52, -INF , !P6 ;  /* 0xff800000340c7808 */ /* 0x000fe40007000000 */
[----:B------:R-:W-:Y:S02]  /*13780*/  FSEL R10, R54, -INF , !P2 ;  /* 0xff800000360a7808 */ /* 0x000fe40005000000 */
[----:B------:R-:W-:Y:S02]  /*13790*/  FSEL R246, R7, -INF , !P0 ;  /* 0xff80000007f67808 */ /* 0x000fe40004000000 */
[-C--:B------:R-:W-:Y:S02]  /*137a0*/  ISETP.GT.AND P0, PT, R227, R3.reuse, PT ;  /* 0x00000003e300720c */ /* 0x080fe40003f04270 */
[----:B------:R-:W-:Y:S02]  /*137b0*/  ISETP.GT.AND P2, PT, R234, R3, PT ;  /* 0x00000003ea00720c */ /* 0x000fe40003f44270 */
[----:B------:R-:W-:Y:S02]  /*137c0*/  ISETP.GE.AND P6, PT, R4, R229, PT ;  /* 0x000000e50400720c */ /* 0x000fe40003fc6270 */
[----:B------:R-:W-:Y:S02]  /*137d0*/  FSEL R11, R53, -INF , !P0 ;  /* 0xff800000350b7808 */ /* 0x000fe40004000000 */
[----:B------:R-:W-:Y:S02]  /*137e0*/  FSEL R6, R55, -INF , !P2 ;  /* 0xff80000037067808 */ /* 0x000fe40005000000 */
[----:B------:R-:W-:Y:S01]  /*137f0*/  FSEL R206, R8, -INF , !P6 ;  /* 0xff80000008ce7808 */ /* 0x000fe20007000000 */
[----:B------:R-:W-:Y:S01]  /*13800*/  LDSM.16.MT88.4 R52, [R220+0xa000] ;  /* 0x00a00000dc34783b */ /* 0x000fe20000004200 */
[----:B------:R-:W-:Y:S02]  /*13810*/  FSEL R211, R27, -INF , !P3 ;  /* 0xff8000001bd37808 */ /* 0x000fe40005800000 */
[----:B------:R-:W-:Y:S01]  /*13820*/  ISETP.GE.AND P0, PT, R4, R231, PT ;  /* 0x000000e70400720c */ /* 0x000fe20003f06270 */
[----:B------:R-:W-:Y:S01]  /*13830*/  VIADD R4, R0, 0x39 ;  /* 0x0000003900047836 */ /* 0x000fe20000000000 */
[CC--:B------:R-:W-:Y:S02]  /*13840*/  ISETP.GT.AND P2, PT, R232.reuse, R2.reuse, PT ;  /* 0x00000002e800720c */ /* 0x0c0fe40003f44270 */
[-C--:B------:R-:W-:Y:S02]  /*13850*/  ISETP.GT.AND P1, PT, R232, R3.reuse, PT ;  /* 0x00000003e800720c */ /* 0x080fe40003f24270 */
[C---:B------:R-:W-:Y:S02]  /*13860*/  ISETP.GT.AND P6, PT, R233.reuse, R2, PT ;  /* 0x00000002e900720c */ /* 0x040fe40003fc4270 */
[----:B------:R-:W-:Y:S02]  /*13870*/  ISETP.GT.AND P3, PT, R233, R3, PT ;  /* 0x00000003e900720c */ /* 0x000fe40003f64270 */
[----:B------:R-:W-:Y:S02]  /*13880*/  FSEL R245, R5, -INF , !P0 ;  /* 0xff80000005f57808 */ /* 0x000fe40004000000 */
[----:B------:R-:W-:Y:S02]  /*13890*/  FSEL R9, R56, -INF , !P2 ;  /* 0xff80000038097808 */ /* 0x000fe40005000000 */
[----:B------:R-:W-:Y:S02]  /*138a0*/  FSEL R8, R57, -INF , !P1 ;  /* 0xff80000039087808 */ /* 0x000fe40004800000 */
[----:B------:R-:W-:Y:S02]  /*138b0*/  FSEL R7, R58, -INF , !P6 ;  /* 0xff8000003a077808 */ /* 0x000fe40007000000 */
[C---:B------:R-:W-:Y:S02]  /*138c0*/  ISETP.GE.AND P1, PT, R2.reuse, R228, PT ;  /* 0x000000e40200720c */ /* 0x040fe40003f26270 */
[----:B------:R-:W-:Y:S02]  /*138d0*/  FSEL R5, R59, -INF , !P3 ;  /* 0xff8000003b057808 */ /* 0x000fe40005800000 */
[C---:B------:R-:W-:Y:S02]  /*138e0*/  ISETP.GE.AND P0, PT, R2.reuse, R229, PT ;  /* 0x000000e50200720c */ /* 0x040fe40003f06270 */
[C---:B------:R-:W-:Y:S02]  /*138f0*/  ISETP.GE.AND P2, PT, R2.reuse, R231, PT ;  /* 0x000000e70200720c */ /* 0x040fe40003f46270 */
[----:B------:R-:W-:Y:S01]  /*13900*/  ISETP.GE.AND P6, PT, R2, R230, PT ;  /* 0x000000e60200720c */ /* 0x000fe20003fc6270 */
[----:B------:R-:W-:Y:S01]  /*13910*/  VIADD R2, R0, 0x38 ;  /* 0x0000003800027836 */ /* 0x000fe20000000000 */
[----:B------:R-:W-:Y:S02]  /*13920*/  ISETP.GE.AND P3, PT, R3, R229, PT ;  /* 0x000000e50300720c */ /* 0x000fe40003f66270 */
[----:B------:R-:W-:Y:S02]  /*13930*/  FSEL R111, R12, -INF , !P0 ;  /* 0xff8000000c6f7808 */ /* 0x000fe40004000000 */
[----:B------:R-:W-:Y:S02]  /*13940*/  FSEL R176, R11, -INF , !P3 ;  /* 0xff8000000bb07808 */ /* 0x000fe40005800000 */
[----:B------:R-:W-:Y:S02]  /*13950*/  ISETP.GT.AND P3, PT, R232, R2, PT ;  /* 0x00000002e800720c */ /* 0x000fe40003f64270 */
[----:B------:R-:W-:Y:S02]  /*13960*/  ISETP.GE.AND P0, PT, R3, R231, PT ;  /* 0x000000e70300720c */ /* 0x000fe40003f06270 */
[----:B------:R-:W-:Y:S02]  /*13970*/  FSEL R0, R60, -INF , !P3 ;  /* 0xff8000003c007808 */ /* 0x000fe40005800000 */
[C---:B------:R-:W-:Y:S02]  /*13980*/  ISETP.GT.AND P3, PT, R233.reuse, R4, PT ;  /* 0x00000004e900720c */ /* 0x040fe40003f64270 */
[----:B------:R-:W-:Y:S02]  /*13990*/  FSEL R214, R6, -INF , !P0 ;  /* 0xff80000006d67808 */ /* 0x000fe40004000000 */
[----:B------:R-:W-:Y:S02]  /*139a0*/  FSEL R177, R10, -INF , !P2 ;  /* 0xff8000000ab17808 */ /* 0x000fe40005000000 */
[----:B------:R-:W-:Y:S01]  /*139b0*/  ISETP.GT.AND P0, PT, R233, R2, PT ;  /* 0x00000002e900720c */ /* 0x000fe20003f04270 */
[----:B------:R1:W3:Y:S01]  /*139c0*/  MUFU.TANH R10, R64 ;  /* 0x00000040000a7308 */ /* 0x0002e20000002400 */
[----:B------:R-:W-:Y:S01]  /*139d0*/  ISETP.GT.AND P2, PT, R232, R4, PT ;  /* 0x00000004e800720c */ /* 0x000fe20003f44270 */
[----:B------:R-:W-:Y:S01]  /*139e0*/  IMAD.MOV.U32 R60, RZ, RZ, R177 ;  /* 0x000000ffff3c7224 */ /* 0x000fe200078e00b1 */
[----:B------:R-:W-:Y:S01]  /*139f0*/  FSEL R108, R63, -INF , !P3 ;  /* 0xff8000003f6c7808 */ /* 0x000fe20005800000 */
[----:B------:R-:W-:Y:S01]  /*13a00*/  IMAD.MOV.U32 R63, RZ, RZ, R176 ;  /* 0x000000ffff3f7224 */ /* 0x000fe200078e00b0 */
[----:B------:R-:W-:Y:S02]  /*13a10*/  ISETP.GE.AND P3, PT, R2, R228, PT ;  /* 0x000000e40200720c */ /* 0x000fe40003f66270 */
[----:B------:R-:W-:Y:S02]  /*13a20*/  FSEL R11, R9, -INF , !P1 ;  /* 0xff800000090b7808 */ /* 0x000fe40004800000 */
[----:B------:R-:W-:Y:S01]  /*13a30*/  FSEL R6, R61, -INF , !P2 ;  /* 0xff8000003d067808 */ /* 0x000fe20005000000 */
[----:B------:R-:W-:Y:S01]  /*13a40*/  MUFU.TANH R9, R66 ;  /* 0x0000004200097308 */ /* 0x000fe20000002400 */
[----:B------:R-:W-:Y:S02]  /*13a50*/  FSEL R109, R62, -INF , !P0 ;  /* 0xff8000003e6d7808 */ /* 0x000fe40004000000 */
[C---:B------:R-:W-:Y:S02]  /*13a60*/  ISETP.GE.AND P0, PT, R3.reuse, R230, PT ;  /* 0x000000e60300720c */ /* 0x040fe40003f06270 */
[-C--:B------:R-:W-:Y:S02]  /*13a70*/  ISETP.GE.AND P2, PT, R3, R228.reuse, PT ;  /* 0x000000e40300720c */ /* 0x080fe40003f46270 */
[----:B------:R-:W-:Y:S02]  /*13a80*/  ISETP.GE.AND P1, PT, R4, R228, PT ;  /* 0x000000e40400720c */ /* 0x000fe40003f26270 */
[----:B------:R-:W-:Y:S02]  /*13a90*/  FSEL R61, R0, -INF , !P3 ;  /* 0xff800000003d7808 */ /* 0x000fe40005800000 */
[----:B------:R-:W-:Y:S02]  /*13aa0*/  FMNMX3.FTZ R0, R106, R21, R20, !PT ;  /* 0x000000156a007276 */ /* 0x000fe40007810014 */
[----:B------:R-:W-:Y:S02]  /*13ab0*/  FSEL R59, R5, -INF , !P0 ;  /* 0xff800000053b7808 */ /* 0x000fe40004000000 */
[----:B------:R-:W-:Y:S02]  /*13ac0*/  FSEL R3, R8, -INF , !P2 ;  /* 0xff80000008037808 */ /* 0x000fe40005000000 */
[----:B------:R-:W-:Y:S02]  /*13ad0*/  FSEL R12, R7, -INF , !P6 ;  /* 0xff800000070c7808 */ /* 0x000fe40007000000 */
[----:B------:R-:W-:Y:S01]  /*13ae0*/  FSEL R215, R6, -INF , !P1 ;  /* 0xff80000006d77808 */ /* 0x000fe20004800000 */
[----:B-1----:R-:W-:Y:S01]  /*13af0*/  IMAD.MOV.U32 R64, RZ, RZ, R3 ;  /* 0x000000ffff407224 */ /* 0x002fe200078e0003 */
[----:B------:R-:W-:Y:S01]  /*13b00*/  ISETP.GE.AND P2, PT, R2, R230, PT ;  /* 0x000000e60200720c */ /* 0x000fe20003f46270 */
[----:B------:R1:W4:Y:S01]  /*13b10*/  MUFU.TANH R7, R65 ;  /* 0x0000004100077308 */ /* 0x0003220000002400 */
        /* <DEDUP_REMOVED lines=8> */
[----:B------:R-:W-:Y:S01]  /*13ba0*/  FMNMX3.FTZ R2, R2, R187, R188, !PT ;  /* 0x000000bb02027276 */ /* 0x000fe200078100bc */
[----:B-1----:R-:W-:Y:S01]  /*13bb0*/  IMAD.MOV.U32 R65, RZ, RZ, R111 ;  /* 0x000000ffff417224 */ /* 0x002fe200078e006f */
        /* <DEDUP_REMOVED lines=9> */
[----:B------:R-:W-:Y:S01]  /*13c50*/  FSEL R109, R109, -INF , !P2 ;  /* 0xff8000006d6d7808 */ /* 0x000fe20005000000 */
[----:B------:R-:W1:Y:S01]  /*13c60*/  SHFL.BFLY PT, R8, R3, 0x2, 0x1f ;  /* 0x0c401f0003087f89 */ /* 0x000e6200000e0000 */
[----:B------:R-:W-:Y:S02]  /*13c70*/  ISETP.GE.AND P2, PT, R4, R230, PT ;  /* 0x000000e60400720c */ /* 0x000fe40003f46270 */
[----:B------:R-:W-:Y:S02]  /*13c80*/  FMNMX3.FTZ R0, R0, R246, R248, !PT ;  /* 0x000000f600007276 */ /* 0x000fe400078100f8 */
[----:B------:R-:W-:Y:S02]  /*13c90*/  FMNMX3.FTZ R2, R2, R193, R195, !PT ;  /* 0x000000c102027276 */ /* 0x000fe400078100c3 */
[----:B------:R-:W-:Y:S02]  /*13ca0*/  FSEL R108, R108, -INF , !P2 ;  /* 0xff8000006c6c7808 */ /* 0x000fe40005000000 */
[----:B------:R-:W-:Y:S02]  /*13cb0*/  FMNMX3.FTZ R0, R0, R12, R59, !PT ;  /* 0x0000000c00007276 */ /* 0x000fe4000781003b */
[----:B------:R-:W-:Y:S02]  /*13cc0*/  FMNMX3.FTZ R2, R2, R191, R192, !PT ;  /* 0x000000bf02027276 */ /* 0x000fe400078100c0 */
[----:B------:R-:W-:Y:S02]  /*13cd0*/  FMNMX3.FTZ R0, R0, R109, R108, !PT ;  /* 0x0000006d00007276 */ /* 0x000fe4000781006c */
[----:B------:R-:W-:Y:S02]  /*13ce0*/  FMNMX3.FTZ R6, R2, R207, R204, !PT ;  /* 0x000000cf02067276 */ /* 0x000fe400078100cc */
[----:B------:R-:W-:Y:S01]  /*13cf0*/  FMNMX3.FTZ R5, R105, R26, R25, !PT ;  /* 0x0000001a69057276 */ /* 0x000fe20007810019 */
[----:B------:R-:W5:Y:S01]  /*13d00*/  SHFL.BFLY PT, R2, R0, 0x2, 0x1f ;  /* 0x0c401f0000027f89 */ /* 0x000f6200000e0000 */
[----:B------:R-:W-:Y:S02]  /*13d10*/  ISETP.GT.AND P2, PT, R227, R4, PT ;  /* 0x00000004e300720c */ /* 0x000fe40003f44270 */
[----:B------:R-:W-:Y:S02]  /*13d20*/  FMNMX3.FTZ R5, R5, R30, R24, !PT ;  /* 0x0000001e05057276 */ /* 0x000fe40007810018 */
[----:B---3--:R-:W-:Y:S02]  /*13d30*/  FSEL R10, R10, -INF , !P6 ;  /* 0xff8000000a0a7808 */ /* 0x008fe40007000000 */
[----:B-1----:R-:W-:Y:S02]  /*13d40*/  FMNMX.FTZ R3, R3, R8, !PT ;  /* 0x0000000803037209 */ /* 0x002fe40007810000 */
[----:B------:R-:W-:Y:S02]  /*13d50*/  FMNMX3.FTZ R5, R5, R196, R197, !PT ;  /* 0x000000c405057276 */ /* 0x000fe400078100c5 */
[----:B----4-:R-:W-:Y:S01]  /*13d60*/  FSEL R7, R7, -INF , !P2 ;  /* 0xff80000007077808 */ /* 0x010fe20005000000 */
[----:B------:R-:W1:Y:S01]  /*13d70*/  SHFL.BFLY PT, R104, R3, 0x1, 0x1f ;  /* 0x0c201f0003687f89 */ /* 0x000e6200000e0000 */
[----:B------:R-:W-:Y:S02]  /*13d80*/  FMNMX3.FTZ R5, R5, R209, R194, !PT ;  /* 0x000000d105057276 */ /* 0x000fe400078100c2 */
[----:B------:R-:W-:Y:S02]  /*13d90*/  ISETP.GT.AND P6, PT, R234, R4, PT ;  /* 0x00000004ea00720c */ /* 0x000fe40003fc4270 */
[----:B------:R-:W-:Y:S02]  /*13da0*/  FMNMX3.FTZ R5, R5, R208, R247, !PT ;  /* 0x000000d005057276 */ /* 0x000fe400078100f7 */
[----:B------:R-:W-:Y:S02]  /*13db0*/  FSEL R9, R9, -INF , !P0 ;  /* 0xff80000009097808 */ /* 0x000fe40004000000 */
[----:B------:R-:W-:Y:S02]  /*13dc0*/  FMNMX3.FTZ R5, R5, R211, R245, !PT ;  /* 0x000000d305057276 */ /* 0x000fe400078100f5 */
[----:B------:R-:W-:Y:S02]  /*13dd0*/  FMNMX3.FTZ R6, R6, R205, R206, !PT ;  /* 0x000000cd06067276 */ /* 0x000fe400078100ce */
[----:B-----5:R-:W-:Y:S02]  /*13de0*/  FMNMX.FTZ R0, R0, R2, !PT ;  /* 0x0000000200007209 */ /* 0x020fe40007810000 */
[C---:B------:R-:W-:Y:S02]  /*13df0*/  ISETP.GE.AND P2, PT, R4.reuse, R229, PT ;  /* 0x000000e50400720c */ /* 0x040fe40003f46270 */
[----:B------:R-:W-:Y:S01]  /*13e00*/  ISETP.GE.AND P0, PT, R4, R231, PT ;  /* 0x000000e70400720c */ /* 0x000fe20003f06270 */
[----:B------:R-:W3:Y:S01]  /*13e10*/  SHFL.BFLY PT, R2, R0, 0x1, 0x1f ;  /* 0x0c201f0000027f89 */ /* 0x000ee200000e0000 */
[----:B------:R-:W-:Y:S02]  /*13e20*/  FMNMX3.FTZ R4, R5, R60, R214, !PT ;  /* 0x0000003c05047276 */ /* 0x000fe400078100d6 */
[----:B------:R-:W-:Y:S01]  /*13e30*/  FSEL R5, R67, -INF , !P6 ;  /* 0xff80000043057808 */ /* 0x000fe20007000000 */
[----:B------:R-:W-:Y:S01]  /*13e40*/  IMAD.MOV.U32 R67, RZ, RZ, R12 ;  /* 0x000000ffff437224 */ /* 0x000fe200078e000c */
[----:B------:R-:W-:Y:S02]  /*13e50*/  FMNMX3.FTZ R6, R6, R65, R63, !PT ;  /* 0x0000004106067276 */ /* 0x000fe4000781003f */
[----:B------:R-:W-:Y:S02]  /*13e60*/  FSEL R212, R10, -INF , !P3 ;  /* 0xff8000000ad47808 */ /* 0x000fe40005800000 */
[----:B------:R-:W-:Y:S02]  /*13e70*/  FSEL R250, R7, -INF , !P2 ;  /* 0xff80000007fa7808 */ /* 0x000fe40005000000 */
[----:B------:R-:W-:Y:S02]  /*13e80*/  FSEL R62, R5, -INF , !P0 ;  /* 0xff800000053e7808 */ /* 0x000fe40004000000 */
[----:B-1----:R-:W-:Y:S02]  /*13e90*/  FMNMX.FTZ R104, R3, R104, !PT ;  /* 0x0000006803687209 */ /* 0x002fe40007810000 */
[----:B------:R-:W-:Y:S02]  /*13ea0*/  FMNMX3.FTZ R5, R6, R212, R250, !PT ;  /* 0x000000d406057276 */ /* 0x000fe400078100fa */
[----:B------:R-:W-:Y:S01]  /*13eb0*/  FSEL R66, R9, -INF , !P1 ;  /* 0xff80000009427808 */ /* 0x000fe20004800000 */
[C---:B------:R-:W-:Y:S01]  /*13ec0*/  FMUL.FTZ R110, R104.reuse, UR4 ;  /* 0x00000004686e7c20 */ /* 0x040fe20008410000 */
[----:B------:R-:W-:Y:S01]  /*13ed0*/  FSETP.NEU.FTZ.AND P1, PT, R104, -INF , PT ;  /* 0xff8000006800780b */ /* 0x000fe20003f3d000 */
[----:B------:R-:W1:Y:S01]  /*13ee0*/  SHFL.BFLY PT, R6, R5, 0x2, 0x1f ;  /* 0x0c401f0005067f89 */ /* 0x000e6200000e0000 */
[----:B------:R-:W-:Y:S02]  /*13ef0*/  FMNMX3.FTZ R4, R4, R66, R62, !PT ;  /* 0x0000004204047276 */ /* 0x000fe4000781003e */
[----:B------:R-:W-:Y:S02]  /*13f00*/  FSEL R110, R110, RZ, P1 ;  /* 0x000000ff6e6e7208 */ /* 0x000fe40000800000 */
[----:B---3--:R-:W-:Y:S03]  /*13f10*/  FMNMX.FTZ R101, R0, R2, !PT ;  /* 0x0000000200657209 */ /* 0x008fe60007810000 */
[----:B------:R-:W3:Y:S01]  /*13f20*/  SHFL.BFLY PT, R7, R4, 0x2, 0x1f ;  /* 0x0c401f0004077f89 */ /* 0x000ee200000e0000 */
[--C-:B------:R-:W-:Y:S01]  /*13f30*/  FFMA.FTZ R0, R21, UR4, -R110.reuse ;  /* 0x0000000415007c23 */ /* 0x100fe2000801086e */
[--C-:B------:R-:W-:Y:S01]  /*13f40*/  FFMA.FTZ R2, R20, UR4, -R110.reuse ;  /* 0x0000000414027c23 */ /* 0x100fe2000801086e */
[C---:B------:R-:W-:Y:S01]  /*13f50*/  FMUL.FTZ R185, R101.reuse, UR4 ;  /* 0x0000000465b97c20 */ /* 0x040fe20008410000 */
[----:B------:R-:W-:Y:S01]  /*13f60*/  FSETP.NEU.FTZ.AND P0, PT, R101, -INF , PT ;  /* 0xff8000006500780b */ /* 0x000fe20003f1d000 */
[----:B------:R4:W-:Y:S01]  /*13f70*/  MUFU.EX2 R243, R0 ;  /* 0x0000000000f37308 */ /* 0x0009e20000000800 */
[--C-:B------:R-:W-:Y:S02]  /*13f80*/  FFMA.FTZ R3, R14, UR4, -R110.reuse ;  /* 0x000000040e037c23 */ /* 0x100fe4000801086e */
[----:B------:R-:W-:Y:S07]  /*13f90*/  FSEL R185, R185, RZ, P0 ;  /* 0x000000ffb9b97208 */ /* 0x000fee0000000000 */
[----:B------:R5:W3:Y:S10]  /*13fa0*/  MUFU.EX2 R218, R2 ;  /* 0x0000000200da7308 */ /* 0x000af40000000800 */
[----:B------:R-:W-:Y:S01]  /*13fb0*/  MUFU.EX2 R240, R3 ;  /* 0x0000000300f07308 */ /* 0x000fe20000000800 */
[--C-:B------:R-:W-:Y:S01]  /*13fc0*/  FFMA.FTZ R109, R109, UR4, -R185.reuse ;  /* 0x000000046d6d7c23 */ /* 0x100fe200080108b9 */
[----:B-1----:R-:W-:Y:S01]  /*13fd0*/  FMNMX.FTZ R5, R5, R6, !PT ;  /* 0x0000000605057209 */ /* 0x002fe20007810000 */
[----:B----4-:R-:W-:Y:S04]  /*13fe0*/  FFMA.FTZ R0, R15, UR4, -R110 ;  /* 0x000000040f007c23 */ /* 0x010fe8000801086e */
[----:B------:R-:W1:Y:S03]  /*13ff0*/  SHFL.BFLY PT, R103, R5, 0x1, 0x1f ;  /* 0x0c201f0005677f89 */ /* 0x000e6600000e0000 */
[----:B------:R4:W2:Y:S01]  /*14000*/  MUFU.EX2 R217, R0 ;  /* 0x0000000000d97308 */ /* 0x0008a20000000800 */
[--C-:B-----5:R-:W-:Y:S01]  /*14010*/  FFMA.FTZ R2, R23, UR4, -R185.reuse ;  /* 0x0000000417027c23 */ /* 0x120fe200080108b9 */
[----:B---3--:R-:W-:Y:S02]  /*14020*/  FMNMX.FTZ R4, R4, R7, !PT ;  /* 0x0000000704047209 */ /* 0x008fe40007810000 */
[----:B------:R-:W-:Y:S06]  /*14030*/  F2FP.BF16.F32.PACK_AB R180, R218, R243 ;  /* 0x000000f3dab4723e */ /* 0x000fec00000010ff */
[----:B------:R3:W-:Y:S01]  /*14040*/  MUFU.EX2 R242, R2 ;  /* 0x0000000200f27308 */ /* 0x0007e20000000800 */
[----:B------:R-:W5:Y:S01]  /*14050*/  SHFL.BFLY PT, R102, R4, 0x1, 0x1f ;  /* 0x0c201f0004667f89 */ /* 0x000f6200000e0000 */
[--C-:B----4-:R-:W-:Y:S01]  /*14060*/  FFMA.FTZ R0, R22, UR4, -R185.reuse ;  /* 0x0000000416007c23 */ /* 0x110fe200080108b9 */
[----:B--2---:R-:W-:Y:S06]  /*14070*/  F2FP.BF16.F32.PACK_AB R182, R240, R217 ;  /* 0x000000d9f0b6723e */ /* 0x004fec00000010ff */
[----:B------:R-:W2:Y:S01]  /*14080*/  LDSM.16.MT88.4 R20, [R220+0x9000] ;  /* 0x00900000dc14783b */ /* 0x000ea20000004200 */
[----:B------:R4:W2:Y:S01]  /*14090*/  MUFU.EX2 R239, R0 ;  /* 0x0000000000ef7308 */ /* 0x0008a20000000800 */
[--C-:B---3--:R-:W-:Y:S01]  /*140a0*/  FFMA.FTZ R2, R18, UR4, -R185.reuse ;  /* 0x0000000412027c23 */ /* 0x108fe200080108b9 */
[----:B-1----:R-:W-:Y:S08]  /*140b0*/  FMNMX.FTZ R103, R5, R103, !PT ;  /* 0x0000006705677209 */ /* 0x002ff00007810000 */
[----:B------:R1:W-:Y:S01]  /*140c0*/  MUFU.EX2 R219, R2 ;  /* 0x0000000200db7308 */ /* 0x0003e20000000800 */
[C---:B------:R-:W-:Y:S01]  /*140d0*/  FSETP.NEU.FTZ.AND P3, PT, R103.reuse, -INF , PT ;  /* 0xff8000006700780b */ /* 0x040fe20003f7d000 */
[----:B------:R-:W-:Y:S01]  /*140e0*/  FMUL.FTZ R111, R103, UR4 ;  /* 0x00000004676f7c20 */ /* 0x000fe20008410000 */
[----:B-----5:R-:W-:Y:S01]  /*140f0*/  FMNMX.FTZ R102, R4, R102, !PT ;  /* 0x0000006604667209 */ /* 0x020fe20007810000 */
[----:B----4-:R-:W-:Y:S03]  /*14100*/  FFMA.FTZ R0, R17, UR4, -R185 ;  /* 0x0000000411007c23 */ /* 0x010fe600080108b9 */
[----:B------:R-:W-:Y:S02]  /*14110*/  FSEL R111, R111, RZ, P3 ;  /* 0x000000ff6f6f7208 */ /* 0x000fe40001800000 */
[C---:B------:R-:W-:Y:S01]  /*14120*/  FSETP.NEU.FTZ.AND P2, PT, R102.reuse, -INF , PT ;  /* 0xff8000006600780b */ /* 0x040fe20003f5d000 */
[----:B------:R3:W4:Y:S01]  /*14130*/  MUFU.EX2 R241, R0 ;  /* 0x0000000000f17308 */ /* 0x0007220000000800 */
[C---:B------:R-:W-:Y:S01]  /*14140*/  FMUL.FTZ R184, R102.reuse, UR4 ;  /* 0x0000000466b87c20 */ /* 0x040fe20008410000 */
[--C-:B-1----:R-:W-:Y:S01]  /*14150*/  FFMA.FTZ R2, R29, UR4, -R111.reuse ;  /* 0x000000041d027c23 */ /* 0x102fe2000801086f */
[----:B------:R-:W-:Y:S01]  /*14160*/  FFMA.FTZ R4, R19, UR4, -R111 ;  /* 0x0000000413047c23 */ /* 0x000fe2000801086f */
[----:B------:R-:W-:Y:S06]  /*14170*/  FSEL R3, R102, RZ, P2 ;  /* 0x000000ff66037208 */ /* 0x000fec0001000000 */
[----:B------:R1:W-:Y:S01]  /*14180*/  MUFU.EX2 R216, R2 ;  /* 0x0000000200d87308 */ /* 0x0003e20000000800 */
[----:B------:R-:W-:Y:S01]  /*14190*/  FSEL R184, R184, RZ, P2 ;  /* 0x000000ffb8b87208 */ /* 0x000fe20001000000 */
[----:B------:R-:W-:Y:S08]  /*141a0*/  FADD.FTZ R3, -R3, R105 ;  /* 0x0000006903037221 */ /* 0x000ff00000010100 */
[----:B------:R-:W-:Y:S01]  /*141b0*/  MUFU.EX2 R244, R4 ;  /* 0x0000000400f47308 */ /* 0x000fe20000000800 */
[----:B------:R-:W-:Y:S01]  /*141c0*/  IADD3 R105, PT, PT, R220, 0x9020, RZ ;  /* 0x00009020dc697810 */ /* 0x000fe20007ffe0ff */
[--C-:B------:R-:W-:Y:S01]  /*141d0*/  FFMA.FTZ R5, R30, UR4, -R184.reuse ;  /* 0x000000041e057c23 */ /* 0x100fe200080108b8 */
[----:B------:R-:W-:Y:S01]  /*141e0*/  FMUL.FTZ R3, R3, UR4 ;  /* 0x0000000403037c20 */ /* 0x000fe20008410000 */
[--C-:B---3--:R-:W-:Y:S01]  /*141f0*/  FFMA.FTZ R0, R28, UR4, -R111.reuse ;  /* 0x000000041c007c23 */ /* 0x108fe2000801086f */
[--C-:B------:R-:W-:Y:S05]  /*14200*/  FFMA.FTZ R6, R24, UR4, -R184.reuse ;  /* 0x0000000418067c23 */ /* 0x100fea00080108b8 */
[----:B------:R3:W-:Y:S01]  /*14210*/  MUFU.EX2 R252, R5 ;  /* 0x0000000500fc7308 */ /* 0x0007e20000000800 */
[----:B------:R-:W-:Y:S01]  /*14220*/  @P4 VIADD R105, R13, 0xffffffe0 ;  /* 0xffffffe00d694836 */ /* 0x000fe20000000000 */
[----:B--2---:R-:W-:Y:S08]  /*14230*/  F2FP.BF16.F32.PACK_AB R181, R239, R242 ;  /* 0x000000f2efb5723e */ /* 0x004ff000000010ff */
[----:B------:R2:W5:Y:S01]  /*14240*/  MUFU.EX2 R238, R0 ;  /* 0x0000000000ee7308 */ /* 0x0005620000000800 */
[--C-:B-1----:R-:W-:Y:S01]  /*14250*/  FFMA.FTZ R2, R26, UR4, -R184.reuse ;  /* 0x000000041a027c23 */ /* 0x102fe200080108b8 */
[----:B------:R-:W1:Y:S01]  /*14260*/  LDSM.16.MT88.4 R36, [R105] ;  /* 0x000000006924783b */ /* 0x000e620000004200 */
[----:B----4-:R-:W-:Y:S07]  /*14270*/  F2FP.BF16.F32.PACK_AB R183, R241, R219 ;  /* 0x000000dbf1b7723e */ /* 0x010fee00000010ff */
[----:B------:R-:W4:Y:S10]  /*14280*/  MUFU.EX2 R251, R6 ;  /* 0x0000000600fb7308 */ /* 0x000f340000000800 */
[----:B------:R4:W-:Y:S01]  /*14290*/  MUFU.EX2 R235, R2 ;  /* 0x0000000200eb7308 */ /* 0x0009e20000000800 */
[----:B---3--:R-:W-:Y:S09]  /*142a0*/  FSEL R5, R101, RZ, P0 ;  /* 0x000000ff65057208 */ /* 0x008ff20000000000 */
[----:B------:R-:W3:Y:S01]  /*142b0*/  MUFU.EX2 R3, R3 ;  /* 0x0000000300037308 */ /* 0x000ee20000000800 */
[----:B--2---:R-:W-:Y:S01]  /*142c0*/  FFMA.FTZ R0, R25, UR4, -R184 ;  /* 0x0000000419007c23 */ /* 0x004fe200080108b8 */
[----:B-----5:R-:W-:Y:S08]  /*142d0*/  F2FP.BF16.F32.PACK_AB R176, R238, R216 ;  /* 0x000000d8eeb0723e */ /* 0x020ff000000010ff */
[----:B------:R2:W5:Y:S01]  /*142e0*/  MUFU.EX2 R237, R0 ;  /* 0x0000000000ed7308 */ /* 0x0005620000000800 */
[----:B----4-:R-:W-:Y:S01]  /*142f0*/  F2FP.BF16.F32.PACK_AB R179, R251, R252 ;  /* 0x000000fcfbb3723e */ /* 0x010fe200000010ff */
[----:B------:R-:W-:Y:S08]  /*14300*/  FFMA.FTZ R2, R16, UR4, -R111 ;  /* 0x0000000410027c23 */ /* 0x000ff0000801086f */
[----:B------:R4:W1:Y:S01]  /*14310*/  MUFU.EX2 R236, R2 ;  /* 0x0000000200ec7308 */ /* 0x0008620000000800 */
[C---:B---3--:R-:W-:Y:S01]  /*14320*/  FMUL.FTZ R6, R3.reuse, R114 ;  /* 0x0000007203067220 */ /* 0x048fe20000410000 */
[C---:B------:R-:W-:Y:S01]  /*14330*/  FMUL.FTZ R7, R3.reuse, R115 ;  /* 0x0000007303077220 */ /* 0x040fe20000410000 */
[C---:B------:R-:W-:Y:S01]  /*14340*/  FMUL.FTZ R18, R3.reuse, R126 ;  /* 0x0000007e03127220 */ /* 0x040fe20000410000 */
[C---:B------:R-:W-:Y:S01]  /*14350*/  FMUL.FTZ R19, R3.reuse, R127 ;  /* 0x0000007f03137220 */ /* 0x040fe20000410000 */
[----:B------:R-:W-:Y:S01]  /*14360*/  FMUL.FTZ R34, R3, R142 ;  /* 0x0000008e03227220 */ /* 0x000fe20000410000 */
[----:B--2---:R-:W-:Y:S01]  /*14370*/  FSEL R0, R103, RZ, P3 ;  /* 0x000000ff67007208 */ /* 0x004fe20001800000 */
[----:B------:R-:W-:Y:S01]  /*14380*/  FMUL.FTZ R35, R3, R143 ;  /* 0x0000008f03237220 */ /* 0x000fe20000410000 */
[----:B-----5:R-:W-:Y:S01]  /*14390*/  F2FP.BF16.F32.PACK_AB R177, R237, R235 ;  /* 0x000000ebedb1723e */ /* 0x020fe200000010ff */
[C---:B------:R-:W-:Y:S01]  /*143a0*/  FMUL.FTZ R50, R3.reuse, R158 ;  /* 0x0000009e03327220 */ /* 0x040fe20000410000 */
[C---:B------:R-:W-:Y:S01]  /*143b0*/  FMUL.FTZ R51, R3.reuse, R159 ;  /* 0x0000009f03337220 */ /* 0x040fe20000410000 */
[----:B------:R-:W-:Y:S02]  /*143c0*/  IMAD.MOV.U32 R158, RZ, RZ, R59 ;  /* 0x000000ffff9e7224 */ /* 0x000fe400078e003b */
[C---:B------:R-:W-:Y:S01]  /*143d0*/  FMUL.FTZ R70, R3.reuse, R70 ;  /* 0x0000004603467220 */ /* 0x040fe20000410000 */
[----:B------:R-:W-:Y:S02]  /*143e0*/  IMAD.MOV.U32 R159, RZ, RZ, R60 ;  /* 0x000000ffff9f7224 */ /* 0x000fe400078e003c */
[----:B----4-:R-:W-:Y:S01]  /*143f0*/  FADD.FTZ R2, -R0, R100 ;  /* 0x0000006400027221 */ /* 0x010fe20000010100 */
[----:B------:R-:W-:Y:S01]  /*14400*/  FSEL R0, R104, RZ, P1 ;  /* 0x000000ff68007208 */ /* 0x000fe20000800000 */
[C---:B------:R-:W-:Y:S01]  /*14410*/  FMUL.FTZ R71, R3.reuse, R71 ;  /* 0x0000004703477220 */ /* 0x040fe20000410000 */
[----:B-1----:R-:W-:Y:S01]  /*14420*/  F2FP.BF16.F32.PACK_AB R178, R244, R236 ;  /* 0x000000ecf4b2723e */ /* 0x002fe200000010ff */
[----:B------:R-:W-:Y:S01]  /*14430*/  FMUL.FTZ R4, R2, UR4 ;  /* 0x0000000402047c20 */ /* 0x000fe20008410000 */
[----:B------:R-:W-:Y:S01]  /*14440*/  FMUL.FTZ R82, R3, R82 ;  /* 0x0000005203527220 */ /* 0x000fe20000410000 */
[----:B------:R-:W-:Y:S01]  /*14450*/  FADD.FTZ R2, -R0, R106 ;  /* 0x0000006a00027221 */ /* 0x000fe20000010100 */
[----:B------:R-:W-:Y:S01]  /*14460*/  FADD.FTZ R0, -R5, R107 ;  /* 0x0000006b05007221 */ /* 0x000fe20000010100 */
[----:B------:R-:W1:Y:S01]  /*14470*/  MUFU.EX2 R100, R4 ;  /* 0x0000000400647308 */ /* 0x000e620000000800 */
[----:B------:R-:W-:Y:S02]  /*14480*/  IMAD.MOV.U32 R106, RZ, RZ, R11 ;  /* 0x000000ffff6a7224 */ /* 0x000fe400078e000b */
[----:B------:R-:W-:Y:S01]  /*14490*/  FMUL.FTZ R2, R2, UR4 ;  /* 0x0000000402027c20 */ /* 0x000fe20008410000 */
[----:B------:R-:W-:Y:S01]  /*144a0*/  FMUL.FTZ R0, R0, UR4 ;  /* 0x0000000400007c20 */ /* 0x000fe20008410000 */
[----:B------:R-:W-:Y:S01]  /*144b0*/  FFMA.FTZ R107, R186, UR4, -R110 ;  /* 0x00000004ba6b7c23 */ /* 0x000fe2000801086e */
[C---:B------:R-:W-:Y:S01]  /*144c0*/  FMUL.FTZ R83, R3.reuse, R83 ;  /* 0x0000005303537220 */ /* 0x040fe20000410000 */
[C---:B------:R-:W-:Y:S01]  /*144d0*/  FMUL.FTZ R86, R3.reuse, R86 ;  /* 0x0000005603567220 */ /* 0x040fe20000410000 */
[C---:B------:R-:W-:Y:S02]  /*144e0*/  FMUL.FTZ R87, R3.reuse, R87 ;  /* 0x0000005703577220 */ /* 0x040fe40000410000 */
[----:B------:R-:W2:Y:S01]  /*144f0*/  MUFU.EX2 R2, R2 ;  /* 0x0000000200027308 */ /* 0x000ea20000000800 */
[----:B------:R-:W-:Y:S01]  /*14500*/  MOV R143, R216 ;  /* 0x000000d8008f7202 */ /* 0x000fe20000000f00 */
[----:B------:R-:W-:Y:S02]  /*14510*/  IMAD.MOV.U32 R142, RZ, RZ, R214 ;  /* 0x000000ffff8e7224 */ /* 0x000fe400078e00d6 */
[C---:B------:R-:W-:Y:S06]  /*14520*/  FMUL.FTZ R98, R3.reuse, R98 ;  /* 0x0000006203627220 */ /* 0x040fec0000410000 */
[----:B------:R-:W3:Y:S01]  /*14530*/  MUFU.EX2 R0, R0 ;  /* 0x0000000000007308 */ /* 0x000ee20000000800 */
[C---:B------:R-:W-:Y:S01]  /*14540*/  FMUL.FTZ R99, R3.reuse, R99 ;  /* 0x0000006303637220 */ /* 0x040fe20000410000 */
[C---:B-1----:R-:W-:Y:S01]  /*14550*/  FMUL.FTZ R4, R100.reuse, R112 ;  /* 0x0000007064047220 */ /* 0x042fe20000410000 */
[C---:B------:R-:W-:Y:S01]  /*14560*/  FMUL.FTZ R5, R100.reuse, R113 ;  /* 0x0000007164057220 */ /* 0x040fe20000410000 */
[C---:B------:R-:W-:Y:S01]  /*14570*/  FMUL.FTZ R16, R100.reuse, R124 ;  /* 0x0000007c64107220 */ /* 0x040fe20000410000 */
[----:B------:R-:W1:Y:S01]  /*14580*/  LDSM.16.MT88.4 R112, [R105+0x1000] ;  /* 0x001000006970783b */ /* 0x000e620000004200 */
[C---:B------:R-:W-:Y:S01]  /*14590*/  FMUL.FTZ R17, R100.reuse, R125 ;  /* 0x0000007d64117220 */ /* 0x040fe20000410000 */
[----:B------:R-:W-:Y:S01]  /*145a0*/  FMUL.FTZ R32, R100, R140 ;  /* 0x0000008c64207220 */ /* 0x000fe20000410000 */
[----:B------:R-:W-:Y:S02]  /*145b0*/  IMAD.MOV.U32 R140, RZ, RZ, R66 ;  /* 0x000000ffff8c7224 */ /* 0x000fe400078e0042 */
[C---:B------:R-:W-:Y:S01]  /*145c0*/  FMUL.FTZ R66, R3.reuse, R174 ;  /* 0x000000ae03427220 */ /* 0x040fe20000410000 */
[-C--:B------:R-:W-:Y:S02]  /*145d0*/  HMMA.16816.F32.BF16 R4, R176, R20.reuse, R4 ;  /* 0x00000014b004723c */ /* 0x080fe40000041804 */
[----:B------:R-:W-:Y:S03]  /*145e0*/  LDSM.16.MT88.4 R124, [R105+0x400] ;  /* 0x00040000697c783b */ /* 0x000fe60000004200 */
[C---:B--2---:R-:W-:Y:S01]  /*145f0*/  FMUL.FTZ R8, R2.reuse, R116 ;  /* 0x0000007402087220 */ /* 0x044fe20000410000 */
[----:B------:R-:W-:Y:S01]  /*14600*/  FMUL.FTZ R9, R2, R117 ;  /* 0x0000007502097220 */ /* 0x000fe20000410000 */
[C---:B---3--:R-:W-:Y:S01]  /*14610*/  FMUL.FTZ R10, R0.reuse, R118 ;  /* 0x00000076000a7220 */ /* 0x048fe20000410000 */
[----:B------:R-:W-:Y:S01]  /*14620*/  FMUL.FTZ R11, R0, R119 ;  /* 0x00000077000b7220 */ /* 0x000fe20000410000 */
[C---:B------:R-:W-:Y:S01]  /*14630*/  FMUL.FTZ R24, R2.reuse, R132 ;  /* 0x0000008402187220 */ /* 0x040fe20000410000 */
[----:B------:R-:W-:Y:S01]  /*14640*/  FMUL.FTZ R25, R2, R133 ;  /* 0x0000008502197220 */ /* 0x000fe20000410000 */
[----:B------:R-:W2:Y:S01]  /*14650*/  LDSM.16.MT88.4 R116, [R220+0xb000] ;  /* 0x00b00000dc74783b */ /* 0x000ea20000004200 */
        /* <DEDUP_REMOVED lines=8> */
[----:B------:R-:W-:Y:S01]  /*146e0*/  LDSM.16.MT88.4 R132, [R105+0x1400] ;  /* 0x001400006984783b */ /* 0x000fe20000004200 */
[C---:B------:R-:W-:Y:S01]  /*146f0*/  FMUL.FTZ R20, R100.reuse, R128 ;  /* 0x0000008064147220 */ /* 0x040fe20000410000 */
[----:B------:R-:W-:Y:S01]  /*14700*/  FMUL.FTZ R21, R100, R129 ;  /* 0x0000008164157220 */ /* 0x000fe20000410000 */
[----:B------:R-:W-:Y:S01]  /*14710*/  FMUL.FTZ R29, R2, R137 ;  /* 0x00000089021d7220 */ /* 0x000fe20000410000 */
[C---:B------:R-:W-:Y:S01]  /*14720*/  FMUL.FTZ R30, R0.reuse, R138 ;  /* 0x0000008a001e7220 */ /* 0x040fe20000410000 */
[----:B------:R-:W-:Y:S01]  /*14730*/  FMUL.FTZ R31, R0, R139 ;  /* 0x0000008b001f7220 */ /* 0x000fe20000410000 */
[-C--:B------:R-:W-:Y:S02]  /*14740*/  HMMA.16816.F32.BF16 R12, R180, R22.reuse, R12 ;  /* 0x00000016b40c723c */ /* 0x080fe4000004180c */
[----:B------:R-:W-:Y:S01]  /*14750*/  LDSM.16.MT88.4 R136, [R220+0xb400] ;  /* 0x00b40000dc88783b */ /* 0x000fe20000004200 */
[----:B------:R-:W-:Y:S01]  /*14760*/  FMUL.FTZ R33, R100, R141 ;  /* 0x0000008d64217220 */ /* 0x000fe20000410000 */
[----:B------:R-:W-:Y:S02]  /*14770*/  IMAD.MOV.U32 R141, RZ, RZ, R212 ;  /* 0x000000ffff8d7224 */ /* 0x000fe400078e00d4 */
[C---:B------:R-:W-:Y:S01]  /*14780*/  FMUL.FTZ R40, R2.reuse, R148 ;  /* 0x0000009402287220 */ /* 0x040fe20000410000 */
[----:B------:R-:W-:Y:S01]  /*14790*/  FMUL.FTZ R41, R2, R149 ;  /* 0x0000009502297220 */ /* 0x000fe20000410000 */
[C---:B------:R-:W-:Y:S01]  /*147a0*/  FMUL.FTZ R42, R0.reuse, R150 ;  /* 0x00000096002a7220 */ /* 0x040fe20000410000 */
[C---:B------:R-:W-:Y:S04]  /*147b0*/  HMMA.16816.F32.BF16 R16, R176.reuse, R22, R16 ;  /* 0x00000016b010723c */ /* 0x040fe80000041810 */
[C---:B------:R-:W-:Y:S01]  /*147c0*/  FMUL.FTZ R22, R3.reuse, R130 ;  /* 0x0000008203167220 */ /* 0x040fe20000410000 */
[C---:B------:R-:W-:Y:S01]  /*147d0*/  FMUL.FTZ R23, R3.reuse, R131 ;  /* 0x0000008303177220 */ /* 0x040fe20000410000 */
[C---:B------:R-:W-:Y:S01]  /*147e0*/  FMUL.FTZ R43, R0.reuse, R151 ;  /* 0x00000097002b7220 */ /* 0x040fe20000410000 */
[----:B------:R-:W-:Y:S01]  /*147f0*/  LDSM.16.MT88.4 R128, [R220+0xa400] ;  /* 0x00a40000dc80783b */ /* 0x000fe20000004200 */
[----:B------:R-:W-:Y:S01]  /*14800*/  FMUL.FTZ R58, R0, R166 ;  /* 0x000000a6003a7220 */ /* 0x000fe20000410000 */
[----:B------:R-:W-:Y:S01]  /*14810*/  FMUL.FTZ R49, R100, R157 ;  /* 0x0000009d64317220 */ /* 0x000fe20000410000 */
[----:B------:R-:W-:Y:S02]  /*14820*/  IMAD.MOV.U32 R157, RZ, RZ, R244 ;  /* 0x000000ffff9d7224 */ /* 0x000fe400078e00f4 */
[C---:B------:R-:W-:Y:S01]  /*14830*/  FMUL.FTZ R44, R2.reuse, R152 ;  /* 0x00000098022c7220 */ /* 0x040fe20000410000 */
[-C--:B------:R-:W-:Y:S03]  /*14840*/  HMMA.16816.F32.BF16 R20, R176, R36.reuse, R20 ;  /* 0x00000024b014723c */ /* 0x080fe60000041814 */
[----:B------:R-:W-:Y:S02]  /*14850*/  IMAD.MOV.U32 R150, RZ, RZ, R242 ;  /* 0x000000ffff967224 */ /* 0x000fe400078e00f2 */
[----:B------:R-:W-:Y:S01]  /*14860*/  FMUL.FTZ R45, R2, R153 ;  /* 0x00000099022d7220 */ /* 0x000fe20000410000 */
[C---:B------:R-:W-:Y:S01]  /*14870*/  FMUL.FTZ R46, R0.reuse, R154 ;  /* 0x0000009a002e7220 */ /* 0x040fe20000410000 */
[----:B------:R-:W-:Y:S01]  /*14880*/  FMUL.FTZ R47, R0, R155 ;  /* 0x0000009b002f7220 */ /* 0x000fe20000410000 */
[----:B------:R3:W-:Y:S01]  /*14890*/  MUFU.EX2 R242, R107 ;  /* 0x0000006b00f27308 */ /* 0x0007e20000000800 */
[C---:B------:R-:W-:Y:S04]  /*148a0*/  HMMA.16816.F32.BF16 R24, R180.reuse, R36, R24 ;  /* 0x00000024b418723c */ /* 0x040fe80000041818 */
[----:B------:R-:W-:Y:S01]  /*148b0*/  FMUL.FTZ R48, R100, R156 ;  /* 0x0000009c64307220 */ /* 0x000fe20000410000 */
[----:B------:R-:W-:Y:S02]  /*148c0*/  IMAD.MOV.U32 R156, RZ, RZ, R62 ;  /* 0x000000ffff9c7224 */ /* 0x000fe400078e003e */
[C---:B------:R-:W-:Y:S01]  /*148d0*/  FMUL.FTZ R56, R2.reuse, R164 ;  /* 0x000000a402387220 */ /* 0x040fe20000410000 */
[----:B------:R-:W-:Y:S01]  /*148e0*/  IMAD.MOV.U32 R151, RZ, RZ, R243 ;  /* 0x000000ffff977224 */ /* 0x000fe200078e00f3 */
[-C--:B------:R-:W-:Y:S03]  /*148f0*/  HMMA.16816.F32.BF16 R28, R180, R38.reuse, R28 ;  /* 0x00000026b41c723c */ /* 0x080fe6000004181c */
[----:B------:R-:W-:Y:S01]  /*14900*/  FMUL.FTZ R57, R2, R165 ;  /* 0x000000a502397220 */ /* 0x000fe20000410000 */
[----:B------:R-:W-:Y:S01]  /*14910*/  FMUL.FTZ R59, R0, R167 ;  /* 0x000000a7003b7220 */ /* 0x000fe20000410000 */
[----:B------:R-:W-:Y:S01]  /*14920*/  FMUL.FTZ R60, R2, R168 ;  /* 0x000000a8023c7220 */ /* 0x000fe20000410000 */
[----:B------:R-:W-:Y:S01]  /*14930*/  FMUL.FTZ R62, R0, R170 ;  /* 0x000000aa003e7220 */ /* 0x000fe20000410000 */
[----:B------:R-:W-:Y:S01]  /*14940*/  IMAD.MOV.U32 R165, RZ, RZ, R64 ;  /* 0x000000ffffa57224 */ /* 0x000fe200078e0040 */
[C---:B------:R-:W-:Y:S04]  /*14950*/  HMMA.16816.F32.BF16 R32, R176.reuse, R38, R32 ;  /* 0x00000026b020723c */ /* 0x040fe80000041820 */
        /* <DEDUP_REMOVED lines=11> */
[----:B------:R-:W-:Y:S02]  /*14a10*/  IMAD.MOV.U32 R166, RZ, RZ, R106 ;  /* 0x000000ffffa67224 */ /* 0x000fe400078e006a */
[--C-:B------:R-:W-:Y:S01]  /*14a20*/  FFMA.FTZ R106, R189, UR4, -R110.reuse ;  /* 0x00000004bd6a7c23 */ /* 0x100fe2000801086e */
[----:B------:R-:W-:Y:S01]  /*14a30*/  FMUL.FTZ R75, R0, R75 ;  /* 0x0000004b004b7220 */ /* 0x000fe20000410000 */
[C---:B------:R-:W-:Y:S01]  /*14a40*/  FMUL.FTZ R76, R2.reuse, R76 ;  /* 0x0000004c024c7220 */ /* 0x040fe20000410000 */
[----:B------:R-:W-:Y:S01]  /*14a50*/  FMUL.FTZ R77, R2, R77 ;  /* 0x0000004d024d7220 */ /* 0x000fe20000410000 */
[C---:B------:R-:W-:Y:S01]  /*14a60*/  HMMA.16816.F32.BF16 R40, R180.reuse, R52, R40 ;  /* 0x00000034b428723c */ /* 0x040fe20000041828 */
[----:B------:R4:W-:Y:S03]  /*14a70*/  MUFU.EX2 R244, R106 ;  /* 0x0000006a00f47308 */ /* 0x0009e60000000800 */
[C---:B------:R-:W-:Y:S01]  /*14a80*/  FMUL.FTZ R52, R100.reuse, R160 ;  /* 0x000000a064347220 */ /* 0x040fe20000410000 */
[C---:B------:R-:W-:Y:S01]  /*14a90*/  FMUL.FTZ R53, R100.reuse, R161 ;  /* 0x000000a164357220 */ /* 0x040fe20000410000 */
[----:B------:R-:W-:Y:S02]  /*14aa0*/  IMAD.MOV.U32 R161, RZ, RZ, R65 ;  /* 0x000000ffffa17224 */ /* 0x000fe400078e0041 */
[----:B------:R-:W-:Y:S01]  /*14ab0*/  FMUL.FTZ R65, R100, R173 ;  /* 0x000000ad64417220 */ /* 0x000fe20000410000 */
[-C--:B------:R-:W-:Y:S03]  /*14ac0*/  HMMA.16816.F32.BF16 R44, R180, R54.reuse, R44 ;  /* 0x00000036b42c723c */ /* 0x080fe6000004182c */
[C---:B------:R-:W-:Y:S01]  /*14ad0*/  FMUL.FTZ R78, R0.reuse, R78 ;  /* 0x0000004e004e7220 */ /* 0x040fe20000410000 */
[----:B------:R-:W-:Y:S01]  /*14ae0*/  FMUL.FTZ R79, R0, R79 ;  /* 0x0000004f004f7220 */ /* 0x000fe20000410000 */
[C---:B------:R-:W-:Y:S01]  /*14af0*/  FMUL.FTZ R80, R100.reuse, R80 ;  /* 0x0000005064507220 */ /* 0x040fe20000410000 */
[----:B------:R-:W-:Y:S01]  /*14b00*/  FMUL.FTZ R81, R100, R81 ;  /* 0x0000005164517220 */ /* 0x000fe20000410000 */
[----:B------:R-:W-:Y:S01]  /*14b10*/  IMAD.MOV.U32 R144, RZ, RZ, R217 ;  /* 0x000000ffff907224 */ /* 0x000fe200078e00d9 */
[C---:B------:R-:W-:Y:S04]  /*14b20*/  HMMA.16816.F32.BF16 R48, R176.reuse, R54, R48 ;  /* 0x00000036b030723c */ /* 0x040fe80000041830 */
[--C-:B---3--:R-:W-:Y:S01]  /*14b30*/  FFMA.FTZ R107, R187, UR4, -R110.reuse ;  /* 0x00000004bb6b7c23 */ /* 0x108fe2000801086e */
[----:B----4-:R-:W-:Y:S01]  /*14b40*/  FFMA.FTZ R106, R188, UR4, -R110 ;  /* 0x00000004bc6a7c23 */ /* 0x010fe2000801086e */
[C---:B------:R-:W-:Y:S01]  /*14b50*/  FMUL.FTZ R54, R3.reuse, R162 ;  /* 0x000000a203367220 */ /* 0x040fe20000410000 */
[C---:B------:R-:W-:Y:S01]  /*14b60*/  FMUL.FTZ R55, R3.reuse, R163 ;  /* 0x000000a303377220 */ /* 0x040fe20000410000 */
[----:B------:R-:W-:Y:S01]  /*14b70*/  IMAD.MOV.U32 R155, RZ, RZ, R241 ;  /* 0x000000ffff9b7224 */ /* 0x000fe200078e00f1 */
[----:B------:R-:W-:Y:S01]  /*14b80*/  MUFU.EX2 R243, R106 ;  /* 0x0000006a00f37308 */ /* 0x000fe20000000800 */
[----:B------:R-:W-:Y:S02]  /*14b90*/  IMAD.MOV.U32 R162, RZ, RZ, R67 ;  /* 0x000000ffffa27224 */ /* 0x000fe400078e0043 */
[----:B------:R-:W-:Y:S01]  /*14ba0*/  FMUL.FTZ R67, R3, R175 ;  /* 0x000000af03437220 */ /* 0x000fe20000410000 */
[C---:B------:R-:W-:Y:S06]  /*14bb0*/  FMUL.FTZ R88, R2.reuse, R88 ;  /* 0x0000005802587220 */ /* 0x040fec0000410000 */
[----:B------:R3:W4:Y:S01]  /*14bc0*/  MUFU.EX2 R241, R107 ;  /* 0x0000006b00f17308 */ /* 0x0007220000000800 */
[-C--:B-1----:R-:W-:Y:S01]  /*14bd0*/  HMMA.16816.F32.BF16 R52, R176, R112.reuse, R52 ;  /* 0x00000070b034723c */ /* 0x082fe20000041834 */
[----:B------:R-:W-:Y:S02]  /*14be0*/  LDSM.16.MT88.4 R172, [R105+0x1c00] ;  /* 0x001c000069ac783b */ /* 0x000fe40000004200 */
[----:B------:R-:W-:Y:S01]  /*14bf0*/  FMUL.FTZ R89, R2, R89 ;  /* 0x0000005902597220 */ /* 0x000fe20000410000 */
[C---:B------:R-:W-:Y:S01]  /*14c00*/  FMUL.FTZ R90, R0.reuse, R90 ;  /* 0x0000005a005a7220 */ /* 0x040fe20000410000 */
[----:B------:R-:W-:Y:S01]  /*14c10*/  FMUL.FTZ R91, R0, R91 ;  /* 0x0000005b005b7220 */ /* 0x000fe20000410000 */
[----:B------:R-:W-:Y:S01]  /*14c20*/  FFMA.FTZ R120, R191, UR4, -R111 ;  /* 0x00000004bf787c23 */ /* 0x000fe2000801086f */
[C---:B------:R-:W-:Y:S01]  /*14c30*/  FMUL.FTZ R92, R2.reuse, R92 ;  /* 0x0000005c025c7220 */ /* 0x040fe20000410000 */
[C---:B------:R-:W-:Y:S04]  /*14c40*/  HMMA.16816.F32.BF16 R56, R180.reuse, R112, R56 ;  /* 0x00000070b438723c */ /* 0x040fe80000041838 */
[----:B------:R-:W-:Y:S01]  /*14c50*/  MOV R160, R63 ;  /* 0x0000003f00a07202 */ /* 0x000fe20000000f00 */
[----:B------:R-:W-:Y:S02]  /*14c60*/  IMAD.MOV.U32 R164, RZ, RZ, R61 ;  /* 0x000000ffffa47224 */ /* 0x000fe400078e003d */
[----:B------:R-:W-:Y:S01]  /*14c70*/  FMUL.FTZ R61, R2, R169 ;  /* 0x000000a9023d7220 */ /* 0x000fe20000410000 */
[----:B------:R-:W-:Y:S01]  /*14c80*/  FMUL.FTZ R63, R0, R171 ;  /* 0x000000ab003f7220 */ /* 0x000fe20000410000 */
[--C-:B---3--:R-:W-:Y:S01]  /*14c90*/  FFMA.FTZ R107, R210, UR4, -R185.reuse ;  /* 0x00000004d26b7c23 */ /* 0x108fe200080108b9 */
[----:B------:R-:W-:Y:S01]  /*14ca0*/  FFMA.FTZ R106, R190, UR4, -R185 ;  /* 0x00000004be6a7c23 */ /* 0x000fe200080108b9 */
[----:B------:R-:W-:Y:S01]  /*14cb0*/  MOV R154, R240 ;  /* 0x000000f0009a7202 */ /* 0x000fe20000000f00 */
[----:B------:R-:W-:Y:S01]  /*14cc0*/  IMAD.MOV.U32 R149, RZ, RZ, R239 ;  /* 0x000000ffff957224 */ /* 0x000fe200078e00ef */
[----:B----4-:R-:W-:Y:S01]  /*14cd0*/  F2FP.BF16.F32.PACK_AB R122, R243, R241 ;  /* 0x000000f1f37a723e */ /* 0x010fe200000010ff */
[----:B------:R1:W-:Y:S01]  /*14ce0*/  MUFU.EX2 R239, R107 ;  /* 0x0000006b00ef7308 */ /* 0x0003e20000000800 */
[-C--:B------:R-:W-:Y:S09]  /*14cf0*/  HMMA.16816.F32.BF16 R60, R180, R114.reuse, R60 ;  /* 0x00000072b43c723c */ /* 0x080ff2000004183c */
[----:B------:R3:W4:Y:S01]  /*14d00*/  MUFU.EX2 R240, R106 ;  /* 0x0000006a00f07308 */ /* 0x0007220000000800 */
[----:B------:R-:W-:Y:S01]  /*14d10*/  FMUL.FTZ R93, R2, R93 ;  /* 0x0000005d025d7220 */ /* 0x000fe20000410000 */
[C---:B------:R-:W-:Y:S01]  /*14d20*/  FMUL.FTZ R94, R0.reuse, R94 ;  /* 0x0000005e005e7220 */ /* 0x040fe20000410000 */
[----:B------:R-:W-:Y:S01]  /*14d30*/  FMUL.FTZ R95, R0, R95 ;  /* 0x0000005f005f7220 */ /* 0x000fe20000410000 */
[C---:B------:R-:W-:Y:S01]  /*14d40*/  FMUL.FTZ R84, R100.reuse, R84 ;  /* 0x0000005464547220 */ /* 0x040fe20000410000 */
[C---:B------:R-:W-:Y:S01]  /*14d50*/  HMMA.16816.F32.BF16 R64, R176.reuse, R114, R64 ;  /* 0x00000072b040723c */ /* 0x040fe20000041840 */
[----:B------:R-:W5:Y:S03]  /*14d60*/  LDSM.16.MT88.4 R112, [R105+0x2000] ;  /* 0x002000006970783b */ /* 0x000f660000004200 */
[----:B------:R-:W-:Y:S02]  /*14d70*/  IMAD.MOV.U32 R148, RZ, RZ, R238 ;  /* 0x000000ffff947224 */ /* 0x000fe400078e00ee */
[----:B-1----:R-:W-:Y:S01]  /*14d80*/  FFMA.FTZ R107, R193, UR4, -R111 ;  /* 0x00000004c16b7c23 */ /* 0x002fe2000801086f */
[----:B------:R-:W-:Y:S02]  /*14d90*/  IMAD.MOV.U32 R147, RZ, RZ, R237 ;  /* 0x000000ffff937224 */ /* 0x000fe400078e00ed */
[----:B------:R-:W-:Y:S01]  /*14da0*/  FMUL.FTZ R85, R100, R85 ;  /* 0x0000005564557220 */ /* 0x000fe20000410000 */
[-C--:B--2---:R-:W-:Y:S01]  /*14db0*/  HMMA.16816.F32.BF16 R68, R176, R116.reuse, R68 ;  /* 0x00000074b044723c */ /* 0x084fe20000041844 */
[----:B------:R1:W-:Y:S02]  /*14dc0*/  MUFU.EX2 R238, R107 ;  /* 0x0000006b00ee7308 */ /* 0x0003e40000000800 */
[----:B---3--:R-:W-:Y:S01]  /*14dd0*/  FFMA.FTZ R106, R195, UR4, -R111 ;  /* 0x00000004c36a7c23 */ /* 0x008fe2000801086f */
[----:B----4-:R-:W-:Y:S01]  /*14de0*/  F2FP.BF16.F32.PACK_AB R121, R240, R239 ;  /* 0x000000eff079723e */ /* 0x010fe200000010ff */
[----:B------:R-:W-:Y:S02]  /*14df0*/  IMAD.MOV.U32 R152, RZ, RZ, R219 ;  /* 0x000000ffff987224 */ /* 0x000fe400078e00db */
[C---:B------:R-:W-:Y:S04]  /*14e00*/  FMUL.FTZ R96, R100.reuse, R96 ;  /* 0x0000006064607220 */ /* 0x040fe80000410000 */
[----:B------:R2:W-:Y:S01]  /*14e10*/  MUFU.EX2 R237, R106 ;  /* 0x0000006a00ed7308 */ /* 0x0005e20000000800 */
[C---:B------:R-:W-:Y:S09]  /*14e20*/  HMMA.16816.F32.BF16 R72, R180.reuse, R116, R72 ;  /* 0x00000074b448723c */ /* 0x040ff20000041848 */
[----:B------:R3:W-:Y:S01]  /*14e30*/  MUFU.EX2 R219, R120 ;  /* 0x0000007800db7308 */ /* 0x0007e20000000800 */
[----:B------:R-:W-:Y:S02]  /*14e40*/  IMAD.MOV.U32 R153, RZ, RZ, R236 ;  /* 0x000000ffff997224 */ /* 0x000fe400078e00ec */
[----:B------:R-:W-:Y:S01]  /*14e50*/  FMUL.FTZ R97, R100, R97 ;  /* 0x0000006164617220 */ /* 0x000fe20000410000 */
[----:B------:R-:W-:Y:S02]  /*14e60*/  IMAD.MOV.U32 R145, RZ, RZ, R218 ;  /* 0x000000ffff917224 */ /* 0x000fe400078e00da */
[--C-:B-1----:R-:W-:Y:S01]  /*14e70*/  FFMA.FTZ R107, R196, UR4, -R184.reuse ;  /* 0x00000004c46b7c23 */ /* 0x102fe200080108b8 */
[-C--:B------:R-:W-:Y:S03]  /*14e80*/  HMMA.16816.F32.BF16 R76, R180, R118.reuse, R76 ;  /* 0x00000076b44c723c */ /* 0x080fe6000004184c */
[----:B------:R1:W-:Y:S01]  /*14e90*/  MUFU.EX2 R218, R107 ;  /* 0x0000006b00da7308 */ /* 0x0003e20000000800 */
[----:B------:R-:W-:Y:S02]  /*14ea0*/  IMAD.MOV.U32 R163, RZ, RZ, R215 ;  /* 0x000000ffffa37224 */ /* 0x000fe400078e00d7 */
[--C-:B--2---:R-:W-:Y:S01]  /*14eb0*/  FFMA.FTZ R106, R197, UR4, -R184.reuse ;  /* 0x00000004c56a7c23 */ /* 0x104fe200080108b8 */
[----:B------:R-:W-:Y:S01]  /*14ec0*/  IMAD.MOV.U32 R167, RZ, RZ, R211 ;  /* 0x000000ffffa77224 */ /* 0x000fe200078e00d3 */
[C---:B------:R-:W-:Y:S05]  /*14ed0*/  HMMA.16816.F32.BF16 R80, R176.reuse, R118, R80 ;  /* 0x00000076b050723c */ /* 0x040fea0000041850 */
[----:B------:R2:W4:Y:S01]  /*14ee0*/  MUFU.EX2 R236, R106 ;  /* 0x0000006a00ec7308 */ /* 0x0005220000000800 */
[----:B------:R-:W4:Y:S01]  /*14ef0*/  LDSM.16.MT88.4 R116, [R220+0x9400] ;  /* 0x00940000dc74783b */ /* 0x000f220000004200 */
[----:B---3--:R-:W-:Y:S01]  /*14f00*/  F2FP.BF16.F32.PACK_AB R120, R244, R242 ;  /* 0x000000f2f478723e */ /* 0x008fe200000010ff */
[----:B------:R-:W-:Y:S01]  /*14f10*/  IMAD.MOV.U32 R146, RZ, RZ, R235 ;  /* 0x000000ffff927224 */ /* 0x000fe200078e00eb */
[-C--:B-----5:R-:W-:Y:S03]  /*14f20*/  HMMA.16816.F32.BF16 R84, R176, R112.reuse, R84 ;  /* 0x00000070b054723c */ /* 0x0a0fe60000041854 */
[----:B-1----:R-:W-:Y:S01]  /*14f30*/  FFMA.FTZ R107, R192, UR4, -R111 ;  /* 0x00000004c06b7c23 */ /* 0x002fe2000801086f */
[--C-:B--2---:R-:W-:Y:S03]  /*14f40*/  FFMA.FTZ R106, R209, UR4, -R184.reuse ;  /* 0x00000004d16a7c23 */ /* 0x104fe600080108b8 */
[----:B------:R1:W2:Y:S01]  /*14f50*/  MUFU.EX2 R235, R107 ;  /* 0x0000006b00eb7308 */ /* 0x0002a20000000800 */
[C---:B------:R-:W-:Y:S09]  /*14f60*/  HMMA.16816.F32.BF16 R88, R180.reuse, R112, R88 ;  /* 0x00000070b458723c */ /* 0x040ff20000041858 */
[----:B------:R3:W-:Y:S01]  /*14f70*/  MUFU.EX2 R217, R106 ;  /* 0x0000006a00d97308 */ /* 0x0007e20000000800 */
[----:B------:R-:W-:Y:S01]  /*14f80*/  FFMA.FTZ R112, R194, UR4, -R184 ;  /* 0x00000004c2707c23 */ /* 0x000fe200080108b8 */
[----:B----4-:R-:W-:Y:S01]  /*14f90*/  F2FP.BF16.F32.PACK_AB R113, R236, R218 ;  /* 0x000000daec71723e */ /* 0x010fe200000010ff */
[-C--:B------:R-:W-:Y:S07]  /*14fa0*/  HMMA.16816.F32.BF16 R92, R180, R114.reuse, R92 ;  /* 0x00000072b45c723c */ /* 0x080fee000004185c */
[----:B------:R4:W5:Y:S01]  /*14fb0*/  MUFU.EX2 R216, R112 ;  /* 0x0000007000d87308 */ /* 0x0009620000000800 */
[----:B------:R-:W-:Y:S01]  /*14fc0*/  LDSM.16.MT88.4 R180, [R220+0xbc00] ;  /* 0x00bc0000dcb4783b */ /* 0x000fe20000004200 */
[--C-:B-1----:R-:W-:Y:S01]  /*14fd0*/  FFMA.FTZ R107, R198, UR4, -R185.reuse ;  /* 0x00000004c66b7c23 */ /* 0x102fe200080108b9 */
[----:B------:R-:W-:Y:S07]  /*14fe0*/  HMMA.16816.F32.BF16 R96, R176, R114, R96 ;  /* 0x00000072b060723c */ /* 0x000fee0000041860 */
        /* <DEDUP_REMOVED lines=38> */
[--C-:B------:R-:W-:Y:S07]  /*15250*/  FFMA.FTZ R128, R208, UR4, -R184.reuse ;  /* 0x00000004d0807c23 */ /* 0x100fee00080108b8 */
[----:B------:R5:W-:Y:S01]  /*15260*/  MUFU.EX2 R202, R107 ;  /* 0x0000006b00ca7308 */ /* 0x000be20000000800 */
[-C--:B------:R-:W-:Y:S09]  /*15270*/  HMMA.16816.F32.BF16 R44, R120, R130.reuse, R44 ;  /* 0x00000082782c723c */ /* 0x080ff2000004182c */
[----:B------:R4:W-:Y:S01]  /*15280*/  MUFU.EX2 R201, R128 ;  /* 0x0000008000c97308 */ /* 0x0009e20000000800 */
[----:B-1----:R-:W-:Y:S01]  /*15290*/  FFMA.FTZ R106, R206, UR4, -R111 ;  /* 0x00000004ce6a7c23 */ /* 0x002fe2000801086f */
[C---:B------:R-:W-:Y:S08]  /*152a0*/  HMMA.16816.F32.BF16 R48, R112.reuse, R130, R48 ;  /* 0x000000827030723c */ /* 0x040ff00000041830 */
[----:B------:R1:W-:Y:S01]  /*152b0*/  MUFU.EX2 R208, R106 ;  /* 0x0000006a00d07308 */ /* 0x0003e20000000800 */
[--C-:B-----5:R-:W-:Y:S01]  /*152c0*/  FFMA.FTZ R107, R249, UR4, -R185.reuse ;  /* 0x00000004f96b7c23 */ /* 0x120fe200080108b9 */
[----:B----4-:R-:W4:Y:S01]  /*152d0*/  LDSM.16.MT88.4 R128, [R105+0x800] ;  /* 0x000800006980783b */ /* 0x010f220000004200 */
[-C--:B------:R-:W-:Y:S07]  /*152e0*/  HMMA.16816.F32.BF16 R52, R112, R132.reuse, R52 ;  /* 0x000000847034723c */ /* 0x080fee0000041834 */
[----:B------:R5:W3:Y:S01]  /*152f0*/  MUFU.EX2 R198, R107 ;  /* 0x0000006b00c67308 */ /* 0x000ae20000000800 */
[C---:B------:R-:W-:Y:S04]  /*15300*/  HMMA.16816.F32.BF16 R56, R120.reuse, R132, R56 ;  /* 0x000000847838723c */ /* 0x040fe80000041838 */
[----:B-1----:R-:W-:Y:S01]  /*15310*/  FFMA.FTZ R106, R245, UR4, -R184 ;  /* 0x00000004f56a7c23 */ /* 0x002fe200080108b8 */
[--C-:B-----5:R-:W-:Y:S03]  /*15320*/  FFMA.FTZ R107, R248, UR4, -R185.reuse ;  /* 0x00000004f86b7c23 */ /* 0x120fe600080108b9 */
[-C--:B------:R-:W-:Y:S01]  /*15330*/  HMMA.16816.F32.BF16 R60, R120, R134.reuse, R60 ;  /* 0x00000086783c723c */ /* 0x080fe2000004183c */
[----:B------:R1:W-:Y:S10]  /*15340*/  MUFU.EX2 R206, R106 ;  /* 0x0000006a00ce7308 */ /* 0x0003f40000000800 */
[----:B------:R5:W-:Y:S01]  /*15350*/  MUFU.EX2 R200, R107 ;  /* 0x0000006b00c87308 */ /* 0x000be20000000800 */
[C---:B------:R-:W-:Y:S01]  /*15360*/  HMMA.16816.F32.BF16 R64, R112.reuse, R134, R64 ;  /* 0x000000867040723c */ /* 0x040fe20000041840 */
[----:B------:R-:W4:Y:S03]  /*15370*/  LDSM.16.MT88.4 R132, [R220+0xa800] ;  /* 0x00a80000dc84783b */ /* 0x000f260000004200 */
[----:B-1----:R-:W-:Y:S04]  /*15380*/  FFMA.FTZ R106, R246, UR4, -R185 ;  /* 0x00000004f66a7c23 */ /* 0x002fe800080108b9 */
[-C--:B------:R-:W-:Y:S01]  /*15390*/  HMMA.16816.F32.BF16 R68, R112, R136.reuse, R68 ;  /* 0x000000887044723c */ /* 0x080fe20000041844 */
[----:B------:R1:W-:Y:S02]  /*153a0*/  MUFU.EX2 R199, R106 ;  /* 0x0000006a00c77308 */ /* 0x0003e40000000800 */
[--C-:B-----5:R-:W-:Y:S05]  /*153b0*/  FFMA.FTZ R107, R165, UR4, -R110.reuse ;  /* 0x00000004a56b7c23 */ /* 0x120fea000801086e */
        /* <DEDUP_REMOVED lines=8> */
[----:B------:R-:W-:Y:S08]  /*15440*/  IMAD.MOV.U32 R161, RZ, RZ, R157 ;  /* 0x000000ffffa17224 */ /* 0x000ff000078e009d */
[----:B------:R5:W-:Y:S01]  /*15450*/  MUFU.EX2 R190, R107 ;  /* 0x0000006b00be7308 */ /* 0x000be20000000800 */
[-C--:B--2---:R-:W-:Y:S03]  /*15460*/  HMMA.16816.F32.BF16 R84, R112, R116.reuse, R84 ;  /* 0x000000747054723c */ /* 0x084fe60000041854 */
[----:B------:R-:W-:Y:S05]  /*15470*/  IMAD.MOV.U32 R247, RZ, RZ, R161 ;  /* 0x000000fffff77224 */ /* 0x000fea00078e00a1 */
[C---:B------:R-:W-:Y:S04]  /*15480*/  HMMA.16816.F32.BF16 R88, R120.reuse, R116, R88 ;  /* 0x000000747858723c */ /* 0x040fe80000041858 */
[----:B-----5:R-:W-:Y:S01]  /*15490*/  FFMA.FTZ R107, R159, UR4, -R184 ;  /* 0x000000049f6b7c23 */ /* 0x020fe200080108b8 */
[----:B------:R-:W-:Y:S01]  /*154a0*/  F2FP.BF16.F32.PACK_AB R116, R210, R211 ;  /* 0x000000d3d274723e */ /* 0x000fe200000010ff */
[--C-:B------:R-:W-:Y:S01]  /*154b0*/  FFMA.FTZ R106, R164, UR4, -R110.reuse ;  /* 0x00000004a46a7c23 */ /* 0x100fe2000801086e */
[----:B---3--:R-:W-:Y:S01]  /*154c0*/  F2FP.BF16.F32.PACK_AB R117, R198, R203 ;  /* 0x000000cbc675723e */ /* 0x008fe200000010ff */
[-C--:B------:R-:W-:Y:S01]  /*154d0*/  HMMA.16816.F32.BF16 R92, R120, R118.reuse, R92 ;  /* 0x00000076785c723c */ /* 0x080fe2000004185c */
[----:B------:R-:W2:Y:S01]  /*154e0*/  LDSM.16.MT88.4 R120, [R105+0x1800] ;  /* 0x001800006978783b */ /* 0x000ea20000004200 */
[----:B------:R3:W-:Y:S01]  /*154f0*/  MUFU.EX2 R187, R107 ;  /* 0x0000006b00bb7308 */ /* 0x0007e20000000800 */
[----:B-1----:R-:W-:Y:S01]  /*15500*/  F2FP.BF16.F32.PACK_AB R176, R195, R194 ;  /* 0x000000c2c3b0723e */ /* 0x002fe200000010ff */
[----:B------:R-:W-:Y:S08]  /*15510*/  FFMA.FTZ R110, R163, UR4, -R110 ;  /* 0x00000004a36e7c23 */ /* 0x000ff0000801086e */
[----:B------:R1:W-:Y:S01]  /*15520*/  MUFU.EX2 R196, R106 ;  /* 0x0000006a00c47308 */ /* 0x0003e20000000800 */
[----:B------:R-:W-:Y:S09]  /*15530*/  HMMA.16816.F32.BF16 R96, R112, R118, R96 ;  /* 0x000000767060723c */ /* 0x000ff20000041860 */
[----:B------:R-:W5:Y:S01]  /*15540*/  MUFU.EX2 R197, R110 ;  /* 0x0000006e00c57308 */ /* 0x000f620000000800 */
[----:B------:R-:W-:Y:S02]  /*15550*/  F2FP.BF16.F32.PACK_AB R112, R209, R204 ;  /* 0x000000ccd170723e */ /* 0x000fe400000010ff */
[----:B------:R-:W-:Y:S02]  /*15560*/  F2FP.BF16.F32.PACK_AB R113, R205, R201 ;  /* 0x000000c9cd71723e */ /* 0x000fe400000010ff */
[----:B------:R-:W-:Y:S01]  /*15570*/  F2FP.BF16.F32.PACK_AB R114, R208, R207 ;  /* 0x000000cfd072723e */ /* 0x000fe200000010ff */
[----:B---3--:R-:W-:Y:S01]  /*15580*/  FFMA.FTZ R107, R141, UR4, -R111 ;  /* 0x000000048d6b7c23 */ /* 0x008fe2000801086f */
[----:B------:R-:W-:Y:S02]  /*15590*/  F2FP.BF16.F32.PACK_AB R115, R206, R202 ;  /* 0x000000cace73723e */ /* 0x000fe400000010ff */
[----:B------:R-:W-:Y:S01]  /*155a0*/  F2FP.BF16.F32.PACK_AB R118, R213, R212 ;  /* 0x000000d4d576723e */ /* 0x000fe200000010ff */
[----:B-1----:R-:W-:Y:S01]  /*155b0*/  FFMA.FTZ R106, R162, UR4, -R185 ;  /* 0x00000004a26a7c23 */ /* 0x002fe200080108b9 */
[----:B------:R-:W-:Y:S01]  /*155c0*/  IMAD.MOV.U32 R162, RZ, RZ, R158 ;  /* 0x000000ffffa27224 */ /* 0x000fe200078e009e */
[----:B------:R-:W-:Y:S01]  /*155d0*/  F2FP.BF16.F32.PACK_AB R119, R200, R199 ;  /* 0x000000c7c877723e */ /* 0x000fe200000010ff */
[----:B------:R-:W-:Y:S01]  /*155e0*/  MUFU.EX2 R191, R107 ;  /* 0x0000006b00bf7308 */ /* 0x000fe20000000800 */
[-C--:B------:R-:W-:Y:S03]  /*155f0*/  HMMA.16816.F32.BF16 R4, R112, R124.reuse, R4 ;  /* 0x0000007c7004723c */ /* 0x080fe60000041804 */
[----:B-----5:R-:W-:Y:S06]  /*15600*/  F2FP.BF16.F32.PACK_AB R178, R197, R196 ;  /* 0x000000c4c5b2723e */ /* 0x020fec00000010ff */
[----:B------:R1:W-:Y:S01]  /*15610*/  MUFU.EX2 R188, R106 ;  /* 0x0000006a00bc7308 */ /* 0x0003e20000000800 */
[C---:B------:R-:W-:Y:S09]  /*15620*/  HMMA.16816.F32.BF16 R8, R116.reuse, R124, R8 ;  /* 0x0000007c7408723c */ /* 0x040ff20000041808 */
[----:B------:R-:W-:Y:S01]  /*15630*/  MUFU.EX2 R107, R109 ;  /* 0x0000006d006b7308 */ /* 0x000fe20000000800 */
[-C--:B------:R-:W-:Y:S03]  /*15640*/  HMMA.16816.F32.BF16 R12, R116, R126.reuse, R12 ;  /* 0x0000007e740c723c */ /* 0x080fe6000004180c */
[--C-:B-1----:R-:W-:Y:S01]  /*15650*/  FFMA.FTZ R106, R160, UR4, -R111.reuse ;  /* 0x00000004a06a7c23 */ /* 0x102fe2000801086f */
[----:B------:R-:W-:Y:S01]  /*15660*/  FFMA.FTZ R111, R250, UR4, -R111 ;  /* 0x00000004fa6f7c23 */ /* 0x000fe2000801086f */
[----:B------:R-:W-:Y:S01]  /*15670*/  IMAD.MOV.U32 R160, RZ, RZ, R155 ;  /* 0x000000ffffa07224 */ /* 0x000fe200078e009b */
[----:B------:R-:W-:Y:S03]  /*15680*/  MOV R155, R154 ;  /* 0x0000009a009b7202 */ /* 0x000fe60000000f00 */
[----:B------:R1:W-:Y:S01]  /*15690*/  MUFU.EX2 R192, R106 ;  /* 0x0000006a00c07308 */ /* 0x0003e20000000800 */
[C---:B------:R-:W-:Y:S01]  /*156a0*/  HMMA.16816.F32.BF16 R16, R112.reuse, R126, R16 ;  /* 0x0000007e7010723c */ /* 0x040fe20000041810 */
[----:B------:R-:W3:Y:S08]  /*156b0*/  LDSM.16.MT88.4 R124, [R105+0x2800] ;  /* 0x00280000697c783b */ /* 0x000ef00000004200 */
[----:B------:R-:W5:Y:S01]  /*156c0*/  MUFU.EX2 R193, R111 ;  /* 0x0000006f00c17308 */ /* 0x000f620000000800 */
[----:B------:R-:W-:Y:S02]  /*156d0*/  IMAD.MOV.U32 R154, RZ, RZ, R153 ;  /* 0x000000ffff9a7224 */ /* 0x000fe400078e0099 */
[----:B------:R-:W-:Y:S01]  /*156e0*/  IMAD.MOV.U32 R153, RZ, RZ, R152 ;  /* 0x000000ffff997224 */ /* 0x000fe200078e0098 */
[-C--:B----4-:R-:W-:Y:S03]  /*156f0*/  HMMA.16816.F32.BF16 R20, R112, R128.reuse, R20 ;  /* 0x000000807014723c */ /* 0x090fe60000041814 */
[----:B------:R-:W-:Y:S01]  /*15700*/  IMAD.MOV.U32 R152, RZ, RZ, R144 ;  /* 0x000000ffff987224 */ /* 0x000fe200078e0090 */
[----:B------:R-:W-:Y:S01]  /*15710*/  MOV R246, R154 ;  /* 0x0000009a00f67202 */ /* 0x000fe20000000f00 */
[----:B-1----:R-:W-:Y:S01]  /*15720*/  FFMA.FTZ R106, R142, UR4, -R184 ;  /* 0x000000048e6a7c23 */ /* 0x002fe200080108b8 */
[----:B------:R-:W-:Y:S02]  /*15730*/  IMAD.MOV.U32 R144, RZ, RZ, R143 ;  /* 0x000000ffff907224 */ /* 0x000fe400078e008f */
[C---:B------:R-:W-:Y:S01]  /*15740*/  HMMA.16816.F32.BF16 R24, R116.reuse, R128, R24 ;  /* 0x000000807418723c */ /* 0x040fe20000041818 */
[----:B------:R1:W4:Y:S03]  /*15750*/  MUFU.EX2 R189, R106 ;  /* 0x0000006a00bd7308 */ /* 0x0003260000000800 */
[----:B-----5:R-:W-:Y:S01]  /*15760*/  F2FP.BF16.F32.PACK_AB R110, R193, R191 ;  /* 0x000000bfc16e723e */ /* 0x020fe200000010ff */
[----:B------:R-:W-:Y:S02]  /*15770*/  IMAD.MOV.U32 R249, RZ, RZ, R155 ;  /* 0x000000fffff97224 */ /* 0x000fe400078e009b */
[----:B------:R-:W-:Y:S01]  /*15780*/  IMAD.MOV.U32 R248, RZ, RZ, R153 ;  /* 0x000000fffff87224 */ /* 0x000fe200078e0099 */
[-C--:B------:R-:W-:Y:S03]  /*15790*/  HMMA.16816.F32.BF16 R28, R116, R130.reuse, R28 ;  /* 0x00000082741c723c */ /* 0x080fe6000004181c */
[----:B------:R-:W-:Y:S02]  /*157a0*/  IMAD.MOV.U32 R250, RZ, RZ, R152 ;  /* 0x000000fffffa7224 */ /* 0x000fe400078e0098 */
[----:B------:R-:W-:Y:S02]  /*157b0*/  IMAD.MOV.U32 R245, RZ, RZ, R160 ;  /* 0x000000fffff57224 */ /* 0x000fe400078e00a0 */
[--C-:B-1----:R-:W-:Y:S01]  /*157c0*/  FFMA.FTZ R106, R140, UR4, -R184.reuse ;  /* 0x000000048c6a7c23 */ /* 0x102fe200080108b8 */
[C---:B------:R-:W-:Y:S01]  /*157d0*/  HMMA.16816.F32.BF16 R32, R112.reuse, R130, R32 ;  /* 0x000000827020723c */ /* 0x040fe20000041820 */
[----:B------:R-:W1:Y:S02]  /*157e0*/  LDSM.16.MT88.4 R128, [R220+0x9c00] ;  /* 0x009c0000dc80783b */ /* 0x000e640000004200 */
[----:B------:R5:W-:Y:S01]  /*157f0*/  MUFU.EX2 R186, R106 ;  /* 0x0000006a00ba7308 */ /* 0x000be20000000800 */
[----:B------:R-:W-:Y:S01]  /*15800*/  FFMA.FTZ R184, R156, UR4, -R184 ;  /* 0x000000049cb87c23 */ /* 0x000fe200080108b8 */
[----:B----4-:R-:W-:Y:S03]  /*15810*/  F2FP.BF16.F32.PACK_AB R109, R189, R187 ;  /* 0x000000bbbd6d723e */ /* 0x010fe600000010ff */
[-C--:B------:R-:W-:Y:S01]  /*15820*/  HMMA.16816.F32.BF16 R36, R112, R132.reuse, R36 ;  /* 0x000000847024723c */ /* 0x080fe20000041824 */
[----:B------:R-:W4:Y:S04]  /*15830*/  LDSM.16.MT88.4 R140, [R105+0xc00] ;  /* 0x000c0000698c783b */ /* 0x000f280000004200 */
[----:B------:R-:W2:Y:S03]  /*15840*/  MUFU.EX2 R184, R184 ;  /* 0x000000b800b87308 */ /* 0x000ea60000000800 */
[C---:B------:R-:W-:Y:S01]  /*15850*/  HMMA.16816.F32.BF16 R40, R116.reuse, R132, R40 ;  /* 0x000000847428723c */ /* 0x040fe20000041828 */
[----:B------:R-:W4:Y:S03]  /*15860*/  LDSM.16.MT88.4 R156, [R220+0xac00] ;  /* 0x00ac0000dc9c783b */ /* 0x000f260000004200 */
[--C-:B-----5:R-:W-:Y:S01]  /*15870*/  FFMA.FTZ R106, R162, UR4, -R185.reuse ;  /* 0x00000004a26a7c23 */ /* 0x120fe200080108b9 */
[----:B------:R-:W-:Y:S01]  /*15880*/  FFMA.FTZ R185, R108, UR4, -R185 ;  /* 0x000000046cb97c23 */ /* 0x000fe200080108b9 */
[----:B------:R-:W-:Y:S02]  /*15890*/  F2FP.BF16.F32.PACK_AB R108, R192, R190 ;  /* 0x000000bec06c723e */ /* 0x000fe400000010ff */
[-C--:B------:R-:W-:Y:S02]  /*158a0*/  HMMA.16816.F32.BF16 R44, R116, R134.reuse, R44 ;  /* 0x00000086742c723c */ /* 0x080fe4000004182c */
[----:B------:R-:W5:Y:S01]  /*158b0*/  MUFU.EX2 R106, R106 ;  /* 0x0000006a006a7308 */ /* 0x000f620000000800 */
[----:B--2---:R-:W-:Y:S09]  /*158c0*/  F2FP.BF16.F32.PACK_AB R111, R184, R186 ;  /* 0x000000bab86f723e */ /* 0x004ff200000010ff */
[----:B------:R-:W2:Y:S01]  /*158d0*/  MUFU.EX2 R185, R185 ;  /* 0x000000b900b97308 */ /* 0x000ea20000000800 */
[C---:B------:R-:W-:Y:S08]  /*158e0*/  HMMA.16816.F32.BF16 R48, R112.reuse, R134, R48 ;  /* 0x000000867030723c */ /* 0x040ff00000041830 */
[-C--:B------:R-:W-:Y:S03]  /*158f0*/  HMMA.16816.F32.BF16 R52, R112, R120.reuse, R52 ;  /* 0x000000787034723c */ /* 0x080fe60000041834 */
[----:B-----5:R-:W-:Y:S02]  /*15900*/  F2FP.BF16.F32.PACK_AB R177, R106, R188 ;  /* 0x000000bc6ab1723e */ /* 0x020fe400000010ff */
[----:B--2---:R-:W-:Y:S03]  /*15910*/  F2FP.BF16.F32.PACK_AB R179, R185, R107 ;  /* 0x0000006bb9b3723e */ /* 0x004fe600000010ff */
        /* <DEDUP_REMOVED lines=11> */
[-C--:B-1----:R-:W-:Y:S01]  /*159d0*/  HMMA.16816.F32.BF16 R112, R108, R128.reuse, R4 ;  /* 0x000000806c70723c */ /* 0x082fe20000041804 */
[----:B------:R-:W2:Y:S04]  /*159e0*/  LDL.LU R5, [R1+0x3c] ;  /* 0x00003c0001057983 */ /* 0x000ea80000300800 */
[----:B------:R-:W3:Y:S01]  /*159f0*/  LDL.LU R4, [R1+0x38] ;  /* 0x0000380001047983 */ /* 0x000ee20000300800 */
[----:B------:R-:W-:Y:S02]  /*15a00*/  IMAD.MOV.U32 R6, RZ, RZ, R151 ;  /* 0x000000ffff067224 */ /* 0x000fe400078e0097 */
[C---:B------:R-:W-:Y:S04]  /*15a10*/  HMMA.16816.F32.BF16 R116, R176.reuse, R128, R8 ;  /* 0x00000080b074723c */ /* 0x040fe80000041808 */
[----:B------:R-:W-:Y:S02]  /*15a20*/  IMAD.MOV.U32 R7, RZ, RZ, R150 ;  /* 0x000000ffff077224 */ /* 0x000fe400078e0096 */
[----:B------:R-:W-:Y:S02]  /*15a30*/  IMAD.MOV.U32 R11, RZ, RZ, R147 ;  /* 0x000000ffff0b7224 */ /* 0x000fe400078e0093 */
[-C--:B------:R-:W-:Y:S01]  /*15a40*/  HMMA.16816.F32.BF16 R120, R176, R130.reuse, R12 ;  /* 0x00000082b078723c */ /* 0x080fe2000004180c */
[----:B------:R-:W5:Y:S02]  /*15a50*/  LDL.LU R13, [R1+0x40] ;  /* 0x00004000010d7983 */ /* 0x000f640000300800 */
[----:B------:R-:W-:Y:S01]  /*15a60*/  IMAD.MOV.U32 R9, RZ, RZ, R149 ;  /* 0x000000ffff097224 */ /* 0x000fe200078e0095 */
[----:B------:R-:W-:Y:S01]  /*15a70*/  MOV R14, R146 ;  /* 0x00000092000e7202 */ /* 0x000fe20000000f00 */
[----:B------:R-:W5:Y:S01]  /*15a80*/  LDL.LU R12, [R1+0x44] ;  /* 0x00004400010c7983 */ /* 0x000f620000300800 */
[----:B------:R-:W-:Y:S02]  /*15a90*/  IMAD.MOV.U32 R10, RZ, RZ, R148 ;  /* 0x000000ffff0a7224 */ /* 0x000fe400078e0094 */
[C---:B------:R-:W-:Y:S04]  /*15aa0*/  HMMA.16816.F32.BF16 R124, R108.reuse, R130, R16 ;  /* 0x000000826c7c723c */ /* 0x040fe80000041810 */
[----:B------:R-:W-:Y:S02]  /*15ab0*/  IMAD.MOV.U32 R15, RZ, RZ, R145 ;  /* 0x000000ffff0f7224 */ /* 0x000fe400078e0091 */
[----:B------:R-:W-:Y:S02]  /*15ac0*/  IMAD.MOV.U32 R19, RZ, RZ, R144 ;  /* 0x000000ffff137224 */ /* 0x000fe400078e0090 */
        /* <DEDUP_REMOVED lines=32> */
[----:B------:R-:W-:Y:S02]  /*15cd0*/  IMAD.MOV.U32 R100, RZ, RZ, R103 ;  /* 0x000000ffff647224 */ /* 0x000fe400078e0067 */
[----:B------:R-:W-:Y:S01]  /*15ce0*/  FADD.FTZ R2, R252, R9 ;  /* 0x00000009fc027221 */ /* 0x000fe20000010000 */
[----:B------:R-:W-:Y:S01]  /*15cf0*/  FADD.FTZ R3, R247, R3 ;  /* 0x00000003f7037221 */ /* 0x000fe20000010000 */
[----:B------:R-:W-:Y:S01]  /*15d00*/  FADD.FTZ R0, R214, R0 ;  /* 0x00000000d6007221 */ /* 0x000fe20000010000 */
[----:B-1----:R-:W-:Y:S02]  /*15d10*/  IMAD.MOV.U32 R105, RZ, RZ, R102 ;  /* 0x000000ffff697224 */ /* 0x002fe400078e0066 */
        /* <DEDUP_REMOVED lines=48> */
[----:B------:R-:W-:Y:S01]  /*16020*/  IMAD.MOV.U32 R107, RZ, RZ, R101 ;  /* 0x000000ffff6b7224 */ /* 0x000fe200078e0065 */
        /* <DEDUP_REMOVED lines=8> */
.L_x_1185:
        /* <DEDUP_REMOVED lines=282> */
.L_x_1189:
        /* <DEDUP_REMOVED lines=78> */
.L_x_1191:
[----:B------:R-:W-:Y:S05]  /*17730*/  BSYNC.RECONVERGENT B0 ;  /* 0x0000000000007941 */ /* 0x000fea0003800200 */
.L_x_1190:
        /* <DEDUP_REMOVED lines=24> */
.L_x_1193:
[----:B------:R-:W-:Y:S05]  /*178c0*/  BSYNC.RECONVERGENT B0 ;  /* 0x0000000000007941 */ /* 0x000fea0003800200 */
.L_x_1192:
        /* <DEDUP_REMOVED lines=24> */
.L_x_1195:
[----:B------:R-:W-:Y:S05]  /*17a50*/  BSYNC.RECONVERGENT B0 ;  /* 0x0000000000007941 */ /* 0x000fea0003800200 */
.L_x_1194:
        /* <DEDUP_REMOVED lines=24> */
.L_x_1197:
[----:B------:R-:W-:Y:S05]  /*17be0*/  BSYNC.RECONVERGENT B0 ;  /* 0x0000000000007941 */ /* 0x000fea0003800200 */
.L_x_1196:
        /* <DEDUP_REMOVED lines=24> */
.L_x_1198:
        /* <DEDUP_REMOVED lines=9> */
.L_x_1369:


//--------------------- .text._ZN5flash16flash_fwd_kernelI23Flash_fwd_kernel_traitsILi96ELi128ELi64ELi4ELb0ELb0EN7cutlass10bfloat16_tE19Flash_kernel_traitsILi96ELi128ELi64ELi4ES3_EELb1ELb0ELb1ELb1ELb0ELb0ELb0ELb1EEEvNS_16Flash_fwd_paramsE --------------------------
	.section	.text._ZN5flash16flash_fwd_kernelI23Flash_fwd_kernel_traitsILi96ELi128ELi64ELi4ELb0ELb0EN7cutlass10bfloat16_tE19Flash_kernel_traitsILi96ELi128ELi64ELi4ES3_EELb1ELb0ELb1ELb1ELb0ELb0ELb0ELb1EEEvNS_16Flash_fwd_paramsE,"ax",@progbits
	.align	128
        .global         _ZN5flash16flash_fwd_kernelI23Flash_fwd_kernel_traitsILi96ELi128ELi64ELi4ELb0ELb0EN7cutlass10bfloat16_tE19Flash_kernel_traitsILi96ELi128ELi64ELi4ES3_EELb1ELb0ELb1ELb1ELb0ELb0ELb0ELb1EEEvNS_16Flash_fwd_paramsE
        .type           _ZN5flash16flash_fwd_kernelI23Flash_fwd_kernel_traitsILi96ELi128ELi64ELi4ELb0ELb0EN7cutlass10bfloat16_tE19Flash_kernel_traitsILi96ELi128ELi64ELi4ES3_EELb1ELb0ELb1ELb1ELb0ELb0ELb0ELb1EEEvNS_16Flash_fwd_paramsE,@function
        .size           _ZN5flash16flash_fwd_kernelI23Flash_fwd_kernel_traitsILi96ELi128ELi64ELi4ELb0ELb0EN7cutlass10bfloat16_tE19Flash_kernel_traitsILi96ELi128ELi64ELi4ES3_EELb1ELb0ELb1ELb1ELb0ELb0ELb0ELb1EEEvNS_16Flash_fwd_paramsE,(.L_x_1370 - _ZN5flash16flash_fwd_kernelI23Flash_fwd_kernel_traitsILi96ELi128ELi64ELi4ELb0ELb0EN7cutlass10bfloat16_tE19Flash_kernel_traitsILi96ELi128ELi64ELi4ES3_EELb1ELb0ELb1ELb1ELb0ELb0ELb0ELb1EEEvNS_16Flash_fwd_paramsE)
        .other          _ZN5flash16flash_fwd_kernelI23Flash_fwd_kernel_traitsILi96ELi128ELi64ELi4ELb0ELb0EN7cutlass10bfloat16_tE19Flash_kernel_traitsILi96ELi128ELi64ELi4ES3_EELb1ELb0ELb1ELb1ELb0ELb0ELb0ELb1EEEvNS_16Flash_fwd_paramsE,@"STO_CUDA_ENTRY STV_DEFAULT"
_ZN5flash16flash_fwd_kernelI23Flash_fwd_kernel_traitsILi96ELi128ELi64ELi4ELb0ELb0EN7cutlass10bfloat16_tE19Flash_kernel_traitsILi96ELi128ELi64ELi4ES3_EELb1ELb0ELb1ELb1ELb0ELb0ELb0ELb1EEEvNS_16Flash_fwd_paramsE:
.text._ZN5flash16flash_fwd_kernelI23Flash_fwd_kernel_traitsILi96ELi128ELi64ELi4ELb0ELb0EN7cutlass10bfloat16_tE19Flash_kernel_traitsILi96ELi128ELi64ELi4ES3_EELb1ELb0ELb1ELb1ELb0ELb0ELb0ELb1EEEvNS_16Flash_fwd_paramsE:
        /* <DEDUP_REMOVED lines=100> */
.L_x_1199:
        /* <DEDUP_REMOVED lines=56> */
.L_x_1201:
        /* <DEDUP_REMOVED lines=31> */
[----:B------:R-:W-:Y:S01]  /*0bb0*/  ISETP.GE.AND P0, PT, R16, UR20, PT ;  /* 0x0000001410007c0c */ /* 0x000fe2000bf06270 */
[----:B------:R-:W-:Y:S01]  /*0bc0*/  USEL UR4, UR4, URZ, UP1 ;  /* 0x000000ff04047287 */ /* 0x000fe20008800000 */
        /* <DEDUP_REMOVED lines=22> */
.L_x_1203:
[----:B------:R-:W-:Y:S05]  /*0d30*/  BSYNC.RECONVERGENT B0 ;  /* 0x0000000000007941 */ /* 0x000fea0003800200 */
.L_x_1202:
        /* <DEDUP_REMOVED lines=22> */
.L_x_1205:
[----:B------:R-:W-:Y:S05]  /*0ea0*/  BSYNC.RECONVERGENT B0 ;  /* 0x0000000000007941 */ /* 0x000fea0003800200 */
.L_x_1204:
        /* <DEDUP_REMOVED lines=22> */
.L_x_1207:
[----:B------:R-:W-:Y:S05]  /*1010*/  BSYNC.RECONVERGENT B0 ;  /* 0x0000000000007941 */ /* 0x000fea0003800200 */
.L_x_1206:
        /* <DEDUP_REMOVED lines=24> */
.L_x_1209:
[----:B------:R-:W-:Y:S05]  /*11a0*/  BSYNC.RECONVERGENT B0 ;  /* 0x0000000000007941 */ /* 0x000fea0003800200 */
.L_x_1208:
        /* <DEDUP_REMOVED lines=10> */
.L_x_1211:
[----:B------:R-:W-:Y:S05]  /*1250*/  BSYNC.RECONVERGENT B0 ;  /* 0x0000000000007941 */ /* 0x000fea0003800200 */
.L_x_1210:
        /* <DEDUP_REMOVED lines=10> */
.L_x_1213:
[----:B------:R-:W-:Y:S05]  /*1300*/  BSYNC.RECONVERGENT B0 ;  /* 0x0000000000007941 */ /* 0x000fea0003800200 */
.L_x_1212:
        /* <DEDUP_REMOVED lines=10> */
.L_x_1215:
[----:B------:R-:W-:Y:S05]  /*13b0*/  BSYNC.RECONVERGENT B0 ;  /* 0x0000000000007941 */ /* 0x000fea0003800200 */
.L_x_1214:
        /* <DEDUP_REMOVED lines=10> */
.L_x_1200:
        /* <DEDUP_REMOVED lines=27> */
.L_x_1216:
[----:B------:R-:W1:Y:S01]  /*1610*/  LDCU.64 UR10, c[0x0][0x3b8] ;  /* 0x00007700ff0a77ac */ /* 0x000e620008000a00 */
[----:B------:R-:W-:-:S04]  /*1620*/  UIADD3 UR13, UPT, UPT, UR12, UR14, URZ ;  /* 0x0000000e0c0d7290 */ /* 0x000fc8000fffe0ff */
[----:B-1----:R-:W-:Y:S02]  /*1630*/  UIMAD.WIDE.U32 UR6, UR13, UR10, URZ ;  /* 0x0000000a0d0672a5 */ /* 0x002fe4000f8e00ff */
[----:B------:R-:W-:-:S04]  /*1640*/  UIMAD UR13, UR13, UR11, URZ ;  /* 0x0000000b0d0d72a4 */ /* 0x000fc8000f8e02ff */
[----:B------:R-:W-:Y:S02]  /*1650*/  UIADD3 UR13, UPT, UPT, UR7, UR13, URZ ;  /* 0x0000000d070d7290 */ /* 0x000fe4000fffe0ff */
.L_x_1217:
        /* <DEDUP_REMOVED lines=39> */
.L_x_1218:
[----:B------:R-:W1:Y:S01]  /*18d0*/  LDCU.64 UR8, c[0x0][0x3c0] ;  /* 0x00007800ff0877ac */ /* 0x000e620008000a00 */
[----:B------:R-:W-:-:S04]  /*18e0*/  UIADD3 UR12, UPT, UPT, UR12, UR14, URZ ;  /* 0x0000000e0c0c7290 */ /* 0x000fc8000fffe0ff */
[----:B-1----:R-:W-:Y:S02]  /*18f0*/  UIMAD.WIDE.U32 UR4, UR12, UR8, URZ ;  /* 0x000000080c0472a5 */ /* 0x002fe4000f8e00ff */
[----:B------:R-:W-:-:S04]  /*1900*/  UIMAD UR12, UR12, UR9, URZ ;  /* 0x000000090c0c72a4 */ /* 0x000fc8000f8e02ff */
[----:B------:R-:W-:-:S12]  /*1910*/  UIADD3 UR12, UPT, UPT, UR5, UR12, URZ ;  /* 0x0000000c050c7290 */ /* 0x000fd8000fffe0ff */
.L_x_1219:
[----:B------:R-:W1:Y:S01]  /*1920*/  S2R R9, SR_CTAID.X ;  /* 0x0000000000097919 */ /* 0x000e620000002500 */
[C---:B------:R-:W-:Y:S01]  /*1930*/  IMAD.SHL.U32 R11, R216.reuse, 0x8, RZ ;  /* 0x00000008d80b7824 */ /* 0x040fe200078e00ff */
[----:B------:R-:W-:Y:S01]  /*1940*/  SHF.R.U32.HI R22, RZ, 0x2, R216 ;  /* 0x00000002ff167819 */ /* 0x000fe200000116d8 */
[----:B------:R-:W-:Y:S01]  /*1950*/  IMAD.MOV.U32 R23, RZ, RZ, RZ ;  /* 0x000000ffff177224 */ /* 0x000fe200078e00ff */
[----:B------:R-:W-:Y:S01]  /*1960*/  SHF.R.S32.HI R8, RZ, 0x1f, R0 ;  /* 0x0000001fff087819 */ /* 0x000fe20000011400 */
[----:B------:R-:W2:Y:S01]  /*1970*/  LDCU.64 UR16, c[0x0][0x388] ;  /* 0x00007100ff1077ac */ /* 0x000ea20008000a00 */
[C---:B------:R-:W-:Y:S01]  /*1980*/  LOP3.LUT R173, R11.reuse, 0x18, RZ, 0xc0, !PT ;  /* 0x000000180bad7812 */ /* 0x040fe200078ec0ff */
[C---:B------:R-:W-:Y:S01]  /*1990*/  IMAD.SHL.U32 R212, R216.reuse, 0x4, RZ ;  /* 0x00000004d8d47824 */ /* 0x040fe200078e00ff */
[----:B------:R-:W-:Y:S01]  /*19a0*/  LOP3.LUT R10, R11, 0xd8, RZ, 0xc0, !PT ;  /* 0x000000d80b0a7812 */ /* 0x000fe200078ec0ff */
[----:B------:R-:W3:Y:S01]  /*19b0*/  LDCU.64 UR14, c[0x0][0x390] ;  /* 0x00007200ff0e77ac */ /* 0x000ee20008000a00 */
[C---:B------:R-:W-:Y:S01]  /*19c0*/  IADD3 R4, P1, PT, R173.reuse, UR6, RZ ;  /* 0x00000006ad047c10 */ /* 0x040fe2000ff3e0ff */
[C---:B------:R-:W-:Y:S01]  /*19d0*/  IMAD.SHL.U32 R17, R216.reuse, 0x2, RZ ;  /* 0x00000002d8117824 */ /* 0x040fe200078e00ff */
[----:B------:R-:W-:Y:S01]  /*19e0*/  IADD3 R2, P0, PT, R173, UR4, RZ ;  /* 0x00000004ad027c10 */ /* 0x000fe2000ff1e0ff */
[----:B------:R-:W4:Y:S01]  /*19f0*/  LDCU.128 UR4, c[0x0][0x3d0] ;  /* 0x00007a00ff0477ac */ /* 0x000f220008000c00 */
[----:B------:R-:W-:Y:S01]  /*1a00*/  IMAD.SHL.U32 R16, R216, 0x20, RZ ;  /* 0x00000020d8107824 */ /* 0x000fe200078e00ff */
[----:B------:R-:W5:Y:S01]  /*1a10*/  S2UR UR27, SR_CgaCtaId ;  /* 0x00000000001b79c3 */ /* 0x000f620000008800 */
[----:B------:R-:W-:Y:S01]  /*1a20*/  IMAD.X R5, RZ, RZ, UR13, P1 ;  /* 0x0000000dff057e24 */ /* 0x000fe200088e06ff */
[----:B------:R-:W-:Y:S01]  /*1a30*/  LOP3.LUT R168, R17, 0x6, RZ, 0xc0, !PT ;  /* 0x0000000611a87812 */ /* 0x000fe200078ec0ff */
[----:B------:R-:W-:Y:S01]  /*1a40*/  IMAD.X R3, RZ, RZ, UR12, P0 ;  /* 0x0000000cff037e24 */ /* 0x000fe200080e06ff */
[----:B------:R-:W3:Y:S01]  /*1a50*/  LDCU.64 UR12, c[0x0][0x3c8] ;  /* 0x00007900ff0c77ac */ /* 0x000ee20008000a00 */
[C---:B------:R-:W-:Y:S01]  /*1a60*/  IMAD.WIDE.U32 R6, R22.reuse, UR10, R4 ;  /* 0x0000000a16067c25 */ /* 0x040fe2000f8e0004 */
[C---:B------:R-:W-:Y:S01]  /*1a70*/  LOP3.LUT R172, R173.reuse, 0x20, RZ, 0xfc, !PT ;  /* 0x00000020adac7812 */ /* 0x040fe200078efcff */
[----:B------:R-:W-:Y:S01]  /*1a80*/  BSSY.RECONVERGENT B0, `(.L_x_1220) ;  /* 0x000004f000007945 */ /* 0x000fe20003800200 */
[----:B------:R-:W-:Y:S01]  /*1a90*/  LOP3.LUT R171, R173, 0x40, RZ, 0xfc, !PT ;  /* 0x00000040adab7812 */ /* 0x000fe200078efcff */
[----:B------:R-:W-:Y:S01]  /*1aa0*/  IMAD.WIDE.U32 R4, R22, UR8, R2 ;  /* 0x0000000816047c25 */ /* 0x000fe2000f8e0002 */
[----:B------:R-:W-:-:S02]  /*1ab0*/  SHF.R.U32.HI R211, RZ, 0x1, R216 ;  /* 0x00000001ffd37819 */ /* 0x000fc400000116d8 */
[----:B------:R-:W-:Y:S01]  /*1ac0*/  LOP3.LUT R167, R16, 0x120, RZ, 0xc0, !PT ;  /* 0x0000012010a77812 */ /* 0x000fe200078ec0ff */
[C---:B------:R-:W-:Y:S02]  /*1ad0*/  IMAD R7, R22.reuse, UR11, R7 ;  /* 0x0000000b16077c24 */ /* 0x040fe4000f8e0207 */
[----:B------:R-:W-:Y:S02]  /*1ae0*/  IMAD R5, R22, UR9, R5 ;  /* 0x0000000916057c24 */ /* 0x000fe4000f8e0205 */
[----:B-1----:R-:W-:-:S04]  /*1af0*/  IMAD.WIDE.U32 R2, R9, 0x80, R22 ;  /* 0x0000008009027825 */ /* 0x002fc800078e0016 */
[C---:B----4-:R-:W-:Y:S02]  /*1b00*/  IMAD R9, R8.reuse, UR4, RZ ;  /* 0x0000000408097c24 */ /* 0x050fe4000f8e02ff */
[----:B------:R-:W-:Y:S02]  /*1b10*/  IMAD R8, R8, UR6, RZ ;  /* 0x0000000608087c24 */ /* 0x000fe4000f8e02ff */
[C---:B------:R-:W-:Y:S02]  /*1b20*/  IMAD R12, R0.reuse, UR5, R9 ;  /* 0x00000005000c7c24 */ /* 0x040fe4000f8e0209 */
[----:B------:R-:W-:Y:S01]  /*1b30*/  IMAD R9, R0, UR7, R8 ;  /* 0x0000000700097c24 */ /* 0x000fe2000f8e0208 */
[----:B------:R-:W-:Y:S01]  /*1b40*/  LOP3.LUT R8, R10, 0x18, R216, 0x78, !PT ;  /* 0x000000180a087812 */ /* 0x000fe200078e78d8 */
[----:B------:R-:W-:Y:S01]  /*1b50*/  IMAD.WIDE.U32 R6, R0, UR4, R6 ;  /* 0x0000000400067c25 */ /* 0x000fe2000f8e0006 */
[----:B------:R-:W-:Y:S01]  /*1b60*/  IADD3 R10, P0, PT, R173, UR40, RZ ;  /* 0x00000028ad0a7c10 */ /* 0x000fe2000ff1e0ff */
[----:B------:R-:W-:Y:S01]  /*1b70*/  UIADD3 UR7, UPT, UPT, -UR31, UR20, URZ ;  /* 0x000000141f077290 */ /* 0x000fe2000fffe1ff */
[----:B------:R-:W-:Y:S01]  /*1b80*/  LOP3.LUT R8, R8, 0x1f20, R11, 0xf8, !PT ;  /* 0x00001f2008087812 */ /* 0x000fe200078ef80b */
[----:B------:R-:W-:Y:S01]  /*1b90*/  IMAD.WIDE.U32 R4, R0, UR6, R4 ;  /* 0x0000000600047c25 */ /* 0x000fe2000f8e0004 */
[----:B--2---:R-:W-:-:S03]  /*1ba0*/  LEA R170, P1, R6, UR16, 0x1 ;  /* 0x0000001006aa7c11 */ /* 0x004fc6000f8208ff */
[----:B---3--:R-:W-:Y:S02]  /*1bb0*/  IMAD.U32 R0, RZ, RZ, UR12 ;  /* 0x0000000cff007e24 */ /* 0x008fe4000f8e00ff */
[----:B------:R-:W-:Y:S01]  /*1bc0*/  IMAD.X R11, RZ, RZ, UR38, P0 ;  /* 0x00000026ff0b7e24 */ /* 0x000fe200080e06ff */
[----:B------:R-:W-:Y:S01]  /*1bd0*/  LEA R19, P0, R4, UR14, 0x1 ;  /* 0x0000000e04137c11 */ /* 0x000fe2000f8008ff */
[----:B------:R-:W-:Y:S01]  /*1be0*/  IMAD.IADD R7, R7, 0x1, R12 ;  /* 0x0000000107077824 */ /* 0x000fe200078e020c */
[----:B------:R1:W-:Y:S01]  /*1bf0*/  STL [R1+0x190], R170 ;  /* 0x000190aa01007387 */ /* 0x0003e20000100800 */
[----:B------:R-:W-:Y:S01]  /*1c00*/  IMAD.IADD R5, R5, 0x1, R9 ;  /* 0x0000000105057824 */ /* 0x000fe200078e0209 */
[----:B------:R-:W-:Y:S01]  /*1c10*/  UMOV UR14, 0x400 ;  /* 0x00000400000e7882 */ /* 0x000fe20000000000 */
[----:B------:R-:W-:Y:S01]  /*1c20*/  IMAD.WIDE.U32 R10, R0, UR34, R10 ;  /* 0x00000022000a7c25 */ /* 0x000fe2000f8e000a */
[----:B------:R-:W-:Y:S01]  /*1c30*/  LOP3.LUT R0, R212, 0x18, RZ, 0xc0, !PT ;  /* 0x00000018d4007812 */ /* 0x000fe200078ec0ff */
[----:B------:R1:W-:Y:S01]  /*1c40*/  STL [R1+0x198], R19 ;  /* 0x0001981301007387 */ /* 0x0003e20000100800 */
[----:B------:R-:W-:Y:S01]  /*1c50*/  LEA.HI.X R169, R6, UR17, R7, 0x1, P1 ;  /* 0x0000001106a97c11 */ /* 0x000fe200088f0c07 */
[----:B-----5:R-:W-:Y:S01]  /*1c60*/  ULEA UR6, UR27, UR14, 0x18 ;  /* 0x0000000e1b067291 */ /* 0x020fe2000f8ec0ff */
[----:B------:R-:W-:Y:S01]  /*1c70*/  LEA.HI.X R18, R4, UR15, R5, 0x1, P0 ;  /* 0x0000000f04127c11 */ /* 0x000fe200080f0c05 */
[----:B------:R-:W-:Y:S01]  /*1c80*/  IMAD.U32 R6, RZ, RZ, UR13 ;  /* 0x0000000dff067e24 */ /* 0x000fe2000f8e00ff */
[----:B------:R-:W-:Y:S01]  /*1c90*/  LOP3.LUT R17, R0, 0xc0, R16, 0xf8, !PT ;  /* 0x000000c000117812 */ /* 0x000fe200078ef810 */
[----:B------:R1:W-:Y:S01]  /*1ca0*/  STL [R1+0x18c], R169 ;  /* 0x00018ca901007387 */ /* 0x0003e20000100800 */
[----:B------:R-:W-:Y:S01]  /*1cb0*/  ISETP.GE.AND P0, PT, R22, UR7, PT ;  /* 0x0000000716007c0c */ /* 0x000fe2000bf06270 */
[----:B------:R-:W-:Y:S01]  /*1cc0*/  IMAD.SHL.U32 R15, R216, 0x10, RZ ;  /* 0x00000010d80f7824 */ /* 0x000fe200078e00ff */
[C---:B------:R-:W-:Y:S01]  /*1cd0*/  LOP3.LUT R5, R211.reuse, 0x30, RZ, 0xc0, !PT ;  /* 0x00000030d3057812 */ /* 0x040fe200078ec0ff */
[----:B------:R1:W-:Y:S01]  /*1ce0*/  STL [R1+0x194], R18 ;  /* 0x0001941201007387 */ /* 0x0003e20000100800 */
[----:B------:R-:W-:-:S02]  /*1cf0*/  LOP3.LUT R4, R211, 0x8, RZ, 0xc0, !PT ;  /* 0x00000008d3047812 */ /* 0x000fc400078ec0ff */
[----:B------:R-:W-:Y:S01]  /*1d00*/  LEA.HI R166, R165, R5, RZ, 0x1e ;  /* 0x00000005a5a67211 */ /* 0x000fe200078ff0ff */
[----:B------:R1:W-:Y:S01]  /*1d10*/  STL [R1+0x188], R168 ;  /* 0x000188a801007387 */ /* 0x0003e20000100800 */
[----:B------:R-:W-:Y:S01]  /*1d20*/  LOP3.LUT R180, R17, R4, RZ, 0x3c, !PT ;  /* 0x0000000411b47212 */ /* 0x000fe200078e3cff */
[----:B------:R-:W-:Y:S01]  /*1d30*/  IMAD R5, R6, UR34, R11 ;  /* 0x0000002206057c24 */ /* 0x000fe2000f8e020b */
[----:B------:R-:W-:Y:S01]  /*1d40*/  LEA R219, R8, UR6, 0x1 ;  /* 0x0000000608db7c11 */ /* 0x000fe2000f8e08ff */
        /* <DEDUP_REMOVED lines=33> */
.L_x_1222:
[----:B------:R3:W-:Y:S02]  /*1f60*/  STS.128 [R219+0x4000], RZ ;  /* 0x004000ffdb007388 */ /* 0x0007e40000000c00 */
.L_x_1221:
[----:B------:R-:W-:Y:S05]  /*1f70*/  BSYNC.RECONVERGENT B0 ;  /* 0x0000000000007941 */ /* 0x000fea0003800200 */
.L_x_1220:
        /* <DEDUP_REMOVED lines=36> */
.L_x_1225:
[----:B------:R2:W-:Y:S02]  /*21c0*/  STS.128 [R219+0x4800], RZ ;  /* 0x004800ffdb007388 */ /* 0x0005e40000000c00 */
.L_x_1224:
[----:B------:R-:W-:Y:S05]  /*21d0*/  BSYNC.RECONVERGENT B0 ;  /* 0x0000000000007941 */ /* 0x000fea0003800200 */
.L_x_1223:
        /* <DEDUP_REMOVED lines=36> */
.L_x_1228:
[----:B------:R2:W-:Y:S02]  /*2420*/  STS.128 [R219+0x5000], RZ ;  /* 0x005000ffdb007388 */ /* 0x0005e40000000c00 */
.L_x_1227:
[----:B------:R-:W-:Y:S05]  /*2430*/  BSYNC.RECONVERGENT B0 ;  /* 0x0000000000007941 */ /* 0x000fea0003800200 */
.L_x_1226:
        /* <DEDUP_REMOVED lines=37> */
.L_x_1231:
[----:B------:R2:W-:Y:S02]  /*2690*/  STS.128 [R219+0x5800], RZ ;  /* 0x005800ffdb007388 */ /* 0x0005e40000000c00 */
.L_x_1230:
[----:B------:R-:W-:Y:S05]  /*26a0*/  BSYNC.RECONVERGENT B0 ;  /* 0x0000000000007941 */ /* 0x000fea0003800200 */
.L_x_1229:
        /* <DEDUP_REMOVED lines=32> */
.L_x_1234:
[----:B------:R2:W-:Y:S02]  /*28b0*/  STS.128 [R219+0x8000], RZ ;  /* 0x008000ffdb007388 */ /* 0x0005e40000000c00 */
.L_x_1233:
[----:B------:R-:W-:Y:S05]  /*28c0*/  BSYNC.RECONVERGENT B0 ;  /* 0x0000000000007941 */ /* 0x000fea0003800200 */
.L_x_1232:
        /* <DEDUP_REMOVED lines=31> */
.L_x_1237:
[----:B------:R2:W-:Y:S02]  /*2ac0*/  STS.128 [R219+0x8800], RZ ;  /* 0x008800ffdb007388 */ /* 0x0005e40000000c00 */
.L_x_1236:
[----:B------:R-:W-:Y:S05]  /*2ad0*/  BSYNC.RECONVERGENT B0 ;  /* 0x0000000000007941 */ /* 0x000fea0003800200 */
.L_x_1235:
[----:B------:R-:W5:Y:S01]  /*2ae0*/  LDCU.64 UR12, c[0x0][0x538] ;  /* 0x0000a700ff0c77ac */ /* 0x000f620008000a00 */
[----:B------:R-:W0:Y:S01]  /*2af0*/  LDGDEPBAR ;  /* 0x00000000000079af */ /* 0x000e220000000000 */
[----:B-----5:R-:W-:-:S04]  /*2b00*/  UISETP.NE.U32.AND UP1, UPT, UR12, URZ, UPT ;  /* 0x000000ff0c00728c */ /* 0x020fc8000bf25070 */
[----:B------:R-:W-:Y:S01]  /*2b10*/  UISETP.NE.AND.EX UP1, UPT, UR13, URZ, UPT, UP1 ;  /* 0x000000ff0d00728c */ /* 0x000fe2000bf25310 */
[----:B------:R-:W5:Y:S01]  /*2b20*/  S2R R159, SR_CTAID.X ;  /* 0x00000000009f7919 */ /* 0x000f620000002500 */
[----:B------:R-:W-:Y:S01]  /*2b30*/  BSSY.RECONVERGENT B0, `(.L_x_1238) ;  /* 0x000003f000007945 */ /* 0x000fe20003800200 */
[----:B------:R-:W-:-:S04]  /*2b40*/  DEPBAR.LE SB0, 0x0 ;  /* 0x000080000000791a */ /* 0x000fc80000000000 */
[----:B------:R-:W-:-:S04]  /*2b50*/  PLOP3.LUT P0, PT, PT, PT, UP1, 0x80, 0x8 ;  /* 0x000000000008781c */ /* 0x000fc80003f0f018 */
[----:B------:R-:W1:Y:S01]  /*2b60*/  @UP1 LDCU.64 UR4, c[0x0][0x540] ;  /* 0x0000a800ff0417ac */ /* 0x000e620008000a00 */
[----:B------:R-:W-:Y:S01]  /*2b70*/  @UP1 UMOV UR40, UR34 ;  /* 0x0000002200281c82 */ /* 0x000fe20008000000 */
[----:B------:R-:W-:Y:S02]  /*2b80*/  @UP1 UMOV UR41, URZ ;  /* 0x000000ff00291c82 */ /* 0x000fe40008000000 */
[----:B-1----:R-:W-:Y:S01]  /*2b90*/  @UP1 UIMAD.WIDE.U32 UR40, UR33, UR4, UR40 ;  /* 0x00000004212812a5 */ /* 0x002fe2000f8e0028 */
[----:B------:R-:W1:Y:S03]  /*2ba0*/  @UP1 LDCU UR4, c[0x0][0x458] ;  /* 0x00008b00ff0417ac */ /* 0x000e660008000800 */
[----:B------:R-:W-:Y:S02]  /*2bb0*/  @UP1 UIMAD UR5, UR33, UR5, UR41 ;  /* 0x00000005210512a4 */ /* 0x000fe4000f8e0229 */
[----:B------:R-:W-:-:S04]  /*2bc0*/  @UP1 ULEA UR12, UP0, UR40, UR12, 0x2 ;  /* 0x0000000c280c1291 */ /* 0x000fc8000f8010ff */
[----:B------:R-:W-:Y:S02]  /*2bd0*/  @UP1 ULEA.HI.X UR13, UR40, UR13, UR5, 0x2, UP0 ;  /* 0x0000000d280d1291 */ /* 0x000fe400080f1405 */
[----:B--2---:R-:W-:-:S04]  /*2be0*/  IMAD.U32 R2, RZ, RZ, UR12 ;  /* 0x0000000cff027e24 */ /* 0x004fc8000f8e00ff */
[----:B------:R-:W-:-:S05]  /*2bf0*/  IMAD.U32 R3, RZ, RZ, UR13 ;  /* 0x0000000dff037e24 */ /* 0x000fca000f8e00ff */
[----:B------:R-:W2:Y:S01]  /*2c00*/  @P0 LDG.E R2, desc[UR28][R2.64] ;  /* 0x0000001c02020981 */ /* 0x000ea2000c1e1900 */
[----:B-1----:R-:W2:Y:S01]  /*2c10*/  @P0 MUFU.RCP R0, UR4 ;  /* 0x0000000400000d08 */ /* 0x002ea20008001000 */
[----:B------:R-:W-:Y:S01]  /*2c20*/  USHF.L.U32 UR5, UR35, 0x5, URZ ;  /* 0x0000000523057899 */ /* 0x000fe200080006ff */
[----:B------:R-:W-:Y:S01]  /*2c30*/  LOP3.LUT R152, R211, 0x1f0, RZ, 0xc0, !PT ;  /* 0x000001f0d3987812 */ /* 0x000fe200078ec0ff */
[----:B------:R-:W-:Y:S02]  /*2c40*/  USHF.L.U64.HI UR4, UR8, 0x6, UR9 ;  /* 0x0000000608047899 */ /* 0x000fe40008010209 */
[----:B------:R-:W-:Y:S02]  /*2c50*/  USHF.L.U32 UR34, UR8, 0x6, URZ ;  /* 0x0000000608227899 */ /* 0x000fe400080006ff */
[----:B------:R-:W-:Y:S02]  /*2c60*/  USHF.R.S32.HI UR12, URZ, 0x1f, UR5 ;  /* 0x0000001fff0c7899 */ /* 0x000fe40008011405 */
[----:B------:R-:W-:-:S02]  /*2c70*/  UIMAD.WIDE.U32 UR34, UR34, UR30, URZ ;  /* 0x0000001e222272a5 */ /* 0x000fc4000f8e00ff */
[----:B------:R-:W-:-:S04]  /*2c80*/  UIMAD UR4, UR4, UR30, URZ ;  /* 0x0000001e040472a4 */ /* 0x000fc8000f8e02ff */
[----:B------:R-:W-:Y:S01]  /*2c90*/  UIADD3 UR4, UPT, UPT, UR35, UR4, URZ ;  /* 0x0000000423047290 */ /* 0x000fe2000fffe0ff */
[----:B------:R-:W-:Y:S01]  /*2ca0*/  BAR.SYNC.DEFER_BLOCKING 0x0 ;  /* 0x0000000000007b1d */ /* 0x000fe20000010000 */
[----:B--2---:R-:W-:-:S05]  /*2cb0*/  @P0 FMUL.FTZ R0, R2, R0 ;  /* 0x0000000002000220 */ /* 0x004fca0000410000 */
[----:B------:R-:W-:Y:S02]  /*2cc0*/  @P0 R2UR UR13, R0 ;  /* 0x00000000000d02ca */ /* 0x000fe400000e0000 */
[----:B------:R-:W-:Y:S01]  /*2cd0*/  IADD3 R165, P1, P0, R14, UR5, R165 ;  /* 0x000000050ea57c10 */ /* 0x000fe2000f83e0a5 */
[----:B------:R-:W-:Y:S01]  /*2ce0*/  UMOV UR5, URZ ;  /* 0x000000ff00057c82 */ /* 0x000fe20008000000 */
[----:B------:R-:W-:Y:S02]  /*2cf0*/  SHF.R.U32.HI R0, RZ, 0x5, R216 ;  /* 0x00000005ff007819 */ /* 0x000fe400000116d8 */
[----:B------:R-:W-:-:S03]  /*2d00*/  IADD3.X R164, PT, PT, R13, UR12, RZ, P1, P0 ;  /* 0x0000000c0da47c10 */ /* 0x000fc60008fe04ff */
[----:B-----5:R-:W-:-:S04]  /*2d10*/  IMAD R159, R159, 0x8, R0 ;  /* 0x000000089f9f7824 */ /* 0x020fc800078e0200 */
        /* <DEDUP_REMOVED lines=27> */
.L_x_1240:
[----:B------:R2:W-:Y:S01]  /*2ed0*/  STS.128 [R219+0xb000], RZ ;  /* 0x00b000ffdb007388 */ /* 0x0005e20000000c00 */
[----:B------:R-:W-:Y:S05]  /*2ee0*/  BRA `(.L_x_1241) ;  /* 0x00000000000c7947 */ /* 0x000fea0003800000 */
.L_x_1239:
[----:B------:R1:W-:Y:S04]  /*2ef0*/  STS.128 [R219+0x9000], RZ ;  /* 0x009000ffdb007388 */ /* 0x0003e80000000c00 */
[----:B------:R1:W-:Y:S04]  /*2f00*/  STS.128 [R219+0xa000], RZ ;  /* 0x00a000ffdb007388 */ /* 0x0003e80000000c00 */
[----:B------:R1:W-:Y:S02]  /*2f10*/  STS.128 [R219+0xb000], RZ ;  /* 0x00b000ffdb007388 */ /* 0x0003e40000000c00 */
.L_x_1241:
[----:B------:R-:W-:Y:S05]  /*2f20*/  BSYNC.RECONVERGENT B0 ;  /* 0x0000000000007941 */ /* 0x000fea0003800200 */
.L_x_1238:
        /* <DEDUP_REMOVED lines=34> */
.L_x_1244:
[----:B------:R2:W-:Y:S02]  /*3150*/  STS.128 [R219+0xb800], RZ ;  /* 0x00b800ffdb007388 */ /* 0x0005e40000000c00 */
.L_x_1243:
[----:B------:R-:W-:Y:S05]  /*3160*/  BSYNC.RECONVERGENT B0 ;  /* 0x0000000000007941 */ /* 0x000fea0003800200 */
.L_x_1242:
[----:B------:R-:W-:Y:S01]  /*3170*/  LOP3.LUT R0, R15, 0x100, RZ, 0xc0, !PT ;  /* 0x000001000f007812 */ /* 0x000fe200078ec0ff */
[----:B------:R-:W-:Y:S01]  /*3180*/  UIADD3 UR26, UPT, UPT, UR32, UR26, -UR20 ;  /* 0x0000001a201a7290 */ /* 0x000fe2000fffe814 */
[----:B-12---:R-:W-:Y:S01]  /*3190*/  LOP3.LUT R3, R17, R4, RZ, 0x3c, !PT ;  /* 0x0000000411037212 */ /* 0x006fe200078e3cff */
[----:B------:R-:W-:Y:S01]  /*31a0*/  VIADD R21, R168, UR22 ;  /* 0x00000016a8157c36 */ /* 0x000fe20008000000 */
[----:B------:R-:W-:Y:S01]  /*31b0*/  LOP3.LUT R0, R0, 0x20, R16, 0xf8, !PT ;  /* 0x0000002000007812 */ /* 0x000fe200078ef810 */
[----:B------:R-:W0:Y:S01]  /*31c0*/  LDGDEPBAR ;  /* 0x00000000000079af */ /* 0x000e220000000000 */
[----:B------:R-:W-:Y:S01]  /*31d0*/  IADD3 R2, PT, PT, R180, R167, R213 ;  /* 0x000000a7b4027210 */ /* 0x000fe20007ffe0d5 */
[----:B------:R-:W-:Y:S01]  /*31e0*/  UISETP.GT.U32.AND UP0, UPT, UR30, UR18, UPT ;  /* 0x000000121e00728c */ /* 0x000fe2000bf04070 */
[----:B------:R-:W-:Y:S01]  /*31f0*/  LOP3.LUT P6, RZ, R216, 0x4, RZ, 0xc0, !PT ;  /* 0x00000004d8ff7812 */ /* 0x000fe200078cc0ff */
[----:B------:R-:W-:Y:S01]  /*3200*/  IMAD.IADD R0, R3, 0x1, R0 ;  /* 0x0000000103007824 */ /* 0x000fe200078e0200 */
[----:B------:R1:W-:Y:S01]  /*3210*/  STL [R1+0x54], R3 ;  /* 0x0000540301007387 */ /* 0x0003e20000100800 */
[----:B------:R-:W2:Y:S03]  /*3220*/  LDCU.U8 UR4, c[0x0][0x4f8] ;  /* 0x00009f00ff0477ac */ /* 0x000ea60008000000 */
[----:B------:R-:W-:-:S05]  /*3230*/  LEA R0, R0, UR6, 0x1 ;  /* 0x0000000600007c11 */ /* 0x000fca000f8e08ff */
[----:B------:R-:W-:Y:S04]  /*3240*/  LDSM.16.M88.4 R12, [R0+0x6000] ;  /* 0x00600000000c783b */ /* 0x000fe80000000200 */
[----:B------:R-:W-:Y:S04]  /*3250*/  LDSM.16.M88.4 R24, [R0+0x6400] ;  /* 0x006400000018783b */ /* 0x000fe80000000200 */
[----:B------:R-:W-:Y:S04]  /*3260*/  LDSM.16.M88.4 R28, [R0+0x6800] ;  /* 0x00680000001c783b */ /* 0x000fe80000000200 */
[----:B------:R-:W-:Y:S01]  /*3270*/  LDSM.16.M88.4 R36, [R0+0x6c00] ;  /* 0x006c00000024783b */ /* 0x000fe20000000200 */
[----:B-1----:R-:W-:Y:S01]  /*3280*/  LEA R3, R2, UR6, 0x1 ;  /* 0x0000000602037c11 */ /* 0x002fe2000f8e08ff */
[----:B------:R-:W-:-:S02]  /*3290*/  IMAD.MOV.U32 R2, RZ, RZ, 0x20 ;  /* 0x00000020ff027424 */ /* 0x000fc400078e00ff */
[----:B------:R-:W-:Y:S04]  /*32a0*/  LDSM.16.M88.4 R56, [R0+0x7c00] ;  /* 0x007c00000038783b */ /* 0x000fe80000000200 */
[----:B----4-:R-:W1:Y:S01]  /*32b0*/  LDSM.16.M88.4 R4, [R3+0x1000] ;  /* 0x001000000304783b */ /* 0x010e620000000200 */
[----:B------:R-:W-:-:S03]  /*32c0*/  SEL R251, R2, 0xffffffe0, !P6 ;  /* 0xffffffe002fb7807 */ /* 0x000fc60007000000 */
[----:B------:R-:W4:Y:S02]  /*32d0*/  LDSM.16.M88.4 R8, [R3] ;  /* 0x000000000308783b */ /* 0x000f240000000200 */
[--C-:B------:R-:W-:Y:S02]  /*32e0*/  IMAD.IADD R20, R3, 0x1, R251.reuse ;  /* 0x0000000103147824 */ /* 0x100fe400078e02fb */
[----:B------:R-:W-:Y:S01]  /*32f0*/  IMAD.IADD R2, R0, 0x1, R251 ;  /* 0x0000000100027824 */ /* 0x000fe200078e02fb */
[----:B------:R-:W-:Y:S04]  /*3300*/  LDSM.16.M88.4 R52, [R0+0x7800] ;  /* 0x007800000034783b */ /* 0x000fe80000000200 */
[----:B------:R-:W-:Y:S04]  /*3310*/  LDSM.16.M88.4 R16, [R20+0x1000] ;  /* 0x001000001410783b */ /* 0x000fe80000000200 */
[----:B------:R-:W5:Y:S04]  /*3320*/  LDSM.16.M88.4 R32, [R2+0x6000] ;  /* 0x006000000220783b */ /* 0x000f680000000200 */
[----:B------:R-:W3:Y:S04]  /*3330*/  LDSM.16.M88.4 R48, [R2+0x6400] ;  /* 0x006400000230783b */ /* 0x000ee80000000200 */
[----:B------:R-:W2:Y:S04]  /*3340*/  LDSM.16.M88.4 R44, [R2+0x6800] ;  /* 0x00680000022c783b */ /* 0x000ea80000000200 */
[----:B------:R-:W2:Y:S04]  /*3350*/  LDSM.16.M88.4 R40, [R2+0x6c00] ;  /* 0x006c00000228783b */ /* 0x000ea80000000200 */
[----:B------:R-:W-:Y:S04]  /*3360*/  LDSM.16.M88.4 R148, [R2+0x8c00] ;  /* 0x008c00000294783b */ /* 0x000fe80000000200 */
[----:B------:R-:W-:Y:S01]  /*3370*/  STL [R1+0xac], R251 ;  /* 0x0000acfb01007387 */ /* 0x000fe20000100800 */
[C---:B-1----:R-:W-:Y:S08]  /*3380*/  HMMA.16816.F32.BF16 R72, R4.reuse, R12, RZ ;  /* 0x0000000c0448723c */ /* 0x042ff000000418ff */
[C---:B------:R-:W-:Y:S08]  /*3390*/  HMMA.16816.F32.BF16 R84, R4.reuse, R14, RZ ;  /* 0x0000000e0454723c */ /* 0x040ff000000418ff */
[C---:B------:R-:W-:Y:S08]  /*33a0*/  HMMA.16816.F32.BF16 R68, R4.reuse, R24, RZ ;  /* 0x000000180444723c */ /* 0x040ff000000418ff */
[C---:B------:R-:W-:Y:S08]  /*33b0*/  HMMA.16816.F32.BF16 R64, R4.reuse, R28, RZ ;  /* 0x0000001c0440723c */ /* 0x040ff000000418ff */
[C---:B------:R-:W-:Y:S08]  /*33c0*/  HMMA.16816.F32.BF16 R80, R4.reuse, R36, RZ ;  /* 0x000000240450723c */ /* 0x040ff000000418ff */
[C---:B------:R-:W-:Y:S08]  /*33d0*/  HMMA.16816.F32.BF16 R92, R4.reuse, R26, RZ ;  /* 0x0000001a045c723c */ /* 0x040ff000000418ff */
[C---:B------:R-:W-:Y:S08]  /*33e0*/  HMMA.16816.F32.BF16 R88, R4.reuse, R30, RZ ;  /* 0x0000001e0458723c */ /* 0x040ff000000418ff */
[----:B------:R-:W-:Y:S01]  /*33f0*/  HMMA.16816.F32.BF16 R76, R4, R38, RZ ;  /* 0x00000026044c723c */ /* 0x000fe200000418ff */
[----:B------:R-:W1:Y:S07]  /*3400*/  LDSM.16.M88.4 R4, [R20] ;  /* 0x000000001404783b */ /* 0x000e6e0000000200 */
[C---:B----4-:R-:W-:Y:S08]  /*3410*/  HMMA.16816.F32.BF16 R108, R8.reuse, R12, RZ ;  /* 0x0000000c086c723c */ /* 0x050ff000000418ff */
[C---:B------:R-:W-:Y:S01]  /*3420*/  HMMA.16816.F32.BF16 R140, R8.reuse, R14, RZ ;  /* 0x0000000e088c723c */ /* 0x040fe200000418ff */
[----:B------:R-:W4:Y:S07]  /*3430*/  LDSM.16.M88.4 R12, [R3+0x3000] ;  /* 0x00300000030c783b */ /* 0x000f2e0000000200 */
[C---:B------:R-:W-:Y:S08]  /*3440*/  HMMA.16816.F32.BF16 R100, R8.reuse, R24, RZ ;  /* 0x000000180864723c */ /* 0x040ff000000418ff */
[C---:B------:R-:W-:Y:S01]  /*3450*/  HMMA.16816.F32.BF16 R136, R8.reuse, R26, RZ ;  /* 0x0000001a0888723c */ /* 0x040fe200000418ff */
[----:B------:R-:W-:Y:S07]  /*3460*/  LDSM.16.M88.4 R24, [R0+0x7400] ;  /* 0x007400000018783b */ /* 0x000fee0000000200 */
[C---:B------:R-:W-:Y:S08]  /*3470*/  HMMA.16816.F32.BF16 R96, R8.reuse, R28, RZ ;  /* 0x0000001c0860723c */ /* 0x040ff000000418ff */
[C---:B------:R-:W-:Y:S01]  /*3480*/  HMMA.16816.F32.BF16 R132, R8.reuse, R30, RZ ;  /* 0x0000001e0884723c */ /* 0x040fe200000418ff */
[----:B------:R-:W4:Y:S07]  /*3490*/  LDSM.16.M88.4 R28, [R0+0x7000] ;  /* 0x00700000001c783b */ /* 0x000f2e0000000200 */
[C---:B------:R-:W-:Y:S08]  /*34a0*/  HMMA.16816.F32.BF16 R60, R8.reuse, R36, RZ ;  /* 0x00000024083c723c */ /* 0x040ff000000418ff */
[----:B------:R-:W-:Y:S01]  /*34b0*/  HMMA.16816.F32.BF16 R120, R8, R38, RZ ;  /* 0x000000260878723c */ /* 0x000fe200000418ff */
[----:B------:R-:W4:Y:S07]  /*34c0*/  LDSM.16.M88.4 R8, [R3+0x2000] ;  /* 0x002000000308783b */ /* 0x000f2e0000000200 */
[C---:B-----5:R-:W-:Y:S08]  /*34d0*/  HMMA.16816.F32.BF16 R116, R16.reuse, R32, R72 ;  /* 0x000000201074723c */ /* 0x060ff00000041848 */
[C---:B---3--:R-:W-:Y:S08]  /*34e0*/  HMMA.16816.F32.BF16 R72, R16.reuse, R48, R68 ;  /* 0x000000301048723c */ /* 0x048ff00000041844 */
[C---:B--2---:R-:W-:Y:S01]  /*34f0*/  HMMA.16816.F32.BF16 R36, R16.reuse, R44, R64 ;  /* 0x0000002c1024723c */ /* 0x044fe20000041840 */
[----:B------:R-:W-:Y:S07]  /*3500*/  LDSM.16.M88.4 R64, [R2+0x7400] ;  /* 0x007400000240783b */ /* 0x000fee0000000200 */
[C---:B------:R-:W-:Y:S08]  /*3510*/  HMMA.16816.F32.BF16 R124, R16.reuse, R40, R80 ;  /* 0x00000028107c723c */ /* 0x040ff00000041850 */
[C---:B------:R-:W-:Y:S08]  /*3520*/  HMMA.16816.F32.BF16 R128, R16.reuse, R34, R84 ;  /* 0x000000221080723c */ /* 0x040ff00000041854 */
[C---:B------:R-:W-:Y:S08]  /*3530*/  HMMA.16816.F32.BF16 R112, R16.reuse, R50, R92 ;  /* 0x000000321070723c */ /* 0x040ff0000004185c */
[C---:B------:R-:W-:Y:S08]  /*3540*/  HMMA.16816.F32.BF16 R104, R16.reuse, R46, R88 ;  /* 0x0000002e1068723c */ /* 0x040ff00000041858 */
[----:B------:R-:W-:Y:S01]  /*3550*/  HMMA.16816.F32.BF16 R68, R16, R42, R76 ;  /* 0x0000002a1044723c */ /* 0x000fe2000004184c */
[----:B------:R-:W-:Y:S07]  /*3560*/  LDSM.16.M88.4 R76, [R2+0x7800] ;  /* 0x00780000024c783b */ /* 0x000fee0000000200 */
[C---:B-1----:R-:W-:Y:S08]  /*3570*/  HMMA.16816.F32.BF16 R16, R4.reuse, R32, R108 ;  /* 0x000000200410723c */ /* 0x042ff0000004186c */
        /* <DEDUP_REMOVED lines=8> */
[----:B------:R-:W1:Y:S07]  /*3600*/  LDSM.16.M88.4 R4, [R20+0x2000] ;  /* 0x002000001404783b */ /* 0x000e6e0000000200 */
[C---:B----4-:R-:W-:Y:S08]  /*3610*/  HMMA.16816.F32.BF16 R144, R12.reuse, R56, R124 ;  /* 0x000000380c90723c */ /* 0x050ff0000004187c */
[C---:B------:R-:W-:Y:S08]  /*3620*/  HMMA.16816.F32.BF16 R108, R12.reuse, R28, R116 ;  /* 0x0000001c0c6c723c */ /* 0x040ff00000041874 */
[C---:B------:R-:W-:Y:S01]  /*3630*/  HMMA.16816.F32.BF16 R120, R12.reuse, R24, R72 ;  /* 0x000000180c78723c */ /* 0x040fe20000041848 */
[----:B------:R-:W2:Y:S07]  /*3640*/  LDSM.16.M88.4 R72, [R2+0x7c00] ;  /* 0x007c00000248783b */ /* 0x000eae0000000200 */
[C---:B------:R-:W-:Y:S08]  /*3650*/  HMMA.16816.F32.BF16 R140, R12.reuse, R52, R36 ;  /* 0x000000340c8c723c */ /* 0x040ff00000041824 */
[C---:B------:R-:W-:Y:S08]  /*3660*/  HMMA.16816.F32.BF16 R128, R12.reuse, R30, R128 ;  /* 0x0000001e0c80723c */ /* 0x040ff00000041880 */
[C---:B------:R-:W-:Y:S08]  /*3670*/  HMMA.16816.F32.BF16 R124, R12.reuse, R26, R112 ;  /* 0x0000001a0c7c723c */ /* 0x040ff00000041870 */
[C---:B------:R-:W-:Y:S08]  /*3680*/  HMMA.16816.F32.BF16 R132, R12.reuse, R54, R104 ;  /* 0x000000360c84723c */ /* 0x040ff00000041868 */
[----:B------:R-:W-:Y:S08]  /*3690*/  HMMA.16816.F32.BF16 R136, R12, R58, R68 ;  /* 0x0000003a0c88723c */ /* 0x000ff00000041844 */
[C---:B------:R-:W-:Y:S01]  /*36a0*/  HMMA.16816.F32.BF16 R44, R8.reuse, R28, R16 ;  /* 0x0000001c082c723c */ /* 0x040fe20000041810 */
[----:B------:R-:W3:Y:S07]  /*36b0*/  LDSM.16.M88.4 R16, [R20+0x3000] ;  /* 0x003000001410783b */ /* 0x000eee0000000200 */
[C---:B------:R-:W-:Y:S08]  /*36c0*/  HMMA.16816.F32.BF16 R40, R8.reuse, R30, R32 ;  /* 0x0000001e0828723c */ /* 0x040ff00000041820 */
[C---:B------:R-:W-:Y:S08]  /*36d0*/  HMMA.16816.F32.BF16 R12, R8.reuse, R54, R80 ;  /* 0x00000036080c723c */ /* 0x040ff00000041850 */
[C---:B------:R-:W-:Y:S08]  /*36e0*/  HMMA.16816.F32.BF16 R32, R8.reuse, R24, R84 ;  /* 0x000000180820723c */ /* 0x040ff00000041854 */
[----:B------:R-:W-:Y:S08]  /*36f0*/  HMMA.16816.F32.BF16 R28, R8, R26, R48 ;  /* 0x0000001a081c723c */ /* 0x000ff00000041830 */
[C---:B-1----:R-:W-:Y:S01]  /*3700*/  HMMA.16816.F32.BF16 R116, R4.reuse, R62, R40 ;  /* 0x0000003e0474723c */ /* 0x042fe20000041828 */
[----:B------:R-:W-:Y:S07]  /*3710*/  LDSM.16.M88.4 R40, [R0+0x8c00] ;  /* 0x008c00000028783b */ /* 0x000fee0000000200 */
[----:B------:R-:W-:Y:S01]  /*3720*/  HMMA.16816.F32.BF16 R100, R4, R78, R12 ;  /* 0x0000004e0464723c */ /* 0x000fe2000004180c */
[----:B------:R-:W1:Y:S07]  /*3730*/  LDSM.16.M88.4 R12, [R3+0x4000] ;  /* 0x00400000030c783b */ /* 0x000e6e0000000200 */
[----:B------:R-:W-:Y:S08]  /*3740*/  HMMA.16816.F32.BF16 R36, R8, R56, R96 ;  /* 0x000000380824723c */ /* 0x000ff00000041860 */
[C---:B------:R-:W-:Y:S01]  /*3750*/  HMMA.16816.F32.BF16 R80, R4.reuse, R60, R44 ;  /* 0x0000003c0450723c */ /* 0x040fe2000004182c */
[----:B------:R-:W-:Y:S07]  /*3760*/  LDSM.16.M88.4 R44, [R0+0x8800] ;  /* 0x00880000002c783b */ /* 0x000fee0000000200 */
[C---:B------:R-:W-:Y:S01]  /*3770*/  HMMA.16816.F32.BF16 R112, R4.reuse, R64, R32 ;  /* 0x000000400470723c */ /* 0x040fe20000041820 */
[----:B------:R-:W-:Y:S07]  /*3780*/  LDSM.16.M88.4 R32, [R0+0x8400] ;  /* 0x008400000020783b */ /* 0x000fee0000000200 */
[----:B------:R-:W-:Y:S01]  /*3790*/  HMMA.16816.F32.BF16 R104, R4, R66, R28 ;  /* 0x000000420468723c */ /* 0x000fe2000004181c */
[----:B------:R4:W5:Y:S07]  /*37a0*/  LDSM.16.M88.4 R28, [R0+0x8000] ;  /* 0x00800000001c783b */ /* 0x00096e0000000200 */
[C---:B------:R-:W-:Y:S01]  /*37b0*/  HMMA.16816.F32.BF16 R24, R8.reuse, R52, R92 ;  /* 0x000000340818723c */ /* 0x040fe2000004185c */
[----:B------:R-:W-:Y:S04]  /*37c0*/  LDSM.16.M88.4 R52, [R20+0x5000] ;  /* 0x005000001434783b */ /* 0x000fe80000000200 */
[----:B------:R-:W-:Y:S03]  /*37d0*/  LDSM.16.M88.4 R92, [R2+0x8800] ;  /* 0x00880000025c783b */ /* 0x000fe60000000200 */
[----:B------:R-:W-:Y:S01]  /*37e0*/  HMMA.16816.F32.BF16 R48, R8, R58, R88 ;  /* 0x0000003a0830723c */ /* 0x000fe20000041858 */
[----:B------:R1:W5:Y:S07]  /*37f0*/  LDSM.16.M88.4 R8, [R3+0x5000] ;  /* 0x005000000308783b */ /* 0x00036e0000000200 */
[----:B--2---:R-:W-:Y:S01]  /*3800*/  HMMA.16816.F32.BF16 R56, R4, R72, R36 ;  /* 0x000000480438723c */ /* 0x004fe20000041824 */
[----:B------:R-:W-:Y:S01]  /*3810*/  LDSM.16.M88.4 R36, [R2+0x8400] ;  /* 0x008400000224783b */ /* 0x000fe20000000200 */
[----:B----4-:R-:W-:-:S06]  /*3820*/  IMAD.U32 R0, RZ, RZ, UR32 ;  /* 0x00000020ff007e24 */ /* 0x010fcc000f8e00ff */
[----:B---3--:R-:W-:Y:S08]  /*3830*/  HMMA.16816.F32.BF16 R88, R16, R60, R108 ;  /* 0x0000003c1058723c */ /* 0x008ff0000004186c */
[----:B------:R-:W-:Y:S01]  /*3840*/  HMMA.16816.F32.BF16 R68, R4, R76, R24 ;  /* 0x0000004c0444723c */ /* 0x000fe20000041818 */
[----:B------:R2:W-:Y:S01]  /*3850*/  LDSM.16.M88.4 R24, [R2+0x8000] ;  /* 0x008000000218783b */ /* 0x0005e20000000200 */
[----:B-1----:R-:W-:-:S04]  /*3860*/  LOP3.LUT R3, R22, 0x7, RZ, 0xc0, !PT ;  /* 0x0000000716037812 */ /* 0x002fc800078ec0ff */
[----:B------:R-:W-:Y:S02]  /*3870*/  IADD3 R3, PT, PT, R3, UR31, R152 ;  /* 0x0000001f03037c10 */ /* 0x000fe4000fffe098 */
[----:B------:R-:W-:Y:S01]  /*3880*/  HMMA.16816.F32.BF16 R48, R4, R74, R48 ;  /* 0x0000004a0430723c */ /* 0x000fe20000041830 */
[----:B------:R-:W1:Y:S01]  /*3890*/  LDSM.16.M88.4 R4, [R20+0x4000] ;  /* 0x004000001404783b */ /* 0x000e620000000200 */
[----:B------:R-:W-:-:S04]  /*38a0*/  DEPBAR.LE SB0, 0x0 ;  /* 0x000080000000791a */ /* 0x000fc80000000000 */
[C---:B------:R-:W-:Y:S02]  /*38b0*/  VIADD R223, R3.reuse, UR32 ;  /* 0x0000002003df7c36 */ /* 0x040fe40008000000 */
[C---:B------:R-:W-:Y:S08]  /*38c0*/  HMMA.16816.F32.BF16 R108, R16.reuse, R64, R120 ;  /* 0x00000040106c723c */ /* 0x040ff00000041878 */
[----:B------:R-:W-:Y:S01]  /*38d0*/  HMMA.16816.F32.BF16 R120, R16, R66, R124 ;  /* 0x000000421078723c */ /* 0x000fe2000004187c */
[----:B--2---:R-:W-:-:S05]  /*38e0*/  VIADD R2, R3, UR26 ;  /* 0x0000001a03027c36 */ /* 0x004fca0008000000 */
[C-C-:B------:R-:W-:Y:S02]  /*38f0*/  VIADDMNMX R227, R2.reuse, 0x1, R0.reuse, PT ;  /* 0x0000000102e37846 */ /* 0x140fe40003800100 */
[----:B------:R-:W-:Y:S01]  /*3900*/  HMMA.16816.F32.BF16 R96, R16, R62, R128 ;  /* 0x0000003e1060723c */ /* 0x000fe20000041880 */
[C-C-:B------:R-:W-:Y:S02]  /*3910*/  VIADDMNMX R228, R2.reuse, 0x9, R0.reuse, PT ;  /* 0x0000000902e47846 */ /* 0x140fe40003800100 */
[C-C-:B------:R-:W-:Y:S02]  /*3920*/  VIADDMNMX R208, R2.reuse, 0x41, R0.reuse, PT ;  /* 0x0000004102d07846 */ /* 0x140fe40003800100 */
[----:B------:R-:W-:-:S03]  /*3930*/  VIADDMNMX R209, R2, 0x49, R0, PT ;  /* 0x0000004902d17846 */ /* 0x000fc60003800100 */
[C---:B------:R-:W-:Y:S08]  /*3940*/  HMMA.16816.F32.BF16 R128, R16.reuse, R76, R140 ;  /* 0x0000004c1080723c */ /* 0x040ff0000004188c */
[C---:B------:R-:W-:Y:S08]  /*3950*/  HMMA.16816.F32.BF16 R132, R16.reuse, R78, R132 ;  /* 0x0000004e1084723c */ /* 0x040ff00000041884 */
[C---:B------:R-:W-:Y:S08]  /*3960*/  HMMA.16816.F32.BF16 R124, R16.reuse, R72, R144 ;  /* 0x00000048107c723c */ /* 0x040ff00000041890 */
[----:B------:R-:W-:Y:S08]  /*3970*/  HMMA.16816.F32.BF16 R84, R16, R74, R136 ;  /* 0x0000004a1054723c */ /* 0x000ff00000041888 */
[C---:B------:R-:W-:Y:S08]  /*3980*/  HMMA.16816.F32.BF16 R60, R12.reuse, R40, R56 ;  /* 0x000000280c3c723c */ /* 0x040ff00000041838 */
[C---:B-----5:R-:W-:Y:S08]  /*3990*/  HMMA.16816.F32.BF16 R80, R12.reuse, R28, R80 ;  /* 0x0000001c0c50723c */ /* 0x060ff00000041850 */
[C---:B------:R-:W-:Y:S08]  /*39a0*/  HMMA.16816.F32.BF16 R76, R12.reuse, R30, R116 ;  /* 0x0000001e0c4c723c */ /* 0x040ff00000041874 */
[C---:B------:R-:W-:Y:S08]  /*39b0*/  HMMA.16816.F32.BF16 R112, R12.reuse, R32, R112 ;  /* 0x000000200c70723c */ /* 0x040ff00000041870 */
[C---:B------:R-:W-:Y:S08]  /*39c0*/  HMMA.16816.F32.BF16 R72, R12.reuse, R34, R104 ;  /* 0x000000220c48723c */ /* 0x040ff00000041868 */
[C---:B------:R-:W-:Y:S08]  /*39d0*/  HMMA.16816.F32.BF16 R68, R12.reuse, R44, R68 ;  /* 0x0000002c0c44723c */ /* 0x040ff00000041844 */
[----:B------:R-:W-:Y:S01]  /*39e0*/  HMMA.16816.F32.BF16 R64, R12, R46, R100 ;  /* 0x0000002e0c40723c */ /* 0x000fe20000041864 */
[----:B------:R-:W-:-:S02]  /*39f0*/  VIADD R101, R21, 0x31 ;  /* 0x0000003115657836 */ /* 0x000fc40000000000 */
[----:B------:R-:W-:-:S05]  /*3a00*/  VIADD R103, R21, 0x39 ;  /* 0x0000003915677836 */ /* 0x000fca0000000000 */
[----:B------:R-:W-:Y:S08]  /*3a10*/  HMMA.16816.F32.BF16 R56, R12, R42, R48 ;  /* 0x0000002a0c38723c */ /* 0x000ff00000041830 */
[----:B------:R-:W-:Y:S01]  /*3a20*/  HMMA.16816.F32.BF16 R12, R8, R32, R108 ;  /* 0x00000020080c723c */ /* 0x000fe2000004186c */
[----:B------:R-:W-:-:S07]  /*3a30*/  VIADD R111, R21, 0x38 ;  /* 0x00000038156f7836 */ /* 0x000fce0000000000 */
[C---:B------:R-:W-:Y:S08]  /*3a40*/  HMMA.16816.F32.BF16 R16, R8.reuse, R34, R120 ;  /* 0x000000220810723c */ /* 0x040ff00000041878 */
[----:B------:R-:W-:Y:S08]  /*3a50*/  HMMA.16816.F32.BF16 R48, R8, R28, R88 ;  /* 0x0000001c0830723c */ /* 0x000ff00000041858 */
[-C--:B-1----:R-:W-:Y:S08]  /*3a60*/  HMMA.16816.F32.BF16 R112, R4, R36.reuse, R112 ;  /* 0x000000240470723c */ /* 0x082ff00000041870 */
[----:B------:R-:W-:Y:S01]  /*3a70*/  HMMA.16816.F32.BF16 R136, R52, R36, R12 ;  /* 0x000000243488723c */ /* 0x000fe2000004180c */
[----:B------:R-:W-:-:S04]  /*3a80*/  VIADD R36, R21, UR20 ;  /* 0x0000001415247c36 */ /* 0x000fc80008000000 */
[----:B------:R-:W-:-:S03]  /*3a90*/  IMAD.IADD R0, R223, 0x1, -R36 ;  /* 0x00000001df007824 */ /* 0x000fc600078e0a24 */
[----:B------:R-:W-:Y:S01]  /*3aa0*/  HMMA.16816.F32.BF16 R144, R52, R38, R16 ;  /* 0x000000263490723c */ /* 0x000fe20000041810 */
[----:B------:R-:W-:Y:S01]  /*3ab0*/  VIADD R19, R111, UR20 ;  /* 0x000000146f137c36 */ /* 0x000fe20008000000 */
[----:B------:R-:W-:-:S03]  /*3ac0*/  IABS R0, R0 ;  /* 0x0000000000007213 */ /* 0x000fc60000000000 */
[----:B------:R-:W-:-:S03]  /*3ad0*/  VIADD R88, R19, 0x1 ;  /* 0x0000000113587836 */ /* 0x000fc60000000000 */
[----:B------:R-:W-:Y:S08]  /*3ae0*/  HMMA.16816.F32.BF16 R28, R8, R30, R96 ;  /* 0x0000001e081c723c */ /* 0x000ff00000041860 */
[----:B------:R-:W-:Y:S01]  /*3af0*/  HMMA.16816.F32.BF16 R120, R52, R24, R48 ;  /* 0x000000183478723c */ /* 0x000fe20000041830 */
[----:B------:R-:W-:Y:S02]  /*3b00*/  VIADD R51, R19, 0xffffffc9 ;  /* 0xffffffc913337836 */ /* 0x000fe40000000000 */
[----:B------:R-:W-:-:S02]  /*3b10*/  VIADD R49, R21, 0x20 ;  /* 0x0000002015317836 */ /* 0x000fc40000000000 */
[----:B------:R-:W-:Y:S02]  /*3b20*/  IMAD.IADD R2, R223, 0x1, -R51 ;  /* 0x00000001df027824 */ /* 0x000fe400078e0a33 */
[----:B------:R-:W-:Y:S01]  /*3b30*/  VIADD R50, R21, 0x21 ;  /* 0x0000002115327836 */ /* 0x000fe20000000000 */
[----:B------:R-:W-:Y:S01]  /*3b40*/  HMMA.16816.F32.BF16 R96, R4, R150, R56 ;  /* 0x000000960460723c */ /* 0x000fe20000041838 */
[C---:B------:R-:W-:Y:S01]  /*3b50*/  VIADD R58, R19.reuse, 0xffffffd0 ;  /* 0xffffffd0133a7836 */ /* 0x040fe20000000000 */
[----:B------:R-:W-:Y:S01]  /*3b60*/  IABS R3, R2 ;  /* 0x0000000200037213 */ /* 0x000fe20000000000 */
[----:B------:R-:W-:Y:S02]  /*3b70*/  VIADD R57, R19, 0xffffffd9 ;  /* 0xffffffd913397836 */ /* 0x000fe40000000000 */
[----:B------:R-:W-:-:S03]  /*3b80*/  VIADD R59, R21, 0x28 ;  /* 0x00000028153b7836 */ /* 0x000fc60000000000 */
[----:B------:R-:W-:Y:S01]  /*3b90*/  HMMA.16816.F32.BF16 R104, R4, R148, R60 ;  /* 0x000000940468723c */ /* 0x000fe2000004183c */
[C---:B------:R-:W-:Y:S02]  /*3ba0*/  VIADD R61, R19.reuse, 0xffffffd1 ;  /* 0xffffffd1133d7836 */ /* 0x040fe40000000000 */
[C---:B------:R-:W-:Y:S02]  /*3bb0*/  VIADD R62, R19.reuse, 0xffffffd8 ;  /* 0xffffffd8133e7836 */ /* 0x040fe40000000000 */
[----:B------:R-:W-:Y:S02]  /*3bc0*/  VIADD R60, R19, 0xffffffe0 ;  /* 0xffffffe0133c7836 */ /* 0x000fe40000000000 */
[C---:B------:R-:W-:Y:S01]  /*3bd0*/  VIADD R63, R21.reuse, 0x29 ;  /* 0x00000029153f7836 */ /* 0x040fe20000000000 */
[----:B------:R-:W-:Y:S01]  /*3be0*/  HMMA.16816.F32.BF16 R160, R8, R42, R84 ;  /* 0x0000002a08a0723c */ /* 0x000fe20000041854 */
[----:B------:R-:W-:-:S07]  /*3bf0*/  VIADD R43, R21, 0x18 ;  /* 0x00000018152b7836 */ /* 0x000fce0000000000 */
[C---:B------:R-:W-:Y:S08]  /*3c00*/  HMMA.16816.F32.BF16 R80, R4.reuse, R24, R80 ;  /* 0x000000180450723c */ /* 0x040ff00000041850 */
[C---:B------:R-:W-:Y:S08]  /*3c10*/  HMMA.16816.F32.BF16 R76, R4.reuse, R26, R76 ;  /* 0x0000001a044c723c */ /* 0x040ff0000004184c */
[----:B------:R-:W-:Y:S01]  /*3c20*/  HMMA.16816.F32.BF16 R72, R4, R38, R72 ;  /* 0x000000260448723c */ /* 0x000fe20000041848 */
[----:B------:R-:W-:-:S02]  /*3c30*/  VIADD R39, R19, 0xfffffff9 ;  /* 0xfffffff913277836 */ /* 0x000fc40000000000 */
[----:B------:R-:W-:-:S05]  /*3c40*/  VIADD R38, R223, 0x40 ;  /* 0x00000040df267836 */ /* 0x000fca0000000000 */
[C---:B------:R-:W-:Y:S08]  /*3c50*/  HMMA.16816.F32.BF16 R68, R4.reuse, R92, R68 ;  /* 0x0000005c0444723c */ /* 0x040ff00000041844 */
[----:B------:R-:W-:Y:S01]  /*3c60*/  HMMA.16816.F32.BF16 R84, R4, R94, R64 ;  /* 0x0000005e0454723c */ /* 0x000fe20000041840 */
[C---:B------:R-:W-:Y:S02]  /*3c70*/  IMAD.IADD R4, R223.reuse, 0x1, -R58 ;  /* 0x00000001df047824 */ /* 0x040fe400078e0a3a */
[----:B------:R-:W-:-:S02]  /*3c80*/  IMAD.IADD R5, R223, 0x1, -R61 ;  /* 0x00000001df057824 */ /* 0x000fc400078e0a3d */
[----:B------:R-:W-:Y:S01]  /*3c90*/  IMAD.IADD R7, R223, 0x1, -R62 ;  /* 0x00000001df077824 */ /* 0x000fe200078e0a3e */
[----:B------:R-:W-:Y:S01]  /*3ca0*/  IABS R2, R4 ;  /* 0x0000000400027213 */ /* 0x000fe20000000000 */
[----:B------:R-:W-:Y:S01]  /*3cb0*/  IMAD.MOV.U32 R6, RZ, RZ, R0 ;  /* 0x000000ffff067224 */ /* 0x000fe200078e0000 */
[----:B------:R-:W-:Y:S01]  /*3cc0*/  IABS R0, R5 ;  /* 0x0000000500007213 */ /* 0x000fe20000000000 */
[----:B------:R-:W-:Y:S01]  /*3cd0*/  IMAD.MOV.U32 R5, RZ, RZ, R3 ;  /* 0x000000ffff057224 */ /* 0x000fe200078e0003 */
[----:B------:R-:W-:Y:S01]  /*3ce0*/  IABS R4, R7 ;  /* 0x0000000700047213 */ /* 0x000fe20000000000 */
[----:B------:R-:W-:Y:S01]  /*3cf0*/  IMAD.MOV.U32 R3, RZ, RZ, R2 ;  /* 0x000000ffff037224 */ /* 0x000fe200078e0002 */
[C---:B------:R-:W-:Y:S01]  /*3d00*/  HMMA.16816.F32.BF16 R32, R8.reuse, R44, R128 ;  /* 0x0000002c0820723c */ /* 0x040fe20000041880 */
        /* <DEDUP_REMOVED lines=9> */
[----:B------:R-:W-:Y:S01]  /*3da0*/  I2FP.F32.S32 R6, R6 ;  /* 0x0000000600067245 */ /* 0x000fe20000201400 */
[----:B------:R-:W-:Y:S01]  /*3db0*/  FFMA.FTZ R12, R5, -UR5, R81 ;  /* 0x80000005050c7c23 */ /* 0x000fe20008010051 */
[----:B------:R-:W-:-:S02]  /*3dc0*/  IMAD.IADD R4, R223, 0x1, -R64 ;  /* 0x00000001df047824 */ /* 0x000fc400078e0a40 */
[C---:B------:R-:W-:Y:S02]  /*3dd0*/  IMAD.IADD R5, R223.reuse, 0x1, -R65 ;  /* 0x00000001df057824 */ /* 0x040fe400078e0a41 */
[----:B------:R-:W-:Y:S01]  /*3de0*/  FFMA.FTZ R13, R6, -UR5, R80 ;  /* 0x80000005060d7c23 */ /* 0x000fe20008010050 */
[----:B------:R-:W-:Y:S01]  /*3df0*/  VIADD R44, R223, 0x8 ;  /* 0x00000008df2c7836 */ /* 0x000fe20000000000 */
[----:B------:R-:W-:Y:S01]  /*3e00*/  HMMA.16816.F32.BF16 R124, R8, R40, R124 ;  /* 0x00000028087c723c */ /* 0x000fe2000004187c */
[----:B------:R-:W-:Y:S01]  /*3e10*/  FFMA.FTZ R11, R3, -UR5, R76 ;  /* 0x80000005030b7c23 */ /* 0x000fe2000801004c */
[----:B------:R-:W-:Y:S01]  /*3e20*/  FFMA.FTZ R10, R2, -UR5, R77 ;  /* 0x80000005020a7c23 */ /* 0x000fe2000801004d */
[----:B------:R-:W-:Y:S01]  /*3e30*/  FFMA.FTZ R9, R0, -UR5, R112 ;  /* 0x8000000500097c23 */ /* 0x000fe20008010070 */
[----:B------:R-:W-:Y:S02]  /*3e40*/  VIADD R76, R19, 0xffffffe9 ;  /* 0xffffffe9134c7836 */ /* 0x000fe40000000000 */
[----:B------:R-:W-:-:S02]  /*3e50*/  IMAD.IADD R2, R223, 0x1, -R57 ;  /* 0x00000001df027824 */ /* 0x000fc400078e0a39 */
[C---:B------:R-:W-:Y:S01]  /*3e60*/  IMAD.IADD R0, R223.reuse, 0x1, -R60 ;  /* 0x00000001df007824 */ /* 0x040fe200078e0a3c */
[C---:B------:R-:W-:Y:S01]  /*3e70*/  HMMA.16816.F32.BF16 R128, R52.reuse, R26, R28 ;  /* 0x0000001a3480723c */ /* 0x040fe2000004181c */
[----:B------:R-:W-:Y:S01]  /*3e80*/  IMAD.IADD R7, R223, 0x1, -R76 ;  /* 0x00000001df077824 */ /* 0x000fe200078e0a4c */
[----:B------:R-:W-:Y:S01]  /*3e90*/  IABS R6, R2 ;  /* 0x0000000200067213 */ /* 0x000fe20000000000 */
[C---:B------:R-:W-:Y:S01]  /*3ea0*/  VIADD R40, R21.reuse, 0x11 ;  /* 0x0000001115287836 */ /* 0x040fe20000000000 */
[----:B------:R-:W-:Y:S01]  /*3eb0*/  IABS R3, R0 ;  /* 0x0000000000037213 */ /* 0x000fe20000000000 */
[C---:B------:R-:W-:Y:S01]  /*3ec0*/  VIADD R27, R21.reuse, 0x1 ;  /* 0x00000001151b7836 */ /* 0x040fe20000000000 */
[----:B------:R-:W-:Y:S01]  /*3ed0*/  IABS R2, R4 ;  /* 0x0000000400027213 */ /* 0x000fe20000000000 */
[C---:B------:R-:W-:Y:S01]  /*3ee0*/  VIADD R29, R21.reuse, 0x8 ;  /* 0x00000008151d7836 */ /* 0x040fe20000000000 */
[----:B------:R-:W-:Y:S01]  /*3ef0*/  IABS R0, R5 ;  /* 0x0000000500007213 */ /* 0x000fe20000000000 */
[----:B------:R-:W-:Y:S01]  /*3f00*/  IMAD.MOV.U32 R5, RZ, RZ, R3 ;  /* 0x000000ffff057224 */ /* 0x000fe200078e0003 */
[----:B------:R-:W-:Y:S01]  /*3f10*/  IABS R4, R7 ;  /* 0x0000000700047213 */ /* 0x000fe20000000000 */
[----:B------:R-:W-:Y:S01]  /*3f20*/  IMAD.MOV.U32 R3, RZ, RZ, R2 ;  /* 0x000000ffff037224 */ /* 0x000fe200078e0002 */
[----:B------:R-:W-:Y:S01]  /*3f30*/  I2FP.F32.S32 R6, R6 ;  /* 0x0000000600067245 */ /* 0x000fe20000201400 */
[----:B------:R-:W-:Y:S01]  /*3f40*/  IMAD.MOV.U32 R2, RZ, RZ, R0 ;  /* 0x000000ffff027224 */ /* 0x000fe200078e0000 */
[----:B------:R-:W-:Y:S01]  /*3f50*/  HMMA.16816.F32.BF16 R152, R52, R92, R32 ;  /* 0x0000005c3498723c */ /* 0x000fe20000041820 */
[----:B------:R-:W-:Y:S01]  /*3f60*/  IMAD.MOV.U32 R0, RZ, RZ, R4 ;  /* 0x000000ffff007224 */ /* 0x000fe200078e0004 */
[----:B------:R-:W-:Y:S01]  /*3f70*/  I2FP.F32.S32 R4, R3 ;  /* 0x0000000300047245 */ /* 0x000fe20000201400 */
[----:B------:R-:W-:Y:S01]  /*3f80*/  FFMA.FTZ R3, R6, -UR5, R113 ;  /* 0x8000000506037c23 */ /* 0x000fe20008010071 */
[----:B------:R-:W-:Y:S01]  /*3f90*/  I2FP.F32.S32 R2, R2 ;  /* 0x0000000200027245 */ /* 0x000fe20000201400 */
[----:B------:R-:W-:Y:S01]  /*3fa0*/  VIADD R31, R21, 0x9 ;  /* 0x00000009151f7836 */ /* 0x000fe20000000000 */
[----:B------:R-:W-:Y:S01]  /*3fb0*/  I2FP.F32.S32 R0, R0 ;  /* 0x0000000000007245 */ /* 0x000fe20000201400 */
[----:B------:R-:W-:Y:S01]  /*3fc0*/  FFMA.FTZ R6, R4, -UR5, R73 ;  /* 0x8000000504067c23 */ /* 0x000fe20008010049 */
[----:B------:R-:W-:-:S02]  /*3fd0*/  IMAD.IADD R4, R44, 0x1, -R51 ;  /* 0x000000012c047824 */ /* 0x000fc400078e0a33 */
[----:B------:R-:W-:Y:S01]  /*3fe0*/  FFMA.FTZ R7, R2, -UR5, R68 ;  /* 0x8000000502077c23 */ /* 0x000fe20008010044 */
[----:B------:R-:W-:Y:S02]  /*3ff0*/  IMAD.IADD R2, R44, 0x1, -R36 ;  /* 0x000000012c027824 */ /* 0x000fe400078e0a24 */
[----:B------:R-:W-:Y:S01]  /*4000*/  FFMA.FTZ R8, R0, -UR5, R69 ;  /* 0x8000000500087c23 */ /* 0x000fe20008010045 */
[----:B------:R-:W-:Y:S01]  /*4010*/  VIADD R0, R223, -UR24 ;  /* 0x80000018df007c36 */ /* 0x000fe20008000000 */
[----:B------:R-:W-:Y:S01]  /*4020*/  I2FP.F32.S32 R5, R5 ;  /* 0x0000000500057245 */ /* 0x000fe20000201400 */
[C---:B------:R-:W-:Y:S01]  /*4030*/  VIADD R34, R21.reuse, 0x10 ;  /* 0x0000001015227836 */ /* 0x040fe20000000000 */
[----:B------:R-:W-:Y:S01]  /*4040*/  HMMA.16816.F32.BF16 R132, R52, R94, R132 ;  /* 0x0000005e3484723c */ /* 0x000fe20000041884 */
[----:B------:R-:W-:Y:S01]  /*4050*/  VIADD R46, R21, 0x19 ;  /* 0x00000019152e7836 */ /* 0x000fe20000000000 */
[C---:B------:R-:W-:Y:S01]  /*4060*/  ISETP.GT.AND P2, PT, R0.reuse, R40, PT ;  /* 0x000000280000720c */ /* 0x040fe20003f44270 */
[----:B------:R-:W-:Y:S01]  /*4070*/  FFMA.FTZ R5, R5, -UR5, R72 ;  /* 0x8000000505057c23 */ /* 0x000fe20008010048 */
[C---:B------:R-:W-:Y:S01]  /*4080*/  ISETP.GT.AND P0, PT, R0.reuse, R21, PT ;  /* 0x000000150000720c */ /* 0x040fe20003f04270 */
[----:B------:R-:W-:Y:S01]  /*4090*/  VIADD R68, R21, 0x30 ;  /* 0x0000003015447836 */ /* 0x000fe20000000000 */
[----:B------:R-:W-:Y:S01]  /*40a0*/  FSEL R142, R3, -INF , !P2 ;  /* 0xff800000038e7808 */ /* 0x000fe20005000000 */
[C---:B------:R-:W-:Y:S01]  /*40b0*/  VIADD R41, R19.reuse, 0xfffffff1 ;  /* 0xfffffff113297836 */ /* 0x040fe20000000000 */
[C---:B------:R-:W-:Y:S01]  /*40c0*/  ISETP.GT.AND P5, PT, R0.reuse, R27, PT ;  /* 0x0000001b0000720c */ /* 0x040fe20003fa4270 */
[C---:B------:R-:W-:Y:S01]  /*40d0*/  VIADD R35, R19.reuse, 0xfffffff0 ;  /* 0xfffffff013237836 */ /* 0x040fe20000000000 */
[C---:B------:R-:W-:Y:S01]  /*40e0*/  ISETP.GT.AND P4, PT, R0.reuse, R29, PT ;  /* 0x0000001d0000720c */ /* 0x040fe20003f84270 */
[----:B------:R-:W-:Y:S01]  /*40f0*/  VIADD R32, R19, 0xfffffff8 ;  /* 0xfffffff813207836 */ /* 0x000fe20000000000 */
[----:B------:R-:W-:Y:S01]  /*4100*/  ISETP.GT.AND P3, PT, R0, R31, PT ;  /* 0x0000001f0000720c */ /* 0x000fe20003f64270 */
[----:B------:R-:W-:Y:S01]  /*4110*/  VIADD R33, R223, 0x48 ;  /* 0x00000048df217836 */ /* 0x000fe20000000000 */
[----:B------:R-:W-:-:S02]  /*4120*/  IABS R3, R2 ;  /* 0x0000000200037213 */ /* 0x000fc40000000000 */
[----:B------:R-:W-:Y:S01]  /*4130*/  IABS R2, R4 ;  /* 0x0000000400027213 */ /* 0x000fe20000000000 */
[----:B------:R-:W-:Y:S01]  /*4140*/  IMAD.IADD R4, R44, 0x1, -R62 ;  /* 0x000000012c047824 */ /* 0x000fe200078e0a3e */
        /* <DEDUP_REMOVED lines=14> */
[C---:B------:R-:W-:Y:S01]  /*4230*/  IMAD.IADD R2, R44.reuse, 0x1, -R58 ;  /* 0x000000012c027824 */ /* 0x040fe200078e0a3a */
[----:B------:R-:W-:Y:S01]  /*4240*/  FSEL R157, R7, -INF , !P4 ;  /* 0xff800000079d7808 */ /* 0x000fe20006000000 */
[----:B------:R-:W-:Y:S01]  /*4250*/  IMAD.IADD R5, R44, 0x1, -R57 ;  /* 0x000000012c057824 */ /* 0x000fe200078e0a39 */
[----:B------:R-:W-:Y:S01]  /*4260*/  FSEL R158, R8, -INF , !P3 ;  /* 0xff800000089e7808 */ /* 0x000fe20005800000 */
[----:B------:R-:W-:Y:S01]  /*4270*/  IMAD.IADD R7, R44, 0x1, -R60 ;  /* 0x000000012c077824 */ /* 0x000fe200078e0a3c */
[C---:B------:R-:W-:Y:S01]  /*4280*/  ISETP.GT.AND P1, PT, R0.reuse, R59, PT ;  /* 0x0000003b0000720c */ /* 0x040fe20003f24270 */
[----:B------:R-:W-:Y:S01]  /*4290*/  BAR.SYNC.DEFER_BLOCKING 0x0 ;  /* 0x0000000000007b1d */ /* 0x000fe20000010000 */
[----:B------:R-:W-:-:S02]  /*42a0*/  ISETP.GT.AND P2, PT, R0, R63, PT ;  /* 0x0000003f0000720c */ /* 0x000fc40003f44270 */
[C---:B------:R-:W-:Y:S02]  /*42b0*/  ISETP.GT.AND P0, PT, R0.reuse, R68, PT ;  /* 0x000000440000720c */ /* 0x040fe40003f04270 */
[C---:B------:R-:W-:Y:S02]  /*42c0*/  ISETP.GT.AND P5, PT, R0.reuse, R101, PT ;  /* 0x000000650000720c */ /* 0x040fe40003fa4270 */
[C---:B------:R-:W-:Y:S02]  /*42d0*/  ISETP.GT.AND P4, PT, R0.reuse, R111, PT ;  /* 0x0000006f0000720c */ /* 0x040fe40003f84270 */
[----:B------:R-:W-:Y:S02]  /*42e0*/  I2FP.F32.S32 R3, R3 ;  /* 0x0000000300037245 */ /* 0x000fe40000201400 */
[----:B------:R-:W-:Y:S01]  /*42f0*/  ISETP.GT.AND P3, PT, R0, R103, PT ;  /* 0x000000670000720c */ /* 0x000fe20003f64270 */
[----:B------:R-:W-:Y:S01]  /*4300*/  IMAD.IADD R0, R44, 0x1, -R61 ;  /* 0x000000012c007824 */ /* 0x000fe200078e0a3d */
[----:B------:R-:W-:Y:S01]  /*4310*/  IABS R6, R2 ;  /* 0x0000000200067213 */ /* 0x000fe20000000000 */
[----:B------:R-:W-:Y:S01]  /*4320*/  FFMA.FTZ R20, R3, -UR5, R82 ;  /* 0x8000000503147c23 */ /* 0x000fe20008010052 */
[----:B------:R-:W-:Y:S01]  /*4330*/  IABS R2, R4 ;  /* 0x0000000400027213 */ /* 0x000fe20000000000 */
[----:B------:R-:W-:Y:S01]  /*4340*/  HMMA.16816.F32.BF16 R80, R52, R148, R124 ;  /* 0x000000943450723c */ /* 0x000fe2000004187c */
[----:B------:R-:W-:-:S02]  /*4350*/  IABS R3, R0 ;  /* 0x0000000000037213 */ /* 0x000fc40000000000 */
[----:B------:R-:W-:Y:S02]  /*4360*/  IABS R0, R5 ;  /* 0x0000000500007213 */ /* 0x000fe40000000000 */
[----:B------:R-:W-:Y:S01]  /*4370*/  IABS R4, R7 ;  /* 0x0000000700047213 */ /* 0x000fe20000000000 */
[----:B------:R-:W-:Y:S01]  /*4380*/  IMAD.MOV.U32 R5, RZ, RZ, R3 ;  /* 0x000000ffff057224 */ /* 0x000fe200078e0003 */
[----:B------:R-:W-:Y:S01]  /*4390*/  I2FP.F32.S32 R6, R6 ;  /* 0x0000000600067245 */ /* 0x000fe20000201400 */
[----:B------:R-:W-:Y:S01]  /*43a0*/  IMAD.MOV.U32 R3, RZ, RZ, R2 ;  /* 0x000000ffff037224 */ /* 0x000fe200078e0002 */
[----:B------:R-:W-:Y:S01]  /*43b0*/  HMMA.16816.F32.BF16 R52, R52, R150, R160 ;  /* 0x000000963434723c */ /* 0x000fe200000418a0 */
        /* <DEDUP_REMOVED lines=13> */
[----:B------:R-:W-:Y:S01]  /*4490*/  IMAD.IADD R0, R44, 0x1, -R64 ;  /* 0x000000012c007824 */ /* 0x000fe200078e0a40 */
[----:B------:R-:W-:Y:S01]  /*44a0*/  IABS R7, R7 ;  /* 0x0000000700077213 */ /* 0x000fe20000000000 */
[----:B------:R-:W-:Y:S02]  /*44b0*/  IMAD.IADD R5, R223, 0x1, -R35 ;  /* 0x00000001df057824 */ /* 0x000fe400078e0a23 */
[----:B------:R-:W-:Y:S01]  /*44c0*/  FFMA.FTZ R17, R6, -UR5, R78 ;  /* 0x8000000506117c23 */ /* 0x000fe2000801004e */
[----:B------:R-:W-:Y:S02]  /*44d0*/  IABS R2, R0 ;  /* 0x0000000000027213 */ /* 0x000fe40000000000 */
[----:B------:R-:W-:-:S02]  /*44e0*/  IABS R0, R3 ;  /* 0x0000000300007213 */ /* 0x000fc40000000000 */
[----:B------:R-:W-:Y:S02]  /*44f0*/  IABS R3, R4 ;  /* 0x0000000400037213 */ /* 0x000fe40000000000 */
[----:B------:R-:W-:Y:S02]  /*4500*/  I2FP.F32.S32 R6, R2 ;  /* 0x0000000200067245 */ /* 0x000fe40000201400 */
[----:B------:R-:W-:Y:S01]  /*4510*/  IABS R4, R5 ;  /* 0x0000000500047213 */ /* 0x000fe20000000000 */
[----:B------:R-:W-:Y:S01]  /*4520*/  IMAD.MOV.U32 R5, RZ, RZ, R3 ;  /* 0x000000ffff057224 */ /* 0x000fe200078e0003 */
[----:B------:R-:W-:Y:S01]  /*4530*/  I2FP.F32.S32 R2, R0 ;  /* 0x0000000000027245 */ /* 0x000fe20000201400 */
[----:B------:R-:W-:Y:S02]  /*4540*/  IMAD.MOV.U32 R0, RZ, RZ, R7 ;  /* 0x000000ffff007224 */ /* 0x000fe400078e0007 */
[----:B------:R-:W-:Y:S01]  /*4550*/  FFMA.FTZ R12, R6, -UR5, R75 ;  /* 0x80000005060c7c23 */ /* 0x000fe2000801004b */
        /* <DEDUP_REMOVED lines=9> */
[----:B------:R-:W-:Y:S02]  /*45f0*/  IMAD.IADD R0, R223, 0x1, -R39 ;  /* 0x00000001df007824 */ /* 0x000fe400078e0a27 */
[----:B------:R-:W-:Y:S01]  /*4600*/  FFMA.FTZ R9, R3, -UR5, R84 ;  /* 0x8000000503097c23 */ /* 0x000fe20008010054 */
[----:B------:R-:W-:Y:S01]  /*4610*/  IABS R3, R2 ;  /* 0x0000000200037213 */ /* 0x000fe20000000000 */
[----:B------:R-:W-:Y:S01]  /*4620*/  IMAD.IADD R6, R223, 0x1, -R88 ;  /* 0x00000001df067824 */ /* 0x000fe200078e0a58 */
[----:B------:R-:W-:Y:S02]  /*4630*/  FSEL R117, R8, -INF , !P2 ;  /* 0xff80000008757808 */ /* 0x000fe40005000000 */
        /* <DEDUP_REMOVED lines=10> */
[----:B------:R-:W-:Y:S01]  /*46e0*/  FFMA.FTZ R7, R5, -UR5, R104 ;  /* 0x8000000505077c23 */ /* 0x000fe20008010068 */
[----:B------:R-:W-:Y:S02]  /*46f0*/  I2FP.F32.S32 R3, R2 ;  /* 0x0000000200037245 */ /* 0x000fe40000201400 */
[----:B------:R-:W-:Y:S01]  /*4700*/  I2FP.F32.S32 R2, R0 ;  /* 0x0000000000027245 */ /* 0x000fe20000201400 */
[----:B------:R-:W-:Y:S01]  /*4710*/  FFMA.FTZ R6, R4, -UR5, R105 ;  /* 0x8000000504067c23 */ /* 0x000fe20008010069 */
[----:B------:R-:W-:-:S02]  /*4720*/  VIADD R0, R44, -UR24 ;  /* 0x800000182c007c36 */ /* 0x000fc40008000000 */
[----:B------:R-:W-:Y:S01]  /*4730*/  FFMA.FTZ R5, R3, -UR5, R96 ;  /* 0x8000000503057c23 */ /* 0x000fe20008010060 */
[----:B------:R-:W-:Y:S02]  /*4740*/  IMAD.IADD R4, R38, 0x1, -R36 ;  /* 0x0000000126047824 */ /* 0x000fe400078e0a24 */
[----:B------:R-:W-:Y:S01]  /*4750*/  FFMA.FTZ R3, R2, -UR5, R97 ;  /* 0x8000000502037c23 */ /* 0x000fe20008010061 */
[----:B------:R-:W-:Y:S01]  /*4760*/  FSEL R118, R7, -INF , !P0 ;  /* 0xff80000007767808 */ /* 0x000fe20004000000 */
[----:B------:R-:W-:Y:S01]  /*4770*/  IMAD.IADD R7, R38, 0x1, -R57 ;  /* 0x0000000126077824 */ /* 0x000fe200078e0a39 */
[----:B------:R-:W-:Y:S02]  /*4780*/  FSEL R119, R6, -INF , !P5 ;  /* 0xff80000006777808 */ /* 0x000fe40006800000 */
[C---:B------:R-:W-:Y:S02]  /*4790*/  ISETP.GT.AND P1, PT, R0.reuse, R21, PT ;  /* 0x000000150000720c */ /* 0x040fe40003f24270 */
[----:B------:R-:W-:-:S02]  /*47a0*/  ISETP.GT.AND P2, PT, R0, R27, PT ;  /* 0x0000001b0000720c */ /* 0x000fc40003f44270 */
[C---:B------:R-:W-:Y:S02]  /*47b0*/  ISETP.GT.AND P0, PT, R0.reuse, R29, PT ;  /* 0x0000001d0000720c */ /* 0x040fe40003f04270 */
[----:B------:R-:W-:Y:S02]  /*47c0*/  ISETP.GT.AND P5, PT, R0, R31, PT ;  /* 0x0000001f0000720c */ /* 0x000fe40003fa4270 */
[----:B------:R-:W-:Y:S01]  /*47d0*/  IABS R2, R4 ;  /* 0x0000000400027213 */ /* 0x000fe20000000000 */
[C---:B------:R-:W-:Y:S01]  /*47e0*/  IMAD.IADD R4, R38.reuse, 0x1, -R61 ;  /* 0x0000000126047824 */ /* 0x040fe200078e0a3d */
[----:B------:R-:W-:Y:S01]  /*47f0*/  FSEL R140, R5, -INF , !P4 ;  /* 0xff800000058c7808 */ /* 0x000fe20006000000 */
[----:B------:R-:W-:Y:S01]  /*4800*/  IMAD.IADD R5, R38, 0x1, -R62 ;  /* 0x0000000126057824 */ /* 0x000fe200078e0a3e */
[----:B------:R-:W-:Y:S02]  /*4810*/  FSEL R141, R3, -INF , !P3 ;  /* 0xff800000038d7808 */ /* 0x000fe40005800000 */
[----:B------:R-:W-:-:S02]  /*4820*/  FSEL R28, R20, -INF , !P1 ;  /* 0xff800000141c7808 */ /* 0x000fc40004800000 */
[----:B------:R-:W-:Y:S02]  /*4830*/  FSEL R30, R18, -INF , !P2 ;  /* 0xff800000121e7808 */ /* 0x000fe40005000000 */
[----:B------:R-:W-:Y:S02]  /*4840*/  FSEL R37, R17, -INF , !P0 ;  /* 0xff80000011257808 */ /* 0x000fe40004000000 */
[----:B------:R-:W-:Y:S02]  /*4850*/  FSEL R42, R16, -INF , !P5 ;  /* 0xff800000102a7808 */ /* 0x000fe40006800000 */
[C---:B------:R-:W-:Y:S02]  /*4860*/  ISETP.GT.AND P4, PT, R0.reuse, R34, PT ;  /* 0x000000220000720c */ /* 0x040fe40003f84270 */
[C---:B------:R-:W-:Y:S02]  /*4870*/  ISETP.GT.AND P3, PT, R0.reuse, R40, PT ;  /* 0x000000280000720c */ /* 0x040fe40003f64270 */
[----:B------:R-:W-:-:S02]  /*4880*/  ISETP.GT.AND P1, PT, R0, R43, PT ;  /* 0x0000002b0000720c */ /* 0x000fc40003f24270 */
[C---:B------:R-:W-:Y:S02]  /*4890*/  ISETP.GT.AND P2, PT, R0.reuse, R46, PT ;  /* 0x0000002e0000720c */ /* 0x040fe40003f44270 */
        /* <DEDUP_REMOVED lines=39> */
[C---:B------:R-:W-:Y:S02]  /*4b10*/  IMAD.IADD R0, R38.reuse, 0x1, -R64 ;  /* 0x0000000126007824 */ /* 0x040fe400078e0a40 */
[----:B------:R-:W-:Y:S01]  /*4b20*/  IMAD.IADD R5, R38, 0x1, -R76 ;  /* 0x0000000126057824 */ /* 0x000fe200078e0a4c */
[----:B------:R-:W-:Y:S01]  /*4b30*/  IABS R4, R2 ;  /* 0x0000000200047213 */ /* 0x000fe20000000000 */
[C---:B------:R-:W-:Y:S01]  /*4b40*/  IMAD.IADD R6, R44.reuse, 0x1, -R35 ;  /* 0x000000012c067824 */ /* 0x040fe200078e0a23 */
[----:B------:R-:W-:Y:S01]  /*4b50*/  IABS R2, R0 ;  /* 0x0000000000027213 */ /* 0x000fe20000000000 */
[----:B------:R-:W-:Y:S01]  /*4b60*/  IMAD.IADD R7, R44, 0x1, -R88 ;  /* 0x000000012c077824 */ /* 0x000fe200078e0a58 */
        /* <DEDUP_REMOVED lines=20> */
[----:B------:R-:W-:-:S02]  /*4cb0*/  IMAD.IADD R2, R44, 0x1, -R41 ;  /* 0x000000012c027824 */ /* 0x000fc400078e0a29 */
[----:B------:R-:W-:Y:S01]  /*4cc0*/  IMAD.IADD R6, R44, 0x1, -R19 ;  /* 0x000000012c067824 */ /* 0x000fe200078e0a13 */
[----:B------:R-:W-:Y:S02]  /*4cd0*/  IABS R3, R0 ;  /* 0x0000000000037213 */ /* 0x000fe40000000000 */
[----:B------:R-:W-:Y:S02]  /*4ce0*/  IABS R5, R2 ;  /* 0x0000000200057213 */ /* 0x000fe40000000000 */
[----:B------:R-:W-:Y:S01]  /*4cf0*/  IABS R2, R4 ;  /* 0x0000000400027213 */ /* 0x000fe20000000000 */
[----:B------:R-:W-:Y:S01]  /*4d00*/  IMAD.MOV.U32 R4, RZ, RZ, R3 ;  /* 0x000000ffff047224 */ /* 0x000fe200078e0003 */
[----:B------:R-:W-:Y:S02]  /*4d10*/  IABS R0, R6 ;  /* 0x0000000600007213 */ /* 0x000fe40000000000 */
[----:B------:R-:W-:Y:S01]  /*4d20*/  I2FP.F32.S32 R5, R5 ;  /* 0x0000000500057245 */ /* 0x000fe20000201400 */
        /* <DEDUP_REMOVED lines=15> */
[----:B------:R-:W-:Y:S01]  /*4e20*/  VIADD R0, R38, -UR24 ;  /* 0x8000001826007c36 */ /* 0x000fe20008000000 */
[----:B------:R-:W-:Y:S02]  /*4e30*/  FSEL R25, R8, -INF , !P3 ;  /* 0xff80000008197808 */ /* 0x000fe40005800000 */
[----:B------:R-:W-:Y:S02]  /*4e40*/  FSEL R26, R7, -INF , !P1 ;  /* 0xff800000071a7808 */ /* 0x000fe40004800000 */
[----:B------:R-:W-:Y:S02]  /*4e50*/  FSEL R45, R6, -INF , !P2 ;  /* 0xff800000062d7808 */ /* 0x000fe40005000000 */
[----:B------:R-:W-:-:S02]  /*4e60*/  IABS R2, R2 ;  /* 0x0000000200027213 */ /* 0x000fc40000000000 */
[C---:B------:R-:W-:Y:S02]  /*4e70*/  ISETP.GT.AND P4, PT, R0.reuse, R21, PT ;  /* 0x000000150000720c */ /* 0x040fe40003f84270 */
[C---:B------:R-:W-:Y:S02]  /*4e80*/  ISETP.GT.AND P3, PT, R0.reuse, R27, PT ;  /* 0x0000001b0000720c */ /* 0x040fe40003f64270 */
[C---:B------:R-:W-:Y:S02]  /*4e90*/  ISETP.GT.AND P1, PT, R0.reuse, R29, PT ;  /* 0x0000001d0000720c */ /* 0x040fe40003f24270 */
[----:B------:R-:W-:Y:S02]  /*4ea0*/  ISETP.GT.AND P2, PT, R0, R31, PT ;  /* 0x0000001f0000720c */ /* 0x000fe40003f44270 */
[----:B------:R-:W-:Y:S02]  /*4eb0*/  IABS R3, R3 ;  /* 0x0000000300037213 */ /* 0x000fe40000000000 */
[----:B------:R-:W-:Y:S01]  /*4ec0*/  FSEL R100, R5, -INF , !P0 ;  /* 0xff80000005647808 */ /* 0x000fe20004000000 */
[----:B------:R-:W-:Y:S01]  /*4ed0*/  IMAD.IADD R5, R38, 0x1, -R88 ;  /* 0x0000000126057824 */ /* 0x000fe200078e0a58 */
[----:B------:R-:W-:-:S02]  /*4ee0*/  FSEL R102, R4, -INF , !P5 ;  /* 0xff80000004667808 */ /* 0x000fc40006800000 */
[----:B------:R-:W-:Y:S02]  /*4ef0*/  FSEL R9, R20, -INF , !P4 ;  /* 0xff80000014097808 */ /* 0x000fe40006000000 */
[----:B------:R-:W-:Y:S02]  /*4f00*/  FSEL R14, R14, -INF , !P3 ;  /* 0xff8000000e0e7808 */ /* 0x000fe40005800000 */
[----:B------:R-:W-:Y:S02]  /*4f10*/  FSEL R18, R18, -INF , !P1 ;  /* 0xff80000012127808 */ /* 0x000fe40004800000 */
[----:B------:R-:W-:Y:S02]  /*4f20*/  FSEL R17, R17, -INF , !P2 ;  /* 0xff80000011117808 */ /* 0x000fe40005000000 */
[----:B------:R-:W-:Y:S02]  /*4f30*/  I2FP.F32.S32 R2, R2 ;  /* 0x0000000200027245 */ /* 0x000fe40000201400 */
[----:B------:R-:W-:-:S02]  /*4f40*/  ISETP.GT.AND P0, PT, R0, R34, PT ;  /* 0x000000220000720c */ /* 0x000fc40003f04270 */
[----:B------:R-:W-:Y:S01]  /*4f50*/  ISETP.GT.AND P5, PT, R0, R40, PT ;  /* 0x000000280000720c */ /* 0x000fe20003fa4270 */
[----:B------:R-:W-:Y:S01]  /*4f60*/  FFMA.FTZ R7, R2, -UR5, R133 ;  /* 0x8000000502077c23 */ /* 0x000fe20008010085 */
[----:B------:R-:W-:Y:S01]  /*4f70*/  ISETP.GT.AND P4, PT, R0, R43, PT ;  /* 0x0000002b0000720c */ /* 0x000fe20003f84270 */
[----:B------:R-:W-:Y:S01]  /*4f80*/  IMAD.IADD R2, R38, 0x1, -R32 ;  /* 0x0000000126027824 */ /* 0x000fe200078e0a20 */
[C---:B------:R-:W-:Y:S02]  /*4f90*/  ISETP.GT.AND P3, PT, R0.reuse, R46, PT ;  /* 0x0000002e0000720c */ /* 0x040fe40003f64270 */
[C---:B------:R-:W-:Y:S02]  /*4fa0*/  ISETP.GT.AND P1, PT, R0.reuse, R49, PT ;  /* 0x000000310000720c */ /* 0x040fe40003f24270 */
[----:B------:R-:W-:Y:S02]  /*4fb0*/  ISETP.GT.AND P2, PT, R0, R50, PT ;  /* 0x000000320000720c */ /* 0x000fe40003f44270 */
[----:B------:R-:W-:-:S02]  /*4fc0*/  I2FP.F32.S32 R3, R3 ;  /* 0x0000000300037245 */ /* 0x000fc40000201400 */
[----:B------:R-:W-:Y:S02]  /*4fd0*/  FSEL R16, R16, -INF , !P0 ;  /* 0xff80000010107808 */ /* 0x000fe40004000000 */
[----:B------:R-:W-:Y:S01]  /*4fe0*/  FSEL R15, R15, -INF , !P5 ;  /* 0xff8000000f0f7808 */ /* 0x000fe20006800000 */
[----:B------:R-:W-:Y:S01]  /*4ff0*/  FFMA.FTZ R8, R3, -UR5, R132 ;  /* 0x8000000503087c23 */ /* 0x000fe20008010084 */
[----:B------:R-:W-:Y:S01]  /*5000*/  FSEL R12, R12, -INF , !P4 ;  /* 0xff8000000c0c7808 */ /* 0x000fe20006000000 */
[----:B------:R-:W-:Y:S01]  /*5010*/  IMAD.IADD R3, R38, 0x1, -R19 ;  /* 0x0000000126037824 */ /* 0x000fe200078e0a13 */
[----:B------:R-:W-:Y:S02]  /*5020*/  FSEL R20, R10, -INF , !P3 ;  /* 0xff8000000a147808 */ /* 0x000fe40005800000 */
[----:B------:R-:W-:Y:S02]  /*5030*/  FSEL R22, R11, -INF , !P1 ;  /* 0xff8000000b167808 */ /* 0x000fe40004800000 */
        /* <DEDUP_REMOVED lines=9> */
[----:B------:R-:W-:Y:S02]  /*50d0*/  FSEL R7, R7, -INF , !P5 ;  /* 0xff80000007077808 */ /* 0x000fe40006800000 */
[----:B------:R-:W-:Y:S02]  /*50e0*/  IABS R2, R0 ;  /* 0x0000000000027213 */ /* 0x000fe40000000000 */
[----:B------:R-:W-:Y:S02]  /*50f0*/  IABS R0, R3 ;  /* 0x0000000300007213 */ /* 0x000fe40000000000 */
[----:B------:R-:W-:Y:S01]  /*5100*/  IABS R3, R5 ;  /* 0x0000000500037213 */ /* 0x000fe20000000000 */
[----:B------:R-:W-:Y:S01]  /*5110*/  IMAD.MOV.U32 R5, RZ, RZ, R4 ;  /* 0x000000ffff057224 */ /* 0x000fe200078e0004 */
[----:B------:R-:W-:Y:S01]  /*5120*/  ISETP.GE.AND P5, PT, R21, R228, PT ;  /* 0x000000e41500720c */ /* 0x000fe20003fa6270 */
        /* <DEDUP_REMOVED lines=9> */
[----:B------:R-:W-:Y:S02]  /*51c0*/  IMAD.IADD R0, R33, 0x1, -R36 ;  /* 0x0000000121007824 */ /* 0x000fe400078e0a24 */
[----:B------:R-:W-:Y:S01]  /*51d0*/  FFMA.FTZ R4, R4, -UR5, R81 ;  /* 0x8000000504047c23 */ /* 0x000fe20008010051 */
[----:B------:R-:W-:Y:S01]  /*51e0*/  FFMA.FTZ R3, R3, -UR5, R52 ;  /* 0x8000000503037c23 */ /* 0x000fe20008010034 */
[----:B------:R-:W-:Y:S01]  /*51f0*/  FSEL R10, R5, -INF , !P4 ;  /* 0xff800000050a7808 */ /* 0x000fe20006000000 */
[----:B------:R-:W-:Y:S01]  /*5200*/  FFMA.FTZ R6, R2, -UR5, R53 ;  /* 0x8000000502067c23 */ /* 0x000fe20008010035 */
[----:B------:R-:W-:Y:S01]  /*5210*/  IABS R0, R0 ;  /* 0x0000000000007213 */ /* 0x000fe20000000000 */
[----:B------:R-:W-:Y:S01]  /*5220*/  IMAD.IADD R2, R33, 0x1, -R51 ;  /* 0x0000000121027824 */ /* 0x000fe200078e0a33 */
[----:B------:R-:W-:Y:S01]  /*5230*/  FSEL R13, R3, -INF , !P1 ;  /* 0xff800000030d7808 */ /* 0x000fe20004800000 */
[----:B------:R-:W-:Y:S01]  /*5240*/  VIADD R5, R33, -UR24 ;  /* 0x8000001821057c36 */ /* 0x000fe20008000000 */
[----:B------:R-:W-:-:S02]  /*5250*/  I2FP.F32.S32 R0, R0 ;  /* 0x0000000000007245 */ /* 0x000fc40000201400 */
[----:B------:R-:W-:Y:S02]  /*5260*/  IABS R2, R2 ;  /* 0x0000000200027213 */ /* 0x000fe40000000000 */
[----:B------:R-:W-:Y:S01]  /*5270*/  FSEL R11, R4, -INF , !P3 ;  /* 0xff800000040b7808 */ /* 0x000fe20005800000 */
[----:B------:R-:W-:Y:S01]  /*5280*/  FFMA.FTZ R0, R0, -UR5, R122 ;  /* 0x8000000500007c23 */ /* 0x000fe2000801007a */
[----:B------:R-:W-:Y:S01]  /*5290*/  ISETP.GT.AND P1, PT, R5, R21, PT ;  /* 0x000000150500720c */ /* 0x000fe20003f24270 */
[----:B------:R-:W-:Y:S01]  /*52a0*/  IMAD.IADD R4, R33, 0x1, -R58 ;  /* 0x0000000121047824 */ /* 0x000fe200078e0a3a */
[----:B------:R-:W-:Y:S02]  /*52b0*/  I2FP.F32.S32 R3, R2 ;  /* 0x0000000200037245 */ /* 0x000fe40000201400 */
[----:B------:R-:W-:Y:S02]  /*52c0*/  FSEL R2, R0, -INF , !P1 ;  /* 0xff80000000027808 */ /* 0x000fe40004800000 */
[----:B------:R-:W-:Y:S01]  /*52d0*/  ISETP.GE.AND P3, PT, R21, R209, PT ;  /* 0x000000d11500720c */ /* 0x000fe20003f66270 */
[----:B------:R-:W-:Y:S01]  /*52e0*/  FFMA.FTZ R0, R3, -UR5, R123 ;  /* 0x8000000503007c23 */ /* 0x000fe2000801007b */
[----:B------:R-:W-:Y:S01]  /*52f0*/  IABS R3, R4 ;  /* 0x0000000400037213 */ /* 0x000fe20000000000 */
[----:B------:R-:W-:Y:S01]  /*5300*/  IMAD.IADD R4, R33, 0x1, -R61 ;  /* 0x0000000121047824 */ /* 0x000fe200078e0a3d */
[----:B------:R-:W-:-:S02]  /*5310*/  FSEL R112, R2, -INF , !P3 ;  /* 0xff80000002707808 */ /* 0x000fc40005800000 */
[----:B------:R-:W-:Y:S01]  /*5320*/  ISETP.GT.AND P1, PT, R5, R27, PT ;  /* 0x0000001b0500720c */ /* 0x000fe20003f24270 */
[----:B------:R-:W-:Y:S01]  /*5330*/  IMAD.MOV.U32 R2, RZ, RZ, R3 ;  /* 0x000000ffff027224 */ /* 0x000fe200078e0003 */
[----:B------:R-:W-:Y:S02]  /*5340*/  ISETP.GE.AND P4, PT, R21, R208, PT ;  /* 0x000000d01500720c */ /* 0x000fe40003f86270 */
[----:B------:R-:W-:Y:S02]  /*5350*/  FSEL R106, R28, -INF , !P5 ;  /* 0xff8000001c6a7808 */ /* 0x000fe40006800000 */
[----:B------:R-:W-:Y:S02]  /*5360*/  I2FP.F32.S32 R3, R2 ;  /* 0x0000000200037245 */ /* 0x000fe40000201400 */
[----:B------:R-:W-:Y:S02]  /*5370*/  FSEL R2, R0, -INF , !P1 ;  /* 0xff80000000027808 */ /* 0x000fe40004800000 */
[----:B------:R-:W-:Y:S01]  /*5380*/  FSEL R110, R9, -INF , !P4 ;  /* 0xff800000096e7808 */ /* 0x000fe20006000000 */
[----:B------:R-:W-:Y:S01]  /*5390*/  FFMA.FTZ R0, R3, -UR5, R130 ;  /* 0x8000000503007c23 */ /* 0x000fe20008010082 */
[----:B------:R-:W-:-:S02]  /*53a0*/  ISETP.GE.AND P4, PT, R27, R209, PT ;  /* 0x000000d11b00720c */ /* 0x000fc40003f86270 */
[----:B------:R-:W-:Y:S01]  /*53b0*/  IABS R3, R4 ;  /* 0x0000000400037213 */ /* 0x000fe20000000000 */
[----:B------:R-:W-:Y:S01]  /*53c0*/  IMAD.IADD R4, R33, 0x1, -R62 ;  /* 0x0000000121047824 */ /* 0x000fe200078e0a3e */
[----:B------:R-:W-:Y:S02]  /*53d0*/  FSEL R108, R2, -INF , !P4 ;  /* 0xff800000026c7808 */ /* 0x000fe40006000000 */
[----:B------:R-:W-:Y:S01]  /*53e0*/  ISETP.GT.AND P1, PT, R5, R29, PT ;  /* 0x0000001d0500720c */ /* 0x000fe20003f24270 */
[----:B------:R-:W-:Y:S01]  /*53f0*/  IMAD.MOV.U32 R2, RZ, RZ, R3 ;  /* 0x000000ffff027224 */ /* 0x000fe200078e0003 */
[----:B------:R-:W-:Y:S02]  /*5400*/  ISETP.GE.AND P5, PT, R27, R208, PT ;  /* 0x000000d01b00720c */ /* 0x000fe40003fa6270 */
[----:B------:R-:W-:Y:S02]  /*5410*/  ISETP.GE.AND P0, PT, R21, R227, PT ;  /* 0x000000e31500720c */ /* 0x000fe40003f06270 */
[----:B------:R-:W-:-:S02]  /*5420*/  I2FP.F32.S32 R3, R2 ;  /* 0x0000000200037245 */ /* 0x000fc40000201400 */
[----:B------:R-:W-:Y:S02]  /*5430*/  FSEL R2, R0, -INF , !P1 ;  /* 0xff80000000027808 */ /* 0x000fe40004800000 */
[----:B------:R-:W-:Y:S01]  /*5440*/  FSEL R105, R14, -INF , !P5 ;  /* 0xff8000000e697808 */ /* 0x000fe20006800000 */
[----:B------:R-:W-:Y:S01]  /*5450*/  FFMA.FTZ R0, R3, -UR5, R131 ;  /* 0x8000000503007c23 */ /* 0x000fe20008010083 */
[----:B------:R-:W-:Y:S02]  /*5460*/  ISETP.GE.AND P5, PT, R29, R209, PT ;  /* 0x000000d11d00720c */ /* 0x000fe40003fa6270 */
[----:B------:R-:W-:Y:S01]  /*5470*/  IABS R3, R4 ;  /* 0x0000000400037213 */ /* 0x000fe20000000000 */
[----:B------:R-:W-:Y:S01]  /*5480*/  IMAD.IADD R4, R33, 0x1, -R57 ;  /* 0x0000000121047824 */ /* 0x000fe200078e0a39 */
[----:B------:R-:W-:Y:S02]  /*5490*/  FSEL R99, R2, -INF , !P5 ;  /* 0xff80000002637808 */ /* 0x000fe40006800000 */
[----:B------:R-:W-:Y:S01]  /*54a0*/  FSEL R116, R66, -INF , !P0 ;  /* 0xff80000042747808 */ /* 0x000fe20004000000 */
[----:B------:R-:W-:Y:S01]  /*54b0*/  IMAD.MOV.U32 R2, RZ, RZ, R3 ;  /* 0x000000ffff027224 */ /* 0x000fe200078e0003 */
        /* <DEDUP_REMOVED lines=8> */
[----:B------:R-:W-:Y:S02]  /*5540*/  FSEL R6, R6, -INF , !P2 ;  /* 0xff80000006067808 */ /* 0x000fe40005000000 */
[----:B------:R-:W-:Y:S02]  /*5550*/  ISETP.GE.AND P0, PT, R31, R209, PT ;  /* 0x000000d11f00720c */ /* 0x000fe40003f06270 */
        /* <DEDUP_REMOVED lines=15> */
[----:B------:R-:W-:Y:S01]  /*5650*/  IABS R3, R4 ;  /* 0x0000000400037213 */ /* 0x000fe20000000000 */
[----:B------:R-:W-:Y:S01]  /*5660*/  IMAD.IADD R4, R33, 0x1, -R64 ;  /* 0x0000000121047824 */ /* 0x000fe200078e0a40 */
[----:B------:R-:W-:Y:S02]  /*5670*/  ISETP.GE.AND P3, PT, R29, R227, PT ;  /* 0x000000e31d00720c */ /* 0x000fe40003f66270 */
[----:B------:R-:W-:Y:S01]  /*5680*/  FSEL R93, R2, -INF , !P2 ;  /* 0xff800000025d7808 */ /* 0x000fe20005000000 */
[----:B------:R-:W-:Y:S01]  /*5690*/  IMAD.MOV.U32 R2, RZ, RZ, R3 ;  /* 0x000000ffff027224 */ /* 0x000fe200078e0003 */
[----:B------:R-:W-:Y:S02]  /*56a0*/  FSEL R113, R77, -INF , !P3 ;  /* 0xff8000004d717808 */ /* 0x000fe40005800000 */
[----:B------:R-:W-:-:S02]  /*56b0*/  ISETP.GE.AND P3, PT, R31, R228, PT ;  /* 0x000000e41f00720c */ /* 0x000fc40003f66270 */
[----:B------:R-:W-:Y:S02]  /*56c0*/  ISETP.GE.AND P5, PT, R34, R227, PT ;  /* 0x000000e32200720c */ /* 0x000fe40003fa6270 */
[----:B------:R-:W-:Y:S02]  /*56d0*/  FSEL R91, R42, -INF , !P3 ;  /* 0xff8000002a5b7808 */ /* 0x000fe40005800000 */
[----:B------:R-:W-:Y:S02]  /*56e0*/  ISETP.GT.AND P1, PT, R5, R40, PT ;  /* 0x000000280500720c */ /* 0x000fe40003f24270 */
[----:B------:R-:W-:Y:S02]  /*56f0*/  I2FP.F32.S32 R3, R2 ;  /* 0x0000000200037245 */ /* 0x000fe40000201400 */
[----:B------:R-:W-:Y:S02]  /*5700*/  ISETP.GE.AND P3, PT, R34, R208, PT ;  /* 0x000000d02200720c */ /* 0x000fe40003f66270 */
[----:B------:R-:W-:-:S02]  /*5710*/  FSEL R109, R90, -INF , !P5 ;  /* 0xff8000005a6d7808 */ /* 0x000fc40006800000 */
[----:B------:R-:W-:Y:S01]  /*5720*/  FSEL R2, R0, -INF , !P1 ;  /* 0xff80000000027808 */ /* 0x000fe20004800000 */
[----:B------:R-:W-:Y:S01]  /*5730*/  FFMA.FTZ R0, R3, -UR5, R146 ;  /* 0x8000000503007c23 */ /* 0x000fe20008010092 */
        /* <DEDUP_REMOVED lines=19> */
[----:B------:R-:W-:Y:S02]  /*5870*/  FSEL R81, R2, -INF , !P4 ;  /* 0xff80000002517808 */ /* 0x000fe40006000000 */
[----:B------:R-:W-:Y:S01]  /*5880*/  ISETP.GE.AND P5, PT, R40, R228, PT ;  /* 0x000000e42800720c */ /* 0x000fe20003fa6270 */
[----:B------:R-:W-:Y:S01]  /*5890*/  IMAD.MOV.U32 R2, RZ, RZ, R3 ;  /* 0x000000ffff027224 */ /* 0x000fe200078e0003 */
[----:B------:R-:W-:Y:S02]  /*58a0*/  ISETP.GT.AND P1, PT, R5, R46, PT ;  /* 0x0000002e0500720c */ /* 0x000fe40003f24270 */
[----:B------:R-:W-:-:S02]  /*58b0*/  FSEL R71, R48, -INF , !P5 ;  /* 0xff80000030477808 */ /* 0x000fc40006800000 */
[----:B------:R-:W-:Y:S02]  /*58c0*/  I2FP.F32.S32 R3, R2 ;  /* 0x0000000200037245 */ /* 0x000fe40000201400 */
[----:B------:R-:W-:Y:S02]  /*58d0*/  ISETP.GE.AND P5, PT, R43, R208, PT ;  /* 0x000000d02b00720c */ /* 0x000fe40003fa6270 */
        /* <DEDUP_REMOVED lines=39> */
[C---:B------:R-:W-:Y:S02]  /*5b50*/  ISETP.GE.AND P4, PT, R49.reuse, R227, PT ;  /* 0x000000e33100720c */ /* 0x040fe40003f86270 */
[----:B------:R-:W-:Y:S02]  /*5b60*/  FSEL R89, R156, -INF , !P3 ;  /* 0xff8000009c597808 */ /* 0x000fe40005800000 */
[-C--:B------:R-:W-:Y:S02]  /*5b70*/  ISETP.GE.AND P3, PT, R49, R228.reuse, PT ;  /* 0x000000e43100720c */ /* 0x080fe40003f66270 */
[----:B------:R-:W-:Y:S02]  /*5b80*/  FSEL R84, R157, -INF , !P4 ;  /* 0xff8000009d547808 */ /* 0x000fe40006000000 */
[----:B------:R-:W-:-:S02]  /*5b90*/  ISETP.GE.AND P4, PT, R50, R228, PT ;  /* 0x000000e43200720c */ /* 0x000fc40003f86270 */
[----:B------:R-:W-:Y:S02]  /*5ba0*/  FSEL R69, R69, -INF , !P3 ;  /* 0xff80000045457808 */ /* 0x000fe40005800000 */
[----:B------:R-:W-:Y:S02]  /*5bb0*/  ISETP.GT.AND P1, PT, R5, R59, PT ;  /* 0x0000003b0500720c */ /* 0x000fe40003f24270 */
[----:B------:R-:W-:Y:S02]  /*5bc0*/  I2FP.F32.S32 R3, R2 ;  /* 0x0000000200037245 */ /* 0x000fe40000201400 */
[----:B------:R-:W-:Y:S02]  /*5bd0*/  ISETP.GE.AND P3, PT, R50, R208, PT ;  /* 0x000000d03200720c */ /* 0x000fe40003f66270 */
[----:B------:R-:W-:Y:S02]  /*5be0*/  FSEL R62, R72, -INF , !P4 ;  /* 0xff800000483e7808 */ /* 0x000fe40006000000 */
        /* <DEDUP_REMOVED lines=10> */
[----:B------:R-:W-:-:S02]  /*5c90*/  ISETP.GE.AND P5, PT, R50, R227, PT ;  /* 0x000000e33200720c */ /* 0x000fc40003fa6270 */
[----:B------:R-:W-:Y:S02]  /*5ca0*/  FSEL R64, R8, -INF , !P4 ;  /* 0xff80000008407808 */ /* 0x000fe40006000000 */
[----:B------:R-:W-:Y:S02]  /*5cb0*/  I2FP.F32.S32 R3, R2 ;  /* 0x0000000200037245 */ /* 0x000fe40000201400 */
[----:B------:R-:W-:Y:S02]  /*5cc0*/  ISETP.GE.AND P4, PT, R63, R209, PT ;  /* 0x000000d13f00720c */ /* 0x000fe40003f86270 */
[----:B------:R-:W-:Y:S01]  /*5cd0*/  FSEL R2, R0, -INF , !P1 ;  /* 0xff80000000027808 */ /* 0x000fe20004800000 */
[----:B------:R-:W-:Y:S01]  /*5ce0*/  FFMA.FTZ R0, R3, -UR5, R82 ;  /* 0x8000000503007c23 */ /* 0x000fe20008010052 */
[----:B------:R-:W-:Y:S02]  /*5cf0*/  IABS R4, R4 ;  /* 0x0000000400047213 */ /* 0x000fe40000000000 */
[----:B------:R-:W-:-:S02]  /*5d00*/  FSEL R79, R158, -INF , !P5 ;  /* 0xff8000009e4f7808 */ /* 0x000fc40006800000 */
[C---:B------:R-:W-:Y:S02]  /*5d10*/  ISETP.GE.AND P5, PT, R59.reuse, R228, PT ;  /* 0x000000e43b00720c */ /* 0x040fe40003fa6270 */
[----:B------:R-:W-:Y:S01]  /*5d20*/  FSEL R61, R2, -INF , !P4 ;  /* 0xff800000023d7808 */ /* 0x000fe20006000000 */
[----:B------:R-:W-:Y:S01]  /*5d30*/  IMAD.MOV.U32 R2, RZ, RZ, R4 ;  /* 0x000000ffff027224 */ /* 0x000fe200078e0004 */
[----:B------:R-:W-:Y:S02]  /*5d40*/  ISETP.GE.AND P0, PT, R59, R227, PT ;  /* 0x000000e33b00720c */ /* 0x000fe40003f06270 */
[----:B------:R-:W-:Y:S02]  /*5d50*/  FSEL R59, R24, -INF , !P5 ;  /* 0xff800000183b7808 */ /* 0x000fe40006800000 */
[----:B------:R-:W-:Y:S02]  /*5d60*/  ISETP.GE.AND P5, PT, R63, R208, PT ;  /* 0x000000d03f00720c */ /* 0x000fe40003fa6270 */
[----:B------:R-:W-:-:S02]  /*5d70*/  ISETP.GT.AND P1, PT, R5, R68, PT ;  /* 0x000000440500720c */ /* 0x000fc40003f24270 */
[----:B------:R-:W-:Y:S02]  /*5d80*/  I2FP.F32.S32 R3, R2 ;  /* 0x0000000200037245 */ /* 0x000fe40000201400 */
[----:B------:R-:W-:Y:S02]  /*5d90*/  FSEL R58, R7, -INF , !P5 ;  /* 0xff800000073a7808 */ /* 0x000fe40006800000 */
[----:B------:R-:W-:Y:S01]  /*5da0*/  FSEL R2, R0, -INF , !P1 ;  /* 0xff80000000027808 */ /* 0x000fe20004800000 */
[----:B------:R-:W-:Y:S01]  /*5db0*/  IMAD.IADD R0, R33, 0x1, -R19 ;  /* 0x0000000121007824 */ /* 0x000fe200078e0a13 */
[----:B------:R-:W-:Y:S01]  /*5dc0*/  ISETP.GE.AND P5, PT, R68, R209, PT ;  /* 0x000000d14400720c */ /* 0x000fe20003fa6270 */
[----:B------:R-:W-:Y:S01]  /*5dd0*/  FFMA.FTZ R3, R3, -UR5, R83 ;  /* 0x8000000503037c23 */ /* 0x000fe20008010053 */
[----:B------:R-:W-:Y:S02]  /*5de0*/  FSEL R80, R74, -INF , !P0 ;  /* 0xff8000004a507808 */ /* 0x000fe40004000000 */
[----:B------:R-:W-:-:S02]  /*5df0*/  FSEL R60, R2, -INF , !P5 ;  /* 0xff800000023c7808 */ /* 0x000fc40006800000 */
[----:B------:R-:W-:Y:S01]  /*5e00*/  IABS R2, R0 ;  /* 0x0000000000027213 */ /* 0x000fe20000000000 */
[----:B------:R-:W-:Y:S01]  /*5e10*/  IMAD.IADD R0, R33, 0x1, -R88 ;  /* 0x0000000121007824 */ /* 0x000fe200078e0a58 */
[----:B------:R-:W-:Y:S02]  /*5e20*/  ISETP.GE.AND P0, PT, R63, R228, PT ;  /* 0x000000e43f00720c */ /* 0x000fe40003f06270 */
[----:B------:R-:W-:Y:S02]  /*5e30*/  ISETP.GT.AND P1, PT, R5, R101, PT ;  /* 0x000000650500720c */ /* 0x000fe40003f24270 */
[----:B------:R-:W-:Y:S02]  /*5e40*/  FSEL R57, R25, -INF , !P0 ;  /* 0xff80000019397808 */ /* 0x000fe40004000000 */
[----:B------:R-:W-:Y:S02]  /*5e50*/  ISETP.GE.AND P0, PT, R68, R208, PT ;  /* 0x000000d04400720c */ /* 0x000fe40003f06270 */
[----:B------:R-:W-:-:S02]  /*5e60*/  IABS R4, R0 ;  /* 0x0000000000047213 */ /* 0x000fc40000000000 */
[-C--:B------:R-:W-:Y:S02]  /*5e70*/  ISETP.GE.AND P2, PT, R63, R227.reuse, PT ;  /* 0x000000e33f00720c */ /* 0x080fe40003f46270 */
[----:B------:R-:W-:Y:S02]  /*5e80*/  FSEL R56, R10, -INF , !P0 ;  /* 0xff8000000a387808 */ /* 0x000fe40004000000 */
[----:B------:R-:W-:Y:S01]  /*5e90*/  FSEL R0, R3, -INF , !P1 ;  /* 0xff80000003007808 */ /* 0x000fe20004800000 */
[----:B------:R-:W-:Y:S01]  /*5ea0*/  IMAD.MOV.U32 R3, RZ, RZ, R4 ;  /* 0x000000ffff037224 */ /* 0x000fe200078e0004 */
[----:B------:R-:W-:Y:S02]  /*5eb0*/  ISETP.GE.AND P3, PT, R68, R227, PT ;  /* 0x000000e34400720c */ /* 0x000fe40003f66270 */
[----:B------:R-:W-:Y:S02]  /*5ec0*/  ISETP.GE.AND P0, PT, R101, R209, PT ;  /* 0x000000d16500720c */ /* 0x000fe40003f06270 */
[----:B------:R-:W-:-:S02]  /*5ed0*/  FSEL R74, R117, -INF , !P2 ;  /* 0xff800000754a7808 */ /* 0x000fc40005000000 */
[----:B------:R-:W-:Y:S02]  /*5ee0*/  ISETP.GE.AND P2, PT, R68, R228, PT ;  /* 0x000000e44400720c */ /* 0x000fe40003f46270 */
[----:B------:R-:W-:Y:S02]  /*5ef0*/  FSEL R68, R118, -INF , !P3 ;  /* 0xff80000076447808 */ /* 0x000fe40005800000 */
[----:B------:R-:W-:Y:S02]  /*5f00*/  I2FP.F32.S32 R2, R2 ;  /* 0x0000000200027245 */ /* 0x000fe40000201400 */
[----:B------:R-:W-:Y:S02]  /*5f10*/  FSEL R52, R0, -INF , !P0 ;  /* 0xff80000000347808 */ /* 0x000fe40004000000 */
[C---:B------:R-:W-:Y:S01]  /*5f20*/  ISETP.GE.AND P4, PT, R101.reuse, R227, PT ;  /* 0x000000e36500720c */ /* 0x040fe20003f86270 */
[----:B------:R-:W-:Y:S01]  /*5f30*/  FFMA.FTZ R2, R2, -UR5, R54 ;  /* 0x8000000502027c23 */ /* 0x000fe20008010036 */
[----:B------:R-:W-:-:S02]  /*5f40*/  ISETP.GE.AND P3, PT, R101, R228, PT ;  /* 0x000000e46500720c */ /* 0x000fc40003f66270 */
[----:B------:R-:W-:Y:S02]  /*5f50*/  I2FP.F32.S32 R0, R3 ;  /* 0x0000000300007245 */ /* 0x000fe40000201400 */
[----:B------:R-:W-:Y:S02]  /*5f60*/  FSEL R51, R26, -INF , !P2 ;  /* 0xff8000001a337808 */ /* 0x000fe40005000000 */
[----:B------:R-:W-:Y:S01]  /*5f70*/  FSEL R63, R119, -INF , !P4 ;  /* 0xff800000773f7808 */ /* 0x000fe20006000000 */
[----:B------:R-:W-:Y:S01]  /*5f80*/  FFMA.FTZ R0, R0, -UR5, R55 ;  /* 0x8000000500007c23 */ /* 0x000fe20008010037 */
[----:B------:R-:W-:Y:S02]  /*5f90*/  FSEL R49, R45, -INF , !P3 ;  /* 0xff8000002d317808 */ /* 0x000fe40005800000 */
[----:B------:R-:W-:Y:S02]  /*5fa0*/  ISETP.GE.AND P2, PT, R101, R208, PT ;  /* 0x000000d06500720c */ /* 0x000fe40003f46270 */
[----:B------:R-:W-:-:S02]  /*5fb0*/  ISETP.GE.AND P5, PT, R111, R227, PT ;  /* 0x000000e36f00720c */ /* 0x000fc40003fa6270 */
[C---:B------:R-:W-:Y:S02]  /*5fc0*/  ISETP.GE.AND P4, PT, R111.reuse, R228, PT ;  /* 0x000000e46f00720c */ /* 0x040fe40003f86270 */
[----:B------:R-:W-:Y:S02]  /*5fd0*/  ISETP.GE.AND P3, PT, R111, R208, PT ;  /* 0x000000d06f00720c */ /* 0x000fe40003f66270 */
[C---:B------:R-:W-:Y:S02]  /*5fe0*/  ISETP.GT.AND P1, PT, R5.reuse, R111, PT ;  /* 0x0000006f0500720c */ /* 0x040fe40003f24270 */
[----:B------:R-:W-:Y:S02]  /*5ff0*/  ISETP.GT.AND P0, PT, R5, R103, PT ;  /* 0x000000670500720c */ /* 0x000fe40003f04270 */
[----:B------:R-:W-:Y:S02]  /*6000*/  FSEL R50, R11, -INF , !P2 ;  /* 0xff8000000b327808 */ /* 0x000fe40005000000 */
[----:B------:R-:W-:-:S02]  /*6010*/  FSEL R54, R140, -INF , !P5 ;  /* 0xff8000008c367808 */ /* 0x000fc40006800000 */
[----:B------:R-:W-:Y:S02]  /*6020*/  FSEL R36, R100, -INF , !P4 ;  /* 0xff80000064247808 */ /* 0x000fe40006000000 */
[----:B------:R-:W-:Y:S02]  /*6030*/  FSEL R39, R13, -INF , !P3 ;  /* 0xff8000000d277808 */ /* 0x000fe40005800000 */
[----:B------:R-:W-:Y:S02]  /*6040*/  FSEL R2, R2, -INF , !P1 ;  /* 0xff80000002027808 */ /* 0x000fe40004800000 */
[----:B------:R-:W-:Y:S02]  /*6050*/  ISETP.GE.AND P2, PT, R111, R209, PT ;  /* 0x000000d16f00720c */ /* 0x000fe40003f46270 */
[C---:B------:R-:W-:Y:S02]  /*6060*/  ISETP.GE.AND P5, PT, R103.reuse, R227, PT ;  /* 0x000000e36700720c */ /* 0x040fe40003fa6270 */
[----:B------:R-:W-:-:S02]  /*6070*/  ISETP.GE.AND P4, PT, R103, R228, PT ;  /* 0x000000e46700720c */ /* 0x000fc40003f86270 */
[C---:B------:R-:W-:Y:S02]  /*6080*/  ISETP.GE.AND P3, PT, R103.reuse, R208, PT ;  /* 0x000000d06700720c */ /* 0x040fe40003f66270 */
[----:B------:R-:W-:Y:S02]  /*6090*/  ISETP.GE.AND P1, PT, R103, R209, PT ;  /* 0x000000d16700720c */ /* 0x000fe40003f26270 */
[----:B------:R-:W-:Y:S02]  /*60a0*/  FSEL R0, R0, -INF , !P0 ;  /* 0xff80000000007808 */ /* 0x000fe40004000000 */
[----:B------:R-:W-:Y:S02]  /*60b0*/  FSEL R43, R2, -INF , !P2 ;  /* 0xff800000022b7808 */ /* 0x000fe40005000000 */
[----:B------:R-:W-:Y:S02]  /*60c0*/  FSEL R53, R141, -INF , !P5 ;  /* 0xff8000008d357808 */ /* 0x000fe40006800000 */
[----:B------:R-:W-:-:S02]  /*60d0*/  FSEL R32, R102, -INF , !P4 ;  /* 0xff80000066207808 */ /* 0x000fc40006000000 */
        /* <DEDUP_REMOVED lines=54> */
.L_x_1247:
[----:B------:R3:W-:Y:S02]  /*6440*/  STS.128 [R219+0x8800], RZ ;  /* 0x008800ffdb007388 */ /* 0x0007e40000000c00 */
.L_x_1248:
[----:B------:R-:W-:Y:S05]  /*6450*/  BSYNC.RECONVERGENT B0 ;  /* 0x0000000000007941 */ /* 0x000fea0003800200 */
.L_x_1246:
[----:B------:R-:W0:Y:S02]  /*6460*/  LDGDEPBAR ;  /* 0x00000000000079af */ /* 0x000e240000000000 */
.L_x_1245:
[----:B------:R-:W-:Y:S01]  /*6470*/  IMAD R0, R166, UR25, R168 ;  /* 0x00000019a6007c24 */ /* 0x000fe2000f8e02a8 */
[----:B------:R-:W4:Y:S01]  /*6480*/  LDCU.64 UR12, c[0x0][0x418] ;  /* 0x00008300ff0c77ac */ /* 0x000f220008000a00 */
[----:B-12---:R-:W-:Y:S02]  /*6490*/  IMAD.U32 R3, RZ, RZ, UR21 ;  /* 0x00000015ff037e24 */ /* 0x006fe4000f8e00ff */
[C---:B------:R-:W-:Y:S01]  /*64a0*/  IMAD.WIDE.U32 R10, R159.reuse, -0x326172a9, RZ ;  /* 0xcd9e8d579f0a7825 */ /* 0x040fe200078e00ff */
[----:B------:R-:W-:Y:S01]  /*64b0*/  SHF.R.S32.HI R4, RZ, 0x1f, R0 ;  /* 0x0000001fff047819 */ /* 0x000fe20000011400 */
[----:B------:R-:W-:Y:S01]  /*64c0*/  USHF.L.U32 UR15, UR30, 0x1, URZ ;  /* 0x000000011e0f7899 */ /* 0x000fe200080006ff */
[----:B------:R-:W-:Y:S01]  /*64d0*/  IADD3 R2, P0, PT, R0, UR21, RZ ;  /* 0x0000001500027c10 */ /* 0x000fe2000ff1e0ff */
[----:B------:R-:W-:Y:S01]  /*64e0*/  VIADD R0, R159, 0x4 ;  /* 0x000000049f007836 */ /* 0x000fe20000000000 */
[----:B------:R-:W-:Y:S01]  /*64f0*/  UIADD3 UR16, UPT, UPT, UR37, -0x4498517b, URZ ;  /* 0xbb67ae8525107890 */ /* 0x000fe2000fffe0ff */
[----:B------:R-:W-:Y:S01]  /*6500*/  IMAD.WIDE.U32 R12, R165, -0x2daee0ad, RZ ;  /* 0xd2511f53a50c7825 */ /* 0x000fe200078e00ff */
[----:B------:R-:W-:Y:S01]  /*6510*/  LEA.HI.X.SX32 R6, R3, R4, 0x1, P0 ;  /* 0x0000000403067211 */ /* 0x000fe200000f0eff */
[----:B------:R-:W-:Y:S01]  /*6520*/  USHF.L.U32 UR17, UR4, 0x10, URZ ;  /* 0x0000001004117899 */ /* 0x000fe200080006ff */
[----:B------:R-:W-:Y:S01]  /*6530*/  LOP3.LUT R4, R164, UR36, R11, 0x96, !PT ;  /* 0x00000024a4047c12 */ /* 0x000fe2000f8e960b */
[----:B------:R-:W-:Y:S01]  /*6540*/  IMAD.WIDE.U32 R28, R0, -0x326172a9, RZ ;  /* 0xcd9e8d57001c7825 */ /* 0x000fe200078e00ff */
[----:B------:R-:W-:Y:S01]  /*6550*/  UIADD3 UR33, UPT, UPT, UR36, -0x61c88647, URZ ;  /* 0x9e3779b924217890 */ /* 0x000fe2000fffe0ff */
[----:B------:R1:W-:Y:S01]  /*6560*/  STL.64 [R1+0x108], R10 ;  /* 0x0001080a01007387 */ /* 0x0003e20000100a00 */
[----:B------:R-:W-:Y:S01]  /*6570*/  UIADD3 UR32, UPT, UPT, UR36, 0x3c6ef372, URZ ;  /* 0x3c6ef37224207890 */ /* 0x000fe2000fffe0ff */
[----:B------:R-:W-:Y:S01]  /*6580*/  IMAD.U32 R5, RZ, RZ, UR15 ;  /* 0x0000000fff057e24 */ /* 0x000fe2000f8e00ff */
[----:B------:R-:W-:Y:S01]  /*6590*/  LOP3.LUT R3, R164, UR36, R29, 0x96, !PT ;  /* 0x00000024a4037c12 */ /* 0x000fe2000f8e961d */
[----:B------:R-:W-:Y:S01]  /*65a0*/  IMAD.WIDE.U32 R26, R4, -0x2daee0ad, RZ ;  /* 0xd2511f53041a7825 */ /* 0x000fe200078e00ff */
[----:B----4-:R-:W-:Y:S01]  /*65b0*/  LEA R46, P0, R2, UR12, 0x1 ;  /* 0x0000000c022e7c11 */ /* 0x010fe2000f8008ff */
[----:B------:R-:W-:Y:S01]  /*65c0*/  UIADD3 UR15, UPT, UPT, UR15, 0x1, URZ ;  /* 0x000000010f0f7890 */ /* 0x000fe2000fffe0ff */
[----:B------:R-:W-:Y:S01]  /*65d0*/  STL.64 [R1+0x100], R28 ;  /* 0x0001001c01007387 */ /* 0x000fe20000100a00 */
[----:B------:R-:W-:Y:S01]  /*65e0*/  IMAD.WIDE.U32 R24, R3, -0x2daee0ad, RZ ;  /* 0xd2511f5303187825 */ /* 0x000fe200078e00ff */
[----:B------:R-:W-:Y:S01]  /*65f0*/  LOP3.LUT R3, R5, UR37, R13, 0x96, !PT ;  /* 0x0000002505037c12 */ /* 0x000fe2000f8e960d */
[----:B------:R-:W-:Y:S01]  /*6600*/  UIADD3 UR31, UPT, UPT, UR37, 0x76cf5d0a, URZ ;  /* 0x76cf5d0a251f7890 */ /* 0x000fe2000fffe0ff */
[C---:B------:R-:W-:Y:S01]  /*6610*/  LOP3.LUT R5, R12.reuse, UR16, R27, 0x96, !PT ;  /* 0x000000100c057c12 */ /* 0x040fe2000f8e961b */
[----:B------:R-:W-:Y:S01]  /*6620*/  IMAD.U32 R7, RZ, RZ, UR4 ;  /* 0x00000004ff077e24 */ /* 0x000fe2000f8e00ff */
[----:B------:R-:W-:Y:S01]  /*6630*/  LOP3.LUT R4, R12, UR16, R25, 0x96, !PT ;  /* 0x000000100c047c12 */ /* 0x000fe2000f8e9619 */
[----:B------:R-:W-:Y:S01]  /*6640*/  IMAD.U32 R0, RZ, RZ, UR17 ;  /* 0x00000011ff007e24 */ /* 0x000fe2000f8e00ff */
[----:B------:R-:W-:Y:S01]  /*6650*/  LEA.HI.X R47, R2, UR13, R6, 0x1, P0 ;  /* 0x0000000d022f7c11 */ /* 0x000fe200080f0c06 */
[----:B------:R-:W-:Y:S01]  /*6660*/  IMAD.WIDE.U32 R2, R3, -0x326172a9, RZ ;  /* 0xcd9e8d5703027825 */ /* 0x000fe200078e00ff */
[----:B------:R-:W-:Y:S01]  /*6670*/  FMNMX3.FTZ R6, R116, R115, R113, !PT ;  /* 0x0000007374067276 */ /* 0x000fe20007810071 */
[----:B------:R-:W-:Y:S01]  /*6680*/  UIADD3 UR22, UPT, UPT, UR37, 0x32370b8f, URZ ;  /* 0x32370b8f25167890 */ /* 0x000fe2000fffe0ff */
[----:B------:R-:W-:Y:S01]  /*6690*/  LOP3.LUT R0, R7, 0xff0000, R0, 0xf8, !PT ;  /* 0x00ff000007007812 */ /* 0x000fe200078ef800 */
[----:B------:R-:W-:Y:S01]  /*66a0*/  IMAD.WIDE.U32 R30, R5, -0x326172a9, RZ ;  /* 0xcd9e8d57051e7825 */ /* 0x000fe200078e00ff */
[--C-:B------:R-:W-:Y:S01]  /*66b0*/  LOP3.LUT R7, R10, UR33, R3.reuse, 0x96, !PT ;  /* 0x000000210a077c12 */ /* 0x100fe2000f8e9603 */
[----:B------:R2:W-:Y:S01]  /*66c0*/  STL.64 [R1+0x170], R12 ;  /* 0x0001700c01007387 */ /* 0x0005e20000100a00 */
[----:B------:R-:W-:Y:S01]  /*66d0*/  LOP3.LUT R9, R28, UR33, R3, 0x96, !PT ;  /* 0x000000211c097c12 */ /* 0x000fe2000f8e9603 */
[----:B------:R-:W-:Y:S01]  /*66e0*/  IMAD.WIDE.U32 R34, R4, -0x326172a9, RZ ;  /* 0xcd9e8d5704227825 */ /* 0x000fe200078e00ff */
[----:B------:R-:W-:Y:S01]  /*66f0*/  LOP3.LUT R8, R2, UR32, R31, 0x96, !PT ;  /* 0x0000002002087c12 */ /* 0x000fe2000f8e961f */
[----:B------:R-:W-:Y:S01]  /*6700*/  STL.64 [R1+0x180], R26 ;  /* 0x0001801a01007387 */ /* 0x000fe20000100a00 */
[----:B------:R-:W-:Y:S01]  /*6710*/  FMNMX3.FTZ R3, R106, R97, R92, !PT ;  /* 0x000000616a037276 */ /* 0x000fe2000781005c */
[----:B------:R-:W-:Y:S01]  /*6720*/  UIADD3 UR21, UPT, UPT, UR36, 0x78dde6e4, URZ ;  /* 0x78dde6e424157890 */ /* 0x000fe2000fffe0ff */
[----:B------:R-:W-:Y:S01]  /*6730*/  LOP3.LUT R15, R2, UR32, R35, 0x96, !PT ;  /* 0x00000020020f7c12 */ /* 0x000fe2000f8e9623 */
[----:B------:R-:W-:Y:S01]  /*6740*/  STL.64 [R1+0x178], R24 ;  /* 0x0001781801007387 */ /* 0x000fe20000100a00 */
[----:B------:R-:W-:Y:S01]  /*6750*/  FMNMX3.FTZ R2, R110, R105, R96, !PT ;  /* 0x000000696e027276 */ /* 0x000fe20007810060 */
[----:B------:R-:W-:Y:S01]  /*6760*/  UIADD3 UR26, UPT, UPT, UR36, -0x255992d5, URZ ;  /* 0xdaa66d2b241a7890 */ /* 0x000fe2000fffe0ff */
[----:B------:R-:W-:Y:S01]  /*6770*/  FMNMX3.FTZ R4, R112, R108, R99, !PT ;  /* 0x0000006c70047276 */ /* 0x000fe20007810063 */
[----:B------:R-:W-:Y:S01]  /*6780*/  UIADD3 UR17, UPT, UPT, UR37, -0x126145ec, URZ ;  /* 0xed9eba1425117890 */ /* 0x000fe2000fffe0ff */
[----:B------:R-:W-:Y:S01]  /*6790*/  FMNMX3.FTZ R5, R3, R91, R86, !PT ;  /* 0x0000005b03057276 */ /* 0x000fe20007810056 */
[----:B------:R-:W-:Y:S01]  /*67a0*/  STL.64 [R1+0x148], R30 ;  /* 0x0001481e01007387 */ /* 0x000fe20000100a00 */
[----:B------:R-:W-:Y:S01]  /*67b0*/  FMNMX3.FTZ R3, R2, R95, R90, !PT ;  /* 0x0000005f02037276 */ /* 0x000fe2000781005a */
[----:B------:R-:W4:Y:S01]  /*67c0*/  LDCU UR34, c[0x0][0x45c] ;  /* 0x00008b80ff2277ac */ /* 0x000f220008000800 */
[----:B------:R-:W-:Y:S01]  /*67d0*/  FMNMX3.FTZ R2, R4, R98, R93, !PT ;  /* 0x0000006204027276 */ /* 0x000fe2000781005d */
[----:B------:R-:W-:Y:S01]  /*67e0*/  STL.64 [R1+0x150], R34 ;  /* 0x0001502201007387 */ /* 0x000fe20000100a00 */
[----:B------:R-:W-:Y:S01]  /*67f0*/  FMNMX3.FTZ R3, R3, R85, R78, !PT ;  /* 0x0000005503037276 */ /* 0x000fe2000781004e */
[----:B------:R-:W-:Y:S01]  /*6800*/  UIADD3 UR16, UPT, UPT, UR36, 0x1715609d, URZ ;  /* 0x1715609d24107890 */ /* 0x000fe2000fffe0ff */
[----:B------:R-:W-:Y:S01]  /*6810*/  FMNMX3.FTZ R2, R2, R87, R81, !PT ;  /* 0x0000005702027276 */ /* 0x000fe20007810051 */
[----:B------:R-:W-:Y:S01]  /*6820*/  UIADD3 UR13, UPT, UPT, UR36, -0x4ab325aa, URZ ;  /* 0xb54cda56240d7890 */ /* 0x000fe2000fffe0ff */
[----:B------:R-:W-:Y:S01]  /*6830*/  FMNMX3.FTZ R3, R3, R70, R75, !PT ;  /* 0x0000004603037276 */ /* 0x000fe2000781004b */
[----:B------:R-:W-:Y:S01]  /*6840*/  IMAD.IADD R180, R167, 0x1, R180 ;  /* 0x00000001a7b47824 */ /* 0x000fe200078e02b4 */
[----:B------:R-:W-:Y:S01]  /*6850*/  FMNMX3.FTZ R2, R2, R77, R76, !PT ;  /* 0x0000004d02027276 */ /* 0x000fe2000781004c */
[----:B------:R-:W-:Y:S01]  /*6860*/  UIADD3 UR12, UPT, UPT, UR37, 0x646e171e, URZ ;  /* 0x646e171e250c7890 */ /* 0x000fe2000fffe0ff */
[----:B------:R-:W-:-:S02]  /*6870*/  FMNMX3.FTZ R3, R3, R72, R64, !PT ;  /* 0x0000004803037276 */ /* 0x000fc40007810040 */
[----:B------:R-:W-:Y:S02]  /*6880*/  FMNMX3.FTZ R2, R2, R73, R67, !PT ;  /* 0x0000004902027276 */ /* 0x000fe40007810043 */
[----:B------:R-:W-:Y:S02]  /*6890*/  FMNMX3.FTZ R6, R6, R114, R109, !PT ;  /* 0x0000007206067276 */ /* 0x000fe4000781006d */
[----:B------:R-:W-:Y:S02]  /*68a0*/  FMNMX3.FTZ R4, R5, R71, R66, !PT ;  /* 0x0000004705047276 */ /* 0x000fe40007810042 */
[----:B------:R-:W-:Y:S02]  /*68b0*/  FMNMX3.FTZ R3, R3, R58, R56, !PT ;  /* 0x0000003a03037276 */ /* 0x000fe40007810038 */
[----:B------:R-:W-:Y:S02]  /*68c0*/  FMNMX3.FTZ R2, R2, R61, R60, !PT ;  /* 0x0000003d02027276 */ /* 0x000fe4000781003c */
[----:B------:R-:W-:Y:S01]  /*68d0*/  FMNMX3.FTZ R5, R6, R104, R94, !PT ;  /* 0x0000006806057276 */ /* 0x000fe2000781005e */
[----:B------:R-:W-:Y:S01]  /*68e0*/  IMAD.U32 R6, RZ, RZ, UR15 ;  /* 0x0000000fff067e24 */ /* 0x000fe2000f8e00ff */
[----:B------:R-:W-:Y:S01]  /*68f0*/  FMNMX3.FTZ R4, R4, R65, R69, !PT ;  /* 0x0000004104047276 */ /* 0x000fe20007810045 */
[----:B------:R-:W-:Y:S01]  /*6900*/  UIADD3 UR15, UPT, UPT, UR37, -0x56f99767, URZ ;  /* 0xa9066899250f7890 */ /* 0x000fe2000fffe0ff */
[----:B------:R-:W-:-:S02]  /*6910*/  FMNMX3.FTZ R3, R3, R50, R39, !PT ;  /* 0x0000003203037276 */ /* 0x000fc40007810027 */
[----:B------:R-:W-:Y:S02]  /*6920*/  FMNMX3.FTZ R2, R2, R52, R43, !PT ;  /* 0x0000003402027276 */ /* 0x000fe4000781002b */
[----:B------:R-:W-:Y:S02]  /*6930*/  FMNMX3.FTZ R5, R5, R89, R84, !PT ;  /* 0x0000005905057276 */ /* 0x000fe40007810054 */
[----:B------:R-:W-:Y:S02]  /*6940*/  FMNMX3.FTZ R4, R4, R62, R59, !PT ;  /* 0x0000003e04047276 */ /* 0x000fe4000781003b */
[----:B------:R-:W-:Y:S02]  /*6950*/  FMNMX.FTZ R102, R37, R3, !PT ;  /* 0x0000000325667209 */ /* 0x000fe40007810000 */
[----:B------:R-:W-:Y:S02]  /*6960*/  FMNMX.FTZ R100, R42, R2, !PT ;  /* 0x000000022a647209 */ /* 0x000fe40007810000 */
[----:B------:R-:W-:Y:S01]  /*6970*/  FMNMX3.FTZ R5, R5, R79, R80, !PT ;  /* 0x0000004f05057276 */ /* 0x000fe20007810050 */
[----:B------:R-:W5:Y:S01]  /*6980*/  SHFL.BFLY PT, R19, R102, 0x2, 0x1f ;  /* 0x0c401f0066137f89 */ /* 0x000f6200000e0000 */
[----:B------:R-:W-:-:S02]  /*6990*/  FMNMX3.FTZ R4, R4, R57, R51, !PT ;  /* 0x0000003904047276 */ /* 0x000fc40007810033 */
[----:B------:R-:W-:Y:S01]  /*69a0*/  FMNMX3.FTZ R5, R5, R74, R68, !PT ;  /* 0x0000004a05057276 */ /* 0x000fe20007810044 */
[----:B------:R-:W3:Y:S01]  /*69b0*/  SHFL.BFLY PT, R21, R100, 0x2, 0x1f ;  /* 0x0c401f0064157f89 */ /* 0x000ee200000e0000 */
[----:B------:R-:W-:Y:S02]  /*69c0*/  FMNMX3.FTZ R4, R4, R49, R36, !PT ;  /* 0x0000003104047276 */ /* 0x000fe40007810024 */
[----:B------:R-:W-:Y:S02]  /*69d0*/  LOP3.LUT R6, R6, UR37, R13, 0x96, !PT ;  /* 0x0000002506067c12 */ /* 0x000fe4000f8e960d */
[----:B------:R-:W-:Y:S02]  /*69e0*/  FMNMX3.FTZ R5, R5, R63, R54, !PT ;  /* 0x0000003f05057276 */ /* 0x000fe40007810036 */
[----:B------:R-:W-:Y:S01]  /*69f0*/  FMNMX.FTZ R101, R32, R4, !PT ;  /* 0x0000000420657209 */ /* 0x000fe20007810000 */
[----:B------:R-:W-:Y:S01]  /*6a00*/  IMAD.WIDE.U32 R2, R6, -0x326172a9, RZ ;  /* 0xcd9e8d5706027825 */ /* 0x000fe200078e00ff */
[----:B------:R-:W-:-:S03]  /*6a10*/  FMNMX.FTZ R103, R53, R5, !PT ;  /* 0x0000000535677209 */ /* 0x000fc60007810000 */
[----:B------:R-:W4:Y:S01]  /*6a20*/  SHFL.BFLY PT, R17, R101, 0x2, 0x1f ;  /* 0x0c401f0065117f89 */ /* 0x000f2200000e0000 */
[----:B------:R-:W-:Y:S01]  /*6a30*/  IMAD.WIDE.U32 R6, R7, -0x2daee0ad, RZ ;  /* 0xd2511f5307067825 */ /* 0x000fe200078e00ff */
[--C-:B-1----:R-:W-:Y:S02]  /*6a40*/  LOP3.LUT R10, R10, UR33, R3.reuse, 0x96, !PT ;  /* 0x000000210a0a7c12 */ /* 0x102fe4000f8e9603 */
[----:B------:R-:W1:Y:S01]  /*6a50*/  SHFL.BFLY PT, R22, R103, 0x2, 0x1f ;  /* 0x0c401f0067167f89 */ /* 0x000e6200000e0000 */
[----:B------:R-:W-:Y:S01]  /*6a60*/  IMAD.WIDE.U32 R4, R8, -0x2daee0ad, RZ ;  /* 0xd2511f5308047825 */ /* 0x000fe200078e00ff */
[----:B------:R-:W-:Y:S02]  /*6a70*/  LOP3.LUT R3, R28, UR33, R3, 0x96, !PT ;  /* 0x000000211c037c12 */ /* 0x000fe4000f8e9603 */
[----:B------:R-:W-:Y:S01]  /*6a80*/  LOP3.LUT R14, R2, UR32, R35, 0x96, !PT ;  /* 0x00000020020e7c12 */ /* 0x000fe2000f8e9623 */
[----:B------:R-:W-:Y:S01]  /*6a90*/  IMAD.WIDE.U32 R10, R10, -0x2daee0ad, RZ ;  /* 0xd2511f530a0a7825 */ /* 0x000fe200078e00ff */
[----:B------:R-:W-:-:S02]  /*6aa0*/  LOP3.LUT R20, R26, UR31, R7, 0x96, !PT ;  /* 0x0000001f1a147c12 */ /* 0x000fc4000f8e9607 */
[----:B------:R-:W-:Y:S01]  /*6ab0*/  LOP3.LUT R16, R6, UR22, R5, 0x96, !PT ;  /* 0x0000001606107c12 */ /* 0x000fe2000f8e9605 */
[----:B------:R-:W-:Y:S01]  /*6ac0*/  IMAD.WIDE.U32 R6, R3, -0x2daee0ad, RZ ;  /* 0xd2511f5303067825 */ /* 0x000fe200078e00ff */
[----:B--2---:R-:W-:Y:S02]  /*6ad0*/  LOP3.LUT R12, R2, UR32, R31, 0x96, !PT ;  /* 0x00000020020c7c12 */ /* 0x004fe4000f8e961f */
[----:B-----5:R-:W-:Y:S01]  /*6ae0*/  FMNMX.FTZ R102, R102, R19, !PT ;  /* 0x0000001366667209 */ /* 0x020fe20007810000 */
[----:B------:R-:W-:Y:S01]  /*6af0*/  IMAD.WIDE.U32 R8, R9, -0x2daee0ad, RZ ;  /* 0xd2511f5309087825 */ /* 0x000fe200078e00ff */
[----:B---3--:R-:W-:Y:S02]  /*6b00*/  FMNMX.FTZ R100, R100, R21, !PT ;  /* 0x0000001564647209 */ /* 0x008fe40007810000 */
[----:B------:R-:W-:Y:S01]  /*6b10*/  LOP3.LUT R11, R26, UR31, R11, 0x96, !PT ;  /* 0x0000001f1a0b7c12 */ /* 0x000fe2000f8e960b */
[----:B------:R-:W-:Y:S01]  /*6b20*/  IMAD.WIDE.U32 R2, R15, -0x2daee0ad, RZ ;  /* 0xd2511f530f027825 */ /* 0x000fe200078e00ff */
[C---:B------:R-:W-:Y:S01]  /*6b30*/  LOP3.LUT R5, R24.reuse, UR31, R9, 0x96, !PT ;  /* 0x0000001f18057c12 */ /* 0x040fe2000f8e9609 */
[----:B------:R-:W2:Y:S01]  /*6b40*/  SHFL.BFLY PT, R21, R100, 0x1, 0x1f ;  /* 0x0c201f0064157f89 */ /* 0x000ea200000e0000 */
[----:B------:R-:W-:Y:S01]  /*6b50*/  LOP3.LUT R24, R24, UR31, R7, 0x96, !PT ;  /* 0x0000001f18187c12 */ /* 0x000fe2000f8e9607 */
[----:B------:R-:W-:Y:S01]  /*6b60*/  IMAD.WIDE.U32 R14, R14, -0x2daee0ad, RZ ;  /* 0xd2511f530e0e7825 */ /* 0x000fe200078e00ff */
[----:B----4-:R-:W-:-:S02]  /*6b70*/  FMNMX.FTZ R101, R101, R17, !PT ;  /* 0x0000001165657209 */ /* 0x010fc40007810000 */
[----:B-1----:R-:W-:Y:S01]  /*6b80*/  FMNMX.FTZ R103, R103, R22, !PT ;  /* 0x0000001667677209 */ /* 0x002fe20007810000 */
[----:B------:R-:W-:Y:S01]  /*6b90*/  IMAD.WIDE.U32 R12, R12, -0x2daee0ad, RZ ;  /* 0xd2511f530c0c7825 */ /* 0x000fe200078e00ff */
[----:B------:R-:W-:Y:S01]  /*6ba0*/  LOP3.LUT R26, R6, UR22, R15, 0x96, !PT ;  /* 0x00000016061a7c12 */ /* 0x000fe2000f8e960f */
[----:B------:R-:W1:Y:S02]  /*6bb0*/  SHFL.BFLY PT, R22, R101, 0x1, 0x1f ;  /* 0x0c201f0065167f89 */ /* 0x000e6400000e0000 */
[----:B------:R-:W-:Y:S01]  /*6bc0*/  IMAD.WIDE.U32 R6, R20, -0x326172a9, RZ ;  /* 0xcd9e8d5714067825 */ /* 0x000fe200078e00ff */
[----:B------:R-:W-:Y:S01]  /*6bd0*/  LOP3.LUT R18, R10, UR22, R13, 0x96, !PT ;  /* 0x000000160a127c12 */ /* 0x000fe2000f8e960d */
[----:B------:R-:W3:Y:S01]  /*6be0*/  SHFL.BFLY PT, R20, R102, 0x1, 0x1f ;  /* 0x0c201f0066147f89 */ /* 0x000ee200000e0000 */
[----:B------:R-:W-:Y:S01]  /*6bf0*/  LOP3.LUT R13, R8, UR22, R3, 0x96, !PT ;  /* 0x00000016080d7c12 */ /* 0x000fe2000f8e9603 */
[----:B------:R-:W-:Y:S01]  /*6c00*/  IMAD.WIDE.U32 R8, R16, -0x326172a9, RZ ;  /* 0xcd9e8d5710087825 */ /* 0x000fe200078e00ff */
[----:B------:R-:W-:Y:S01]  /*6c10*/  LOP3.LUT R3, R30, UR26, R7, 0x96, !PT ;  /* 0x0000001a1e037c12 */ /* 0x000fe2000f8e9607 */
[----:B------:R-:W4:Y:S02]  /*6c20*/  SHFL.BFLY PT, R23, R103, 0x1, 0x1f ;  /* 0x0c201f0067177f89 */ /* 0x000f2400000e0000 */
[----:B------:R-:W-:Y:S01]  /*6c30*/  IMAD.WIDE.U32 R28, R5, -0x326172a9, RZ ;  /* 0xcd9e8d57051c7825 */ /* 0x000fe200078e00ff */
[----:B------:R-:W-:-:S03]  /*6c40*/  LOP3.LUT R9, R6, UR21, R9, 0x96, !PT ;  /* 0x0000001506097c12 */ /* 0x000fc6000f8e9609 */
[----:B------:R-:W-:Y:S01]  /*6c50*/  IMAD.WIDE.U32 R10, R11, -0x326172a9, RZ ;  /* 0xcd9e8d570b0a7825 */ /* 0x000fe200078e00ff */
[----:B------:R-:W-:Y:S02]  /*6c60*/  LOP3.LUT R6, R34, UR26, R29, 0x96, !PT ;  /* 0x0000001a22067c12 */ /* 0x000fe4000f8e961d */
[----:B--2---:R-:W-:Y:S01]  /*6c70*/  FMNMX.FTZ R100, R100, R21, !PT ;  /* 0x0000001564647209 */ /* 0x004fe20007810000 */
[----:B------:R-:W-:Y:S01]  /*6c80*/  IMAD.WIDE.U32 R18, R18, -0x326172a9, RZ ;  /* 0xcd9e8d5712127825 */ /* 0x000fe200078e00ff */
[----:B------:R-:W-:-:S03]  /*6c90*/  LOP3.LUT R5, R30, UR26, R11, 0x96, !PT ;  /* 0x0000001a1e057c12 */ /* 0x000fc6000f8e960b */
[----:B------:R-:W-:Y:S01]  /*6ca0*/  IMAD.WIDE.U32 R6, R6, -0x2daee0ad, RZ ;  /* 0xd2511f5306067825 */ /* 0x000fe200078e00ff */
[----:B------:R-:W-:Y:S02]  /*6cb0*/  LOP3.LUT R15, R10, UR21, R19, 0x96, !PT ;  /* 0x000000150a0f7c12 */ /* 0x000fe4000f8e9613 */
[----:B-1----:R-:W-:Y:S01]  /*6cc0*/  FMNMX.FTZ R101, R101, R22, !PT ;  /* 0x0000001665657209 */ /* 0x002fe20007810000 */
[----:B------:R-:W-:Y:S01]  /*6cd0*/  IMAD.WIDE.U32 R24, R24, -0x326172a9, RZ ;  /* 0xcd9e8d5718187825 */ /* 0x000fe200078e00ff */
[----:B---3--:R-:W-:-:S03]  /*6ce0*/  FMNMX.FTZ R102, R102, R20, !PT ;  /* 0x0000001466667209 */ /* 0x008fc60007810000 */
[----:B------:R-:W-:Y:S01]  /*6cf0*/  IMAD.WIDE.U32 R10, R13, -0x326172a9, RZ ;  /* 0xcd9e8d570d0a7825 */ /* 0x000fe200078e00ff */
[----:B------:R-:W-:Y:S02]  /*6d00*/  LOP3.LUT R13, R2, UR17, R7, 0x96, !PT ;  /* 0x00000011020d7c12 */ /* 0x000fe4000f8e9607 */
[----:B------:R-:W-:Y:S01]  /*6d10*/  LOP3.LUT R2, R34, UR26, R25, 0x96, !PT ;  /* 0x0000001a22027c12 */ /* 0x000fe2000f8e9619 */
[----:B------:R-:W-:Y:S01]  /*6d20*/  IMAD.WIDE.U32 R30, R3, -0x2daee0ad, RZ ;  /* 0xd2511f53031e7825 */ /* 0x000fe200078e00ff */
[----:B------:R-:W-:Y:S02]  /*6d30*/  LOP3.LUT R11, R28, UR21, R11, 0x96, !PT ;  /* 0x000000151c0b7c12 */ /* 0x000fe4000f8e960b */
[----:B------:R-:W-:Y:S01]  /*6d40*/  FSETP.NEU.FTZ.AND P0, PT, R101, -INF , PT ;  /* 0xff8000006500780b */ /* 0x000fe20003f1d000 */
[----:B------:R-:W-:Y:S01]  /*6d50*/  IMAD.WIDE.U32 R16, R26, -0x326172a9, RZ ;  /* 0xcd9e8d571a107825 */ /* 0x000fe200078e00ff */
[----:B------:R-:W-:Y:S02]  /*6d60*/  LOP3.LUT R3, R4, UR17, R31, 0x96, !PT ;  /* 0x0000001104037c12 */ /* 0x000fe4000f8e961f */
[----:B----4-:R-:W-:Y:S01]  /*6d70*/  FMNMX.FTZ R103, R103, R23, !PT ;  /* 0x0000001767677209 */ /* 0x010fe20007810000 */
[----:B------:R-:W-:Y:S01]  /*6d80*/  IMAD.WIDE.U32 R40, R9, -0x2daee0ad, RZ ;  /* 0xd2511f5309287825 */ /* 0x000fe200078e00ff */
[----:B------:R-:W-:-:S02]  /*6d90*/  LOP3.LUT R17, R24, UR21, R17, 0x96, !PT ;  /* 0x0000001518117c12 */ /* 0x000fc4000f8e9611 */
[----:B------:R-:W-:Y:S01]  /*6da0*/  FSETP.NEU.FTZ.AND P1, PT, R102, -INF , PT ;  /* 0xff8000006600780b */ /* 0x000fe20003f3d000 */
        /* <DEDUP_REMOVED lines=18> */
[----:B------:R-:W-:-:S03]  /*6ed0*/  LOP3.LUT R111, R18, UR16, R5, 0x96, !PT ;  /* 0x00000010126f7c12 */ /* 0x000fc6000f8e9605 */
[----:B------:R-:W-:Y:S01]  /*6ee0*/  FMUL.FTZ R5, R103, UR34 ;  /* 0x0000002267057c20 */ /* 0x000fe20008410000 */
[----:B------:R-:W-:Y:S01]  /*6ef0*/  FSEL R2, R2, RZ, P0 ;  /* 0x000000ff02027208 */ /* 0x000fe20000000000 */
[----:B------:R-:W-:Y:S01]  /*6f00*/  IMAD.WIDE.U32 R150, R17, -0x2daee0ad, RZ ;  /* 0xd2511f5311967825 */ /* 0x000fe200078e00ff */
[----:B------:R-:W-:-:S03]  /*6f10*/  LOP3.LUT R15, R4, UR13, R161, 0x96, !PT ;  /* 0x0000000d040f7c12 */ /* 0x000fc6000f8e96a1 */
[C---:B------:R-:W-:Y:S01]  /*6f20*/  FMUL.FTZ R4, R100.reuse, UR34 ;  /* 0x0000002264047c20 */ /* 0x040fe20008410000 */
[----:B------:R-:W-:Y:S01]  /*6f30*/  FSETP.NEU.FTZ.AND P0, PT, R100, -INF , PT ;  /* 0xff8000006400780b */ /* 0x000fe20003f1d000 */
[----:B------:R-:W-:Y:S01]  /*6f40*/  IMAD.WIDE.U32 R12, R13, -0x326172a9, RZ ;  /* 0xcd9e8d570d0c7825 */ /* 0x000fe200078e00ff */
[----:B------:R-:W-:-:S03]  /*6f50*/  FSETP.NEU.FTZ.AND P1, PT, R103, -INF , PT ;  /* 0xff8000006700780b */ /* 0x000fc60003f3d000 */
        /* <DEDUP_REMOVED lines=36> */
[----:B------:R-:W-:-:S03]  /*71a0*/  FSEL R3, R5, RZ, P1 ;  /* 0x000000ff05037208 */ /* 0x000fc60000800000 */
        /* <DEDUP_REMOVED lines=17> */
[----:B------:R-:W-:Y:S01]  /*72c0*/  LOP3.LUT R107, R16, UR16, R11, 0x96, !PT ;  /* 0x00000010106b7c12 */ /* 0x000fe2000f8e960b */
[----:B------:R-:W-:Y:S01]  /*72d0*/  IMAD.MOV.U32 R175, RZ, RZ, R6 ;  /* 0x000000ffffaf7224 */ /* 0x000fe200078e0006 */
[C---:B------:R-:W-:Y:S01]  /*72e0*/  PRMT R11, R6.reuse, 0x7770, RZ ;  /* 0x00007770060b7816 */ /* 0x040fe200000000ff */
[----:B------:R1:W-:Y:S01]  /*72f0*/  MUFU.EX2 R159, R2 ;  /* 0x00000002009f7308 */ /* 0x0003e20000000800 */
[----:B------:R-:W-:Y:S01]  /*7300*/  PRMT R27, R6, 0x7773, RZ ;  /* 0x00007773061b7816 */ /* 0x000fe200000000ff */
[----:B------:R-:W-:Y:S01]  /*7310*/  IMAD.WIDE.U32 R4, R14, -0x326172a9, RZ ;  /* 0xcd9e8d570e047825 */ /* 0x000fe200078e00ff */
[----:B------:R-:W-:-:S03]  /*7320*/  PRMT R26, R6, 0x7772, RZ ;  /* 0x00007772061a7816 */ /* 0x000fc600000000ff */
[--C-:B------:R-:W-:Y:S01]  /*7330*/  FFMA.FTZ R64, R89, UR34, -R3.reuse ;  /* 0x0000002259407c23 */ /* 0x100fe20008010803 */
[----:B------:R-:W-:Y:S01]  /*7340*/  PRMT R141, R6, 0x7771, RZ ;  /* 0x00007771068d7816 */ /* 0x000fe200000000ff */
[----:B------:R-:W-:Y:S01]  /*7350*/  FFMA.FTZ R6, R116, UR34, -R3 ;  /* 0x0000002274067c23 */ /* 0x000fe20008010803 */
[----:B------:R-:W-:Y:S01]  /*7360*/  LOP3.LUT R12, R12, UR13, R5, 0x96, !PT ;  /* 0x0000000d0c0c7c12 */ /* 0x000fe2000f8e9605 */
[----:B------:R-:W-:Y:S01]  /*7370*/  MUFU.EX2 R166, R7 ;  /* 0x0000000700a67308 */ /* 0x000fe20000000800 */
[--C-:B------:R-:W-:Y:S01]  /*7380*/  FFMA.FTZ R13, R113, UR34, -R3.reuse ;  /* 0x00000022710d7c23 */ /* 0x100fe20008010803 */
[--C-:B------:R-:W-:Y:S01]  /*7390*/  FFMA.FTZ R14, R114, UR34, -R3.reuse ;  /* 0x00000022720e7c23 */ /* 0x100fe20008010803 */
[--C-:B------:R-:W-:Y:S01]  /*73a0*/  FFMA.FTZ R42, R109, UR34, -R3.reuse ;  /* 0x000000226d2a7c23 */ /* 0x100fe20008010803 */
[----:B------:R-:W2:Y:S01]  /*73b0*/  MUFU.EX2 R168, R6 ;  /* 0x0000000600a87308 */ /* 0x000ea20000000800 */
[--C-:B------:R-:W-:Y:S01]  /*73c0*/  FFMA.FTZ R41, R104, UR34, -R3.reuse ;  /* 0x0000002268297c23 */ /* 0x100fe20008010803 */
[----:B-1----:R-:W-:Y:S01]  /*73d0*/  LOP3.LUT R2, R8, 0xffff, RZ, 0xc0, !PT ;  /* 0x0000ffff08027812 */ /* 0x002fe200078ec0ff */
[--C-:B------:R-:W-:Y:S01]  /*73e0*/  FFMA.FTZ R60, R94, UR34, -R3.reuse ;  /* 0x000000225e3c7c23 */ /* 0x100fe20008010803 */
[----:B------:R1:W3:Y:S01]  /*73f0*/  MUFU.EX2 R151, R9 ;  /* 0x0000000900977308 */ /* 0x0002e20000000800 */
[--C-:B------:R-:W-:Y:S01]  /*7400*/  FFMA.FTZ R78, R84, UR34, -R3.reuse ;  /* 0x00000022544e7c23 */ /* 0x100fe20008010803 */
[----:B------:R-:W-:Y:S01]  /*7410*/  SHF.R.U32.HI R23, RZ, 0x8, R2 ;  /* 0x00000008ff177819 */ /* 0x000fe20000011602 */
[--C-:B------:R-:W-:Y:S01]  /*7420*/  FFMA.FTZ R79, R79, UR34, -R3.reuse ;  /* 0x000000224f4f7c23 */ /* 0x100fe20008010803 */
[--C-:B------:R-:W-:Y:S01]  /*7430*/  FFMA.FTZ R89, R80, UR34, -R3.reuse ;  /* 0x0000002250597c23 */ /* 0x100fe20008010803 */
[--C-:B------:R-:W-:Y:S01]  /*7440*/  FFMA.FTZ R90, R74, UR34, -R3.reuse ;  /* 0x000000224a5a7c23 */ /* 0x100fe20008010803 */
[----:B------:R-:W-:Y:S01]  /*7450*/  LOP3.LUT R5, R23, 0xffff, RZ, 0xc0, !PT ;  /* 0x0000ffff17057812 */ /* 0x000fe200078ec0ff */
[--C-:B------:R-:W-:Y:S01]  /*7460*/  FFMA.FTZ R119, R68, UR34, -R3.reuse ;  /* 0x0000002244777c23 */ /* 0x100fe20008010803 */
[--C-:B------:R-:W-:Y:S01]  /*7470*/  FFMA.FTZ R116, R63, UR34, -R3.reuse ;  /* 0x000000223f747c23 */ /* 0x100fe20008010803 */
[--C-:B------:R-:W-:Y:S01]  /*7480*/  FFMA.FTZ R235, R54, UR34, -R3.reuse ;  /* 0x0000002236eb7c23 */ /* 0x100fe20008010803 */
[----:B------:R-:W-:Y:S01]  /*7490*/  ISETP.LE.U32.AND P1, PT, R5, UR4, PT ;  /* 0x0000000405007c0c */ /* 0x000fe2000bf23070 */
[----:B------:R-:W-:Y:S01]  /*74a0*/  FFMA.FTZ R232, R53, UR34, -R3 ;  /* 0x0000002235e87c23 */ /* 0x000fe20008010803 */
[----:B--2---:R-:W-:Y:S01]  /*74b0*/  F2FP.BF16.F32.PACK_AB R5, R159, R168 ;  /* 0x000000a89f05723e */ /* 0x004fe200000010ff */
[----:B------:R-:W-:Y:S01]  /*74c0*/  IMAD.WIDE.U32 R2, R19, -0x2daee0ad, RZ ;  /* 0xd2511f5313027825 */ /* 0x000fe200078e00ff */
[----:B-1----:R-:W-:Y:S01]  /*74d0*/  PRMT R9, R8, 0x7632, R9 ;  /* 0x0000763208097816 */ /* 0x002fe20000000009 */
[----:B------:R-:W-:Y:S01]  /*74e0*/  MUFU.EX2 R146, R13 ;  /* 0x0000000d00927308 */ /* 0x000fe20000000800 */
[----:B------:R-:W-:Y:S01]  /*74f0*/  PRMT R50, R5, 0x7632, R50 ;  /* 0x0000763205327816 */ /* 0x000fe20000000032 */
[----:B------:R-:W-:Y:S01]  /*7500*/  IMAD.WIDE.U32 R124, R25, -0x326172a9, RZ ;  /* 0xcd9e8d57197c7825 */ /* 0x000fe200078e00ff */
[----:B------:R-:W-:Y:S01]  /*7510*/  LOP3.LUT R22, R9, 0xff, RZ, 0xc0, !PT ;  /* 0x000000ff09167812 */ /* 0x000fe200078ec0ff */
[----:B------:R-:W1:Y:S01]  /*7520*/  MUFU.EX2 R169, R14 ;  /* 0x0000000e00a97308 */ /* 0x000e620000000800 */
[----:B------:R-:W-:Y:S01]  /*7530*/  LOP3.LUT R9, R34, UR12, R3, 0x96, !PT ;  /* 0x0000000c22097c12 */ /* 0x000fe2000f8e9603 */
[----:B------:R-:W-:Y:S01]  /*7540*/  IMAD.WIDE.U32 R6, R21, -0x2daee0ad, RZ ;  /* 0xd2511f5315067825 */ /* 0x000fe200078e00ff */
[----:B------:R-:W-:-:S03]  /*7550*/  PRMT R34, R5, 0x7610, R34 ;  /* 0x0000761005227816 */ /* 0x000fc60000000022 */
[----:B------:R-:W-:Y:S01]  /*7560*/  @!P1 HFMA2.BF16_V2 R43, -RZ.H0_H0, RZ.H0_H0, -R50.H0_H0 ;  /* 0x200000ffff2b9231 */ /* 0x000fe20000340932 */
[----:B------:R-:W-:Y:S01]  /*7570*/  LOP3.LUT R24, R8, 0xff, RZ, 0xc0, !PT ;  /* 0x000000ff08187812 */ /* 0x000fe200078ec0ff */
[----:B------:R-:W-:Y:S01]  /*7580*/  MUFU.EX2 R122, R17 ;  /* 0x00000011007a7308 */ /* 0x000fe20000000800 */
[----:B------:R-:W-:Y:S01]  /*7590*/  ISETP.LE.U32.AND P0, PT, R22, UR4, PT ;  /* 0x0000000416007c0c */ /* 0x000fe2000bf03070 */
[----:B------:R-:W-:Y:S01]  /*75a0*/  IMAD.MOV.U32 R57, RZ, RZ, R2 ;  /* 0x000000ffff397224 */ /* 0x000fe200078e0002 */
[----:B------:R-:W-:Y:S01]  /*75b0*/  SHF.R.U32.HI R16, RZ, 0x18, R8 ;  /* 0x00000018ff107819 */ /* 0x000fe20000011608 */
[----:B------:R-:W-:Y:S01]  /*75c0*/  MUFU.EX2 R130, R20 ;  /* 0x0000001400827308 */ /* 0x000fe20000000800 */
[----:B------:R-:W-:Y:S01]  /*75d0*/  PRMT R110, R34, 0x5410, R50 ;  /* 0x00005410226e7816 */ /* 0x000fe20000000032 */
[----:B------:R-:W-:Y:S01]  /*75e0*/  IMAD.MOV.U32 R61, RZ, RZ, R6 ;  /* 0x000000ffff3d7224 */ /* 0x000fe200078e0006 */
[----:B------:R-:W-:Y:S01]  /*75f0*/  LOP3.LUT R55, R10, UR13, R125, 0x96, !PT ;  /* 0x0000000d0a377c12 */ /* 0x000fe2000f8e967d */
[----:B------:R2:W-:Y:S01]  /*7600*/  MUFU.EX2 R161, R28 ;  /* 0x0000001c00a17308 */ /* 0x0005e20000000800 */
[----:B------:R-:W-:Y:S01]  /*7610*/  @!P1 PRMT R50, R43, 0x5410, RZ ;  /* 0x000054102b329816 */ /* 0x000fe200000000ff */
[----:B------:R-:W-:Y:S01]  /*7620*/  IMAD.MOV.U32 R43, RZ, RZ, R4 ;  /* 0x000000ffff2b7224 */ /* 0x000fe200078e0004 */
[----:B------:R-:W-:Y:S01]  /*7630*/  ISETP.LE.U32.AND P3, PT, R24, UR4, PT ;  /* 0x0000000418007c0c */ /* 0x000fe2000bf63070 */
[----:B------:R-:W4:Y:S01]  /*7640*/  MUFU.EX2 R125, R18 ;  /* 0x00000012007d7308 */ /* 0x000f220000000800 */
[----:B---3--:R-:W-:Y:S01]  /*7650*/  F2FP.BF16.F32.PACK_AB R3, R151, R166 ;  /* 0x000000a69703723e */ /* 0x008fe200000010ff */
[----:B------:R-:W-:Y:S01]  /*7660*/  USHF.L.U32 UR35, UR25, 0x3, URZ ;  /* 0x0000000319237899 */ /* 0x000fe200080006ff */
[----:B------:R-:W-:Y:S01]  /*7670*/  ISETP.LE.U32.AND P1, PT, R16, UR4, PT ;  /* 0x0000000410007c0c */ /* 0x000fe2000bf23070 */
[----:B------:R-:W-:Y:S01]  /*7680*/  MUFU.EX2 R67, R29 ;  /* 0x0000001d00437308 */ /* 0x000fe20000000800 */
[C---:B------:R-:W-:Y:S01]  /*7690*/  PRMT R52, R3.reuse, 0x7610, R52 ;  /* 0x0000761003347816 */ /* 0x040fe20000000034 */
[----:B------:R3:W-:Y:S01]  /*76a0*/  STG.E.U16 desc[UR28][R46.64+0x2], R50 ;  /* 0x000002322e007986 */ /* 0x0007e2000c10151c */
[----:B------:R-:W-:Y:S01]  /*76b0*/  PRMT R51, R3, 0x7632, R51 ;  /* 0x0000763203337816 */ /* 0x000fe20000000033 */
[----:B------:R-:W-:Y:S01]  /*76c0*/  MUFU.EX2 R86, R36 ;  /* 0x0000002400567308 */ /* 0x000fe20000000800 */
[----:B-1----:R-:W-:Y:S01]  /*76d0*/  F2FP.BF16.F32.PACK_AB R3, R169, R146 ;  /* 0x00000092a903723e */ /* 0x002fe200000010ff */
[----:B------:R-:W-:Y:S01]  /*76e0*/  @!P0 HFMA2.BF16_V2 R32, -RZ.H0_H0, RZ.H0_H0, -R52.H0_H0 ;  /* 0x200000ffff208231 */ /* 0x000fe20000340934 */
[----:B------:R-:W-:Y:S01]  /*76f0*/  ISETP.GT.U32.AND P4, PT, R27, UR4, PT ;  /* 0x000000041b007c0c */ /* 0x000fe2000bf84070 */
[----:B------:R-:W-:Y:S01]  /*7700*/  @!P3 HFMA2.BF16_V2 R53, -RZ.H0_H0, RZ.H0_H0, -R34.H0_H0 ;  /* 0x200000ffff35b231 */ /* 0x000fe20000340922 */
[----:B------:R-:W-:Y:S01]  /*7710*/  PRMT R114, R52, 0x5410, R51 ;  /* 0x0000541034727816 */ /* 0x000fe20000000033 */
[----:B------:R-:W-:Y:S01]  /*7720*/  MUFU.EX2 R147, R35 ;  /* 0x0000002300937308 */ /* 0x000fe20000000800 */
[C---:B------:R-:W-:Y:S01]  /*7730*/  PRMT R5, R4.reuse, 0x7770, RZ ;  /* 0x0000777004057816 */ /* 0x040fe200000000ff */
[----:B------:R-:W-:Y:S01]  /*7740*/  @!P1 HFMA2.BF16_V2 R54, -RZ.H0_H0, RZ.H0_H0, -R51.H0_H0 ;  /* 0x200000ffff369231 */ /* 0x000fe20000340933 */
[C---:B------:R-:W-:Y:S01]  /*7750*/  PRMT R19, R4.reuse, 0x7771, RZ ;  /* 0x0000777104137816 */ /* 0x040fe200000000ff */
[----:B--2---:R-:W-:Y:S01]  /*7760*/  IMAD.MOV.U32 R28, RZ, RZ, R140 ;  /* 0x000000ffff1c7224 */ /* 0x004fe200078e008c */
[C---:B------:R-:W-:Y:S01]  /*7770*/  PRMT R10, R4.reuse, 0x7773, RZ ;  /* 0x00007773040a7816 */ /* 0x040fe200000000ff */
[----:B------:R-:W-:Y:S01]  /*7780*/  MUFU.EX2 R140, R39 ;  /* 0x00000027008c7308 */ /* 0x000fe20000000800 */
[----:B------:R-:W-:-:S02]  /*7790*/  PRMT R8, R4, 0x7772, RZ ;  /* 0x0000777204087816 */ /* 0x000fc400000000ff */
[----:B------:R-:W-:Y:S01]  /*77a0*/  @!P0 PRMT R52, R32, 0x5410, RZ ;  /* 0x0000541020348816 */ /* 0x000fe200000000ff */
[----:B------:R-:W-:Y:S01]  /*77b0*/  MUFU.EX2 R176, R42 ;  /* 0x0000002a00b07308 */ /* 0x000fe20000000800 */
[----:B----4-:R-:W-:Y:S02]  /*77c0*/  F2FP.BF16.F32.PACK_AB R4, R122, R125 ;  /* 0x0000007d7a04723e */ /* 0x010fe400000010ff */
[----:B------:R-:W-:Y:S01]  /*77d0*/  LOP3.LUT R32, R12, 0xff, RZ, 0xc0, !PT ;  /* 0x000000ff0c207812 */ /* 0x000fe200078ec0ff */
[----:B------:R-:W-:Y:S01]  /*77e0*/  MUFU.EX2 R247, R41 ;  /* 0x0000002900f77308 */ /* 0x000fe20000000800 */
[C---:B------:R-:W-:Y:S02]  /*77f0*/  PRMT R73, R3.reuse, 0x7610, R73 ;  /* 0x0000761003497816 */ /* 0x040fe40000000049 */
[----:B------:R-:W-:Y:S01]  /*7800*/  PRMT R72, R3, 0x7632, R72 ;  /* 0x0000763203487816 */ /* 0x000fe20000000048 */
[----:B------:R-:W-:Y:S01]  /*7810*/  MUFU.EX2 R179, R45 ;  /* 0x0000002d00b37308 */ /* 0x000fe20000000800 */
[----:B------:R-:W-:-:S02]  /*7820*/  F2FP.BF16.F32.PACK_AB R3, R161, R130 ;  /* 0x00000082a103723e */ /* 0x000fc400000010ff */
[----:B------:R-:W-:Y:S01]  /*7830*/  @!P3 PRMT R34, R53, 0x5410, RZ ;  /* 0x000054103522b816 */ /* 0x000fe200000000ff */
[----:B------:R-:W-:Y:S01]  /*7840*/  MUFU.EX2 R59, R59 ;  /* 0x0000003b003b7308 */ /* 0x000fe20000000800 */
[----:B------:R-:W-:Y:S02]  /*7850*/  @!P1 PRMT R51, R54, 0x5410, RZ ;  /* 0x0000541036339816 */ /* 0x000fe400000000ff */
[----:B------:R-:W-:Y:S01]  /*7860*/  ISETP.LE.U32.AND P5, PT, R11, UR4, PT ;  /* 0x000000040b007c0c */ /* 0x000fe2000bfa3070 */
[----:B------:R-:W-:Y:S01]  /*7870*/  MUFU.EX2 R181, R58 ;  /* 0x0000003a00b57308 */ /* 0x000fe20000000800 */
[----:B------:R-:W-:Y:S01]  /*7880*/  ISETP.LE.U32.AND P1, PT, R32, UR4, PT ;  /* 0x0000000420007c0c */ /* 0x000fe2000bf23070 */
[----:B------:R-:W-:Y:S01]  /*7890*/  STG.E.U16 desc[UR28][R46.64], R34 ;  /* 0x000000222e007986 */ /* 0x000fe2000c10151c */
[C---:B------:R-:W-:Y:S01]  /*78a0*/  PRMT R53, R4.reuse, 0x7610, R53 ;  /* 0x0000761004357816 */ /* 0x040fe20000000035 */
[----:B------:R-:W-:Y:S01]  /*78b0*/  MUFU.EX2 R249, R60 ;  /* 0x0000003c00f97308 */ /* 0x000fe20000000800 */
[----:B------:R-:W-:-:S02]  /*78c0*/  PRMT R54, R4, 0x7632, R54 ;  /* 0x0000763204367816 */ /* 0x000fc40000000036 */
[C---:B------:R-:W-:Y:S01]  /*78d0*/  PRMT R75, R3.reuse, 0x7632, R75 ;  /* 0x00007632034b7816 */ /* 0x040fe2000000004b */
[----:B------:R-:W1:Y:S01]  /*78e0*/  MUFU.EX2 R4, R30 ;  /* 0x0000001e00047308 */ /* 0x000e620000000800 */
[----:B------:R-:W-:Y:S02]  /*78f0*/  PRMT R74, R3, 0x7610, R74 ;  /* 0x00007610034a7816 */ /* 0x000fe4000000004a */
[----:B------:R-:W-:Y:S01]  /*7900*/  SHF.R.U32.HI R13, RZ, 0x18, R12 ;  /* 0x00000018ff0d7819 */ /* 0x000fe2000001160c */
[----:B------:R-:W-:Y:S01]  /*7910*/  @P4 HFMA2.BF16_V2 R68, -RZ.H0_H0, RZ.H0_H0, -R75.H0_H0 ;  /* 0x200000ffff444231 */ /* 0x000fe2000034094b */
[C---:B------:R-:W-:Y:S01]  /*7920*/  PRMT R31, R2.reuse, 0x7770, RZ ;  /* 0x00007770021f7816 */ /* 0x040fe200000000ff */
[----:B------:R-:W-:Y:S01]  /*7930*/  @!P1 HFMA2.BF16_V2 R56, -RZ.H0_H0, RZ.H0_H0, -R53.H0_H0 ;  /* 0x200000ffff389231 */ /* 0x000fe20000340935 */
[C---:B------:R-:W-:Y:S01]  /*7940*/  PRMT R21, R2.reuse, 0x7771, RZ ;  /* 0x0000777102157816 */ /* 0x040fe200000000ff */
[----:B------:R-:W-:Y:S01]  /*7950*/  @!P5 HFMA2.BF16_V2 R63, -RZ.H0_H0, RZ.H0_H0, -R73.H0_H0 ;  /* 0x200000ffff3fd231 */ /* 0x000fe20000340949 */
[C---:B------:R-:W-:Y:S01]  /*7960*/  PRMT R18, R2.reuse, 0x7772, RZ ;  /* 0x0000777202127816 */ /* 0x040fe200000000ff */
[----:B------:R-:W-:Y:S01]  /*7970*/  MUFU.EX2 R250, R64 ;  /* 0x0000004000fa7308 */ /* 0x000fe20000000800 */
[----:B------:R-:W-:-:S02]  /*7980*/  PRMT R17, R2, 0x7773, RZ ;  /* 0x0000777302117816 */ /* 0x000fc400000000ff */
[----:B------:R-:W-:Y:S01]  /*7990*/  ISETP.GT.U32.AND P0, PT, R26, UR4, PT ;  /* 0x000000041a007c0c */ /* 0x000fe2000bf04070 */
[----:B------:R-:W-:Y:S01]  /*79a0*/  MUFU.EX2 R248, R65 ;  /* 0x0000004100f87308 */ /* 0x000fe20000000800 */
[----:B------:R-:W-:Y:S02]  /*79b0*/  PRMT R2, R12, 0x7632, R2 ;  /* 0x000076320c027816 */ /* 0x000fe40000000002 */
[----:B------:R-:W-:Y:S01]  /*79c0*/  PRMT R80, R74, 0x5410, R75 ;  /* 0x000054104a507816 */ /* 0x000fe2000000004b */
[----:B------:R-:W-:Y:S01]  /*79d0*/  MUFU.EX2 R157, R157 ;  /* 0x0000009d009d7308 */ /* 0x000fe20000000800 */
[----:B------:R-:W-:Y:S02]  /*79e0*/  @P4 PRMT R75, R68, 0x5410, RZ ;  /* 0x00005410444b4816 */ /* 0x000fe400000000ff */
[----:B------:R-:W-:Y:S01]  /*79f0*/  ISETP.LE.U32.AND P4, PT, R13, UR4, PT ;  /* 0x000000040d007c0c */ /* 0x000fe2000bf83070 */
[----:B------:R-:W2:Y:S01]  /*7a00*/  MUFU.EX2 R68, R37 ;  /* 0x0000002500447308 */ /* 0x000ea20000000800 */
[----:B------:R-:W-:-:S02]  /*7a10*/  LOP3.LUT R14, R2, 0xff, RZ, 0xc0, !PT ;  /* 0x000000ff020e7812 */ /* 0x000fc400078ec0ff */
[----:B-1----:R-:W-:Y:S01]  /*7a20*/  F2FP.BF16.F32.PACK_AB R2, R4, R67 ;  /* 0x000000430402723e */ /* 0x002fe200000010ff */
[----:B------:R-:W-:Y:S01]  /*7a30*/  @P0 HFMA2.BF16_V2 R76, -RZ.H0_H0, RZ.H0_H0, -R74.H0_H0 ;  /* 0x200000ffff4c0231 */ /* 0x000fe2000034094a */
[----:B------:R-:W-:Y:S01]  /*7a40*/  PRMT R91, R53, 0x5410, R54 ;  /* 0x00005410355b7816 */ /* 0x000fe20000000036 */
[----:B------:R-:W-:Y:S01]  /*7a50*/  MUFU.EX2 R134, R134 ;  /* 0x0000008600867308 */ /* 0x000fe20000000800 */
[----:B------:R-:W-:Y:S02]  /*7a60*/  PRMT R81, R73, 0x5410, R72 ;  /* 0x0000541049517816 */ /* 0x000fe40000000048 */
[----:B------:R-:W-:Y:S01]  /*7a70*/  @!P1 PRMT R53, R56, 0x5410, RZ ;  /* 0x0000541038359816 */ /* 0x000fe200000000ff */
[----:B------:R-:W-:Y:S01]  /*7a80*/  MUFU.EX2 R128, R128 ;  /* 0x0000008000807308 */ /* 0x000fe20000000800 */
[----:B------:R-:W-:Y:S02]  /*7a90*/  @!P5 PRMT R73, R63, 0x5410, RZ ;  /* 0x000054103f49d816 */ /* 0x000fe400000000ff */
[C---:B------:R-:W-:Y:S01]  /*7aa0*/  PRMT R56, R2.reuse, 0x7610, R56 ;  /* 0x0000761002387816 */ /* 0x040fe20000000038 */
[----:B------:R-:W-:Y:S01]  /*7ab0*/  MUFU.EX2 R167, R167 ;  /* 0x000000a700a77308 */ /* 0x000fe20000000800 */
[----:B------:R-:W-:-:S02]  /*7ac0*/  PRMT R63, R2, 0x7632, R63 ;  /* 0x00007632023f7816 */ /* 0x000fc4000000003f */
[----:B------:R-:W-:Y:S02]  /*7ad0*/  PRMT R2, R9, 0x7632, R2 ;  /* 0x0000763209027816 */ /* 0x000fe40000000002 */
[----:B------:R-:W-:Y:S01]  /*7ae0*/  ISETP.LE.U32.AND P3, PT, R5, UR4, PT ;  /* 0x0000000405007c0c */ /* 0x000fe2000bf63070 */
[----:B------:R-:W-:Y:S01]  /*7af0*/  @!P4 HFMA2.BF16_V2 R85, -RZ.H0_H0, RZ.H0_H0, -R63.H0_H0 ;  /* 0x200000ffff55c231 */ /* 0x000fe2000034093f */
[----:B------:R-:W-:Y:S02]  /*7b00*/  LOP3.LUT R3, R2, 0xff, RZ, 0xc0, !PT ;  /* 0x000000ff02037812 */ /* 0x000fe400078ec0ff */
[----:B------:R-:W-:Y:S02]  /*7b10*/  F2FP.BF16.F32.PACK_AB R2, R147, R86 ;  /* 0x000000569302723e */ /* 0x000fe400000010ff */
[----:B------:R-:W-:Y:S02]  /*7b20*/  @P0 PRMT R74, R76, 0x5410, RZ ;  /* 0x000054104c4a0816 */ /* 0x000fe400000000ff */
[----:B------:R-:W-:-:S02]  /*7b30*/  ISETP.GT.U32.AND P0, PT, R19, UR4, PT ;  /* 0x0000000413007c0c */ /* 0x000fc4000bf04070 */
[----:B------:R-:W-:Y:S02]  /*7b40*/  PRMT R76, R2, 0x7610, R76 ;  /* 0x00007610024c7816 */ /* 0x000fe4000000004c */
[----:B------:R-:W-:Y:S02]  /*7b50*/  PRMT R84, R56, 0x5410, R63 ;  /* 0x0000541038547816 */ /* 0x000fe4000000003f */
[----:B------:R-:W-:Y:S01]  /*7b60*/  @!P4 PRMT R63, R85, 0x5410, RZ ;  /* 0x00005410553fc816 */ /* 0x000fe200000000ff */
[----:B------:R-:W-:Y:S01]  /*7b70*/  @!P3 HFMA2.BF16_V2 R94, -RZ.H0_H0, RZ.H0_H0, -R76.H0_H0 ;  /* 0x200000ffff5eb231 */ /* 0x000fe2000034094c */
[----:B------:R-:W-:Y:S02]  /*7b80*/  ISETP.GT.U32.AND P4, PT, R10, UR4, PT ;  /* 0x000000040a007c0c */ /* 0x000fe4000bf84070 */
[----:B------:R-:W-:Y:S02]  /*7b90*/  PRMT R88, R2, 0x7632, R88 ;  /* 0x0000763202587816 */ /* 0x000fe40000000058 */
[----:B--2---:R-:W-:-:S02]  /*7ba0*/  F2FP.BF16.F32.PACK_AB R2, R140, R68 ;  /* 0x000000448c02723e */ /* 0x004fc400000010ff */
[----:B------:R-:W-:Y:S01]  /*7bb0*/  LOP3.LUT R11, R40, UR12, R7, 0x96, !PT ;  /* 0x0000000c280b7c12 */ /* 0x000fe2000f8e9607 */
[----:B------:R-:W-:Y:S01]  /*7bc0*/  @P0 HFMA2.BF16_V2 R93, -RZ.H0_H0, RZ.H0_H0, -R88.H0_H0 ;  /* 0x200000ffff5d0231 */ /* 0x000fe20000340958 */
[----:B------:R-:W-:Y:S02]  /*7bd0*/  PRMT R87, R76, 0x5410, R88 ;  /* 0x000054104c577816 */ /* 0x000fe40000000058 */
[----:B------:R-:W-:Y:S02]  /*7be0*/  @!P3 PRMT R76, R94, 0x5410, RZ ;  /* 0x000054105e4cb816 */ /* 0x000fe400000000ff */
[----:B------:R-:W-:Y:S01]  /*7bf0*/  PRMT R231, R2, 0x7632, R231 ;  /* 0x0000763202e77816 */ /* 0x000fe200000000e7 */
[----:B------:R-:W1:Y:S01]  /*7c00*/  MUFU.EX2 R94, R48 ;  /* 0x00000030005e7308 */ /* 0x000e620000000800 */
[----:B------:R-:W-:Y:S02]  /*7c10*/  PRMT R7, R160, 0x7770, RZ ;  /* 0x00007770a0077816 */ /* 0x000fe400000000ff */
[----:B------:R-:W-:Y:S01]  /*7c20*/  PRMT R230, R2, 0x7610, R230 ;  /* 0x0000761002e67816 */ /* 0x000fe200000000e6 */
[----:B------:R-:W-:Y:S01]  /*7c30*/  @P4 HFMA2.BF16_V2 R96, -RZ.H0_H0, RZ.H0_H0, -R231.H0_H0 ;  /* 0x200000ffff604231 */ /* 0x000fe200003409e7 */
[----:B------:R-:W-:-:S02]  /*7c40*/  LOP3.LUT R30, R11, 0xff, RZ, 0xc0, !PT ;  /* 0x000000ff0b1e7812 */ /* 0x000fc400078ec0ff */
[----:B------:R-:W-:Y:S02]  /*7c50*/  PRMT R2, R11, 0x7632, R2 ;  /* 0x000076320b027816 */ /* 0x000fe40000000002 */
[----:B------:R-:W-:Y:S02]  /*7c60*/  ISETP.LE.U32.AND P2, PT, R7, UR4, PT ;  /* 0x0000000407007c0c */ /* 0x000fe4000bf43070 */
[----:B------:R-:W-:Y:S02]  /*7c70*/  ISETP.GT.U32.AND P1, PT, R141, UR4, PT ;  /* 0x000000048d007c0c */ /* 0x000fe4000bf24070 */
[----:B------:R-:W-:Y:S02]  /*7c80*/  ISETP.LE.U32.AND P3, PT, R30, UR4, PT ;  /* 0x000000041e007c0c */ /* 0x000fe4000bf63070 */
[----:B------:R-:W-:Y:S02]  /*7c90*/  LOP3.LUT R7, R2, 0xff, RZ, 0xc0, !PT ;  /* 0x000000ff02077812 */ /* 0x000fe400078ec0ff */
[----:B------:R-:W-:-:S02]  /*7ca0*/  @P0 PRMT R88, R93, 0x5410, RZ ;  /* 0x000054105d580816 */ /* 0x000fc400000000ff */
[----:B------:R-:W-:Y:S01]  /*7cb0*/  ISETP.GT.U32.AND P0, PT, R8, UR4, PT ;  /* 0x0000000408007c0c */ /* 0x000fe2000bf04070 */
[----:B------:R2:W-:Y:S01]  /*7cc0*/  MUFU.EX2 R93, R49 ;  /* 0x00000031005d7308 */ /* 0x0005e20000000800 */
[----:B------:R-:W-:Y:S02]  /*7cd0*/  PRMT R85, R230, 0x5410, R231 ;  /* 0x00005410e6557816 */ /* 0x000fe400000000e7 */
[----:B------:R-:W-:Y:S01]  /*7ce0*/  F2FP.BF16.F32.PACK_AB R2, R247, R176 ;  /* 0x000000b0f702723e */ /* 0x000fe200000010ff */
[----:B------:R-:W-:Y:S01]  /*7cf0*/  @P1 HFMA2.BF16_V2 R82, -RZ.H0_H0, RZ.H0_H0, -R72.H0_H0 ;  /* 0x200000ffff521231 */ /* 0x000fe20000340948 */
[----:B------:R-:W-:Y:S02]  /*7d00*/  @P4 PRMT R231, R96, 0x5410, RZ ;  /* 0x0000541060e74816 */ /* 0x000fe400000000ff */
[----:B------:R-:W-:Y:S01]  /*7d10*/  ISETP.LE.U32.AND P4, PT, R7, UR4, PT ;  /* 0x0000000407007c0c */ /* 0x000fe2000bf83070 */
[----:B------:R-:W4:Y:S01]  /*7d20*/  MUFU.EX2 R96, R62 ;  /* 0x0000003e00607308 */ /* 0x000f220000000800 */
[----:B------:R-:W-:-:S02]  /*7d30*/  PRMT R229, R2, 0x7610, R229 ;  /* 0x0000761002e57816 */ /* 0x000fc400000000e5 */
[----:B------:R-:W-:Y:S01]  /*7d40*/  PRMT R226, R2, 0x7632, R226 ;  /* 0x0000763202e27816 */ /* 0x000fe200000000e2 */
[----:B------:R-:W-:Y:S01]  /*7d50*/  @P0 HFMA2.BF16_V2 R98, -RZ.H0_H0, RZ.H0_H0, -R230.H0_H0 ;  /* 0x200000ffff620231 */ /* 0x000fe200003409e6 */
[----:B-1----:R-:W-:Y:S01]  /*7d60*/  F2FP.BF16.F32.PACK_AB R2, R179, R94 ;  /* 0x0000005eb302723e */ /* 0x002fe200000010ff */
[----:B------:R-:W-:Y:S01]  /*7d70*/  @!P3 HFMA2.BF16_V2 R97, -RZ.H0_H0, RZ.H0_H0, -R229.H0_H0 ;  /* 0x200000ffff61b231 */ /* 0x000fe200003409e5 */
[----:B------:R-:W-:Y:S01]  /*7d80*/  ISETP.LE.U32.AND P5, PT, R14, UR4, PT ;  /* 0x000000040e007c0c */ /* 0x000fe2000bfa3070 */
[----:B--2---:R-:W-:Y:S01]  /*7d90*/  IMAD.WIDE.U32 R48, R111, -0x2daee0ad, RZ ;  /* 0xd2511f536f307825 */ /* 0x004fe200078e00ff */
[----:B------:R-:W-:Y:S01]  /*7da0*/  PRMT R225, R2, 0x7610, R225 ;  /* 0x0000761002e17816 */ /* 0x000fe200000000e1 */
[----:B------:R-:W-:Y:S01]  /*7db0*/  MUFU.EX2 R111, R79 ;  /* 0x0000004f006f7308 */ /* 0x000fe20000000800 */
[----:B------:R-:W-:Y:S02]  /*7dc0*/  PRMT R40, R6, 0x7770, RZ ;  /* 0x0000777006287816 */ /* 0x000fe400000000ff */
[----:B------:R-:W-:Y:S01]  /*7dd0*/  PRMT R224, R2, 0x7632, R224 ;  /* 0x0000763202e07816 */ /* 0x000fe200000000e0 */
[----:B------:R-:W-:Y:S01]  /*7de0*/  @!P4 HFMA2.BF16_V2 R99, -RZ.H0_H0, RZ.H0_H0, -R225.H0_H0 ;  /* 0x200000ffff63c231 */ /* 0x000fe200003409e1 */
[----:B------:R-:W-:-:S02]  /*7df0*/  PRMT R41, R229, 0x5410, R226 ;  /* 0x00005410e5297816 */ /* 0x000fc400000000e2 */
[----:B------:R-:W-:Y:S02]  /*7e00*/  SHF.R.U32.HI R5, RZ, 0x18, R9 ;  /* 0x00000018ff057819 */ /* 0x000fe40000011609 */
[----:B------:R-:W-:Y:S01]  /*7e10*/  @P1 PRMT R72, R82, 0x5410, RZ ;  /* 0x0000541052481816 */ /* 0x000fe200000000ff */
[----:B------:R-:W-:Y:S01]  /*7e20*/  @!P5 HFMA2.BF16_V2 R83, -RZ.H0_H0, RZ.H0_H0, -R56.H0_H0 ;  /* 0x200000ffff53d231 */ /* 0x000fe20000340938 */
[----:B------:R-:W-:Y:S01]  /*7e30*/  @!P3 PRMT R229, R97, 0x5410, RZ ;  /* 0x0000541061e5b816 */ /* 0x000fe200000000ff */
[----:B------:R-:W-:Y:S01]  /*7e40*/  IMAD.MOV.U32 R97, RZ, RZ, R246 ;  /* 0x000000ffff617224 */ /* 0x000fe200078e00f6 */
[----:B------:R-:W-:Y:S01]  /*7e50*/  F2FP.BF16.F32.PACK_AB R2, R181, R59 ;  /* 0x0000003bb502723e */ /* 0x000fe200000010ff */
[----:B------:R-:W1:Y:S01]  /*7e60*/  MUFU.EX2 R246, R66 ;  /* 0x0000004200f67308 */ /* 0x000e620000000800 */
[----:B------:R-:W-:Y:S02]  /*7e70*/  ISETP.LE.U32.AND P1, PT, R3, UR4, PT ;  /* 0x0000000403007c0c */ /* 0x000fe4000bf23070 */
[----:B------:R-:W-:-:S02]  /*7e80*/  LOP3.LUT R20, R9, 0xff, RZ, 0xc0, !PT ;  /* 0x000000ff09147812 */ /* 0x000fc400078ec0ff */
[----:B------:R-:W-:Y:S02]  /*7e90*/  ISETP.LE.U32.AND P3, PT, R40, UR4, PT ;  /* 0x0000000428007c0c */ /* 0x000fe4000bf63070 */
[----:B------:R-:W-:Y:S02]  /*7ea0*/  @P0 PRMT R230, R98, 0x5410, RZ ;  /* 0x0000541062e60816 */ /* 0x000fe400000000ff */
[----:B------:R-:W-:Y:S02]  /*7eb0*/  PRMT R42, R225, 0x5410, R224 ;  /* 0x00005410e12a7816 */ /* 0x000fe400000000e0 */
[----:B------:R-:W-:Y:S02]  /*7ec0*/  ISETP.LE.U32.AND P0, PT, R5, UR4, PT ;  /* 0x0000000405007c0c */ /* 0x000fe4000bf03070 */
[----:B------:R-:W-:Y:S02]  /*7ed0*/  @!P4 PRMT R225, R99, 0x5410, RZ ;  /* 0x0000541063e1c816 */ /* 0x000fe400000000ff */
[----:B------:R-:W-:-:S02]  /*7ee0*/  PRMT R221, R2, 0x7610, R221 ;  /* 0x0000761002dd7816 */ /* 0x000fc400000000dd */
[----:B------:R-:W-:Y:S02]  /*7ef0*/  PRMT R218, R2, 0x7632, R218 ;  /* 0x0000763202da7816 */ /* 0x000fe400000000da */
[----:B------:R-:W-:Y:S01]  /*7f00*/  ISETP.LE.U32.AND P4, PT, R20, UR4, PT ;  /* 0x0000000414007c0c */ /* 0x000fe2000bf83070 */
[----:B------:R-:W-:Y:S01]  /*7f10*/  @!P1 HFMA2.BF16_V2 R108, -RZ.H0_H0, RZ.H0_H0, -R221.H0_H0 ;  /* 0x200000ffff6c9231 */ /* 0x000fe200003409dd */
[----:B------:R-:W-:Y:S02]  /*7f20*/  F2FP.BF16.F32.PACK_AB R2, R250, R249 ;  /* 0x000000f9fa02723e */ /* 0x000fe400000010ff */
[----:B------:R-:W-:Y:S01]  /*7f30*/  PRMT R155, R26, 0x5410, R27 ;  /* 0x000054101a9b7816 */ /* 0x000fe2000000001b */
[----:B------:R-:W-:Y:S01]  /*7f40*/  @!P0 HFMA2.BF16_V2 R105, -RZ.H0_H0, RZ.H0_H0, -R218.H0_H0 ;  /* 0x200000ffff698231 */ /* 0x000fe200003409da */
[----:B----4-:R-:W-:Y:S02]  /*7f50*/  F2FP.BF16.F32.PACK_AB R3, R96, R93 ;  /* 0x0000005d6003723e */ /* 0x010fe400000010ff */
[----:B------:R-:W-:-:S02]  /*7f60*/  PRMT R217, R2, 0x7610, R217 ;  /* 0x0000761002d97816 */ /* 0x000fc400000000d9 */
[C---:B------:R-:W-:Y:S02]  /*7f70*/  PRMT R27, R6.reuse, 0x7771, RZ ;  /* 0x00007771061b7816 */ /* 0x040fe400000000ff */
[C---:B------:R-:W-:Y:S01]  /*7f80*/  PRMT R26, R6.reuse, 0x7772, RZ ;  /* 0x00007772061a7816 */ /* 0x040fe200000000ff */
[----:B------:R-:W-:Y:S01]  /*7f90*/  @!P3 HFMA2.BF16_V2 R109, -RZ.H0_H0, RZ.H0_H0, -R217.H0_H0 ;  /* 0x200000ffff6db231 */ /* 0x000fe200003409d9 */
[----:B------:R-:W-:Y:S02]  /*7fa0*/  PRMT R25, R6, 0x7773, RZ ;  /* 0x0000777306197816 */ /* 0x000fe400000000ff */
[----:B------:R-:W-:Y:S02]  /*7fb0*/  SHF.R.U32.HI R6, RZ, 0x18, R11 ;  /* 0x00000018ff067819 */ /* 0x000fe4000001160b */
[----:B------:R-:W-:Y:S02]  /*7fc0*/  PRMT R222, R3, 0x7610, R222 ;  /* 0x0000761003de7816 */ /* 0x000fe400000000de */
[----:B------:R-:W-:-:S02]  /*7fd0*/  @!P5 PRMT R56, R83, 0x5410, RZ ;  /* 0x000054105338d816 */ /* 0x000fc400000000ff */
[----:B------:R-:W-:Y:S01]  /*7fe0*/  PRMT R215, R2, 0x7632, R215 ;  /* 0x0000763202d77816 */ /* 0x000fe200000000d7 */
[----:B------:R-:W-:Y:S01]  /*7ff0*/  @!P4 HFMA2.BF16_V2 R104, -RZ.H0_H0, RZ.H0_H0, -R222.H0_H0 ;  /* 0x200000ffff68c231 */ /* 0x000fe200003409de */
[----:B------:R-:W-:Y:S02]  /*8000*/  ISETP.LE.U32.AND P5, PT, R6, UR4, PT ;  /* 0x0000000406007c0c */ /* 0x000fe4000bfa3070 */
[----:B------:R-:W-:Y:S02]  /*8010*/  PRMT R220, R3, 0x7632, R220 ;  /* 0x0000763203dc7816 */ /* 0x000fe400000000dc */
[----:B------:R-:W-:Y:S02]  /*8020*/  PRMT R82, R221, 0x5410, R218 ;  /* 0x00005410dd527816 */ /* 0x000fe400000000da */
[----:B------:R-:W-:Y:S02]  /*8030*/  PRMT R39, R217, 0x5410, R215 ;  /* 0x00005410d9277816 */ /* 0x000fe400000000d7 */
[----:B------:R-:W-:Y:S01]  /*8040*/  @!P1 PRMT R221, R108, 0x5410, RZ ;  /* 0x000054106cdd9816 */ /* 0x000fe200000000ff */
[----:B------:R-:W-:Y:S01]  /*8050*/  IMAD.MOV.U32 R108, RZ, RZ, R28 ;  /* 0x000000ffff6c7224 */ /* 0x000fe200078e001c */
[----:B------:R-:W-:Y:S01]  /*8060*/  PRMT R2, R124, 0x7770, RZ ;  /* 0x000077707c027816 */ /* 0x000fe200000000ff */
[----:B------:R-:W-:Y:S01]  /*8070*/  IMAD.WIDE.U32 R28, R107, -0x2daee0ad, RZ ;  /* 0xd2511f536b1c7825 */ /* 0x000fe200078e00ff */
[----:B------:R-:W-:Y:S01]  /*8080*/  @!P3 PRMT R217, R109, 0x5410, RZ ;  /* 0x000054106dd9b816 */ /* 0x000fe200000000ff */
[----:B------:R-:W-:Y:S01]  /*8090*/  MUFU.EX2 R107, R70 ;  /* 0x00000046006b7308 */ /* 0x000fe20000000800 */
[----:B------:R-:W-:Y:S01]  /*80a0*/  ISETP.GT.U32.AND P3, PT, R25, UR4, PT ;  /* 0x0000000419007c0c */ /* 0x000fe2000bf64070 */
[----:B------:R-:W-:Y:S01]  /*80b0*/  @!P5 HFMA2.BF16_V2 R106, -RZ.H0_H0, RZ.H0_H0, -R224.H0_H0 ;  /* 0x200000ffff6ad231 */ /* 0x000fe200003409e0 */
[----:B------:R-:W-:Y:S01]  /*80c0*/  @!P0 PRMT R218, R105, 0x5410, RZ ;  /* 0x0000541069da8816 */ /* 0x000fe200000000ff */
[----:B------:R-:W-:Y:S01]  /*80d0*/  IMAD.MOV.U32 R109, RZ, RZ, R251 ;  /* 0x000000ffff6d7224 */ /* 0x000fe200078e00fb */
[----:B------:R-:W-:Y:S01]  /*80e0*/  PRMT R83, R222, 0x5410, R220 ;  /* 0x00005410de537816 */ /* 0x000fe200000000dc */
[----:B------:R-:W2:Y:S01]  /*80f0*/  MUFU.EX2 R105, R71 ;  /* 0x0000004700697308 */ /* 0x000ea20000000800 */
[----:B------:R-:W-:-:S02]  /*8100*/  @!P4 PRMT R222, R104, 0x5410, RZ ;  /* 0x0000541068dec816 */ /* 0x000fc400000000ff */
[----:B------:R-:W-:Y:S01]  /*8110*/  ISETP.LE.U32.AND P0, PT, R2, UR4, PT ;  /* 0x0000000402007c0c */ /* 0x000fe2000bf03070 */
[----:B------:R4:W-:Y:S01]  /*8120*/  MUFU.EX2 R104, R69 ;  /* 0x0000004500687308 */ /* 0x0009e20000000800 */
[----:B------:R-:W-:Y:S02]  /*8130*/  ISETP.GT.U32.AND P4, PT, R27, UR4, PT ;  /* 0x000000041b007c0c */ /* 0x000fe4000bf84070 */
[----:B-1----:R-:W-:Y:S01]  /*8140*/  F2FP.BF16.F32.PACK_AB R2, R248, R246 ;  /* 0x000000f6f802723e */ /* 0x002fe200000010ff */
[----:B------:R-:W-:Y:S01]  /*8150*/  MUFU.EX2 R251, R116 ;  /* 0x0000007400fb7308 */ /* 0x000fe20000000800 */
[----:B------:R-:W-:Y:S02]  /*8160*/  @!P5 PRMT R224, R106, 0x5410, RZ ;  /* 0x000054106ae0d816 */ /* 0x000fe400000000ff */
[C---:B------:R-:W-:Y:S01]  /*8170*/  PRMT R210, R2.reuse, 0x7632, R210 ;  /* 0x0000763202d27816 */ /* 0x040fe200000000d2 */
[----:B------:R-:W1:Y:S01]  /*8180*/  MUFU.EX2 R106, R77 ;  /* 0x0000004d006a7308 */ /* 0x000e620000000800 */
[----:B------:R-:W-:-:S02]  /*8190*/  PRMT R214, R2, 0x7610, R214 ;  /* 0x0000761002d67816 */ /* 0x000fc400000000d6 */
[----:B------:R-:W-:Y:S01]  /*81a0*/  LOP3.LUT R2, R61, 0xff, RZ, 0xc0, !PT ;  /* 0x000000ff3d027812 */ /* 0x000fe200078ec0ff */
[----:B------:R-:W-:Y:S01]  /*81b0*/  @P3 HFMA2.BF16_V2 R115, -RZ.H0_H0, RZ.H0_H0, -R210.H0_H0 ;  /* 0x200000ffff733231 */ /* 0x000fe200003409d2 */
[----:B------:R-:W-:Y:S01]  /*81c0*/  ISETP.LE.U32.AND P5, PT, R31, UR4, PT ;  /* 0x000000041f007c0c */ /* 0x000fe2000bfa3070 */
[----:B------:R-:W-:Y:S01]  /*81d0*/  @P4 HFMA2.BF16_V2 R113, -RZ.H0_H0, RZ.H0_H0, -R215.H0_H0 ;  /* 0x200000ffff714231 */ /* 0x000fe200003409d7 */
[----:B------:R-:W-:Y:S02]  /*81e0*/  PRMT R35, R2, 0x5410, R27 ;  /* 0x0000541002237816 */ /* 0x000fe4000000001b */
[----:B--2---:R-:W-:Y:S02]  /*81f0*/  F2FP.BF16.F32.PACK_AB R2, R107, R105 ;  /* 0x000000696b02723e */ /* 0x004fe400000010ff */
[----:B------:R-:W-:Y:S02]  /*8200*/  PRMT R71, R214, 0x5410, R210 ;  /* 0x00005410d6477816 */ /* 0x000fe400000000d2 */
[----:B------:R-:W-:-:S02]  /*8210*/  @P3 PRMT R210, R115, 0x5410, RZ ;  /* 0x0000541073d23816 */ /* 0x000fc400000000ff */
[----:B------:R-:W-:Y:S02]  /*8220*/  ISETP.GT.U32.AND P1, PT, R26, UR4, PT ;  /* 0x000000041a007c0c */ /* 0x000fe4000bf24070 */
[----:B------:R-:W-:Y:S02]  /*8230*/  ISETP.GT.U32.AND P3, PT, R21, UR4, PT ;  /* 0x0000000415007c0c */ /* 0x000fe4000bf64070 */
[----:B------:R-:W-:Y:S02]  /*8240*/  LOP3.LUT R3, R175, 0xff, RZ, 0xc0, !PT ;  /* 0x000000ffaf037812 */ /* 0x000fe400078ec0ff */
[C---:B------:R-:W-:Y:S02]  /*8250*/  PRMT R207, R2.reuse, 0x7610, R207 ;  /* 0x0000761002cf7816 */ /* 0x040fe400000000cf */
[----:B------:R-:W-:Y:S02]  /*8260*/  PRMT R206, R2, 0x7632, R206 ;  /* 0x0000763202ce7816 */ /* 0x000fe400000000ce */
[----:B------:R-:W-:Y:S01]  /*8270*/  LOP3.LUT R2, R15, 0xffff, RZ, 0xc0, !PT ;  /* 0x0000ffff0f027812 */ /* 0x000fe200078ec0ff */
[----:B------:R-:W-:Y:S01]  /*8280*/  @!P5 HFMA2.BF16_V2 R123, -RZ.H0_H0, RZ.H0_H0, -R207.H0_H0 ;  /* 0x200000ffff7bd231 */ /* 0x000fe200003409cf */
[----:B------:R-:W-:Y:S01]  /*8290*/  @P4 PRMT R215, R113, 0x5410, RZ ;  /* 0x0000541071d74816 */ /* 0x000fe200000000ff */
[----:B------:R-:W-:Y:S01]  /*82a0*/  @P1 HFMA2.BF16_V2 R112, -RZ.H0_H0, RZ.H0_H0, -R214.H0_H0 ;  /* 0x200000ffff701231 */ /* 0x000fe200003409d6 */
[----:B------:R-:W-:Y:S01]  /*82b0*/  PRMT R40, R26, 0x5410, R25 ;  /* 0x000054101a287816 */ /* 0x000fe20000000019 */
[----:B------:R-:W-:Y:S01]  /*82c0*/  @P3 HFMA2.BF16_V2 R127, -RZ.H0_H0, RZ.H0_H0, -R206.H0_H0 ;  /* 0x200000ffff7f3231 */ /* 0x000fe200003409ce */
[----:B------:R-:W-:-:S02]  /*82d0*/  ISETP.GT.U32.AND P4, PT, R17, UR4, PT ;  /* 0x0000000411007c0c */ /* 0x000fc4000bf84070 */
[----:B------:R-:W-:Y:S01]  /*82e0*/  PRMT R70, R18, 0x5410, R17 ;  /* 0x0000541012467816 */ /* 0x000fe20000000011 */
[----:B------:R-:W-:Y:S01]  /*82f0*/  FADD.FTZ R17, R67, R4 ;  /* 0x0000000443117221 */ /* 0x000fe20000010000 */
[----:B------:R-:W-:Y:S02]  /*8300*/  PRMT R25, R3, 0x5410, R141 ;  /* 0x0000541003197816 */ /* 0x000fe4000000008d */
[----:B------:R-:W-:Y:S02]  /*8310*/  LOP3.LUT R3, R43, 0xff, RZ, 0xc0, !PT ;  /* 0x000000ff2b037812 */ /* 0x000fe400078ec0ff */
[----:B------:R-:W-:Y:S02]  /*8320*/  SHF.R.U32.HI R67, RZ, 0x8, R2 ;  /* 0x00000008ff437819 */ /* 0x000fe40000011602 */
[----:B------:R-:W-:Y:S01]  /*8330*/  PRMT R22, R22, 0x5410, R16 ;  /* 0x0000541016167816 */ /* 0x000fe20000000010 */
[----:B------:R-:W-:Y:S01]  /*8340*/  FADD.FTZ R16, R68, R17 ;  /* 0x0000001144107221 */ /* 0x000fe20000010000 */
[----:B------:R-:W-:-:S02]  /*8350*/  PRMT R19, R3, 0x5410, R19 ;  /* 0x0000541003137816 */ /* 0x000fc40000000013 */
[----:B------:R-:W-:Y:S02]  /*8360*/  LOP3.LUT R2, R67, 0xffff, RZ, 0xc0, !PT ;  /* 0x0000ffff43027812 */ /* 0x000fe400078ec0ff */
[----:B------:R-:W-:Y:S02]  /*8370*/  PRMT R3, R55, 0x7632, R3 ;  /* 0x0000763237037816 */ /* 0x000fe40000000003 */
[----:B------:R-:W-:Y:S02]  /*8380*/  PRMT R68, R207, 0x5410, R206 ;  /* 0x00005410cf447816 */ /* 0x000fe400000000ce */
[----:B------:R-:W-:Y:S02]  /*8390*/  @!P5 PRMT R207, R123, 0x5410, RZ ;  /* 0x000054107bcfd816 */ /* 0x000fe400000000ff */
[----:B------:R-:W-:Y:S02]  /*83a0*/  ISETP.LE.U32.AND P5, PT, R2, UR4, PT ;  /* 0x0000000402007c0c */ /* 0x000fe4000bfa3070 */
[----:B------:R-:W-:-:S02]  /*83b0*/  LOP3.LUT R2, R3, 0xff, RZ, 0xc0, !PT ;  /* 0x000000ff03027812 */ /* 0x000fc400078ec0ff */
[----:B------:R-:W-:Y:S02]  /*83c0*/  @P1 PRMT R214, R112, 0x5410, RZ ;  /* 0x0000541070d61816 */ /* 0x000fe400000000ff */
[----:B------:R-:W-:Y:S02]  /*83d0*/  LOP3.LUT R4, R57, 0xff, RZ, 0xc0, !PT ;  /* 0x000000ff39047812 */ /* 0x000fe400078ec0ff */
[----:B------:R-:W-:Y:S02]  /*83e0*/  @P3 PRMT R206, R127, 0x5410, RZ ;  /* 0x000054107fce3816 */ /* 0x000fe400000000ff */
[----:B------:R-:W-:Y:S01]  /*83f0*/  ISETP.GT.U32.AND P1, PT, R18, UR4, PT ;  /* 0x0000000412007c0c */ /* 0x000fe2000bf24070 */
[----:B------:R-:W-:Y:S01]  /*8400*/  FADD.FTZ R18, R168, R159 ;  /* 0x0000009fa8127221 */ /* 0x000fe20000010000 */
[----:B------:R-:W-:Y:S01]  /*8410*/  ISETP.LE.U32.AND P3, PT, R2, UR4, PT ;  /* 0x0000000402007c0c */ /* 0x000fe2000bf63070 */
[----:B------:R-:W-:Y:S01]  /*8420*/  MUFU.EX2 R159, R117 ;  /* 0x00000075009f7308 */ /* 0x000fe20000000800 */
[----:B------:R-:W-:Y:S01]  /*8430*/  PRMT R36, R8, 0x5410, R10 ;  /* 0x0000541008247816 */ /* 0x000fe2000000000a */
[----:B------:R-:W-:Y:S01]  /*8440*/  FADD.FTZ R8, R166, R151 ;  /* 0x00000097a6087221 */ /* 0x000fe20000010000 */
[----:B------:R-:W-:Y:S01]  /*8450*/  SHF.R.U32.HI R2, RZ, 0x10, R9 ;  /* 0x00000010ff027819 */ /* 0x000fe20000011609 */
[----:B------:R-:W-:Y:S01]  /*8460*/  FADD.FTZ R10, R125, R122 ;  /* 0x0000007a7d0a7221 */ /* 0x000fe20000010000 */
[----:B----4-:R-:W-:Y:S01]  /*8470*/  PRMT R69, R4, 0x5410, R21 ;  /* 0x0000541004457816 */ /* 0x010fe20000000015 */
[----:B------:R-:W-:Y:S01]  /*8480*/  FADD.FTZ R8, R130, R8 ;  /* 0x0000000882087221 */ /* 0x000fe20000010000 */
[----:B-1----:R-:W-:Y:S01]  /*8490*/  F2FP.BF16.F32.PACK_AB R4, R106, R104 ;  /* 0x000000686a04723e */ /* 0x002fe200000010ff */
[----:B------:R-:W1:Y:S01]  /*84a0*/  MUFU.EX2 R151, R78 ;  /* 0x0000004e00977308 */ /* 0x000e620000000800 */
[----:B------:R-:W-:Y:S01]  /*84b0*/  LOP3.LUT R2, R2, 0xff, RZ, 0xc0, !PT ;  /* 0x000000ff02027812 */ /* 0x000fe200078ec0ff */
[----:B------:R-:W-:Y:S01]  /*84c0*/  FADD.FTZ R10, R86, R10 ;  /* 0x0000000a560a7221 */ /* 0x000fe20000010000 */
[----:B------:R-:W-:Y:S01]  /*84d0*/  LOP3.LUT R37, R150, UR12, R29, 0x96, !PT ;  /* 0x0000000c96257c12 */ /* 0x000fe2000f8e961d */
[----:B------:R-:W-:Y:S01]  /*84e0*/  MUFU.EX2 R166, R121 ;  /* 0x0000007900a67308 */ /* 0x000fe20000000800 */
[----:B------:R-:W-:Y:S01]  /*84f0*/  PRMT R205, R4, 0x7610, R205 ;  /* 0x0000761004cd7816 */ /* 0x000fe200000000cd */
[----:B------:R-:W-:Y:S01]  /*8500*/  FADD.FTZ R17, R146, R18 ;  /* 0x0000001292117221 */ /* 0x000fe20000010000 */
[----:B------:R-:W-:Y:S01]  /*8510*/  PRMT R13, R14, 0x5410, R13 ;  /* 0x000054100e0d7816 */ /* 0x000fe2000000000d */
[----:B------:R-:W2:Y:S01]  /*8520*/  MUFU.EX2 R150, R120 ;  /* 0x0000007800967308 */ /* 0x000ea20000000800 */
[----:B------:R-:W-:Y:S01]  /*8530*/  PRMT R14, R2, 0x5410, R5 ;  /* 0x00005410020e7816 */ /* 0x000fe20000000005 */
[----:B------:R-:W-:Y:S01]  /*8540*/  FADD.FTZ R5, R161, R8 ;  /* 0x00000008a1057221 */ /* 0x000fe20000010000 */
[----:B------:R-:W-:Y:S01]  /*8550*/  PRMT R204, R4, 0x7632, R204 ;  /* 0x0000763204cc7816 */ /* 0x000fe200000000cc */
[----:B------:R-:W-:Y:S01]  /*8560*/  FADD.FTZ R8, R140, R16 ;  /* 0x000000108c087221 */ /* 0x000fe20000010000 */
[----:B------:R-:W-:Y:S01]  /*8570*/  PRMT R18, R7, 0x5410, R6 ;  /* 0x0000541007127816 */ /* 0x000fe20000000006 */
[----:B------:R-:W-:Y:S01]  /*8580*/  FADD.FTZ R7, R147, R10 ;  /* 0x0000000a93077221 */ /* 0x000fe20000010000 */
[----:B------:R-:W-:Y:S01]  /*8590*/  MUFU.EX2 R140, R95 ;  /* 0x0000005f008c7308 */ /* 0x000fe20000000800 */
[----:B------:R-:W-:Y:S01]  /*85a0*/  @P1 HFMA2.BF16_V2 R129, -RZ.H0_H0, RZ.H0_H0, -R205.H0_H0 ;  /* 0x200000ffff811231 */ /* 0x000fe200003409cd */
[C---:B------:R-:W-:Y:S01]  /*85b0*/  PRMT R2, R15.reuse, 0x7632, R2 ;  /* 0x000076320f027816 */ /* 0x040fe20000000002 */
[----:B------:R-:W-:Y:S01]  /*85c0*/  @P4 HFMA2.BF16_V2 R131, -RZ.H0_H0, RZ.H0_H0, -R204.H0_H0 ;  /* 0x200000ffff834231 */ /* 0x000fe200003409cc */
[----:B------:R-:W4:Y:S01]  /*85d0*/  MUFU.EX2 R147, R92 ;  /* 0x0000005c00937308 */ /* 0x000f220000000800 */
[----:B------:R-:W-:Y:S01]  /*85e0*/  LOP3.LUT R65, R15, 0xff, RZ, 0xc0, !PT ;  /* 0x000000ff0f417812 */ /* 0x000fe200078ec0ff */
[----:B------:R-:W-:Y:S01]  /*85f0*/  FADD.FTZ R5, R94, R5 ;  /* 0x000000055e057221 */ /* 0x000fe20000010000 */
[----:B------:R-:W-:Y:S01]  /*8600*/  LOP3.LUT R45, R158, UR12, R49, 0x96, !PT ;  /* 0x0000000c9e2d7c12 */ /* 0x000fe2000f8e9631 */
[----:B------:R-:W5:Y:S01]  /*8610*/  MUFU.EX2 R146, R118 ;  /* 0x0000007600927308 */ /* 0x000f620000000800 */
[----:B------:R-:W-:Y:S01]  /*8620*/  PRMT R49, R205, 0x5410, R204 ;  /* 0x00005410cd317816 */ /* 0x000fe200000000cc */
[----:B------:R-:W-:Y:S01]  /*8630*/  FADD.FTZ R31, R179, R5 ;  /* 0x00000005b31f7221 */ /* 0x000fe20000010000 */
[----:B------:R-:W-:Y:S01]  /*8640*/  LOP3.LUT R62, R2, 0xff, RZ, 0xc0, !PT ;  /* 0x000000ff023e7812 */ /* 0x000fe200078ec0ff */
[----:B------:R-:W-:Y:S01]  /*8650*/  MUFU.EX2 R92, R89 ;  /* 0x00000059005c7308 */ /* 0x000fe20000000800 */
[----:B------:R-:W-:Y:S01]  /*8660*/  @P1 PRMT R205, R129, 0x5410, RZ ;  /* 0x0000541081cd1816 */ /* 0x000fe200000000ff */
[----:B------:R-:W-:Y:S01]  /*8670*/  FADD.FTZ R10, R169, R17 ;  /* 0x00000011a90a7221 */ /* 0x000fe20000010000 */
[----:B------:R-:W-:Y:S01]  /*8680*/  ISETP.LE.U32.AND P1, PT, R65, UR4, PT ;  /* 0x0000000441007c0c */ /* 0x000fe2000bf23070 */
[----:B------:R-:W3:Y:S01]  /*8690*/  MUFU.EX2 R86, R90 ;  /* 0x0000005a00567308 */ /* 0x000ee20000000800 */
[----:B-1----:R-:W-:Y:S01]  /*86a0*/  F2FP.BF16.F32.PACK_AB R3, R111, R151 ;  /* 0x000000976f03723e */ /* 0x002fe200000010ff */
[----:B------:R-:W-:Y:S01]  /*86b0*/  FADD.FTZ R29, R59, R8 ;  /* 0x000000083b1d7221 */ /* 0x000fe20000010000 */
[----:B------:R-:W-:Y:S01]  /*86c0*/  @P4 PRMT R204, R131, 0x5410, RZ ;  /* 0x0000541083cc4816 */ /* 0x000fe200000000ff */
[----:B------:R-:W-:Y:S01]  /*86d0*/  MUFU.EX2 R158, R136 ;  /* 0x00000088009e7308 */ /* 0x000fe20000000800 */
[----:B------:R-:W-:-:S02]  /*86e0*/  ISETP.LE.U32.AND P4, PT, R62, UR4, PT ;  /* 0x000000043e007c0c */ /* 0x000fc4000bf83070 */
[----:B--2---:R-:W-:Y:S01]  /*86f0*/  F2FP.BF16.F32.PACK_AB R2, R166, R150 ;  /* 0x00000096a602723e */ /* 0x004fe200000010ff */
[----:B------:R-:W1:Y:S01]  /*8700*/  MUFU.EX2 R161, R139 ;  /* 0x0000008b00a17308 */ /* 0x000e620000000800 */
[----:B------:R-:W-:Y:S02]  /*8710*/  PRMT R202, R3, 0x7632, R202 ;  /* 0x0000763203ca7816 */ /* 0x000fe400000000ca */
[C---:B------:R-:W-:Y:S01]  /*8720*/  PRMT R201, R2.reuse, 0x7610, R201 ;  /* 0x0000761002c97816 */ /* 0x040fe200000000c9 */
[----:B------:R-:W-:Y:S01]  /*8730*/  MUFU.EX2 R94, R165 ;  /* 0x000000a5005e7308 */ /* 0x000fe20000000800 */
[----:B------:R-:W-:Y:S01]  /*8740*/  PRMT R200, R2, 0x7632, R200 ;  /* 0x0000763202c87816 */ /* 0x000fe200000000c8 */
[----:B------:R-:W-:Y:S01]  /*8750*/  @!P5 HFMA2.BF16_V2 R138, -RZ.H0_H0, RZ.H0_H0, -R202.H0_H0 ;  /* 0x200000ffff8ad231 */ /* 0x000fe200003409ca */
[----:B----4-:R-:W-:Y:S01]  /*8760*/  F2FP.BF16.F32.PACK_AB R4, R147, R140 ;  /* 0x0000008c9304723e */ /* 0x010fe200000010ff */
[----:B------:R-:W-:Y:S01]  /*8770*/  MUFU.EX2 R165, R172 ;  /* 0x000000ac00a57308 */ /* 0x000fe20000000800 */
[----:B------:R-:W-:Y:S01]  /*8780*/  PRMT R203, R3, 0x7610, R203 ;  /* 0x0000761003cb7816 */ /* 0x000fe200000000cb */
[----:B------:R-:W-:Y:S01]  /*8790*/  @!P4 HFMA2.BF16_V2 R135, -RZ.H0_H0, RZ.H0_H0, -R201.H0_H0 ;  /* 0x200000ffff87c231 */ /* 0x000fe200003409c9 */
[----:B-----5:R-:W-:-:S02]  /*87a0*/  F2FP.BF16.F32.PACK_AB R2, R159, R146 ;  /* 0x000000929f02723e */ /* 0x020fc400000010ff */
[----:B------:R-:W-:Y:S01]  /*87b0*/  LOP3.LUT R3, R12, 0xffff, RZ, 0xc0, !PT ;  /* 0x0000ffff0c037812 */ /* 0x000fe200078ec0ff */
[----:B------:R-:W-:Y:S01]  /*87c0*/  @!P1 HFMA2.BF16_V2 R133, -RZ.H0_H0, RZ.H0_H0, -R203.H0_H0 ;  /* 0x200000ffff859231 */ /* 0x000fe200003409cb */
[----:B------:R-:W-:Y:S02]  /*87d0*/  PRMT R197, R4, 0x7610, R197 ;  /* 0x0000761004c57816 */ /* 0x000fe400000000c5 */
[----:B------:R-:W-:Y:S02]  /*87e0*/  LOP3.LUT R64, R55, 0xff, RZ, 0xc0, !PT ;  /* 0x000000ff37407812 */ /* 0x000fe400078ec0ff */
[C---:B------:R-:W-:Y:S01]  /*87f0*/  PRMT R199, R2.reuse, 0x7610, R199 ;  /* 0x0000761002c77816 */ /* 0x040fe200000000c7 */
[----:B------:R-:W-:Y:S01]  /*8800*/  @!P3 HFMA2.BF16_V2 R142, -RZ.H0_H0, RZ.H0_H0, -R197.H0_H0 ;  /* 0x200000ffff8eb231 */ /* 0x000fe200003409c5 */
[----:B------:R-:W-:Y:S02]  /*8810*/  PRMT R198, R2, 0x7632, R198 ;  /* 0x0000763202c67816 */ /* 0x000fe400000000c6 */
[----:B------:R-:W-:-:S02]  /*8820*/  SHF.R.U32.HI R2, RZ, 0x8, R3 ;  /* 0x00000008ff027819 */ /* 0x000fc40000011603 */
[----:B------:R-:W-:Y:S02]  /*8830*/  PRMT R141, R203, 0x5410, R202 ;  /* 0x00005410cb8d7816 */ /* 0x000fe400000000ca */
[----:B------:R-:W-:Y:S02]  /*8840*/  @!P5 PRMT R202, R138, 0x5410, RZ ;  /* 0x000054108acad816 */ /* 0x000fe400000000ff */
[----:B------:R-:W-:Y:S02]  /*8850*/  ISETP.LE.U32.AND P5, PT, R64, UR4, PT ;  /* 0x0000000440007c0c */ /* 0x000fe4000bfa3070 */
[----:B------:R-:W-:Y:S01]  /*8860*/  PRMT R196, R4, 0x7632, R196 ;  /* 0x0000763204c47816 */ /* 0x000fe200000000c4 */
[----:B------:R-:W-:Y:S01]  /*8870*/  FADD.FTZ R4, R93, R7 ;  /* 0x000000075d047221 */ /* 0x000fe20000010000 */
[----:B------:R-:W-:Y:S01]  /*8880*/  LOP3.LUT R3, R2, 0xffff, RZ, 0xc0, !PT ;  /* 0x0000ffff02037812 */ /* 0x000fe200078ec0ff */
[----:B------:R-:W-:Y:S01]  /*8890*/  FADD.FTZ R7, R176, R10 ;  /* 0x0000000ab0077221 */ /* 0x000fe20000010000 */
[----:B------:R-:W-:Y:S01]  /*88a0*/  @!P1 PRMT R203, R133, 0x5410, RZ ;  /* 0x0000541085cb9816 */ /* 0x000fe200000000ff */
[----:B------:R-:W-:Y:S01]  /*88b0*/  IMAD.MOV.U32 R93, RZ, RZ, R108 ;  /* 0x000000ffff5d7224 */ /* 0x000fe200078e006c */
[----:B------:R-:W-:-:S02]  /*88c0*/  PRMT R133, R201, 0x5410, R200 ;  /* 0x00005410c9857816 */ /* 0x000fc400000000c8 */
[----:B------:R-:W-:Y:S02]  /*88d0*/  @!P4 PRMT R201, R135, 0x5410, RZ ;  /* 0x0000541087c9c816 */ /* 0x000fe400000000ff */
[----:B------:R-:W-:Y:S01]  /*88e0*/  PRMT R130, R197, 0x5410, R196 ;  /* 0x00005410c5827816 */ /* 0x000fe200000000c4 */
[----:B------:R-:W-:Y:S01]  /*88f0*/  @!P5 HFMA2.BF16_V2 R143, -RZ.H0_H0, RZ.H0_H0, -R199.H0_H0 ;  /* 0x200000ffff8fd231 */ /* 0x000fe200003409c7 */
[----:B------:R-:W-:Y:S01]  /*8900*/  ISETP.LE.U32.AND P4, PT, R3, UR4, PT ;  /* 0x0000000403007c0c */ /* 0x000fe2000bf83070 */
[----:B------:R-:W-:Y:S01]  /*8910*/  MUFU.EX2 R135, R132 ;  /* 0x0000008400877308 */ /* 0x000fe20000000800 */
[----:B------:R-:W-:Y:S02]  /*8920*/  @!P3 PRMT R197, R142, 0x5410, RZ ;  /* 0x000054108ec5b816 */ /* 0x000fe400000000ff */
[----:B------:R-:W-:Y:S01]  /*8930*/  LOP3.LUT R3, R11, 0xffff, RZ, 0xc0, !PT ;  /* 0x0000ffff0b037812 */ /* 0x000fe200078ec0ff */
[----:B------:R2:W4:Y:S01]  /*8940*/  MUFU.EX2 R142, R156 ;  /* 0x0000009c008e7308 */ /* 0x0005220000000800 */
[----:B------:R-:W-:-:S02]  /*8950*/  PRMT R12, R32, 0x5410, R2 ;  /* 0x00005410200c7816 */ /* 0x000fc40000000002 */
[----:B---3--:R-:W-:Y:S01]  /*8960*/  F2FP.BF16.F32.PACK_AB R2, R86, R92 ;  /* 0x0000005c5602723e */ /* 0x008fe200000010ff */
[----:B------:R-:W3:Y:S01]  /*8970*/  MUFU.EX2 R132, R126 ;  /* 0x0000007e00847308 */ /* 0x000ee20000000800 */
[----:B------:R-:W-:Y:S02]  /*8980*/  PRMT R90, R160, 0x7771, RZ ;  /* 0x00007771a05a7816 */ /* 0x000fe400000000ff */
[----:B------:R-:W-:Y:S01]  /*8990*/  SHF.R.U32.HI R3, RZ, 0x8, R3 ;  /* 0x00000008ff037819 */ /* 0x000fe20000011603 */
[----:B------:R-:W5:Y:S01]  /*89a0*/  MUFU.EX2 R32, R119 ;  /* 0x0000007700207308 */ /* 0x000f620000000800 */
[C---:B------:R-:W-:Y:S02]  /*89b0*/  PRMT R195, R2.reuse, 0x7610, R195 ;  /* 0x0000761002c37816 */ /* 0x040fe400000000c3 */
[----:B------:R-:W-:Y:S02]  /*89c0*/  PRMT R194, R2, 0x7632, R194 ;  /* 0x0000763202c27816 */ /* 0x000fe400000000c2 */
[----:B------:R-:W-:Y:S01]  /*89d0*/  ISETP.GT.U32.AND P3, PT, R90, UR4, PT ;  /* 0x000000045a007c0c */ /* 0x000fe2000bf64070 */
[----:B------:R-:W-:Y:S01]  /*89e0*/  @!P2 HFMA2.BF16_V2 R145, -RZ.H0_H0, RZ.H0_H0, -R195.H0_H0 ;  /* 0x200000ffff91a231 */ /* 0x000fe200003409c3 */
[----:B-1----:R-:W-:Y:S01]  /*89f0*/  F2FP.BF16.F32.PACK_AB R2, R161, R158 ;  /* 0x0000009ea102723e */ /* 0x002fe200000010ff */
[----:B--2---:R-:W-:Y:S01]  /*8a00*/  IMAD.MOV.U32 R156, RZ, RZ, R97 ;  /* 0x000000ffff9c7224 */ /* 0x004fe200078e0061 */
[----:B------:R-:W-:Y:S01]  /*8a10*/  PRMT R6, R30, 0x5410, R3 ;  /* 0x000054101e067816 */ /* 0x000fe20000000003 */
[----:B------:R-:W-:Y:S01]  /*8a20*/  FADD.FTZ R30, R96, R4 ;  /* 0x00000004601e7221 */ /* 0x000fe20000010000 */
[----:B------:R-:W-:-:S02]  /*8a30*/  LOP3.LUT R3, R3, 0xffff, RZ, 0xc0, !PT ;  /* 0x0000ffff03037812 */ /* 0x000fc400078ec0ff */
[----:B------:R-:W-:Y:S02]  /*8a40*/  PRMT R131, R199, 0x5410, R198 ;  /* 0x00005410c7837816 */ /* 0x000fe400000000c6 */
[C---:B------:R-:W-:Y:S02]  /*8a50*/  PRMT R193, R2.reuse, 0x7632, R193 ;  /* 0x0000763202c17816 */ /* 0x040fe400000000c1 */
[----:B------:R-:W-:Y:S01]  /*8a60*/  PRMT R192, R2, 0x7610, R192 ;  /* 0x0000761002c07816 */ /* 0x000fe200000000c0 */
[----:B------:R-:W-:Y:S01]  /*8a70*/  @P3 HFMA2.BF16_V2 R148, -RZ.H0_H0, RZ.H0_H0, -R194.H0_H0 ;  /* 0x200000ffff943231 */ /* 0x000fe200003409c2 */
[----:B------:R-:W-:Y:S02]  /*8a80*/  @!P5 PRMT R199, R143, 0x5410, RZ ;  /* 0x000054108fc7d816 */ /* 0x000fe400000000ff */
[----:B------:R-:W-:Y:S02]  /*8a90*/  LOP3.LUT R2, R9, 0xffff, RZ, 0xc0, !PT ;  /* 0x0000ffff09027812 */ /* 0x000fe400078ec0ff */
[----:B------:R-:W-:-:S02]  /*8aa0*/  ISETP.LE.U32.AND P5, PT, R3, UR4, PT ;  /* 0x0000000403007c0c */ /* 0x000fc4000bfa3070 */
[----:B----4-:R-:W-:Y:S02]  /*8ab0*/  F2FP.BF16.F32.PACK_AB R3, R157, R142 ;  /* 0x0000008e9d03723e */ /* 0x010fe400000010ff */
[----:B------:R-:W-:Y:S02]  /*8ac0*/  LOP3.LUT R4, R155, 0xff00ff, RZ, 0xc0, !PT ;  /* 0x00ff00ff9b047812 */ /* 0x000fe400078ec0ff */
[----:B------:R-:W-:Y:S02]  /*8ad0*/  SHF.R.U32.HI R2, RZ, 0x8, R2 ;  /* 0x00000008ff027819 */ /* 0x000fe40000011602 */
[C---:B------:R-:W-:Y:S02]  /*8ae0*/  PRMT R185, R3.reuse, 0x7632, R185 ;  /* 0x0000763203b97816 */ /* 0x040fe400000000b9 */
[----:B------:R-:W-:Y:S02]  /*8af0*/  PRMT R184, R3, 0x7610, R184 ;  /* 0x0000761003b87816 */ /* 0x000fe400000000b8 */
[----:B------:R-:W-:-:S02]  /*8b00*/  HSET2.LE.AND R3, R25, R0, PT ;  /* 0x0000000019037233 */ /* 0x000fc40003803000 */
[--C-:B------:R-:W-:Y:S02]  /*8b10*/  HSET2.LE.AND R4, R4, R0.reuse, PT ;  /* 0x0000000004047233 */ /* 0x100fe40003803000 */
[----:B------:R-:W-:Y:S02]  /*8b20*/  PRMT R9, R20, 0x5410, R2 ;  /* 0x0000541014097816 */ /* 0x000fe40000000002 */
[----:B------:R-:W-:Y:S02]  /*8b30*/  HSET2.LE.AND R5, R6, R0, PT ;  /* 0x0000000006057233 */ /* 0x000fe40003803000 */
[----:B------:R-:W-:Y:S02]  /*8b40*/  LOP3.LUT R2, R2, 0xffff, RZ, 0xc0, !PT ;  /* 0x0000ffff02027812 */ /* 0x000fe400078ec0ff */
[----:B------:R-:W-:Y:S02]  /*8b50*/  PRMT R129, R195, 0x5410, R194 ;  /* 0x00005410c3817816 */ /* 0x000fe400000000c2 */
[----:B------:R-:W-:-:S02]  /*8b60*/  @P3 PRMT R194, R148, 0x5410, RZ ;  /* 0x0000541094c23816 */ /* 0x000fc400000000ff */
[----:B------:R-:W-:Y:S02]  /*8b70*/  LOP3.LUT R26, R81, R3, RZ, 0xc0, !PT ;  /* 0x00000003511a7212 */ /* 0x000fe400078ec0ff */
[----:B------:R-:W-:Y:S02]  /*8b80*/  LOP3.LUT R27, R80, R4, RZ, 0xc0, !PT ;  /* 0x00000004501b7212 */ /* 0x000fe400078ec0ff */
[----:B------:R-:W-:Y:S02]  /*8b90*/  ISETP.LE.U32.AND P3, PT, R2, UR4, PT ;  /* 0x0000000402007c0c */ /* 0x000fe4000bf63070 */
[----:B------:R-:W-:Y:S02]  /*8ba0*/  LOP3.LUT R20, R41, R5, RZ, 0xc0, !PT ;  /* 0x0000000529147212 */ /* 0x000fe400078ec0ff */
[--C-:B------:R-:W-:Y:S02]  /*8bb0*/  HSET2.LE.AND R3, R12, R0.reuse, PT ;  /* 0x000000000c037233 */ /* 0x100fe40003803000 */
[----:B------:R-:W-:-:S02]  /*8bc0*/  HSET2.LE.AND R4, R13, R0, PT ;  /* 0x000000000d047233 */ /* 0x000fc40003803000 */
[----:B------:R-:W-:Y:S02]  /*8bd0*/  F2FP.BF16.F32.PACK_AB R2, R134, R135 ;  /* 0x000000878602723e */ /* 0x000fe400000010ff */
[----:B------:R-:W-:Y:S02]  /*8be0*/  LOP3.LUT R5, R36, 0xff00ff, RZ, 0xc0, !PT ;  /* 0x00ff00ff24057812 */ /* 0x000fe400078ec0ff */
[C---:B------:R-:W-:Y:S02]  /*8bf0*/  PRMT R191, R2.reuse, 0x7610, R191 ;  /* 0x0000761002bf7816 */ /* 0x040fe400000000bf */
[----:B------:R-:W-:Y:S02]  /*8c00*/  PRMT R190, R2, 0x7632, R190 ;  /* 0x0000763202be7816 */ /* 0x000fe400000000be */
[----:B------:R-:W-:Y:S01]  /*8c10*/  LOP3.LUT R16, R91, R3, RZ, 0xc0, !PT ;  /* 0x000000035b107212 */ /* 0x000fe200078ec0ff */
[----:B------:R-:W-:Y:S01]  /*8c20*/  @!P0 HFMA2.BF16_V2 R153, -RZ.H0_H0, RZ.H0_H0, -R191.H0_H0 ;  /* 0x200000ffff998231 */ /* 0x000fe200003409bf */
[----:B------:R-:W-:Y:S01]  /*8c30*/  LOP3.LUT R17, R84, R4, RZ, 0xc0, !PT ;  /* 0x0000000454117212 */ /* 0x000fe200078ec0ff */
[----:B------:R-:W-:Y:S01]  /*8c40*/  IMAD.MOV.U32 R91, RZ, RZ, R156 ;  /* 0x000000ffff5b7224 */ /* 0x000fe200078e009c */
[----:B---3--:R-:W-:-:S02]  /*8c50*/  F2FP.BF16.F32.PACK_AB R2, R128, R132 ;  /* 0x000000848002723e */ /* 0x008fc400000010ff */
[--C-:B------:R-:W-:Y:S02]  /*8c60*/  HSET2.LE.AND R3, R19, R0.reuse, PT ;  /* 0x0000000013037233 */ /* 0x100fe40003803000 */
[--C-:B------:R-:W-:Y:S02]  /*8c70*/  HSET2.LE.AND R4, R5, R0.reuse, PT ;  /* 0x0000000005047233 */ /* 0x100fe40003803000 */
[----:B------:R-:W-:Y:S02]  /*8c80*/  LOP3.LUT R5, R40, 0xff00ff, RZ, 0xc0, !PT ;  /* 0x00ff00ff28057812 */ /* 0x000fe400078ec0ff */
[C---:B------:R-:W-:Y:S02]  /*8c90*/  PRMT R189, R2.reuse, 0x7610, R189 ;  /* 0x0000761002bd7816 */ /* 0x040fe400000000bd */
[----:B------:R-:W-:Y:S02]  /*8ca0*/  PRMT R188, R2, 0x7632, R188 ;  /* 0x0000763202bc7816 */ /* 0x000fe400000000bc */
[----:B------:R-:W-:-:S02]  /*8cb0*/  HSET2.LE.AND R6, R18, R0, PT ;  /* 0x0000000012067233 */ /* 0x000fc40003803000 */
[----:B------:R-:W-:Y:S02]  /*8cc0*/  PRMT R23, R24, 0x5410, R23 ;  /* 0x0000541018177816 */ /* 0x000fe40000000017 */
[----:B-----5:R-:W-:Y:S02]  /*8cd0*/  F2FP.BF16.F32.PACK_AB R2, R251, R32 ;  /* 0x00000020fb02723e */ /* 0x020fe400000010ff */
[----:B------:R-:W-:Y:S02]  /*8ce0*/  LOP3.LUT R18, R87, R3, RZ, 0xc0, !PT ;  /* 0x0000000357127212 */ /* 0x000fe400078ec0ff */
[----:B------:R-:W-:Y:S02]  /*8cf0*/  HSET2.LE.AND R3, R5, R0, PT ;  /* 0x0000000005037233 */ /* 0x000fe40003803000 */
[C---:B------:R-:W-:Y:S02]  /*8d00*/  PRMT R187, R2.reuse, 0x7610, R187 ;  /* 0x0000761002bb7816 */ /* 0x040fe400000000bb */
[----:B------:R-:W-:-:S02]  /*8d10*/  PRMT R186, R2, 0x7632, R186 ;  /* 0x0000763202ba7816 */ /* 0x000fc400000000ba */
[--C-:B------:R-:W-:Y:S02]  /*8d20*/  HSET2.LE.AND R2, R23, R0.reuse, PT ;  /* 0x0000000017027233 */ /* 0x100fe40003803000 */
[----:B------:R-:W-:Y:S02]  /*8d30*/  LOP3.LUT R23, R71, R3, RZ, 0xc0, !PT ;  /* 0x0000000347177212 */ /* 0x000fe400078ec0ff */
[----:B------:R-:W-:Y:S02]  /*8d40*/  SHF.R.U32.HI R61, RZ, 0x18, R15 ;  /* 0x00000018ff3d7819 */ /* 0x000fe4000001160f */
[----:B------:R-:W-:Y:S02]  /*8d50*/  SHF.R.U32.HI R66, RZ, 0x18, R55 ;  /* 0x00000018ff427819 */ /* 0x000fe40000011637 */
[----:B------:R-:W-:Y:S02]  /*8d60*/  PRMT R77, R160, 0x7772, RZ ;  /* 0x00007772a04d7816 */ /* 0x000fe400000000ff */
[----:B------:R-:W-:Y:S01]  /*8d70*/  @!P2 PRMT R195, R145, 0x5410, RZ ;  /* 0x0000541091c3a816 */ /* 0x000fe200000000ff */
[----:B------:R-:W-:Y:S01]  /*8d80*/  IMAD.MOV.U32 R145, RZ, RZ, R111 ;  /* 0x000000ffff917224 */ /* 0x000fe200078e006f */
[----:B------:R-:W-:-:S02]  /*8d90*/  HSET2.LE.AND R3, R69, R0, PT ;  /* 0x0000000045037233 */ /* 0x000fc40003803000 */
[C---:B------:R-:W-:Y:S01]  /*8da0*/  PRMT R79, R124.reuse, 0x7772, RZ ;  /* 0x000077727c4f7816 */ /* 0x040fe200000000ff */
[----:B------:R1:W2:Y:S01]  /*8db0*/  LDL.LU.S16 R69, [R1] ;  /* 0x0000000001457983 */ /* 0x0002a20000300600 */
[----:B------:R-:W-:Y:S02]  /*8dc0*/  ISETP.LE.U32.AND P1, PT, R61, UR4, PT ;  /* 0x000000043d007c0c */ /* 0x000fe4000bf23070 */
[----:B------:R-:W-:Y:S02]  /*8dd0*/  PRMT R89, R124, 0x7773, RZ ;  /* 0x000077737c597816 */ /* 0x000fe400000000ff */
[----:B------:R-:W-:Y:S02]  /*8de0*/  PRMT R99, R192, 0x5410, R193 ;  /* 0x00005410c0637816 */ /* 0x000fe400000000c1 */
[----:B------:R-:W-:Y:S02]  /*8df0*/  PRMT R127, R191, 0x5410, R190 ;  /* 0x00005410bf7f7816 */ /* 0x000fe400000000be */
[----:B------:R-:W-:-:S02]  /*8e00*/  SHF.R.U32.HI R59, RZ, 0x18, R45 ;  /* 0x00000018ff3b7819 */ /* 0x000fc4000001162d */
[----:B------:R-:W-:Y:S02]  /*8e10*/  PRMT R78, R160, 0x7773, RZ ;  /* 0x00007773a04e7816 */ /* 0x000fe400000000ff */
[----:B------:R-:W-:Y:S01]  /*8e20*/  PRMT R97, R184, 0x5410, R185 ;  /* 0x00005410b8617816 */ /* 0x000fe200000000b9 */
[----:B------:R-:W-:Y:S01]  /*8e30*/  @!P1 HFMA2.BF16_V2 R137, -RZ.H0_H0, RZ.H0_H0, -R200.H0_H0 ;  /* 0x200000ffff899231 */ /* 0x000fe200003409c8 */
[----:B------:R-:W-:Y:S02]  /*8e40*/  LOP3.LUT R24, R110, R2, RZ, 0xc0, !PT ;  /* 0x000000026e187212 */ /* 0x000fe400078ec0ff */
[C---:B------:R-:W-:Y:S02]  /*8e50*/  PRMT R57, R28.reuse, 0x7771, RZ ;  /* 0x000077711c397816 */ /* 0x040fe400000000ff */
[----:B------:R-:W-:Y:S02]  /*8e60*/  PRMT R36, R28, 0x7773, RZ ;  /* 0x000077731c247816 */ /* 0x000fe400000000ff */
[----:B------:R-:W-:Y:S01]  /*8e70*/  PRMT R98, R124, 0x7771, RZ ;  /* 0x000077717c627816 */ /* 0x000fe200000000ff */
[----:B------:R-:W-:Y:S01]  /*8e80*/  MUFU.EX2 R156, R236 ;  /* 0x000000ec009c7308 */ /* 0x000fe20000000800 */
[----:B------:R-:W-:Y:S01]  /*8e90*/  @!P1 PRMT R200, R137, 0x5410, RZ ;  /* 0x0000541089c89816 */ /* 0x000fe200000000ff */
[----:B------:R-:W-:Y:S01]  /*8ea0*/  IMAD.MOV.U32 R71, RZ, RZ, R167 ;  /* 0x000000ffff477224 */ /* 0x000fe200078e00a7 */
[----:B------:R-:W-:-:S02]  /*8eb0*/  ISETP.LE.U32.AND P1, PT, R66, UR4, PT ;  /* 0x0000000442007c0c */ /* 0x000fc4000bf23070 */
[--C-:B------:R-:W-:Y:S02]  /*8ec0*/  HSET2.LE.AND R2, R22, R0.reuse, PT ;  /* 0x0000000016027233 */ /* 0x100fe40003803000 */
[----:B------:R-:W-:Y:S02]  /*8ed0*/  LOP3.LUT R19, R85, R4, RZ, 0xc0, !PT ;  /* 0x0000000455137212 */ /* 0x000fe400078ec0ff */
[--C-:B------:R-:W-:Y:S02]  /*8ee0*/  HSET2.LE.AND R4, R9, R0.reuse, PT ;  /* 0x0000000009047233 */ /* 0x100fe40003803000 */
[----:B------:R-:W-:Y:S02]  /*8ef0*/  LOP3.LUT R25, R114, R2, RZ, 0xc0, !PT ;  /* 0x0000000272197212 */ /* 0x000fe400078ec0ff */
[----:B------:R-:W-:Y:S02]  /*8f00*/  HSET2.LE.AND R2, R35, R0, PT ;  /* 0x0000000023027233 */ /* 0x000fe40003803000 */
[----:B------:R-:W-:Y:S01]  /*8f10*/  LOP3.LUT R12, R83, R4, RZ, 0xc0, !PT ;  /* 0x00000004530c7212 */ /* 0x000fe200078ec0ff */
[----:B------:R-:W-:Y:S01]  /*8f20*/  @!P1 HFMA2.BF16_V2 R144, -RZ.H0_H0, RZ.H0_H0, -R196.H0_H0 ;  /* 0x200000ffff909231 */ /* 0x000fe200003409c4 */
[----:B------:R-:W-:-:S02]  /*8f30*/  @!P0 PRMT R191, R153, 0x5410, RZ ;  /* 0x0000541099bf8816 */ /* 0x000fc400000000ff */
[----:B------:R-:W-:Y:S01]  /*8f40*/  LOP3.LUT R22, R39, R2, RZ, 0xc0, !PT ;  /* 0x0000000227167212 */ /* 0x000fe200078ec0ff */
[----:B------:R-:W-:Y:S01]  /*8f50*/  IMAD.MOV.U32 R2, RZ, RZ, R28 ;  /* 0x000000ffff027224 */ /* 0x000fe200078e001c */
[----:B------:R-:W-:Y:S02]  /*8f60*/  @!P1 PRMT R196, R144, 0x5410, RZ ;  /* 0x0000541090c49816 */ /* 0x000fe400000000ff */
[----:B------:R-:W-:Y:S02]  /*8f70*/  LEA R144, R180, UR6, 0x1 ;  /* 0x00000006b4907c11 */ /* 0x000fe4000f8e08ff */
[----:B------:R-:W-:Y:S02]  /*8f80*/  LOP3.LUT R58, R2, 0xff, RZ, 0xc0, !PT ;  /* 0x000000ff023a7812 */ /* 0x000fe400078ec0ff */
[----:B------:R-:W-:Y:S01]  /*8f90*/  ISETP.GT.U32.AND P1, PT, R77, UR4, PT ;  /* 0x000000044d007c0c */ /* 0x000fe2000bf24070 */
[----:B------:R-:W3:Y:S01]  /*8fa0*/  LDSM.16.MT88.4 R120, [R144+0x9000] ;  /* 0x009000009078783b */ /* 0x000ee20000004200 */
[----:B------:R-:W-:Y:S01]  /*8fb0*/  IMAD.IADD R2, R109, 0x1, R144 ;  /* 0x000000016d027824 */ /* 0x000fe200078e0290 */
[----:B------:R-:W-:Y:S01]  /*8fc0*/  LOP3.LUT R4, R70, 0xff00ff, RZ, 0xc0, !PT ;  /* 0x00ff00ff46047812 */ /* 0x000fe200078ec0ff */
[----:B------:R-:W-:Y:S01]  /*8fd0*/  IMAD.MOV.U32 R70, RZ, RZ, R93 ;  /* 0x000000ffff467224 */ /* 0x000fe200078e005d */
[----:B------:R-:W-:Y:S01]  /*8fe0*/  LDSM.16.MT88.4 R116, [R144+0x9400] ;  /* 0x009400009074783b */ /* 0x000fe20000004200 */
[----:B------:R-:W-:-:S02]  /*8ff0*/  ISETP.GT.U32.AND P0, PT, R89, UR4, PT ;  /* 0x0000000459007c0c */ /* 0x000fc4000bf04070 */
[--C-:B------:R-:W-:Y:S01]  /*9000*/  HSET2.LE.AND R5, R14, R0.reuse, PT ;  /* 0x000000000e057233 */ /* 0x100fe20003803000 */
[----:B------:R-:W4:Y:S01]  /*9010*/  LDSM.16.MT88.4 R112, [R2+0x9000] ;  /* 0x009000000270783b */ /* 0x000f220000004200 */
[----:B------:R-:W-:Y:S02]  /*9020*/  HSET2.LE.AND R4, R4, R0, PT ;  /* 0x0000000004047233 */ /* 0x000fe40003803000 */
[----:B------:R-:W-:Y:S01]  /*9030*/  LOP3.LUT R14, R68, R3, RZ, 0xc0, !PT ;  /* 0x00000003440e7212 */ /* 0x000fe200078ec0ff */
[----:B------:R-:W-:Y:S01]  /*9040*/  @P1 HFMA2.BF16_V2 R152, -RZ.H0_H0, RZ.H0_H0, -R192.H0_H0 ;  /* 0x200000ffff981231 */ /* 0x000fe200003409c0 */
[----:B------:R-:W5:Y:S01]  /*9050*/  LDSM.16.MT88.4 R108, [R2+0x9400] ;  /* 0x00940000026c783b */ /* 0x000f620000004200 */
[----:B------:R-:W-:Y:S02]  /*9060*/  LOP3.LUT R13, R82, R5, RZ, 0xc0, !PT ;  /* 0x00000005520d7212 */ /* 0x000fe400078ec0ff */
[----:B------:R-:W-:Y:S01]  /*9070*/  LOP3.LUT R15, R49, R4, RZ, 0xc0, !PT ;  /* 0x00000004310f7212 */ /* 0x000fe200078ec0ff */
[----:B------:R1:W2:Y:S01]  /*9080*/  LDL.LU.S16 R68, [R1+0x4] ;  /* 0x0000040001447983 */ /* 0x0002a20000300600 */
[----:B------:R-:W-:Y:S01]  /*9090*/  @P1 PRMT R192, R152, 0x5410, RZ ;  /* 0x0000541098c01816 */ /* 0x000fe200000000ff */
[----:B------:R-:W-:Y:S01]  /*90a0*/  @P0 HFMA2.BF16_V2 R163, -RZ.H0_H0, RZ.H0_H0, -R188.H0_H0 ;  /* 0x200000ffffa30231 */ /* 0x000fe200003409bc */
[----:B------:R-:W-:-:S02]  /*90b0*/  ISETP.GT.U32.AND P1, PT, R79, UR4, PT ;  /* 0x000000044f007c0c */ /* 0x000fc4000bf24070 */
[----:B------:R-:W-:Y:S01]  /*90c0*/  LOP3.LUT R60, R45, 0xff, RZ, 0xc0, !PT ;  /* 0x000000ff2d3c7812 */ /* 0x000fe200078ec0ff */
[----:B------:R-:W-:Y:S01]  /*90d0*/  @!P4 HFMA2.BF16_V2 R234, -RZ.H0_H0, RZ.H0_H0, -R54.H0_H0 ;  /* 0x200000ffffeac231 */ /* 0x000fe20000340936 */
[----:B------:R-:W-:Y:S01]  /*90e0*/  PRMT R125, R189, 0x5410, R188 ;  /* 0x00005410bd7d7816 */ /* 0x000fe200000000bc */
[----:B------:R1:W2:Y:S01]  /*90f0*/  LDL.LU.S16 R50, [R1+0x8] ;  /* 0x0000080001327983 */ /* 0x0002a20000300600 */
[----:B------:R-:W-:Y:S02]  /*9100*/  LOP3.LUT R21, R42, R6, RZ, 0xc0, !PT ;  /* 0x000000062a157212 */ /* 0x000fe400078ec0ff */
[----:B------:R-:W-:Y:S02]  /*9110*/  @P0 PRMT R188, R163, 0x5410, RZ ;  /* 0x00005410a3bc0816 */ /* 0x000fe400000000ff */
[----:B------:R-:W-:Y:S02]  /*9120*/  ISETP.LE.U32.AND P0, PT, R58, UR4, PT ;  /* 0x000000043a007c0c */ /* 0x000fe4000bf03070 */
[----:B------:R-:W-:Y:S01]  /*9130*/  F2FP.BF16.F32.PACK_AB R6, R167, R94 ;  /* 0x0000005ea706723e */ /* 0x000fe200000010ff */
[----:B------:R-:W-:Y:S01]  /*9140*/  @P1 HFMA2.BF16_V2 R162, -RZ.H0_H0, RZ.H0_H0, -R189.H0_H0 ;  /* 0x200000ffffa21231 */ /* 0x000fe200003409bd */
[----:B------:R-:W-:-:S02]  /*9150*/  ISETP.GT.U32.AND P2, PT, R78, UR4, PT ;  /* 0x000000044e007c0c */ /* 0x000fc4000bf44070 */
[----:B------:R-:W-:Y:S02]  /*9160*/  PRMT R183, R6, 0x7610, R183 ;  /* 0x0000761006b77816 */ /* 0x000fe400000000b7 */
[----:B------:R-:W-:Y:S01]  /*9170*/  @P1 PRMT R189, R162, 0x5410, RZ ;  /* 0x00005410a2bd1816 */ /* 0x000fe200000000ff */
[----:B---3--:R-:W-:Y:S01]  /*9180*/  HMMA.16816.F32.BF16 R8, R16, R120, RZ ;  /* 0x000000781008723c */ /* 0x008fe200000418ff */
[----:B------:R-:W-:-:S03]  /*9190*/  ISETP.LE.U32.AND P1, PT, R59, UR4, PT ;  /* 0x000000043b007c0c */ /* 0x000fc6000bf23070 */
[----:B------:R-:W-:Y:S01]  /*91a0*/  @!P0 HFMA2.BF16_V2 R171, -RZ.H0_H0, RZ.H0_H0, -R183.H0_H0 ;  /* 0x200000ffffab8231 */ /* 0x000fe200003409b7 */
[----:B------:R-:W-:Y:S02]  /*91b0*/  PRMT R182, R6, 0x7632, R182 ;  /* 0x0000763206b67816 */ /* 0x000fe400000000b6 */
[----:B------:R-:W-:Y:S01]  /*91c0*/  PRMT R39, R28, 0x7772, RZ ;  /* 0x000077721c277816 */ /* 0x000fe200000000ff */
[----:B------:R-:W-:Y:S01]  /*91d0*/  @P2 HFMA2.BF16_V2 R149, -RZ.H0_H0, RZ.H0_H0, -R193.H0_H0 ;  /* 0x200000ffff952231 */ /* 0x000fe200003409c1 */
[----:B------:R-:W-:Y:S01]  /*91e0*/  HMMA.16816.F32.BF16 R40, R24, R120, RZ ;  /* 0x000000781828723c */ /* 0x000fe200000418ff */
[----:B------:R-:W-:Y:S01]  /*91f0*/  PRMT R96, R183, 0x5410, R182 ;  /* 0x00005410b7607816 */ /* 0x000fe200000000b6 */
[----:B------:R-:W-:Y:S01]  /*9200*/  FADD.FTZ R28, R181, R29 ;  /* 0x0000001db51c7221 */ /* 0x000fe20000010000 */
[----:B------:R-:W-:Y:S01]  /*9210*/  @!P0 PRMT R183, R171, 0x5410, RZ ;  /* 0x00005410abb78816 */ /* 0x000fe200000000ff */
[----:B------:R-:W-:Y:S01]  /*9220*/  FADD.FTZ R29, R247, R7 ;  /* 0x00000007f71d7221 */ /* 0x000fe20000010000 */
[----:B------:R-:W-:Y:S01]  /*9230*/  ISETP.GT.U32.AND P0, PT, R36, UR4, PT ;  /* 0x0000000424007c0c */ /* 0x000fe2000bf04070 */
[----:B------:R-:W-:Y:S01]  /*9240*/  @!P1 HFMA2.BF16_V2 R170, -RZ.H0_H0, RZ.H0_H0, -R185.H0_H0 ;  /* 0x200000ffffaa9231 */ /* 0x000fe200003409b9 */
[----:B------:R-:W-:Y:S01]  /*9250*/  @P2 PRMT R193, R149, 0x5410, RZ ;  /* 0x0000541095c12816 */ /* 0x000fe200000000ff */
[----:B----4-:R-:W-:Y:S01]  /*9260*/  HMMA.16816.F32.BF16 R4, R16, R112, RZ ;  /* 0x000000701004723c */ /* 0x010fe200000418ff */
[----:B------:R-:W-:-:S02]  /*9270*/  ISETP.GT.U32.AND P2, PT, R98, UR4, PT ;  /* 0x0000000462007c0c */ /* 0x000fc4000bf44070 */
[----:B------:R-:W-:Y:S02]  /*9280*/  @!P1 PRMT R185, R170, 0x5410, RZ ;  /* 0x00005410aab99816 */ /* 0x000fe400000000ff */
[----:B------:R-:W-:Y:S02]  /*9290*/  ISETP.GT.U32.AND P1, PT, R57, UR4, PT ;  /* 0x0000000439007c0c */ /* 0x000fe4000bf24070 */
[----:B------:R-:W-:Y:S01]  /*92a0*/  PRMT R126, R187, 0x5410, R186 ;  /* 0x00005410bb7e7816 */ /* 0x000fe200000000ba */
[----:B------:R-:W-:Y:S01]  /*92b0*/  HMMA.16816.F32.BF16 R136, R12, R116, R8 ;  /* 0x000000740c88723c */ /* 0x000fe20000041808 */
[----:B------:R-:W-:-:S05]  /*92c0*/  LOP3.LUT R35, R37, 0xff, RZ, 0xc0, !PT ;  /* 0x000000ff25237812 */ /* 0x000fca00078ec0ff */
[----:B------:R-:W-:Y:S02]  /*92d0*/  @P2 HFMA2.BF16_V2 R154, -RZ.H0_H0, RZ.H0_H0, -R190.H0_H0 ;  /* 0x200000ffff9a2231 */ /* 0x000fe400003409be */
[----:B------:R-:W-:Y:S02]  /*92e0*/  HMMA.16816.F32.BF16 R8, R24, R112, RZ ;  /* 0x000000701808723c */ /* 0x000fe400000418ff */
[----:B------:R-:W-:Y:S01]  /*92f0*/  @P1 HFMA2.BF16_V2 R174, -RZ.H0_H0, RZ.H0_H0, -R182.H0_H0 ;  /* 0x200000ffffae1231 */ /* 0x000fe200003409b6 */
[----:B------:R-:W-:Y:S02]  /*9300*/  @P2 PRMT R190, R154, 0x5410, RZ ;  /* 0x000054109abe2816 */ /* 0x000fe400000000ff */
[----:B------:R-:W-:Y:S02]  /*9310*/  ISETP.LE.U32.AND P2, PT, R60, UR4, PT ;  /* 0x000000043c007c0c */ /* 0x000fe4000bf43070 */
[----:B------:R-:W-:Y:S01]  /*9320*/  @P1 PRMT R182, R174, 0x5410, RZ ;  /* 0x00005410aeb61816 */ /* 0x000fe200000000ff */
[----:B------:R-:W-:Y:S01]  /*9330*/  HMMA.16816.F32.BF16 R168, R20, R116, R40 ;  /* 0x0000007414a8723c */ /* 0x000fe20000041828 */
[----:B------:R-:W3:Y:S01]  /*9340*/  MUFU.EX2 R117, R173 ;  /* 0x000000ad00757308 */ /* 0x000ee20000000800 */
[----:B------:R-:W-:-:S06]  /*9350*/  ISETP.GT.U32.AND P1, PT, R39, UR4, PT ;  /* 0x0000000427007c0c */ /* 0x000fcc000bf24070 */
[----:B-----5:R-:W-:Y:S01]  /*9360*/  HMMA.16816.F32.BF16 R4, R12, R108, R4 ;  /* 0x0000006c0c04723c */ /* 0x020fe20000041804 */
[----:B------:R-:W-:Y:S01]  /*9370*/  MUFU.EX2 R167, R240 ;  /* 0x000000f000a77308 */ /* 0x000fe20000000800 */
[----:B------:R-:W-:Y:S01]  /*9380*/  @!P2 HFMA2.BF16_V2 R164, -RZ.H0_H0, RZ.H0_H0, -R187.H0_H0 ;  /* 0x200000ffffa4a231 */ /* 0x000fe200003409bb */
[----:B---3--:R-:W-:-:S05]  /*9390*/  F2FP.BF16.F32.PACK_AB R3, R165, R117 ;  /* 0x00000075a503723e */ /* 0x008fca00000010ff */
[----:B------:R-:W-:Y:S01]  /*93a0*/  HMMA.16816.F32.BF16 R80, R20, R108, R8 ;  /* 0x0000006c1450723c */ /* 0x000fe20000041808 */
[----:B------:R-:W-:Y:S01]  /*93b0*/  @!P2 PRMT R187, R164, 0x5410, RZ ;  /* 0x00005410a4bba816 */ /* 0x000fe200000000ff */
[----:B------:R-:W-:Y:S01]  /*93c0*/  IMAD.MOV.U32 R164, RZ, RZ, R32 ;  /* 0x000000ffffa47224 */ /* 0x000fe200078e0020 */
[C---:B------:R-:W-:Y:S02]  /*93d0*/  PRMT R180, R3.reuse, 0x7632, R180 ;  /* 0x0000763203b47816 */ /* 0x040fe400000000b4 */
[----:B------:R-:W-:-:S03]  /*93e0*/  PRMT R181, R3, 0x7610, R181 ;  /* 0x0000761003b57816 */ /* 0x000fc600000000b5 */
[----:B------:R-:W-:Y:S01]  /*93f0*/  @P0 HFMA2.BF16_V2 R178, -RZ.H0_H0, RZ.H0_H0, -R180.H0_H0 ;  /* 0x200000ffffb20231 */ /* 0x000fe200003409b4 */
[----:B------:R-:W-:Y:S01]  /*9400*/  PRMT R95, R181, 0x5410, R180 ;  /* 0x00005410b55f7816 */ /* 0x000fe200000000b4 */
[----:B------:R-:W-:Y:S02]  /*9410*/  @P1 HFMA2.BF16_V2 R177, -RZ.H0_H0, RZ.H0_H0, -R181.H0_H0 ;  /* 0x200000ffffb11231 */ /* 0x000fe400003409b5 */
[----:B------:R-:W-:Y:S02]  /*9420*/  IMAD.MOV.U32 R162, RZ, RZ, R4 ;  /* 0x000000ffffa27224 */ /* 0x000fe400078e0004 */
[----:B------:R-:W-:Y:S01]  /*9430*/  IMAD.MOV.U32 R155, RZ, RZ, R5 ;  /* 0x000000ffff9b7224 */ /* 0x000fe200078e0005 */
[----:B------:R-:W-:Y:S01]  /*9440*/  MUFU.EX2 R120, R235 ;  /* 0x000000eb00787308 */ /* 0x000fe20000000800 */
[----:B------:R-:W-:Y:S02]  /*9450*/  IMAD.MOV.U32 R154, RZ, RZ, R6 ;  /* 0x000000ffff9a7224 */ /* 0x000fe400078e0006 */
[----:B------:R-:W-:-:S02]  /*9460*/  IMAD.MOV.U32 R153, RZ, RZ, R7 ;  /* 0x000000ffff997224 */ /* 0x000fc400078e0007 */
[----:B------:R-:W-:Y:S01]  /*9470*/  IMAD.MOV.U32 R148, RZ, RZ, R82 ;  /* 0x000000ffff947224 */ /* 0x000fe200078e0052 */
[----:B------:R-:W-:Y:S01]  /*9480*/  @P0 PRMT R180, R178, 0x5410, RZ ;  /* 0x00005410b2b40816 */ /* 0x000fe200000000ff */
[----:B------:R-:W-:Y:S01]  /*9490*/  IMAD.MOV.U32 R82, RZ, RZ, R145 ;  /* 0x000000ffff527224 */ /* 0x000fe200078e0091 */
[----:B------:R-:W-:Y:S01]  /*94a0*/  @P1 PRMT R181, R177, 0x5410, RZ ;  /* 0x00005410b1b51816 */ /* 0x000fe200000000ff */
[----:B------:R-:W3:Y:S01]  /*94b0*/  MUFU.EX2 R145, R237 ;  /* 0x000000ed00917308 */ /* 0x000ee20000000800 */
[----:B------:R-:W-:Y:S01]  /*94c0*/  ISETP.LE.U32.AND P0, PT, R35, UR4, PT ;  /* 0x0000000423007c0c */ /* 0x000fe2000bf03070 */
[----:B------:R-:W-:Y:S01]  /*94d0*/  IMAD.MOV.U32 R152, RZ, RZ, R80 ;  /* 0x000000ffff987224 */ /* 0x000fe200078e0050 */
[----:B------:R-:W-:Y:S01]  /*94e0*/  SHF.R.U32.HI R32, RZ, 0x18, R37 ;  /* 0x00000018ff207819 */ /* 0x000fe20000011625 */
[----:B------:R-:W-:Y:S01]  /*94f0*/  IMAD.U32 R4, RZ, RZ, UR35 ;  /* 0x00000023ff047e24 */ /* 0x000fe2000f8e00ff */
[----:B------:R-:W-:Y:S01]  /*9500*/  MUFU.EX2 R163, R232 ;  /* 0x000000e800a37308 */ /* 0x000fe20000000800 */
[----:B------:R-:W-:Y:S01]  /*9510*/  FADD.FTZ R6, R246, R31 ;  /* 0x0000001ff6067221 */ /* 0x000fe20000010000 */
[----:B------:R-:W-:-:S02]  /*9520*/  IMAD.MOV.U32 R80, RZ, RZ, R86 ;  /* 0x000000ffff507224 */ /* 0x000fc400078e0056 */
[----:B------:R-:W-:Y:S01]  /*9530*/  FADD.FTZ R10, R104, R28 ;  /* 0x0000001c680a7221 */ /* 0x000fe20000010000 */
[----:B------:R-:W-:Y:S01]  /*9540*/  FADD.FTZ R9, R249, R29 ;  /* 0x0000001df9097221 */ /* 0x000fe20000010000 */
[----:B------:R-:W-:Y:S01]  /*9550*/  IMAD.MOV.U32 R143, RZ, RZ, R83 ;  /* 0x000000ffff8f7224 */ /* 0x000fe200078e0053 */
[----:B------:R-:W-:Y:S01]  /*9560*/  MUFU.EX2 R113, R70 ;  /* 0x0000004600717308 */ /* 0x000fe20000000800 */
[----:B------:R-:W-:Y:S01]  /*9570*/  @!P4 PRMT R54, R234, 0x5410, RZ ;  /* 0x00005410ea36c816 */ /* 0x000fe200000000ff */
[----:B------:R-:W-:Y:S01]  /*9580*/  IMAD.MOV.U32 R121, RZ, RZ, R71 ;  /* 0x000000ffff797224 */ /* 0x000fe200078e0047 */
[----:B---3--:R-:W-:Y:S01]  /*9590*/  F2FP.BF16.F32.PACK_AB R3, R156, R145 ;  /* 0x000000919c03723e */ /* 0x008fe200000010ff */
[----:B------:R-:W-:-:S04]  /*95a0*/  IMAD.WIDE R4, R4, 0x2, R46 ;  /* 0x0000000204047825 */ /* 0x000fc800078e022e */
[----:B------:R-:W-:Y:S01]  /*95b0*/  FADD.FTZ R34, R248, R6 ;  /* 0x00000006f8227221 */ /* 0x000fe20000010000 */
[----:B------:R-:W3:Y:S01]  /*95c0*/  LDSM.16.MT88.4 R84, [R144+0xa000] ;  /* 0x00a000009054783b */ /* 0x000ee20000004200 */
[----:B------:R-:W-:Y:S01]  /*95d0*/  PRMT R179, R3, 0x7610, R179 ;  /* 0x0000761003b37816 */ /* 0x000fe200000000b3 */
[----:B------:R-:W-:Y:S01]  /*95e0*/  FADD.FTZ R7, R105, R30 ;  /* 0x0000001e69077221 */ /* 0x000fe20000010000 */
[----:B------:R-:W-:Y:S01]  /*95f0*/  PRMT R178, R3, 0x7632, R178 ;  /* 0x0000763203b27816 */ /* 0x000fe200000000b2 */
[----:B------:R-:W-:Y:S01]  /*9600*/  IMAD.MOV.U32 R83, RZ, RZ, R94 ;  /* 0x000000ffff537224 */ /* 0x000fe200078e005e */
[----:B------:R-:W-:Y:S01]  /*9610*/  PRMT R3, R37, 0x7632, R3 ;  /* 0x0000763225037816 */ /* 0x000fe20000000003 */
[----:B------:R-:W-:Y:S01]  /*9620*/  @!P0 HFMA2.BF16_V2 R233, -RZ.H0_H0, RZ.H0_H0, -R179.H0_H0 ;  /* 0x200000ffffe98231 */ /* 0x000fe200003409b3 */
[----:B------:R-:W-:Y:S01]  /*9630*/  PRMT R109, R179, 0x5410, R178 ;  /* 0x00005410b36d7816 */ /* 0x000fe200000000b2 */
[----:B------:R-:W-:Y:S01]  /*9640*/  MUFU.EX2 R112, R91 ;  /* 0x0000005b00707308 */ /* 0x000fe20000000800 */
[----:B------:R-:W-:Y:S01]  /*9650*/  LOP3.LUT R3, R3, 0xff, RZ, 0xc0, !PT ;  /* 0x000000ff03037812 */ /* 0x000fe200078ec0ff */
[----:B------:R-:W-:Y:S01]  /*9660*/  IMAD.MOV.U32 R149, RZ, RZ, R81 ;  /* 0x000000ffff957224 */ /* 0x000fe200078e0051 */
[----:B------:R-:W-:Y:S01]  /*9670*/  @!P0 PRMT R179, R233, 0x5410, RZ ;  /* 0x00005410e9b38816 */ /* 0x000fe200000000ff */
[----:B------:R-:W-:Y:S01]  /*9680*/  STG.E.U16 desc[UR28][R4.64], R52 ;  /* 0x0000003404007986 */ /* 0x000fe2000c10151c */
[----:B------:R-:W-:Y:S01]  /*9690*/  ISETP.LE.U32.AND P1, PT, R3, UR4, PT ;  /* 0x0000000403007c0c */ /* 0x000fe2000bf23070 */
[----:B------:R-:W4:Y:S01]  /*96a0*/  MUFU.EX2 R233, R239 ;  /* 0x000000ef00e97308 */ /* 0x000f220000000800 */
[----:B------:R-:W-:Y:S01]  /*96b0*/  LOP3.LUT R3, R55, 0xffff, RZ, 0xc0, !PT ;  /* 0x0000ffff37037812 */ /* 0x000fe200078ec0ff */
[----:B------:R5:W-:Y:S01]  /*96c0*/  STG.E.U16 desc[UR28][R4.64+0x2], R51 ;  /* 0x0000023304007986 */ /* 0x000be2000c10151c */
[----:B------:R-:W-:Y:S01]  /*96d0*/  FADD.FTZ R11, R107, R7 ;  /* 0x000000076b0b7221 */ /* 0x000fe20000010000 */
[----:B------:R-:W-:Y:S01]  /*96e0*/  @!P3 HFMA2.BF16_V2 R242, -RZ.H0_H0, RZ.H0_H0, -R220.H0_H0 ;  /* 0x200000fffff2b231 */ /* 0x000fe200003409dc */
[----:B------:R-:W-:Y:S01]  /*96f0*/  SHF.R.U32.HI R8, RZ, 0x8, R3 ;  /* 0x00000008ff087819 */ /* 0x000fe20000011603 */
[----:B------:R-:W-:Y:S01]  /*9700*/  IMAD.MOV.U32 R81, RZ, RZ, R251 ;  /* 0x000000ffff517224 */ /* 0x000fe200078e00fb */
[----:B------:R-:W-:-:S02]  /*9710*/  ISETP.LE.U32.AND P0, PT, R32, UR4, PT ;  /* 0x0000000420007c0c */ /* 0x000fc4000bf03070 */
[----:B------:R-:W-:-:S04]  /*9720*/  LOP3.LUT R3, R8, 0xffff, RZ, 0xc0, !PT ;  /* 0x0000ffff08037812 */ /* 0x000fc800078ec0ff */
[----:B------:R-:W-:Y:S02]  /*9730*/  ISETP.LE.U32.AND P2, PT, R3, UR4, PT ;  /* 0x0000000403007c0c */ /* 0x000fe4000bf43070 */
[----:B----4-:R-:W-:-:S04]  /*9740*/  F2FP.BF16.F32.PACK_AB R3, R233, R167 ;  /* 0x000000a7e903723e */ /* 0x010fc800000010ff */
[C---:B------:R-:W-:Y:S02]  /*9750*/  PRMT R177, R3.reuse, 0x7632, R177 ;  /* 0x0000763203b17816 */ /* 0x040fe400000000b1 */
[----:B------:R-:W-:Y:S01]  /*9760*/  PRMT R176, R3, 0x7610, R176 ;  /* 0x0000761003b07816 */ /* 0x000fe200000000b0 */
[----:B------:R-:W-:Y:S02]  /*9770*/  IMAD.U32 R3, RZ, RZ, UR25 ;  /* 0x00000019ff037e24 */ /* 0x000fe4000f8e00ff */
[----:B------:R-:W-:Y:S01]  /*9780*/  @!P0 HFMA2.BF16_V2 R243, -RZ.H0_H0, RZ.H0_H0, -R177.H0_H0 ;  /* 0x200000fffff38231 */ /* 0x000fe200003409b1 */
[----:B------:R-:W-:Y:S01]  /*9790*/  PRMT R108, R176, 0x5410, R177 ;  /* 0x00005410b06c7816 */ /* 0x000fe200000000b1 */
[----:B-----5:R-:W-:Y:S01]  /*97a0*/  IMAD.WIDE R4, R3, 0x70, R4 ;  /* 0x0000007003047825 */ /* 0x020fe200078e0204 */
[----:B------:R-:W-:Y:S02]  /*97b0*/  PRMT R3, R48, 0x7770, RZ ;  /* 0x0000777030037816 */ /* 0x000fe400000000ff */
[----:B------:R-:W-:-:S02]  /*97c0*/  @!P0 PRMT R177, R243, 0x5410, RZ ;  /* 0x00005410f3b18816 */ /* 0x000fc400000000ff */
[----:B------:R-:W-:Y:S02]  /*97d0*/  ISETP.LE.U32.AND P0, PT, R3, UR4, PT ;  /* 0x0000000403007c0c */ /* 0x000fe4000bf03070 */
[----:B------:R-:W-:-:S04]  /*97e0*/  PRMT R3, R45, 0x7632, R3 ;  /* 0x000076322d037816 */ /* 0x000fc80000000003 */
[----:B------:R-:W-:Y:S02]  /*97f0*/  LOP3.LUT R6, R3, 0xff, RZ, 0xc0, !PT ;  /* 0x000000ff03067812 */ /* 0x000fe400078ec0ff */
[----:B------:R-:W-:-:S04]  /*9800*/  F2FP.BF16.F32.PACK_AB R3, R163, R120 ;  /* 0x00000078a303723e */ /* 0x000fc800000010ff */
[C---:B------:R-:W-:Y:S01]  /*9810*/  PRMT R175, R3.reuse, 0x7610, R175 ;  /* 0x0000761003af7816 */ /* 0x040fe200000000af */
[----:B------:R-:W-:Y:S01]  /*9820*/  FADD.FTZ R7, R106, R10 ;  /* 0x0000000a6a077221 */ /* 0x000fe20000010000 */
[----:B------:R-:W-:Y:S01]  /*9830*/  PRMT R174, R3, 0x7632, R174 ;  /* 0x0000763203ae7816 */ /* 0x000fe200000000ae */
[----:B------:R-:W-:Y:S02]  /*9840*/  FADD.FTZ R10, R250, R9 ;  /* 0x00000009fa0a7221 */ /* 0x000fe40000010000 */
[----:B------:R-:W-:Y:S01]  /*9850*/  @!P0 HFMA2.BF16_V2 R244, -RZ.H0_H0, RZ.H0_H0, -R175.H0_H0 ;  /* 0x200000fffff48231 */ /* 0x000fe200003409af */
[----:B------:R-:W-:Y:S01]  /*9860*/  PRMT R9, R48, 0x7771, RZ ;  /* 0x0000777130097816 */ /* 0x000fe200000000ff */
[----:B------:R-:W4:Y:S01]  /*9870*/  LDSM.16.MT88.4 R104, [R144+0xa400] ;  /* 0x00a400009068783b */ /* 0x000f220000004200 */
[----:B------:R-:W-:Y:S02]  /*9880*/  PRMT R94, R175, 0x5410, R174 ;  /* 0x00005410af5e7816 */ /* 0x000fe400000000ae */
[----:B------:R-:W-:-:S02]  /*9890*/  @!P0 PRMT R175, R244, 0x5410, RZ ;  /* 0x00005410f4af8816 */ /* 0x000fc400000000ff */
[----:B------:R-:W-:Y:S01]  /*98a0*/  ISETP.GT.U32.AND P0, PT, R9, UR4, PT ;  /* 0x0000000409007c0c */ /* 0x000fe2000bf04070 */
[----:B------:R-:W-:-:S05]  /*98b0*/  @!P2 HFMA2.BF16_V2 R241, -RZ.H0_H0, RZ.H0_H0, -R198.H0_H0 ;  /* 0x200000fffff1a231 */ /* 0x000fca00003409c6 */
[----:B------:R-:W-:Y:S02]  /*98c0*/  @!P2 PRMT R198, R241, 0x5410, RZ ;  /* 0x00005410f1c6a816 */ /* 0x000fe400000000ff */
[----:B------:R-:W-:Y:S01]  /*98d0*/  ISETP.LE.U32.AND P2, PT, R6, UR4, PT ;  /* 0x0000000406007c0c */ /* 0x000fe2000bf43070 */
[----:B------:R-:W-:Y:S01]  /*98e0*/  FADD.FTZ R52, R140, R7 ;  /* 0x000000078c347221 */ /* 0x000fe20000010000 */
[----:B---3--:R-:W-:Y:S11]  /*98f0*/  HMMA.16816.F32.BF16 R28, R16, R84, RZ ;  /* 0x00000054101c723c */ /* 0x008ff600000418ff */
[----:B------:R-:W-:-:S02]  /*9900*/  @!P2 HFMA2.BF16_V2 R245, -RZ.H0_H0, RZ.H0_H0, -R184.H0_H0 ;  /* 0x200000fffff5a231 */ /* 0x000fc400003409b8 */
[----:B--2---:R-:W-:-:S05]  /*9910*/  @P0 HFMA2.BF16_V2 R69, -RZ.H0_H0, RZ.H0_H0, -R174.H0_H0 ;  /* 0x200000ffff450231 */ /* 0x004fca00003409ae */
[----:B------:R-:W-:-:S04]  /*9920*/  PRMT R3, R69, 0x7610, R3 ;  /* 0x0000761045037816 */ /* 0x000fc80000000003 */
[----:B------:R-:W-:Y:S02]  /*9930*/  @P0 PRMT R174, R3, 0x5410, RZ ;  /* 0x0000541003ae0816 */ /* 0x000fe400000000ff */
[----:B------:R-:W-:-:S04]  /*9940*/  LOP3.LUT R3, R45, 0xffff, RZ, 0xc0, !PT ;  /* 0x0000ffff2d037812 */ /* 0x000fc800078ec0ff */
[----:B------:R-:W-:-:S04]  /*9950*/  SHF.R.U32.HI R7, RZ, 0x8, R3 ;  /* 0x00000008ff077819 */ /* 0x000fc80000011603 */
[----:B------:R-:W-:Y:S02]  /*9960*/  LOP3.LUT R3, R7, 0xffff, RZ, 0xc0, !PT ;  /* 0x0000ffff07037812 */ /* 0x000fe400078ec0ff */
[----:B------:R-:W-:Y:S02]  /*9970*/  @!P2 PRMT R184, R245, 0x5410, RZ ;  /* 0x00005410f5b8a816 */ /* 0x000fe400000000ff */
[----:B------:R-:W-:Y:S02]  /*9980*/  ISETP.LE.U32.AND P2, PT, R3, UR4, PT ;  /* 0x0000000403007c0c */ /* 0x000fe4000bf43070 */
[----:B------:R-:W-:Y:S01]  /*9990*/  LOP3.LUT R3, R37, 0xffff, RZ, 0xc0, !PT ;  /* 0x0000ffff25037812 */ /* 0x000fe200078ec0ff */
[----:B------:R2:W-:Y:S03]  /*99a0*/  STG.E.U16 desc[UR28][R4.64+0x2], R54 ;  /* 0x0000023604007986 */ /* 0x0005e6000c10151c */
[----:B------:R-:W-:Y:S01]  /*99b0*/  SHF.R.U32.HI R3, RZ, 0x8, R3 ;  /* 0x00000008ff037819 */ /* 0x000fe20000011603 */
[----:B----4-:R-:W-:Y:S01]  /*99c0*/  HMMA.16816.F32.BF16 R244, R12, R104, R28 ;  /* 0x000000680cf4723c */ /* 0x010fe2000004181c */
[----:B------:R-:W-:-:S04]  /*99d0*/  F2FP.BF16.F32.PACK_AB R28, R112, R113 ;  /* 0x00000071701c723e */ /* 0x000fc800000010ff */
[C---:B------:R-:W-:Y:S02]  /*99e0*/  PRMT R173, R28.reuse, 0x7632, R173 ;  /* 0x000076321cad7816 */ /* 0x040fe400000000ad */
[----:B------:R-:W-:Y:S01]  /*99f0*/  PRMT R172, R28, 0x7610, R172 ;  /* 0x000076101cac7816 */ /* 0x000fe200000000ac */
[----:B------:R-:W-:Y:S01]  /*9a00*/  STG.E.U16 desc[UR28][R4.64], R53 ;  /* 0x0000003504007986 */ /* 0x000fe2000c10151c */
[----:B--2---:R-:W-:Y:S01]  /*9a10*/  FADD.FTZ R54, R150, R34 ;  /* 0x0000002296367221 */ /* 0x004fe20000010000 */
[----:B------:R-:W-:Y:S01]  /*9a20*/  FADD.FTZ R34, R151, R10 ;  /* 0x0000000a97227221 */ /* 0x000fe20000010000 */
[----:B------:R-:W-:-:S04]  /*9a30*/  LOP3.LUT R10, R3, 0xffff, RZ, 0xc0, !PT ;  /* 0x0000ffff030a7812 */ /* 0x000fc800078ec0ff */
[----:B------:R-:W-:Y:S01]  /*9a40*/  ISETP.LE.U32.AND P0, PT, R10, UR4, PT ;  /* 0x000000040a007c0c */ /* 0x000fe2000bf03070 */
[----:B------:R-:W-:-:S04]  /*9a50*/  IMAD.U32 R10, RZ, RZ, UR35 ;  /* 0x00000023ff0a7e24 */ /* 0x000fc8000f8e00ff */
[----:B------:R-:W-:-:S05]  /*9a60*/  IMAD.WIDE R28, R10, 0x2, R4 ;  /* 0x000000020a1c7825 */ /* 0x000fca00078e0204 */
[----:B------:R2:W-:Y:S04]  /*9a70*/  STG.E.U16 desc[UR28][R28.64], R56 ;  /* 0x000000381c007986 */ /* 0x0005e8000c10151c */
[----:B--2---:R1:W2:Y:S04]  /*9a80*/  LDL.LU.S16 R56, [R1+0x18] ;  /* 0x0000180001387983 */ /* 0x0042a80000300600 */
[----:B------:R1:W3:Y:S01]  /*9a90*/  LDL.LU.S16 R45, [R1+0x1c] ;  /* 0x00001c00012d7983 */ /* 0x0002e20000300600 */
[----:B------:R-:W-:Y:S02]  /*9aa0*/  @!P1 HFMA2.BF16_V2 R252, -RZ.H0_H0, RZ.H0_H0, -R176.H0_H0 ;  /* 0x200000fffffc9231 */ /* 0x000fe400003409b0 */
[----:B------:R-:W-:Y:S01]  /*9ab0*/  FADD.FTZ R53, R146, R11 ;  /* 0x0000000b92357221 */ /* 0x000fe20000010000 */
[----:B------:R-:W-:-:S02]  /*9ac0*/  PRMT R11, R48, 0x7773, RZ ;  /* 0x00007773300b7816 */ /* 0x000fc400000000ff */
[----:B------:R-:W-:Y:S02]  /*9ad0*/  @!P1 PRMT R176, R252, 0x5410, RZ ;  /* 0x00005410fcb09816 */ /* 0x000fe400000000ff */
[----:B------:R-:W-:-:S13]  /*9ae0*/  ISETP.GT.U32.AND P1, PT, R11, UR4, PT ;  /* 0x000000040b007c0c */ /* 0x000fda000bf24070 */
[----:B------:R-:W-:-:S05]  /*9af0*/  @P1 HFMA2.BF16_V2 R68, -RZ.H0_H0, RZ.H0_H0, -R173.H0_H0 ;  /* 0x200000ffff441231 */ /* 0x000fca00003409ad */
[----:B------:R-:W-:Y:S02]  /*9b00*/  PRMT R31, R68, 0x7610, R31 ;  /* 0x00007610441f7816 */ /* 0x000fe4000000001f */
[----:B------:R-:W4:Y:S01]  /*9b10*/  LDSM.16.MT88.4 R68, [R2+0xa000] ;  /* 0x00a000000244783b */ /* 0x000f220000004200 */
[----:B------:R-:W-:Y:S01]  /*9b20*/  HMMA.16816.F32.BF16 R40, R24, R84, RZ ;  /* 0x000000541828723c */ /* 0x000fe200000418ff */
[----:B------:R-:W-:Y:S01]  /*9b30*/  @!P3 PRMT R220, R242, 0x5410, RZ ;  /* 0x00005410f2dcb816 */ /* 0x000fe200000000ff */
[----:B------:R-:W-:Y:S02]  /*9b40*/  IMAD.MOV.U32 R240, RZ, RZ, R82 ;  /* 0x000000fffff07224 */ /* 0x000fe400078e0052 */
[----:B------:R-:W-:Y:S02]  /*9b50*/  IMAD.MOV.U32 R116, RZ, RZ, R83 ;  /* 0x000000ffff747224 */ /* 0x000fe400078e0053 */
[----:B------:R-:W-:Y:S02]  /*9b60*/  IMAD.MOV.U32 R242, RZ, RZ, R80 ;  /* 0x000000fffff27224 */ /* 0x000fe400078e0050 */
[----:B------:R-:W-:-:S02]  /*9b70*/  IMAD.MOV.U32 R234, RZ, RZ, R81 ;  /* 0x000000ffffea7224 */ /* 0x000fc400078e0051 */
[----:B------:R-:W5:Y:S01]  /*9b80*/  LDSM.16.MT88.4 R80, [R2+0xa400] ;  /* 0x00a400000250783b */ /* 0x000f620000004200 */
[----:B------:R-:W-:Y:S01]  /*9b90*/  IMAD.MOV.U32 R241, RZ, RZ, R92 ;  /* 0x000000fffff17224 */ /* 0x000fe200078e005c */
[----:B------:R-:W-:Y:S02]  /*9ba0*/  PRMT R92, R79, 0x5410, R89 ;  /* 0x000054104f5c7816 */ /* 0x000fe40000000059 */
[----:B------:R-:W-:Y:S02]  /*9bb0*/  PRMT R79, R64, 0x5410, R8 ;  /* 0x00005410404f7816 */ /* 0x000fe40000000008 */
[----:B------:R-:W-:Y:S02]  /*9bc0*/  PRMT R10, R48, 0x7772, RZ ;  /* 0x00007772300a7816 */ /* 0x000fe400000000ff */
[----:B------:R-:W-:Y:S02]  /*9bd0*/  SHF.R.U32.HI R8, RZ, 0x10, R55 ;  /* 0x00000010ff087819 */ /* 0x000fe40000011637 */
[----:B------:R-:W-:Y:S01]  /*9be0*/  HMMA.16816.F32.BF16 R248, R20, R104, R40 ;  /* 0x0000006814f8723c */ /* 0x000fe20000041828 */
[----:B------:R-:W-:Y:S01]  /*9bf0*/  IMAD.MOV.U32 R40, RZ, RZ, R124 ;  /* 0x000000ffff287224 */ /* 0x000fe200078e007c */
[----:B------:R-:W-:-:S02]  /*9c00*/  PRMT R93, R77, 0x5410, R78 ;  /* 0x000054104d5d7816 */ /* 0x000fc4000000004e */
[----:B------:R-:W-:Y:S02]  /*9c10*/  PRMT R78, R10, 0x5410, R11 ;  /* 0x000054100a4e7816 */ /* 0x000fe4000000000b */
[----:B------:R-:W-:Y:S02]  /*9c20*/  LOP3.LUT R8, R8, 0xff, RZ, 0xc0, !PT ;  /* 0x000000ff08087812 */ /* 0x000fe400078ec0ff */
[----:B------:R-:W-:Y:S02]  /*9c30*/  LOP3.LUT R11, R40, 0xff, RZ, 0xc0, !PT ;  /* 0x000000ff280b7812 */ /* 0x000fe400078ec0ff */
[----:B------:R-:W-:Y:S02]  /*9c40*/  PRMT R84, R65, 0x5410, R67 ;  /* 0x0000541041547816 */ /* 0x000fe40000000043 */
[----:B------:R-:W-:Y:S02]  /*9c50*/  PRMT R36, R39, 0x5410, R36 ;  /* 0x0000541027247816 */ /* 0x000fe40000000024 */
[----:B------:R-:W-:-:S02]  /*9c60*/  PRMT R66, R8, 0x5410, R66 ;  /* 0x0000541008427816 */ /* 0x000fc40000000042 */
[----:B------:R-:W-:Y:S01]  /*9c70*/  PRMT R39, R58, 0x5410, R57 ;  /* 0x000054103a277816 */ /* 0x000fe20000000039 */
[----:B----4-:R-:W-:Y:S01]  /*9c80*/  HMMA.16816.F32.BF16 R40, R24, R68, RZ ;  /* 0x000000441828723c */ /* 0x010fe200000418ff */
[----:B------:R-:W-:Y:S01]  /*9c90*/  PRMT R67, R6, 0x5410, R59 ;  /* 0x0000541006437816 */ /* 0x000fe2000000003b */
[----:B------:R-:W-:Y:S02]  /*9ca0*/  @!P2 HFMA2.BF16_V2 R50, -RZ.H0_H0, RZ.H0_H0, -R186.H0_H0 ;  /* 0x200000ffff32a231 */ /* 0x000fe400003409ba */
[----:B------:R-:W-:Y:S02]  /*9cb0*/  IMAD.MOV.U32 R49, RZ, RZ, R160 ;  /* 0x000000ffff317224 */ /* 0x000fe400078e00a0 */
[----:B------:R-:W-:Y:S01]  /*9cc0*/  @!P5 HFMA2.BF16_V2 R238, -RZ.H0_H0, RZ.H0_H0, -R226.H0_H0 ;  /* 0x200000ffffeed231 */ /* 0x000fe200003409e2 */
[----:B------:R-:W-:Y:S02]  /*9cd0*/  PRMT R30, R50, 0x7610, R30 ;  /* 0x00007610321e7816 */ /* 0x000fe4000000001e */
[----:B------:R-:W-:-:S02]  /*9ce0*/  PRMT R91, R172, 0x5410, R173 ;  /* 0x00005410ac5b7816 */ /* 0x000fc400000000ad */
[----:B------:R-:W-:Y:S02]  /*9cf0*/  @P1 PRMT R173, R31, 0x5410, RZ ;  /* 0x000054101fad1816 */ /* 0x000fe400000000ff */
[----:B------:R-:W-:Y:S01]  /*9d00*/  @!P2 PRMT R186, R30, 0x5410, RZ ;  /* 0x000054101ebaa816 */ /* 0x000fe200000000ff */
[----:B------:R-:W-:Y:S01]  /*9d10*/  IMAD.MOV.U32 R30, RZ, RZ, R48 ;  /* 0x000000ffff1e7224 */ /* 0x000fe200078e0030 */
[----:B------:R-:W-:Y:S02]  /*9d20*/  @!P5 PRMT R226, R238, 0x5410, RZ ;  /* 0x00005410eee2d816 */ /* 0x000fe400000000ff */
[----:B------:R-:W-:Y:S02]  /*9d30*/  LOP3.LUT R31, R49, 0xff, RZ, 0xc0, !PT ;  /* 0x000000ff311f7812 */ /* 0x000fe400078ec0ff */
[----:B------:R-:W-:Y:S01]  /*9d40*/  HMMA.16816.F32.BF16 R48, R16, R68, RZ ;  /* 0x000000441030723c */ /* 0x000fe200000418ff */
[----:B------:R-:W-:Y:S01]  /*9d50*/  PRMT R85, R62, 0x5410, R61 ;  /* 0x000054103e557816 */ /* 0x000fe2000000003d */
[----:B------:R-:W-:Y:S01]  /*9d60*/  STG.E.U16 desc[UR28][R28.64+0x2], R63 ;  /* 0x0000023f1c007986 */ /* 0x000fe2000c10151c */
[----:B------:R-:W-:-:S03]  /*9d70*/  PRMT R68, R60, 0x5410, R7 ;  /* 0x000054103c447816 */ /* 0x000fc60000000007 */
[----:B------:R-:W-:Y:S02]  /*9d80*/  LDSM.16.MT88.4 R60, [R144+0xb400] ;  /* 0x00b40000903c783b */ /* 0x000fe40000004200 */
[----:B-----5:R-:W-:Y:S01]  /*9d90*/  HMMA.16816.F32.BF16 R236, R20, R80, R40 ;  /* 0x0000005014ec723c */ /* 0x020fe20000041828 */
[----:B------:R-:W-:Y:S02]  /*9da0*/  ISETP.GT.U32.AND P1, PT, R10, UR4, PT ;  /* 0x000000040a007c0c */ /* 0x000fe4000bf24070 */
[----:B------:R-:W-:Y:S02]  /*9db0*/  PRMT R89, R11, 0x5410, R98 ;  /* 0x000054100b597816 */ /* 0x000fe40000000062 */
[----:B------:R-:W-:-:S04]  /*9dc0*/  LOP3.LUT R10, R30, 0xff, RZ, 0xc0, !PT ;  /* 0x000000ff1e0a7812 */ /* 0x000fc800078ec0ff */
[----:B------:R-:W-:-:S10]  /*9dd0*/  PRMT R77, R10, 0x5410, R9 ;  /* 0x000054100a4d7816 */ /* 0x000fd40000000009 */
[----:B------:R-:W-:Y:S02]  /*9de0*/  IMAD.MOV.U32 R105, RZ, RZ, R237 ;  /* 0x000000ffff697224 */ /* 0x000fe400078e00ed */
[----:B------:R-:W-:Y:S02]  /*9df0*/  IMAD.MOV.U32 R98, RZ, RZ, R239 ;  /* 0x000000ffff627224 */ /* 0x000fe400078e00ef */
[----:B------:R-:W-:Y:S02]  /*9e00*/  IMAD.MOV.U32 R104, RZ, RZ, R238 ;  /* 0x000000ffff687224 */ /* 0x000fe400078e00ee */
[----:B------:R-:W-:Y:S02]  /*9e10*/  IMAD.MOV.U32 R69, RZ, RZ, R236 ;  /* 0x000000ffff457224 */ /* 0x000fe400078e00ec */
[----:B------:R-:W-:Y:S01]  /*9e20*/  HMMA.16816.F32.BF16 R236, R12, R80, R48 ;  /* 0x000000500cec723c */ /* 0x000fe20000041830 */
[----:B------:R-:W-:Y:S01]  /*9e30*/  LDSM.16.MT88.4 R48, [R2+0xb000] ;  /* 0x00b000000230783b */ /* 0x000fe20000004200 */
[----:B------:R-:W-:-:S04]  /*9e40*/  SHF.R.U32.HI R6, RZ, 0x10, R37 ;  /* 0x00000010ff067819 */ /* 0x000fc80000011625 */
[----:B------:R-:W-:Y:S02]  /*9e50*/  LOP3.LUT R6, R6, 0xff, RZ, 0xc0, !PT ;  /* 0x000000ff06067812 */ /* 0x000fe400078ec0ff */
[----:B------:R-:W-:Y:S01]  /*9e60*/  PRMT R65, R35, 0x5410, R3 ;  /* 0x0000541023417816 */ /* 0x000fe20000000003 */
[----:B------:R-:W-:Y:S01]  /*9e70*/  FADD.FTZ R3, R166, R54 ;  /* 0x00000036a6037221 */ /* 0x000fe20000010000 */
[----:B------:R-:W-:Y:S01]  /*9e80*/  PRMT R64, R6, 0x5410, R32 ;  /* 0x0000541006407816 */ /* 0x000fe20000000020 */
[----:B------:R-:W-:Y:S01]  /*9e90*/  FADD.FTZ R6, R147, R52 ;  /* 0x0000003493067221 */ /* 0x000fe20000010000 */
[----:B------:R-:W-:Y:S02]  /*9ea0*/  IMAD.MOV.U32 R150, RZ, RZ, R167 ;  /* 0x000000ffff967224 */ /* 0x000fe400078e00a7 */
[----:B------:R-:W-:Y:S02]  /*9eb0*/  IMAD.MOV.U32 R160, RZ, RZ, R165 ;  /* 0x000000ffffa07224 */ /* 0x000fe400078e00a5 */
[----:B------:R-:W-:-:S02]  /*9ec0*/  IMAD.MOV.U32 R146, RZ, RZ, R164 ;  /* 0x000000ffff927224 */ /* 0x000fc400078e00a4 */
[----:B------:R-:W-:Y:S01]  /*9ed0*/  FADD.FTZ R30, R240, R34 ;  /* 0x00000022f01e7221 */ /* 0x000fe20000010000 */
[----:B------:R-:W-:Y:S02]  /*9ee0*/  IMAD.MOV.U32 R232, RZ, RZ, R241 ;  /* 0x000000ffffe87224 */ /* 0x000fe400078e00f1 */
[----:B------:R-:W-:Y:S01]  /*9ef0*/  IMAD.MOV.U32 R235, RZ, RZ, R242 ;  /* 0x000000ffffeb7224 */ /* 0x000fe200078e00f2 */
[----:B------:R-:W-:Y:S01]  /*9f00*/  PRMT R90, R31, 0x5410, R90 ;  /* 0x000054101f5a7816 */ /* 0x000fe2000000005a */
[----:B------:R-:W-:Y:S04]  /*9f10*/  STG.E.U16 desc[UR28][R46.64+0x10], R73 ;  /* 0x000010492e007986 */ /* 0x000fe8000c10151c */
[----:B------:R-:W-:Y:S01]  /*9f20*/  STG.E.U16 desc[UR28][R46.64+0x12], R72 ;  /* 0x000012482e007986 */ /* 0x000fe2000c10151c */
[----:B------:R-:W-:-:S02]  /*9f30*/  IMAD.MOV.U32 R124, RZ, RZ, R234 ;  /* 0x000000ffff7c7224 */ /* 0x000fc400078e00ea */
[----:B------:R-:W-:Y:S01]  /*9f40*/  IMAD.MOV.U32 R147, RZ, RZ, R233 ;  /* 0x000000ffff937224 */ /* 0x000fe200078e00e9 */
[--C-:B------:R-:W-:Y:S02]  /*9f50*/  HSET2.LE.AND R39, R39, R0.reuse, PT ;  /* 0x0000000027277233 */ /* 0x100fe40003803000 */
[----:B------:R-:W-:Y:S01]  /*9f60*/  HSET2.LE.AND R35, R66, R0, PT ;  /* 0x0000000042237233 */ /* 0x000fe20003803000 */
[----:B--2---:R-:W-:-:S05]  /*9f70*/  @!P0 HFMA2.BF16_V2 R56, -RZ.H0_H0, RZ.H0_H0, -R178.H0_H0 ;  /* 0x200000ffff388231 */ /* 0x004fca00003409b2 */
[----:B------:R-:W-:Y:S02]  /*9f80*/  PRMT R8, R56, 0x7610, R8 ;  /* 0x0000761038087816 */ /* 0x000fe40000000008 */
[----:B------:R-:W2:Y:S02]  /*9f90*/  LDSM.16.MT88.4 R56, [R144+0xb000] ;  /* 0x00b000009038783b */ /* 0x000ea40000004200 */
[----:B------:R-:W-:Y:S01]  /*9fa0*/  @!P0 PRMT R178, R8, 0x5410, RZ ;  /* 0x0000541008b28816 */ /* 0x000fe200000000ff */
[----:B---3--:R-:W-:-:S05]  /*9fb0*/  @P1 HFMA2.BF16_V2 R45, -RZ.H0_H0, RZ.H0_H0, -R172.H0_H0 ;  /* 0x200000ffff2d1231 */ /* 0x008fca00003409ac */
[----:B------:R-:W-:-:S04]  /*9fc0*/  PRMT R7, R45, 0x7610, R7 ;  /* 0x000076102d077816 */ /* 0x000fc80000000007 */
[----:B------:R-:W-:Y:S01]  /*9fd0*/  @P1 PRMT R172, R7, 0x5410, RZ ;  /* 0x0000541007ac1816 */ /* 0x000fe200000000ff */
[----:B------:R-:W-:Y:S02]  /*9fe0*/  FADD.FTZ R7, R159, R53 ;  /* 0x000000359f077221 */ /* 0x000fe40000010000 */
[----:B------:R-:W3:Y:S01]  /*9ff0*/  LDSM.16.MT88.4 R52, [R2+0xb400] ;  /* 0x00b400000234783b */ /* 0x000ee20000004200 */
[----:B--2---:R-:W-:Y:S01]  /*a000*/  HMMA.16816.F32.BF16 R8, R16, R56, RZ ;  /* 0x000000381008723c */ /* 0x004fe200000418ff */
[----:B------:R-:W-:-:S15]  /*a010*/  FADD.FTZ R7, R135, R7 ;  /* 0x0000000787077221 */ /* 0x000fde0000010000 */
[----:B------:R-:W-:-:S04]  /*a020*/  NOP ;  /* 0x0000000000007918 */ /* 0x000fc80000000000 */
[----:B------:R-:W-:Y:S01]  /*a030*/  HMMA.16816.F32.BF16 R164, R12, R60, R8 ;  /* 0x0000003c0ca4723c */ /* 0x000fe20000041808 */
[----:B------:R-:W-:Y:S01]  /*a040*/  FADD.FTZ R8, R158, R3 ;  /* 0x000000039e087221 */ /* 0x000fe20000010000 */
[----:B------:R-:W-:-:S04]  /*a050*/  IMAD.U32 R3, RZ, RZ, UR25 ;  /* 0x00000019ff037e24 */ /* 0x000fc8000f8e00ff */
[----:B------:R-:W-:-:S04]  /*a060*/  IMAD.WIDE R4, R3, -0x70, R4 ;  /* 0xffffff9003047825 */ /* 0x000fc800078e0204 */
[----:B------:R-:W-:Y:S01]  /*a070*/  FADD.FTZ R3, R132, R6 ;  /* 0x0000000684037221 */ /* 0x000fe20000010000 */
[----:B------:R-:W-:-:S03]  /*a080*/  FADD.FTZ R6, R232, R30 ;  /* 0x0000001ee8067221 */ /* 0x000fc60000010000 */
[----:B------:R-:W-:Y:S01]  /*a090*/  FADD.FTZ R32, R128, R3 ;  /* 0x0000000380207221 */ /* 0x000fe20000010000 */
[----:B------:R-:W-:Y:S01]  /*a0a0*/  IMAD.U32 R3, RZ, RZ, UR25 ;  /* 0x00000019ff037e24 */ /* 0x000fe2000f8e00ff */
[----:B------:R-:W-:Y:S01]  /*a0b0*/  STG.E.U16 desc[UR28][R4.64+0x10], R74 ;  /* 0x0000104a04007986 */ /* 0x000fe2000c10151c */
[----:B------:R-:W-:Y:S01]  /*a0c0*/  FADD.FTZ R252, R134, R7 ;  /* 0x0000000786fc7221 */ /* 0x000fe20000010000 */
[----:B------:R-:W-:Y:S01]  /*a0d0*/  FADD.FTZ R34, R235, R6 ;  /* 0x00000006eb227221 */ /* 0x000fe20000010000 */
[----:B------:R-:W-:Y:S01]  /*a0e0*/  IMAD.WIDE R30, R3, 0x70, R4 ;  /* 0x00000070031e7825 */ /* 0x000fe200078e0204 */
[----:B------:R2:W-:Y:S03]  /*a0f0*/  STG.E.U16 desc[UR28][R4.64+0x12], R75 ;  /* 0x0000124b04007986 */ /* 0x0005e6000c10151c */
[----:B------:R-:W-:Y:S02]  /*a100*/  FADD.FTZ R45, R161, R8 ;  /* 0x00000008a12d7221 */ /* 0x000fe40000010000 */
[C---:B------:R-:W-:Y:S08]  /*a110*/  HMMA.16816.F32.BF16 R8, R24.reuse, R48, RZ ;  /* 0x000000301808723c */ /* 0x040ff000000418ff */
[----:B------:R-:W-:Y:S08]  /*a120*/  HMMA.16816.F32.BF16 R40, R24, R56, RZ ;  /* 0x000000381828723c */ /* 0x000ff000000418ff */
[----:B--2---:R-:W-:Y:S01]  /*a130*/  HMMA.16816.F32.BF16 R4, R16, R48, RZ ;  /* 0x000000301004723c */ /* 0x004fe200000418ff */
[----:B------:R-:W-:-:S02]  /*a140*/  IMAD.MOV.U32 R57, RZ, RZ, R156 ;  /* 0x000000ffff397224 */ /* 0x000fc400078e009c */
[----:B------:R-:W-:Y:S01]  /*a150*/  IMAD.MOV.U32 R56, RZ, RZ, R157 ;  /* 0x000000ffff387224 */ /* 0x000fe200078e009d */
[----:B------:R-:W-:-:S04]  /*a160*/  LOP3.LUT R3, R93, 0xff00ff, RZ, 0xc0, !PT ;  /* 0x00ff00ff5d037812 */ /* 0x000fc800078ec0ff */
[----:B---3--:R-:W-:Y:S01]  /*a170*/  HMMA.16816.F32.BF16 R232, R20, R52, R8 ;  /* 0x0000003414e8723c */ /* 0x008fe20000041808 */
[----:B------:R-:W-:Y:S02]  /*a180*/  LOP3.LUT R8, R78, 0xff00ff, RZ, 0xc0, !PT ;  /* 0x00ff00ff4e087812 */ /* 0x000fe400078ec0ff */
[----:B------:R-:W-:-:S09]  /*a190*/  LOP3.LUT R9, R36, 0xff00ff, RZ, 0xc0, !PT ;  /* 0x00ff00ff24097812 */ /* 0x000fd200078ec0ff */
[----:B------:R-:W-:Y:S01]  /*a1a0*/  HMMA.16816.F32.BF16 R156, R12, R52, R4 ;  /* 0x000000340c9c723c */ /* 0x000fe20000041804 */
[----:B------:R-:W-:Y:S02]  /*a1b0*/  LOP3.LUT R7, R92, 0xff00ff, RZ, 0xc0, !PT ;  /* 0x00ff00ff5c077812 */ /* 0x000fe400078ec0ff */
[--C-:B------:R-:W-:Y:S01]  /*a1c0*/  HSET2.LE.AND R4, R85, R0.reuse, PT ;  /* 0x0000000055047233 */ /* 0x100fe20003803000 */
[----:B------:R-:W-:Y:S02]  /*a1d0*/  IMAD.MOV.U32 R85, RZ, RZ, R32 ;  /* 0x000000ffff557224 */ /* 0x000fe400078e0020 */
[--C-:B------:R-:W-:Y:S02]  /*a1e0*/  HSET2.LE.AND R37, R7, R0.reuse, PT ;  /* 0x0000000007257233 */ /* 0x100fe40003803000 */
[--C-:B------:R-:W-:Y:S01]  /*a1f0*/  HSET2.LE.AND R7, R77, R0.reuse, PT ;  /* 0x000000004d077233 */ /* 0x100fe20003803000 */
[----:B------:R-:W-:Y:S01]  /*a200*/  HMMA.16816.F32.BF16 R240, R20, R60, R40 ;  /* 0x0000003c14f0723c */ /* 0x000fe20000041828 */
[----:B------:R-:W-:-:S02]  /*a210*/  HSET2.LE.AND R6, R3, R0, PT ;  /* 0x0000000003067233 */ /* 0x000fc40003803000 */
[--C-:B------:R-:W-:Y:S02]  /*a220*/  HSET2.LE.AND R32, R8, R0.reuse, PT ;  /* 0x0000000008207233 */ /* 0x100fe40003803000 */
[--C-:B------:R-:W-:Y:S02]  /*a230*/  HSET2.LE.AND R40, R9, R0.reuse, PT ;  /* 0x0000000009287233 */ /* 0x100fe40003803000 */
[--C-:B------:R-:W-:Y:S02]  /*a240*/  HSET2.LE.AND R41, R68, R0.reuse, PT ;  /* 0x0000000044297233 */ /* 0x100fe40003803000 */
[--C-:B------:R-:W-:Y:S02]  /*a250*/  HSET2.LE.AND R42, R67, R0.reuse, PT ;  /* 0x00000000432a7233 */ /* 0x100fe40003803000 */
[--C-:B------:R-:W-:Y:S01]  /*a260*/  HSET2.LE.AND R43, R65, R0.reuse, PT ;  /* 0x00000000412b7233 */ /* 0x100fe20003803000 */
[----:B------:R-:W-:Y:S01]  /*a270*/  IMAD.MOV.U32 R68, RZ, RZ, R98 ;  /* 0x000000ffff447224 */ /* 0x000fe200078e0062 */
[----:B------:R-:W-:Y:S01]  /*a280*/  LOP3.LUT R98, R94, R7, RZ, 0xc0, !PT ;  /* 0x000000075e627212 */ /* 0x000fe200078ec0ff */
[----:B------:R-:W-:Y:S01]  /*a290*/  IMAD.MOV.U32 R52, RZ, RZ, R34 ;  /* 0x000000ffff347224 */ /* 0x000fe200078e0022 */
[--C-:B------:R-:W-:Y:S01]  /*a2a0*/  HSET2.LE.AND R5, R90, R0.reuse, PT ;  /* 0x000000005a057233 */ /* 0x100fe20003803000 */
[----:B------:R-:W-:Y:S01]  /*a2b0*/  STG.E.U16 desc[UR28][R30.64+0x10], R76 ;  /* 0x0000104c1e007986 */ /* 0x000fe2000c10151c */
[----:B------:R-:W-:-:S02]  /*a2c0*/  HSET2.LE.AND R3, R84, R0, PT ;  /* 0x0000000054037233 */ /* 0x000fc40003803000 */
[--C-:B------:R-:W-:Y:S01]  /*a2d0*/  HSET2.LE.AND R36, R89, R0.reuse, PT ;  /* 0x0000000059247233 */ /* 0x100fe20003803000 */
[----:B------:R2:W-:Y:S01]  /*a2e0*/  STG.E.U16 desc[UR28][R30.64+0x12], R88 ;  /* 0x000012581e007986 */ /* 0x0005e2000c10151c */
[--C-:B------:R-:W-:Y:S02]  /*a2f0*/  HSET2.LE.AND R34, R79, R0.reuse, PT ;  /* 0x000000004f227233 */ /* 0x100fe40003803000 */
        /* <DEDUP_REMOVED lines=16> */
[----:B------:R-:W-:Y:S01]  /*a400*/  IMAD.MOV.U32 R48, RZ, RZ, R69 ;  /* 0x000000ffff307224 */ /* 0x000fe200078e0045 */
[----:B------:R-:W-:Y:S01]  /*a410*/  LOP3.LUT R10, R129, R5, RZ, 0xc0, !PT ;  /* 0x00000005810a7212 */ /* 0x000fe200078ec0ff */
[----:B------:R-:W-:Y:S01]  /*a420*/  IMAD.MOV.U32 R69, RZ, RZ, R160 ;  /* 0x000000ffff457224 */ /* 0x000fe200078e00a0 */
[----:B------:R-:W-:Y:S01]  /*a430*/  LOP3.LUT R4, R131, R34, RZ, 0xc0, !PT ;  /* 0x0000002283047212 */ /* 0x000fe200078ec0ff */
[----:B------:R-:W-:Y:S01]  /*a440*/  IMAD.MOV.U32 R146, RZ, RZ, R163 ;  /* 0x000000ffff927224 */ /* 0x000fe200078e00a3 */
[----:B------:R-:W-:Y:S01]  /*a450*/  LOP3.LUT R5, R130, R35, RZ, 0xc0, !PT ;  /* 0x0000002382057212 */ /* 0x000fe200078ec0ff */
[----:B------:R-:W-:-:S02]  /*a460*/  IMAD.MOV.U32 R128, RZ, RZ, R162 ;  /* 0x000000ffff807224 */ /* 0x000fc400078e00a2 */
[----:B------:R-:W-:Y:S01]  /*a470*/  FADD.FTZ R45, R142, R45 ;  /* 0x0000002d8e2d7221 */ /* 0x000fe20000010000 */
[----:B------:R-:W-:Y:S01]  /*a480*/  IMAD.MOV.U32 R84, RZ, RZ, R150 ;  /* 0x000000ffff547224 */ /* 0x000fe200078e0096 */
[----:B------:R-:W-:Y:S01]  /*a490*/  LOP3.LUT R8, R141, R3, RZ, 0xc0, !PT ;  /* 0x000000038d087212 */ /* 0x000fe200078ec0ff */
        /* <DEDUP_REMOVED lines=12> */
[----:B------:R-:W-:Y:S08]  /*a560*/  HMMA.16816.F32.BF16 R140, R12, R54, R16 ;  /* 0x000000360c8c723c */ /* 0x000ff00000041810 */
[C---:B------:R-:W-:Y:S08]  /*a570*/  HMMA.16816.F32.BF16 R12, R24.reuse, R122, RZ ;  /* 0x0000007a180c723c */ /* 0x040ff000000418ff */
[----:B------:R-:W-:-:S12]  /*a580*/  HMMA.16816.F32.BF16 R16, R24, R114, RZ ;  /* 0x000000721810723c */ /* 0x000fd800000418ff */
[----:B------:R-:W-:Y:S08]  /*a590*/  HMMA.16816.F32.BF16 R64, R20, R118, R12 ;  /* 0x000000761440723c */ /* 0x000ff0000004180c */
[----:B------:R-:W-:Y:S01]  /*a5a0*/  HMMA.16816.F32.BF16 R12, R24, R86, RZ ;  /* 0x00000056180c723c */ /* 0x000fe200000418ff */
[----:B------:R-:W-:Y:S02]  /*a5b0*/  IMAD.MOV.U32 R49, RZ, RZ, R105 ;  /* 0x000000ffff317224 */ /* 0x000fe400078e0069 */
[----:B------:R-:W-:-:S05]  /*a5c0*/  IMAD.MOV.U32 R32, RZ, RZ, R104 ;  /* 0x000000ffff207224 */ /* 0x000fca00078e0068 */
[----:B------:R-:W-:Y:S08]  /*a5d0*/  HMMA.16816.F32.BF16 R40, R20, R110, R16 ;  /* 0x0000006e1428723c */ /* 0x000ff00000041810 */
[----:B------:R-:W-:Y:S08]  /*a5e0*/  HMMA.16816.F32.BF16 R16, R24, R70, RZ ;  /* 0x000000461810723c */ /* 0x000ff000000418ff */
[----:B------:R-:W-:Y:S08]  /*a5f0*/  HMMA.16816.F32.BF16 R104, R20, R106, R12 ;  /* 0x0000006a1468723c */ /* 0x000ff0000004180c */
[C---:B------:R-:W-:Y:S08]  /*a600*/  HMMA.16816.F32.BF16 R12, R24.reuse, R58, RZ ;  /* 0x0000003a180c723c */ /* 0x040ff000000418ff */
[----:B------:R-:W-:Y:S08]  /*a610*/  HMMA.16816.F32.BF16 R24, R24, R50, RZ ;  /* 0x000000321818723c */ /* 0x000ff000000418ff */
[C---:B------:R-:W-:Y:S01]  /*a620*/  HMMA.16816.F32.BF16 R80, R20.reuse, R82, R16 ;  /* 0x000000521450723c */ /* 0x040fe20000041810 */
[----:B------:R-:W2:Y:S07]  /*a630*/  LDSM.16.MT88.4 R16, [R2+0x9800] ;  /* 0x009800000210783b */ /* 0x000eae0000004200 */
[C---:B------:R-:W-:Y:S01]  /*a640*/  HMMA.16816.F32.BF16 R60, R20.reuse, R62, R12 ;  /* 0x0000003e143c723c */ /* 0x040fe2000004180c */
[----:B------:R-:W-:Y:S07]  /*a650*/  LDSM.16.MT88.4 R12, [R144+0xa800] ;  /* 0x00a80000900c783b */ /* 0x000fee0000004200 */
[----:B------:R-:W-:Y:S01]  /*a660*/  HMMA.16816.F32.BF16 R24, R20, R54, R24 ;  /* 0x000000361418723c */ /* 0x000fe20000041818 */
[----:B------:R-:W3:Y:S01]  /*a670*/  LDSM.16.MT88.4 R20, [R144+0x9800] ;  /* 0x009800009014783b */ /* 0x000ee20000004200 */
[----:B------:R-:W-:Y:S01]  /*a680*/  LOP3.LUT R6, R127, R36, RZ, 0xc0, !PT ;  /* 0x000000247f067212 */ /* 0x000fe200078ec0ff */
[----:B------:R-:W-:Y:S01]  /*a690*/  IMAD.U32 R3, RZ, RZ, UR25 ;  /* 0x00000019ff037e24 */ /* 0x000fe2000f8e00ff */
[----:B------:R-:W-:Y:S01]  /*a6a0*/  LOP3.LUT R7, R125, R37, RZ, 0xc0, !PT ;  /* 0x000000257d077212 */ /* 0x000fe200078ec0ff */
[----:B------:R-:W-:Y:S01]  /*a6b0*/  IMAD.MOV.U32 R50, RZ, RZ, R32 ;  /* 0x000000ffff327224 */ /* 0x000fe200078e0020 */
[----:B------:R-:W-:Y:S01]  /*a6c0*/  LOP3.LUT R93, R108, R0, RZ, 0xc0, !PT ;  /* 0x000000006c5d7212 */ /* 0x000fe200078ec0ff */
[----:B------:R-:W-:-:S04]  /*a6d0*/  IMAD.WIDE R30, R3, -0x70, R30 ;  /* 0xffffff90031e7825 */ /* 0x000fc800078e021e */
        /* <DEDUP_REMOVED lines=8> */
[-C--:B--2---:R-:W-:Y:S01]  /*a760*/  HMMA.16816.F32.BF16 R160, R8, R16.reuse, R160 ;  /* 0x0000001008a0723c */ /* 0x084fe200000418a0 */
[----:B------:R-:W-:Y:S02]  /*a770*/  IMAD.MOV.U32 R32, RZ, RZ, R116 ;  /* 0x000000ffff207224 */ /* 0x000fe400078e0074 */
[----:B------:R-:W-:Y:S02]  /*a780*/  IMAD.MOV.U32 R68, RZ, RZ, R117 ;  /* 0x000000ffff447224 */ /* 0x000fe400078e0075 */
[----:B------:R-:W-:Y:S02]  /*a790*/  IMAD.MOV.U32 R85, RZ, RZ, R120 ;  /* 0x000000ffff557224 */ /* 0x000fe400078e0078 */
[----:B------:R-:W-:Y:S01]  /*a7a0*/  IMAD.MOV.U32 R147, RZ, RZ, R121 ;  /* 0x000000ffff937224 */ /* 0x000fe200078e0079 */
[----:B------:R-:W-:Y:S08]  /*a7b0*/  HMMA.16816.F32.BF16 R128, R4, R16, R128 ;  /* 0x000000100480723c */ /* 0x000ff00000041880 */
[-C--:B---3--:R-:W-:Y:S08]  /*a7c0*/  HMMA.16816.F32.BF16 R168, R8, R20.reuse, R168 ;  /* 0x0000001408a8723c */ /* 0x088ff000000418a8 */
[C---:B------:R-:W-:Y:S08]  /*a7d0*/  HMMA.16816.F32.BF16 R136, R4.reuse, R20, R136 ;  /* 0x000000140488723c */ /* 0x040ff00000041888 */
[-C--:B------:R-:W-:Y:S08]  /*a7e0*/  HMMA.16816.F32.BF16 R132, R4, R22.reuse, R88 ;  /* 0x000000160484723c */ /* 0x080ff00000041858 */
[----:B------:R-:W-:Y:S01]  /*a7f0*/  HMMA.16816.F32.BF16 R64, R8, R22, R64 ;  /* 0x000000160840723c */ /* 0x000fe20000041840 */
[----:B------:R-:W2:Y:S07]  /*a800*/  LDSM.16.MT88.4 R20, [R2+0xa800] ;  /* 0x00a800000214783b */ /* 0x000eae0000004200 */
[-C--:B------:R-:W-:Y:S08]  /*a810*/  HMMA.16816.F32.BF16 R124, R4, R18.reuse, R76 ;  /* 0x00000012047c723c */ /* 0x080ff0000004184c */
[C---:B------:R-:W-:Y:S01]  /*a820*/  HMMA.16816.F32.BF16 R56, R8.reuse, R18, R40 ;  /* 0x000000120838723c */ /* 0x040fe20000041828 */
[----:B------:R-:W3:Y:S07]  /*a830*/  LDSM.16.MT88.4 R16, [R144+0xb800] ;  /* 0x00b800009010783b */ /* 0x000eee0000004200 */
[-C--:B------:R-:W-:Y:S08]  /*a840*/  HMMA.16816.F32.BF16 R52, R8, R12.reuse, R248 ;  /* 0x0000000c0834723c */ /* 0x080ff000000418f8 */
[C---:B------:R-:W-:Y:S08]  /*a850*/  HMMA.16816.F32.BF16 R120, R4.reuse, R12, R244 ;  /* 0x0000000c0478723c */ /* 0x040ff000000418f4 */
[-C--:B------:R-:W-:Y:S08]  /*a860*/  HMMA.16816.F32.BF16 R116, R4, R14.reuse, R72 ;  /* 0x0000000e0474723c */ /* 0x080ff00000041848 */
[----:B------:R-:W-:Y:S01]  /*a870*/  HMMA.16816.F32.BF16 R104, R8, R14, R104 ;  /* 0x0000000e0868723c */ /* 0x000fe20000041868 */
[----:B------:R-:W4:Y:S01]  /*a880*/  LDSM.16.MT88.4 R12, [R2+0xb800] ;  /* 0x00b80000020c783b */ /* 0x000f220000004200 */
[----:B------:R-:W-:-:S02]  /*a890*/  IMAD.MOV.U32 R35, RZ, RZ, R84 ;  /* 0x000000ffff237224 */ /* 0x000fc400078e0054 */
[----:B------:R-:W-:Y:S02]  /*a8a0*/  IMAD.MOV.U32 R36, RZ, RZ, R113 ;  /* 0x000000ffff247224 */ /* 0x000fe400078e0071 */
[----:B------:R-:W-:Y:S02]  /*a8b0*/  IMAD.MOV.U32 R84, RZ, RZ, R112 ;  /* 0x000000ffff547224 */ /* 0x000fe400078e0070 */
[C---:B--2---:R-:W-:Y:S08]  /*a8c0*/  HMMA.16816.F32.BF16 R112, R4.reuse, R20, R236 ;  /* 0x000000140470723c */ /* 0x044ff000000418ec */
[C---:B---3--:R-:W-:Y:S08]  /*a8d0*/  HMMA.16816.F32.BF16 R72, R4.reuse, R16, R164 ;  /* 0x000000100448723c */ /* 0x048ff000000418a4 */
[C---:B------:R-:W-:Y:S08]  /*a8e0*/  HMMA.16816.F32.BF16 R108, R4.reuse, R22, R152 ;  /* 0x00000016046c723c */ /* 0x040ff00000041898 */
[C---:B------:R-:W-:Y:S01]  /*a8f0*/  HMMA.16816.F32.BF16 R76, R4.reuse, R18, R148 ;  /* 0x00000012044c723c */ /* 0x040fe20000041894 */
[----:B------:R-:W-:Y:S01]  /*a900*/  IMAD.MOV.U32 R246, RZ, RZ, R39 ;  /* 0x000000fffff67224 */ /* 0x000fe200078e0027 */
[----:B------:R-:W-:Y:S06]  /*a910*/  LDSM.16.MT88.4 R164, [R144+0x9c00] ;  /* 0x009c000090a4783b */ /* 0x000fec0000004200 */
[C---:B----4-:R-:W-:Y:S08]  /*a920*/  HMMA.16816.F32.BF16 R88, R4.reuse, R12, R156 ;  /* 0x0000000c0458723c */ /* 0x050ff0000004189c */
[----:B------:R-:W-:Y:S01]  /*a930*/  HMMA.16816.F32.BF16 R40, R4, R14, R140 ;  /* 0x0000000e0428723c */ /* 0x000fe2000004188c */
[----:B------:R-:W2:Y:S01]  /*a940*/  LDSM.16.MT88.4 R4, [R2+0xbc00] ;  /* 0x00bc00000204783b */ /* 0x000ea20000004200 */
[----:B------:R-:W-:-:S02]  /*a950*/  IMAD.MOV.U32 R244, RZ, RZ, R86 ;  /* 0x000000fffff47224 */ /* 0x000fc400078e0056 */
[----:B------:R-:W-:Y:S01]  /*a960*/  IMAD.MOV.U32 R245, RZ, RZ, R87 ;  /* 0x000000fffff57224 */ /* 0x000fe200078e0057 */
[----:B------:R-:W3:Y:S01]  /*a970*/  LDSM.16.MT88.4 R156, [R2+0x9c00] ;  /* 0x009c0000029c783b */ /* 0x000ee20000004200 */
[----:B------:R-:W-:Y:S02]  /*a980*/  IMAD.MOV.U32 R251, RZ, RZ, R85 ;  /* 0x000000fffffb7224 */ /* 0x000fe400078e0055 */
[----:B------:R-:W-:Y:S01]  /*a990*/  IMAD.MOV.U32 R39, RZ, RZ, R84 ;  /* 0x000000ffff277224 */ /* 0x000fe200078e0054 */
[C---:B------:R-:W-:Y:S01]  /*a9a0*/  HMMA.16816.F32.BF16 R48, R8.reuse, R20, R48 ;  /* 0x000000140830723c */ /* 0x040fe20000041830 */
[----:B------:R-:W4:Y:S04]  /*a9b0*/  LDSM.16.MT88.4 R148, [R144+0xac00] ;  /* 0x00ac00009094783b */ /* 0x000f280000004200 */
[----:B------:R5:W1:Y:S03]  /*a9c0*/  LDSM.16.MT88.4 R140, [R2+0xac00] ;  /* 0x00ac0000028c783b */ /* 0x000a660000004200 */
[C---:B------:R-:W-:Y:S08]  /*a9d0*/  HMMA.16816.F32.BF16 R84, R8.reuse, R12, R232 ;  /* 0x0000000c0854723c */ /* 0x040ff000000418e8 */
[----:B------:R-:W-:Y:S01]  /*a9e0*/  HMMA.16816.F32.BF16 R20, R8, R22, R80 ;  /* 0x000000160814723c */ /* 0x000fe20000041850 */
[----:B------:R-:W1:Y:S01]  /*a9f0*/  LDSM.16.MT88.4 R80, [R144+0xbc00] ;  /* 0x00bc00009050783b */ /* 0x000e620000004200 */
[----:B------:R-:W-:-:S02]  /*aa00*/  IMAD.MOV.U32 R239, RZ, RZ, R145 ;  /* 0x000000ffffef7224 */ /* 0x000fc400078e0091 */
[----:B------:R-:W-:Y:S02]  /*aa10*/  IMAD.MOV.U32 R248, RZ, RZ, R36 ;  /* 0x000000fffff87224 */ /* 0x000fe400078e0024 */
[----:B------:R-:W-:Y:S02]  /*aa20*/  IMAD.MOV.U32 R250, RZ, RZ, R68 ;  /* 0x000000fffffa7224 */ /* 0x000fe400078e0044 */
[----:B------:R-:W-:Y:S01]  /*aa30*/  IMAD.MOV.U32 R36, RZ, RZ, R69 ;  /* 0x000000ffff247224 */ /* 0x000fe200078e0045 */
[----:B------:R-:W-:Y:S01]  /*aa40*/  HMMA.16816.F32.BF16 R60, R8, R18, R60 ;  /* 0x00000012083c723c */ /* 0x000fe2000004183c */
[----:B-----5:R-:W-:-:S07]  /*aa50*/  IMAD.U32 R2, RZ, RZ, UR25 ;  /* 0x00000019ff027e24 */ /* 0x020fce000f8e00ff */
[C---:B------:R-:W-:Y:S08]  /*aa60*/  HMMA.16816.F32.BF16 R68, R8.reuse, R16, R240 ;  /* 0x000000100844723c */ /* 0x040ff000000418f0 */
[----:B------:R-:W-:Y:S01]  /*aa70*/  HMMA.16816.F32.BF16 R24, R8, R14, R24 ;  /* 0x0000000e0818723c */ /* 0x000fe20000041818 */
[----:B------:R-:W-:Y:S01]  /*aa80*/  FADD.FTZ R8, R239, R252 ;  /* 0x000000fcef087221 */ /* 0x000fe20000010000 */
[----:B------:R-:W-:-:S02]  /*aa90*/  IMAD.MOV.U32 R239, RZ, RZ, R3 ;  /* 0x000000ffffef7224 */ /* 0x000fc400078e0003 */
[----:B------:R-:W-:-:S04]  /*aaa0*/  IMAD.WIDE R2, R2, 0x70, R30 ;  /* 0x0000007002027825 */ /* 0x000fc800078e021e */
[----:B--2---:R-:W-:Y:S01]  /*aab0*/  HMMA.16816.F32.BF16 R88, R92, R4, R88 ;  /* 0x000000045c58723c */ /* 0x004fe20000041858 */
[----:B------:R-:W-:-:S07]  /*aac0*/  IMAD.MOV.U32 R238, RZ, RZ, R0 ;  /* 0x000000ffffee7224 */ /* 0x000fce00078e0000 */
[----:B------:R-:W-:Y:S01]  /*aad0*/  HMMA.16816.F32.BF16 R84, R96, R4, R84 ;  /* 0x000000046054723c */ /* 0x000fe20000041854 */
[----:B------:R-:W-:Y:S01]  /*aae0*/  IMAD.U32 R4, RZ, RZ, UR25 ;  /* 0x00000019ff047e24 */ /* 0x000fe2000f8e00ff */
[----:B------:R-:W-:Y:S01]  /*aaf0*/  STG.E.U16 desc[UR28][R28.64+0x12], R231 ;  /* 0x000012e71c007986 */ /* 0x000fe2000c10151c */
[----:B------:R-:W-:Y:S02]  /*ab00*/  IMAD.U32 R0, RZ, RZ, UR25 ;  /* 0x00000019ff007e24 */ /* 0x000fe4000f8e00ff */
[----:B------:R-:W-:Y:S01]  /*ab10*/  IMAD.WIDE R4, R4, -0x70, R2 ;  /* 0xffffff9004047825 */ /* 0x000fe200078e0202 */
        /* <DEDUP_REMOVED lines=14> */
[-C--:B------:R-:W-:Y:S01]  /*ac00*/  HMMA.16816.F32.BF16 R168, R96, R164.reuse, R168 ;  /* 0x000000a460a8723c */ /* 0x080fe200000418a8 */
[----:B------:R-:W-:Y:S02]  /*ac10*/  IMAD.MOV.U32 R247, RZ, RZ, R37 ;  /* 0x000000fffff77224 */ /* 0x000fe400078e0025 */
[----:B------:R-:W-:Y:S01]  /*ac20*/  IMAD.MOV.U32 R249, RZ, RZ, R32 ;  /* 0x000000fffff97224 */ /* 0x000fe200078e0020 */
[----:B------:R-:W-:Y:S01]  /*ac30*/  STG.E.U16 desc[UR28][R2.64+0x30], R207 ;  /* 0x000030cf02007986 */ /* 0x000fe2000c10151c */
[----:B------:R-:W-:Y:S02]  /*ac40*/  IMAD.MOV.U32 R37, RZ, RZ, R147 ;  /* 0x000000ffff257224 */ /* 0x000fe400078e0093 */
[----:B------:R-:W-:Y:S01]  /*ac50*/  IMAD.MOV.U32 R32, RZ, RZ, R146 ;  /* 0x000000ffff207224 */ /* 0x000fe200078e0092 */
[C---:B------:R-:W-:Y:S01]  /*ac60*/  HMMA.16816.F32.BF16 R136, R92.reuse, R164, R136 ;  /* 0x000000a45c88723c */ /* 0x040fe20000041888 */
[----:B------:R5:W-:Y:S07]  /*ac70*/  STG.E.U16 desc[UR28][R2.64+0x32], R206 ;  /* 0x000032ce02007986 */ /* 0x000bee000c10151c */
[----:B------:R-:W-:Y:S01]  /*ac80*/  HMMA.16816.F32.BF16 R132, R92, R166, R132 ;  /* 0x000000a65c84723c */ /* 0x000fe20000041884 */
[----:B--2---:R-:W-:-:S07]  /*ac90*/  IMAD.WIDE R4, R0, -0x70, R2 ;  /* 0xffffff9000047825 */ /* 0x004fce00078e0202 */
[C---:B---3--:R-:W-:Y:S01]  /*aca0*/  HMMA.16816.F32.BF16 R128, R92.reuse, R156, R128 ;  /* 0x0000009c5c80723c */ /* 0x048fe20000041880 */
[----:B------:R-:W-:Y:S07]  /*acb0*/  STG.E.U16 desc[UR28][R28.64+0x30], R205 ;  /* 0x000030cd1c007986 */ /* 0x000fee000c10151c */
[----:B------:R-:W-:Y:S01]  /*acc0*/  HMMA.16816.F32.BF16 R124, R92, R158, R124 ;  /* 0x0000009e5c7c723c */ /* 0x000fe2000004187c */
[----:B-----5:R-:W-:-:S07]  /*acd0*/  IMAD.WIDE R2, R0, 0x70, R4 ;  /* 0x0000007000027825 */ /* 0x020fce00078e0204 */
[C---:B----4-:R-:W-:Y:S01]  /*ace0*/  HMMA.16816.F32.BF16 R120, R92.reuse, R148, R120 ;  /* 0x000000945c78723c */ /* 0x050fe20000041878 */
[----:B------:R-:W-:Y:S07]  /*acf0*/  STG.E.U16 desc[UR28][R28.64+0x32], R204 ;  /* 0x000032cc1c007986 */ /* 0x000fee000c10151c */
[C---:B------:R-:W-:Y:S01]  /*ad00*/  HMMA.16816.F32.BF16 R116, R92.reuse, R150, R116 ;  /* 0x000000965c74723c */ /* 0x040fe20000041874 */
[----:B------:R-:W-:Y:S07]  /*ad10*/  STG.E.U16 desc[UR28][R46.64+0x40], R203 ;  /* 0x000040cb2e007986 */ /* 0x000fee000c10151c */
[C---:B-1----:R-:W-:Y:S01]  /*ad20*/  HMMA.16816.F32.BF16 R112, R92.reuse, R140, R112 ;  /* 0x0000008c5c70723c */ /* 0x042fe20000041870 */
[----:B------:R-:W-:Y:S07]  /*ad30*/  STG.E.U16 desc[UR28][R46.64+0x42], R202 ;  /* 0x000042ca2e007986 */ /* 0x000fee000c10151c */
[C---:B------:R-:W-:Y:S08]  /*ad40*/  HMMA.16816.F32.BF16 R108, R92.reuse, R142, R108 ;  /* 0x0000008e5c6c723c */ /* 0x040ff0000004186c */
[C---:B------:R-:W-:Y:S08]  /*ad50*/  HMMA.16816.F32.BF16 R72, R92.reuse, R80, R72 ;  /* 0x000000505c48723c */ /* 0x040ff00000041848 */
[----:B------:R-:W-:Y:S08]  /*ad60*/  HMMA.16816.F32.BF16 R76, R92, R82, R76 ;  /* 0x000000525c4c723c */ /* 0x000ff0000004184c */
[C---:B------:R-:W-:Y:S08]  /*ad70*/  HMMA.16816.F32.BF16 R152, R96.reuse, R148, R52 ;  /* 0x000000946098723c */ /* 0x040ff00000041834 */
[C---:B------:R-:W-:Y:S08]  /*ad80*/  HMMA.16816.F32.BF16 R68, R96.reuse, R80, R68 ;  /* 0x000000506044723c */ /* 0x040ff00000041844 */
[C---:B------:R-:W-:Y:S08]  /*ad90*/  HMMA.16816.F32.BF16 R160, R96.reuse, R156, R160 ;  /* 0x0000009c60a0723c */ /* 0x040ff000000418a0 */
[C---:B------:R-:W-:Y:S01]  /*ada0*/  HMMA.16816.F32.BF16 R144, R96.reuse, R140, R48 ;  /* 0x0000008c6090723c */ /* 0x040fe20000041830 */
[----:B------:R-:W-:Y:S07]  /*adb0*/  STG.E.U16 desc[UR28][R4.64+0x40], R201 ;  /* 0x000040c904007986 */ /* 0x000fee000c10151c */
[C---:B------:R-:W-:Y:S01]  /*adc0*/  HMMA.16816.F32.BF16 R164, R96.reuse, R166, R64 ;  /* 0x000000a660a4723c */ /* 0x040fe20000041840 */
[----:B------:R1:W-:Y:S07]  /*add0*/  STG.E.U16 desc[UR28][R4.64+0x42], R200 ;  /* 0x000042c804007986 */ /* 0x0003ee000c10151c */
[C---:B------:R-:W-:Y:S08]  /*ade0*/  HMMA.16816.F32.BF16 R148, R96.reuse, R150, R104 ;  /* 0x000000966094723c */ /* 0x040ff00000041868 */
[C---:B------:R-:W-:Y:S08]  /*adf0*/  HMMA.16816.F32.BF16 R80, R96.reuse, R82, R60 ;  /* 0x000000526050723c */ /* 0x040ff0000004183c */
[C---:B------:R-:W-:Y:S08]  /*ae00*/  HMMA.16816.F32.BF16 R156, R96.reuse, R158, R56 ;  /* 0x0000009e609c723c */ /* 0x040ff00000041838 */
[----:B------:R-:W-:Y:S01]  /*ae10*/  HMMA.16816.F32.BF16 R140, R96, R142, R20 ;  /* 0x0000008e608c723c */ /* 0x000fe20000041814 */
[----:B-1----:R-:W-:-:S07]  /*ae20*/  IMAD.U32 R4, RZ, RZ, UR25 ;  /* 0x00000019ff047e24 */ /* 0x002fce000f8e00ff */
[-C--:B------:R-:W-:Y:S08]  /*ae30*/  HMMA.16816.F32.BF16 R92, R92, R6.reuse, R40 ;  /* 0x000000065c5c723c */ /* 0x080ff00000041828 */
[----:B------:R-:W-:Y:S01]  /*ae40*/  HMMA.16816.F32.BF16 R96, R96, R6, R24 ;  /* 0x000000066060723c */ /* 0x000fe20000041818 */
[----:B------:R-:W-:-:S04]  /*ae50*/  IMAD.U32 R6, RZ, RZ, UR25 ;  /* 0x00000019ff067e24 */ /* 0x000fc8000f8e00ff */
[----:B------:R-:W-:Y:S01]  /*ae60*/  IMAD.WIDE R6, R6, -0x70, R2 ;  /* 0xffffff9006067825 */ /* 0x000fe200078e0202 */
[----:B------:R-:W-:Y:S04]  /*ae70*/  STG.E.U16 desc[UR28][R2.64+0x40], R199 ;  /* 0x000040c702007986 */ /* 0x000fe8000c10151c */
[----:B------:R1:W-:Y:S01]  /*ae80*/  STG.E.U16 desc[UR28][R2.64+0x42], R198 ;  /* 0x000042c602007986 */ /* 0x0003e2000c10151c */
[----:B------:R-:W-:-:S03]  /*ae90*/  IMAD.WIDE R4, R4, 0x70, R6 ;  /* 0x0000007004047825 */ /* 0x000fc600078e0206 */
[----:B------:R-:W-:Y:S01]  /*aea0*/  STG.E.U16 desc[UR28][R28.64+0x40], R197 ;  /* 0x000040c51c007986 */ /* 0x000fe2000c10151c */
[----:B------:R-:W-:Y:S02]  /*aeb0*/  IMAD.MOV.U32 R237, RZ, RZ, R35 ;  /* 0x000000ffffed7224 */ /* 0x000fe400078e0023 */
[----:B------:R-:W-:Y:S01]  /*aec0*/  IMAD.MOV.U32 R236, RZ, RZ, R34 ;  /* 0x000000ffffec7224 */ /* 0x000fe200078e0022 */
[----:B------:R-:W-:Y:S04]  /*aed0*/  STG.E.U16 desc[UR28][R28.64+0x42], R196 ;  /* 0x000042c41c007986 */ /* 0x000fe8000c10151c */
[----:B------:R-:W-:Y:S04]  /*aee0*/  STG.E.U16 desc[UR28][R46.64+0x50], R195 ;  /* 0x000050c32e007986 */ /* 0x000fe8000c10151c */
[----:B------:R-:W-:Y:S01]  /*aef0*/  STG.E.U16 desc[UR28][R46.64+0x52], R194 ;  /* 0x000052c22e007986 */ /* 0x000fe2000c10151c */
[----:B-1----:R-:W-:-:S04]  /*af00*/  IMAD.U32 R2, RZ, RZ, UR25 ;  /* 0x00000019ff027e24 */ /* 0x002fc8000f8e00ff */
[----:B------:R-:W-:Y:S01]  /*af10*/  IMAD.WIDE R2, R2, -0x70, R4 ;  /* 0xffffff9002027825 */ /* 0x000fe200078e0204 */
[----:B------:R-:W-:Y:S04]  /*af20*/  STG.E.U16 desc[UR28][R6.64+0x52], R193 ;  /* 0x000052c106007986 */ /* 0x000fe8000c10151c */
[----:B------:R-:W-:Y:S01]  /*af30*/  STG.E.U16 desc[UR28][R6.64+0x50], R192 ;  /* 0x000050c006007986 */ /* 0x000fe2000c10151c */
[----:B------:R-:W-:-:S03]  /*af40*/  IMAD.WIDE R34, R0, 0x70, R2 ;  /* 0x0000007000227825 */ /* 0x000fc600078e0202 */
        /* <DEDUP_REMOVED lines=8> */
[----:B-1----:R-:W-:-:S03]  /*afd0*/  IMAD.U32 R4, RZ, RZ, UR25 ;  /* 0x00000019ff047e24 */ /* 0x002fc6000f8e00ff */
[----:B------:R-:W-:Y:S04]  /*afe0*/  STG.E.U16 desc[UR28][R34.64+0x60], R179 ;  /* 0x000060b322007986 */ /* 0x000fe8000c10151c */
[----:B------:R-:W-:Y:S04]  /*aff0*/  STG.E.U16 desc[UR28][R34.64+0x62], R178 ;  /* 0x000062b222007986 */ /* 0x000fe8000c10151c */
[----:B------:R-:W-:Y:S04]  /*b000*/  STG.E.U16 desc[UR28][R28.64+0x60], R176 ;  /* 0x000060b01c007986 */ /* 0x000fe8000c10151c */
[----:B------:R-:W-:Y:S01]  /*b010*/  STG.E.U16 desc[UR28][R28.64+0x62], R177 ;  /* 0x000062b11c007986 */ /* 0x000fe2000c10151c */
[----:B--2---:R-:W-:-:S03]  /*b020*/  IMAD.WIDE R2, R0, -0x70, R34 ;  /* 0xffffff9000027825 */ /* 0x004fc600078e0222 */
[----:B------:R-:W-:Y:S01]  /*b030*/  STG.E.U16 desc[UR28][R46.64+0x70], R175 ;  /* 0x000070af2e007986 */ /* 0x000fe2000c10151c */
[----:B------:R-:W-:-:S03]  /*b040*/  IMAD.WIDE R4, R4, 0x70, R2 ;  /* 0x0000007004047825 */ /* 0x000fc600078e0202 */
[----:B------:R-:W-:Y:S04]  /*b050*/  STG.E.U16 desc[UR28][R46.64+0x72], R174 ;  /* 0x000072ae2e007986 */ /* 0x000fe8000c10151c */
[----:B------:R-:W-:Y:S04]  /*b060*/  STG.E.U16 desc[UR28][R2.64+0x70], R172 ;  /* 0x000070ac02007986 */ /* 0x000fe8000c10151c */
[----:B------:R1:W-:Y:S04]  /*b070*/  STG.E.U16 desc[UR28][R2.64+0x72], R173 ;  /* 0x000072ad02007986 */ /* 0x0003e8000c10151c */
[----:B------:R-:W-:Y:S04]  /*b080*/  STG.E.U16 desc[UR28][R4.64+0x70], R183 ;  /* 0x000070b704007986 */ /* 0x000fe8000c10151c */
[----:B------:R2:W-:Y:S01]  /*b090*/  STG.E.U16 desc[UR28][R4.64+0x72], R182 ;  /* 0x000072b604007986 */ /* 0x0005e2000c10151c */
[----:B------:R-:W-:-:S04]  /*b0a0*/  FADD.FTZ R0, R237, R236 ;  /* 0x000000eced007221 */ /* 0x000fc80000010000 */
[----:B------:R-:W-:Y:S01]  /*b0b0*/  FADD.FTZ R0, R246, R0 ;  /* 0x00000000f6007221 */ /* 0x000fe20000010000 */
[----:B------:R-:W-:Y:S03]  /*b0c0*/  STL.64 [R1+0xe8], R34 ;  /* 0x0000e82201007387 */ /* 0x000fe60000100a00 */
[----:B------:R-:W-:Y:S01]  /*b0d0*/  FADD.FTZ R0, R250, R0 ;  /* 0x00000000fa007221 */ /* 0x000fe20000010000 */
[----:B-1----:R-:W-:Y:S01]  /*b0e0*/  FADD.FTZ R3, R244, R45 ;  /* 0x0000002df4037221 */ /* 0x002fe20000010000 */
[----:B------:R-:W-:Y:S01]  /*b0f0*/  FADD.FTZ R2, R245, R8 ;  /* 0x00000008f5027221 */ /* 0x000fe20000010000 */
[----:B--2---:R-:W-:Y:S02]  /*b100*/  FADD.FTZ R4, R239, R238 ;  /* 0x000000eeef047221 */ /* 0x004fe40000010000 */
[----:B------:R-:W-:Y:S02]  /*b110*/  FADD.FTZ R5, R248, R3 ;  /* 0x00000003f8057221 */ /* 0x000fe40000010000 */
[----:B------:R-:W-:Y:S01]  /*b120*/  FADD.FTZ R4, R247, R4 ;  /* 0x00000004f7047221 */ /* 0x000fe20000010000 */
[----:B------:R-:W-:-:S03]  /*b130*/  FADD.FTZ R3, R249, R2 ;  /* 0x00000002f9037221 */ /* 0x000fc60000010000 */
[----:B------:R-:W-:Y:S01]  /*b140*/  FADD.FTZ R2, R251, R4 ;  /* 0x00000004fb027221 */ /* 0x000fe20000010000 */
[----:B------:R-:W-:Y:S01]  /*b150*/  IADD3 R4, P0, PT, R46, -0x80, RZ ;  /* 0xffffff802e047810 */ /* 0x000fe20007f1e0ff */
[----:B------:R-:W-:-:S04]  /*b160*/  FADD.FTZ R5, R39, R5 ;  /* 0x0000000527057221 */ /* 0x000fc80000010000 */
[----:B------:R1:W-:Y:S01]  /*b170*/  STL [R1+0x14], R4 ;  /* 0x0000140401007387 */ /* 0x0003e20000100800 */
[----:B------:R-:W-:-:S03]  /*b180*/  FADD.FTZ R2, R32, R2 ;  /* 0x0000000220027221 */ /* 0x000fc60000010000 */
[----:B------:R2:W-:Y:S04]  /*b190*/  STL [R1+0x158], R5 ;  /* 0x0001580501007387 */ /* 0x0005e80000100800 */
[----:B------:R2:W-:Y:S04]  /*b1a0*/  STG.E.U16 desc[UR28][R28.64+0x70], R181 ;  /* 0x000070b51c007986 */ /* 0x0005e8000c10151c */
[----:B------:R2:W-:Y:S01]  /*b1b0*/  STG.E.U16 desc[UR28][R28.64+0x72], R180 ;  /* 0x000072b41c007986 */ /* 0x0005e2000c10151c */
[----:B-1----:R-:W-:Y:S01]  /*b1c0*/  FADD.FTZ R4, R37, R3 ;  /* 0x0000000325047221 */ /* 0x002fe20000010000 */
[----:B------:R-:W-:Y:S01]  /*b1d0*/  FADD.FTZ R3, R36, R0 ;  /* 0x0000000024037221 */ /* 0x000fe20000010000 */
[----:B------:R-:W-:-:S03]  /*b1e0*/  IADD3.X R0, PT, PT, R47, -0x1, RZ, P0, !PT ;  /* 0xffffffff2f007810 */ /* 0x000fc600007fe4ff */
[----:B------:R2:W-:Y:S04]  /*b1f0*/  STL [R1+0x15c], R4 ;  /* 0x00015c0401007387 */ /* 0x0005e80000100800 */
[----:B------:R2:W-:Y:S04]  /*b200*/  STL [R1+0x160], R3 ;  /* 0x0001600301007387 */ /* 0x0005e80000100800 */
[----:B------:R2:W-:Y:S04]  /*b210*/  STL [R1+0x10], R0 ;  /* 0x0000100001007387 */ /* 0x0005e80000100800 */
[----:B------:R2:W-:Y:S01]  /*b220*/  STL [R1+0x144], R2 ;  /* 0x0001440201007387 */ /* 0x0005e20000100800 */
[----:B------:R-:W-:-:S09]  /*b230*/  UISETP.GT.U32.AND UP0, UPT, UR30, UR18, UPT ;  /* 0x000000121e00728c */ /* 0x000fd2000bf04070 */
[----:B------:R-:W-:Y:S05]  /*b240*/  BRA.U !UP0, `(.L_x_1249) ;  /* 0x0000013d08207547 */ /* 0x000fea000b800000 */
[----:B------:R-:W3:Y:S01]  /*b250*/  LDL.LU R248, [R1+0x54] ;  /* 0x0000540001f87983 */ /* 0x000ee20000300800 */
[----:B------:R-:W-:Y:S01]  /*b260*/  UIADD3 UR30, UPT, UPT, UR23, -0x2, URZ ;  /* 0xfffffffe171e7890 */ /* 0x000fe2000fffe0ff */
[----:B------:R-:W-:-:S04]  /*b270*/  DEPBAR.LE SB0, 0x0 ;  /* 0x000080000000791a */ /* 0x000fc80000000000 */
[----:B------:R-:W4:Y:S01]  /*b280*/  LDL.LU R250, [R1+0x20] ;  /* 0x0000200001fa7983 */ /* 0x000f220000300800 */
[----:B------:R-:W1:Y:S03]  /*b290*/  LDCU UR25, c[0x0][0x440] ;  /* 0x00008800ff1977ac */ /* 0x000e660008000800 */
[----:B------:R-:W5:Y:S04]  /*b2a0*/  LDL R36, [R1+0x198] ;  /* 0x0001980001247983 */ /* 0x000f680000100800 */
[----:B------:R-:W3:Y:S04]  /*b2b0*/  LDL R39, [R1+0x194] ;  /* 0x0001940001277983 */ /* 0x000ee80000100800 */
[----:B------:R-:W3:Y:S04]  /*b2c0*/  LDL R251, [R1+0x168] ;  /* 0x0001680001fb7983 */ /* 0x000ee80000100800 */
[----:B------:R-:W3:Y:S04]  /*b2d0*/  LDL R37, [R1+0x16c] ;  /* 0x00016c0001257983 */ /* 0x000ee80000100800 */
[----:B------:R-:W3:Y:S01]  /*b2e0*/  LDL R32, [R1+0xac] ;  /* 0x0000ac0001207983 */ /* 0x000ee20000100800 */
[----:B------:R-:W-:-:S04]  /*b2f0*/  UIMAD.WIDE.U32 UR38, UR30, UR8, URZ ;  /* 0x000000081e2672a5 */ /* 0x000fc8000f8e00ff */
[----:B------:R-:W-:Y:S02]  /*b300*/  UIMAD UR35, UR30, UR9, UR39 ;  /* 0x000000091e2372a4 */ /* 0x000fe4000f8e0227 */
[----:B------:R-:W-:Y:S02]  /*b310*/  USHF.L.U32 UR39, UR38, 0x6, URZ ;  /* 0x0000000626277899 */ /* 0x000fe400080006ff */
[----:B------:R-:W-:Y:S02]  /*b320*/  UIMAD.WIDE.U32 UR40, UR30, UR8, URZ ;  /* 0x000000081e2872a5 */ /* 0x000fe4000f8e00ff */
[----:B------:R-:W-:Y:S01]  /*b330*/  ULEA UR39, UP0, UR8, UR39, 0x5 ;  /* 0x0000002708277291 */ /* 0x000fe2000f8028ff */
[----:B------:R-:W-:Y:S01]  /*b340*/  SHF.R.U32.HI R211, RZ, 0x1, R216 ;  /* 0x00000001ffd37819 */ /* 0x000fe200000116d8 */
[----:B------:R-:W-:Y:S02]  /*b350*/  USHF.L.U64.HI UR35, UR38, 0x6, UR35 ;  /* 0x0000000626237899 */ /* 0x000fe40008010223 */
[----:B------:R-:W-:-:S02]  /*b360*/  MOV R6, UR40 ;  /* 0x0000002800067c02 */ /* 0x000fc40008000f00 */
[----:B--2---:R-:W-:Y:S01]  /*b370*/  IMAD.U32 R3, RZ, RZ, UR39 ;  /* 0x00000027ff037e24 */ /* 0x004fe2000f8e00ff */
[----:B------:R-:W-:Y:S01]  /*b380*/  UIMAD UR38, UR30, UR9, UR41 ;  /* 0x000000091e2672a4 */ /* 0x000fe2000f8e0229 */
[----:B------:R-:W-:Y:S01]  /*b390*/  LOP3.LUT R0, R211, 0x8, RZ, 0xc0, !PT ;  /* 0x00000008d3007812 */ /* 0x000fe200078ec0ff */
[----:B------:R-:W-:-:S04]  /*b3a0*/  ULEA.HI.X UR35, UR8, UR35, UR9, 0x5, UP0 ;  /* 0x0000002308237291 */ /* 0x000fc800080f2c09 */
[----:B------:R-:W-:Y:S01]  /*b3b0*/  MOV R5, UR38 ;  /* 0x0000002600057c02 */ /* 0x000fe20008000f00 */
[C---:B------:R-:W-:Y:S02]  /*b3c0*/  IMAD.SHL.U32 R249, R216.reuse, 0x10, RZ ;  /* 0x00000010d8f97824 */ /* 0x040fe400078e00ff */
[----:B------:R-:W-:-:S03]  /*b3d0*/  IMAD.SHL.U32 R247, R216, 0x20, RZ ;  /* 0x00000020d8f77824 */ /* 0x000fc600078e00ff */
[----:B------:R-:W-:-:S04]  /*b3e0*/  LOP3.LUT R249, R249, 0x100, RZ, 0xc0, !PT ;  /* 0x00000100f9f97812 */ /* 0x000fc800078ec0ff */
[----:B------:R-:W-:Y:S01]  /*b3f0*/  LOP3.LUT R249, R249, 0x20, R247, 0xf8, !PT ;  /* 0x00000020f9f97812 */ /* 0x000fe200078ef8f7 */
[----:B------:R-:W-:Y:S01]  /*b400*/  IMAD.U32 R7, RZ, RZ, UR41 ;  /* 0x00000029ff077e24 */ /* 0x000fe2000f8e00ff */
[----:B------:R-:W-:Y:S01]  /*b410*/  BAR.SYNC.DEFER_BLOCKING 0x0 ;  /* 0x0000000000007b1d */ /* 0x000fe20000010000 */
[-C--:B-----5:R-:W-:Y:S02]  /*b420*/  LEA R4, P1, R6, R36.reuse, 0x7 ;  /* 0x0000002406047211 */ /* 0x0a0fe400078238ff */
[----:B------:R-:W-:Y:S01]  /*b430*/  LEA R2, P0, R3, R36, 0x1 ;  /* 0x0000002403027211 */ /* 0x000fe200078008ff */
[----:B------:R-:W-:Y:S01]  /*b440*/  IMAD.SHL.U32 R36, R216, 0x8, RZ ;  /* 0x00000008d8247824 */ /* 0x000fe200078e00ff */
[----:B----4-:R-:W-:Y:S01]  /*b450*/  LOP3.LUT R8, R250, R0, RZ, 0x3c, !PT ;  /* 0x00000000fa087212 */ /* 0x010fe200078e3cff */
[----:B------:R-:W-:-:S03]  /*b460*/  IMAD.U32 R0, RZ, RZ, UR35 ;  /* 0x00000023ff007e24 */ /* 0x000fc6000f8e00ff */
[----:B------:R-:W-:Y:S02]  /*b470*/  LOP3.LUT R36, R36, 0x18, RZ, 0xc0, !PT ;  /* 0x0000001824247812 */ /* 0x000fe400078ec0ff */
[-C--:B---3--:R-:W-:Y:S02]  /*b480*/  LEA.HI.X R5, R6, R39.reuse, R5, 0x7, P1 ;  /* 0x0000002706057211 */ /* 0x088fe400008f3c05 */
[----:B-1----:R-:W-:Y:S02]  /*b490*/  ISETP.GE.AND P2, PT, R36, UR25, PT ;  /* 0x0000001924007c0c */ /* 0x002fe4000bf46270 */
[----:B------:R-:W-:Y:S02]  /*b4a0*/  ISETP.GE.AND P1, PT, R251, UR25, PT ;  /* 0x00000019fb007c0c */ /* 0x000fe4000bf26270 */
        /* <DEDUP_REMOVED lines=20> */
[----:B------:R1:W-:Y:S01]  /*b5f0*/  @!P0 LDGSTS.E.BYPASS.LTC128B.128 [R219+0xb000], desc[UR28][R4.64+0x80] ;  /* 0x0b00008004db8fae */ /* 0x0003e2000b981a1c */
        /* <DEDUP_REMOVED lines=16> */
[----:B------:R-:W-:Y:S04]  /*b700*/  STL [R1+0xa8], R8 ;  /* 0x0000a80801007387 */ /* 0x000fe80000100800 */
[----:B------:R-:W-:Y:S04]  /*b710*/  @P0 STS.128 [R219+0xb800], RZ ;  /* 0x00b800ffdb000388 */ /* 0x000fe80000000c00 */
[----:B------:R-:W-:Y:S04]  /*b720*/  LDSM.16.M88.4 R28, [R40+0x6000] ;  /* 0x00600000281c783b */ /* 0x000fe80000000200 */
[----:B------:R-:W3:Y:S04]  /*b730*/  LDSM.16.M88.4 R8, [R214+0x1000] ;  /* 0x00100000d608783b */ /* 0x000ee80000000200 */
[----:B------:R-:W4:Y:S04]  /*b740*/  LDSM.16.M88.4 R52, [R40+0x6400] ;  /* 0x006400002834783b */ /* 0x000f280000000200 */
[----:B------:R-:W5:Y:S04]  /*b750*/  LDSM.16.M88.4 R104, [R40+0x6800] ;  /* 0x006800002868783b */ /* 0x000f680000000200 */
[----:B------:R-:W2:Y:S04]  /*b760*/  LDSM.16.M88.4 R64, [R40+0x6c00] ;  /* 0x006c00002840783b */ /* 0x000ea80000000200 */
[----:B------:R-:W2:Y:S01]  /*b770*/  LDSM.16.M88.4 R16, [R214] ;  /* 0x00000000d610783b */ /* 0x000ea20000000200 */
[----:B------:R-:W-:-:S02]  /*b780*/  IMAD.IADD R41, R32, 0x1, R40 ;  /* 0x0000000120297824 */ /* 0x000fc400078e0228 */
[----:B------:R-:W-:Y:S01]  /*b790*/  IMAD.IADD R224, R32, 0x1, R214 ;  /* 0x0000000120e07824 */ /* 0x000fe200078e02d6 */
[----:B------:R-:W0:Y:S04]  /*b7a0*/  LDGDEPBAR ;  /* 0x00000000000079af */ /* 0x000e280000000000 */
[----:B------:R-:W-:Y:S04]  /*b7b0*/  LDSM.16.M88.4 R20, [R41+0x6000] ;  /* 0x006000002914783b */ /* 0x000fe80000000200 */
[----:B-1----:R-:W1:Y:S04]  /*b7c0*/  LDSM.16.M88.4 R4, [R224+0x1000] ;  /* 0x00100000e004783b */ /* 0x002e680000000200 */
[----:B------:R-:W1:Y:S04]  /*b7d0*/  LDSM.16.M88.4 R48, [R41+0x6400] ;  /* 0x006400002930783b */ /* 0x000e680000000200 */
[----:B------:R-:W1:Y:S04]  /*b7e0*/  LDSM.16.M88.4 R60, [R41+0x6800] ;  /* 0x00680000293c783b */ /* 0x000e680000000200 */
[----:B------:R-:W1:Y:S04]  /*b7f0*/  LDSM.16.M88.4 R56, [R41+0x6c00] ;  /* 0x006c00002938783b */ /* 0x000e680000000200 */
[----:B------:R-:W1:Y:S01]  /*b800*/  LDSM.16.M88.4 R12, [R224] ;  /* 0x00000000e00c783b */ /* 0x000e620000000200 */
[C---:B---3--:R-:W-:Y:S08]  /*b810*/  HMMA.16816.F32.BF16 R196, R8.reuse, R28, RZ ;  /* 0x0000001c08c4723c */ /* 0x048ff000000418ff */
[C---:B----4-:R-:W-:Y:S08]  /*b820*/  HMMA.16816.F32.BF16 R188, R8.reuse, R52, RZ ;  /* 0x0000003408bc723c */ /* 0x050ff000000418ff */
[C---:B-----5:R-:W-:Y:S08]  /*b830*/  HMMA.16816.F32.BF16 R180, R8.reuse, R104, RZ ;  /* 0x0000006808b4723c */ /* 0x060ff000000418ff */
[C---:B--2---:R-:W-:Y:S08]  /*b840*/  HMMA.16816.F32.BF16 R172, R8.reuse, R64, RZ ;  /* 0x0000004008ac723c */ /* 0x044ff000000418ff */
[C---:B------:R-:W-:Y:S08]  /*b850*/  HMMA.16816.F32.BF16 R192, R8.reuse, R30, RZ ;  /* 0x0000001e08c0723c */ /* 0x040ff000000418ff */
[C---:B------:R-:W-:Y:S08]  /*b860*/  HMMA.16816.F32.BF16 R184, R8.reuse, R54, RZ ;  /* 0x0000003608b8723c */ /* 0x040ff000000418ff */
[C---:B------:R-:W-:Y:S08]  /*b870*/  HMMA.16816.F32.BF16 R176, R8.reuse, R106, RZ ;  /* 0x0000006a08b0723c */ /* 0x040ff000000418ff */
[----:B------:R-:W-:Y:S08]  /*b880*/  HMMA.16816.F32.BF16 R24, R8, R66, RZ ;  /* 0x000000420818723c */ /* 0x000ff000000418ff */
        /* <DEDUP_REMOVED lines=9> */
[----:B------:R-:W-:Y:S04]  /*b920*/  LDSM.16.M88.4 R4, [R214+0x3000] ;  /* 0x00300000d604783b */ /* 0x000fe80000000200 */
[----:B------:R-:W1:Y:S03]  /*b930*/  LDSM.16.M88.4 R24, [R40+0x7000] ;  /* 0x007000002818783b */ /* 0x000e660000000200 */
[----:B------:R-:W-:Y:S01]  /*b940*/  HMMA.16816.F32.BF16 R184, R12, R20, R8 ;  /* 0x000000140cb8723c */ /* 0x000fe20000041808 */
[----:B------:R-:W2:Y:S07]  /*b950*/  LDSM.16.M88.4 R8, [R214+0x2000] ;  /* 0x00200000d608783b */ /* 0x000eae0000000200 */
[C---:B------:R-:W-:Y:S08]  /*b960*/  HMMA.16816.F32.BF16 R180, R16.reuse, R30, RZ ;  /* 0x0000001e10b4723c */ /* 0x040ff000000418ff */
[C---:B------:R-:W-:Y:S08]  /*b970*/  HMMA.16816.F32.BF16 R176, R16.reuse, R52, RZ ;  /* 0x0000003410b0723c */ /* 0x040ff000000418ff */
[C---:B------:R-:W-:Y:S08]  /*b980*/  HMMA.16816.F32.BF16 R28, R16.reuse, R64, RZ ;  /* 0x00000040101c723c */ /* 0x040ff000000418ff */
[----:B------:R-:W-:Y:S08]  /*b990*/  HMMA.16816.F32.BF16 R172, R16, R104, RZ ;  /* 0x0000006810ac723c */ /* 0x000ff000000418ff */
[----:B-1----:R-:W-:Y:S08]  /*b9a0*/  HMMA.16816.F32.BF16 R240, R4, R24, R240 ;  /* 0x0000001804f0723c */ /* 0x002ff000000418f0 */
[C---:B------:R-:W-:Y:S08]  /*b9b0*/  HMMA.16816.F32.BF16 R192, R12.reuse, R48, R176 ;  /* 0x000000300cc0723c */ /* 0x040ff000000418b0 */
[----:B------:R-:W-:Y:S08]  /*b9c0*/  HMMA.16816.F32.BF16 R176, R12, R56, R28 ;  /* 0x000000380cb0723c */ /* 0x000ff0000004181c */
[----:B------:R-:W-:Y:S08]  /*b9d0*/  HMMA.16816.F32.BF16 R52, R16, R54, RZ ;  /* 0x000000361034723c */ /* 0x000ff000000418ff */
[----:B--2---:R-:W-:Y:S01]  /*b9e0*/  HMMA.16816.F32.BF16 R28, R8, R24, R184 ;  /* 0x00000018081c723c */ /* 0x004fe200000418b8 */
[----:B------:R-:W-:Y:S01]  /*b9f0*/  IMAD.MOV.U32 R21, RZ, RZ, R242 ;  /* 0x000000ffff157224 */ /* 0x000fe200078e00f2 */
[----:B------:R-:W-:-:S06]  /*ba00*/  MOV R20, R243 ;  /* 0x000000f300147202 */ /* 0x000fcc0000000f00 */
[----:B------:R-:W-:Y:S01]  /*ba10*/  HMMA.16816.F32.BF16 R200, R12, R60, R172 ;  /* 0x0000003c0cc8723c */ /* 0x000fe200000418ac */
[----:B------:R-:W-:-:S07]  /*ba20*/  IMAD.MOV.U32 R186, RZ, RZ, R21 ;  /* 0x000000ffffba7224 */ /* 0x000fce00078e0015 */
[C---:B------:R-:W-:Y:S01]  /*ba30*/  HMMA.16816.F32.BF16 R172, R12.reuse, R22, R180 ;  /* 0x000000160cac723c */ /* 0x040fe200000418b4 */
[----:B------:R-:W-:Y:S01]  /*ba40*/  MOV R23, R240 ;  /* 0x000000f000177202 */ /* 0x000fe20000000f00 */
[----:B------:R-:W-:Y:S01]  /*ba50*/  IMAD.MOV.U32 R22, RZ, RZ, R241 ;  /* 0x000000ffff167224 */ /* 0x000fe200078e00f1 */
[----:B------:R-:W-:Y:S01]  /*ba60*/  MOV R2, R30 ;  /* 0x0000001e00027202 */ /* 0x000fe20000000f00 */
[----:B------:R-:W-:Y:S02]  /*ba70*/  IMAD.MOV.U32 R24, RZ, RZ, R28 ;  /* 0x000000ffff187224 */ /* 0x000fe400078e001c */
[----:B------:R-:W-:Y:S01]  /*ba80*/  IMAD.MOV.U32 R3, RZ, RZ, R29 ;  /* 0x000000ffff037224 */ /* 0x000fe200078e001d */
[----:B------:R-:W-:Y:S01]  /*ba90*/  MOV R185, R22 ;  /* 0x0000001600b97202 */ /* 0x000fe20000000f00 */
[----:B------:R-:W-:Y:S01]  /*baa0*/  IMAD.MOV.U32 R0, RZ, RZ, R31 ;  /* 0x000000ffff007224 */ /* 0x000fe200078e001f */
[----:B------:R-:W-:Y:S01]  /*bab0*/  HMMA.16816.F32.BF16 R48, R12, R50, R52 ;  /* 0x000000320c30723c */ /* 0x000fe20000041834 */
[----:B------:R-:W-:Y:S01]  /*bac0*/  IMAD.MOV.U32 R184, RZ, RZ, R23 ;  /* 0x000000ffffb87224 */ /* 0x000fe200078e0017 */
[----:B------:R-:W1:Y:S01]  /*bad0*/  LDSM.16.M88.4 R28, [R40+0x7400] ;  /* 0x00740000281c783b */ /* 0x000e620000000200 */
[----:B------:R-:W-:-:S03]  /*bae0*/  IMAD.MOV.U32 R187, RZ, RZ, R20 ;  /* 0x000000ffffbb7224 */ /* 0x000fc600078e0014 */
[----:B------:R-:W2:Y:S02]  /*baf0*/  LDSM.16.M88.4 R20, [R40+0x7800] ;  /* 0x007800002814783b */ /* 0x000ea40000000200 */
[C---:B------:R-:W-:Y:S02]  /*bb00*/  HMMA.16816.F32.BF16 R104, R16.reuse, R106, RZ ;  /* 0x0000006a1068723c */ /* 0x040fe400000418ff */
[----:B------:R-:W3:Y:S06]  /*bb10*/  LDSM.16.M88.4 R52, [R40+0x7c00] ;  /* 0x007c00002834783b */ /* 0x000eec0000000200 */
[----:B------:R-:W-:-:S12]  /*bb20*/  HMMA.16816.F32.BF16 R16, R16, R66, RZ ;  /* 0x000000421010723c */ /* 0x000fd800000418ff */
[----:B------:R-:W-:Y:S08]  /*bb30*/  HMMA.16816.F32.BF16 R60, R12, R62, R104 ;  /* 0x0000003e0c3c723c */ /* 0x000ff00000041868 */
[C---:B------:R-:W-:Y:S08]  /*bb40*/  HMMA.16816.F32.BF16 R180, R4.reuse, R26, R232 ;  /* 0x0000001a04b4723c */ /* 0x040ff000000418e8 */
[C---:B-1----:R-:W-:Y:S08]  /*bb50*/  HMMA.16816.F32.BF16 R248, R4.reuse, R28, R248 ;  /* 0x0000001c04f8723c */ /* 0x042ff000000418f8 */
[----:B------:R-:W-:Y:S08]  /*bb60*/  HMMA.16816.F32.BF16 R204, R4, R30, R204 ;  /* 0x0000001e04cc723c */ /* 0x000ff000000418cc */
[C---:B------:R-:W-:Y:S08]  /*bb70*/  HMMA.16816.F32.BF16 R192, R8.reuse, R28, R192 ;  /* 0x0000001c08c0723c */ /* 0x040ff000000418c0 */
[----:B------:R-:W-:Y:S01]  /*bb80*/  HMMA.16816.F32.BF16 R64, R8, R30, R48 ;  /* 0x0000001e0840723c */ /* 0x000fe20000041830 */
[----:B------:R-:W-:Y:S07]  /*bb90*/  LDSM.16.M88.4 R48, [R41+0x7c00] ;  /* 0x007c00002930783b */ /* 0x000fee0000000200 */
[C---:B--2---:R-:W-:Y:S08]  /*bba0*/  HMMA.16816.F32.BF16 R244, R4.reuse, R20, R244 ;  /* 0x0000001404f4723c */ /* 0x044ff000000418f4 */
[C---:B---3--:R-:W-:Y:S08]  /*bbb0*/  HMMA.16816.F32.BF16 R236, R4.reuse, R52, R236 ;  /* 0x0000003404ec723c */ /* 0x048ff000000418ec */
[C---:B------:R-:W-:Y:S08]  /*bbc0*/  HMMA.16816.F32.BF16 R232, R4.reuse, R22, R196 ;  /* 0x0000001604e8723c */ /* 0x040ff000000418c4 */
[----:B------:R-:W-:Y:S01]  /*bbd0*/  HMMA.16816.F32.BF16 R240, R4, R54, R188 ;  /* 0x0000003604f0723c */ /* 0x000fe200000418bc */
[----:B------:R-:W-:Y:S07]  /*bbe0*/  LDSM.16.M88.4 R4, [R224+0x3000] ;  /* 0x00300000e004783b */ /* 0x000fee0000000200 */
[----:B------:R-:W-:Y:S01]  /*bbf0*/  HMMA.16816.F32.BF16 R104, R12, R58, R16 ;  /* 0x0000003a0c68723c */ /* 0x000fe20000041810 */
[----:B------:R-:W1:Y:S04]  /*bc00*/  LDSM.16.M88.4 R16, [R41+0x7800] ;  /* 0x007800002910783b */ /* 0x000e680000000200 */
[----:B------:R-:W-:Y:S03]  /*bc10*/  LDSM.16.M88.4 R12, [R224+0x2000] ;  /* 0x00200000e00c783b */ /* 0x000fe60000000200 */
[----:B------:R-:W-:Y:S01]  /*bc20*/  HMMA.16816.F32.BF16 R28, R8, R20, R200 ;  /* 0x00000014081c723c */ /* 0x000fe200000418c8 */
[----:B------:R-:W-:-:S07]  /*bc30*/  MOV R200, R24 ;  /* 0x0000001800c87202 */ /* 0x000fce0000000f00 */
[C---:B------:R-:W-:Y:S01]  /*bc40*/  HMMA.16816.F32.BF16 R60, R8.reuse, R22, R60 ;  /* 0x00000016083c723c */ /* 0x040fe2000004183c */
[----:B------:R-:W2:Y:S07]  /*bc50*/  LDSM.16.M88.4 R20, [R41+0x7400] ;  /* 0x007400002914783b */ /* 0x000eae0000000200 */
[----:B------:R-:W-:Y:S01]  /*bc60*/  HMMA.16816.F32.BF16 R196, R8, R26, R172 ;  /* 0x0000001a08c4723c */ /* 0x000fe200000418ac */
[----:B------:R-:W3:Y:S01]  /*bc70*/  LDSM.16.M88.4 R24, [R41+0x7000] ;  /* 0x007000002918783b */ /* 0x000ee20000000200 */
[----:B------:R-:W-:Y:S01]  /*bc80*/  IMAD.MOV.U32 R201, RZ, RZ, R3 ;  /* 0x000000ffffc97224 */ /* 0x000fe200078e0003 */
[----:B------:R-:W-:Y:S01]  /*bc90*/  MOV R203, R0 ;  /* 0x0000000000cb7202 */ /* 0x000fe20000000f00 */
[----:B------:R-:W-:-:S04]  /*bca0*/  IMAD.MOV.U32 R202, RZ, RZ, R2 ;  /* 0x000000ffffca7224 */ /* 0x000fc800078e0002 */
[C---:B------:R-:W-:Y:S08]  /*bcb0*/  HMMA.16816.F32.BF16 R56, R8.reuse, R52, R176 ;  /* 0x000000340838723c */ /* 0x040ff000000418b0 */
[----:B------:R-:W-:Y:S08]  /*bcc0*/  HMMA.16816.F32.BF16 R188, R8, R54, R104 ;  /* 0x0000003608bc723c */ /* 0x000ff00000041868 */
[C---:B-1----:R-:W-:Y:S08]  /*bcd0*/  HMMA.16816.F32.BF16 R104, R4.reuse, R16, R244 ;  /* 0x000000100468723c */ /* 0x042ff000000418f4 */
[C---:B------:R-:W-:Y:S08]  /*bce0*/  HMMA.16816.F32.BF16 R52, R4.reuse, R48, R236 ;  /* 0x000000300434723c */ /* 0x040ff000000418ec */
[C---:B--2---:R-:W-:Y:S08]  /*bcf0*/  HMMA.16816.F32.BF16 R176, R4.reuse, R20, R248 ;  /* 0x0000001404b0723c */ /* 0x044ff000000418f8 */
[C---:B------:R-:W-:Y:S08]  /*bd00*/  HMMA.16816.F32.BF16 R172, R4.reuse, R22, R204 ;  /* 0x0000001604ac723c */ /* 0x040ff000000418cc */
[C---:B---3--:R-:W-:Y:S08]  /*bd10*/  HMMA.16816.F32.BF16 R184, R4.reuse, R24, R184 ;  /* 0x0000001804b8723c */ /* 0x048ff000000418b8 */
        /* <DEDUP_REMOVED lines=8> */
[----:B------:R-:W-:Y:S01]  /*bda0*/  HMMA.16816.F32.BF16 R232, R12, R22, R64 ;  /* 0x000000160ce8723c */ /* 0x000fe20000041840 */
[----:B------:R-:W2:Y:S01]  /*bdb0*/  LDSM.16.M88.4 R20, [R40+0x8400] ;  /* 0x008400002814783b */ /* 0x000ea20000000200 */
[----:B------:R-:W-:-:S04]  /*bdc0*/  IMAD.MOV.U32 R8, RZ, RZ, R52 ;  /* 0x000000ffff087224 */ /* 0x000fc800078e0034 */
[----:B------:R-:W-:Y:S02]  /*bdd0*/  IMAD.MOV.U32 R64, RZ, RZ, R8 ;  /* 0x000000ffff407224 */ /* 0x000fe400078e0008 */
[C---:B------:R-:W-:Y:S01]  /*bde0*/  HMMA.16816.F32.BF16 R196, R12.reuse, R16, R28 ;  /* 0x000000100cc4723c */ /* 0x040fe2000004181c */
[----:B------:R-:W-:Y:S04]  /*bdf0*/  LDSM.16.M88.4 R28, [R40+0x8c00] ;  /* 0x008c0000281c783b */ /* 0x000fe80000000200 */
[----:B------:R-:W-:Y:S03]  /*be00*/  LDSM.16.M88.4 R8, [R214+0x4000] ;  /* 0x00400000d608783b */ /* 0x000fe60000000200 */
        /* <DEDUP_REMOVED lines=8> */
[C---:B--2---:R-:W-:Y:S08]  /*be90*/  HMMA.16816.F32.BF16 R56, R4.reuse, R20, R176 ;  /* 0x000000140438723c */ /* 0x044ff000000418b0 */
[----:B------:R-:W-:Y:S01]  /*bea0*/  HMMA.16816.F32.BF16 R184, R4, R24, R184 ;  /* 0x0000001804b8723c */ /* 0x000fe200000418b8 */
[----:B------:R-:W-:Y:S01]  /*beb0*/  MOV R65, R3 ;  /* 0x0000000300417202 */ /* 0x000fe20000000f00 */
[----:B------:R-:W-:-:S02]  /*bec0*/  IMAD.MOV.U32 R66, RZ, RZ, R2 ;  /* 0x000000ffff427224 */ /* 0x000fc400078e0002 */
[----:B------:R-:W-:Y:S02]  /*bed0*/  IMAD.MOV.U32 R67, RZ, RZ, R0 ;  /* 0x000000ffff437224 */ /* 0x000fe400078e0000 */
[----:B------:R-:W-:Y:S02]  /*bee0*/  IMAD.MOV.U32 R42, RZ, RZ, R48 ;  /* 0x000000ffff2a7224 */ /* 0x000fe400078e0030 */
[----:B------:R-:W-:-:S03]  /*bef0*/  IMAD.MOV.U32 R39, RZ, RZ, R49 ;  /* 0x000000ffff277224 */ /* 0x000fc600078e0031 */
[----:B------:R-:W-:Y:S01]  /*bf00*/  IMAD.MOV.U32 R49, RZ, RZ, R56 ;  /* 0x000000ffff317224 */ /* 0x000fe200078e0038 */
[----:B------:R-:W-:Y:S01]  /*bf10*/  MOV R48, R57 ;  /* 0x0000003900307202 */ /* 0x000fe20000000f00 */
[C---:B------:R-:W-:Y:S01]  /*bf20*/  HMMA.16816.F32.BF16 R200, R4.reuse, R22, R172 ;  /* 0x0000001604c8723c */ /* 0x040fe200000418ac */
[----:B------:R-:W-:Y:S01]  /*bf30*/  MOV R37, R50 ;  /* 0x0000003200257202 */ /* 0x000fe20000000f00 */
[----:B------:R-:W-:Y:S01]  /*bf40*/  IMAD.MOV.U32 R36, RZ, RZ, R51 ;  /* 0x000000ffff247224 */ /* 0x000fe200078e0033 */
[----:B------:R-:W-:Y:S01]  /*bf50*/  MOV R43, R59 ;  /* 0x0000003b002b7202 */ /* 0x000fe20000000f00 */
[----:B------:R-:W-:Y:S02]  /*bf60*/  IMAD.MOV.U32 R45, RZ, RZ, R58 ;  /* 0x000000ffff2d7224 */ /* 0x000fe400078e003a */
[----:B------:R-:W-:Y:S01]  /*bf70*/  MOV R32, R184 ;  /* 0x000000b800207202 */ /* 0x000fe20000000f00 */
[----:B------:R-:W-:Y:S01]  /*bf80*/  IMAD.MOV.U32 R3, RZ, RZ, R185 ;  /* 0x000000ffff037224 */ /* 0x000fe200078e00b9 */
[----:B------:R-:W-:Y:S01]  /*bf90*/  MOV R0, R187 ;  /* 0x000000bb00007202 */ /* 0x000fe20000000f00 */
[----:B------:R-:W-:Y:S01]  /*bfa0*/  IMAD.MOV.U32 R2, RZ, RZ, R186 ;  /* 0x000000ffff027224 */ /* 0x000fe200078e00ba */
[C---:B---3--:R-:W-:Y:S08]  /*bfb0*/  HMMA.16816.F32.BF16 R188, R4.reuse, R16, R104 ;  /* 0x0000001004bc723c */ /* 0x048ff00000041868 */
[----:B------:R-:W-:Y:S01]  /*bfc0*/  HMMA.16816.F32.BF16 R184, R4, R18, R204 ;  /* 0x0000001204b8723c */ /* 0x000fe200000418cc */
[----:B------:R-:W-:Y:S01]  /*bfd0*/  IMAD.MOV.U32 R204, RZ, RZ, R49 ;  /* 0x000000ffffcc7224 */ /* 0x000fe200078e0031 */
[----:B------:R-:W-:-:S06]  /*bfe0*/  MOV R205, R48 ;  /* 0x0000003000cd7202 */ /* 0x000fcc0000000f00 */
[C---:B------:R-:W-:Y:S08]  /*bff0*/  HMMA.16816.F32.BF16 R180, R4.reuse, R28, R64 ;  /* 0x0000001c04b4723c */ /* 0x040ff00000041840 */
[----:B------:R-:W-:Y:S01]  /*c000*/  HMMA.16816.F32.BF16 R176, R4, R30, R240 ;  /* 0x0000001e04b0723c */ /* 0x000fe200000418f0 */
[----:B------:R-:W-:Y:S07]  /*c010*/  LDSM.16.M88.4 R4, [R224+0x5000] ;  /* 0x00500000e004783b */ /* 0x000fee0000000200 */
[C---:B------:R-:W-:Y:S08]  /*c020*/  HMMA.16816.F32.BF16 R172, R8.reuse, R24, R248 ;  /* 0x0000001808ac723c */ /* 0x040ff000000418f8 */
[C---:B------:R-:W-:Y:S01]  /*c030*/  HMMA.16816.F32.BF16 R104, R8.reuse, R26, R244 ;  /* 0x0000001a0868723c */ /* 0x040fe200000418f4 */
[----:B------:R-:W1:Y:S07]  /*c040*/  LDSM.16.M88.4 R24, [R41+0x8000] ;  /* 0x008000002918783b */ /* 0x000e6e0000000200 */
[C---:B------:R-:W-:Y:S08]  /*c050*/  HMMA.16816.F32.BF16 R52, R8.reuse, R28, R52 ;  /* 0x0000001c0834723c */ /* 0x040ff00000041834 */
[C---:B------:R-:W-:Y:S08]  /*c060*/  HMMA.16816.F32.BF16 R64, R8.reuse, R20, R236 ;  /* 0x000000140840723c */ /* 0x040ff000000418ec */
[C---:B------:R-:W-:Y:S01]  /*c070*/  HMMA.16816.F32.BF16 R60, R8.reuse, R22, R232 ;  /* 0x00000016083c723c */ /* 0x040fe200000418e8 */
[----:B------:R-:W2:Y:S07]  /*c080*/  LDSM.16.M88.4 R20, [R41+0x8400] ;  /* 0x008400002914783b */ /* 0x000eae0000000200 */
[C---:B------:R-:W-:Y:S08]  /*c090*/  HMMA.16816.F32.BF16 R56, R8.reuse, R16, R196 ;  /* 0x000000100838723c */ /* 0x040ff000000418c4 */
[C---:B------:R-:W-:Y:S01]  /*c0a0*/  HMMA.16816.F32.BF16 R48, R8.reuse, R18, R192 ;  /* 0x000000120830723c */ /* 0x040fe200000418c0 */
[----:B------:R-:W3:Y:S07]  /*c0b0*/  LDSM.16.M88.4 R16, [R41+0x8800] ;  /* 0x008800002910783b */ /* 0x000eee0000000200 */
[----:B------:R-:W-:Y:S01]  /*c0c0*/  HMMA.16816.F32.BF16 R28, R8, R30, R12 ;  /* 0x0000001e081c723c */ /* 0x000fe2000004180c */
[----:B------:R-:W4:Y:S04]  /*c0d0*/  LDSM.16.M88.4 R12, [R41+0x8c00] ;  /* 0x008c0000290c783b */ /* 0x000f280000000200 */
[----:B------:R-:W5:Y:S01]  /*c0e0*/  LDSM.16.M88.4 R8, [R224+0x4000] ;  /* 0x00400000e008783b */ /* 0x000f620000000200 */
[----:B------:R-:W-:Y:S01]  /*c0f0*/  IMAD.MOV.U32 R240, RZ, RZ, R42 ;  /* 0x000000fffff07224 */ /* 0x000fe200078e002a */
[----:B------:R-:W-:Y:S01]  /*c100*/  MOV R241, R39 ;  /* 0x0000002700f17202 */ /* 0x000fe20000000f00 */
        /* <DEDUP_REMOVED lines=8> */
[----:B------:R-:W-:-:S04]  /*c190*/  DEPBAR.LE SB0, 0x0 ;  /* 0x000080000000791a */ /* 0x000fc80000000000 */
[C---:B-1----:R-:W-:Y:S08]  /*c1a0*/  HMMA.16816.F32.BF16 R196, R4.reuse, R26, R240 ;  /* 0x0000001a04c4723c */ /* 0x042ff000000418f0 */
[C---:B--2---:R-:W-:Y:S08]  /*c1b0*/  HMMA.16816.F32.BF16 R204, R4.reuse, R20, R204 ;  /* 0x0000001404cc723c */ /* 0x044ff000000418cc */
[C---:B------:R-:W-:Y:S08]  /*c1c0*/  HMMA.16816.F32.BF16 R200, R4.reuse, R22, R200 ;  /* 0x0000001604c8723c */ /* 0x040ff000000418c8 */
[C---:B---3--:R-:W-:Y:S08]  /*c1d0*/  HMMA.16816.F32.BF16 R232, R4.reuse, R18, R184 ;  /* 0x0000001204e8723c */ /* 0x048ff000000418b8 */
[C---:B----4-:R-:W-:Y:S08]  /*c1e0*/  HMMA.16816.F32.BF16 R240, R4.reuse, R12, R180 ;  /* 0x0000000c04f0723c */ /* 0x050ff000000418b4 */
[----:B------:R-:W-:Y:S08]  /*c1f0*/  HMMA.16816.F32.BF16 R236, R4, R14, R176 ;  /* 0x0000000e04ec723c */ /* 0x000ff000000418b0 */
[C---:B-----5:R-:W-:Y:S08]  /*c200*/  HMMA.16816.F32.BF16 R64, R8.reuse, R20, R64 ;  /* 0x000000140840723c */ /* 0x060ff00000041840 */
[----:B------:R-:W-:Y:S01]  /*c210*/  HMMA.16816.F32.BF16 R60, R8, R22, R60 ;  /* 0x00000016083c723c */ /* 0x000fe2000004183c */
        /* <DEDUP_REMOVED lines=62> */
.L_x_1252:
[----:B------:R2:W-:Y:S02]  /*c600*/  STS.128 [R219+0x8800], RZ ;  /* 0x008800ffdb007388 */ /* 0x0005e40000000c00 */
.L_x_1253:
[----:B------:R-:W-:Y:S05]  /*c610*/  BSYNC.RECONVERGENT B0 ;  /* 0x0000000000007941 */ /* 0x000fea0003800200 */
.L_x_1251:
[----:B------:R-:W0:Y:S02]  /*c620*/  LDGDEPBAR ;  /* 0x00000000000079af */ /* 0x000e240000000000 */
.L_x_1250:
[----:B-1-3--:R-:W3:Y:S01]  /*c630*/  LDL R2, [R1+0x188] ;  /* 0x0001880001027983 */ /* 0x00aee20000100800 */
[----:B------:R-:W-:Y:S02]  /*c640*/  IMAD.U32 R0, RZ, RZ, UR23 ;  /* 0x00000017ff007e24 */ /* 0x000fe4000f8e00ff */
[----:B------:R-:W-:Y:S01]  /*c650*/  IMAD.MOV.U32 R245, RZ, RZ, R35 ;  /* 0x000000fffff57224 */ /* 0x000fe200078e0023 */
[----:B------:R1:W-:Y:S01]  /*c660*/  STL.64 [R1+0x1d0], R46 ;  /* 0x0001d02e01007387 */ /* 0x0003e20000100a00 */
[----:B------:R-:W-:-:S03]  /*c670*/  IMAD.MOV.U32 R244, RZ, RZ, R34 ;  /* 0x000000fffff47224 */ /* 0x000fc600078e0022 */
[----:B------:R-:W-:Y:S04]  /*c680*/  STL [R1+0x1b8], R224 ;  /* 0x0001b8e001007387 */ /* 0x000fe80000100800 */
        /* <DEDUP_REMOVED lines=8> */
[----:B------:R-:W-:Y:S04]  /*c710*/  STL [R1+0x1a0], R41 ;  /* 0x0001a02901007387 */ /* 0x000fe80000100800 */
[----:B------:R2:W-:Y:S04]  /*c720*/  STL [R1+0x19c], R40 ;  /* 0x00019c2801007387 */ /* 0x0005e80000100800 */
[----:B-1----:R-:W3:Y:S04]  /*c730*/  LDL.64 R46, [R1+0x148] ;  /* 0x00014800012e7983 */ /* 0x002ee80000100a00 */
[----:B----4-:R-:W4:Y:S04]  /*c740*/  LDL.64 R212, [R1+0x180] ;  /* 0x0001800001d47983 */ /* 0x010f280000100a00 */
[----:B--2---:R-:W2:Y:S01]  /*c750*/  LDL.64 R40, [R1+0x170] ;  /* 0x0001700001287983 */ /* 0x004ea20000100a00 */
[----:B---3--:R-:W-:-:S04]  /*c760*/  IMAD R0, R0, 0x40, R2 ;  /* 0x0000004000007824 */ /* 0x008fc800078e0202 */
[----:B------:R-:W-:-:S04]  /*c770*/  VIADD R2, R0, UR20 ;  /* 0x0000001400027c36 */ /* 0x000fc80008000000 */
[----:B------:R-:W-:-:S04]  /*c780*/  VIADD R24, R2, 0xffffffb8 ;  /* 0xffffffb802187836 */ /* 0x000fc80000000000 */
[--C-:B------:R-:W-:Y:S02]  /*c790*/  IMAD.IADD R4, R223, 0x1, -R24.reuse ;  /* 0x00000001df047824 */ /* 0x100fe400078e0a18 */
[--C-:B------:R-:W-:Y:S02]  /*c7a0*/  IMAD.IADD R3, R44, 0x1, -R24.reuse ;  /* 0x000000012c037824 */ /* 0x100fe400078e0a18 */
[----:B------:R-:W-:Y:S01]  /*c7b0*/  IMAD.IADD R6, R38, 0x1, -R24 ;  /* 0x0000000126067824 */ /* 0x000fe200078e0a18 */
[----:B------:R-:W-:Y:S02]  /*c7c0*/  IABS R5, R4 ;  /* 0x0000000400057213 */ /* 0x000fe40000000000 */
[----:B------:R-:W-:Y:S02]  /*c7d0*/  IABS R4, R3 ;  /* 0x0000000300047213 */ /* 0x000fe40000000000 */
[----:B------:R-:W-:-:S04]  /*c7e0*/  IABS R3, R6 ;  /* 0x0000000600037213 */ /* 0x000fc80000000000 */
[----:B------:R-:W-:Y:S02]  /*c7f0*/  I2FP.F32.S32 R3, R3 ;  /* 0x0000000300037245 */ /* 0x000fe40000201400 */
[----:B------:R-:W-:Y:S02]  /*c800*/  I2FP.F32.S32 R5, R5 ;  /* 0x0000000500057245 */ /* 0x000fe40000201400 */
[----:B------:R-:W-:Y:S01]  /*c810*/  I2FP.F32.S32 R4, R4 ;  /* 0x0000000400047245 */ /* 0x000fe20000201400 */
[----:B------:R-:W-:Y:S01]  /*c820*/  FFMA.FTZ R222, R3, -UR5, R236 ;  /* 0x8000000503de7c23 */ /* 0x000fe200080100ec */
[----:B------:R-:W-:Y:S02]  /*c830*/  VIADD R3, R2, 0xffffff80 ;  /* 0xffffff8002037836 */ /* 0x000fe40000000000 */
[----:B------:R-:W-:Y:S01]  /*c840*/  FFMA.FTZ R225, R5, -UR5, R176 ;  /* 0x8000000505e17c23 */ /* 0x000fe200080100b0 */
[----:B------:R-:W-:Y:S01]  /*c850*/  FFMA.FTZ R217, R4, -UR5, R178 ;  /* 0x8000000504d97c23 */ /* 0x000fe200080100b2 */
[----:B------:R-:W-:-:S02]  /*c860*/  IMAD.IADD R5, R223, 0x1, -R3 ;  /* 0x00000001df057824 */ /* 0x000fc400078e0a03 */
[--C-:B------:R-:W-:Y:S02]  /*c870*/  IMAD.IADD R4, R44, 0x1, -R3.reuse ;  /* 0x000000012c047824 */ /* 0x100fe400078e0a03 */
[----:B------:R-:W-:Y:S01]  /*c880*/  IMAD.IADD R7, R38, 0x1, -R3 ;  /* 0x0000000126077824 */ /* 0x000fe200078e0a03 */
[----:B------:R-:W-:Y:S02]  /*c890*/  IABS R6, R5 ;  /* 0x0000000500067213 */ /* 0x000fe40000000000 */
[----:B------:R-:W-:Y:S02]  /*c8a0*/  IABS R5, R4 ;  /* 0x0000000400057213 */ /* 0x000fe40000000000 */
[----:B------:R-:W-:-:S04]  /*c8b0*/  IABS R4, R7 ;  /* 0x0000000700047213 */ /* 0x000fc80000000000 */
[----:B------:R-:W-:Y:S02]  /*c8c0*/  I2FP.F32.S32 R4, R4 ;  /* 0x0000000400047245 */ /* 0x000fe40000201400 */
[----:B------:R-:W-:Y:S01]  /*c8d0*/  I2FP.F32.S32 R6, R6 ;  /* 0x0000000600067245 */ /* 0x000fe20000201400 */
[----:B------:R-:W-:Y:S02]  /*c8e0*/  IMAD.IADD R3, R33, 0x1, -R3 ;  /* 0x0000000121037824 */ /* 0x000fe400078e0a03 */
[----:B------:R-:W-:Y:S01]  /*c8f0*/  FFMA.FTZ R192, R4, -UR5, R192 ;  /* 0x8000000504c07c23 */ /* 0x000fe200080100c0 */
[----:B------:R-:W-:Y:S02]  /*c900*/  VIADD R4, R2, 0xffffff81 ;  /* 0xffffff8102047836 */ /* 0x000fe40000000000 */
[----:B------:R-:W-:Y:S01]  /*c910*/  FFMA.FTZ R220, R6, -UR5, R172 ;  /* 0x8000000506dc7c23 */ /* 0x000fe200080100ac */
[----:B------:R-:W-:Y:S01]  /*c920*/  I2FP.F32.S32 R5, R5 ;  /* 0x0000000500057245 */ /* 0x000fe20000201400 */
[----:B------:R-:W-:Y:S01]  /*c930*/  IMAD.IADD R6, R44, 0x1, -R4 ;  /* 0x000000012c067824 */ /* 0x000fe200078e0a04 */
[----:B------:R-:W-:-:S03]  /*c940*/  IABS R7, R3 ;  /* 0x0000000300077213 */ /* 0x000fc60000000000 */
[----:B------:R-:W-:Y:S01]  /*c950*/  FFMA.FTZ R36, R5, -UR5, R174 ;  /* 0x8000000505247c23 */ /* 0x000fe200080100ae */
[----:B------:R-:W-:Y:S01]  /*c960*/  IABS R3, R6 ;  /* 0x0000000600037213 */ /* 0x000fe20000000000 */
[----:B------:R-:W-:Y:S02]  /*c970*/  IMAD.MOV.U32 R6, RZ, RZ, R7 ;  /* 0x000000ffff067224 */ /* 0x000fe400078e0007 */
[----:B------:R-:W-:Y:S01]  /*c980*/  IMAD.IADD R5, R223, 0x1, -R4 ;  /* 0x00000001df057824 */ /* 0x000fe200078e0a04 */
[----:B------:R-:W-:Y:S02]  /*c990*/  I2FP.F32.S32 R3, R3 ;  /* 0x0000000300037245 */ /* 0x000fe40000201400 */
[----:B------:R-:W-:Y:S02]  /*c9a0*/  I2FP.F32.S32 R6, R6 ;  /* 0x0000000600067245 */ /* 0x000fe40000201400 */
[----:B------:R-:W-:Y:S01]  /*c9b0*/  IABS R5, R5 ;  /* 0x0000000500057213 */ /* 0x000fe20000000000 */
[----:B------:R-:W-:-:S02]  /*c9c0*/  FFMA.FTZ R45, R3, -UR5, R175 ;  /* 0x80000005032d7c23 */ /* 0x000fc400080100af */
[----:B------:R-:W-:Y:S01]  /*c9d0*/  FFMA.FTZ R221, R6, -UR5, R194 ;  /* 0x8000000506dd7c23 */ /* 0x000fe200080100c2 */
[----:B------:R-:W-:Y:S01]  /*c9e0*/  I2FP.F32.S32 R5, R5 ;  /* 0x0000000500057245 */ /* 0x000fe20000201400 */
[--C-:B------:R-:W-:Y:S02]  /*c9f0*/  IMAD.IADD R6, R38, 0x1, -R4.reuse ;  /* 0x0000000126067824 */ /* 0x100fe400078e0a04 */
[----:B------:R-:W-:Y:S02]  /*ca00*/  VIADD R3, R2, 0xffffff88 ;  /* 0xffffff8802037836 */ /* 0x000fe40000000000 */
[----:B------:R-:W-:Y:S02]  /*ca10*/  IMAD.IADD R4, R33, 0x1, -R4 ;  /* 0x0000000121047824 */ /* 0x000fe400078e0a04 */
[----:B------:R-:W-:Y:S01]  /*ca20*/  FFMA.FTZ R215, R5, -UR5, R173 ;  /* 0x8000000505d77c23 */ /* 0x000fe200080100ad */
[----:B------:R-:W-:Y:S02]  /*ca30*/  IMAD.IADD R5, R223, 0x1, -R3 ;  /* 0x00000001df057824 */ /* 0x000fe400078e0a03 */
[----:B------:R-:W-:-:S03]  /*ca40*/  IABS R7, R4 ;  /* 0x0000000400077213 */ /* 0x000fc60000000000 */
[----:B------:R-:W-:Y:S02]  /*ca50*/  IABS R4, R5 ;  /* 0x0000000500047213 */ /* 0x000fe40000000000 */
[----:B------:R-:W-:Y:S02]  /*ca60*/  IMAD.MOV.U32 R5, RZ, RZ, R7 ;  /* 0x000000ffff057224 */ /* 0x000fe400078e0007 */
[----:B------:R-:W-:-:S03]  /*ca70*/  I2FP.F32.S32 R4, R4 ;  /* 0x0000000400047245 */ /* 0x000fc60000201400 */
[----:B------:R-:W-:Y:S02]  /*ca80*/  I2FP.F32.S32 R5, R5 ;  /* 0x0000000500057245 */ /* 0x000fe40000201400 */
[----:B------:R-:W-:-:S03]  /*ca90*/  IABS R6, R6 ;  /* 0x0000000600067213 */ /* 0x000fc60000000000 */
[----:B------:R-:W-:Y:S01]  /*caa0*/  FFMA.FTZ R218, R5, -UR5, R195 ;  /* 0x8000000505da7c23 */ /* 0x000fe200080100c3 */
[--C-:B------:R-:W-:Y:S02]  /*cab0*/  IMAD.IADD R5, R44, 0x1, -R3.reuse ;  /* 0x000000012c057824 */ /* 0x100fe400078e0a03 */
[----:B------:R-:W-:Y:S01]  /*cac0*/  FFMA.FTZ R178, R4, -UR5, R104 ;  /* 0x8000000504b27c23 */ /* 0x000fe20008010068 */
[----:B------:R-:W-:Y:S01]  /*cad0*/  I2FP.F32.S32 R6, R6 ;  /* 0x0000000600067245 */ /* 0x000fe20000201400 */
[--C-:B------:R-:W-:Y:S02]  /*cae0*/  IMAD.IADD R4, R38, 0x1, -R3.reuse ;  /* 0x0000000126047824 */ /* 0x100fe400078e0a03 */
[----:B------:R-:W-:Y:S01]  /*caf0*/  IMAD.IADD R3, R33, 0x1, -R3 ;  /* 0x0000000121037824 */ /* 0x000fe200078e0a03 */
[----:B------:R-:W-:Y:S01]  /*cb00*/  IABS R5, R5 ;  /* 0x0000000500057213 */ /* 0x000fe20000000000 */
[----:B------:R-:W-:-:S03]  /*cb10*/  FFMA.FTZ R174, R6, -UR5, R193 ;  /* 0x8000000506ae7c23 */ /* 0x000fc600080100c1 */
[----:B------:R-:W-:Y:S01]  /*cb20*/  IABS R6, R3 ;  /* 0x0000000300067213 */ /* 0x000fe20000000000 */
[----:B------:R-:W-:Y:S01]  /*cb30*/  IMAD.MOV.U32 R3, RZ, RZ, R5 ;  /* 0x000000ffff037224 */ /* 0x000fe200078e0005 */
[----:B------:R-:W-:-:S04]  /*cb40*/  IABS R4, R4 ;  /* 0x0000000400047213 */ /* 0x000fc80000000000 */
[----:B------:R-:W-:Y:S02]  /*cb50*/  I2FP.F32.S32 R5, R3 ;  /* 0x0000000300057245 */ /* 0x000fe40000201400 */
[----:B------:R-:W-:Y:S02]  /*cb60*/  I2FP.F32.S32 R3, R6 ;  /* 0x0000000600037245 */ /* 0x000fe40000201400 */
[----:B------:R-:W-:-:S03]  /*cb70*/  I2FP.F32.S32 R4, R4 ;  /* 0x0000000400047245 */ /* 0x000fc60000201400 */
[----:B------:R-:W-:Y:S01]  /*cb80*/  FFMA.FTZ R210, R3, -UR5, R198 ;  /* 0x8000000503d27c23 */ /* 0x000fe200080100c6 */
[----:B------:R-:W-:Y:S02]  /*cb90*/  VIADD R3, R2, 0xffffff89 ;  /* 0xffffff8902037836 */ /* 0x000fe40000000000 */
[----:B------:R-:W-:Y:S01]  /*cba0*/  FFMA.FTZ R48, R5, -UR5, R106 ;  /* 0x8000000505307c23 */ /* 0x000fe2000801006a */
[----:B------:R-:W-:Y:S01]  /*cbb0*/  FFMA.FTZ R106, R4, -UR5, R196 ;  /* 0x80000005046a7c23 */ /* 0x000fe200080100c4 */
[--C-:B------:R-:W-:Y:S02]  /*cbc0*/  IMAD.IADD R5, R223, 0x1, -R3.reuse ;  /* 0x00000001df057824 */ /* 0x100fe400078e0a03 */
[--C-:B------:R-:W-:Y:S02]  /*cbd0*/  IMAD.IADD R4, R44, 0x1, -R3.reuse ;  /* 0x000000012c047824 */ /* 0x100fe400078e0a03 */
[----:B------:R-:W-:Y:S01]  /*cbe0*/  IMAD.IADD R7, R38, 0x1, -R3 ;  /* 0x0000000126077824 */ /* 0x000fe200078e0a03 */
[----:B------:R-:W-:-:S02]  /*cbf0*/  IABS R6, R5 ;  /* 0x0000000500067213 */ /* 0x000fc40000000000 */
        /* <DEDUP_REMOVED lines=33> */
[----:B------:R-:W-:Y:S02]  /*ce10*/  IMAD.IADD R5, R44, 0x1, -R3 ;  /* 0x000000012c057824 */ /* 0x000fe400078e0a03 */
        /* <DEDUP_REMOVED lines=51> */
[----:B------:R-:W-:Y:S01]  /*d150*/  IABS R6, R6 ;  /* 0x0000000600067213 */ /* 0x000fe20000000000 */
[----:B------:R-:W-:Y:S02]  /*d160*/  FFMA.FTZ R63, R4, -UR5, R20 ;  /* 0x80000005043f7c23 */ /* 0x000fe40008010014 */
[----:B------:R-:W-:Y:S01]  /*d170*/  FFMA.FTZ R205, R5, -UR5, R203 ;  /* 0x8000000505cd7c23 */ /* 0x000fe200080100cb */
[--C-:B------:R-:W-:Y:S01]  /*d180*/  IMAD.IADD R5, R44, 0x1, -R3.reuse ;  /* 0x000000012c057824 */ /* 0x100fe200078e0a03 */
[----:B------:R-:W-:Y:S01]  /*d190*/  I2FP.F32.S32 R6, R6 ;  /* 0x0000000600067245 */ /* 0x000fe20000201400 */
[--C-:B------:R-:W-:Y:S02]  /*d1a0*/  IMAD.IADD R4, R38, 0x1, -R3.reuse ;  /* 0x0000000126047824 */ /* 0x100fe400078e0a03 */
[----:B------:R-:W-:Y:S01]  /*d1b0*/  IMAD.IADD R3, R33, 0x1, -R3 ;  /* 0x0000000121037824 */ /* 0x000fe200078e0a03 */
[----:B------:R-:W-:Y:S01]  /*d1c0*/  IABS R5, R5 ;  /* 0x0000000500057213 */ /* 0x000fe20000000000 */
[----:B------:R-:W-:Y:S01]  /*d1d0*/  FFMA.FTZ R53, R6, -UR5, R201 ;  /* 0x8000000506357c23 */ /* 0x000fe200080100c9 */
[----:B------:R-:W-:-:S02]  /*d1e0*/  IABS R4, R4 ;  /* 0x0000000400047213 */ /* 0x000fc40000000000 */
[----:B------:R-:W-:Y:S01]  /*d1f0*/  IABS R6, R3 ;  /* 0x0000000300067213 */ /* 0x000fe20000000000 */
[----:B------:R-:W-:Y:S01]  /*d200*/  IMAD.MOV.U32 R3, RZ, RZ, R5 ;  /* 0x000000ffff037224 */ /* 0x000fe200078e0005 */
[----:B------:R-:W-:-:S04]  /*d210*/  I2FP.F32.S32 R4, R4 ;  /* 0x0000000400047245 */ /* 0x000fc80000201400 */
[----:B------:R-:W-:Y:S01]  /*d220*/  I2FP.F32.S32 R5, R3 ;  /* 0x0000000300057245 */ /* 0x000fe20000201400 */
[----:B------:R-:W-:Y:S01]  /*d230*/  FFMA.FTZ R37, R4, -UR5, R188 ;  /* 0x8000000504257c23 */ /* 0x000fe200080100bc */
[----:B------:R-:W-:Y:S01]  /*d240*/  I2FP.F32.S32 R3, R6 ;  /* 0x0000000600037245 */ /* 0x000fe20000201400 */
[----:B------:R-:W-:Y:S02]  /*d250*/  VIADD R4, R2, 0xffffffa1 ;  /* 0xffffffa102047836 */ /* 0x000fe40000000000 */
[----:B------:R-:W-:Y:S02]  /*d260*/  FFMA.FTZ R34, R5, -UR5, R22 ;  /* 0x8000000505227c23 */ /* 0x000fe40008010016 */
[----:B------:R-:W-:Y:S01]  /*d270*/  FFMA.FTZ R203, R3, -UR5, R190 ;  /* 0x8000000503cb7c23 */ /* 0x000fe200080100be */
[--C-:B------:R-:W-:Y:S02]  /*d280*/  IMAD.IADD R5, R223, 0x1, -R4.reuse ;  /* 0x00000001df057824 */ /* 0x100fe400078e0a04 */
[----:B------:R-:W-:-:S02]  /*d290*/  IMAD.IADD R3, R44, 0x1, -R4 ;  /* 0x000000012c037824 */ /* 0x000fc400078e0a04 */
        /* <DEDUP_REMOVED lines=18> */
[----:B------:R-:W-:Y:S02]  /*d3c0*/  I2FP.F32.S32 R5, R5 ;  /* 0x0000000500057245 */ /* 0x000fe40000201400 */
[----:B------:R-:W-:Y:S01]  /*d3d0*/  I2FP.F32.S32 R4, R4 ;  /* 0x0000000400047245 */ /* 0x000fe20000201400 */
[----:B------:R-:W-:Y:S01]  /*d3e0*/  VIADD R20, R2, 0xffffffa9 ;  /* 0xffffffa902147836 */ /* 0x000fe20000000000 */
[----:B------:R-:W-:Y:S01]  /*d3f0*/  I2FP.F32.S32 R6, R6 ;  /* 0x0000000600067245 */ /* 0x000fe20000201400 */
[----:B------:R-:W-:Y:S01]  /*d400*/  FFMA.FTZ R61, R5, -UR5, R180 ;  /* 0x80000005053d7c23 */ /* 0x000fe200080100b4 */
[----:B------:R-:W-:-:S02]  /*d410*/  IMAD.IADD R5, R38, 0x1, -R3 ;  /* 0x0000000126057824 */ /* 0x000fc400078e0a03 */
[----:B------:R-:W-:Y:S01]  /*d420*/  FFMA.FTZ R29, R4, -UR5, R182 ;  /* 0x80000005041d7c23 */ /* 0x000fe200080100b6 */
[----:B------:R-:W-:Y:S02]  /*d430*/  IMAD.IADD R3, R33, 0x1, -R3 ;  /* 0x0000000121037824 */ /* 0x000fe400078e0a03 */
[----:B------:R-:W-:Y:S02]  /*d440*/  IMAD.IADD R4, R223, 0x1, -R20 ;  /* 0x00000001df047824 */ /* 0x000fe400078e0a14 */
[----:B------:R-:W-:Y:S01]  /*d450*/  FFMA.FTZ R202, R6, -UR5, R191 ;  /* 0x8000000506ca7c23 */ /* 0x000fe200080100bf */
[----:B------:R-:W-:Y:S02]  /*d460*/  IABS R6, R3 ;  /* 0x0000000300067213 */ /* 0x000fe40000000000 */
[----:B------:R-:W-:Y:S02]  /*d470*/  IABS R3, R4 ;  /* 0x0000000400037213 */ /* 0x000fe40000000000 */
[----:B------:R-:W-:Y:S01]  /*d480*/  IABS R5, R5 ;  /* 0x0000000500057213 */ /* 0x000fe20000000000 */
[----:B------:R-:W-:Y:S01]  /*d490*/  IMAD.MOV.U32 R4, RZ, RZ, R6 ;  /* 0x000000ffff047224 */ /* 0x000fe200078e0006 */
[----:B------:R-:W-:-:S02]  /*d4a0*/  I2FP.F32.S32 R3, R3 ;  /* 0x0000000300037245 */ /* 0x000fc40000201400 */
[----:B------:R-:W-:Y:S01]  /*d4b0*/  I2FP.F32.S32 R5, R5 ;  /* 0x0000000500057245 */ /* 0x000fe20000201400 */
[----:B------:R-:W-:Y:S01]  /*d4c0*/  VIADD R19, R2, 0xffffffb0 ;  /* 0xffffffb002137836 */ /* 0x000fe20000000000 */
[----:B------:R-:W-:Y:S01]  /*d4d0*/  I2FP.F32.S32 R4, R4 ;  /* 0x0000000400047245 */ /* 0x000fe20000201400 */
[----:B------:R-:W-:Y:S01]  /*d4e0*/  FFMA.FTZ R59, R3, -UR5, R181 ;  /* 0x80000005033b7c23 */ /* 0x000fe200080100b5 */
[----:B------:R-:W-:Y:S02]  /*d4f0*/  IMAD.IADD R3, R44, 0x1, -R20 ;  /* 0x000000012c037824 */ /* 0x000fe400078e0a14 */
[----:B------:R-:W-:Y:S01]  /*d500*/  FFMA.FTZ R30, R5, -UR5, R232 ;  /* 0x80000005051e7c23 */ /* 0x000fe200080100e8 */
[----:B------:R-:W-:Y:S02]  /*d510*/  IMAD.IADD R5, R38, 0x1, -R20 ;  /* 0x0000000126057824 */ /* 0x000fe400078e0a14 */
[----:B------:R-:W-:Y:S02]  /*d520*/  IMAD.IADD R6, R223, 0x1, -R19 ;  /* 0x00000001df067824 */ /* 0x000fe400078e0a13 */
[----:B------:R-:W-:Y:S01]  /*d530*/  FFMA.FTZ R201, R4, -UR5, R234 ;  /* 0x8000000504c97c23 */ /* 0x000fe200080100ea */
[----:B------:R-:W-:-:S02]  /*d540*/  IABS R4, R3 ;  /* 0x0000000300047213 */ /* 0x000fc40000000000 */
[----:B------:R-:W-:Y:S02]  /*d550*/  IABS R3, R5 ;  /* 0x0000000500037213 */ /* 0x000fe40000000000 */
[----:B------:R-:W-:Y:S01]  /*d560*/  IABS R5, R6 ;  /* 0x0000000600057213 */ /* 0x000fe20000000000 */
[----:B------:R-:W-:-:S04]  /*d570*/  IMAD.MOV.U32 R6, RZ, RZ, R4 ;  /* 0x000000ffff067224 */ /* 0x000fc800078e0004 */
[----:B------:R-:W-:Y:S01]  /*d580*/  IMAD.MOV.U32 R4, RZ, RZ, R5 ;  /* 0x000000ffff047224 */ /* 0x000fe200078e0005 */
[----:B------:R-:W-:Y:S02]  /*d590*/  I2FP.F32.S32 R5, R3 ;  /* 0x0000000300057245 */ /* 0x000fe40000201400 */
[----:B------:R-:W-:Y:S02]  /*d5a0*/  I2FP.F32.S32 R6, R6 ;  /* 0x0000000600067245 */ /* 0x000fe40000201400 */
[----:B------:R-:W-:Y:S01]  /*d5b0*/  I2FP.F32.S32 R3, R4 ;  /* 0x0000000400037245 */ /* 0x000fe20000201400 */
[----:B------:R-:W-:Y:S02]  /*d5c0*/  VIADD R18, R2, 0xffffffb1 ;  /* 0xffffffb102127836 */ /* 0x000fe40000000000 */
[----:B------:R-:W-:Y:S01]  /*d5d0*/  FFMA.FTZ R28, R5, -UR5, R233 ;  /* 0x80000005051c7c23 */ /* 0x000fe200080100e9 */
[----:B------:R-:W-:Y:S01]  /*d5e0*/  FFMA.FTZ R27, R6, -UR5, R183 ;  /* 0x80000005061b7c23 */ /* 0x000fe200080100b7 */
[----:B------:R-:W-:Y:S01]  /*d5f0*/  FFMA.FTZ R56, R3, -UR5, R184 ;  /* 0x8000000503387c23 */ /* 0x000fe200080100b8 */
[----:B------:R-:W-:-:S02]  /*d600*/  IMAD.IADD R3, R44, 0x1, -R19 ;  /* 0x000000012c037824 */ /* 0x000fc400078e0a13 */
[----:B------:R-:W-:Y:S02]  /*d610*/  IMAD.IADD R5, R38, 0x1, -R19 ;  /* 0x0000000126057824 */ /* 0x000fe400078e0a13 */
[----:B------:R-:W-:Y:S01]  /*d620*/  IMAD.IADD R6, R223, 0x1, -R18 ;  /* 0x00000001df067824 */ /* 0x000fe200078e0a12 */
[----:B------:R-:W-:Y:S02]  /*d630*/  IABS R4, R3 ;  /* 0x0000000300047213 */ /* 0x000fe40000000000 */
[----:B------:R-:W-:Y:S02]  /*d640*/  IABS R3, R5 ;  /* 0x0000000500037213 */ /* 0x000fe40000000000 */
[----:B------:R-:W-:Y:S01]  /*d650*/  IABS R5, R6 ;  /* 0x0000000600057213 */ /* 0x000fe20000000000 */
[----:B------:R-:W-:-:S04]  /*d660*/  IMAD.MOV.U32 R6, RZ, RZ, R4 ;  /* 0x000000ffff067224 */ /* 0x000fc800078e0004 */
[----:B------:R-:W-:Y:S01]  /*d670*/  IMAD.MOV.U32 R4, RZ, RZ, R5 ;  /* 0x000000ffff047224 */ /* 0x000fe200078e0005 */
[----:B------:R-:W-:Y:S01]  /*d680*/  I2FP.F32.S32 R5, R3 ;  /* 0x0000000300057245 */ /* 0x000fe20000201400 */
[----:B------:R-:W-:-:S03]  /*d690*/  VIADD R17, R2, 0xffffffb9 ;  /* 0xffffffb902117836 */ /* 0x000fc60000000000 */
[----:B------:R-:W-:Y:S01]  /*d6a0*/  I2FP.F32.S32 R3, R4 ;  /* 0x0000000400037245 */ /* 0x000fe20000201400 */
[----:B------:R-:W-:Y:S01]  /*d6b0*/  FFMA.FTZ R26, R5, -UR5, R240 ;  /* 0x80000005051a7c23 */ /* 0x000fe200080100f0 */
[----:B------:R-:W-:-:S03]  /*d6c0*/  IMAD.IADD R5, R44, 0x1, -R17 ;  /* 0x000000012c057824 */ /* 0x000fc600078e0a11 */
[----:B------:R-:W-:Y:S01]  /*d6d0*/  FFMA.FTZ R51, R3, -UR5, R185 ;  /* 0x8000000503337c23 */ /* 0x000fe200080100b9 */
[C-C-:B------:R-:W-:Y:S02]  /*d6e0*/  IMAD.IADD R3, R44.reuse, 0x1, -R18.reuse ;  /* 0x000000012c037824 */ /* 0x140fe400078e0a12 */
[----:B------:R-:W-:Y:S02]  /*d6f0*/  VIADD R44, R44, -UR24 ;  /* 0x800000182c2c7c36 */ /* 0x000fe40008000000 */
[----:B------:R-:W-:Y:S01]  /*d700*/  VIADD R16, R0, 0xffffff80 ;  /* 0xffffff8000107836 */ /* 0x000fe20000000000 */
[----:B------:R-:W-:Y:S01]  /*d710*/  IABS R4, R3 ;  /* 0x0000000300047213 */ /* 0x000fe20000000000 */
[----:B------:R-:W-:Y:S02]  /*d720*/  IMAD.IADD R2, R38, 0x1, -R18 ;  /* 0x0000000126027824 */ /* 0x000fe400078e0a12 */
[----:B------:R-:W-:Y:S01]  /*d730*/  VIADD R14, R0, 0xffffff81 ;  /* 0xffffff81000e7836 */ /* 0x000fe20000000000 */
[----:B------:R-:W-:Y:S01]  /*d740*/  ISETP.GT.AND P5, PT, R44, R16, PT ;  /* 0x000000102c00720c */ /* 0x000fe20003fa4270 */
[C---:B------:R-:W-:Y:S01]  /*d750*/  VIADD R12, R0.reuse, 0xffffff89 ;  /* 0xffffff89000c7836 */ /* 0x040fe20000000000 */
[----:B------:R-:W-:Y:S01]  /*d760*/  IABS R3, R5 ;  /* 0x0000000500037213 */ /* 0x000fe20000000000 */
[----:B------:R-:W-:Y:S01]  /*d770*/  IMAD.MOV.U32 R5, RZ, RZ, R4 ;  /* 0x000000ffff057224 */ /* 0x000fe200078e0004 */
[----:B------:R-:W-:Y:S01]  /*d780*/  I2FP.F32.S32 R6, R6 ;  /* 0x0000000600067245 */ /* 0x000fe20000201400 */
[C---:B------:R-:W-:Y:S01]  /*d790*/  VIADD R13, R0.reuse, 0xffffff88 ;  /* 0xffffff88000d7836 */ /* 0x040fe20000000000 */
[----:B------:R-:W-:Y:S01]  /*d7a0*/  IABS R2, R2 ;  /* 0x0000000200027213 */ /* 0x000fe20000000000 */
[----:B------:R-:W-:Y:S01]  /*d7b0*/  VIADD R11, R0, 0xffffff90 ;  /* 0xffffff90000b7836 */ /* 0x000fe20000000000 */
[----:B------:R-:W-:Y:S01]  /*d7c0*/  FSEL R36, R36, -INF , !P5 ;  /* 0xff80000024247808 */ /* 0x000fe20006800000 */
[----:B------:R-:W-:Y:S01]  /*d7d0*/  VIADD R9, R0, 0xffffff98 ;  /* 0xffffff9800097836 */ /* 0x000fe20000000000 */
[----:B------:R-:W-:-:S02]  /*d7e0*/  ISETP.GT.AND P4, PT, R44, R14, PT ;  /* 0x0000000e2c00720c */ /* 0x000fc40003f84270 */
[----:B------:R-:W-:Y:S01]  /*d7f0*/  ISETP.GT.AND P5, PT, R44, R12, PT ;  /* 0x0000000c2c00720c */ /* 0x000fe20003fa4270 */
[----:B------:R-:W-:Y:S01]  /*d800*/  FFMA.FTZ R21, R6, -UR5, R186 ;  /* 0x8000000506157c23 */ /* 0x000fe200080100ba */
[----:B------:R-:W-:Y:S01]  /*d810*/  IMAD.MOV.U32 R4, RZ, RZ, R2 ;  /* 0x000000ffff047224 */ /* 0x000fe200078e0002 */
[----:B------:R-:W-:Y:S01]  /*d820*/  I2FP.F32.S32 R5, R5 ;  /* 0x0000000500057245 */ /* 0x000fe20000201400 */
[C---:B------:R-:W-:Y:S01]  /*d830*/  VIADD R10, R0.reuse, 0xffffff91 ;  /* 0xffffff91000a7836 */ /* 0x040fe20000000000 */
[----:B------:R-:W-:Y:S01]  /*d840*/  FSEL R45, R45, -INF , !P4 ;  /* 0xff8000002d2d7808 */ /* 0x000fe20006000000 */
[C---:B------:R-:W-:Y:S01]  /*d850*/  VIADD R8, R0.reuse, 0xffffff99 ;  /* 0xffffff9900087836 */ /* 0x040fe20000000000 */
[----:B------:R-:W-:Y:S01]  /*d860*/  FSEL R49, R49, -INF , !P5 ;  /* 0xff80000031317808 */ /* 0x000fe20006800000 */
[----:B------:R-:W-:Y:S01]  /*d870*/  VIADD R6, R0, 0xffffffa1 ;  /* 0xffffffa100067836 */ /* 0x000fe20000000000 */
[C---:B------:R-:W-:Y:S02]  /*d880*/  ISETP.GT.AND P3, PT, R44.reuse, R13, PT ;  /* 0x0000000d2c00720c */ /* 0x040fe40003f64270 */
[----:B------:R-:W-:-:S02]  /*d890*/  ISETP.GT.AND P4, PT, R44, R11, PT ;  /* 0x0000000b2c00720c */ /* 0x000fc40003f84270 */
[----:B------:R-:W-:Y:S01]  /*d8a0*/  ISETP.GT.AND P5, PT, R44, R9, PT ;  /* 0x000000092c00720c */ /* 0x000fe20003fa4270 */
[----:B------:R-:W-:Y:S01]  /*d8b0*/  IMAD.MOV.U32 R2, RZ, RZ, R3 ;  /* 0x000000ffff027224 */ /* 0x000fe200078e0003 */
[----:B------:R-:W-:Y:S01]  /*d8c0*/  I2FP.F32.S32 R4, R4 ;  /* 0x0000000400047245 */ /* 0x000fe20000201400 */
[----:B------:R-:W-:Y:S01]  /*d8d0*/  FFMA.FTZ R23, R5, -UR5, R187 ;  /* 0x8000000505177c23 */ /* 0x000fe200080100bb */
[----:B------:R-:W-:Y:S01]  /*d8e0*/  FSEL R48, R48, -INF , !P3 ;  /* 0xff80000030307808 */ /* 0x000fe20005800000 */
[----:B------:R-:W-:Y:S01]  /*d8f0*/  VIADD R7, R0, 0xffffffa0 ;  /* 0xffffffa000077836 */ /* 0x000fe20000000000 */
[----:B------:R-:W-:Y:S01]  /*d900*/  FSEL R52, R52, -INF , !P4 ;  /* 0xff80000034347808 */ /* 0x000fe20006000000 */
[C---:B------:R-:W-:Y:S01]  /*d910*/  VIADD R5, R0.reuse, 0xffffffa8 ;  /* 0xffffffa800057836 */ /* 0x040fe20000000000 */
[----:B------:R-:W-:Y:S01]  /*d920*/  FSEL R60, R39, -INF , !P5 ;  /* 0xff800000273c7808 */ /* 0x000fe20006800000 */
[----:B------:R-:W-:Y:S01]  /*d930*/  VIADD R3, R0, 0xffffffb0 ;  /* 0xffffffb000037836 */ /* 0x000fe20000000000 */
[----:B------:R-:W-:-:S02]  /*d940*/  ISETP.GT.AND P3, PT, R44, R10, PT ;  /* 0x0000000a2c00720c */ /* 0x000fc40003f64270 */
[C---:B------:R-:W-:Y:S02]  /*d950*/  ISETP.GT.AND P4, PT, R44.reuse, R8, PT ;  /* 0x000000082c00720c */ /* 0x040fe40003f84270 */
[----:B------:R-:W-:Y:S01]  /*d960*/  ISETP.GT.AND P5, PT, R44, R6, PT ;  /* 0x000000062c00720c */ /* 0x000fe20003fa4270 */
[----:B------:R-:W-:Y:S01]  /*d970*/  FFMA.FTZ R25, R4, -UR5, R241 ;  /* 0x8000000504197c23 */ /* 0x000fe200080100f1 */
[----:B------:R-:W-:Y:S01]  /*d980*/  I2FP.F32.S32 R2, R2 ;  /* 0x0000000200027245 */ /* 0x000fe20000201400 */
[C---:B------:R-:W-:Y:S01]  /*d990*/  VIADD R4, R0.reuse, 0xffffffa9 ;  /* 0xffffffa900047836 */ /* 0x040fe20000000000 */
[----:B------:R-:W-:Y:S01]  /*d9a0*/  FSEL R54, R43, -INF , !P3 ;  /* 0xff8000002b367808 */ /* 0x000fe20005800000 */
[----:B------:R-:W-:Y:S01]  /*d9b0*/  VIADD R15, R0, 0xffffffb8 ;  /* 0xffffffb8000f7836 */ /* 0x000fe20000000000 */
[----:B------:R-:W-:Y:S02]  /*d9c0*/  FSEL R55, R35, -INF , !P4 ;  /* 0xff80000023377808 */ /* 0x000fe40006000000 */
[----:B------:R-:W-:-:S02]  /*d9d0*/  FSEL R187, R31, -INF , !P5 ;  /* 0xff8000001fbb7808 */ /* 0x000fc40006800000 */
[C---:B------:R-:W-:Y:S02]  /*d9e0*/  ISETP.GT.AND P3, PT, R44.reuse, R7, PT ;  /* 0x000000072c00720c */ /* 0x040fe40003f64270 */
[C---:B------:R-:W-:Y:S02]  /*d9f0*/  ISETP.GT.AND P4, PT, R44.reuse, R5, PT ;  /* 0x000000052c00720c */ /* 0x040fe40003f84270 */
[----:B------:R-:W-:Y:S01]  /*da00*/  ISETP.GT.AND P5, PT, R44, R3, PT ;  /* 0x000000032c00720c */ /* 0x000fe20003fa4270 */
[----:B------:R-:W-:Y:S01]  /*da10*/  FFMA.FTZ R22, R2, -UR5, R179 ;  /* 0x8000000502167c23 */ /* 0x000fe200080100b3 */
[----:B------:R-:W-:Y:S01]  /*da20*/  VIADD R2, R0, 0xffffffb1 ;  /* 0xffffffb100027836 */ /* 0x000fe20000000000 */
[----:B------:R-:W-:Y:S01]  /*da30*/  FSEL R62, R34, -INF , !P3 ;  /* 0xff800000223e7808 */ /* 0x000fe20005800000 */
[----:B------:R-:W-:Y:S01]  /*da40*/  VIADD R0, R0, 0xffffffb9 ;  /* 0xffffffb900007836 */ /* 0x000fe20000000000 */
[----:B------:R-:W-:Y:S02]  /*da50*/  FSEL R191, R29, -INF , !P4 ;  /* 0xff8000001dbf7808 */ /* 0x000fe40006000000 */
[----:B------:R-:W-:Y:S01]  /*da60*/  FSEL R197, R21, -INF , !P5 ;  /* 0xff80000015c57808 */ /* 0x000fe20006800000 */
[----:B------:R-:W-:Y:S01]  /*da70*/  VIADD R21, R38, -UR24 ;  /* 0x8000001826157c36 */ /* 0x000fe20008000000 */
[----:B------:R-:W-:-:S02]  /*da80*/  ISETP.GT.AND P3, PT, R44, R4, PT ;  /* 0x000000042c00720c */ /* 0x000fc40003f64270 */
[C---:B------:R-:W-:Y:S02]  /*da90*/  ISETP.GT.AND P4, PT, R44.reuse, R15, PT ;  /* 0x0000000f2c00720c */ /* 0x040fe40003f84270 */
[----:B------:R-:W-:Y:S02]  /*daa0*/  FSEL R194, R27, -INF , !P3 ;  /* 0xff8000001bc27808 */ /* 0x000fe40005800000 */
[----:B------:R-:W-:Y:S02]  /*dab0*/  FSEL R200, R217, -INF , !P4 ;  /* 0xff800000d9c87808 */ /* 0x000fe40006000000 */
[C---:B------:R-:W-:Y:S02]  /*dac0*/  ISETP.GT.AND P3, PT, R44.reuse, R2, PT ;  /* 0x000000022c00720c */ /* 0x040fe40003f64270 */
[----:B------:R-:W-:Y:S02]  /*dad0*/  ISETP.GT.AND P5, PT, R44, R0, PT ;  /* 0x000000002c00720c */ /* 0x000fe40003fa4270 */
        /* <DEDUP_REMOVED lines=15> */
[----:B------:R-:W-:Y:S01]  /*dbd0*/  FSEL R50, R50, -INF , !P4 ;  /* 0xff80000032327808 */ /* 0x000fe20006000000 */
[----:B------:R-:W-:Y:S01]  /*dbe0*/  IMAD.IADD R38, R38, 0x1, -R17 ;  /* 0x0000000126267824 */ /* 0x000fe200078e0a11 */
        /* <DEDUP_REMOVED lines=12> */
[----:B------:R-:W-:Y:S02]  /*dcb0*/  FSEL R192, R26, -INF , !P4 ;  /* 0xff8000001ac07808 */ /* 0x000fe40006000000 */
[----:B------:R-:W-:Y:S02]  /*dcc0*/  ISETP.GT.AND P3, PT, R21, R2, PT ;  /* 0x000000021500720c */ /* 0x000fe40003f64270 */
[----:B------:R-:W-:-:S02]  /*dcd0*/  I2FP.F32.S32 R22, R22 ;  /* 0x0000001600167245 */ /* 0x000fc40000201400 */
[C---:B------:R-:W-:Y:S02]  /*dce0*/  ISETP.GT.AND P5, PT, R21.reuse, R15, PT ;  /* 0x0000000f1500720c */ /* 0x040fe40003fa4270 */
[----:B------:R-:W-:Y:S01]  /*dcf0*/  ISETP.GT.AND P4, PT, R21, R0, PT ;  /* 0x000000001500720c */ /* 0x000fe20003f84270 */
[----:B------:R-:W-:Y:S02]  /*dd00*/  VIADD R21, R223, -UR24 ;  /* 0x80000018df157c36 */ /* 0x000fe40008000000 */
[----:B------:R-:W-:Y:S01]  /*dd10*/  FFMA.FTZ R22, R22, -UR5, R237 ;  /* 0x8000000516167c23 */ /* 0x000fe200080100ed */
[----:B------:R-:W-:Y:S02]  /*dd20*/  FSEL R199, R222, -INF , !P5 ;  /* 0xff800000dec77808 */ /* 0x000fe40006800000 */
[----:B------:R-:W-:Y:S02]  /*dd30*/  FSEL R196, R25, -INF , !P3 ;  /* 0xff80000019c47808 */ /* 0x000fe40005800000 */
[----:B------:R-:W-:-:S02]  /*dd40*/  ISETP.GT.AND P5, PT, R21, R14, PT ;  /* 0x0000000e1500720c */ /* 0x000fc40003fa4270 */
        /* <DEDUP_REMOVED lines=8> */
[----:B------:R-:W-:Y:S02]  /*ddd0*/  FSEL R28, R105, -INF , !P5 ;  /* 0xff800000691c7808 */ /* 0x000fe40006800000 */
[C---:B------:R-:W-:Y:S02]  /*dde0*/  ISETP.GT.AND P4, PT, R21.reuse, R10, PT ;  /* 0x0000000a1500720c */ /* 0x040fe40003f84270 */
[----:B------:R-:W-:Y:S02]  /*ddf0*/  FSEL R27, R172, -INF , !P3 ;  /* 0xff800000ac1b7808 */ /* 0x000fe40005800000 */
[----:B------:R-:W-:Y:S01]  /*de00*/  ISETP.GT.AND P5, PT, R21, R8, PT ;  /* 0x000000081500720c */ /* 0x000fe20003fa4270 */
[----:B------:R-:W-:Y:S01]  /*de10*/  IMAD.IADD R22, R223, 0x1, -R17 ;  /* 0x00000001df167824 */ /* 0x000fe200078e0a11 */
[----:B------:R-:W-:-:S02]  /*de20*/  ISETP.GT.AND P3, PT, R21, R9, PT ;  /* 0x000000091500720c */ /* 0x000fc40003f64270 */
[----:B------:R-:W-:Y:S02]  /*de30*/  FSEL R30, R66, -INF , !P4 ;  /* 0xff800000421e7808 */ /* 0x000fe40006000000 */
[----:B------:R-:W-:Y:S02]  /*de40*/  FSEL R31, R64, -INF , !P5 ;  /* 0xff800000401f7808 */ /* 0x000fe40006800000 */
[----:B------:R-:W-:Y:S02]  /*de50*/  ISETP.GT.AND P4, PT, R21, R7, PT ;  /* 0x000000071500720c */ /* 0x000fe40003f84270 */
[----:B------:R-:W-:Y:S02]  /*de60*/  FSEL R32, R65, -INF , !P3 ;  /* 0xff80000041207808 */ /* 0x000fe40005800000 */
[C---:B------:R-:W-:Y:S02]  /*de70*/  ISETP.GT.AND P5, PT, R21.reuse, R5, PT ;  /* 0x000000051500720c */ /* 0x040fe40003fa4270 */
[----:B------:R-:W-:-:S02]  /*de80*/  ISETP.GT.AND P3, PT, R21, R6, PT ;  /* 0x000000061500720c */ /* 0x000fc40003f64270 */
[----:B------:R-:W-:Y:S02]  /*de90*/  IABS R22, R22 ;  /* 0x0000001600167213 */ /* 0x000fe40000000000 */
[----:B------:R-:W-:Y:S02]  /*dea0*/  FSEL R37, R63, -INF , !P4 ;  /* 0xff8000003f257808 */ /* 0x000fe40006000000 */
[----:B------:R-:W-:Y:S02]  /*deb0*/  FSEL R106, R61, -INF , !P5 ;  /* 0xff8000003d6a7808 */ /* 0x000fe40006800000 */
[C---:B------:R-:W-:Y:S02]  /*dec0*/  ISETP.GT.AND P4, PT, R21.reuse, R4, PT ;  /* 0x000000041500720c */ /* 0x040fe40003f84270 */
[----:B------:R-:W-:Y:S02]  /*ded0*/  FSEL R42, R42, -INF , !P3 ;  /* 0xff8000002a2a7808 */ /* 0x000fe40005800000 */
[----:B------:R-:W-:-:S02]  /*dee0*/  ISETP.GT.AND P5, PT, R21, R2, PT ;  /* 0x000000021500720c */ /* 0x000fc40003fa4270 */
[----:B------:R-:W-:Y:S02]  /*def0*/  ISETP.GT.AND P3, PT, R21, R3, PT ;  /* 0x000000031500720c */ /* 0x000fe40003f64270 */
[----:B------:R-:W-:Y:S02]  /*df00*/  I2FP.F32.S32 R22, R22 ;  /* 0x0000001600167245 */ /* 0x000fe40000201400 */
[----:B------:R-:W-:Y:S02]  /*df10*/  FSEL R178, R59, -INF , !P4 ;  /* 0xff8000003bb27808 */ /* 0x000fe40006000000 */
[----:B------:R-:W-:Y:S01]  /*df20*/  FSEL R188, R51, -INF , !P5 ;  /* 0xff80000033bc7808 */ /* 0x000fe20006800000 */
[----:B------:R-:W-:Y:S01]  /*df30*/  FFMA.FTZ R22, R22, -UR5, R177 ;  /* 0x8000000516167c23 */ /* 0x000fe200080100b1 */
[----:B------:R-:W-:Y:S02]  /*df40*/  ISETP.GT.AND P4, PT, R21, R15, PT ;  /* 0x0000000f1500720c */ /* 0x000fe40003f84270 */
[----:B------:R-:W-:-:S02]  /*df50*/  FSEL R183, R56, -INF , !P3 ;  /* 0xff80000038b77808 */ /* 0x000fc40005800000 */
[C---:B------:R-:W-:Y:S02]  /*df60*/  ISETP.GE.AND P5, PT, R16.reuse, R227, PT ;  /* 0x000000e31000720c */ /* 0x040fe40003fa6270 */
[----:B------:R-:W-:Y:S01]  /*df70*/  ISETP.GT.AND P3, PT, R21, R0, PT ;  /* 0x000000001500720c */ /* 0x000fe20003f64270 */
[----:B------:R-:W-:Y:S01]  /*df80*/  VIADD R21, R33, -UR24 ;  /* 0x8000001821157c36 */ /* 0x000fe20008000000 */
        /* <DEDUP_REMOVED lines=9> */
[----:B------:R-:W-:-:S02]  /*e020*/  ISETP.GE.AND P5, PT, R14, R227, PT ;  /* 0x000000e30e00720c */ /* 0x000fc40003fa6270 */
[----:B------:R-:W-:Y:S02]  /*e030*/  FSEL R16, R221, -INF , !P3 ;  /* 0xff800000dd107808 */ /* 0x000fe40005800000 */
[----:B------:R-:W-:Y:S02]  /*e040*/  ISETP.GE.AND P3, PT, R14, R228, PT ;  /* 0x000000e40e00720c */ /* 0x000fe40003f66270 */
        /* <DEDUP_REMOVED lines=59> */
[C---:B------:R-:W-:Y:S02]  /*e400*/  ISETP.GE.AND P3, PT, R8.reuse, R228, PT ;  /* 0x000000e40800720c */ /* 0x040fe40003f66270 */
        /* <DEDUP_REMOVED lines=17> */
[----:B------:R-:W-:Y:S02]  /*e520*/  ISETP.GE.AND P3, PT, R6, R227, PT ;  /* 0x000000e30600720c */ /* 0x000fe40003f66270 */
[----:B------:R-:W-:Y:S01]  /*e530*/  FSEL R58, R58, -INF , !P4 ;  /* 0xff8000003a3a7808 */ /* 0x000fe20006000000 */
[----:B------:R-:W-:Y:S01]  /*e540*/  IMAD.IADD R20, R33, 0x1, -R20 ;  /* 0x0000000121147824 */ /* 0x000fe200078e0a14 */
[----:B------:R-:W-:Y:S02]  /*e550*/  ISETP.GE.AND P4, PT, R6, R228, PT ;  /* 0x000000e40600720c */ /* 0x000fe40003f86270 */
[----:B------:R-:W-:Y:S02]  /*e560*/  FSEL R30, R42, -INF , !P3 ;  /* 0xff8000002a1e7808 */ /* 0x000fe40005800000 */
[----:B------:R-:W-:-:S02]  /*e570*/  ISETP.GT.AND P3, PT, R21, R6, PT ;  /* 0x000000061500720c */ /* 0x000fc40003f64270 */
[----:B------:R-:W-:Y:S02]  /*e580*/  FSEL R62, R7, -INF , !P5 ;  /* 0xff800000073e7808 */ /* 0x000fe40006800000 */
[----:B------:R-:W-:Y:S02]  /*e590*/  FSEL R50, R187, -INF , !P4 ;  /* 0xff800000bb327808 */ /* 0x000fe40006000000 */
[C---:B------:R-:W-:Y:S02]  /*e5a0*/  ISETP.GE.AND P5, PT, R6.reuse, R208, PT ;  /* 0x000000d00600720c */ /* 0x040fe40003fa6270 */
[----:B------:R-:W-:Y:S02]  /*e5b0*/  ISETP.GE.AND P4, PT, R6, R209, PT ;  /* 0x000000d10600720c */ /* 0x000fe40003f86270 */
[----:B------:R-:W-:Y:S02]  /*e5c0*/  FSEL R6, R202, -INF , !P3 ;  /* 0xff800000ca067808 */ /* 0x000fe40005800000 */
[----:B------:R-:W-:-:S02]  /*e5d0*/  IABS R20, R20 ;  /* 0x0000001400147213 */ /* 0x000fc40000000000 */
[----:B------:R-:W-:Y:S02]  /*e5e0*/  ISETP.GE.AND P3, PT, R5, R227, PT ;  /* 0x000000e30500720c */ /* 0x000fe40003f66270 */
[----:B------:R-:W-:Y:S02]  /*e5f0*/  FSEL R54, R57, -INF , !P5 ;  /* 0xff80000039367808 */ /* 0x000fe40006800000 */
[----:B------:R-:W-:Y:S02]  /*e600*/  ISETP.GE.AND P5, PT, R5, R228, PT ;  /* 0x000000e40500720c */ /* 0x000fe40003fa6270 */
[----:B------:R-:W-:Y:S01]  /*e610*/  FSEL R57, R6, -INF , !P4 ;  /* 0xff80000006397808 */ /* 0x000fe20006000000 */
[----:B------:R-:W-:Y:S01]  /*e620*/  IMAD.MOV.U32 R6, RZ, RZ, R20 ;  /* 0x000000ffff067224 */ /* 0x000fe200078e0014 */
[----:B------:R-:W-:Y:S02]  /*e630*/  FSEL R28, R106, -INF , !P3 ;  /* 0xff8000006a1c7808 */ /* 0x000fe40005800000 */
[----:B------:R-:W-:-:S02]  /*e640*/  ISETP.GT.AND P3, PT, R21, R5, PT ;  /* 0x000000051500720c */ /* 0x000fc40003f64270 */
[----:B------:R-:W-:Y:S02]  /*e650*/  FSEL R44, R191, -INF , !P5 ;  /* 0xff800000bf2c7808 */ /* 0x000fe40006800000 */
[C---:B------:R-:W-:Y:S02]  /*e660*/  ISETP.GE.AND P4, PT, R5.reuse, R208, PT ;  /* 0x000000d00500720c */ /* 0x040fe40003f86270 */
[----:B------:R-:W-:Y:S01]  /*e670*/  ISETP.GE.AND P5, PT, R5, R209, PT ;  /* 0x000000d10500720c */ /* 0x000fe20003fa6270 */
[----:B------:R-:W-:Y:S01]  /*e680*/  IMAD.IADD R19, R33, 0x1, -R19 ;  /* 0x0000000121137824 */ /* 0x000fe200078e0a13 */
[----:B------:R-:W-:Y:S02]  /*e690*/  I2FP.F32.S32 R6, R6 ;  /* 0x0000000600067245 */ /* 0x000fe40000201400 */
[----:B------:R-:W-:Y:S02]  /*e6a0*/  FSEL R5, R201, -INF , !P3 ;  /* 0xff800000c9057808 */ /* 0x000fe40005800000 */
[----:B------:R-:W-:-:S02]  /*e6b0*/  ISETP.GE.AND P3, PT, R4, R227, PT ;  /* 0x000000e30400720c */ /* 0x000fc40003f66270 */
[----:B------:R-:W-:Y:S01]  /*e6c0*/  FSEL R48, R184, -INF , !P4 ;  /* 0xff800000b8307808 */ /* 0x000fe20006000000 */
[----:B------:R-:W-:Y:S01]  /*e6d0*/  FFMA.FTZ R6, R6, -UR5, R235 ;  /* 0x8000000506067c23 */ /* 0x000fe200080100eb */
[----:B------:R-:W-:Y:S02]  /*e6e0*/  ISETP.GE.AND P4, PT, R4, R228, PT ;  /* 0x000000e40400720c */ /* 0x000fe40003f86270 */
[----:B------:R-:W-:Y:S02]  /*e6f0*/  FSEL R27, R178, -INF , !P3 ;  /* 0xff800000b21b7808 */ /* 0x000fe40005800000 */
[----:B------:R-:W-:Y:S02]  /*e700*/  IABS R7, R19 ;  /* 0x0000001300077213 */ /* 0x000fe40000000000 */
[----:B------:R-:W-:Y:S02]  /*e710*/  ISETP.GT.AND P3, PT, R21, R4, PT ;  /* 0x000000041500720c */ /* 0x000fe40003f64270 */
[----:B------:R-:W-:-:S02]  /*e720*/  FSEL R52, R5, -INF , !P5 ;  /* 0xff80000005347808 */ /* 0x000fc40006800000 */
[----:B------:R-:W-:Y:S02]  /*e730*/  FSEL R39, R194, -INF , !P4 ;  /* 0xff800000c2277808 */ /* 0x000fe40006000000 */
[C---:B------:R-:W-:Y:S02]  /*e740*/  ISETP.GE.AND P5, PT, R4.reuse, R208, PT ;  /* 0x000000d00400720c */ /* 0x040fe40003fa6270 */
[----:B------:R-:W-:Y:S02]  /*e750*/  ISETP.GE.AND P4, PT, R4, R209, PT ;  /* 0x000000d10400720c */ /* 0x000fe40003f86270 */
[----:B------:R-:W-:Y:S02]  /*e760*/  I2FP.F32.S32 R5, R7 ;  /* 0x0000000700057245 */ /* 0x000fe40000201400 */
[----:B------:R-:W-:Y:S02]  /*e770*/  FSEL R4, R6, -INF , !P3 ;  /* 0xff80000006047808 */ /* 0x000fe40005800000 */
[----:B------:R-:W-:-:S02]  /*e780*/  ISETP.GE.AND P3, PT, R3, R227, PT ;  /* 0x000000e30300720c */ /* 0x000fc40003f66270 */
[----:B------:R-:W-:Y:S01]  /*e790*/  FSEL R43, R190, -INF , !P5 ;  /* 0xff800000be2b7808 */ /* 0x000fe20006800000 */
[----:B------:R-:W-:Y:S01]  /*e7a0*/  FFMA.FTZ R5, R5, -UR5, R242 ;  /* 0x8000000505057c23 */ /* 0x000fe200080100f2 */
        /* <DEDUP_REMOVED lines=13> */
[----:B------:R-:W-:Y:S01]  /*e880*/  FSEL R29, R198, -INF , !P3 ;  /* 0xff800000c61d7808 */ /* 0x000fe20005800000 */
[----:B------:R-:W1:Y:S01]  /*e890*/  S2R R211, SR_TID.X ;  /* 0x0000000000d37919 */ /* 0x000e620000002100 */
[C---:B------:R-:W-:Y:S02]  /*e8a0*/  ISETP.GE.AND P5, PT, R2.reuse, R208, PT ;  /* 0x000000d00200720c */ /* 0x040fe40003fa6270 */
[----:B------:R-:W-:Y:S02]  /*e8b0*/  ISETP.GT.AND P4, PT, R21, R2, PT ;  /* 0x000000021500720c */ /* 0x000fe40003f84270 */
[----:B------:R-:W-:-:S02]  /*e8c0*/  ISETP.GE.AND P3, PT, R2, R209, PT ;  /* 0x000000d10200720c */ /* 0x000fc40003f66270 */
[----:B------:R-:W-:Y:S01]  /*e8d0*/  FMNMX3.FTZ R2, R103, R23, R22, !PT ;  /* 0x0000001767027276 */ /* 0x000fe20007810016 */
[----:B--2---:R-:W2:Y:S03]  /*e8e0*/  S2R R40, SR_CTAID.X ;  /* 0x0000000000287919 */ /* 0x004ea60000002500 */
[----:B------:R-:W-:Y:S01]  /*e8f0*/  FMNMX3.FTZ R2, R2, R61, R56, !PT ;  /* 0x0000003d02027276 */ /* 0x000fe20007810038 */
[----:B------:R-:W-:-:S03]  /*e900*/  IMAD.IADD R18, R33, 0x1, -R18 ;  /* 0x0000000121127824 */ /* 0x000fc600078e0a12 */
[----:B------:R-:W-:Y:S02]  /*e910*/  FMNMX3.FTZ R2, R2, R51, R45, !PT ;  /* 0x0000003302027276 */ /* 0x000fe4000781002d */
[----:B------:R-:W-:Y:S02]  /*e920*/  FSEL R31, R196, -INF , !P5 ;  /* 0xff800000c41f7808 */ /* 0x000fe40006800000 */
[----:B------:R-:W-:Y:S02]  /*e930*/  FMNMX3.FTZ R2, R2, R38, R36, !PT ;  /* 0x0000002602027276 */ /* 0x000fe40007810024 */
[----:B------:R-:W-:Y:S02]  /*e940*/  IABS R4, R18 ;  /* 0x0000001200047213 */ /* 0x000fe40000000000 */
[----:B------:R-:W-:Y:S02]  /*e950*/  ISETP.GE.AND P5, PT, R15, R227, PT ;  /* 0x000000e30f00720c */ /* 0x000fe40003fa6270 */
[----:B------:R-:W-:-:S02]  /*e960*/  FMNMX3.FTZ R2, R2, R34, R30, !PT ;  /* 0x0000002202027276 */ /* 0x000fc4000781001e */
[----:B------:R-:W-:Y:S02]  /*e970*/  I2FP.F32.S32 R3, R4 ;  /* 0x0000000400037245 */ /* 0x000fe40000201400 */
[----:B------:R-:W-:Y:S02]  /*e980*/  FSEL R16, R193, -INF , !P5 ;  /* 0xff800000c1107808 */ /* 0x000fe40006800000 */
[----:B------:R-:W-:Y:S02]  /*e990*/  ISETP.GE.AND P5, PT, R0, R227, PT ;  /* 0x000000e30000720c */ /* 0x000fe40003fa6270 */
[----:B------:R-:W-:Y:S02]  /*e9a0*/  FMNMX3.FTZ R4, R2, R28, R27, !PT ;  /* 0x0000001c02047276 */ /* 0x000fe4000781001b */
[----:B------:R-:W-:Y:S02]  /*e9b0*/  FSEL R13, R195, -INF , !P5 ;  /* 0xff800000c30d7808 */ /* 0x000fe40006800000 */
[----:B------:R-:W-:Y:S01]  /*e9c0*/  FMNMX3.FTZ R4, R4, R25, R19, !PT ;  /* 0x0000001904047276 */ /* 0x000fe20007810013 */
[----:B------:R-:W-:-:S03]  /*e9d0*/  ULEA UR6, UR23, 0xfffffffc, 0x1 ;  /* 0xfffffffc17067891 */ /* 0x000fc6000f8e08ff */
[----:B------:R-:W-:Y:S01]  /*e9e0*/  FMNMX3.FTZ R4, R4, R16, R13, !PT ;  /* 0x0000001004047276 */ /* 0x000fe2000781000d */
[----:B------:R-:W-:Y:S01]  /*e9f0*/  IMAD.U32 R6, RZ, RZ, UR37 ;  /* 0x00000025ff067e24 */ /* 0x000fe2000f8e00ff */
[----:B-1----:R-:W-:Y:S01]  /*ea00*/  SHF.R.U32.HI R211, RZ, 0x5, R211 ;  /* 0x00000005ffd37819 */ /* 0x002fe200000116d3 */
[----:B------:R-:W-:Y:S02]  /*ea10*/  IMAD.IADD R2, R33, 0x1, -R24 ;  /* 0x0000000121027824 */ /* 0x000fe400078e0a18 */
[----:B------:R-:W1:Y:S01]  /*ea20*/  SHFL.BFLY PT, R14, R4, 0x2, 0x1f ;  /* 0x0c401f00040e7f89 */ /* 0x000e6200000e0000 */
[----:B------:R-:W-:Y:S01]  /*ea30*/  LOP3.LUT R6, R6, UR6, R41, 0x96, !PT ;  /* 0x0000000606067c12 */ /* 0x000fe2000f8e9629 */
[----:B--2---:R-:W-:Y:S01]  /*ea40*/  IMAD R40, R40, 0x8, R211 ;  /* 0x0000000828287824 */ /* 0x004fe200078e02d3 */
[----:B------:R-:W-:Y:S01]  /*ea50*/  IABS R2, R2 ;  /* 0x0000000200027213 */ /* 0x000fe20000000000 */
[----:B------:R-:W-:Y:S02]  /*ea60*/  FFMA.FTZ R3, R3, -UR5, R243 ;  /* 0x8000000503037c23 */ /* 0x000fe400080100f3 */
[----:B------:R-:W-:-:S04]  /*ea70*/  IMAD.WIDE.U32 R40, R40, -0x326172a9, RZ ;  /* 0xcd9e8d5728287825 */ /* 0x000fc800078e00ff */
[----:B------:R-:W-:Y:S01]  /*ea80*/  IMAD.WIDE.U32 R6, R6, -0x326172a9, RZ ;  /* 0xcd9e8d5706067825 */ /* 0x000fe200078e00ff */
[----:B------:R-:W-:-:S03]  /*ea90*/  FSEL R3, R3, -INF , !P4 ;  /* 0xff80000003037808 */ /* 0x000fc60006000000 */
[----:B------:R-:W-:Y:S01]  /*eaa0*/  IMAD.MOV.U32 R11, RZ, RZ, R2 ;  /* 0x000000ffff0b7224 */ /* 0x000fe200078e0002 */
[----:B------:R-:W-:Y:S02]  /*eab0*/  LOP3.LUT R2, R40, UR33, R7, 0x96, !PT ;  /* 0x0000002128027c12 */ /* 0x000fe4000f8e9607 */
[----:B------:R-:W-:Y:S01]  /*eac0*/  LOP3.LUT R8, R6, UR32, R47, 0x96, !PT ;  /* 0x0000002006087c12 */ /* 0x000fe2000f8e962f */
[----:B------:R-:W-:Y:S01]  /*ead0*/  IMAD.IADD R17, R33, 0x1, -R17 ;  /* 0x0000000121117824 */ /* 0x000fe200078e0a11 */
[----:B------:R-:W-:Y:S01]  /*eae0*/  FSEL R35, R3, -INF , !P3 ;  /* 0xff80000003237808 */ /* 0x000fe20005800000 */
[----:B------:R-:W-:-:S04]  /*eaf0*/  IMAD.WIDE.U32 R2, R2, -0x2daee0ad, RZ ;  /* 0xd2511f5302027825 */ /* 0x000fc800078e00ff */
[----:B------:R-:W-:Y:S01]  /*eb00*/  IMAD.WIDE.U32 R8, R8, -0x2daee0ad, RZ ;  /* 0xd2511f5308087825 */ /* 0x000fe200078e00ff */
[----:B------:R-:W-:Y:S02]  /*eb10*/  IABS R12, R17 ;  /* 0x00000011000c7213 */ /* 0x000fe40000000000 */
[----:B------:R-:W-:Y:S02]  /*eb20*/  I2FP.F32.S32 R11, R11 ;  /* 0x0000000b000b7245 */ /* 0x000fe40000201400 */
[----:B------:R-:W-:Y:S02]  /*eb30*/  ISETP.GE.AND P4, PT, R15, R228, PT ;  /* 0x000000e40f00720c */ /* 0x000fe40003f86270 */
[----:B------:R-:W-:Y:S02]  /*eb40*/  LOP3.LUT R5, R2, UR22, R9, 0x96, !PT ;  /* 0x0000001602057c12 */ /* 0x000fe4000f8e9609 */
[----:B-1----:R-:W-:Y:S01]  /*eb50*/  FMNMX.FTZ R2, R4, R14, !PT ;  /* 0x0000000e04027209 */ /* 0x002fe20007810000 */
[----:B------:R-:W-:Y:S01]  /*eb60*/  FFMA.FTZ R11, R11, -UR5, R238 ;  /* 0x800000050b0b7c23 */ /* 0x000fe200080100ee */
[----:B------:R-:W-:-:S02]  /*eb70*/  I2FP.F32.S32 R12, R12 ;  /* 0x0000000c000c7245 */ /* 0x000fc40000201400 */
[----:B------:R-:W-:Y:S02]  /*eb80*/  ISETP.GE.AND P3, PT, R15, R208, PT ;  /* 0x000000d00f00720c */ /* 0x000fe40003f66270 */
[----:B------:R-:W-:Y:S01]  /*eb90*/  FSEL R26, R200, -INF , !P4 ;  /* 0xff800000c81a7808 */ /* 0x000fe20006000000 */
[----:B------:R-:W1:Y:S01]  /*eba0*/  SHFL.BFLY PT, R9, R2, 0x1, 0x1f ;  /* 0x0c201f0002097f89 */ /* 0x000e6200000e0000 */
[----:B------:R-:W-:Y:S02]  /*ebb0*/  ISETP.GT.AND P4, PT, R21, R15, PT ;  /* 0x0000000f1500720c */ /* 0x000fe40003f84270 */
[----:B----4-:R-:W-:Y:S01]  /*ebc0*/  LOP3.LUT R10, R212, UR31, R3, 0x96, !PT ;  /* 0x0000001fd40a7c12 */ /* 0x010fe2000f8e9603 */
[----:B------:R-:W-:Y:S01]  /*ebd0*/  FFMA.FTZ R12, R12, -UR5, R239 ;  /* 0x800000050c0c7c23 */ /* 0x000fe200080100ef */
[----:B------:R-:W-:Y:S02]  /*ebe0*/  FSEL R20, R199, -INF , !P3 ;  /* 0xff800000c7147808 */ /* 0x000fe40005800000 */
[----:B------:R-:W-:-:S02]  /*ebf0*/  ISETP.GE.AND P5, PT, R15, R209, PT ;  /* 0x000000d10f00720c */ /* 0x000fc40003fa6270 */
[----:B------:R-:W-:Y:S02]  /*ec00*/  ISETP.GT.AND P3, PT, R21, R0, PT ;  /* 0x000000001500720c */ /* 0x000fe40003f64270 */
[----:B------:R-:W-:Y:S01]  /*ec10*/  FSEL R3, R11, -INF , !P4 ;  /* 0xff8000000b037808 */ /* 0x000fe20006000000 */
[----:B------:R-:W-:Y:S01]  /*ec20*/  IMAD.WIDE.U32 R10, R10, -0x326172a9, RZ ;  /* 0xcd9e8d570a0a7825 */ /* 0x000fe200078e00ff */
[----:B------:R-:W-:Y:S02]  /*ec30*/  FSEL R14, R12, -INF , !P3 ;  /* 0xff8000000c0e7808 */ /* 0x000fe40005800000 */
[----:B------:R-:W-:Y:S01]  /*ec40*/  FSEL R18, R3, -INF , !P5 ;  /* 0xff80000003127808 */ /* 0x000fe20006800000 */
[----:B------:R-:W-:Y:S01]  /*ec50*/  IMAD.WIDE.U32 R4, R5, -0x326172a9, RZ ;  /* 0xcd9e8d5705047825 */ /* 0x000fe200078e00ff */
[C---:B------:R-:W-:Y:S02]  /*ec60*/  ISETP.GE.AND P4, PT, R0.reuse, R228, PT ;  /* 0x000000e40000720c */ /* 0x040fe40003f86270 */
[----:B------:R-:W-:-:S02]  /*ec70*/  ISETP.GE.AND P5, PT, R0, R208, PT ;  /* 0x000000d00000720c */ /* 0x000fc40003fa6270 */
[----:B------:R-:W-:Y:S02]  /*ec80*/  ISETP.GE.AND P3, PT, R0, R209, PT ;  /* 0x000000d10000720c */ /* 0x000fe40003f66270 */
[----:B------:R-:W-:Y:S02]  /*ec90*/  LOP3.LUT R0, R46, UR26, R11, 0x96, !PT ;  /* 0x0000001a2e007c12 */ /* 0x000fe4000f8e960b */
[----:B------:R-:W-:Y:S02]  /*eca0*/  FMNMX3.FTZ R3, R101, R105, R66, !PT ;  /* 0x0000006965037276 */ /* 0x000fe40007810042 */
[----:B------:R-:W-:Y:S01]  /*ecb0*/  LOP3.LUT R5, R10, UR21, R5, 0x96, !PT ;  /* 0x000000150a057c12 */ /* 0x000fe2000f8e9605 */
[----:B------:R-:W-:Y:S01]  /*ecc0*/  IMAD.WIDE.U32 R10, R0, -0x2daee0ad, RZ ;  /* 0xd2511f53000a7825 */ /* 0x000fe200078e00ff */
[----:B------:R-:W-:-:S03]  /*ecd0*/  FMNMX3.FTZ R0, R3, R174, R172, !PT ;  /* 0x000000ae03007276 */ /* 0x000fc600078100ac */
[----:B------:R-:W-:Y:S01]  /*ece0*/  IMAD.WIDE.U32 R192, R5, -0x2daee0ad, RZ ;  /* 0xd2511f5305c07825 */ /* 0x000fe200078e00ff */
[----:B------:R-:W-:Y:S02]  /*ecf0*/  FMNMX3.FTZ R0, R0, R67, R64, !PT ;  /* 0x0000004300007276 */ /* 0x000fe40007810040 */
[----:B------:R-:W-:Y:S02]  /*ed00*/  LOP3.LUT R3, R8, UR17, R11, 0x96, !PT ;  /* 0x0000001108037c12 */ /* 0x000fe4000f8e960b */
[----:B------:R-:W-:Y:S02]  /*ed10*/  FMNMX3.FTZ R0, R0, R60, R55, !PT ;  /* 0x0000003c00007276 */ /* 0x000fe40007810037 */
[----:B-1----:R-:W-:Y:S01]  /*ed20*/  FMNMX.FTZ R216, R2, R9, !PT ;  /* 0x0000000902d87209 */ /* 0x002fe20007810000 */
[----:B------:R-:W-:Y:S01]  /*ed30*/  IMAD.WIDE.U32 R2, R3, -0x326172a9, RZ ;  /* 0xcd9e8d5703027825 */ /* 0x000fe200078e00ff */
[----:B------:R-:W-:Y:S02]  /*ed40*/  LOP3.LUT R8, R10, UR15, R193, 0x96, !PT ;  /* 0x0000000f0a087c12 */ /* 0x000fe4000f8e96c1 */
[----:B------:R-:W-:-:S02]  /*ed50*/  FMNMX3.FTZ R0, R0, R53, R50, !PT ;  /* 0x0000003500007276 */ /* 0x000fc40007810032 */
[----:B------:R-:W-:Y:S01]  /*ed60*/  LOP3.LUT R184, R4, UR16, R3, 0x96, !PT ;  /* 0x0000001004b87c12 */ /* 0x000fe2000f8e9603 */
[----:B------:R-:W-:Y:S01]  /*ed70*/  IMAD.WIDE.U32 R190, R8, -0x326172a9, RZ ;  /* 0xcd9e8d5708be7825 */ /* 0x000fe200078e00ff */
[----:B------:R-:W-:-:S03]  /*ed80*/  FMNMX3.FTZ R0, R0, R44, R39, !PT ;  /* 0x0000002c00007276 */ /* 0x000fc60007810027 */
[----:B------:R-:W-:Y:S01]  /*ed90*/  FMUL.FTZ R3, R216, UR34 ;  /* 0x00000022d8037c20 */ /* 0x000fe20008410000 */
[----:B------:R-:W-:Y:S02]  /*eda0*/  FSEL R5, R206, -INF , !P4 ;  /* 0xff800000ce057808 */ /* 0x000fe40006000000 */
[----:B------:R-:W-:Y:S02]  /*edb0*/  FSETP.NEU.FTZ.AND P4, PT, R216, -INF , PT ;  /* 0xff800000d800780b */ /* 0x000fe40003f9d000 */
[----:B------:R-:W-:Y:S02]  /*edc0*/  FMNMX3.FTZ R0, R0, R32, R29, !PT ;  /* 0x0000002000007276 */ /* 0x000fe4000781001d */
[----:B------:R-:W-:Y:S02]  /*edd0*/  LOP3.LUT R17, R2, UR13, R191, 0x96, !PT ;  /* 0x0000000d02117c12 */ /* 0x000fe4000f8e96bf */
[----:B------:R-:W-:Y:S01]  /*ede0*/  FSEL R2, R3, RZ, P4 ;  /* 0x000000ff03027208 */ /* 0x000fe20002000000 */
[----:B------:R-:W-:Y:S01]  /*edf0*/  IMAD.MOV.U32 R3, RZ, RZ, R190 ;  /* 0x000000ffff037224 */ /* 0x000fe200078e00be */
[----:B------:R-:W-:-:S03]  /*ee00*/  FMNMX3.FTZ R0, R0, R26, R5, !PT ;  /* 0x0000001a00007276 */ /* 0x000fc60007810005 */
[--C-:B------:R-:W-:Y:S01]  /*ee10*/  FFMA.FTZ R12, R23, UR34, -R2.reuse ;  /* 0x00000022170c7c23 */ /* 0x100fe20008010802 */
[----:B------:R-:W-:Y:S01]  /*ee20*/  FFMA.FTZ R11, R22, UR34, -R2 ;  /* 0x00000022160b7c23 */ /* 0x000fe20008010802 */
[----:B------:R-:W-:Y:S01]  /*ee30*/  LOP3.LUT R3, R3, 0xff, RZ, 0xc0, !PT ;  /* 0x000000ff03037812 */ /* 0x000fe200078ec0ff */
[----:B------:R-:W1:Y:S01]  /*ee40*/  SHFL.BFLY PT, R10, R0, 0x2, 0x1f ;  /* 0x0c401f00000a7f89 */ /* 0x000e6200000e0000 */
[----:B------:R-:W-:Y:S02]  /*ee50*/  FSEL R4, R204, -INF , !P5 ;  /* 0xff800000cc047808 */ /* 0x000fe40006800000 */
[----:B------:R-:W-:Y:S01]  /*ee60*/  MUFU.EX2 R12, R12 ;  /* 0x0000000c000c7308 */ /* 0x000fe20000000800 */
[----:B------:R-:W-:Y:S02]  /*ee70*/  ISETP.LE.U32.AND P5, PT, R3, UR4, PT ;  /* 0x0000000403007c0c */ /* 0x000fe4000bfa3070 */
[----:B------:R-:W-:Y:S01]  /*ee80*/  LOP3.LUT R3, R17, 0xffff, RZ, 0xc0, !PT ;  /* 0x0000ffff11037812 */ /* 0x000fe200078ec0ff */
[----:B------:R-:W2:Y:S03]  /*ee90*/  MUFU.EX2 R11, R11 ;  /* 0x0000000b000b7308 */ /* 0x000ea60000000800 */
[----:B------:R-:W-:-:S04]  /*eea0*/  SHF.R.U32.HI R3, RZ, 0x8, R3 ;  /* 0x00000008ff037819 */ /* 0x000fc80000011603 */
[----:B------:R-:W-:Y:S02]  /*eeb0*/  LOP3.LUT R3, R3, 0xffff, RZ, 0xc0, !PT ;  /* 0x0000ffff03037812 */ /* 0x000fe400078ec0ff */
[----:B------:R-:W-:Y:S01]  /*eec0*/  FSEL R183, R216, RZ, P4 ;  /* 0x000000ffd8b77208 */ /* 0x000fe20002000000 */
[----:B------:R3:W-:Y:S01]  /*eed0*/  STL [R1+0x1f4], R217 ;  /* 0x0001f4d901007387 */ /* 0x0007e20000100800 */
[----:B------:R-:W-:Y:S02]  /*eee0*/  ISETP.LE.U32.AND P4, PT, R3, UR4, PT ;  /* 0x0000000403007c0c */ /* 0x000fe4000bf83070 */
[----:B--2---:R-:W-:Y:S01]  /*eef0*/  F2FP.BF16.F32.PACK_AB R3, R11, R12 ;  /* 0x0000000c0b03723e */ /* 0x004fe200000010ff */
[----:B------:R-:W-:Y:S04]  /*ef00*/  STL [R1+0x1f8], R220 ;  /* 0x0001f8dc01007387 */ /* 0x000fe80000100800 */
[----:B------:R-:W-:Y:S01]  /*ef10*/  STL [R1+0x1f0], R215 ;  /* 0x0001f0d701007387 */ /* 0x000fe20000100800 */
[----:B------:R-:W-:-:S02]  /*ef20*/  PRMT R178, R3, 0x7610, R178 ;  /* 0x0000761003b27816 */ /* 0x000fc400000000b2 */
[----:B------:R-:W-:Y:S01]  /*ef30*/  PRMT R106, R3, 0x7632, R106 ;  /* 0x00007632036a7816 */ /* 0x000fe2000000006a */
[----:B------:R-:W-:Y:S01]  /*ef40*/  STL [R1+0x1bc], R223 ;  /* 0x0001bcdf01007387 */ /* 0x000fe20000100800 */
[----:B-1----:R-:W-:-:S03]  /*ef50*/  FMNMX.FTZ R0, R0, R10, !PT ;  /* 0x0000000a00007209 */ /* 0x002fc60007810000 */
[----:B------:R-:W-:Y:S01]  /*ef60*/  STL [R1+0x1fc], R218 ;  /* 0x0001fcda01007387 */ /* 0x000fe20000100800 */
[----:B------:R-:W-:-:S03]  /*ef70*/  PRMT R10, R178, 0x5410, R106 ;  /* 0x00005410b20a7816 */ /* 0x000fc6000000006a */
[----:B------:R-:W-:Y:S04]  /*ef80*/  STL [R1+0x200], R210 ;  /* 0x000200d201007387 */ /* 0x000fe80000100800 */
[----:B------:R-:W-:Y:S04]  /*ef90*/  STL [R1+0x204], R205 ;  /* 0x000204cd01007387 */ /* 0x000fe80000100800 */
[----:B------:R-:W-:Y:S04]  /*efa0*/  STL [R1+0x1c0], R227 ;  /* 0x0001c0e301007387 */ /* 0x000fe80000100800 */
[----:B------:R-:W-:Y:S04]  /*efb0*/  STL [R1+0x1c4], R228 ;  /* 0x0001c4e401007387 */ /* 0x000fe80000100800 */
[----:B------:R-:W-:Y:S04]  /*efc0*/  STL [R1+0x1c8], R208 ;  /* 0x0001c8d001007387 */ /* 0x000fe80000100800 */
[----:B------:R-:W-:Y:S04]  /*efd0*/  STL [R1+0x1cc], R209 ;  /* 0x0001ccd101007387 */ /* 0x000fe80000100800 */
[----:B------:R-:W-:Y:S04]  /*efe0*/  STL [R1+0x28], R216 ;  /* 0x000028d801007387 */ /* 0x000fe80000100800 */
[----:B---3--:R-:W2:Y:S04]  /*eff0*/  LDL.LU R217, [R1+0x144] ;  /* 0x0001440001d97983 */ /* 0x008ea80000300800 */
[----:B------:R-:W-:Y:S04]  /*f000*/  STL [R1+0x84], R10 ;  /* 0x0000840a01007387 */ /* 0x000fe80000100800 */
[----:B------:R-:W3:Y:S01]  /*f010*/  LDL.LU R214, [R1+0x158] ;  /* 0x0001580001d67983 */ /* 0x000ee20000300800 */
[----:B------:R-:W-:-:S02]  /*f020*/  LOP3.LUT R9, R17, 0xff, RZ, 0xc0, !PT ;  /* 0x000000ff11097812 */ /* 0x000fc400078ec0ff */
[----:B------:R-:W-:Y:S02]  /*f030*/  FSEL R8, R14, -INF , !P3 ;  /* 0xff8000000e087808 */ /* 0x000fe40005800000 */
[----:B------:R-:W-:Y:S01]  /*f040*/  PRMT R3, R17, 0x7632, R3 ;  /* 0x0000763211037816 */ /* 0x000fe20000000003 */
[----:B------:R-:W-:Y:S01]  /*f050*/  @!P4 HFMA2.BF16_V2 R207, -RZ.H0_H0, RZ.H0_H0, -R106.H0_H0 ;  /* 0x200000ffffcfc231 */ /* 0x000fe2000034096a */
[----:B------:R-:W-:Y:S01]  /*f060*/  ISETP.LE.U32.AND P3, PT, R9, UR4, PT ;  /* 0x0000000409007c0c */ /* 0x000fe2000bf63070 */
[----:B------:R-:W-:Y:S01]  /*f070*/  IMAD.MOV.U32 R219, RZ, RZ, R245 ;  /* 0x000000ffffdb7224 */ /* 0x000fe200078e00f5 */
[----:B------:R-:W1:Y:S01]  /*f080*/  SHFL.BFLY PT, R9, R0, 0x1, 0x1f ;  /* 0x0c201f0000097f89 */ /* 0x000e6200000e0000 */
[----:B------:R-:W-:Y:S01]  /*f090*/  LOP3.LUT R3, R3, 0xff, RZ, 0xc0, !PT ;  /* 0x000000ff03037812 */ /* 0x000fe200078ec0ff */
        /* <DEDUP_REMOVED lines=9> */
[----:B------:R-:W-:-:S02]  /*f130*/  @!P3 HFMA2.BF16_V2 R33, -RZ.H0_H0, RZ.H0_H0, -R178.H0_H0 ;  /* 0x200000ffff21b231 */ /* 0x000fc400003409b2 */
[----:B------:R-:W-:Y:S01]  /*f140*/  FFMA.FTZ R187, R13, UR34, -R2 ;  /* 0x000000220dbb7c23 */ /* 0x000fe20008010802 */
[----:B------:R-:W4:Y:S02]  /*f150*/  LDL.64 R212, [R1+0x178] ;  /* 0x0001780001d47983 */ /* 0x000f240000100a00 */
[----:B------:R-:W-:Y:S02]  /*f160*/  @!P3 PRMT R178, R33, 0x5410, RZ ;  /* 0x0000541021b2b816 */ /* 0x000fe400000000ff */
[----:B------:R-:W4:Y:S01]  /*f170*/  LDL.64 R46, [R1+0x150] ;  /* 0x00015000012e7983 */ /* 0x000f220000100a00 */
[----:B------:R-:W-:Y:S02]  /*f180*/  ISETP.LE.U32.AND P3, PT, R3, UR4, PT ;  /* 0x0000000403007c0c */ /* 0x000fe4000bf63070 */
[----:B------:R-:W-:-:S04]  /*f190*/  FMNMX3.FTZ R3, R102, R186, R181, !PT ;  /* 0x000000ba66037276 */ /* 0x000fc800078100b5 */
[----:B------:R-:W-:Y:S02]  /*f1a0*/  FMNMX3.FTZ R3, R3, R179, R176, !PT ;  /* 0x000000b303037276 */ /* 0x000fe400078100b0 */
[----:B-1----:R-:W-:Y:S02]  /*f1b0*/  FMNMX.FTZ R40, R0, R9, !PT ;  /* 0x0000000900287209 */ /* 0x002fe40007810000 */
[----:B------:R-:W-:Y:S02]  /*f1c0*/  FMNMX3.FTZ R0, R100, R189, R185, !PT ;  /* 0x000000bd64007276 */ /* 0x000fe400078100b9 */
[----:B------:R-:W-:Y:S02]  /*f1d0*/  FMNMX3.FTZ R3, R3, R173, R104, !PT ;  /* 0x000000ad03037276 */ /* 0x000fe40007810068 */
[----:B------:R-:W-:Y:S02]  /*f1e0*/  FMNMX3.FTZ R0, R0, R182, R180, !PT ;  /* 0x000000b600007276 */ /* 0x000fe400078100b4 */
[----:B------:R-:W-:-:S02]  /*f1f0*/  FMNMX3.FTZ R3, R3, R63, R59, !PT ;  /* 0x0000003f03037276 */ /* 0x000fc4000781003b */
[----:B------:R-:W-:Y:S01]  /*f200*/  FMNMX3.FTZ R9, R0, R177, R175, !PT ;  /* 0x000000b100097276 */ /* 0x000fe200078100af */
[C---:B------:R-:W-:Y:S01]  /*f210*/  FMUL.FTZ R0, R40.reuse, UR34 ;  /* 0x0000002228007c20 */ /* 0x040fe20008410000 */
[----:B------:R-:W-:Y:S02]  /*f220*/  @!P4 PRMT R106, R207, 0x5410, RZ ;  /* 0x00005410cf6ac816 */ /* 0x000fe400000000ff */
[----:B------:R-:W-:Y:S02]  /*f230*/  FMNMX3.FTZ R3, R3, R58, R54, !PT ;  /* 0x0000003a03037276 */ /* 0x000fe40007810036 */
[----:B------:R-:W-:Y:S02]  /*f240*/  FSETP.NEU.FTZ.AND P4, PT, R40, -INF , PT ;  /* 0xff8000002800780b */ /* 0x000fe40003f9d000 */
[----:B------:R-:W-:Y:S02]  /*f250*/  FMNMX3.FTZ R3, R3, R48, R43, !PT ;  /* 0x0000003003037276 */ /* 0x000fe4000781002b */
[----:B------:R-:W-:-:S02]  /*f260*/  FSEL R0, R0, RZ, P4 ;  /* 0x000000ff00007208 */ /* 0x000fc40002000000 */
[----:B------:R-:W-:Y:S02]  /*f270*/  FMNMX3.FTZ R14, R9, R107, R65, !PT ;  /* 0x0000006b090e7276 */ /* 0x000fe40007810041 */
[----:B------:R-:W-:Y:S01]  /*f280*/  FMNMX3.FTZ R3, R3, R37, R31, !PT ;  /* 0x0000002503037276 */ /* 0x000fe2000781001f */
[----:B------:R-:W-:Y:S01]  /*f290*/  FFMA.FTZ R10, R105, UR34, -R0 ;  /* 0x00000022690a7c23 */ /* 0x000fe20008010800 */
[--C-:B------:R-:W-:Y:S01]  /*f2a0*/  FFMA.FTZ R33, R45, UR34, -R2.reuse ;  /* 0x000000222d217c23 */ /* 0x100fe20008010802 */
[----:B------:R-:W-:Y:S01]  /*f2b0*/  FFMA.FTZ R105, R38, UR34, -R2 ;  /* 0x0000002226697c23 */ /* 0x000fe20008010802 */
[----:B------:R-:W-:Y:S01]  /*f2c0*/  FFMA.FTZ R9, R66, UR34, -R0 ;  /* 0x0000002242097c23 */ /* 0x000fe20008010800 */
[--C-:B------:R-:W-:Y:S01]  /*f2d0*/  FFMA.FTZ R51, R36, UR34, -R2.reuse ;  /* 0x0000002224337c23 */ /* 0x100fe20008010802 */
[----:B------:R-:W-:Y:S01]  /*f2e0*/  FFMA.FTZ R245, R19, UR34, -R2 ;  /* 0x0000002213f57c23 */ /* 0x000fe20008010802 */
[----:B------:R-:W-:Y:S02]  /*f2f0*/  FMNMX3.FTZ R2, R14, R62, R57, !PT ;  /* 0x0000003e0e027276 */ /* 0x000fe40007810039 */
[----:B------:R-:W-:Y:S01]  /*f300*/  FMNMX3.FTZ R3, R3, R20, R4, !PT ;  /* 0x0000001403037276 */ /* 0x000fe20007810004 */
[----:B------:R-:W-:Y:S01]  /*f310*/  MUFU.EX2 R10, R10 ;  /* 0x0000000a000a7308 */ /* 0x000fe20000000800 */
[----:B------:R-:W-:-:S03]  /*f320*/  FMNMX3.FTZ R2, R2, R52, R49, !PT ;  /* 0x0000003402027276 */ /* 0x000fc60007810031 */
[----:B------:R-:W1:Y:S01]  /*f330*/  MUFU.EX2 R9, R9 ;  /* 0x0000000900097308 */ /* 0x000e620000000800 */
[----:B------:R-:W1:Y:S01]  /*f340*/  SHFL.BFLY PT, R15, R3, 0x2, 0x1f ;  /* 0x0c401f00030f7f89 */ /* 0x000e6200000e0000 */
[----:B------:R-:W-:-:S04]  /*f350*/  FMNMX3.FTZ R2, R2, R42, R35, !PT ;  /* 0x0000002a02027276 */ /* 0x000fc80007810023 */
[----:B------:R-:W-:-:S05]  /*f360*/  FMNMX3.FTZ R2, R2, R18, R8, !PT ;  /* 0x0000001202027276 */ /* 0x000fca0007810008 */
[----:B------:R-:W1:Y:S02]  /*f370*/  SHFL.BFLY PT, R14, R2, 0x2, 0x1f ;  /* 0x0c401f00020e7f89 */ /* 0x000e6400000e0000 */
[----:B-1----:R-:W-:-:S04]  /*f380*/  F2FP.BF16.F32.PACK_AB R13, R9, R10 ;  /* 0x0000000a090d723e */ /* 0x002fc800000010ff */
[C---:B------:R-:W-:Y:S02]  /*f390*/  PRMT R61, R13.reuse, 0x7610, R61 ;  /* 0x000076100d3d7816 */ /* 0x040fe4000000003d */
[----:B------:R-:W-:Y:S02]  /*f3a0*/  PRMT R36, R13, 0x7632, R36 ;  /* 0x000076320d247816 */ /* 0x000fe40000000024 */
[----:B------:R-:W-:Y:S01]  /*f3b0*/  SHF.R.U32.HI R13, RZ, 0x18, R17 ;  /* 0x00000018ff0d7819 */ /* 0x000fe20000011611 */
[----:B------:R-:W-:Y:S01]  /*f3c0*/  @!P3 HFMA2.BF16_V2 R226, -RZ.H0_H0, RZ.H0_H0, -R61.H0_H0 ;  /* 0x200000ffffe2b231 */ /* 0x000fe2000034093d */
[----:B------:R-:W-:Y:S02]  /*f3d0*/  FMNMX.FTZ R3, R3, R15, !PT ;  /* 0x0000000f03037209 */ /* 0x000fe40007810000 */
[----:B------:R-:W-:Y:S01]  /*f3e0*/  PRMT R209, R61, 0x5410, R36 ;  /* 0x000054103dd17816 */ /* 0x000fe20000000024 */
[----:B------:R-:W-:Y:S01]  /*f3f0*/  MUFU.EX2 R45, R21 ;  /* 0x00000015002d7308 */ /* 0x000fe20000000800 */
[----:B------:R-:W-:-:S02]  /*f400*/  @!P3 PRMT R61, R226, 0x5410, RZ ;  /* 0x00005410e23db816 */ /* 0x000fc400000000ff */
[----:B------:R-:W-:Y:S01]  /*f410*/  ISETP.LE.U32.AND P3, PT, R13, UR4, PT ;  /* 0x000000040d007c0c */ /* 0x000fe2000bf63070 */
[----:B------:R-:W1:Y:S01]  /*f420*/  MUFU.EX2 R38, R22 ;  /* 0x0000001600267308 */ /* 0x000e620000000800 */
[----:B------:R-:W1:Y:S01]  /*f430*/  SHFL.BFLY PT, R13, R3, 0x1, 0x1f ;  /* 0x0c201f00030d7f89 */ /* 0x000e6200000e0000 */
[----:B------:R-:W-:Y:S01]  /*f440*/  FMNMX.FTZ R2, R2, R14, !PT ;  /* 0x0000000e02027209 */ /* 0x000fe20007810000 */
[--C-:B------:R-:W-:Y:S01]  /*f450*/  FFMA.FTZ R191, R53, UR34, -R0.reuse ;  /* 0x0000002235bf7c23 */ /* 0x100fe20008010800 */
[--C-:B------:R-:W-:Y:S01]  /*f460*/  FFMA.FTZ R53, R5, UR34, -R0.reuse ;  /* 0x0000002205357c23 */ /* 0x100fe20008010800 */
[--C-:B------:R-:W-:Y:S01]  /*f470*/  FFMA.FTZ R15, R174, UR34, -R0.reuse ;  /* 0x00000022ae0f7c23 */ /* 0x100fe20008010800 */
[--C-:B------:R-:W-:Y:S01]  /*f480*/  FFMA.FTZ R16, R172, UR34, -R0.reuse ;  /* 0x00000022ac107c23 */ /* 0x100fe20008010800 */
[----:B------:R-:W1:Y:S01]  /*f490*/  SHFL.BFLY PT, R5, R2, 0x1, 0x1f ;  /* 0x0c201f0002057f89 */ /* 0x000e6200000e0000 */
        /* <DEDUP_REMOVED lines=10> */
[----:B-1----:R-:W-:Y:S01]  /*f540*/  F2FP.BF16.F32.PACK_AB R0, R38, R45 ;  /* 0x0000002d2600723e */ /* 0x002fe200000010ff */
[----:B------:R-:W-:-:S03]  /*f550*/  @!P3 HFMA2.BF16_V2 R229, -RZ.H0_H0, RZ.H0_H0, -R36.H0_H0 ;  /* 0x200000ffffe5b231 */ /* 0x000fc60000340924 */
[C---:B------:R-:W-:Y:S02]  /*f560*/  PRMT R60, R0.reuse, 0x7610, R60 ;  /* 0x00007610003c7816 */ /* 0x040fe4000000003c */
[----:B------:R-:W-:Y:S02]  /*f570*/  PRMT R56, R0, 0x7632, R56 ;  /* 0x0000763200387816 */ /* 0x000fe40000000038 */
[----:B------:R-:W-:Y:S02]  /*f580*/  PRMT R0, R190, 0x7771, RZ ;  /* 0x00007771be007816 */ /* 0x000fe400000000ff */
[----:B------:R-:W-:Y:S02]  /*f590*/  @!P3 PRMT R36, R229, 0x5410, RZ ;  /* 0x00005410e524b816 */ /* 0x000fe400000000ff */
[----:B------:R-:W-:Y:S01]  /*f5a0*/  ISETP.GT.U32.AND P3, PT, R0, UR4, PT ;  /* 0x0000000400007c0c */ /* 0x000fe2000bf64070 */
[----:B------:R-:W-:Y:S01]  /*f5b0*/  @!P5 HFMA2.BF16_V2 R230, -RZ.H0_H0, RZ.H0_H0, -R60.H0_H0 ;  /* 0x200000ffffe6d231 */ /* 0x000fe2000034093c */
[----:B------:R-:W-:-:S02]  /*f5c0*/  FMNMX.FTZ R41, R3, R13, !PT ;  /* 0x0000000d03297209 */ /* 0x000fc40007810000 */
[----:B------:R-:W-:Y:S02]  /*f5d0*/  PRMT R208, R60, 0x5410, R56 ;  /* 0x000054103cd07816 */ /* 0x000fe40000000038 */
[----:B------:R-:W-:Y:S01]  /*f5e0*/  @!P5 PRMT R60, R230, 0x5410, RZ ;  /* 0x00005410e63cd816 */ /* 0x000fe200000000ff */
[C---:B------:R-:W-:Y:S01]  /*f5f0*/  FMUL.FTZ R0, R41.reuse, UR34 ;  /* 0x0000002229007c20 */ /* 0x040fe20008410000 */
[----:B------:R-:W-:Y:S01]  /*f600*/  FSETP.NEU.FTZ.AND P5, PT, R41, -INF , PT ;  /* 0xff8000002900780b */ /* 0x000fe20003fbd000 */
[----:B------:R-:W-:Y:S01]  /*f610*/  STL.64 [R1+0x208], R206 ;  /* 0x000208ce01007387 */ /* 0x000fe20000100a00 */
[----:B------:R-:W-:Y:S02]  /*f620*/  FMNMX.FTZ R211, R2, R5, !PT ;  /* 0x0000000502d37209 */ /* 0x000fe40007810000 */
[----:B------:R-:W-:Y:S01]  /*f630*/  FSEL R0, R0, RZ, P5 ;  /* 0x000000ff00007208 */ /* 0x000fe20002800000 */
[----:B------:R-:W-:Y:S01]  /*f640*/  STL [R1+0x2c], R40 ;  /* 0x00002c2801007387 */ /* 0x000fe20000100800 */
[----:B------:R-:W-:Y:S01]  /*f650*/  @P3 HFMA2.BF16_V2 R231, -RZ.H0_H0, RZ.H0_H0, -R56.H0_H0 ;  /* 0x200000ffffe73231 */ /* 0x000fe20000340938 */
[----:B------:R-:W-:Y:S02]  /*f660*/  MUFU.EX2 R13, R15 ;  /* 0x0000000f000d7308 */ /* 0x000fe40000000800 */
[----:B------:R-:W-:Y:S01]  /*f670*/  STL.64 [R1+0x210], R194 ;  /* 0x000210c201007387 */ /* 0x000fe20000100a00 */
[----:B------:R-:W-:Y:S01]  /*f680*/  IMAD.MOV.U32 R218, RZ, RZ, R244 ;  /* 0x000000ffffda7224 */ /* 0x000fe200078e00f4 */
[----:B------:R-:W1:Y:S02]  /*f690*/  MUFU.EX2 R14, R16 ;  /* 0x00000010000e7308 */ /* 0x000e640000000800 */
[----:B------:R-:W-:Y:S01]  /*f6a0*/  STL [R1+0x30], R41 ;  /* 0x0000302901007387 */ /* 0x000fe20000100800 */
[--C-:B------:R-:W-:Y:S01]  /*f6b0*/  FFMA.FTZ R186, R186, UR34, -R0.reuse ;  /* 0x00000022baba7c23 */ /* 0x100fe20008010800 */
[--C-:B------:R-:W-:Y:S01]  /*f6c0*/  FFMA.FTZ R181, R181, UR34, -R0.reuse ;  /* 0x00000022b5b57c23 */ /* 0x100fe20008010800 */
[--C-:B------:R-:W-:Y:S01]  /*f6d0*/  FFMA.FTZ R179, R179, UR34, -R0.reuse ;  /* 0x00000022b3b37c23 */ /* 0x100fe20008010800 */
[----:B------:R1:W-:Y:S01]  /*f6e0*/  STL.64 [R1+0x1e0], R208 ;  /* 0x0001e0d001007387 */ /* 0x0003e20000100a00 */
        /* <DEDUP_REMOVED lines=13> */
[----:B------:R-:W-:Y:S01]  /*f7c0*/  @P3 PRMT R56, R231, 0x5410, RZ ;  /* 0x00005410e7383816 */ /* 0x000fe200000000ff */
[C---:B------:R-:W-:Y:S01]  /*f7d0*/  FMUL.FTZ R0, R211.reuse, UR34 ;  /* 0x00000022d3007c20 */ /* 0x040fe20008410000 */
[----:B------:R-:W-:-:S02]  /*f7e0*/  FSETP.NEU.FTZ.AND P3, PT, R211, -INF , PT ;  /* 0xff800000d300780b */ /* 0x000fc40003f7d000 */
[----:B------:R-:W-:Y:S02]  /*f7f0*/  PRMT R2, R190, 0x7772, RZ ;  /* 0x00007772be027816 */ /* 0x000fe400000000ff */
[----:B------:R-:W-:Y:S01]  /*f800*/  FSEL R0, R0, RZ, P3 ;  /* 0x000000ff00007208 */ /* 0x000fe20001800000 */
[----:B-1----:R-:W4:Y:S01]  /*f810*/  LDL.64 R208, [R1+0x100] ;  /* 0x0001000001d07983 */ /* 0x002f220000100a00 */
[----:B------:R-:W-:Y:S02]  /*f820*/  FSEL R3, R40, RZ, P4 ;  /* 0x000000ff28037208 */ /* 0x000fe40002000000 */
[----:B------:R-:W-:Y:S01]  /*f830*/  ISETP.GT.U32.AND P4, PT, R2, UR4, PT ;  /* 0x0000000402007c0c */ /* 0x000fe2000bf84070 */
        /* <DEDUP_REMOVED lines=16> */
[----:B------:R-:W-:-:S04]  /*f940*/  F2FP.BF16.F32.PACK_AB R0, R14, R13 ;  /* 0x0000000d0e00723e */ /* 0x000fc800000010ff */
[C---:B------:R-:W-:Y:S02]  /*f950*/  PRMT R35, R0.reuse, 0x7610, R35 ;  /* 0x0000761000237816 */ /* 0x040fe40000000023 */
[----:B------:R-:W-:-:S03]  /*f960*/  PRMT R238, R0, 0x7632, R238 ;  /* 0x0000763200ee7816 */ /* 0x000fc600000000ee */
[----:B------:R-:W-:Y:S01]  /*f970*/  @P4 HFMA2.BF16_V2 R233, -RZ.H0_H0, RZ.H0_H0, -R35.H0_H0 ;  /* 0x200000ffffe94231 */ /* 0x000fe20000340923 */
[----:B------:R-:W-:Y:S02]  /*f980*/  PRMT R0, R190, 0x7773, RZ ;  /* 0x00007773be007816 */ /* 0x000fe400000000ff */
[----:B------:R-:W-:Y:S02]  /*f990*/  PRMT R185, R35, 0x5410, R238 ;  /* 0x0000541023b97816 */ /* 0x000fe400000000ee */
[----:B------:R-:W-:Y:S02]  /*f9a0*/  @P4 PRMT R35, R233, 0x5410, RZ ;  /* 0x00005410e9234816 */ /* 0x000fe400000000ff */
[----:B------:R-:W-:Y:S01]  /*f9b0*/  ISETP.GT.U32.AND P4, PT, R0, UR4, PT ;  /* 0x0000000400007c0c */ /* 0x000fe2000bf84070 */
[----:B------:R-:W-:-:S04]  /*f9c0*/  IMAD.WIDE.U32 R18, R184, -0x2daee0ad, RZ ;  /* 0xd2511f53b8127825 */ /* 0x000fc800078e00ff */
[----:B------:R-:W-:Y:S01]  /*f9d0*/  FADD.FTZ R0, R101, -R3 ;  /* 0x8000000365007221 */ /* 0x000fe20000010000 */
[----:B------:R-:W-:-:S03]  /*f9e0*/  LOP3.LUT R26, R192, UR12, R19, 0x96, !PT ;  /* 0x0000000cc01a7c12 */ /* 0x000fc6000f8e9613 */
[----:B------:R-:W-:Y:S01]  /*f9f0*/  FMUL.FTZ R3, R0, UR34 ;  /* 0x0000002200037c20 */ /* 0x000fe20008410000 */
[----:B------:R-:W-:-:S03]  /*fa00*/  LOP3.LUT R0, R26, 0xff, RZ, 0xc0, !PT ;  /* 0x000000ff1a007812 */ /* 0x000fc600078ec0ff */
[----:B------:R-:W-:Y:S02]  /*fa10*/  @P4 HFMA2.BF16_V2 R232, -RZ.H0_H0, RZ.H0_H0, -R238.H0_H0 ;  /* 0x200000ffffe84231 */ /* 0x000fe400003409ee */
[----:B------:R-:W-:Y:S01]  /*fa20*/  FADD.FTZ R2, R103, -R183 ;  /* 0x800000b767027221 */ /* 0x000fe20000010000 */
[----:B------:R-:W3:Y:S02]  /*fa30*/  MUFU.EX2 R3, R3 ;  /* 0x0000000300037308 */ /* 0x000ee40000000800 */
[----:B------:R-:W-:Y:S02]  /*fa40*/  @P4 PRMT R238, R232, 0x5410, RZ ;  /* 0x00005410e8ee4816 */ /* 0x000fe400000000ff */
[----:B------:R-:W-:Y:S02]  /*fa50*/  ISETP.LE.U32.AND P4, PT, R0, UR4, PT ;  /* 0x0000000400007c0c */ /* 0x000fe4000bf83070 */
[----:B------:R-:W-:Y:S01]  /*fa60*/  LOP3.LUT R0, R26, 0xffff, RZ, 0xc0, !PT ;  /* 0x0000ffff1a007812 */ /* 0x000fe200078ec0ff */
[----:B------:R-:W-:-:S03]  /*fa70*/  FMUL.FTZ R2, R2, UR34 ;  /* 0x0000002202027c20 */ /* 0x000fc60008410000 */
[--C-:B------:R-:W-:Y:S02]  /*fa80*/  SHF.R.U32.HI R5, RZ, 0x8, R0.reuse ;  /* 0x00000008ff057819 */ /* 0x100fe40000011600 */
[----:B------:R-:W-:Y:S01]  /*fa90*/  PRMT R0, R26, 0x7632, R0 ;  /* 0x000076321a007816 */ /* 0x000fe20000000000 */
[----:B------:R1:W2:Y:S01]  /*faa0*/  MUFU.EX2 R4, R2 ;  /* 0x0000000200047308 */ /* 0x0002a20000000800 */
[----:B------:R-:W-:Y:S01]  /*fab0*/  FSEL R22, R41, RZ, P5 ;  /* 0x000000ff29167208 */ /* 0x000fe20002800000 */
[----:B------:R-:W-:Y:S01]  /*fac0*/  STL [R1+0x24], R211 ;  /* 0x000024d301007387 */ /* 0x000fe20000100800 */
[----:B-1----:R-:W-:-:S04]  /*fad0*/  LOP3.LUT R2, R0, 0xff, RZ, 0xc0, !PT ;  /* 0x000000ff00027812 */ /* 0x002fc800078ec0ff */
[----:B------:R-:W-:Y:S01]  /*fae0*/  ISETP.LE.U32.AND P5, PT, R2, UR4, PT ;  /* 0x0000000402007c0c */ /* 0x000fe2000bfa3070 */
[----:B---3--:R-:W-:Y:S02]  /*faf0*/  FFMA.FTZ R2, R214, R3, R10 ;  /* 0x00000003d6027223 */ /* 0x008fe4000001000a */
[----:B------:R-:W3:Y:S01]  /*fb00*/  LDL.LU R214, [R1+0x160] ;  /* 0x0001600001d67983 */ /* 0x000ee20000300800 */
[----:B------:R-:W-:-:S03]  /*fb10*/  IMAD.MOV.U32 R207, RZ, RZ, R219 ;  /* 0x000000ffffcf7224 */ /* 0x000fc600078e00db */
[----:B------:R-:W3:Y:S01]  /*fb20*/  LDL.LU R219, [R1+0x15c] ;  /* 0x00015c0001db7983 */ /* 0x000ee20000300800 */
[----:B--2---:R-:W-:Y:S01]  /*fb30*/  FFMA.FTZ R12, R217, R4, R12 ;  /* 0x00000004d90c7223 */ /* 0x004fe2000001000c */
[----:B------:R-:W-:Y:S04]  /*fb40*/  MUFU.EX2 R23, R23 ;  /* 0x0000001700177308 */ /* 0x000fe80000000800 */
[----:B------:R-:W1:Y:S01]  /*fb50*/  MUFU.EX2 R27, R33 ;  /* 0x00000021001b7308 */ /* 0x000e620000000800 */
[----:B------:R-:W-:Y:S01]  /*fb60*/  FADD.FTZ R39, R11, R12 ;  /* 0x0000000c0b277221 */ /* 0x000fe20000010000 */
[----:B------:R-:W-:Y:S01]  /*fb70*/  FADD.FTZ R12, R9, R2 ;  /* 0x00000002090c7221 */ /* 0x000fe20000010000 */
[----:B------:R-:W-:Y:S01]  /*fb80*/  LOP3.LUT R0, R5, 0xffff, RZ, 0xc0, !PT ;  /* 0x0000ffff05007812 */ /* 0x000fe200078ec0ff */
[----:B------:R2:W2:Y:S01]  /*fb90*/  LDL.LU.S16 R183, [R1] ;  /* 0x0000000001b77983 */ /* 0x0004a20000300600 */
[----:B----4-:R-:W-:-:S05]  /*fba0*/  LOP3.LUT R10, R6, UR32, R47, 0x96, !PT ;  /* 0x00000020060a7c12 */ /* 0x010fca000f8e962f */
[----:B------:R-:W-:Y:S01]  /*fbb0*/  IMAD.WIDE.U32 R10, R10, -0x2daee0ad, RZ ;  /* 0xd2511f530a0a7825 */ /* 0x000fe200078e00ff */
[----:B------:R-:W-:Y:S02]  /*fbc0*/  FSEL R5, R211, RZ, P3 ;  /* 0x000000ffd3057208 */ /* 0x000fe40001800000 */
[----:B------:R-:W-:Y:S02]  /*fbd0*/  ISETP.LE.U32.AND P3, PT, R0, UR4, PT ;  /* 0x0000000400007c0c */ /* 0x000fe4000bf63070 */
[----:B-1----:R-:W-:-:S04]  /*fbe0*/  F2FP.BF16.F32.PACK_AB R0, R27, R23 ;  /* 0x000000171b00723e */ /* 0x002fc800000010ff */
[C---:B------:R-:W-:Y:S02]  /*fbf0*/  PRMT R237, R0.reuse, 0x7610, R237 ;  /* 0x0000761000ed7816 */ /* 0x040fe400000000ed */
[----:B------:R-:W-:Y:S01]  /*fc00*/  PRMT R236, R0, 0x7632, R236 ;  /* 0x0000763200ec7816 */ /* 0x000fe200000000ec */
[----:B------:R-:W-:Y:S02]  /*fc10*/  IMAD.MOV.U32 R0, RZ, RZ, R18 ;  /* 0x000000ffff007224 */ /* 0x000fe400078e0012 */
[----:B------:R-:W-:Y:S01]  /*fc20*/  @!P4 HFMA2.BF16_V2 R101, -RZ.H0_H0, RZ.H0_H0, -R237.H0_H0 ;  /* 0x200000ffff65c231 */ /* 0x000fe200003409ed */
[----:B------:R-:W-:Y:S02]  /*fc30*/  PRMT R220, R237, 0x5410, R236 ;  /* 0x00005410eddc7816 */ /* 0x000fe400000000ec */
[----:B------:R-:W-:Y:S02]  /*fc40*/  LOP3.LUT R0, R0, 0xff, RZ, 0xc0, !PT ;  /* 0x000000ff00007812 */ /* 0x000fe400078ec0ff */
[----:B------:R-:W-:-:S02]  /*fc50*/  @!P4 PRMT R237, R101, 0x5410, RZ ;  /* 0x0000541065edc816 */ /* 0x000fc400000000ff */
[----:B------:R-:W-:Y:S01]  /*fc60*/  ISETP.LE.U32.AND P4, PT, R0, UR4, PT ;  /* 0x0000000400007c0c */ /* 0x000fe2000bf83070 */
[----:B------:R-:W-:Y:S02]  /*fc70*/  FADD.FTZ R0, R100, -R5 ;  /* 0x8000000564007221 */ /* 0x000fe40000010000 */
[----:B------:R-:W-:Y:S02]  /*fc80*/  MUFU.EX2 R5, R24 ;  /* 0x0000001800057308 */ /* 0x000fe40000000800 */
[----:B------:R-:W-:-:S04]  /*fc90*/  FMUL.FTZ R0, R0, UR34 ;  /* 0x0000002200007c20 */ /* 0x000fc80008410000 */
[----:B------:R-:W-:Y:S01]  /*fca0*/  MUFU.EX2 R2, R0 ;  /* 0x0000000000027308 */ /* 0x000fe20000000800 */
[----:B------:R-:W-:-:S03]  /*fcb0*/  @!P3 HFMA2.BF16_V2 R103, -RZ.H0_H0, RZ.H0_H0, -R236.H0_H0 ;  /* 0x200000ffff67b231 */ /* 0x000fc600003409ec */
[----:B------:R-:W1:Y:S04]  /*fcc0*/  MUFU.EX2 R0, R25 ;  /* 0x0000001900007308 */ /* 0x000e680000000800 */
[----:B------:R-:W-:Y:S04]  /*fcd0*/  MUFU.EX2 R15, R67 ;  /* 0x00000043000f7308 */ /* 0x000fe80000000800 */
[----:B------:R-:W4:Y:S01]  /*fce0*/  MUFU.EX2 R16, R64 ;  /* 0x0000004000107308 */ /* 0x000f220000000800 */
[----:B------:R-:W-:Y:S02]  /*fcf0*/  @!P3 PRMT R236, R103, 0x5410, RZ ;  /* 0x0000541067ecb816 */ /* 0x000fe400000000ff */
[----:B-1----:R-:W-:Y:S01]  /*fd00*/  F2FP.BF16.F32.PACK_AB R59, R0, R5 ;  /* 0x00000005003b723e */ /* 0x002fe200000010ff */
[----:B------:R-:W-:Y:S01]  /*fd10*/  IMAD.MOV.U32 R206, RZ, RZ, R218 ;  /* 0x000000ffffce7224 */ /* 0x000fe200078e00da */
[----:B------:R-:W-:-:S05]  /*fd20*/  LOP3.LUT R7, R208, UR33, R7, 0x96, !PT ;  /* 0x00000021d0077c12 */ /* 0x000fca000f8e9607 */
[----:B------:R-:W-:-:S05]  /*fd30*/  IMAD.WIDE.U32 R6, R7, -0x2daee0ad, RZ ;  /* 0xd2511f5307067825 */ /* 0x000fca00078e00ff */
[----:B------:R-:W-:-:S05]  /*fd40*/  LOP3.LUT R8, R212, UR31, R7, 0x96, !PT ;  /* 0x0000001fd4087c12 */ /* 0x000fca000f8e9607 */
[----:B------:R-:W-:Y:S01]  /*fd50*/  IMAD.WIDE.U32 R8, R8, -0x326172a9, RZ ;  /* 0xcd9e8d5708087825 */ /* 0x000fe200078e00ff */
[----:B------:R-:W-:-:S04]  /*fd60*/  LOP3.LUT R20, R6, UR22, R11, 0x96, !PT ;  /* 0x0000001606147c12 */ /* 0x000fc8000f8e960b */
[----:B------:R-:W-:Y:S01]  /*fd70*/  LOP3.LUT R6, R46, UR26, R9, 0x96, !PT ;  /* 0x0000001a2e067c12 */ /* 0x000fe2000f8e9609 */
[----:B------:R-:W-:-:S04]  /*fd80*/  IMAD.WIDE.U32 R20, R20, -0x326172a9, RZ ;  /* 0xcd9e8d5714147825 */ /* 0x000fc800078e00ff */
[----:B------:R-:W-:-:S05]  /*fd90*/  IMAD.WIDE.U32 R6, R6, -0x2daee0ad, RZ ;  /* 0xd2511f5306067825 */ /* 0x000fca00078e00ff */
[----:B------:R-:W-:Y:S02]  /*fda0*/  LOP3.LUT R7, R10, UR17, R7, 0x96, !PT ;  /* 0x000000110a077c12 */ /* 0x000fe4000f8e9607 */
[----:B------:R-:W-:-:S05]  /*fdb0*/  LOP3.LUT R10, R8, UR21, R21, 0x96, !PT ;  /* 0x00000015080a7c12 */ /* 0x000fca000f8e9615 */
[----:B------:R-:W-:-:S05]  /*fdc0*/  IMAD.WIDE.U32 R10, R10, -0x2daee0ad, RZ ;  /* 0xd2511f530a0a7825 */ /* 0x000fca00078e00ff */
[----:B------:R-:W-:Y:S01]  /*fdd0*/  LOP3.LUT R21, R6, UR15, R11, 0x96, !PT ;  /* 0x0000000f06157c12 */ /* 0x000fe2000f8e960b */
[----:B------:R-:W-:-:S05]  /*fde0*/  IMAD.WIDE.U32 R6, R7, -0x326172a9, RZ ;  /* 0xcd9e8d5707067825 */ /* 0x000fca00078e00ff */
[----:B------:R-:W-:Y:S01]  /*fdf0*/  LOP3.LUT R24, R20, UR16, R7, 0x96, !PT ;  /* 0x0000001014187c12 */ /* 0x000fe2000f8e9607 */
[----:B------:R-:W-:-:S05]  /*fe00*/  IMAD.WIDE.U32 R20, R21, -0x326172a9, RZ ;  /* 0xcd9e8d5715147825 */ /* 0x000fca00078e00ff */
[----:B------:R-:W-:Y:S01]  /*fe10*/  LOP3.LUT R19, R6, UR13, R21, 0x96, !PT ;  /* 0x0000000d06137c12 */ /* 0x000fe2000f8e9615 */
[----:B------:R1:W-:Y:S03]  /*fe20*/  MUFU.EX2 R7, R181 ;  /* 0x000000b500077308 */ /* 0x0003e60000000800 */
[----:B------:R-:W-:-:S04]  /*fe30*/  SHF.R.U32.HI R6, RZ, 0x18, R19 ;  /* 0x00000018ff067819 */ /* 0x000fc80000011613 */
[----:B------:R-:W-:Y:S01]  /*fe40*/  ISETP.LE.U32.AND P3, PT, R6, UR4, PT ;  /* 0x0000000406007c0c */ /* 0x000fe2000bf63070 */
[----:B-1----:R1:W2:Y:S04]  /*fe50*/  LDL.LU.S16 R181, [R1+0x4] ;  /* 0x0000040001b57983 */ /* 0x0022a80000300600 */
[----:B------:R1:W2:Y:S01]  /*fe60*/  LDL.LU.S16 R103, [R1+0x8] ;  /* 0x0000080001677983 */ /* 0x0002a20000300600 */
[----:B---3--:R-:W-:-:S04]  /*fe70*/  FFMA.FTZ R6, R214, R2, R5 ;  /* 0x00000002d6067223 */ /* 0x008fc80000010005 */
[----:B------:R-:W-:Y:S01]  /*fe80*/  FADD.FTZ R11, R0, R6 ;  /* 0x00000006000b7221 */ /* 0x000fe20000010000 */
[----:B----4-:R-:W-:-:S04]  /*fe90*/  F2FP.BF16.F32.PACK_AB R0, R16, R15 ;  /* 0x0000000f1000723e */ /* 0x010fc800000010ff */
[----:B------:R-:W-:Y:S01]  /*fea0*/  PRMT R231, R0, 0x7610, R231 ;  /* 0x0000761000e77816 */ /* 0x000fe200000000e7 */
[----:B------:R-:W-:Y:S01]  /*feb0*/  FADD.FTZ R5, R102, -R22 ;  /* 0x8000001666057221 */ /* 0x000fe20000010000 */
[----:B------:R-:W-:-:S03]  /*fec0*/  PRMT R230, R0, 0x7632, R230 ;  /* 0x0000763200e67816 */ /* 0x000fc600000000e6 */
[----:B------:R-:W-:Y:S01]  /*fed0*/  @!P5 HFMA2.BF16_V2 R102, -RZ.H0_H0, RZ.H0_H0, -R231.H0_H0 ;  /* 0x200000ffff66d231 */ /* 0x000fe200003409e7 */
[----:B------:R-:W-:-:S04]  /*fee0*/  PRMT R218, R231, 0x5410, R230 ;  /* 0x00005410e7da7816 */ /* 0x000fc800000000e6 */
[----:B------:R-:W-:Y:S02]  /*fef0*/  @!P5 PRMT R231, R102, 0x5410, RZ ;  /* 0x0000541066e7d816 */ /* 0x000fe400000000ff */
[----:B------:R1:W3:Y:S01]  /*ff00*/  LDL.LU.S16 R102, [R1+0xc] ;  /* 0x00000c0001667983 */ /* 0x0002e20000300600 */
[----:B------:R-:W-:Y:S01]  /*ff10*/  FMUL.FTZ R0, R5, UR34 ;  /* 0x0000002205007c20 */ /* 0x000fe20008410000 */
[----:B------:R-:W-:Y:S01]  /*ff20*/  MUFU.EX2 R8, R186 ;  /* 0x000000ba00087308 */ /* 0x000fe20000000800 */
[----:B------:R-:W-:-:S04]  /*ff30*/  IMAD.MOV.U32 R5, RZ, RZ, R20 ;  /* 0x000000ffff057224 */ /* 0x000fc800078e0014 */
[----:B------:R-:W4:Y:S01]  /*ff40*/  MUFU.EX2 R0, R0 ;  /* 0x0000000000007308 */ /* 0x000f220000000800 */
[----:B------:R-:W-:Y:S01]  /*ff50*/  LOP3.LUT R9, R5, 0xff, RZ, 0xc0, !PT ;  /* 0x000000ff05097812 */ /* 0x000fe200078ec0ff */
[----:B------:R-:W-:Y:S02]  /*ff60*/  @!P3 HFMA2.BF16_V2 R100, -RZ.H0_H0, RZ.H0_H0, -R59.H1_H1 ;  /* 0x200000ffff64b231 */ /* 0x000fe4000036093b */
[----:B------:R-:W-:Y:S04]  /*ff70*/  MUFU.EX2 R6, R179 ;  /* 0x000000b300067308 */ /* 0x000fe80000000800 */
[----:B------:R-:W1:Y:S01]  /*ff80*/  MUFU.EX2 R5, R176 ;  /* 0x000000b000057308 */ /* 0x000e620000000800 */
[----:B------:R-:W-:Y:S02]  /*ff90*/  PRMT R58, R59, 0x7632, R58 ;  /* 0x000076323b3a7816 */ /* 0x000fe4000000003a */
[----:B------:R-:W-:-:S02]  /*ffa0*/  @!P3 PRMT R58, R100, 0x5410, RZ ;  /* 0x00005410643ab816 */ /* 0x000fc400000000ff */
[----:B------:R-:W-:Y:S01]  /*ffb0*/  ISETP.LE.U32.AND P3, PT, R9, UR4, PT ;  /* 0x0000000409007c0c */ /* 0x000fe2000bf63070 */
[----:B----4-:R-:W-:Y:S01]  /*ffc0*/  FFMA.FTZ R9, R219, R0, R8 ;  /* 0x00000000db097223 */ /* 0x010fe20000010008 */
[----:B------:R-:W-:Y:S04]  /*ffd0*/  MUFU.EX2 R33, R105 ;  /* 0x0000006900217308 */ /* 0x000fe80000000800 */
[----:B------:R-:W4:Y:S01]  /*ffe0*/  MUFU.EX2 R34, R51 ;  /* 0x0000003300227308 */ /* 0x000f220000000800 */
[----:B------:R-:W-:Y:S01]  /*fff0*/  FADD.FTZ R9, R7, R9 ;  /* 0x0000000907097221 */ /* 0x000fe20000010000 */
[----:B-1----:R-:W-:Y:S01]  /*10000*/  F2FP.BF16.F32.PACK_AB R57, R5, R6 ;  /* 0x000000060539723e */ /* 0x002fe200000010ff */
[----:B------:R-:W-:Y:S02]  /*10010*/  FADD.FTZ R13, R13, R12 ;  /* 0x0000000c0d0d7221 */ /* 0x000fe40000010000 */
[----:B------:R-:W-:Y:S01]  /*10020*/  FADD.FTZ R9, R6, R9 ;  /* 0x0000000906097221 */ /* 0x000fe20000010000 */
[----:B------:R-:W-:Y:S01]  /*10030*/  SHF.R.U32.HI R6, RZ, 0x18, R26 ;  /* 0x00000018ff067819 */ /* 0x000fe2000001161a */
[----:B------:R-:W-:-:S02]  /*10040*/  @!P3 HFMA2.BF16_V2 R234, -RZ.H0_H0, RZ.H0_H0, -R57.H0_H0 ;  /* 0x200000ffffeab231 */ /* 0x000fc40000340939 */
[----:B------:R-:W-:Y:S01]  /*10050*/  FADD.FTZ R37, R14, R13 ;  /* 0x0000000d0e257221 */ /* 0x000fe20000010000 */
[----:B------:R-:W-:Y:S01]  /*10060*/  ISETP.LE.U32.AND P5, PT, R6, UR4, PT ;  /* 0x0000000406007c0c */ /* 0x000fe2000bfa3070 */
[----:B------:R-:W-:Y:S01]  /*10070*/  FADD.FTZ R14, R5, R9 ;  /* 0x00000009050e7221 */ /* 0x000fe20000010000 */
[----:B------:R-:W-:Y:S02]  /*10080*/  PRMT R6, R20, 0x7771, RZ ;  /* 0x0000777114067816 */ /* 0x000fe400000000ff */
[----:B----4-:R-:W-:Y:S02]  /*10090*/  F2FP.BF16.F32.PACK_AB R5, R34, R33 ;  /* 0x000000212205723e */ /* 0x010fe400000010ff */
[----:B------:R-:W-:Y:S02]  /*100a0*/  PRMT R64, R57, 0x7610, R64 ;  /* 0x0000761039407816 */ /* 0x000fe40000000040 */
[----:B------:R-:W-:Y:S02]  /*100b0*/  @!P3 PRMT R64, R234, 0x5410, RZ ;  /* 0x00005410ea40b816 */ /* 0x000fe400000000ff */
[----:B------:R-:W-:-:S02]  /*100c0*/  ISETP.GT.U32.AND P3, PT, R6, UR4, PT ;  /* 0x0000000406007c0c */ /* 0x000fc4000bf64070 */
[C---:B------:R-:W-:Y:S02]  /*100d0*/  PRMT R229, R5.reuse, 0x7610, R229 ;  /* 0x0000761005e57816 */ /* 0x040fe400000000e5 */
[----:B------:R-:W-:Y:S02]  /*100e0*/  PRMT R226, R5, 0x7632, R226 ;  /* 0x0000763205e27816 */ /* 0x000fe400000000e2 */
[----:B------:R-:W-:Y:S01]  /*100f0*/  LOP3.LUT R5, R19, 0xffff, RZ, 0xc0, !PT ;  /* 0x0000ffff13057812 */ /* 0x000fe200078ec0ff */
[----:B------:R-:W-:-:S03]  /*10100*/  @!P4 HFMA2.BF16_V2 R239, -RZ.H0_H0, RZ.H0_H0, -R229.H0_H0 ;  /* 0x200000ffffefc231 */ /* 0x000fc600003409e5 */
[----:B------:R-:W-:Y:S01]  /*10110*/  SHF.R.U32.HI R5, RZ, 0x8, R5 ;  /* 0x00000008ff057819 */ /* 0x000fe20000011605 */
[----:B------:R-:W1:Y:S01]  /*10120*/  MUFU.EX2 R6, R182 ;  /* 0x000000b600067308 */ /* 0x000e620000000800 */
[----:B------:R-:W-:Y:S02]  /*10130*/  F2FP.BF16.F32.PACK_AB R13, R7, R8 ;  /* 0x00000008070d723e */ /* 0x000fe400000010ff */
[----:B------:R-:W-:Y:S01]  /*10140*/  LOP3.LUT R7, R5, 0xffff, RZ, 0xc0, !PT ;  /* 0x0000ffff05077812 */ /* 0x000fe200078ec0ff */
[----:B------:R-:W-:Y:S01]  /*10150*/  @P3 HFMA2.BF16_V2 R235, -RZ.H0_H0, RZ.H0_H0, -R57.H1_H1 ;  /* 0x200000ffffeb3231 */ /* 0x000fe20000360939 */
[----:B------:R-:W-:Y:S01]  /*10160*/  PRMT R100, R229, 0x5410, R226 ;  /* 0x00005410e5647816 */ /* 0x000fe200000000e2 */
[----:B------:R-:W4:Y:S01]  /*10170*/  MUFU.EX2 R5, R180 ;  /* 0x000000b400057308 */ /* 0x000f220000000800 */
[----:B------:R-:W-:Y:S02]  /*10180*/  @!P4 PRMT R229, R239, 0x5410, RZ ;  /* 0x00005410efe5c816 */ /* 0x000fe400000000ff */
[----:B------:R-:W-:-:S02]  /*10190*/  ISETP.LE.U32.AND P4, PT, R7, UR4, PT ;  /* 0x0000000407007c0c */ /* 0x000fc4000bf83070 */
[----:B------:R-:W-:Y:S02]  /*101a0*/  PRMT R7, R20, 0x7772, RZ ;  /* 0x0000777214077816 */ /* 0x000fe400000000ff */
[----:B------:R-:W-:Y:S02]  /*101b0*/  PRMT R51, R57, 0x7632, R51 ;  /* 0x0000763239337816 */ /* 0x000fe40000000033 */
[----:B------:R-:W-:Y:S02]  /*101c0*/  @P3 PRMT R51, R235, 0x5410, RZ ;  /* 0x00005410eb333816 */ /* 0x000fe400000000ff */
[----:B------:R-:W-:Y:S01]  /*101d0*/  ISETP.GT.U32.AND P3, PT, R7, UR4, PT ;  /* 0x0000000407007c0c */ /* 0x000fe2000bf64070 */
[----:B-1----:R-:W-:Y:S01]  /*101e0*/  FADD.FTZ R7, R6, R11 ;  /* 0x0000000b06077221 */ /* 0x002fe20000010000 */
[----:B------:R-:W-:Y:S01]  /*101f0*/  @!P5 HFMA2.BF16_V2 R240, -RZ.H0_H0, RZ.H0_H0, -R230.H0_H0 ;  /* 0x200000fffff0d231 */ /* 0x000fe200003409e6 */
[C---:B----4-:R-:W-:Y:S02]  /*10200*/  F2FP.BF16.F32.PACK_AB R42, R5.reuse, R6 ;  /* 0x00000006052a723e */ /* 0x050fe400000010ff */
[----:B------:R-:W-:Y:S01]  /*10210*/  FADD.FTZ R8, R5, R7 ;  /* 0x0000000705087221 */ /* 0x000fe20000010000 */
[----:B------:R-:W-:-:S02]  /*10220*/  PRMT R5, R18, 0x7771, RZ ;  /* 0x0000777112057816 */ /* 0x000fc400000000ff */
[----:B------:R-:W-:Y:S02]  /*10230*/  @!P5 PRMT R230, R240, 0x5410, RZ ;  /* 0x00005410f0e6d816 */ /* 0x000fe400000000ff */
[----:B------:R-:W-:-:S03]  /*10240*/  ISETP.GT.U32.AND P5, PT, R5, UR4, PT ;  /* 0x0000000405007c0c */ /* 0x000fc6000bfa4070 */
[----:B------:R-:W-:Y:S01]  /*10250*/  @P3 HFMA2.BF16_V2 R247, -RZ.H0_H0, RZ.H0_H0, -R42.H0_H0 ;  /* 0x200000fffff73231 */ /* 0x000fe2000034092a */
[----:B------:R-:W-:Y:S02]  /*10260*/  PRMT R5, R20, 0x7773, RZ ;  /* 0x0000777314057816 */ /* 0x000fe400000000ff */
[----:B------:R-:W-:Y:S02]  /*10270*/  PRMT R101, R42, 0x7610, R101 ;  /* 0x000076102a657816 */ /* 0x000fe40000000065 */
[----:B------:R-:W-:Y:S02]  /*10280*/  @P3 PRMT R101, R247, 0x5410, RZ ;  /* 0x00005410f7653816 */ /* 0x000fe400000000ff */
[----:B------:R-:W-:Y:S01]  /*10290*/  ISETP.GT.U32.AND P3, PT, R5, UR4, PT ;  /* 0x0000000405007c0c */ /* 0x000fe2000bf64070 */
[----:B------:R-:W1:Y:S01]  /*102a0*/  MUFU.EX2 R6, R177 ;  /* 0x000000b100067308 */ /* 0x000e620000000800 */
[----:B------:R-:W-:-:S03]  /*102b0*/  IMAD.WIDE.U32 R24, R24, -0x2daee0ad, RZ ;  /* 0xd2511f5318187825 */ /* 0x000fc600078e00ff */
[----:B------:R-:W4:Y:S02]  /*102c0*/  MUFU.EX2 R5, R175 ;  /* 0x000000af00057308 */ /* 0x000f240000000800 */
[----:B------:R-:W-:Y:S02]  /*102d0*/  LOP3.LUT R25, R10, UR12, R25, 0x96, !PT ;  /* 0x0000000c0a197c12 */ /* 0x000fe4000f8e9619 */
[----:B------:R-:W-:Y:S02]  /*102e0*/  MUFU.EX2 R11, R173 ;  /* 0x000000ad000b7308 */ /* 0x000fe40000000800 */
[----:B------:R-:W-:Y:S02]  /*102f0*/  LOP3.LUT R7, R25, 0xff, RZ, 0xc0, !PT ;  /* 0x000000ff19077812 */ /* 0x000fe400078ec0ff */
[----:B------:R-:W-:Y:S01]  /*10300*/  @P3 HFMA2.BF16_V2 R248, -RZ.H0_H0, RZ.H0_H0, -R42.H1_H1 ;  /* 0x200000fffff83231 */ /* 0x000fe2000036092a */
[----:B------:R-:W4:Y:S01]  /*10310*/  MUFU.EX2 R30, R30 ;  /* 0x0000001e001e7308 */ /* 0x000f220000000800 */
[----:B------:R-:W-:-:S03]  /*10320*/  PRMT R67, R42, 0x7632, R67 ;  /* 0x000076322a437816 */ /* 0x000fc60000000043 */
[----:B------:R-:W-:Y:S01]  /*10330*/  @P3 PRMT R67, R248, 0x5410, RZ ;  /* 0x00005410f8433816 */ /* 0x000fe200000000ff */
[----:B------:R-:W4:Y:S01]  /*10340*/  MUFU.EX2 R10, R107 ;  /* 0x0000006b000a7308 */ /* 0x000f220000000800 */
[----:B------:R-:W-:Y:S01]  /*10350*/  ISETP.LE.U32.AND P3, PT, R7, UR4, PT ;  /* 0x0000000407007c0c */ /* 0x000fe2000bf63070 */
[----:B-1----:R-:W-:Y:S01]  /*10360*/  FADD.FTZ R7, R6, R8 ;  /* 0x0000000806077221 */ /* 0x002fe20000010000 */
[C---:B----4-:R-:W-:Y:S01]  /*10370*/  F2FP.BF16.F32.PACK_AB R177, R5.reuse, R6 ;  /* 0x0000000605b1723e */ /* 0x050fe200000010ff */
[----:B------:R-:W1:Y:S02]  /*10380*/  MUFU.EX2 R9, R65 ;  /* 0x0000004100097308 */ /* 0x000e640000000800 */
[----:B------:R-:W-:Y:S01]  /*10390*/  FADD.FTZ R12, R5, R7 ;  /* 0x00000007050c7221 */ /* 0x000fe20000010000 */
[----:B------:R-:W-:Y:S01]  /*103a0*/  LOP3.LUT R5, R25, 0xffff, RZ, 0xc0, !PT ;  /* 0x0000ffff19057812 */ /* 0x000fe200078ec0ff */
[----:B------:R-:W4:Y:S01]  /*103b0*/  MUFU.EX2 R8, R62 ;  /* 0x0000003e00087308 */ /* 0x000f220000000800 */
[----:B------:R-:W-:-:S02]  /*103c0*/  F2FP.BF16.F32.PACK_AB R176, R30, R11 ;  /* 0x0000000b1eb0723e */ /* 0x000fc400000010ff */
[----:B------:R-:W-:Y:S01]  /*103d0*/  SHF.R.U32.HI R5, RZ, 0x8, R5 ;  /* 0x00000008ff057819 */ /* 0x000fe20000011605 */
[----:B------:R-:W4:Y:S02]  /*103e0*/  MUFU.EX2 R7, R28 ;  /* 0x0000001c00077308 */ /* 0x000f240000000800 */
[----:B------:R-:W-:Y:S01]  /*103f0*/  @!P3 HFMA2.BF16_V2 R249, -RZ.H0_H0, RZ.H0_H0, -R176.H0_H0 ;  /* 0x200000fffff9b231 */ /* 0x000fe200003409b0 */
[----:B------:R-:W-:Y:S01]  /*10400*/  LOP3.LUT R5, R5, 0xffff, RZ, 0xc0, !PT ;  /* 0x0000ffff05057812 */ /* 0x000fe200078ec0ff */
[----:B------:R-:W-:Y:S01]  /*10410*/  FADD.FTZ R12, R10, R12 ;  /* 0x0000000c0a0c7221 */ /* 0x000fe20000010000 */
[----:B------:R-:W4:Y:S01]  /*10420*/  MUFU.EX2 R6, R52 ;  /* 0x0000003400067308 */ /* 0x000f220000000800 */
[----:B------:R-:W-:Y:S02]  /*10430*/  PRMT R205, R176, 0x7610, R205 ;  /* 0x00007610b0cd7816 */ /* 0x000fe400000000cd */
[----:B------:R-:W-:Y:S01]  /*10440*/  @!P3 PRMT R205, R249, 0x5410, RZ ;  /* 0x00005410f9cdb816 */ /* 0x000fe200000000ff */
[----:B-1----:R-:W-:Y:S01]  /*10450*/  FADD.FTZ R12, R9, R12 ;  /* 0x0000000c090c7221 */ /* 0x002fe20000010000 */
[----:B------:R-:W-:Y:S01]  /*10460*/  ISETP.LE.U32.AND P3, PT, R5, UR4, PT ;  /* 0x0000000405007c0c */ /* 0x000fe2000bf63070 */
[----:B------:R-:W-:Y:S02]  /*10470*/  MUFU.EX2 R31, R66 ;  /* 0x00000042001f7308 */ /* 0x000fe40000000800 */
[----:B----4-:R-:W-:-:S02]  /*10480*/  FADD.FTZ R12, R8, R12 ;  /* 0x0000000c080c7221 */ /* 0x010fc40000010000 */
[----:B------:R-:W1:Y:S04]  /*10490*/  MUFU.EX2 R5, R49 ;  /* 0x0000003100057308 */ /* 0x000e680000000800 */
[----:B------:R-:W4:Y:S01]  /*104a0*/  MUFU.EX2 R32, R55 ;  /* 0x0000003700207308 */ /* 0x000f220000000800 */
[----:B------:R-:W-:Y:S01]  /*104b0*/  F2FP.BF16.F32.PACK_AB R105, R9, R10 ;  /* 0x0000000a0969723e */ /* 0x000fe200000010ff */
[C---:B------:R-:W-:Y:S01]  /*104c0*/  FADD.FTZ R9, R7.reuse, R12 ;  /* 0x0000000c07097221 */ /* 0x040fe20000010000 */
[----:B------:R-:W-:-:S03]  /*104d0*/  F2FP.BF16.F32.PACK_AB R179, R7, R8 ;  /* 0x0000000807b3723e */ /* 0x000fc600000010ff */
[----:B------:R-:W-:Y:S01]  /*104e0*/  FADD.FTZ R9, R6, R9 ;  /* 0x0000000906097221 */ /* 0x000fe20000010000 */
[----:B------:R-:W-:Y:S01]  /*104f0*/  PRMT R7, R25, 0x7632, R7 ;  /* 0x0000763219077816 */ /* 0x000fe20000000007 */
[----:B------:R-:W-:Y:S02]  /*10500*/  @P5 HFMA2.BF16_V2 R250, -RZ.H0_H0, RZ.H0_H0, -R226.H0_H0 ;  /* 0x200000fffffa5231 */ /* 0x000fe400003409e2 */
[C---:B-1----:R-:W-:Y:S01]  /*10510*/  FADD.FTZ R9, R5.reuse, R9 ;  /* 0x0000000905097221 */ /* 0x042fe20000010000 */
[----:B------:R-:W-:Y:S01]  /*10520*/  F2FP.BF16.F32.PACK_AB R225, R5, R6 ;  /* 0x0000000605e1723e */ /* 0x000fe200000010ff */
[----:B------:R-:W-:Y:S01]  /*10530*/  @!P3 HFMA2.BF16_V2 R251, -RZ.H0_H0, RZ.H0_H0, -R176.H1_H1 ;  /* 0x200000fffffbb231 */ /* 0x000fe200003609b0 */
[----:B----4-:R-:W-:Y:S01]  /*10540*/  F2FP.BF16.F32.PACK_AB R5, R32, R31 ;  /* 0x0000001f2005723e */ /* 0x010fe200000010ff */
[----:B------:R-:W1:Y:S01]  /*10550*/  MUFU.EX2 R6, R43 ;  /* 0x0000002b00067308 */ /* 0x000e620000000800 */
[----:B------:R-:W-:Y:S02]  /*10560*/  PRMT R10, R18, 0x7772, RZ ;  /* 0x00007772120a7816 */ /* 0x000fe400000000ff */
[----:B------:R-:W-:-:S02]  /*10570*/  LOP3.LUT R7, R7, 0xff, RZ, 0xc0, !PT ;  /* 0x000000ff07077812 */ /* 0x000fc400078ec0ff */
[----:B------:R-:W-:Y:S02]  /*10580*/  @P5 PRMT R226, R250, 0x5410, RZ ;  /* 0x00005410fae25816 */ /* 0x000fe400000000ff */
[C---:B------:R-:W-:Y:S02]  /*10590*/  PRMT R221, R5.reuse, 0x7610, R221 ;  /* 0x0000761005dd7816 */ /* 0x040fe400000000dd */
[----:B------:R-:W-:Y:S02]  /*105a0*/  PRMT R222, R5, 0x7632, R222 ;  /* 0x0000763205de7816 */ /* 0x000fe400000000de */
[----:B------:R-:W-:Y:S01]  /*105b0*/  PRMT R228, R176, 0x7632, R228 ;  /* 0x00007632b0e47816 */ /* 0x000fe200000000e4 */
[----:B------:R-:W4:Y:S01]  /*105c0*/  MUFU.EX2 R5, R29 ;  /* 0x0000001d00057308 */ /* 0x000f220000000800 */
[----:B------:R-:W-:Y:S02]  /*105d0*/  ISETP.GT.U32.AND P5, PT, R10, UR4, PT ;  /* 0x000000040a007c0c */ /* 0x000fe4000bfa4070 */
[----:B------:R-:W-:-:S02]  /*105e0*/  @!P3 PRMT R228, R251, 0x5410, RZ ;  /* 0x00005410fbe4b816 */ /* 0x000fc400000000ff */
[----:B------:R-:W-:Y:S01]  /*105f0*/  ISETP.LE.U32.AND P3, PT, R7, UR4, PT ;  /* 0x0000000407007c0c */ /* 0x000fe2000bf63070 */
[----:B-1----:R-:W-:Y:S01]  /*10600*/  FADD.FTZ R7, R6, R9 ;  /* 0x0000000906077221 */ /* 0x002fe20000010000 */
[----:B------:R-:W-:-:S07]  /*10610*/  PRMT R189, R221, 0x5410, R222 ;  /* 0x00005410ddbd7816 */ /* 0x000fce00000000de */
[----:B------:R-:W-:Y:S02]  /*10620*/  @P5 HFMA2.BF16_V2 R252, -RZ.H0_H0, RZ.H0_H0, -R221.H0_H0 ;  /* 0x200000fffffc5231 */ /* 0x000fe400003409dd */
[C---:B----4-:R-:W-:Y:S01]  /*10630*/  FADD.FTZ R7, R5.reuse, R7 ;  /* 0x0000000705077221 */ /* 0x050fe20000010000 */
[----:B------:R-:W-:Y:S01]  /*10640*/  F2FP.BF16.F32.PACK_AB R239, R5, R6 ;  /* 0x0000000605ef723e */ /* 0x000fe200000010ff */
[----:B--2---:R-:W-:Y:S01]  /*10650*/  @!P3 HFMA2.BF16_V2 R183, -RZ.H0_H0, RZ.H0_H0, -R177.H0_H0 ;  /* 0x200000ffffb7b231 */ /* 0x004fe200003409b1 */
[----:B------:R-:W-:Y:S02]  /*10660*/  PRMT R5, R18, 0x7773, RZ ;  /* 0x0000777312057816 */ /* 0x000fe400000000ff */
[----:B------:R-:W-:Y:S02]  /*10670*/  @P5 PRMT R221, R252, 0x5410, RZ ;  /* 0x00005410fcdd5816 */ /* 0x000fe400000000ff */
[----:B------:R-:W-:Y:S02]  /*10680*/  ISETP.GT.U32.AND P5, PT, R5, UR4, PT ;  /* 0x0000000405007c0c */ /* 0x000fe4000bfa4070 */
[----:B------:R-:W-:-:S02]  /*10690*/  PRMT R6, R183, 0x7610, R6 ;  /* 0x00007610b7067816 */ /* 0x000fc40000000006 */
[----:B------:R-:W-:Y:S02]  /*106a0*/  SHF.R.U32.HI R5, RZ, 0x18, R25 ;  /* 0x00000018ff057819 */ /* 0x000fe40000011619 */
[----:B------:R-:W-:Y:S02]  /*106b0*/  PRMT R215, R177, 0x7610, R215 ;  /* 0x00007610b1d77816 */ /* 0x000fe400000000d7 */
[----:B------:R-:W-:Y:S02]  /*106c0*/  @!P3 PRMT R215, R6, 0x5410, RZ ;  /* 0x0000541006d7b816 */ /* 0x000fe400000000ff */
[----:B------:R-:W-:Y:S01]  /*106d0*/  ISETP.LE.U32.AND P3, PT, R5, UR4, PT ;  /* 0x0000000405007c0c */ /* 0x000fe2000bf63070 */
[----:B------:R-:W-:Y:S01]  /*106e0*/  IMAD.MOV.U32 R8, RZ, RZ, R24 ;  /* 0x000000ffff087224 */ /* 0x000fe200078e0018 */
[----:B------:R-:W-:Y:S01]  /*106f0*/  MUFU.EX2 R28, R63 ;  /* 0x0000003f001c7308 */ /* 0x000fe20000000800 */
[----:B------:R-:W-:-:S03]  /*10700*/  PRMT R227, R177, 0x7632, R227 ;  /* 0x00007632b1e37816 */ /* 0x000fc600000000e3 */
[----:B------:R-:W-:Y:S01]  /*10710*/  MUFU.EX2 R29, R50 ;  /* 0x00000032001d7308 */ /* 0x000fe20000000800 */
[----:B------:R-:W-:-:S03]  /*10720*/  LOP3.LUT R8, R8, 0xff, RZ, 0xc0, !PT ;  /* 0x000000ff08087812 */ /* 0x000fc600078ec0ff */
[----:B------:R-:W1:Y:S03]  /*10730*/  MUFU.EX2 R6, R48 ;  /* 0x0000003000067308 */ /* 0x000e660000000800 */
[----:B------:R-:W-:-:S05]  /*10740*/  @!P3 HFMA2.BF16_V2 R181, -RZ.H0_H0, RZ.H0_H0, -R177.H1_H1 ;  /* 0x200000ffffb5b231 */ /* 0x000fca00003609b1 */
[----:B------:R-:W-:-:S04]  /*10750*/  PRMT R5, R181, 0x7610, R5 ;  /* 0x00007610b5057816 */ /* 0x000fc80000000005 */
[----:B------:R-:W-:Y:S02]  /*10760*/  @!P3 PRMT R227, R5, 0x5410, RZ ;  /* 0x0000541005e3b816 */ /* 0x000fe400000000ff */
[----:B------:R-:W2:Y:S01]  /*10770*/  MUFU.EX2 R5, R44 ;  /* 0x0000002c00057308 */ /* 0x000ea20000000800 */
[----:B------:R-:W-:Y:S01]  /*10780*/  ISETP.LE.U32.AND P3, PT, R8, UR4, PT ;  /* 0x0000000408007c0c */ /* 0x000fe2000bf63070 */
[----:B-1----:R-:W-:Y:S01]  /*10790*/  FADD.FTZ R7, R6, R7 ;  /* 0x0000000706077221 */ /* 0x002fe20000010000 */
[----:B------:R-:W-:-:S03]  /*107a0*/  F2FP.BF16.F32.PACK_AB R104, R29, R28 ;  /* 0x0000001c1d68723e */ /* 0x000fc600000010ff */
[C---:B--2---:R-:W-:Y:S01]  /*107b0*/  FADD.FTZ R7, R5.reuse, R7 ;  /* 0x0000000705077221 */ /* 0x044fe20000010000 */
[----:B------:R-:W-:-:S07]  /*107c0*/  F2FP.BF16.F32.PACK_AB R240, R5, R6 ;  /* 0x0000000605f0723e */ /* 0x000fce00000010ff */
[----:B------:R-:W-:Y:S01]  /*107d0*/  @!P3 HFMA2.BF16_V2 R103, -RZ.H0_H0, RZ.H0_H0, -R104.H0_H0 ;  /* 0x200000ffff67b231 */ /* 0x000fe20000340968 */
[----:B------:R-:W-:-:S04]  /*107e0*/  PRMT R12, R104, 0x7610, R12 ;  /* 0x00007610680c7816 */ /* 0x000fc8000000000c */
[----:B------:R-:W-:-:S04]  /*107f0*/  PRMT R6, R103, 0x7610, R6 ;  /* 0x0000761067067816 */ /* 0x000fc80000000006 */
[----:B------:R-:W-:Y:S01]  /*10800*/  @!P3 PRMT R12, R6, 0x5410, RZ ;  /* 0x00005410060cb816 */ /* 0x000fe200000000ff */
[----:B------:R-:W-:Y:S02]  /*10810*/  IMAD.MOV.U32 R107, RZ, RZ, R101 ;  /* 0x000000ffff6b7224 */ /* 0x000fe400078e0065 */
[-C--:B------:R-:W-:Y:S01]  /*10820*/  FMUL.FTZ R101, R161, R4.reuse ;  /* 0x00000004a1657220 */ /* 0x080fe20000410000 */
[----:B------:R-:W-:Y:S02]  /*10830*/  IMAD.MOV.U32 R9, RZ, RZ, R100 ;  /* 0x000000ffff097224 */ /* 0x000fe400078e0064 */
[-C--:B------:R-:W-:Y:S01]  /*10840*/  FMUL.FTZ R100, R160, R4.reuse ;  /* 0x00000004a0647220 */ /* 0x080fe20000410000 */
[-C--:B------:R-:W-:Y:S01]  /*10850*/  FMUL.FTZ R168, R168, R4.reuse ;  /* 0x00000004a8a87220 */ /* 0x080fe20000410000 */
[-C--:B------:R-:W-:Y:S01]  /*10860*/  FMUL.FTZ R169, R169, R4.reuse ;  /* 0x00000004a9a97220 */ /* 0x080fe20000410000 */
[----:B------:R-:W-:Y:S01]  /*10870*/  FMUL.FTZ R164, R164, R4 ;  /* 0x00000004a4a47220 */ /* 0x000fe20000410000 */
[----:B---3--:R-:W-:-:S05]  /*10880*/  @P5 HFMA2.BF16_V2 R102, -RZ.H0_H0, RZ.H0_H0, -R222.H0_H0 ;  /* 0x200000ffff665231 */ /* 0x008fca00003409de */
[----:B------:R-:W-:-:S04]  /*10890*/  PRMT R5, R102, 0x7610, R5 ;  /* 0x0000761066057816 */ /* 0x000fc80000000005 */
[----:B------:R-:W-:Y:S02]  /*108a0*/  @P5 PRMT R222, R5, 0x5410, RZ ;  /* 0x0000541005de5816 */ /* 0x000fe400000000ff */
[----:B------:R-:W-:-:S04]  /*108b0*/  PRMT R5, R24, 0x7771, RZ ;  /* 0x0000777118057816 */ /* 0x000fc800000000ff */
[----:B------:R-:W-:Y:S01]  /*108c0*/  ISETP.GT.U32.AND P3, PT, R5, UR4, PT ;  /* 0x0000000405007c0c */ /* 0x000fe2000bf64070 */
        /* <DEDUP_REMOVED lines=19> */
[----:B------:R-:W-:Y:S01]  /*10a00*/  LOP3.LUT R4, R19, 0xff, RZ, 0xc0, !PT ;  /* 0x000000ff13047812 */ /* 0x000fe200078ec0ff */
[----:B------:R-:W-:-:S03]  /*10a10*/  @P3 HFMA2.BF16_V2 R68, -RZ.H0_H0, RZ.H0_H0, -R104.H1_H1 ;  /* 0x200000ffff443231 */ /* 0x000fc60000360968 */
[----:B------:R-:W-:Y:S02]  /*10a20*/  ISETP.LE.U32.AND P5, PT, R4, UR4, PT ;  /* 0x0000000404007c0c */ /* 0x000fe4000bfa3070 */
[----:B------:R-:W-:Y:S02]  /*10a30*/  PRMT R4, R24, 0x7772, RZ ;  /* 0x0000777218047816 */ /* 0x000fe400000000ff */
[----:B------:R-:W-:Y:S02]  /*10a40*/  PRMT R223, R104, 0x7632, R223 ;  /* 0x0000763268df7816 */ /* 0x000fe400000000df */
[----:B------:R-:W-:Y:S02]  /*10a50*/  @P3 PRMT R223, R68, 0x5410, RZ ;  /* 0x0000541044df3816 */ /* 0x000fe400000000ff */
[----:B------:R-:W-:Y:S02]  /*10a60*/  ISETP.GT.U32.AND P3, PT, R4, UR4, PT ;  /* 0x0000000404007c0c */ /* 0x000fe4000bf64070 */
[----:B------:R-:W-:-:S02]  /*10a70*/  PRMT R4, R24, 0x7773, RZ ;  /* 0x0000777318047816 */ /* 0x000fc400000000ff */
[----:B------:R-:W-:-:S09]  /*10a80*/  PRMT R48, R105, 0x7610, R48 ;  /* 0x0000761069307816 */ /* 0x000fd20000000030 */
[----:B------:R-:W-:-:S05]  /*10a90*/  @P3 HFMA2.BF16_V2 R69, -RZ.H0_H0, RZ.H0_H0, -R105.H0_H0 ;  /* 0x200000ffff453231 */ /* 0x000fca0000340969 */
[----:B------:R-:W-:Y:S02]  /*10aa0*/  @P3 PRMT R48, R69, 0x5410, RZ ;  /* 0x0000541045303816 */ /* 0x000fe400000000ff */
[----:B------:R-:W-:Y:S01]  /*10ab0*/  ISETP.GT.U32.AND P3, PT, R4, UR4, PT ;  /* 0x0000000404007c0c */ /* 0x000fe2000bf64070 */
[----:B------:R1:W-:Y:S01]  /*10ac0*/  STL [R1+0x160], R7 ;  /* 0x0001600701007387 */ /* 0x0003e20000100800 */
[C---:B------:R-:W-:Y:S01]  /*10ad0*/  PRMT R22, R13.reuse, 0x7610, R22 ;  /* 0x000076100d167816 */ /* 0x040fe20000000016 */
[----:B------:R-:W-:Y:S01]  /*10ae0*/  IMAD.MOV.U32 R5, RZ, RZ, R12 ;  /* 0x000000ffff057224 */ /* 0x000fe200078e000c */
[----:B------:R-:W-:Y:S01]  /*10af0*/  PRMT R21, R13, 0x7632, R21 ;  /* 0x000076320d157816 */ /* 0x000fe20000000015 */
[-C--:B------:R-:W-:Y:S01]  /*10b00*/  FMUL.FTZ R102, R162, R3.reuse ;  /* 0x00000003a2667220 */ /* 0x080fe20000410000 */
[----:B------:R-:W2:Y:S01]  /*10b10*/  LDL.64 R12, [R1+0x170] ;  /* 0x00017000010c7983 */ /* 0x000ea20000100a00 */
        /* <DEDUP_REMOVED lines=23> */
[----:B------:R-:W-:Y:S01]  /*10c90*/  FADD.FTZ R3, R45, R39 ;  /* 0x000000272d037221 */ /* 0x000fe20000010000 */
[----:B------:R-:W-:Y:S01]  /*10ca0*/  @P3 HFMA2.BF16_V2 R70, -RZ.H0_H0, RZ.H0_H0, -R105.H1_H1 ;  /* 0x200000ffff463231 */ /* 0x000fe20000360969 */
[----:B------:R-:W-:Y:S01]  /*10cb0*/  PRMT R224, R105, 0x7632, R224 ;  /* 0x0000763269e07816 */ /* 0x000fe200000000e0 */
[----:B------:R-:W-:-:S02]  /*10cc0*/  @!P5 HFMA2.BF16_V2 R71, -RZ.H0_H0, RZ.H0_H0, -R22.H0_H0 ;  /* 0x200000ffff47d231 */ /* 0x000fc40000340916 */
[----:B------:R-:W-:Y:S01]  /*10cd0*/  IMAD.MOV.U32 R45, RZ, RZ, R62 ;  /* 0x000000ffff2d7224 */ /* 0x000fe200078e003e */
[----:B------:R-:W-:Y:S01]  /*10ce0*/  PRMT R62, R22, 0x5410, R21 ;  /* 0x00005410163e7816 */ /* 0x000fe20000000015 */
[----:B------:R-:W-:Y:S01]  /*10cf0*/  FADD.FTZ R3, R38, R3 ;  /* 0x0000000326037221 */ /* 0x000fe20000010000 */
[----:B------:R-:W3:Y:S01]  /*10d00*/  LDL.64 R194, [R1+0x108] ;  /* 0x0001080001c27983 */ /* 0x000ee20000100a00 */
[----:B------:R-:W-:Y:S01]  /*10d10*/  @P3 PRMT R224, R70, 0x5410, RZ ;  /* 0x0000541046e03816 */ /* 0x000fe200000000ff */
[----:B------:R-:W-:Y:S01]  /*10d20*/  IMAD.MOV.U32 R44, RZ, RZ, R67 ;  /* 0x000000ffff2c7224 */ /* 0x000fe200078e0043 */
[----:B------:R-:W-:Y:S01]  /*10d30*/  @!P5 PRMT R22, R71, 0x5410, RZ ;  /* 0x000054104716d816 */ /* 0x000fe200000000ff */
        /* <DEDUP_REMOVED lines=24> */
[----:B------:R-:W-:Y:S01]  /*10ec0*/  FADD.FTZ R3, R23, R3 ;  /* 0x0000000317037221 */ /* 0x000fe20000010000 */
[----:B------:R-:W-:Y:S01]  /*10ed0*/  FADD.FTZ R2, R15, R37 ;  /* 0x000000250f027221 */ /* 0x000fe20000010000 */
[----:B------:R-:W-:-:S02]  /*10ee0*/  IMAD.MOV.U32 R38, RZ, RZ, R206 ;  /* 0x000000ffff267224 */ /* 0x000fc400078e00ce */
[----:B------:R-:W-:Y:S01]  /*10ef0*/  FADD.FTZ R15, R27, R3 ;  /* 0x000000031b0f7221 */ /* 0x000fe20000010000 */
[----:B------:R-:W-:Y:S01]  /*10f00*/  FADD.FTZ R16, R16, R2 ;  /* 0x0000000210107221 */ /* 0x000fe20000010000 */
[----:B------:R-:W-:Y:S01]  /*10f10*/  IMAD.MOV.U32 R39, RZ, RZ, R207 ;  /* 0x000000ffff277224 */ /* 0x000fe200078e00cf */
[----:B------:R-:W4:Y:S04]  /*10f20*/  LDL.64 R2, [R1+0x180] ;  /* 0x0001800001027983 */ /* 0x000f280000100a00 */
[----:B------:R-:W4:Y:S01]  /*10f30*/  LDL.64 R206, [R1+0x148] ;  /* 0x0001480001ce7983 */ /* 0x000f220000100a00 */
        /* <DEDUP_REMOVED lines=25> */
[----:B------:R-:W-:Y:S01]  /*110d0*/  ULEA UR6, UR23, 0xfffffffd, 0x1 ;  /* 0xfffffffd17067891 */ /* 0x000fe2000f8e08ff */
[----:B------:R-:W-:-:S02]  /*110e0*/  IMAD.U32 R0, RZ, RZ, UR37 ;  /* 0x00000025ff007e24 */ /* 0x000fc4000f8e00ff */
[----:B------:R-:W-:Y:S02]  /*110f0*/  IMAD.MOV.U32 R23, RZ, RZ, R5 ;  /* 0x000000ffff177224 */ /* 0x000fe400078e0005 */
[----:B------:R-:W-:Y:S01]  /*11100*/  FADD.FTZ R14, R11, R14 ;  /* 0x0000000e0b0e7221 */ /* 0x000fe20000010000 */
[----:B------:R-:W-:Y:S02]  /*11110*/  IMAD.MOV.U32 R27, RZ, RZ, R10 ;  /* 0x000000ffff1b7224 */ /* 0x000fe400078e000a */
[----:B------:R-:W-:Y:S02]  /*11120*/  IMAD.MOV.U32 R37, RZ, RZ, R45 ;  /* 0x000000ffff257224 */ /* 0x000fe400078e002d */
[----:B------:R-:W-:Y:S02]  /*11130*/  IMAD.MOV.U32 R45, RZ, RZ, R44 ;  /* 0x000000ffff2d7224 */ /* 0x000fe400078e002c */
[----:B------:R-:W-:Y:S01]  /*11140*/  IMAD.MOV.U32 R44, RZ, RZ, R9 ;  /* 0x000000ffff2c7224 */ /* 0x000fe200078e0009 */
[----:B--2---:R-:W-:-:S05]  /*11150*/  LOP3.LUT R0, R0, UR6, R13, 0x96, !PT ;  /* 0x0000000600007c12 */ /* 0x004fca000f8e960d */
[----:B------:R-:W-:-:S05]  /*11160*/  IMAD.WIDE.U32 R12, R0, -0x326172a9, RZ ;  /* 0xcd9e8d57000c7825 */ /* 0x000fca00078e00ff */
[----:B---3--:R-:W-:Y:S02]  /*11170*/  LOP3.LUT R0, R194, UR33, R13, 0x96, !PT ;  /* 0x00000021c2007c12 */ /* 0x008fe4000f8e960d */
[----:B------:R-:W2:Y:S03]  /*11180*/  LDL.LU.64 R194, [R1+0x210] ;  /* 0x0002100001c27983 */ /* 0x000ea60000300a00 */
[----:B------:R-:W-:-:S05]  /*11190*/  IMAD.WIDE.U32 R4, R0, -0x2daee0ad, RZ ;  /* 0xd2511f5300047825 */ /* 0x000fca00078e00ff */
[----:B----4-:R-:W-:Y:S02]  /*111a0*/  LOP3.LUT R0, R2, UR31, R5, 0x96, !PT ;  /* 0x0000001f02007c12 */ /* 0x010fe4000f8e9605 */
[----:B------:R-:W-:-:S03]  /*111b0*/  LOP3.LUT R2, R12, UR32, R207, 0x96, !PT ;  /* 0x000000200c027c12 */ /* 0x000fc6000f8e96cf */
[----:B------:R-:W-:-:S04]  /*111c0*/  IMAD.WIDE.U32 R10, R0, -0x326172a9, RZ ;  /* 0xcd9e8d57000a7825 */ /* 0x000fc800078e00ff */
[----:B------:R-:W-:Y:S01]  /*111d0*/  IMAD.WIDE.U32 R2, R2, -0x2daee0ad, RZ ;  /* 0xd2511f5302027825 */ /* 0x000fe200078e00ff */
[----:B------:R-:W-:Y:S02]  /*111e0*/  LOP3.LUT R5, R206, UR26, R11, 0x96, !PT ;  /* 0x0000001ace057c12 */ /* 0x000fe4000f8e960b */
[----:B------:R-:W3:Y:S02]  /*111f0*/  LDL.LU.64 R206, [R1+0x208] ;  /* 0x0002080001ce7983 */ /* 0x000ee40000300a00 */
[----:B------:R-:W-:Y:S01]  /*11200*/  LOP3.LUT R0, R4, UR22, R3, 0x96, !PT ;  /* 0x0000001604007c12 */ /* 0x000fe2000f8e9603 */
[----:B------:R-:W-:Y:S02]  /*11210*/  IMAD.MOV.U32 R4, RZ, RZ, R8 ;  /* 0x000000ffff047224 */ /* 0x000fe400078e0008 */
[----:B------:R-:W-:-:S04]  /*11220*/  IMAD.WIDE.U32 R8, R5, -0x2daee0ad, RZ ;  /* 0xd2511f5305087825 */ /* 0x000fc800078e00ff */
[----:B------:R-:W-:Y:S02]  /*11230*/  IMAD.MOV.U32 R5, RZ, RZ, R7 ;  /* 0x000000ffff057224 */ /* 0x000fe400078e0007 */
[----:B------:R-:W-:Y:S02]  /*11240*/  IMAD.MOV.U32 R3, RZ, RZ, R6 ;  /* 0x000000ffff037224 */ /* 0x000fe400078e0006 */
[----:B------:R-:W-:Y:S01]  /*11250*/  IMAD.WIDE.U32 R6, R0, -0x326172a9, RZ ;  /* 0xcd9e8d5700067825 */ /* 0x000fe200078e00ff */
[----:B------:R-:W-:-:S04]  /*11260*/  LOP3.LUT R2, R2, UR17, R9, 0x96, !PT ;  /* 0x0000001102027c12 */ /* 0x000fc8000f8e9609 */
[----:B------:R-:W-:Y:S01]  /*11270*/  LOP3.LUT R0, R10, UR21, R7, 0x96, !PT ;  /* 0x000000150a007c12 */ /* 0x000fe2000f8e9607 */
[----:B------:R-:W-:Y:S02]  /*11280*/  IMAD.MOV.U32 R11, RZ, RZ, R5 ;  /* 0x000000ffff0b7224 */ /* 0x000fe400078e0005 */
[----:B------:R-:W-:Y:S02]  /*11290*/  IMAD.MOV.U32 R10, RZ, RZ, R4 ;  /* 0x000000ffff0a7224 */ /* 0x000fe400078e0004 */
[----:B------:R-:W-:-:S04]  /*112a0*/  IMAD.WIDE.U32 R4, R0, -0x2daee0ad, RZ ;  /* 0xd2511f5300047825 */ /* 0x000fc800078e00ff */
[----:B------:R-:W-:Y:S02]  /*112b0*/  IMAD.MOV.U32 R9, RZ, RZ, R3 ;  /* 0x000000ffff097224 */ /* 0x000fe400078e0003 */
[----:B------:R-:W-:Y:S02]  /*112c0*/  IMAD.MOV.U32 R0, RZ, RZ, R205 ;  /* 0x000000ffff007224 */ /* 0x000fe400078e00cd */
[----:B------:R-:W-:Y:S01]  /*112d0*/  IMAD.WIDE.U32 R2, R2, -0x326172a9, RZ ;  /* 0xcd9e8d5702027825 */ /* 0x000fe200078e00ff */
[----:B------:R-:W-:Y:S01]  /*112e0*/  LOP3.LUT R5, R8, UR15, R5, 0x96, !PT ;  /* 0x0000000f08057c12 */ /* 0x000fe2000f8e9605 */
[----:B------:R-:W4:Y:S02]  /*112f0*/  LDL.LU R205, [R1+0x204] ;  /* 0x0002040001cd7983 */ /* 0x000f240000300800 */
[----:B------:R-:W-:Y:S01]  /*11300*/  IMAD.MOV.U32 R8, RZ, RZ, R0 ;  /* 0x000000ffff087224 */ /* 0x000fe200078e0000 */
[----:B------:R-:W-:Y:S01]  /*11310*/  LOP3.LUT R0, R6, UR16, R3, 0x96, !PT ;  /* 0x0000001006007c12 */ /* 0x000fe2000f8e9603 */
[----:B------:R-:W-:-:S02]  /*11320*/  IMAD.MOV.U32 R7, RZ, RZ, R51 ;  /* 0x000000ffff077224 */ /* 0x000fc400078e0033 */
[----:B------:R-:W-:Y:S02]  /*11330*/  IMAD.MOV.U32 R6, RZ, RZ, R50 ;  /* 0x000000ffff067224 */ /* 0x000fe400078e0032 */
[----:B------:R-:W-:-:S04]  /*11340*/  IMAD.WIDE.U32 R50, R0, -0x2daee0ad, RZ ;  /* 0xd2511f5300327825 */ /* 0x000fc800078e00ff */
[----:B------:R-:W-:Y:S01]  /*11350*/  IMAD.MOV.U32 R3, RZ, RZ, R210 ;  /* 0x000000ffff037224 */ /* 0x000fe200078e00d2 */
[----:B------:R-:W-:Y:S01]  /*11360*/  LOP3.LUT R51, R4, UR12, R51, 0x96, !PT ;  /* 0x0000000c04337c12 */ /* 0x000fe2000f8e9633 */
[----:B------:R-:W-:Y:S01]  /*11370*/  IMAD.MOV.U32 R4, RZ, RZ, R27 ;  /* 0x000000ffff047224 */ /* 0x000fe200078e001b */
[----:B------:R-:W3:Y:S01]  /*11380*/  LDL.LU R210, [R1+0x200] ;  /* 0x0002000001d27983 */ /* 0x000ee20000300800 */
[----:B------:R1:W-:Y:S02]  /*11390*/  MUFU.EX2 R27, R187 ;  /* 0x000000bb001b7308 */ /* 0x0003e40000000800 */
[----:B-1----:R-:W-:Y:S02]  /*113a0*/  IMAD.MOV.U32 R187, RZ, RZ, R3 ;  /* 0x000000ffffbb7224 */ /* 0x002fe400078e0003 */
[----:B------:R-:W-:Y:S01]  /*113b0*/  FADD.FTZ R3, R30, R14 ;  /* 0x0000000e1e037221 */ /* 0x000fe20000010000 */
[----:B------:R-:W-:Y:S02]  /*113c0*/  IMAD.MOV.U32 R30, RZ, RZ, R218 ;  /* 0x000000ffff1e7224 */ /* 0x000fe400078e00da */
[----:B------:R-:W2:Y:S01]  /*113d0*/  LDL.LU R218, [R1+0x1fc] ;  /* 0x0001fc0001da7983 */ /* 0x000ea20000300800 */
[----:B------:R-:W-:-:S03]  /*113e0*/  IMAD.MOV.U32 R14, RZ, RZ, R220 ;  /* 0x000000ffff0e7224 */ /* 0x000fc600078e00dc */
[----:B------:R-:W4:Y:S01]  /*113f0*/  LDL.LU R220, [R1+0x1f8] ;  /* 0x0001f80001dc7983 */ /* 0x000f220000300800 */
[----:B------:R-:W-:Y:S02]  /*11400*/  IMAD.MOV.U32 R0, RZ, RZ, R23 ;  /* 0x000000ffff007224 */ /* 0x000fe400078e0017 */
[----:B------:R1:W1:Y:S02]  /*11410*/  MUFU.EX2 R23, R188 ;  /* 0x000000bc00177308 */ /* 0x0002640000000800 */
[----:B-1----:R-:W-:Y:S02]  /*11420*/  IMAD.MOV.U32 R188, RZ, RZ, R0 ;  /* 0x000000ffffbc7224 */ /* 0x002fe400078e0000 */
[----:B------:R-:W-:-:S05]  /*11430*/  IMAD.MOV.U32 R0, RZ, RZ, R50 ;  /* 0x000000ffff007224 */ /* 0x000fca00078e0032 */
[----:B------:R-:W-:-:S04]  /*11440*/  LOP3.LUT R0, R0, 0xff, RZ, 0xc0, !PT ;  /* 0x000000ff00007812 */ /* 0x000fc800078ec0ff */
[----:B------:R-:W-:Y:S02]  /*11450*/  ISETP.LE.U32.AND P3, PT, R0, UR4, PT ;  /* 0x0000000400007c0c */ /* 0x000fe4000bf63070 */
[----:B------:R-:W-:Y:S01]  /*11460*/  F2FP.BF16.F32.PACK_AB R0, R27, R23 ;  /* 0x000000171b00723e */ /* 0x000fe200000010ff */
[----:B------:R-:W-:-:S05]  /*11470*/  @!P4 HFMA2.BF16_V2 R76, -RZ.H0_H0, RZ.H0_H0, -R21.H0_H0 ;  /* 0x200000ffff4cc231 */ /* 0x000fca0000340915 */
[----:B------:R-:W-:Y:S01]  /*11480*/  @!P4 PRMT R21, R76, 0x5410, RZ ;  /* 0x000054104c15c816 */ /* 0x000fe200000000ff */
[----:B------:R-:W-:Y:S01]  /*11490*/  IMAD.MOV.U32 R76, RZ, RZ, R6 ;  /* 0x000000ffff4c7224 */ /* 0x000fe200078e0006 */
[C---:B--2---:R-:W-:Y:S02]  /*114a0*/  PRMT R218, R0.reuse, 0x7610, R218 ;  /* 0x0000761000da7816 */ /* 0x044fe400000000da */
[----:B----4-:R-:W-:Y:S01]  /*114b0*/  PRMT R220, R0, 0x7632, R220 ;  /* 0x0000763200dc7816 */ /* 0x010fe200000000dc */
[----:B------:R-:W-:Y:S02]  /*114c0*/  IMAD.MOV.U32 R0, RZ, RZ, R4 ;  /* 0x000000ffff007224 */ /* 0x000fe400078e0004 */
[----:B------:R-:W-:Y:S02]  /*114d0*/  @!P3 HFMA2.BF16_V2 R77, -RZ.H0_H0, RZ.H0_H0, -R218.H0_H0 ;  /* 0x200000ffff4db231 */ /* 0x000fe400003409da */
[----:B------:R-:W-:Y:S01]  /*114e0*/  FADD.FTZ R4, R33, R15 ;  /* 0x0000000f21047221 */ /* 0x000fe20000010000 */
[----:B------:R-:W-:Y:S01]  /*114f0*/  IMAD.MOV.U32 R15, RZ, RZ, R0 ;  /* 0x000000ffff0f7224 */ /* 0x000fe200078e0000 */
[----:B------:R-:W-:-:S02]  /*11500*/  PRMT R0, R50, 0x7771, RZ ;  /* 0x0000777132007816 */ /* 0x000fc400000000ff */
[----:B------:R-:W-:Y:S02]  /*11510*/  PRMT R6, R218, 0x5410, R220 ;  /* 0x00005410da067816 */ /* 0x000fe400000000dc */
[----:B------:R-:W-:Y:S02]  /*11520*/  @!P3 PRMT R218, R77, 0x5410, RZ ;  /* 0x000054104ddab816 */ /* 0x000fe400000000ff */
[----:B------:R-:W-:Y:S01]  /*11530*/  ISETP.GT.U32.AND P3, PT, R0, UR4, PT ;  /* 0x0000000400007c0c */ /* 0x000fe2000bf64070 */
[----:B------:R-:W-:Y:S02]  /*11540*/  IMAD.MOV.U32 R33, RZ, RZ, R217 ;  /* 0x000000ffff217224 */ /* 0x000fe400078e00d9 */
[----:B------:R-:W2:Y:S10]  /*11550*/  LDL.LU R217, [R1+0x1f4] ;  /* 0x0001f40001d97983 */ /* 0x000eb40000300800 */
[----:B------:R-:W-:-:S05]  /*11560*/  @P3 HFMA2.BF16_V2 R78, -RZ.H0_H0, RZ.H0_H0, -R220.H0_H0 ;  /* 0x200000ffff4e3231 */ /* 0x000fca00003409dc */
[----:B------:R-:W-:Y:S01]  /*11570*/  @P3 PRMT R220, R78, 0x5410, RZ ;  /* 0x000054104edc3816 */ /* 0x000fe200000000ff */
[----:B------:R-:W-:Y:S02]  /*11580*/  IMAD.MOV.U32 R78, RZ, RZ, R215 ;  /* 0x000000ffff4e7224 */ /* 0x000fe400078e00d7 */
[----:B------:R-:W4:Y:S01]  /*11590*/  LDL.LU R215, [R1+0x1f0] ;  /* 0x0001f00001d77983 */ /* 0x000f220000300800 */
[----:B------:R-:W-:Y:S02]  /*115a0*/  IMAD.MOV.U32 R77, RZ, RZ, R49 ;  /* 0x000000ffff4d7224 */ /* 0x000fe400078e0031 */
[----:B------:R-:W-:Y:S02]  /*115b0*/  IMAD.MOV.U32 R0, RZ, RZ, R48 ;  /* 0x000000ffff007224 */ /* 0x000fe400078e0030 */
[----:B------:R-:W-:-:S05]  /*115c0*/  IMAD.WIDE.U32 R48, R5, -0x326172a9, RZ ;  /* 0xcd9e8d5705307825 */ /* 0x000fca00078e00ff */
[----:B------:R-:W-:Y:S01]  /*115d0*/  LOP3.LUT R49, R2, UR13, R49, 0x96, !PT ;  /* 0x0000000d02317c12 */ /* 0x000fe2000f8e9631 */
[----:B------:R-:W-:-:S03]  /*115e0*/  IMAD.MOV.U32 R5, RZ, RZ, R0 ;  /* 0x000000ffff057224 */ /* 0x000fc600078e0000 */
[----:B------:R-:W-:Y:S01]  /*115f0*/  LOP3.LUT R0, R49, 0xffff, RZ, 0xc0, !PT ;  /* 0x0000ffff31007812 */ /* 0x000fe200078ec0ff */
[----:B------:R-:W-:Y:S01]  /*11600*/  FADD.FTZ R2, R31, R16 ;  /* 0x000000101f027221 */ /* 0x000fe20000010000 */
[----:B------:R-:W-:Y:S02]  /*11610*/  IMAD.MOV.U32 R16, RZ, RZ, R7 ;  /* 0x000000ffff107224 */ /* 0x000fe400078e0007 */
[----:B------:R-:W-:Y:S01]  /*11620*/  SHF.R.U32.HI R0, RZ, 0x8, R0 ;  /* 0x00000008ff007819 */ /* 0x000fe20000011600 */
[----:B------:R-:W-:Y:S01]  /*11630*/  FADD.FTZ R7, R28, R3 ;  /* 0x000000031c077221 */ /* 0x000fe20000010000 */
[----:B------:R-:W-:Y:S02]  /*11640*/  IMAD.MOV.U32 R28, RZ, RZ, R16 ;  /* 0x000000ffff1c7224 */ /* 0x000fe400078e0010 */
[----:B------:R-:W-:Y:S01]  /*11650*/  LOP3.LUT R0, R0, 0xffff, RZ, 0xc0, !PT ;  /* 0x0000ffff00007812 */ /* 0x000fe200078ec0ff */
[----:B------:R-:W-:Y:S02]  /*11660*/  IMAD.MOV.U32 R16, RZ, RZ, R77 ;  /* 0x000000ffff107224 */ /* 0x000fe400078e004d */
[----:B------:R-:W-:Y:S01]  /*11670*/  IMAD.MOV.U32 R77, RZ, RZ, R76 ;  /* 0x000000ffff4d7224 */ /* 0x000fe200078e004c */
[----:B------:R-:W-:Y:S01]  /*11680*/  ISETP.LE.U32.AND P5, PT, R0, UR4, PT ;  /* 0x0000000400007c0c */ /* 0x000fe2000bfa3070 */
[----:B------:R-:W-:-:S02]  /*11690*/  IMAD.MOV.U32 R76, RZ, RZ, R33 ;  /* 0x000000ffff4c7224 */ /* 0x000fc400078e0021 */
[----:B------:R-:W-:Y:S02]  /*116a0*/  IMAD.MOV.U32 R0, RZ, RZ, R14 ;  /* 0x000000ffff007224 */ /* 0x000fe400078e000e */
[----:B------:R-:W-:Y:S01]  /*116b0*/  IMAD.MOV.U32 R33, RZ, RZ, R15 ;  /* 0x000000ffff217224 */ /* 0x000fe200078e000f */
[----:B------:R-:W-:Y:S01]  /*116c0*/  MUFU.EX2 R14, R172 ;  /* 0x000000ac000e7308 */ /* 0x000fe20000000800 */
[----:B------:R-:W-:-:S03]  /*116d0*/  IMAD.MOV.U32 R31, RZ, RZ, R0 ;  /* 0x000000ffff1f7224 */ /* 0x000fc600078e0000 */
[----:B------:R1:W3:Y:S01]  /*116e0*/  MUFU.EX2 R15, R53 ;  /* 0x00000035000f7308 */ /* 0x0002e20000000800 */
[----:B------:R-:W-:-:S03]  /*116f0*/  PRMT R0, R50, 0x7772, RZ ;  /* 0x0000777232007816 */ /* 0x000fc600000000ff */
[----:B------:R-:W-:Y:S01]  /*11700*/  MUFU.EX2 R3, R193 ;  /* 0x000000c100037308 */ /* 0x000fe20000000800 */
[----:B------:R-:W-:Y:S02]  /*11710*/  ISETP.GT.U32.AND P4, PT, R0, UR4, PT ;  /* 0x0000000400007c0c */ /* 0x000fe4000bf84070 */
[----:B------:R-:W-:Y:S01]  /*11720*/  PRMT R0, R50, 0x7773, RZ ;  /* 0x0000777332007816 */ /* 0x000fe200000000ff */
[----:B-1----:R-:W-:Y:S02]  /*11730*/  IMAD.MOV.U32 R53, RZ, RZ, R5 ;  /* 0x000000ffff357224 */ /* 0x002fe400078e0005 */
[----:B------:R-:W1:Y:S01]  /*11740*/  MUFU.EX2 R5, R194 ;  /* 0x000000c200057308 */ /* 0x000e620000000800 */
[----:B------:R-:W-:Y:S01]  /*11750*/  FADD.FTZ R4, R34, R4 ;  /* 0x0000000422047221 */ /* 0x000fe20000010000 */
[----:B------:R-:W-:Y:S01]  /*11760*/  IMAD.MOV.U32 R34, RZ, RZ, R53 ;  /* 0x000000ffff227224 */ /* 0x000fe200078e0035 */
[----:B------:R-:W-:Y:S01]  /*11770*/  ISETP.GT.U32.AND P3, PT, R0, UR4, PT ;  /* 0x0000000400007c0c */ /* 0x000fe2000bf64070 */
[----:B------:R-:W-:Y:S01]  /*11780*/  IMAD.MOV.U32 R53, RZ, RZ, R31 ;  /* 0x000000ffff357224 */ /* 0x000fe200078e001f */
[----:B---3--:R-:W-:Y:S01]  /*11790*/  F2FP.BF16.F32.PACK_AB R0, R15, R14 ;  /* 0x0000000e0f00723e */ /* 0x008fe200000010ff */
[----:B------:R-:W-:-:S02]  /*117a0*/  IMAD.MOV.U32 R31, RZ, RZ, R30 ;  /* 0x000000ffff1f7224 */ /* 0x000fc400078e001e */
[----:B------:R-:W-:Y:S02]  /*117b0*/  IMAD.MOV.U32 R30, RZ, RZ, R8 ;  /* 0x000000ffff1e7224 */ /* 0x000fe400078e0008 */
[----:B------:R-:W-:Y:S01]  /*117c0*/  FADD.FTZ R8, R32, R2 ;  /* 0x0000000220087221 */ /* 0x000fe20000010000 */
[----:B-1----:R-:W-:-:S04]  /*117d0*/  F2FP.BF16.F32.PACK_AB R2, R5, R3 ;  /* 0x000000030502723e */ /* 0x002fc800000010ff */
[C---:B------:R-:W-:Y:S01]  /*117e0*/  PRMT R210, R2.reuse, 0x7632, R210 ;  /* 0x0000763202d27816 */ /* 0x040fe200000000d2 */
[----:B------:R-:W-:Y:S01]  /*117f0*/  IMAD.MOV.U32 R32, RZ, RZ, R214 ;  /* 0x000000ffff207224 */ /* 0x000fe200078e00d6 */
[----:B------:R-:W-:-:S03]  /*11800*/  PRMT R207, R2, 0x7610, R207 ;  /* 0x0000761002cf7816 */ /* 0x000fc600000000cf */
[----:B------:R-:W-:Y:S01]  /*11810*/  @!P5 HFMA2.BF16_V2 R89, -RZ.H0_H0, RZ.H0_H0, -R210.H0_H0 ;  /* 0x200000ffff59d231 */ /* 0x000fe200003409d2 */
[----:B--2---:R-:W-:-:S05]  /*11820*/  PRMT R217, R0, 0x7610, R217 ;  /* 0x0000761000d97816 */ /* 0x004fca00000000d9 */
[----:B------:R-:W-:Y:S01]  /*11830*/  @P4 HFMA2.BF16_V2 R79, -RZ.H0_H0, RZ.H0_H0, -R217.H0_H0 ;  /* 0x200000ffff4f4231 */ /* 0x000fe200003409d9 */
[----:B----4-:R-:W-:-:S04]  /*11840*/  PRMT R215, R0, 0x7632, R215 ;  /* 0x0000763200d77816 */ /* 0x010fc800000000d7 */
[----:B------:R-:W-:Y:S02]  /*11850*/  PRMT R214, R217, 0x5410, R215 ;  /* 0x00005410d9d67816 */ /* 0x000fe400000000d7 */
[----:B------:R-:W-:Y:S01]  /*11860*/  @P4 PRMT R217, R79, 0x5410, RZ ;  /* 0x000054104fd94816 */ /* 0x000fe200000000ff */
[----:B------:R-:W-:Y:S01]  /*11870*/  IMAD.MOV.U32 R79, RZ, RZ, R188 ;  /* 0x000000ffff4f7224 */ /* 0x000fe200078e00bc */
[----:B------:R-:W-:Y:S02]  /*11880*/  PRMT R188, R207, 0x5410, R210 ;  /* 0x00005410cfbc7816 */ /* 0x000fe400000000d2 */
[----:B------:R-:W-:Y:S01]  /*11890*/  @!P5 PRMT R210, R89, 0x5410, RZ ;  /* 0x0000541059d2d816 */ /* 0x000fe200000000ff */
[----:B------:R-:W-:Y:S02]  /*118a0*/  IMAD.MOV.U32 R89, RZ, RZ, R10 ;  /* 0x000000ffff597224 */ /* 0x000fe400078e000a */
[----:B------:R-:W-:Y:S01]  /*118b0*/  FADD.FTZ R10, R29, R7 ;  /* 0x000000071d0a7221 */ /* 0x000fe20000010000 */
[----:B------:R-:W-:-:S02]  /*118c0*/  IMAD.MOV.U32 R29, RZ, RZ, R214 ;  /* 0x000000ffff1d7224 */ /* 0x000fc400078e00d6 */
[----:B------:R-:W2:Y:S04]  /*118d0*/  LDL.LU R214, [R1+0x1ec] ;  /* 0x0001ec0001d67983 */ /* 0x000ea80000300800 */
[----:B------:R-:W3:Y:S01]  /*118e0*/  LDL.LU R7, [R1+0xa8] ;  /* 0x0000a80001077983 */ /* 0x000ee20000300800 */
[----:B------:R-:W-:Y:S01]  /*118f0*/  @P3 HFMA2.BF16_V2 R88, -RZ.H0_H0, RZ.H0_H0, -R215.H0_H0 ;  /* 0x200000ffff583231 */ /* 0x000fe200003409d7 */
[----:B------:R-:W-:Y:S01]  /*11900*/  MUFU.EX2 R2, R191 ;  /* 0x000000bf00027308 */ /* 0x000fe20000000800 */
[----:B------:R-:W-:-:S03]  /*11910*/  LOP3.LUT R0, R49, 0xff, RZ, 0xc0, !PT ;  /* 0x000000ff31007812 */ /* 0x000fc600078ec0ff */
[----:B------:R-:W-:Y:S01]  /*11920*/  @P3 PRMT R215, R88, 0x5410, RZ ;  /* 0x0000541058d73816 */ /* 0x000fe200000000ff */
[----:B------:R-:W-:Y:S02]  /*11930*/  IMAD.MOV.U32 R88, RZ, RZ, R6 ;  /* 0x000000ffff587224 */ /* 0x000fe400078e0006 */
[----:B------:R-:W1:Y:S01]  /*11940*/  MUFU.EX2 R6, R174 ;  /* 0x000000ae00067308 */ /* 0x000e620000000800 */
[----:B------:R-:W-:Y:S02]  /*11950*/  ISETP.LE.U32.AND P4, PT, R0, UR4, PT ;  /* 0x0000000400007c0c */ /* 0x000fe4000bf83070 */
[----:B------:R-:W-:-:S04]  /*11960*/  SHF.R.U32.HI R0, RZ, 0x18, R49 ;  /* 0x00000018ff007819 */ /* 0x000fc80000011631 */
[----:B------:R-:W-:Y:S02]  /*11970*/  ISETP.LE.U32.AND P3, PT, R0, UR4, PT ;  /* 0x0000000400007c0c */ /* 0x000fe4000bf63070 */
[----:B-1----:R-:W-:-:S05]  /*11980*/  F2FP.BF16.F32.PACK_AB R0, R6, R2 ;  /* 0x000000020600723e */ /* 0x002fca00000010ff */
[----:B------:R-:W-:Y:S01]  /*11990*/  @!P4 HFMA2.BF16_V2 R90, -RZ.H0_H0, RZ.H0_H0, -R207.H0_H0 ;  /* 0x200000ffff5ac231 */ /* 0x000fe200003409cf */
[C---:B------:R-:W-:Y:S02]  /*119a0*/  PRMT R206, R0.reuse, 0x7632, R206 ;  /* 0x0000763200ce7816 */ /* 0x040fe400000000ce */
[----:B------:R-:W-:-:S03]  /*119b0*/  PRMT R205, R0, 0x7610, R205 ;  /* 0x0000761000cd7816 */ /* 0x000fc600000000cd */
[----:B------:R-:W-:Y:S01]  /*119c0*/  @!P3 HFMA2.BF16_V2 R91, -RZ.H0_H0, RZ.H0_H0, -R206.H0_H0 ;  /* 0x200000ffff5bb231 */ /* 0x000fe200003409ce */
[----:B------:R-:W-:Y:S01]  /*119d0*/  @!P4 PRMT R207, R90, 0x5410, RZ ;  /* 0x000054105acfc816 */ /* 0x000fe200000000ff */
[----:B------:R-:W-:Y:S01]  /*119e0*/  IMAD.MOV.U32 R90, RZ, RZ, R219 ;  /* 0x000000ffff5a7224 */ /* 0x000fe200078e00db */
[----:B------:R-:W-:Y:S02]  /*119f0*/  PRMT R219, R205, 0x5410, R206 ;  /* 0x00005410cddb7816 */ /* 0x000fe400000000ce */
[----:B------:R-:W-:Y:S01]  /*11a00*/  @!P3 PRMT R206, R91, 0x5410, RZ ;  /* 0x000054105bceb816 */ /* 0x000fe200000000ff */
[----:B------:R-:W-:Y:S02]  /*11a10*/  IMAD.MOV.U32 R91, RZ, RZ, R9 ;  /* 0x000000ffff5b7224 */ /* 0x000fe400078e0009 */
[----:B------:R1:W-:Y:S01]  /*11a20*/  MUFU.EX2 R9, R199 ;  /* 0x000000c700097308 */ /* 0x0003e20000000800 */
[----:B------:R-:W-:Y:S01]  /*11a30*/  PRMT R0, R49, 0x7632, R0 ;  /* 0x0000763231007816 */ /* 0x000fe20000000000 */
[----:B------:R-:W-:-:S02]  /*11a40*/  FADD.FTZ R4, R3, R4 ;  /* 0x0000000403047221 */ /* 0x000fc40000010000 */
[----:B------:R-:W4:Y:S01]  /*11a50*/  MUFU.EX2 R3, R195 ;  /* 0x000000c300037308 */ /* 0x000f220000000800 */
[----:B------:R-:W-:Y:S01]  /*11a60*/  LOP3.LUT R0, R0, 0xff, RZ, 0xc0, !PT ;  /* 0x000000ff00007812 */ /* 0x000fe200078ec0ff */
[----:B-1----:R-:W2:Y:S03]  /*11a70*/  LDL.LU R199, [R1+0xac] ;  /* 0x0000ac0001c77983 */ /* 0x002ea60000300800 */
[----:B------:R-:W-:Y:S02]  /*11a80*/  ISETP.LE.U32.AND P4, PT, R0, UR4, PT ;  /* 0x0000000400007c0c */ /* 0x000fe4000bf83070 */
[----:B------:R-:W-:-:S04]  /*11a90*/  PRMT R0, R48, 0x7771, RZ ;  /* 0x0000777130007816 */ /* 0x000fc800000000ff */
[----:B------:R-:W-:Y:S02]  /*11aa0*/  ISETP.GT.U32.AND P3, PT, R0, UR4, PT ;  /* 0x0000000400007c0c */ /* 0x000fe4000bf64070 */
[----:B----4-:R-:W-:Y:S01]  /*11ab0*/  F2FP.BF16.F32.PACK_AB R0, R9, R3 ;  /* 0x000000030900723e */ /* 0x010fe200000010ff */
[----:B------:R-:W-:Y:S01]  /*11ac0*/  FADD.FTZ R8, R2, R8 ;  /* 0x0000000802087221 */ /* 0x000fe20000010000 */
[----:B------:R-:W-:Y:S02]  /*11ad0*/  IMAD.MOV.U32 R2, RZ, RZ, R219 ;  /* 0x000000ffff027224 */ /* 0x000fe400078e00db */
[C---:B------:R-:W-:Y:S01]  /*11ae0*/  PRMT R204, R0.reuse, 0x7632, R204 ;  /* 0x0000763200cc7816 */ /* 0x040fe200000000cc */
[----:B------:R-:W-:Y:S01]  /*11af0*/  @!P4 HFMA2.BF16_V2 R92, -RZ.H0_H0, RZ.H0_H0, -R205.H0_H0 ;  /* 0x200000ffff5cc231 */ /* 0x000fe200003409cd */
[----:B------:R-:W-:Y:S01]  /*11b00*/  PRMT R195, R0, 0x7610, R195 ;  /* 0x0000761000c37816 */ /* 0x000fe200000000c3 */
[----:B------:R-:W-:Y:S01]  /*11b10*/  IMAD.MOV.U32 R0, RZ, RZ, R2 ;  /* 0x000000ffff007224 */ /* 0x000fe200078e0002 */
[----:B------:R-:W4:Y:S02]  /*11b20*/  LDL.LU R219, [R1+0x1e8] ;  /* 0x0001e80001db7983 */ /* 0x000f240000300800 */
[----:B------:R-:W-:Y:S01]  /*11b30*/  @!P4 PRMT R205, R92, 0x5410, RZ ;  /* 0x000054105ccdc816 */ /* 0x000fe200000000ff */
[----:B------:R-:W-:-:S02]  /*11b40*/  @P3 HFMA2.BF16_V2 R93, -RZ.H0_H0, RZ.H0_H0, -R204.H0_H0 ;  /* 0x200000ffff5d3231 */ /* 0x000fc400003409cc */
[----:B------:R-:W-:Y:S02]  /*11b50*/  IMAD.MOV.U32 R92, RZ, RZ, R91 ;  /* 0x000000ffff5c7224 */ /* 0x000fe400078e005b */
[----:B------:R-:W-:Y:S01]  /*11b60*/  FADD.FTZ R2, R5, R4 ;  /* 0x0000000405027221 */ /* 0x000fe20000010000 */
[----:B------:R-:W-:Y:S01]  /*11b70*/  IMAD.MOV.U32 R91, RZ, RZ, R32 ;  /* 0x000000ffff5b7224 */ /* 0x000fe200078e0020 */
[----:B------:R-:W-:Y:S01]  /*11b80*/  PRMT R32, R195, 0x5410, R204 ;  /* 0x00005410c3207816 */ /* 0x000fe200000000cc */
[----:B------:R-:W-:Y:S01]  /*11b90*/  IMAD.MOV.U32 R4, RZ, RZ, R0 ;  /* 0x000000ffff047224 */ /* 0x000fe200078e0000 */
[----:B------:R-:W-:Y:S01]  /*11ba0*/  @P3 PRMT R204, R93, 0x5410, RZ ;  /* 0x000054105dcc3816 */ /* 0x000fe200000000ff */
[----:B------:R-:W-:Y:S01]  /*11bb0*/  IMAD.MOV.U32 R0, RZ, RZ, R48 ;  /* 0x000000ffff007224 */ /* 0x000fe200078e0030 */
[----:B------:R-:W-:Y:S04]  /*11bc0*/  MUFU.EX2 R5, R197 ;  /* 0x000000c500057308 */ /* 0x000fe80000000800 */
[----:B------:R-:W-:-:S04]  /*11bd0*/  LOP3.LUT R0, R0, 0xff, RZ, 0xc0, !PT ;  /* 0x000000ff00007812 */ /* 0x000fc800078ec0ff */
[----:B------:R-:W-:Y:S02]  /*11be0*/  ISETP.LE.U32.AND P4, PT, R0, UR4, PT ;  /* 0x0000000400007c0c */ /* 0x000fe4000bf83070 */
[----:B------:R-:W-:-:S04]  /*11bf0*/  PRMT R0, R48, 0x7773, RZ ;  /* 0x0000777330007816 */ /* 0x000fc800000000ff */
[----:B------:R-:W-:-:S07]  /*11c00*/  ISETP.GT.U32.AND P3, PT, R0, UR4, PT ;  /* 0x0000000400007c0c */ /* 0x000fce000bf64070 */
[----:B------:R-:W-:-:S05]  /*11c10*/  @!P4 HFMA2.BF16_V2 R94, -RZ.H0_H0, RZ.H0_H0, -R195.H0_H0 ;  /* 0x200000ffff5ec231 */ /* 0x000fca00003409c3 */
[----:B------:R-:W-:Y:S01]  /*11c20*/  @!P4 PRMT R195, R94, 0x5410, RZ ;  /* 0x000054105ec3c816 */ /* 0x000fe200000000ff */
[----:B---3--:R-:W-:Y:S02]  /*11c30*/  IMAD.MOV.U32 R93, RZ, RZ, R7 ;  /* 0x000000ffff5d7224 */ /* 0x008fe400078e0007 */
[----:B------:R-:W1:Y:S02]  /*11c40*/  MUFU.EX2 R7, R198 ;  /* 0x000000c600077308 */ /* 0x000e640000000800 */
[----:B-1----:R-:W-:-:S04]  /*11c50*/  F2FP.BF16.F32.PACK_AB R0, R7, R5 ;  /* 0x000000050700723e */ /* 0x002fc800000010ff */
[C---:B------:R-:W-:Y:S02]  /*11c60*/  PRMT R194, R0.reuse, 0x7632, R194 ;  /* 0x0000763200c27816 */ /* 0x040fe400000000c2 */
[----:B------:R-:W-:Y:S02]  /*11c70*/  PRMT R193, R0, 0x7610, R193 ;  /* 0x0000761000c17816 */ /* 0x000fe400000000c1 */
[----:B------:R-:W-:-:S04]  /*11c80*/  LOP3.LUT R0, R51, 0xffff, RZ, 0xc0, !PT ;  /* 0x0000ffff33007812 */ /* 0x000fc800078ec0ff */
[----:B------:R-:W-:Y:S01]  /*11c90*/  SHF.R.U32.HI R0, RZ, 0x8, R0 ;  /* 0x00000008ff007819 */ /* 0x000fe20000011600 */
[----:B------:R-:W-:-:S03]  /*11ca0*/  IMAD.MOV.U32 R198, RZ, RZ, R4 ;  /* 0x000000ffffc67224 */ /* 0x000fc600078e0004 */
[----:B------:R-:W-:Y:S01]  /*11cb0*/  LOP3.LUT R0, R0, 0xffff, RZ, 0xc0, !PT ;  /* 0x0000ffff00007812 */ /* 0x000fe200078ec0ff */
[----:B------:R-:W-:Y:S01]  /*11cc0*/  FADD.FTZ R4, R6, R8 ;  /* 0x0000000806047221 */ /* 0x000fe20000010000 */
[----:B------:R-:W-:Y:S02]  /*11cd0*/  FADD.FTZ R8, R3, R2 ;  /* 0x0000000203087221 */ /* 0x000fe40000010000 */
[----:B------:R-:W-:Y:S01]  /*11ce0*/  ISETP.LE.U32.AND P4, PT, R0, UR4, PT ;  /* 0x0000000400007c0c */ /* 0x000fe2000bf83070 */
[----:B------:R-:W1:Y:S01]  /*11cf0*/  MUFU.EX2 R2, R196 ;  /* 0x000000c400027308 */ /* 0x000e620000000800 */
[----:B------:R-:W-:-:S03]  /*11d00*/  PRMT R3, R51, 0x7632, R3 ;  /* 0x0000763233037816 */ /* 0x000fc60000000003 */
[----:B------:R-:W3:Y:S01]  /*11d10*/  MUFU.EX2 R0, R54 ;  /* 0x0000003600007308 */ /* 0x000ee20000000800 */
[----:B------:R-:W-:-:S04]  /*11d20*/  LOP3.LUT R3, R3, 0xff, RZ, 0xc0, !PT ;  /* 0x000000ff03037812 */ /* 0x000fc800078ec0ff */
[----:B------:R-:W-:Y:S02]  /*11d30*/  ISETP.LE.U32.AND P5, PT, R3, UR4, PT ;  /* 0x0000000403007c0c */ /* 0x000fe4000bfa3070 */
[----:B------:R-:W-:Y:S01]  /*11d40*/  LOP3.LUT R3, R208, UR33, R13, 0x96, !PT ;  /* 0x00000021d0037c12 */ /* 0x000fe2000f8e960d */
[----:B------:R-:W-:Y:S01]  /*11d50*/  FADD.FTZ R5, R5, R4 ;  /* 0x0000000405057221 */ /* 0x000fe20000010000 */
[----:B------:R-:W4:Y:S01]  /*11d60*/  LDL.LU.64 R208, [R1+0x1e0] ;  /* 0x0001e00001d07983 */ /* 0x000f220000300a00 */
[----:B-1----:R-:W-:Y:S01]  /*11d70*/  FADD.FTZ R4, R2, R10 ;  /* 0x0000000a02047221 */ /* 0x002fe20000010000 */
[----:B---3--:R-:W-:Y:S01]  /*11d80*/  F2FP.BF16.F32.PACK_AB R122, R0, R2 ;  /* 0x00000002007a723e */ /* 0x008fe200000010ff */
[----:B------:R-:W-:-:S04]  /*11d90*/  IMAD.WIDE.U32 R2, R3, -0x2daee0ad, RZ ;  /* 0xd2511f5303027825 */ /* 0x000fc800078e00ff */
[----:B------:R-:W-:Y:S01]  /*11da0*/  FADD.FTZ R10, R0, R4 ;  /* 0x00000004000a7221 */ /* 0x000fe20000010000 */
[----:B------:R-:W-:Y:S02]  /*11db0*/  LOP3.LUT R0, R212, UR31, R3, 0x96, !PT ;  /* 0x0000001fd4007c12 */ /* 0x000fe4000f8e9603 */
[----:B------:R-:W3:Y:S01]  /*11dc0*/  LDL.LU.64 R212, [R1+0x1d8] ;  /* 0x0001d80001d47983 */ /* 0x000ee20000300a00 */
[----:B------:R-:W-:Y:S01]  /*11dd0*/  LOP3.LUT R6, R12, UR32, R47, 0x96, !PT ;  /* 0x000000200c067c12 */ /* 0x000fe2000f8e962f */
[----:B------:R-:W-:Y:S01]  /*11de0*/  FADD.FTZ R13, R7, R5 ;  /* 0x00000005070d7221 */ /* 0x000fe20000010000 */
[----:B------:R-:W-:-:S04]  /*11df0*/  IMAD.WIDE.U32 R4, R0, -0x326172a9, RZ ;  /* 0xcd9e8d5700047825 */ /* 0x000fc800078e00ff */
[----:B------:R-:W-:-:S05]  /*11e00*/  IMAD.WIDE.U32 R6, R6, -0x2daee0ad, RZ ;  /* 0xd2511f5306067825 */ /* 0x000fca00078e00ff */
[----:B------:R-:W-:Y:S02]  /*11e10*/  LOP3.LUT R7, R2, UR22, R7, 0x96, !PT ;  /* 0x0000001602077c12 */ /* 0x000fe4000f8e9607 */
[----:B------:R-:W-:Y:S01]  /*11e20*/  LOP3.LUT R2, R46, UR26, R5, 0x96, !PT ;  /* 0x0000001a2e027c12 */ /* 0x000fe2000f8e9605 */
[----:B------:R-:W-:Y:S02]  /*11e30*/  @P3 HFMA2.BF16_V2 R95, -RZ.H0_H0, RZ.H0_H0, -R194.H0_H0 ;  /* 0x200000ffff5f3231 */ /* 0x000fe400003409c2 */
[----:B--2---:R-:W-:Y:S01]  /*11e40*/  IMAD.MOV.U32 R197, RZ, RZ, R199 ;  /* 0x000000ffffc57224 */ /* 0x004fe200078e00c7 */
[----:B------:R-:W-:Y:S01]  /*11e50*/  PRMT R0, R48, 0x7772, RZ ;  /* 0x0000777230007816 */ /* 0x000fe200000000ff */
[----:B------:R-:W-:Y:S01]  /*11e60*/  FADD.FTZ R12, R9, R8 ;  /* 0x00000008090c7221 */ /* 0x000fe20000010000 */
[----:B------:R-:W-:-:S04]  /*11e70*/  IMAD.WIDE.U32 R2, R2, -0x2daee0ad, RZ ;  /* 0xd2511f5302027825 */ /* 0x000fc800078e00ff */
[----:B------:R-:W-:Y:S01]  /*11e80*/  IMAD.MOV.U32 R196, RZ, RZ, R93 ;  /* 0x000000ffffc47224 */ /* 0x000fe200078e005d */
[----:B------:R-:W-:Y:S01]  /*11e90*/  LOP3.LUT R3, R6, UR17, R3, 0x96, !PT ;  /* 0x0000001106037c12 */ /* 0x000fe2000f8e9603 */
[----:B------:R-:W-:Y:S01]  /*11ea0*/  IMAD.WIDE.U32 R6, R7, -0x326172a9, RZ ;  /* 0xcd9e8d5707067825 */ /* 0x000fe200078e00ff */
[----:B----4-:R-:W-:Y:S01]  /*11eb0*/  PRMT R219, R122, 0x7610, R219 ;  /* 0x000076107adb7816 */ /* 0x010fe200000000db */
[----:B------:R-:W2:Y:S02]  /*11ec0*/  LDL.LU.64 R46, [R1+0x1d0] ;  /* 0x0001d000012e7983 */ /* 0x000ea40000300a00 */
[----:B------:R-:W-:Y:S01]  /*11ed0*/  IMAD.MOV.U32 R199, RZ, RZ, R34 ;  /* 0x000000ffffc77224 */ /* 0x000fe200078e0022 */
[----:B------:R-:W-:Y:S02]  /*11ee0*/  PRMT R34, R193, 0x5410, R194 ;  /* 0x00005410c1227816 */ /* 0x000fe400000000c2 */
[----:B------:R-:W-:Y:S02]  /*11ef0*/  @P3 PRMT R194, R95, 0x5410, RZ ;  /* 0x000054105fc23816 */ /* 0x000fe400000000ff */
[----:B------:R-:W-:-:S02]  /*11f00*/  ISETP.GT.U32.AND P3, PT, R0, UR4, PT ;  /* 0x0000000400007c0c */ /* 0x000fc4000bf64070 */
[----:B------:R-:W-:-:S05]  /*11f10*/  LOP3.LUT R0, R4, UR21, R7, 0x96, !PT ;  /* 0x0000001504007c12 */ /* 0x000fca000f8e9607 */
[----:B------:R-:W-:-:S05]  /*11f20*/  IMAD.WIDE.U32 R8, R0, -0x2daee0ad, RZ ;  /* 0xd2511f5300087825 */ /* 0x000fca00078e00ff */
[----:B------:R-:W-:Y:S01]  /*11f30*/  LOP3.LUT R0, R2, UR15, R9, 0x96, !PT ;  /* 0x0000000f02007c12 */ /* 0x000fe2000f8e9609 */
[----:B------:R-:W-:Y:S02]  /*11f40*/  IMAD.MOV.U32 R4, RZ, RZ, R38 ;  /* 0x000000ffff047224 */ /* 0x000fe400078e0026 */
[----:B------:R-:W-:Y:S02]  /*11f50*/  IMAD.MOV.U32 R5, RZ, RZ, R39 ;  /* 0x000000ffff057224 */ /* 0x000fe400078e0027 */
[----:B------:R-:W-:-:S04]  /*11f60*/  IMAD.WIDE.U32 R2, R3, -0x326172a9, RZ ;  /* 0xcd9e8d5703027825 */ /* 0x000fc800078e00ff */
[----:B------:R-:W-:-:S04]  /*11f70*/  IMAD.WIDE.U32 R38, R0, -0x326172a9, RZ ;  /* 0xcd9e8d5700267825 */ /* 0x000fc800078e00ff */
[----:B------:R-:W-:Y:S01]  /*11f80*/  @P3 HFMA2.BF16_V2 R108, -RZ.H0_H0, RZ.H0_H0, -R193.H0_H0 ;  /* 0x200000ffff6c3231 */ /* 0x000fe200003409c1 */
[----:B------:R-:W-:-:S04]  /*11f90*/  LOP3.LUT R39, R2, UR13, R39, 0x96, !PT ;  /* 0x0000000d02277c12 */ /* 0x000fc8000f8e9627 */
[C---:B------:R-:W-:Y:S02]  /*11fa0*/  LOP3.LUT R0, R39.reuse, 0xff, RZ, 0xc0, !PT ;  /* 0x000000ff27007812 */ /* 0x040fe400078ec0ff */
[----:B------:R-:W-:Y:S02]  /*11fb0*/  @P3 PRMT R193, R108, 0x5410, RZ ;  /* 0x000054106cc13816 */ /* 0x000fe400000000ff */
[----:B------:R-:W-:Y:S02]  /*11fc0*/  ISETP.LE.U32.AND P3, PT, R0, UR4, PT ;  /* 0x0000000400007c0c */ /* 0x000fe4000bf63070 */
[----:B------:R-:W-:Y:S01]  /*11fd0*/  LOP3.LUT R0, R39, 0xffff, RZ, 0xc0, !PT ;  /* 0x0000ffff27007812 */ /* 0x000fe200078ec0ff */
[----:B------:R-:W-:Y:S02]  /*11fe0*/  IMAD.MOV.U32 R93, RZ, RZ, R32 ;  /* 0x000000ffff5d7224 */ /* 0x000fe400078e0020 */
[----:B------:R-:W-:Y:S01]  /*11ff0*/  IMAD.MOV.U32 R32, RZ, RZ, R78 ;  /* 0x000000ffff207224 */ /* 0x000fe200078e004e */
[----:B------:R-:W-:Y:S01]  /*12000*/  SHF.R.U32.HI R0, RZ, 0x8, R0 ;  /* 0x00000008ff007819 */ /* 0x000fe20000011600 */
[----:B------:R-:W-:Y:S01]  /*12010*/  IMAD.MOV.U32 R78, RZ, RZ, R77 ;  /* 0x000000ffff4e7224 */ /* 0x000fe200078e004d */
[----:B------:R-:W1:Y:S01]  /*12020*/  MUFU.EX2 R2, R200 ;  /* 0x000000c800027308 */ /* 0x000e620000000800 */
[----:B------:R-:W-:-:S02]  /*12030*/  IMAD.MOV.U32 R77, RZ, RZ, R76 ;  /* 0x000000ffff4d7224 */ /* 0x000fc400078e004c */
[----:B------:R-:W-:Y:S02]  /*12040*/  IMAD.MOV.U32 R76, RZ, RZ, R33 ;  /* 0x000000ffff4c7224 */ /* 0x000fe400078e0021 */
[----:B------:R-:W-:Y:S01]  /*12050*/  IMAD.MOV.U32 R33, RZ, RZ, R11 ;  /* 0x000000ffff217224 */ /* 0x000fe200078e000b */
[----:B------:R-:W-:Y:S01]  /*12060*/  LOP3.LUT R11, R6, UR16, R3, 0x96, !PT ;  /* 0x00000010060b7c12 */ /* 0x000fe2000f8e9603 */
[----:B------:R-:W-:Y:S01]  /*12070*/  @!P3 HFMA2.BF16_V2 R109, -RZ.H0_H0, RZ.H0_H0, -R122.H0_H0 ;  /* 0x200000ffff6db231 */ /* 0x000fe2000034097a */
[----:B------:R-:W-:Y:S02]  /*12080*/  LOP3.LUT R3, R0, 0xffff, RZ, 0xc0, !PT ;  /* 0x0000ffff00037812 */ /* 0x000fe400078ec0ff */
[----:B------:R-:W4:Y:S02]  /*12090*/  MUFU.EX2 R0, R201 ;  /* 0x000000c900007308 */ /* 0x000f240000000800 */
[----:B------:R-:W-:Y:S02]  /*120a0*/  @!P3 PRMT R219, R109, 0x5410, RZ ;  /* 0x000054106ddbb816 */ /* 0x000fe400000000ff */
[----:B------:R-:W-:Y:S01]  /*120b0*/  ISETP.LE.U32.AND P3, PT, R3, UR4, PT ;  /* 0x0000000403007c0c */ /* 0x000fe2000bf63070 */
[----:B-1----:R-:W-:Y:S01]  /*120c0*/  FADD.FTZ R3, R2, R10 ;  /* 0x0000000a02037221 */ /* 0x002fe20000010000 */
[----:B------:R-:W-:-:S02]  /*120d0*/  PRMT R214, R122, 0x7632, R214 ;  /* 0x000076327ad67816 */ /* 0x000fc400000000d6 */
[C---:B----4-:R-:W-:Y:S01]  /*120e0*/  F2FP.BF16.F32.PACK_AB R121, R0.reuse, R2 ;  /* 0x000000020079723e */ /* 0x050fe200000010ff */
[----:B------:R-:W-:Y:S01]  /*120f0*/  FADD.FTZ R7, R0, R3 ;  /* 0x0000000300077221 */ /* 0x000fe20000010000 */
[----:B------:R-:W-:-:S07]  /*12100*/  PRMT R0, R39, 0x7632, R0 ;  /* 0x0000763227007816 */ /* 0x000fce0000000000 */
[----:B------:R-:W-:Y:S01]  /*12110*/  @!P3 HFMA2.BF16_V2 R110, -RZ.H0_H0, RZ.H0_H0, -R122.H1_H1 ;  /* 0x200000ffff6eb231 */ /* 0x000fe2000036097a */
[----:B------:R-:W-:-:S04]  /*12120*/  LOP3.LUT R0, R0, 0xff, RZ, 0xc0, !PT ;  /* 0x000000ff00007812 */ /* 0x000fc800078ec0ff */
[----:B------:R-:W-:Y:S02]  /*12130*/  @!P3 PRMT R214, R110, 0x5410, RZ ;  /* 0x000054106ed6b816 */ /* 0x000fe400000000ff */
[----:B------:R-:W-:Y:S01]  /*12140*/  ISETP.LE.U32.AND P3, PT, R0, UR4, PT ;  /* 0x0000000400007c0c */ /* 0x000fe2000bf63070 */
[----:B------:R-:W-:Y:S01]  /*12150*/  MUFU.EX2 R2, R246 ;  /* 0x000000f600027308 */ /* 0x000fe20000000800 */
[----:B------:R-:W-:-:S03]  /*12160*/  SHF.R.U32.HI R3, RZ, 0x18, R39 ;  /* 0x00000018ff037819 */ /* 0x000fc60000011627 */
[----:B------:R-:W1:Y:S08]  /*12170*/  MUFU.EX2 R0, R245 ;  /* 0x000000f500007308 */ /* 0x000e700000000800 */
[----:B------:R-:W-:Y:S02]  /*12180*/  @!P3 HFMA2.BF16_V2 R111, -RZ.H0_H0, RZ.H0_H0, -R179.H0_H0 ;  /* 0x200000ffff6fb231 */ /* 0x000fe400003409b3 */
[----:B------:R-:W-:Y:S01]  /*12190*/  IMAD.MOV.U32 R201, RZ, RZ, R5 ;  /* 0x000000ffffc97224 */ /* 0x000fe200078e0005 */
[----:B-1----:R-:W-:-:S02]  /*121a0*/  F2FP.BF16.F32.PACK_AB R6, R0, R2 ;  /* 0x000000020006723e */ /* 0x002fc400000010ff */
[----:B------:R-:W-:Y:S01]  /*121b0*/  PRMT R251, R179, 0x7632, R251 ;  /* 0x00007632b3fb7816 */ /* 0x000fe200000000fb */
[----:B------:R-:W-:Y:S01]  /*121c0*/  IMAD.MOV.U32 R200, RZ, RZ, R4 ;  /* 0x000000ffffc87224 */ /* 0x000fe200078e0004 */
[----:B------:R-:W-:Y:S02]  /*121d0*/  PRMT R252, R121, 0x7632, R252 ;  /* 0x0000763279fc7816 */ /* 0x000fe400000000fc */
[----:B------:R-:W-:Y:S01]  /*121e0*/  PRMT R250, R225, 0x7610, R250 ;  /* 0x00007610e1fa7816 */ /* 0x000fe200000000fa */
[----:B------:R-:W-:Y:S02]  /*121f0*/  IMAD.MOV.U32 R54, RZ, RZ, R199 ;  /* 0x000000ffff367224 */ /* 0x000fe400078e00c7 */
[----:B------:R-:W-:Y:S02]  /*12200*/  IMAD.MOV.U32 R108, RZ, RZ, R29 ;  /* 0x000000ffff6c7224 */ /* 0x000fe400078e001d */
[----:B------:R-:W-:Y:S02]  /*12210*/  IMAD.MOV.U32 R199, RZ, RZ, R31 ;  /* 0x000000ffffc77224 */ /* 0x000fe400078e001f */
[----:B------:R-:W-:-:S02]  /*12220*/  IMAD.MOV.U32 R29, RZ, RZ, R30 ;  /* 0x000000ffff1d7224 */ /* 0x000fc400078e001e */
[----:B------:R-:W-:Y:S02]  /*12230*/  IMAD.MOV.U32 R31, RZ, RZ, R45 ;  /* 0x000000ffff1f7224 */ /* 0x000fe400078e002d */
[----:B------:R-:W-:Y:S02]  /*12240*/  IMAD.MOV.U32 R30, RZ, RZ, R44 ;  /* 0x000000ffff1e7224 */ /* 0x000fe400078e002c */
[----:B------:R-:W-:-:S04]  /*12250*/  IMAD.WIDE.U32 R44, R11, -0x2daee0ad, RZ ;  /* 0xd2511f530b2c7825 */ /* 0x000fc800078e00ff */
[----:B------:R-:W-:Y:S02]  /*12260*/  IMAD.MOV.U32 R95, RZ, RZ, R93 ;  /* 0x000000ffff5f7224 */ /* 0x000fe400078e005d */
[----:B------:R-:W-:Y:S01]  /*12270*/  IMAD.MOV.U32 R93, RZ, RZ, R43 ;  /* 0x000000ffff5d7224 */ /* 0x000fe200078e002b */
[----:B------:R-:W-:Y:S02]  /*12280*/  LOP3.LUT R43, R8, UR12, R45, 0x96, !PT ;  /* 0x0000000c082b7c12 */ /* 0x000fe4000f8e962d */
[C---:B------:R-:W-:Y:S02]  /*12290*/  PRMT R175, R6.reuse, 0x7632, R175 ;  /* 0x0000763206af7816 */ /* 0x040fe400000000af */
[----:B------:R-:W-:Y:S02]  /*122a0*/  PRMT R249, R225, 0x7632, R249 ;  /* 0x00007632e1f97816 */ /* 0x000fe400000000f9 */
[----:B------:R-:W-:Y:S01]  /*122b0*/  PRMT R174, R6, 0x7610, R174 ;  /* 0x0000761006ae7816 */ /* 0x000fe200000000ae */
[----:B------:R-:W-:-:S02]  /*122c0*/  @!P4 HFMA2.BF16_V2 R135, -RZ.H0_H0, RZ.H0_H0, -R175.H0_H0 ;  /* 0x200000ffff87c231 */ /* 0x000fc400003409af */
[----:B------:R-:W-:Y:S02]  /*122d0*/  IMAD.MOV.U32 R94, RZ, RZ, R198 ;  /* 0x000000ffff5e7224 */ /* 0x000fe400078e00c6 */
[----:B------:R-:W-:Y:S01]  /*122e0*/  IMAD.MOV.U32 R198, RZ, RZ, R107 ;  /* 0x000000ffffc67224 */ /* 0x000fe200078e006b */
[----:B------:R-:W-:Y:S02]  /*122f0*/  PRMT R107, R174, 0x5410, R175 ;  /* 0x00005410ae6b7816 */ /* 0x000fe400000000af */
[----:B------:R-:W-:Y:S02]  /*12300*/  @!P4 PRMT R175, R135, 0x5410, RZ ;  /* 0x0000541087afc816 */ /* 0x000fe400000000ff */
[----:B---3--:R-:W-:Y:S02]  /*12310*/  PRMT R213, R179, 0x7610, R213 ;  /* 0x00007610b3d57816 */ /* 0x008fe400000000d5 */
[----:B------:R-:W-:Y:S02]  /*12320*/  @!P3 PRMT R213, R111, 0x5410, RZ ;  /* 0x000054106fd5b816 */ /* 0x000fe400000000ff */
[----:B------:R-:W-:Y:S01]  /*12330*/  ISETP.LE.U32.AND P3, PT, R3, UR4, PT ;  /* 0x0000000403007c0c */ /* 0x000fe2000bf63070 */
[----:B------:R-:W-:-:S12]  /*12340*/  FADD.FTZ R3, R2, R12 ;  /* 0x0000000c02037221 */ /* 0x000fd80000010000 */
[----:B------:R-:W-:Y:S02]  /*12350*/  @!P3 HFMA2.BF16_V2 R120, -RZ.H0_H0, RZ.H0_H0, -R179.H1_H1 ;  /* 0x200000ffff78b231 */ /* 0x000fe400003609b3 */
[----:B------:R-:W-:Y:S01]  /*12360*/  FADD.FTZ R5, R0, R3 ;  /* 0x0000000300057221 */ /* 0x000fe20000010000 */
[----:B------:R-:W-:Y:S01]  /*12370*/  IMAD.MOV.U32 R0, RZ, RZ, R38 ;  /* 0x000000ffff007224 */ /* 0x000fe200078e0026 */
[----:B------:R-:W1:Y:S01]  /*12380*/  MUFU.EX2 R2, R242 ;  /* 0x000000f200027308 */ /* 0x000e620000000800 */
[----:B------:R-:W-:Y:S02]  /*12390*/  PRMT R212, R121, 0x7610, R212 ;  /* 0x0000761079d47816 */ /* 0x000fe400000000d4 */
[----:B------:R-:W-:Y:S01]  /*123a0*/  PRMT R248, R239, 0x7610, R248 ;  /* 0x00007610eff87816 */ /* 0x000fe200000000f8 */
[----:B------:R-:W-:Y:S01]  /*123b0*/  IMAD.MOV.U32 R109, RZ, RZ, R54 ;  /* 0x000000ffff6d7224 */ /* 0x000fe200078e0036 */
[----:B------:R-:W-:Y:S01]  /*123c0*/  LOP3.LUT R0, R0, 0xff, RZ, 0xc0, !PT ;  /* 0x000000ff00007812 */ /* 0x000fe200078ec0ff */
[----:B------:R-:W-:Y:S01]  /*123d0*/  IMAD.MOV.U32 R10, RZ, RZ, R199 ;  /* 0x000000ffff0a7224 */ /* 0x000fe200078e00c7 */
[----:B------:R-:W-:Y:S01]  /*123e0*/  @!P3 PRMT R251, R120, 0x5410, RZ ;  /* 0x0000541078fbb816 */ /* 0x000fe200000000ff */
[----:B--2---:R-:W-:Y:S01]  /*123f0*/  STG.E.U16 desc[UR28][R46.64+-0x80], R178 ;  /* 0xffff80b22e007986 */ /* 0x004fe2000c10151c */
[----:B------:R-:W-:Y:S01]  /*12400*/  ISETP.LE.U32.AND P3, PT, R0, UR4, PT ;  /* 0x0000000400007c0c */ /* 0x000fe2000bf63070 */
[----:B------:R-:W2:Y:S01]  /*12410*/  LDC R12, c[0x0][0x4f8] ;  /* 0x00013e00ff0c7b82 */ /* 0x000ea20000000800 */
[----:B------:R-:W-:Y:S01]  /*12420*/  PRMT R3, R38, 0x7771, RZ ;  /* 0x0000777126037816 */ /* 0x000fe200000000ff */
[----:B------:R-:W3:Y:S10]  /*12430*/  MUFU.EX2 R0, R241 ;  /* 0x000000f100007308 */ /* 0x000ef40000000800 */
[----:B------:R-:W-:-:S05]  /*12440*/  @!P3 HFMA2.BF16_V2 R123, -RZ.H0_H0, RZ.H0_H0, -R121.H0_H0 ;  /* 0x200000ffff7bb231 */ /* 0x000fca0000340979 */
[----:B------:R-:W-:Y:S02]  /*12450*/  @!P3 PRMT R212, R123, 0x5410, RZ ;  /* 0x000054107bd4b816 */ /* 0x000fe400000000ff */
[----:B------:R-:W-:Y:S01]  /*12460*/  ISETP.GT.U32.AND P3, PT, R3, UR4, PT ;  /* 0x0000000403007c0c */ /* 0x000fe2000bf64070 */
[----:B-1----:R-:W-:Y:S01]  /*12470*/  FADD.FTZ R3, R2, R13 ;  /* 0x0000000d02037221 */ /* 0x002fe20000010000 */
[----:B---3--:R-:W-:-:S03]  /*12480*/  F2FP.BF16.F32.PACK_AB R9, R0, R2 ;  /* 0x000000020009723e */ /* 0x008fc600000010ff */
[----:B------:R-:W-:Y:S01]  /*12490*/  FADD.FTZ R4, R0, R3 ;  /* 0x0000000300047221 */ /* 0x000fe20000010000 */
[----:B------:R-:W-:-:S07]  /*124a0*/  PRMT R0, R38, 0x7772, RZ ;  /* 0x0000777226007816 */ /* 0x000fce00000000ff */
[----:B------:R-:W-:-:S05]  /*124b0*/  @P3 HFMA2.BF16_V2 R132, -RZ.H0_H0, RZ.H0_H0, -R121.H1_H1 ;  /* 0x200000ffff843231 */ /* 0x000fca0000360979 */
[----:B------:R-:W-:Y:S02]  /*124c0*/  @P3 PRMT R252, R132, 0x5410, RZ ;  /* 0x0000541084fc3816 */ /* 0x000fe400000000ff */
[----:B------:R-:W-:Y:S01]  /*124d0*/  ISETP.GT.U32.AND P3, PT, R0, UR4, PT ;  /* 0x0000000400007c0c */ /* 0x000fe2000bf64070 */
[----:B------:R-:W1:Y:S01]  /*124e0*/  MUFU.EX2 R2, R202 ;  /* 0x000000ca00027308 */ /* 0x000e620000000800 */
[----:B------:R-:W-:-:S03]  /*124f0*/  PRMT R3, R38, 0x7773, RZ ;  /* 0x0000777326037816 */ /* 0x000fc600000000ff */
[----:B------:R-:W3:Y:S08]  /*12500*/  MUFU.EX2 R0, R203 ;  /* 0x000000cb00007308 */ /* 0x000ef00000000800 */
[----:B------:R-:W-:-:S05]  /*12510*/  @P3 HFMA2.BF16_V2 R133, -RZ.H0_H0, RZ.H0_H0, -R225.H0_H0 ;  /* 0x200000ffff853231 */ /* 0x000fca00003409e1 */
[----:B------:R-:W-:Y:S02]  /*12520*/  @P3 PRMT R250, R133, 0x5410, RZ ;  /* 0x0000541085fa3816 */ /* 0x000fe400000000ff */
[----:B------:R-:W-:Y:S01]  /*12530*/  ISETP.GT.U32.AND P3, PT, R3, UR4, PT ;  /* 0x0000000403007c0c */ /* 0x000fe2000bf64070 */
[----:B-1----:R-:W-:Y:S01]  /*12540*/  FADD.FTZ R3, R2, R7 ;  /* 0x0000000702037221 */ /* 0x002fe20000010000 */
[----:B---3--:R-:W-:-:S03]  /*12550*/  F2FP.BF16.F32.PACK_AB R192, R0, R2 ;  /* 0x0000000200c0723e */ /* 0x008fc600000010ff */
[----:B------:R-:W-:Y:S01]  /*12560*/  FADD.FTZ R7, R0, R3 ;  /* 0x0000000300077221 */ /* 0x000fe20000010000 */
[----:B------:R-:W-:-:S07]  /*12570*/  LOP3.LUT R0, R43, 0xff, RZ, 0xc0, !PT ;  /* 0x000000ff2b007812 */ /* 0x000fce00078ec0ff */
[----:B------:R-:W-:-:S05]  /*12580*/  @P3 HFMA2.BF16_V2 R134, -RZ.H0_H0, RZ.H0_H0, -R225.H1_H1 ;  /* 0x200000ffff863231 */ /* 0x000fca00003609e1 */
[----:B------:R-:W-:Y:S02]  /*12590*/  @P3 PRMT R249, R134, 0x5410, RZ ;  /* 0x0000541086f93816 */ /* 0x000fe400000000ff */
[----:B------:R-:W-:Y:S02]  /*125a0*/  ISETP.LE.U32.AND P3, PT, R0, UR4, PT ;  /* 0x0000000400007c0c */ /* 0x000fe4000bf63070 */
[----:B------:R-:W-:-:S04]  /*125b0*/  LOP3.LUT R0, R51, 0xff, RZ, 0xc0, !PT ;  /* 0x000000ff33007812 */ /* 0x000fc800078ec0ff */
[----:B------:R-:W-:Y:S02]  /*125c0*/  ISETP.LE.U32.AND P4, PT, R0, UR4, PT ;  /* 0x0000000400007c0c */ /* 0x000fe4000bf83070 */
[----:B------:R-:W-:-:S04]  /*125d0*/  LOP3.LUT R0, R43, 0xffff, RZ, 0xc0, !PT ;  /* 0x0000ffff2b007812 */ /* 0x000fc800078ec0ff */
[----:B------:R-:W-:Y:S01]  /*125e0*/  SHF.R.U32.HI R0, RZ, 0x8, R0 ;  /* 0x00000008ff007819 */ /* 0x000fe20000011600 */
[----:B------:R-:W-:Y:S01]  /*125f0*/  @!P3 HFMA2.BF16_V2 R144, -RZ.H0_H0, RZ.H0_H0, -R192.H0_H0 ;  /* 0x200000ffff90b231 */ /* 0x000fe200003409c0 */
[----:B------:R-:W-:Y:S02]  /*12600*/  PRMT R247, R192, 0x7610, R247 ;  /* 0x00007610c0f77816 */ /* 0x000fe400000000f7 */
[----:B------:R-:W-:Y:S02]  /*12610*/  LOP3.LUT R0, R0, 0xffff, RZ, 0xc0, !PT ;  /* 0x0000ffff00007812 */ /* 0x000fe400078ec0ff */
[----:B------:R-:W-:Y:S02]  /*12620*/  @!P3 PRMT R247, R144, 0x5410, RZ ;  /* 0x0000541090f7b816 */ /* 0x000fe400000000ff */
[----:B------:R-:W-:Y:S02]  /*12630*/  ISETP.LE.U32.AND P3, PT, R0, UR4, PT ;  /* 0x0000000400007c0c */ /* 0x000fe4000bf63070 */
[----:B------:R-:W-:-:S02]  /*12640*/  PRMT R0, R43, 0x7632, R0 ;  /* 0x000076322b007816 */ /* 0x000fc40000000000 */
[----:B------:R-:W-:Y:S02]  /*12650*/  PRMT R246, R192, 0x7632, R246 ;  /* 0x00007632c0f67816 */ /* 0x000fe400000000f6 */
[----:B------:R-:W-:-:S07]  /*12660*/  LOP3.LUT R0, R0, 0xff, RZ, 0xc0, !PT ;  /* 0x000000ff00007812 */ /* 0x000fce00078ec0ff */
[----:B------:R-:W-:-:S05]  /*12670*/  @!P3 HFMA2.BF16_V2 R145, -RZ.H0_H0, RZ.H0_H0, -R192.H1_H1 ;  /* 0x200000ffff91b231 */ /* 0x000fca00003609c0 */
[----:B------:R-:W-:Y:S02]  /*12680*/  @!P3 PRMT R246, R145, 0x5410, RZ ;  /* 0x0000541091f6b816 */ /* 0x000fe400000000ff */
[----:B------:R-:W-:Y:S01]  /*12690*/  ISETP.LE.U32.AND P3, PT, R0, UR4, PT ;  /* 0x0000000400007c0c */ /* 0x000fe2000bf63070 */
[----:B------:R-:W-:Y:S01]  /*126a0*/  FADD.FTZ R2, R23, R5 ;  /* 0x0000000517027221 */ /* 0x000fe20000010000 */
[----:B------:R-:W-:-:S11]  /*126b0*/  SHF.R.U32.HI R0, RZ, 0x18, R43 ;  /* 0x00000018ff007819 */ /* 0x000fd6000001162b */
[----:B------:R-:W-:-:S05]  /*126c0*/  @!P3 HFMA2.BF16_V2 R146, -RZ.H0_H0, RZ.H0_H0, -R239.H0_H0 ;  /* 0x200000ffff92b231 */ /* 0x000fca00003409ef */
[----:B------:R-:W-:Y:S02]  /*126d0*/  @!P3 PRMT R248, R146, 0x5410, RZ ;  /* 0x0000541092f8b816 */ /* 0x000fe400000000ff */
[----:B------:R-:W-:Y:S01]  /*126e0*/  ISETP.LE.U32.AND P3, PT, R0, UR4, PT ;  /* 0x0000000400007c0c */ /* 0x000fe2000bf63070 */
[----:B------:R-:W-:Y:S01]  /*126f0*/  FADD.FTZ R0, R27, R2 ;  /* 0x000000021b007221 */ /* 0x000fe20000010000 */
[----:B------:R-:W-:-:S04]  /*12700*/  @!P4 HFMA2.BF16_V2 R147, -RZ.H0_H0, RZ.H0_H0, -R174.H0_H0 ;  /* 0x200000ffff93c231 */ /* 0x000fc800003409ae */
[----:B------:R1:W-:Y:S01]  /*12710*/  STL [R1+0x144], R0 ;  /* 0x0001440001007387 */ /* 0x0003e20000100800 */
[----:B------:R3:W4:Y:S01]  /*12720*/  MUFU.EX2 R2, R244 ;  /* 0x000000f400027308 */ /* 0x0007220000000800 */
[----:B------:R-:W-:Y:S01]  /*12730*/  @!P4 PRMT R174, R147, 0x5410, RZ ;  /* 0x0000541093aec816 */ /* 0x000fe200000000ff */
[----:B------:R-:W-:-:S04]  /*12740*/  IMAD.MOV.U32 R3, RZ, RZ, R44 ;  /* 0x000000ffff037224 */ /* 0x000fc800078e002c */
[----:B------:R-:W-:Y:S01]  /*12750*/  @!P3 HFMA2.BF16_V2 R148, -RZ.H0_H0, RZ.H0_H0, -R239.H1_H1 ;  /* 0x200000ffff94b231 */ /* 0x000fe200003609ef */
[----:B------:R-:W-:Y:S01]  /*12760*/  LOP3.LUT R3, R3, 0xff, RZ, 0xc0, !PT ;  /* 0x000000ff03037812 */ /* 0x000fe200078ec0ff */
[----:B------:R-:W-:Y:S01]  /*12770*/  FADD.FTZ R4, R14, R4 ;  /* 0x000000040e047221 */ /* 0x000fe20000010000 */
[----:B-1----:R-:W-:-:S04]  /*12780*/  SHF.R.U32.HI R0, RZ, 0x18, R51 ;  /* 0x00000018ff007819 */ /* 0x002fc80000011633 */
[----:B------:R-:W-:Y:S02]  /*12790*/  ISETP.LE.U32.AND P4, PT, R0, UR4, PT ;  /* 0x0000000400007c0c */ /* 0x000fe4000bf83070 */
[----:B------:R-:W1:Y:S01]  /*127a0*/  MUFU.EX2 R0, R243 ;  /* 0x000000f300007308 */ /* 0x000e620000000800 */
[----:B---3--:R-:W-:Y:S02]  /*127b0*/  PRMT R244, R239, 0x7632, R244 ;  /* 0x00007632eff47816 */ /* 0x008fe400000000f4 */
[----:B------:R-:W-:Y:S02]  /*127c0*/  @!P3 PRMT R244, R148, 0x5410, RZ ;  /* 0x0000541094f4b816 */ /* 0x000fe400000000ff */
[----:B------:R-:W-:Y:S01]  /*127d0*/  ISETP.LE.U32.AND P3, PT, R3, UR4, PT ;  /* 0x0000000403007c0c */ /* 0x000fe2000bf63070 */
[----:B----4-:R-:W-:Y:S01]  /*127e0*/  FADD.FTZ R3, R2, R7 ;  /* 0x0000000702037221 */ /* 0x010fe20000010000 */
[----:B------:R-:W-:Y:S01]  /*127f0*/  FADD.FTZ R4, R15, R4 ;  /* 0x000000040f047221 */ /* 0x000fe20000010000 */
[----:B-1----:R-:W-:-:S02]  /*12800*/  F2FP.BF16.F32.PACK_AB R123, R0, R2 ;  /* 0x00000002007b723e */ /* 0x002fc400000010ff */
[----:B------:R-:W-:Y:S02]  /*12810*/  FADD.FTZ R0, R0, R3 ;  /* 0x0000000300007221 */ /* 0x000fe40000010000 */
[----:B------:R1:W-:Y:S04]  /*12820*/  STL [R1+0x158], R4 ;  /* 0x0001580401007387 */ /* 0x0003e80000100800 */
[----:B------:R3:W-:Y:S04]  /*12830*/  STL [R1+0x15c], R0 ;  /* 0x00015c0001007387 */ /* 0x0007e80000100800 */
[----:B------:R4:W2:Y:S01]  /*12840*/  LDL.LU.S16 R5, [R1+0x90] ;  /* 0x0000900001057983 */ /* 0x0008a20000300600 */
[----:B------:R-:W-:Y:S01]  /*12850*/  @!P3 HFMA2.BF16_V2 R149, -RZ.H0_H0, RZ.H0_H0, -R123.H0_H0 ;  /* 0x200000ffff95b231 */ /* 0x000fe2000034097b */
[----:B------:R-:W-:-:S02]  /*12860*/  PRMT R2, R44, 0x7771, RZ ;  /* 0x000077712c027816 */ /* 0x000fc400000000ff */
[----:B------:R-:W-:Y:S02]  /*12870*/  PRMT R245, R123, 0x7610, R245 ;  /* 0x000076107bf57816 */ /* 0x000fe400000000f5 */
[----:B------:R-:W-:Y:S02]  /*12880*/  @!P3 PRMT R245, R149, 0x5410, RZ ;  /* 0x0000541095f5b816 */ /* 0x000fe400000000ff */
[----:B------:R-:W-:Y:S02]  /*12890*/  ISETP.GT.U32.AND P3, PT, R2, UR4, PT ;  /* 0x0000000402007c0c */ /* 0x000fe4000bf64070 */
[----:B------:R-:W-:Y:S01]  /*128a0*/  PRMT R243, R123, 0x7632, R243 ;  /* 0x000076327bf37816 */ /* 0x000fe200000000f3 */
[----:B-1----:R4:W4:Y:S10]  /*128b0*/  LDL.LU.S16 R4, [R1+0x98] ;  /* 0x0000980001047983 */ /* 0x0029340000300600 */
[----:B------:R-:W-:Y:S01]  /*128c0*/  @P3 HFMA2.BF16_V2 R150, -RZ.H0_H0, RZ.H0_H0, -R123.H1_H1 ;  /* 0x200000ffff963231 */ /* 0x000fe2000036097b */
[----:B---3--:R-:W-:-:S04]  /*128d0*/  PRMT R0, R44, 0x7772, RZ ;  /* 0x000077722c007816 */ /* 0x008fc800000000ff */
[----:B------:R-:W-:Y:S02]  /*128e0*/  @P3 PRMT R243, R150, 0x5410, RZ ;  /* 0x0000541096f33816 */ /* 0x000fe400000000ff */
[----:B------:R-:W-:Y:S02]  /*128f0*/  ISETP.GT.U32.AND P3, PT, R0, UR4, PT ;  /* 0x0000000400007c0c */ /* 0x000fe4000bf64070 */
[----:B------:R-:W-:-:S11]  /*12900*/  PRMT R242, R240, 0x7610, R242 ;  /* 0x00007610f0f27816 */ /* 0x000fd600000000f2 */
[----:B--2---:R-:W-:-:S05]  /*12910*/  @P3 HFMA2.BF16_V2 R5, -RZ.H0_H0, RZ.H0_H0, -R240.H0_H0 ;  /* 0x200000ffff053231 */ /* 0x004fca00003409f0 */
[----:B------:R-:W-:-:S04]  /*12920*/  PRMT R3, R5, 0x7610, R3 ;  /* 0x0000761005037816 */ /* 0x000fc80000000003 */
[----:B------:R-:W-:Y:S02]  /*12930*/  @P3 PRMT R242, R3, 0x5410, RZ ;  /* 0x0000541003f23816 */ /* 0x000fe400000000ff */
[----:B------:R1:W2:Y:S01]  /*12940*/  LDL.LU.S16 R3, [R1+0x94] ;  /* 0x0000940001037983 */ /* 0x0002a20000300600 */
[----:B------:R-:W-:-:S05]  /*12950*/  PRMT R172, R9, 0x7610, R172 ;  /* 0x0000761009ac7816 */ /* 0x000fca00000000ac */
[----:B----4-:R-:W-:Y:S01]  /*12960*/  @!P5 HFMA2.BF16_V2 R4, -RZ.H0_H0, RZ.H0_H0, -R172.H0_H0 ;  /* 0x200000ffff04d231 */ /* 0x010fe200003409ac */
[----:B------:R-:W-:-:S04]  /*12970*/  PRMT R173, R9, 0x7632, R173 ;  /* 0x0000763209ad7816 */ /* 0x000fc800000000ad */
[----:B------:R-:W-:Y:S02]  /*12980*/  PRMT R0, R4, 0x7610, R0 ;  /* 0x0000761004007816 */ /* 0x000fe40000000000 */
[----:B------:R-:W-:Y:S01]  /*12990*/  PRMT R23, R172, 0x5410, R173 ;  /* 0x00005410ac177816 */ /* 0x000fe200000000ad */
[----:B------:R-:W3:Y:S01]  /*129a0*/  LDC R4, c[0x0][0x448] ;  /* 0x00011200ff047b82 */ /* 0x000ee20000000800 */
[----:B------:R-:W-:Y:S02]  /*129b0*/  @!P5 PRMT R172, R0, 0x5410, RZ ;  /* 0x0000541000acd816 */ /* 0x000fe400000000ff */
[----:B------:R-:W-:-:S04]  /*129c0*/  PRMT R0, R44, 0x7773, RZ ;  /* 0x000077732c007816 */ /* 0x000fc800000000ff */
[----:B------:R-:W-:Y:S02]  /*129d0*/  ISETP.GT.U32.AND P3, PT, R0, UR4, PT ;  /* 0x0000000400007c0c */ /* 0x000fe4000bf64070 */
[----:B------:R-:W-:Y:S01]  /*129e0*/  PRMT R241, R240, 0x7632, R241 ;  /* 0x00007632f0f17816 */ /* 0x000fe200000000f1 */
[----:B------:R-:W-:Y:S02]  /*129f0*/  IMAD.MOV.U32 R199, RZ, RZ, R37 ;  /* 0x000000ffffc77224 */ /* 0x000fe400078e0025 */
[----:B------:R-:W-:Y:S01]  /*12a00*/  IMAD.MOV.U32 R37, RZ, RZ, R52 ;  /* 0x000000ffff257224 */ /* 0x000fe200078e0034 */
[----:B------:R-:W-:Y:S07]  /*12a10*/  STG.E.U16 desc[UR28][R46.64+-0x7e], R106 ;  /* 0xffff826a2e007986 */ /* 0x000fee000c10151c */
[----:B--2---:R-:W-:-:S05]  /*12a20*/  @P3 HFMA2.BF16_V2 R3, -RZ.H0_H0, RZ.H0_H0, -R240.H1_H1 ;  /* 0x200000ffff033231 */ /* 0x004fca00003609f0 */
[----:B------:R-:W-:-:S04]  /*12a30*/  PRMT R2, R3, 0x7610, R2 ;  /* 0x0000761003027816 */ /* 0x000fc80000000002 */
[----:B------:R-:W-:Y:S01]  /*12a40*/  @P3 PRMT R241, R2, 0x5410, RZ ;  /* 0x0000541002f13816 */ /* 0x000fe200000000ff */
[----:B---3--:R-:W-:-:S04]  /*12a50*/  IMAD.WIDE R2, R4, -0x70, R200 ;  /* 0xffffff9004027825 */ /* 0x008fc800078e02c8 */
[----:B------:R-:W-:Y:S02]  /*12a60*/  IMAD.MOV.U32 R201, RZ, RZ, R93 ;  /* 0x000000ffffc97224 */ /* 0x000fe400078e005d */
[----:B------:R-:W-:Y:S02]  /*12a70*/  IMAD.MOV.U32 R93, RZ, RZ, R16 ;  /* 0x000000ffff5d7224 */ /* 0x000fe400078e0010 */
[----:B------:R-:W-:Y:S02]  /*12a80*/  IMAD.MOV.U32 R16, RZ, RZ, R55 ;  /* 0x000000ffff107224 */ /* 0x000fe400078e0037 */
[----:B------:R-:W-:-:S04]  /*12a90*/  IMAD.WIDE R54, R4, 0x70, R2 ;  /* 0x0000007004367825 */ /* 0x000fc800078e0202 */
[----:B------:R-:W-:Y:S02]  /*12aa0*/  IMAD.MOV.U32 R200, RZ, RZ, R198 ;  /* 0x000000ffffc87224 */ /* 0x000fe400078e00c6 */
[----:B------:R-:W-:Y:S02]  /*12ab0*/  IMAD.MOV.U32 R198, RZ, RZ, R53 ;  /* 0x000000ffffc67224 */ /* 0x000fe400078e0035 */
[----:B------:R-:W-:-:S05]  /*12ac0*/  IMAD.WIDE R52, R4, -0x70, R54 ;  /* 0xffffff9004347825 */ /* 0x000fca00078e0236 */
[----:B------:R2:W-:Y:S02]  /*12ad0*/  STG.E.U16 desc[UR28][R52.64+-0x7e], R36 ;  /* 0xffff822434007986 */ /* 0x0005e4000c10151c */
[----:B--2---:R-:W-:-:S04]  /*12ae0*/  IMAD.SHL.U32 R36, R4, 0x8, RZ ;  /* 0x0000000804247824 */ /* 0x004fc800078e00ff */
[----:B------:R-:W-:-:S04]  /*12af0*/  IMAD.WIDE R2, R36, 0x2, R46 ;  /* 0x0000000224027825 */ /* 0x000fc800078e022e */
[----:B------:R-:W-:Y:S02]  /*12b00*/  IMAD.WIDE R2, R4, 0x70, R2 ;  /* 0x0000007004027825 */ /* 0x000fe400078e0202 */
[----:B------:R1:W2:Y:S04]  /*12b10*/  LDL.LU.S16 R4, [R1+0x9c] ;  /* 0x00009c0001047983 */ /* 0x0002a80000300600 */
[----:B------:R-:W3:Y:S01]  /*12b20*/  LDL.LU R132, [R1+0x84] ;  /* 0x0000840001847983 */ /* 0x000ee20000300800 */
[----:B------:R-:W-:-:S04]  /*12b30*/  PRMT R0, R19, 0x7632, R0 ;  /* 0x0000763213007816 */ /* 0x000fc80000000000 */
[----:B------:R-:W-:-:S04]  /*12b40*/  LOP3.LUT R0, R0, 0xff, RZ, 0xc0, !PT ;  /* 0x000000ff00007812 */ /* 0x000fc800078ec0ff */
[----:B------:R-:W-:Y:S02]  /*12b50*/  ISETP.LE.U32.AND P3, PT, R0, UR4, PT ;  /* 0x0000000400007c0c */ /* 0x000fe4000bf63070 */
[----:B------:R-:W-:Y:S01]  /*12b60*/  PRMT R0, R59, 0x7610, R0 ;  /* 0x000076103b007816 */ /* 0x000fe20000000000 */
[----:B------:R-:W-:Y:S02]  /*12b70*/  IMAD.MOV.U32 R110, RZ, RZ, R10 ;  /* 0x000000ffff6e7224 */ /* 0x000fe400078e000a */
[----:B------:R-:W-:Y:S02]  /*12b80*/  IMAD.MOV.U32 R10, RZ, RZ, R197 ;  /* 0x000000ffff0a7224 */ /* 0x000fe400078e00c5 */
[----:B------:R-:W-:Y:S02]  /*12b90*/  IMAD.MOV.U32 R197, RZ, RZ, R37 ;  /* 0x000000ffffc57224 */ /* 0x000fe400078e0025 */
[----:B------:R-:W-:-:S04]  /*12ba0*/  IMAD.WIDE R36, R36, 0x2, R2 ;  /* 0x0000000224247825 */ /* 0x000fc800078e0202 */
[----:B------:R-:W-:Y:S02]  /*12bb0*/  IMAD.MOV.U32 R111, RZ, RZ, R198 ;  /* 0x000000ffff6f7224 */ /* 0x000fe400078e00c6 */
[----:B------:R-:W-:Y:S01]  /*12bc0*/  IMAD.MOV.U32 R198, RZ, RZ, R16 ;  /* 0x000000ffffc67224 */ /* 0x000fe200078e0010 */
[----:B------:R-:W-:Y:S01]  /*12bd0*/  PRMT R16, R0, 0x7610, R59 ;  /* 0x0000761000107816 */ /* 0x000fe2000000003b */
[----:B------:R-:W-:Y:S04]  /*12be0*/  STG.E.U16 desc[UR28][R52.64+-0x80], R61 ;  /* 0xffff803d34007986 */ /* 0x000fe8000c10151c */
[----:B------:R-:W-:Y:S04]  /*12bf0*/  STG.E.U16 desc[UR28][R54.64+-0x80], R22 ;  /* 0xffff801636007986 */ /* 0x000fe8000c10151c */
[----:B------:R-:W-:Y:S01]  /*12c00*/  STG.E.U16 desc[UR28][R54.64+-0x7e], R21 ;  /* 0xffff821536007986 */ /* 0x000fe2000c10151c */
[----:B------:R-:W-:-:S02]  /*12c10*/  IMAD.MOV.U32 R3, RZ, RZ, R190 ;  /* 0x000000ffff037224 */ /* 0x000fc400078e00be */
[----:B------:R-:W-:Y:S01]  /*12c20*/  IMAD.MOV.U32 R5, RZ, RZ, R20 ;  /* 0x000000ffff057224 */ /* 0x000fe200078e0014 */
[----:B------:R-:W-:Y:S02]  /*12c30*/  LOP3.LUT R12, R12, 0xff, RZ, 0xc0, !PT ;  /* 0x000000ff0c0c7812 */ /* 0x000fe400078ec0ff */
[----:B------:R-:W-:Y:S01]  /*12c40*/  LOP3.LUT R3, R3, 0xff, RZ, 0xc0, !PT ;  /* 0x000000ff03037812 */ /* 0x000fe200078ec0ff */
[----:B------:R-:W-:Y:S01]  /*12c50*/  IMAD.MOV.U32 R120, RZ, RZ, R10 ;  /* 0x000000ffff787224 */ /* 0x000fe200078e000a */
[----:B------:R-:W-:Y:S01]  /*12c60*/  PRMT R6, R20, 0x7771, RZ ;  /* 0x0000777114067816 */ /* 0x000fe200000000ff */
[----:B------:R-:W-:Y:S01]  /*12c70*/  IMAD.MOV.U32 R13, RZ, RZ, R196 ;  /* 0x000000ffff0d7224 */ /* 0x000fe200078e00c4 */
[----:B------:R-:W-:Y:S01]  /*12c80*/  ULEA UR6, UR27, UR14, 0x18 ;  /* 0x0000000e1b067291 */ /* 0x000fe2000f8ec0ff */
[----:B------:R-:W-:Y:S02]  /*12c90*/  IMAD.MOV.U32 R196, RZ, RZ, R94 ;  /* 0x000000ffffc47224 */ /* 0x000fe400078e005e */
[----:B------:R-:W-:Y:S01]  /*12ca0*/  IMAD.MOV.U32 R94, RZ, RZ, R28 ;  /* 0x000000ffff5e7224 */ /* 0x000fe200078e001c */
[----:B------:R-:W-:Y:S01]  /*12cb0*/  PRMT R28, R18, 0x7771, RZ ;  /* 0x00007771121c7816 */ /* 0x000fe200000000ff */
[----:B------:R-:W-:-:S02]  /*12cc0*/  IMAD.MOV.U32 R27, RZ, RZ, R18 ;  /* 0x000000ffff1b7224 */ /* 0x000fc400078e0012 */
[----:B------:R-:W-:Y:S02]  /*12cd0*/  IMAD.MOV.U32 R45, RZ, RZ, R111 ;  /* 0x000000ffff2d7224 */ /* 0x000fe400078e006f */
[----:B------:R-:W-:Y:S02]  /*12ce0*/  IMAD.MOV.U32 R191, RZ, RZ, R110 ;  /* 0x000000ffffbf7224 */ /* 0x000fe400078e006e */
[----:B------:R-:W-:Y:S02]  /*12cf0*/  @!P4 HFMA2.BF16_V2 R151, -RZ.H0_H0, RZ.H0_H0, -R173.H0_H0 ;  /* 0x200000ffff97c231 */ /* 0x000fe400003409ad */
[----:B------:R-:W-:Y:S02]  /*12d00*/  IMAD.MOV.U32 R106, RZ, RZ, R23 ;  /* 0x000000ffff6a7224 */ /* 0x000fe400078e0017 */
[----:B------:R-:W-:Y:S01]  /*12d10*/  IMAD.MOV.U32 R203, RZ, RZ, R89 ;  /* 0x000000ffffcb7224 */ /* 0x000fe200078e0059 */
[----:B------:R-:W-:Y:S01]  /*12d20*/  @!P4 PRMT R173, R151, 0x5410, RZ ;  /* 0x0000541097adc816 */ /* 0x000fe200000000ff */
[----:B--2---:R-:W-:-:S05]  /*12d30*/  @!P3 HFMA2.BF16_V2 R4, -RZ.H0_H0, RZ.H0_H0, -R0.H0_H0 ;  /* 0x200000ffff04b231 */ /* 0x004fca0000340900 */
[----:B------:R-:W-:-:S04]  /*12d40*/  PRMT R2, R4, 0x7610, R2 ;  /* 0x0000761004027816 */ /* 0x000fc80000000002 */
[----:B------:R-:W-:Y:S02]  /*12d50*/  @!P3 PRMT R0, R2, 0x5410, RZ ;  /* 0x000054100200b816 */ /* 0x000fe400000000ff */
[----:B------:R-:W-:-:S03]  /*12d60*/  PRMT R2, R190, 0x7773, RZ ;  /* 0x00007773be027816 */ /* 0x000fc600000000ff */
[----:B------:R2:W-:Y:S02]  /*12d70*/  STG.E.U16 desc[UR28][R36.64+-0x80], R0 ;  /* 0xffff800024007986 */ /* 0x0005e4000c10151c */
[----:B--2---:R-:W-:-:S04]  /*12d80*/  PRMT R0, R190, 0x7772, RZ ;  /* 0x00007772be007816 */ /* 0x004fc800000000ff */
[----:B------:R-:W-:Y:S02]  /*12d90*/  PRMT R21, R0, 0x5410, R2 ;  /* 0x0000541000157816 */ /* 0x000fe40000000002 */
[C---:B------:R-:W-:Y:S02]  /*12da0*/  PRMT R2, R18.reuse, 0x7773, RZ ;  /* 0x0000777312027816 */ /* 0x040fe400000000ff */
[----:B------:R-:W-:-:S04]  /*12db0*/  PRMT R0, R18, 0x7772, RZ ;  /* 0x0000777212007816 */ /* 0x000fc800000000ff */
[----:B------:R-:W-:Y:S02]  /*12dc0*/  PRMT R178, R0, 0x5410, R2 ;  /* 0x0000541000b27816 */ /* 0x000fe40000000002 */
[C---:B------:R-:W-:Y:S02]  /*12dd0*/  LOP3.LUT R0, R17.reuse, 0xffff, RZ, 0xc0, !PT ;  /* 0x0000ffff11007812 */ /* 0x040fe400078ec0ff */
[----:B------:R-:W-:Y:S02]  /*12de0*/  LOP3.LUT R2, R17, 0xff, RZ, 0xc0, !PT ;  /* 0x000000ff11027812 */ /* 0x000fe400078ec0ff */
[----:B------:R-:W-:-:S04]  /*12df0*/  SHF.R.U32.HI R0, RZ, 0x8, R0 ;  /* 0x00000008ff007819 */ /* 0x000fc80000011600 */
[--C-:B------:R-:W-:Y:S02]  /*12e00*/  PRMT R9, R2, 0x5410, R0.reuse ;  /* 0x0000541002097816 */ /* 0x100fe40000000000 */
[----:B------:R-:W-:Y:S02]  /*12e10*/  PRMT R0, R17, 0x7632, R0 ;  /* 0x0000763211007816 */ /* 0x000fe40000000000 */
        /* <DEDUP_REMOVED lines=8> */
[----:B------:R-:W-:Y:S02]  /*12ea0*/  SHF.R.U32.HI R0, RZ, 0x8, R0 ;  /* 0x00000008ff007819 */ /* 0x000fe40000011600 */
[----:B------:R-:W-:Y:S02]  /*12eb0*/  PRMT R4, R190, 0x7771, RZ ;  /* 0x00007771be047816 */ /* 0x000fe400000000ff */
[----:B------:R-:W-:-:S02]  /*12ec0*/  PRMT R11, R2, 0x5410, R0 ;  /* 0x00005410020b7816 */ /* 0x000fc40000000000 */
[----:B------:R-:W-:Y:S02]  /*12ed0*/  PRMT R0, R19, 0x7632, R0 ;  /* 0x0000763213007816 */ /* 0x000fe40000000000 */
[----:B------:R-:W-:Y:S02]  /*12ee0*/  LOP3.LUT R2, R5, 0xff, RZ, 0xc0, !PT ;  /* 0x000000ff05027812 */ /* 0x000fe400078ec0ff */
[----:B------:R-:W-:Y:S02]  /*12ef0*/  PRMT R10, R3, 0x5410, R4 ;  /* 0x00005410030a7816 */ /* 0x000fe40000000004 */
[----:B------:R-:W-:Y:S01]  /*12f00*/  LOP3.LUT R3, R0, 0xff, RZ, 0xc0, !PT ;  /* 0x000000ff00037812 */ /* 0x000fe200078ec0ff */
[----:B------:R-:W-:Y:S01]  /*12f10*/  IMAD R0, R12, 0x10000, R12 ;  /* 0x000100000c007824 */ /* 0x000fe200078e020c */
[----:B------:R-:W-:Y:S02]  /*12f20*/  PRMT R2, R2, 0x5410, R6 ;  /* 0x0000541002027816 */ /* 0x000fe40000000006 */
[----:B------:R-:W-:Y:S01]  /*12f30*/  SHF.R.U32.HI R4, RZ, 0x18, R19 ;  /* 0x00000018ff047819 */ /* 0x000fe20000011613 */
[----:B------:R-:W-:-:S02]  /*12f40*/  IMAD.MOV.U32 R6, RZ, RZ, R57 ;  /* 0x000000ffff067224 */ /* 0x000fc400078e0039 */
[----:B------:R-:W-:Y:S02]  /*12f50*/  HSET2.LE.AND R2, R2, R0, PT ;  /* 0x0000000002027233 */ /* 0x000fe40003803000 */
[----:B------:R-:W-:Y:S02]  /*12f60*/  PRMT R5, R3, 0x5410, R4 ;  /* 0x0000541003057816 */ /* 0x000fe40000000004 */
[----:B------:R-:W-:Y:S02]  /*12f70*/  LOP3.LUT R3, R7, 0xff00ff, RZ, 0xc0, !PT ;  /* 0x00ff00ff07037812 */ /* 0x000fe400078ec0ff */
[----:B------:R-:W-:-:S03]  /*12f80*/  LOP3.LUT R6, R6, R2, RZ, 0xc0, !PT ;  /* 0x0000000206067212 */ /* 0x000fc600078ec0ff */
[--C-:B------:R-:W-:Y:S02]  /*12f90*/  HSET2.LE.AND R2, R3, R0.reuse, PT ;  /* 0x0000000003027233 */ /* 0x100fe40003803000 */
[--C-:B------:R-:W-:Y:S02]  /*12fa0*/  HSET2.LE.AND R3, R9, R0.reuse, PT ;  /* 0x0000000009037233 */ /* 0x100fe40003803000 */
[----:B------:R-:W-:-:S03]  /*12fb0*/  HSET2.LE.AND R4, R8, R0, PT ;  /* 0x0000000008047233 */ /* 0x000fc60003803000 */
[----:B---3--:R-:W-:Y:S02]  /*12fc0*/  LOP3.LUT R8, R132, R3, RZ, 0xc0, !PT ;  /* 0x0000000384087212 */ /* 0x008fe400078ec0ff */
[----:B------:R-:W2:Y:S01]  /*12fd0*/  S2R R132, SR_TID.X ;  /* 0x0000000000847919 */ /* 0x000ea20000002100 */
[----:B------:R-:W-:Y:S02]  /*12fe0*/  IMAD.MOV.U32 R7, RZ, RZ, R42 ;  /* 0x000000ffff077224 */ /* 0x000fe400078e002a */
[----:B--2---:R-:W-:-:S05]  /*12ff0*/  IMAD.SHL.U32 R132, R132, 0x20, RZ ;  /* 0x0000002084847824 */ /* 0x004fca00078e00ff */
[----:B------:R-:W-:Y:S01]  /*13000*/  LOP3.LUT R3, R13, 0x120, R132, 0xf8, !PT ;  /* 0x000001200d037812 */ /* 0x000fe200078ef884 */
[----:B------:R-:W-:-:S03]  /*13010*/  IMAD.MOV.U32 R13, RZ, RZ, R120 ;  /* 0x000000ffff0d7224 */ /* 0x000fc600078e0078 */
[----:B------:R-:W-:Y:S01]  /*13020*/  LEA R120, R3, UR6, 0x1 ;  /* 0x0000000603787c11 */ /* 0x000fe2000f8e08ff */
[----:B------:R-:W-:-:S04]  /*13030*/  IMAD.MOV.U32 R202, RZ, RZ, R13 ;  /* 0x000000ffffca7224 */ /* 0x000fc800078e000d */
[----:B------:R-:W2:Y:S01]  /*13040*/  LDSM.16.MT88.4 R12, [R120+0x9000] ;  /* 0x00900000780c783b */ /* 0x000ea20000004200 */
[----:B------:R-:W-:Y:S02]  /*13050*/  LOP3.LUT R7, R7, R2, RZ, 0xc0, !PT ;  /* 0x0000000207077212 */ /* 0x000fe400078ec0ff */
[----:B------:R-:W-:-:S05]  /*13060*/  HSET2.LE.AND R2, R10, R0, PT ;  /* 0x000000000a027233 */ /* 0x000fca0003803000 */
[----:B------:R-:W-:Y:S02]  /*13070*/  LOP3.LUT R10, R208, R2, RZ, 0xc0, !PT ;  /* 0x00000002d00a7212 */ /* 0x000fe400078ec0ff */
[----:B------:R-:W-:Y:S02]  /*13080*/  LOP3.LUT R2, R21, 0xff00ff, RZ, 0xc0, !PT ;  /* 0x00ff00ff15027812 */ /* 0x000fe400078ec0ff */
[----:B------:R-:W-:Y:S02]  /*13090*/  LOP3.LUT R9, R209, R4, RZ, 0xc0, !PT ;  /* 0x00000004d1097212 */ /* 0x000fe400078ec0ff */
[----:B------:R1:W5:Y:S01]  /*130a0*/  LDL.LU R209, [R1+0x1cc] ;  /* 0x0001cc0001d17983 */ /* 0x0003620000300800 */
[--C-:B------:R-:W-:Y:S02]  /*130b0*/  HSET2.LE.AND R2, R2, R0.reuse, PT ;  /* 0x0000000002027233 */ /* 0x100fe40003803000 */
[----:B------:R-:W-:Y:S01]  /*130c0*/  HSET2.LE.AND R5, R5, R0, PT ;  /* 0x0000000005057233 */ /* 0x000fe20003803000 */
[----:B------:R3:W-:Y:S01]  /*130d0*/  STL [R1+0xfc], R3 ;  /* 0x0000fc0301007387 */ /* 0x0007e20000100800 */
[----:B------:R-:W-:-:S03]  /*130e0*/  IMAD.IADD R42, R202, 0x1, R120 ;  /* 0x00000001ca2a7824 */ /* 0x000fc600078e0278 */
[----:B------:R-:W-:Y:S01]  /*130f0*/  LOP3.LUT R5, R16, R5, RZ, 0xc0, !PT ;  /* 0x0000000510057212 */ /* 0x000fe200078ec0ff */
[----:B------:R-:W-:Y:S01]  /*13100*/  IMAD.MOV.U32 R190, RZ, RZ, R201 ;  /* 0x000000ffffbe7224 */ /* 0x000fe200078e00c9 */
[----:B------:R-:W4:Y:S01]  /*13110*/  LDSM.16.MT88.4 R16, [R42+0x9000] ;  /* 0x009000002a10783b */ /* 0x000f220000004200 */
[----:B---3--:R-:W-:-:S03]  /*13120*/  HSET2.LE.AND R3, R11, R0, PT ;  /* 0x000000000b037233 */ /* 0x008fc60003803000 */
[----:B------:R-:W-:Y:S01]  /*13130*/  LDSM.16.MT88.4 R20, [R42+0xa000] ;  /* 0x00a000002a14783b */ /* 0x000fe20000004200 */
[----:B------:R-:W-:Y:S02]  /*13140*/  LOP3.LUT R11, R185, R2, RZ, 0xc0, !PT ;  /* 0x00000002b90b7212 */ /* 0x000fe400078ec0ff */
[----:B------:R-:W-:Y:S01]  /*13150*/  LOP3.LUT R4, R62, R3, RZ, 0xc0, !PT ;  /* 0x000000033e047212 */ /* 0x000fe200078ec0ff */
[----:B------:R-:W-:Y:S01]  /*13160*/  IMAD.MOV.U32 R2, RZ, RZ, R200 ;  /* 0x000000ffff027224 */ /* 0x000fe200078e00c8 */
[----:B------:R-:W-:Y:S03]  /*13170*/  STG.E.U16 desc[UR28][R36.64+-0x7e], R58 ;  /* 0xffff823a24007986 */ /* 0x000fe6000c10151c */
[----:B--2---:R-:W-:Y:S01]  /*13180*/  HMMA.16816.F32.BF16 R132, R8, R12, R168 ;  /* 0x0000000c0884723c */ /* 0x004fe200000418a8 */
[----:B------:R-:W-:Y:S01]  /*13190*/  IMAD.MOV.U32 R170, RZ, RZ, R196 ;  /* 0x000000ffffaa7224 */ /* 0x000fe200078e00c4 */
[----:B------:R1:W5:Y:S01]  /*131a0*/  LDL.LU R208, [R1+0x1c8] ;  /* 0x0001c80001d07983 */ /* 0x0003620000300800 */
        /* <DEDUP_REMOVED lines=8> */
[-C--:B------:R-:W-:Y:S08]  /*13230*/  HMMA.16816.F32.BF16 R108, R8, R14.reuse, R164 ;  /* 0x0000000e086c723c */ /* 0x080ff000000418a4 */
[----:B------:R-:W-:Y:S01]  /*13240*/  HMMA.16816.F32.BF16 R92, R4, R14, R64 ;  /* 0x0000000e045c723c */ /* 0x000fe20000041840 */
[----:B------:R-:W2:Y:S01]  /*13250*/  LDSM.16.MT88.4 R12, [R120+0xa000] ;  /* 0x00a00000780c783b */ /* 0x000ea20000004200 */
[----:B------:R-:W-:-:S02]  /*13260*/  IMAD.MOV.U32 R201, RZ, RZ, R91 ;  /* 0x000000ffffc97224 */ /* 0x000fc400078e005b */
[----:B------:R-:W-:Y:S02]  /*13270*/  IMAD.MOV.U32 R202, RZ, RZ, R90 ;  /* 0x000000ffffca7224 */ /* 0x000fe400078e005a */
[----:B------:R-:W-:Y:S02]  /*13280*/  IMAD.MOV.U32 R164, RZ, RZ, R88 ;  /* 0x000000ffffa47224 */ /* 0x000fe400078e0058 */
[----:B----4-:R-:W-:Y:S01]  /*13290*/  HMMA.16816.F32.BF16 R88, R4, R16, R128 ;  /* 0x000000100458723c */ /* 0x010fe20000041880 */
[----:B------:R-:W-:-:S07]  /*132a0*/  IMAD.MOV.U32 R165, RZ, RZ, R79 ;  /* 0x000000ffffa57224 */ /* 0x000fce00078e004f */
[----:B------:R-:W-:Y:S01]  /*132b0*/  HMMA.16816.F32.BF16 R128, R8, R18, R156 ;  /* 0x000000120880723c */ /* 0x000fe2000004189c */
[----:B------:R-:W-:Y:S02]  /*132c0*/  IMAD.MOV.U32 R156, RZ, RZ, R78 ;  /* 0x000000ffff9c7224 */ /* 0x000fe400078e004e */
[----:B------:R-:W-:Y:S02]  /*132d0*/  IMAD.MOV.U32 R157, RZ, RZ, R77 ;  /* 0x000000ffff9d7224 */ /* 0x000fe400078e004d */
[----:B------:R-:W-:-:S03]  /*132e0*/  IMAD.MOV.U32 R158, RZ, RZ, R76 ;  /* 0x000000ffff9e7224 */ /* 0x000fc600078e004c */
[----:B------:R-:W-:Y:S08]  /*132f0*/  HMMA.16816.F32.BF16 R100, R8, R16, R100 ;  /* 0x000000100864723c */ /* 0x000ff00000041864 */
[----:B------:R-:W-:Y:S01]  /*13300*/  HMMA.16816.F32.BF16 R84, R4, R18, R84 ;  /* 0x000000120454723c */ /* 0x000fe20000041854 */
[----:B------:R-:W3:Y:S07]  /*13310*/  LDSM.16.MT88.4 R16, [R120+0xb000] ;  /* 0x00b000007810783b */ /* 0x000eee0000004200 */
[-C--:B--2---:R-:W-:Y:S08]  /*13320*/  HMMA.16816.F32.BF16 R148, R8, R12.reuse, R152 ;  /* 0x0000000c0894723c */ /* 0x084ff00000041898 */
[C---:B------:R-:W-:Y:S08]  /*13330*/  HMMA.16816.F32.BF16 R80, R4.reuse, R12, R80 ;  /* 0x0000000c0450723c */ /* 0x040ff00000041850 */
[-C--:B------:R-:W-:Y:S08]  /*13340*/  HMMA.16816.F32.BF16 R76, R4, R14.reuse, R116 ;  /* 0x0000000e044c723c */ /* 0x080ff00000041874 */
[----:B------:R-:W-:Y:S01]  /*13350*/  HMMA.16816.F32.BF16 R144, R8, R14, R160 ;  /* 0x0000000e0890723c */ /* 0x000fe200000418a0 */
[----:B------:R-:W2:Y:S01]  /*13360*/  LDSM.16.MT88.4 R12, [R42+0xb000] ;  /* 0x00b000002a0c783b */ /* 0x000ea20000004200 */
[----:B------:R-:W-:-:S02]  /*13370*/  IMAD.MOV.U32 R159, RZ, RZ, R33 ;  /* 0x000000ffff9f7224 */ /* 0x000fc400078e0021 */
[----:B------:R-:W-:-:S04]  /*13380*/  IMAD.MOV.U32 R152, RZ, RZ, R187 ;  /* 0x000000ffff987224 */ /* 0x000fc800078e00bb */
[C---:B------:R-:W-:Y:S01]  /*13390*/  HMMA.16816.F32.BF16 R64, R4.reuse, R22, R112 ;  /* 0x000000160440723c */ /* 0x040fe20000041870 */
[----:B------:R-:W-:Y:S02]  /*133a0*/  IMAD.MOV.U32 R114, RZ, RZ, R2 ;  /* 0x000000ffff727224 */ /* 0x000fe400078e0002 */
[----:B------:R-:W-:Y:S01]  /*133b0*/  IMAD.MOV.U32 R2, RZ, RZ, R24 ;  /* 0x000000ffff027224 */ /* 0x000fe200078e0018 */
[----:B------:R4:W-:Y:S01]  /*133c0*/  STG.E.U16 desc[UR28][R46.64+-0x70], R60 ;  /* 0xffff903c2e007986 */ /* 0x0009e2000c10151c */
[----:B------:R-:W-:Y:S02]  /*133d0*/  IMAD.MOV.U32 R153, RZ, RZ, R186 ;  /* 0x000000ffff997224 */ /* 0x000fe400078e00ba */
[----:B------:R-:W-:Y:S01]  /*133e0*/  IMAD.MOV.U32 R154, RZ, RZ, R184 ;  /* 0x000000ffff9a7224 */ /* 0x000fe200078e00b8 */
[----:B------:R-:W-:Y:S01]  /*133f0*/  STG.E.U16 desc[UR28][R46.64+-0x6e], R56 ;  /* 0xffff92382e007986 */ /* 0x000fe2000c10151c */
[----:B------:R-:W-:Y:S01]  /*13400*/  IMAD.MOV.U32 R155, RZ, RZ, R63 ;  /* 0x000000ffff9b7224 */ /* 0x000fe200078e003f */
[----:B------:R-:W-:Y:S01]  /*13410*/  HMMA.16816.F32.BF16 R68, R4, R20, R68 ;  /* 0x000000140444723c */ /* 0x000fe20000041844 */
[----:B------:R-:W-:Y:S01]  /*13420*/  IMAD.MOV.U32 R166, RZ, RZ, R32 ;  /* 0x000000ffffa67224 */ /* 0x000fe200078e0020 */
[----:B------:R1:W-:Y:S01]  /*13430*/  STG.E.U16 desc[UR28][R52.64+-0x70], R35 ;  /* 0xffff902334007986 */ /* 0x0003e2000c10151c */
[----:B------:R-:W-:Y:S01]  /*13440*/  IMAD.MOV.U32 R167, RZ, RZ, R34 ;  /* 0x000000ffffa77224 */ /* 0x000fe200078e0022 */
[----:B------:R-:W-:Y:S01]  /*13450*/  LOP3.LUT R2, R2, 0xff, RZ, 0xc0, !PT ;  /* 0x000000ff02027812 */ /* 0x000fe200078ec0ff */
[----:B------:R-:W-:Y:S01]  /*13460*/  IMAD.MOV.U32 R115, RZ, RZ, R3 ;  /* 0x000000ffff737224 */ /* 0x000fe200078e0003 */
[----:B------:R-:W-:-:S02]  /*13470*/  LOP3.LUT R3, R27, 0xff, RZ, 0xc0, !PT ;  /* 0x000000ff1b037812 */ /* 0x000fc400078ec0ff */
[----:B------:R-:W-:Y:S01]  /*13480*/  HMMA.16816.F32.BF16 R184, R8, R20, R180 ;  /* 0x0000001408b8723c */ /* 0x000fe200000418b4 */
[----:B------:R-:W-:Y:S02]  /*13490*/  IMAD.MOV.U32 R113, RZ, RZ, R190 ;  /* 0x000000ffff717224 */ /* 0x000fe400078e00be */
[----:B------:R-:W-:-:S05]  /*134a0*/  IMAD.MOV.U32 R190, RZ, RZ, R45 ;  /* 0x000000ffffbe7224 */ /* 0x000fca00078e002d */
[-C--:B---3--:R-:W-:Y:S08]  /*134b0*/  HMMA.16816.F32.BF16 R152, R8, R16.reuse, R152 ;  /* 0x000000100898723c */ /* 0x088ff00000041898 */
[C---:B----4-:R-:W-:Y:S08]  /*134c0*/  HMMA.16816.F32.BF16 R60, R4.reuse, R16, R72 ;  /* 0x00000010043c723c */ /* 0x050ff00000041848 */
[C---:B-1----:R-:W-:Y:S08]  /*134d0*/  HMMA.16816.F32.BF16 R32, R4.reuse, R18, R124 ;  /* 0x000000120420723c */ /* 0x042ff0000004187c */
[C---:B--2---:R-:W-:Y:S08]  /*134e0*/  HMMA.16816.F32.BF16 R72, R4.reuse, R12, R136 ;  /* 0x0000000c0448723c */ /* 0x044ff00000041888 */
[----:B------:R-:W-:Y:S01]  /*134f0*/  HMMA.16816.F32.BF16 R56, R4, R14, R140 ;  /* 0x0000000e0438723c */ /* 0x000fe2000004188c */
[----:B------:R-:W-:-:S02]  /*13500*/  PRMT R6, R24, 0x7771, RZ ;  /* 0x0000777118067816 */ /* 0x000fc400000000ff */
[----:B------:R-:W-:-:S05]  /*13510*/  PRMT R45, R3, 0x5410, R28 ;  /* 0x00005410032d7816 */ /* 0x000fca000000001c */
[C---:B------:R-:W-:Y:S01]  /*13520*/  HMMA.16816.F32.BF16 R136, R8.reuse, R22, R232 ;  /* 0x000000160888723c */ /* 0x040fe200000418e8 */
[----:B------:R-:W-:Y:S01]  /*13530*/  LOP3.LUT R3, R26, 0xff, RZ, 0xc0, !PT ;  /* 0x000000ff1a037812 */ /* 0x000fe200078ec0ff */
[----:B------:R-:W-:Y:S06]  /*13540*/  LDSM.16.MT88.4 R20, [R120+0xa400] ;  /* 0x00a400007814783b */ /* 0x000fec0000004200 */
[C---:B------:R-:W-:Y:S08]  /*13550*/  HMMA.16816.F32.BF16 R180, R8.reuse, R18, R156 ;  /* 0x0000001208b4723c */ /* 0x040ff0000004189c */
[C---:B------:R-:W-:Y:S08]  /*13560*/  HMMA.16816.F32.BF16 R196, R8.reuse, R12, R196 ;  /* 0x0000000c08c4723c */ /* 0x040ff000000418c4 */
[----:B------:R-:W-:Y:S01]  /*13570*/  HMMA.16816.F32.BF16 R200, R8, R14, R200 ;  /* 0x0000000e08c8723c */ /* 0x000fe200000418c8 */
[----:B------:R-:W-:Y:S01]  /*13580*/  PRMT R9, R2, 0x5410, R6 ;  /* 0x0000541002097816 */ /* 0x000fe20000000006 */
[----:B------:R-:W-:Y:S01]  /*13590*/  LDSM.16.MT88.4 R12, [R120+0xb400] ;  /* 0x00b40000780c783b */ /* 0x000fe20000004200 */
[----:B------:R-:W-:-:S02]  /*135a0*/  LOP3.LUT R2, R26, 0xffff, RZ, 0xc0, !PT ;  /* 0x0000ffff1a027812 */ /* 0x000fc400078ec0ff */
[C---:B------:R-:W-:Y:S01]  /*135b0*/  PRMT R5, R24.reuse, 0x7773, RZ ;  /* 0x0000777318057816 */ /* 0x040fe200000000ff */
[----:B------:R-:W-:Y:S01]  /*135c0*/  LDSM.16.MT88.4 R16, [R42+0xa400] ;  /* 0x00a400002a10783b */ /* 0x000fe20000004200 */
[----:B------:R-:W-:Y:S02]  /*135d0*/  SHF.R.U32.HI R2, RZ, 0x8, R2 ;  /* 0x00000008ff027819 */ /* 0x000fe40000011602 */
[----:B------:R-:W-:Y:S02]  /*135e0*/  PRMT R4, R24, 0x7772, RZ ;  /* 0x0000777218047816 */ /* 0x000fe400000000ff */
[----:B------:R-:W-:Y:S02]  /*135f0*/  PRMT R10, R3, 0x5410, R2 ;  /* 0x00005410030a7816 */ /* 0x000fe40000000002 */
[----:B------:R-:W-:Y:S02]  /*13600*/  PRMT R3, R26, 0x7632, R3 ;  /* 0x000076321a037816 */ /* 0x000fe40000000003 */
[----:B------:R-:W-:-:S02]  /*13610*/  LOP3.LUT R2, R25, 0xffff, RZ, 0xc0, !PT ;  /* 0x0000ffff19027812 */ /* 0x000fc400078ec0ff */
[----:B------:R-:W-:Y:S02]  /*13620*/  PRMT R11, R4, 0x5410, R5 ;  /* 0x00005410040b7816 */ /* 0x000fe40000000005 */
[----:B------:R-:W-:Y:S02]  /*13630*/  PRMT R4, R25, 0x7632, R4 ;  /* 0x0000763219047816 */ /* 0x000fe40000000004 */
[----:B------:R-:W-:Y:S02]  /*13640*/  LOP3.LUT R5, R3, 0xff, RZ, 0xc0, !PT ;  /* 0x000000ff03057812 */ /* 0x000fe400078ec0ff */
[----:B------:R-:W-:Y:S02]  /*13650*/  LOP3.LUT R6, R25, 0xff, RZ, 0xc0, !PT ;  /* 0x000000ff19067812 */ /* 0x000fe400078ec0ff */
[----:B------:R-:W-:Y:S02]  /*13660*/  SHF.R.U32.HI R3, RZ, 0x8, R2 ;  /* 0x00000008ff037819 */ /* 0x000fe40000011602 */
[----:B------:R-:W-:-:S02]  /*13670*/  LOP3.LUT R2, R4, 0xff, RZ, 0xc0, !PT ;  /* 0x000000ff04027812 */ /* 0x000fc400078ec0ff */
[----:B------:R-:W-:Y:S02]  /*13680*/  SHF.R.U32.HI R8, RZ, 0x18, R25 ;  /* 0x00000018ff087819 */ /* 0x000fe40000011619 */
[----:B------:R-:W-:Y:S02]  /*13690*/  PRMT R4, R6, 0x5410, R3 ;  /* 0x0000541006047816 */ /* 0x000fe40000000003 */
[----:B------:R-:W-:-:S03]  /*136a0*/  PRMT R3, R2, 0x5410, R8 ;  /* 0x0000541002037816 */ /* 0x000fc60000000008 */
[--C-:B------:R-:W-:Y:S01]  /*136b0*/  HSET2.LE.AND R2, R4, R0.reuse, PT ;  /* 0x0000000004027233 */ /* 0x100fe20003803000 */
[----:B------:R-:W-:Y:S01]  /*136c0*/  IMAD.MOV.U32 R4, RZ, RZ, R176 ;  /* 0x000000ffff047224 */ /* 0x000fe200078e00b0 */
[----:B------:R-:W-:Y:S02]  /*136d0*/  SHF.R.U32.HI R7, RZ, 0x18, R26 ;  /* 0x00000018ff077819 */ /* 0x000fe4000001161a */
[----:B------:R-:W-:Y:S01]  /*136e0*/  HSET2.LE.AND R3, R3, R0, PT ;  /* 0x0000000003037233 */ /* 0x000fe20003803000 */
[----:B------:R-:W-:Y:S01]  /*136f0*/  IMAD.MOV.U32 R6, RZ, RZ, R104 ;  /* 0x000000ffff067224 */ /* 0x000fe200078e0068 */
[----:B------:R-:W-:Y:S01]  /*13700*/  LOP3.LUT R4, R4, R2, RZ, 0xc0, !PT ;  /* 0x0000000204047212 */ /* 0x000fe200078ec0ff */
[----:B------:R-:W-:Y:S01]  /*13710*/  IMAD.MOV.U32 R2, RZ, RZ, R177 ;  /* 0x000000ffff027224 */ /* 0x000fe200078e00b1 */
[----:B------:R-:W-:Y:S01]  /*13720*/  PRMT R7, R5, 0x5410, R7 ;  /* 0x0000541005077816 */ /* 0x000fe20000000007 */
[----:B------:R-:W-:Y:S01]  /*13730*/  IMAD.MOV.U32 R176, RZ, RZ, R30 ;  /* 0x000000ffffb07224 */ /* 0x000fe200078e001e */
[----:B------:R-:W-:Y:S02]  /*13740*/  LDSM.16.MT88.4 R24, [R42+0x9400] ;  /* 0x009400002a18783b */ /* 0x000fe40000004200 */
[----:B------:R-:W-:-:S02]  /*13750*/  LOP3.LUT R5, R2, R3, RZ, 0xc0, !PT ;  /* 0x0000000302057212 */ /* 0x000fc400078ec0ff */
[----:B------:R-:W-:Y:S02]  /*13760*/  HSET2.LE.AND R2, R9, R0, PT ;  /* 0x0000000009027233 */ /* 0x000fe40003803000 */
[----:B------:R-:W-:-:S03]  /*13770*/  LOP3.LUT R3, R11, 0xff00ff, RZ, 0xc0, !PT ;  /* 0x00ff00ff0b037812 */ /* 0x000fc600078ec0ff */
[----:B------:R-:W-:Y:S02]  /*13780*/  LOP3.LUT R6, R6, R2, RZ, 0xc0, !PT ;  /* 0x0000000206067212 */ /* 0x000fe400078ec0ff */
[--C-:B------:R-:W-:Y:S02]  /*13790*/  HSET2.LE.AND R2, R3, R0.reuse, PT ;  /* 0x0000000003027233 */ /* 0x100fe40003803000 */
[--C-:B------:R-:W-:Y:S02]  /*137a0*/  HSET2.LE.AND R3, R10, R0.reuse, PT ;  /* 0x000000000a037233 */ /* 0x100fe40003803000 */
[----:B------:R-:W-:-:S03]  /*137b0*/  HSET2.LE.AND R9, R7, R0, PT ;  /* 0x0000000007097233 */ /* 0x000fc60003803000 */
[----:B------:R-:W-:Y:S01]  /*137c0*/  LOP3.LUT R8, R190, R3, RZ, 0xc0, !PT ;  /* 0x00000003be087212 */ /* 0x000fe200078ec0ff */
[----:B------:R-:W-:Y:S01]  /*137d0*/  IMAD.MOV.U32 R190, RZ, RZ, R31 ;  /* 0x000000ffffbe7224 */ /* 0x000fe200078e001f */
[----:B------:R-:W-:Y:S01]  /*137e0*/  LOP3.LUT R9, R191, R9, RZ, 0xc0, !PT ;  /* 0x00000009bf097212 */ /* 0x000fe200078ec0ff */
[----:B------:R-:W-:Y:S02]  /*137f0*/  IMAD.MOV.U32 R191, RZ, RZ, R29 ;  /* 0x000000ffffbf7224 */ /* 0x000fe400078e001d */
[----:B------:R-:W1:Y:S01]  /*13800*/  LDSM.16.MT88.4 R28, [R120+0x9400] ;  /* 0x00940000781c783b */ /* 0x000e620000004200 */
[----:B------:R-:W-:-:S05]  /*13810*/  IMAD.MOV.U32 R7, RZ, RZ, R105 ;  /* 0x000000ffff077224 */ /* 0x000fca00078e0069 */
[----:B------:R-:W-:Y:S01]  /*13820*/  LOP3.LUT R7, R7, R2, RZ, 0xc0, !PT ;  /* 0x0000000207077212 */ /* 0x000fe200078ec0ff */
[----:B------:R-:W-:Y:S02]  /*13830*/  IMAD.MOV.U32 R159, RZ, RZ, R164 ;  /* 0x000000ffff9f7224 */ /* 0x000fe400078e00a4 */
[----:B------:R-:W-:Y:S02]  /*13840*/  IMAD.MOV.U32 R158, RZ, RZ, R165 ;  /* 0x000000ffff9e7224 */ /* 0x000fe400078e00a5 */
[----:B------:R-:W-:Y:S02]  /*13850*/  IMAD.MOV.U32 R157, RZ, RZ, R166 ;  /* 0x000000ffff9d7224 */ /* 0x000fe400078e00a6 */
[----:B------:R-:W-:Y:S02]  /*13860*/  IMAD.MOV.U32 R156, RZ, RZ, R167 ;  /* 0x000000ffff9c7224 */ /* 0x000fe400078e00a7 */
[C---:B-1----:R-:W-:Y:S08]  /*13870*/  HMMA.16816.F32.BF16 R164, R4.reuse, R30, R92 ;  /* 0x0000001e04a4723c */ /* 0x042ff0000004185c */
        /* <DEDUP_REMOVED lines=8> */
[----:B------:R-:W-:Y:S02]  /*13900*/  IMAD.MOV.U32 R117, RZ, RZ, R170 ;  /* 0x000000ffff757224 */ /* 0x000fe400078e00aa */
[----:B------:R-:W-:Y:S01]  /*13910*/  IMAD.MOV.U32 R116, RZ, RZ, R171 ;  /* 0x000000ffff747224 */ /* 0x000fe200078e00ab */
[----:B------:R-:W-:Y:S01]  /*13920*/  LOP3.LUT R11, R189, R3, RZ, 0xc0, !PT ;  /* 0x00000003bd0b7212 */ /* 0x000fe200078ec0ff */
[----:B------:R-:W-:Y:S01]  /*13930*/  IMAD.MOV.U32 R2, RZ, RZ, R38 ;  /* 0x000000ffff027224 */ /* 0x000fe200078e0026 */
[----:B------:R-:W-:Y:S01]  /*13940*/  HMMA.16816.F32.BF16 R168, R4, R28, R96 ;  /* 0x0000001c04a8723c */ /* 0x000fe20000041860 */
[----:B------:R-:W-:Y:S01]  /*13950*/  IMAD.MOV.U32 R96, RZ, RZ, R114 ;  /* 0x000000ffff607224 */ /* 0x000fe200078e0072 */
[----:B------:R-:W-:Y:S01]  /*13960*/  LOP3.LUT R3, R39, 0xffff, RZ, 0xc0, !PT ;  /* 0x0000ffff27037812 */ /* 0x000fe200078ec0ff */
        /* <DEDUP_REMOVED lines=14> */
[----:B------:R-:W-:Y:S01]  /*13a50*/  IMAD.MOV.U32 R83, RZ, RZ, R107 ;  /* 0x000000ffff537224 */ /* 0x000fe200078e006b */
[----:B------:R-:W-:Y:S01]  /*13a60*/  SHF.R.U32.HI R3, RZ, 0x8, R3 ;  /* 0x00000008ff037819 */ /* 0x000fe20000011603 */
[----:B------:R-:W-:-:S05]  /*13a70*/  IMAD.MOV.U32 R178, RZ, RZ, R190 ;  /* 0x000000ffffb27224 */ /* 0x000fca00078e00be */
[----:B------:R-:W-:Y:S01]  /*13a80*/  HMMA.16816.F32.BF16 R156, R4, R26, R84 ;  /* 0x0000001a049c723c */ /* 0x000fe20000041854 */
[----:B------:R-:W-:Y:S02]  /*13a90*/  IMAD.MOV.U32 R177, RZ, RZ, R191 ;  /* 0x000000ffffb17224 */ /* 0x000fe400078e00bf */
[----:B------:R-:W-:-:S05]  /*13aa0*/  IMAD.MOV.U32 R176, RZ, RZ, R188 ;  /* 0x000000ffffb07224 */ /* 0x000fca00078e00bc */
[C---:B------:R-:W-:Y:S08]  /*13ab0*/  HMMA.16816.F32.BF16 R116, R4.reuse, R16, R68 ;  /* 0x000000100474723c */ /* 0x040ff00000041844 */
[C---:B------:R-:W-:Y:S08]  /*13ac0*/  HMMA.16816.F32.BF16 R112, R4.reuse, R18, R64 ;  /* 0x000000120470723c */ /* 0x040ff00000041840 */
[C---:B------:R-:W-:Y:S08]  /*13ad0*/  HMMA.16816.F32.BF16 R104, R4.reuse, R12, R60 ;  /* 0x0000000c0468723c */ /* 0x040ff0000004183c */
[C---:B-1----:R-:W-:Y:S08]  /*13ae0*/  HMMA.16816.F32.BF16 R76, R4.reuse, R32, R72 ;  /* 0x00000020044c723c */ /* 0x042ff00000041848 */
[----:B------:R-:W-:Y:S01]  /*13af0*/  HMMA.16816.F32.BF16 R56, R4, R34, R56 ;  /* 0x000000220438723c */ /* 0x000fe20000041838 */
[----:B------:R-:W-:-:S02]  /*13b00*/  LOP3.LUT R4, R2, 0xff, RZ, 0xc0, !PT ;  /* 0x000000ff02047812 */ /* 0x000fc400078ec0ff */
[C---:B------:R-:W-:Y:S02]  /*13b10*/  PRMT R2, R39.reuse, 0x7632, R2 ;  /* 0x0000763227027816 */ /* 0x040fe40000000002 */
[----:B------:R-:W-:Y:S02]  /*13b20*/  LOP3.LUT R5, R39, 0xff, RZ, 0xc0, !PT ;  /* 0x000000ff27057812 */ /* 0x000fe400078ec0ff */
[C---:B------:R-:W-:Y:S01]  /*13b30*/  PRMT R7, R38.reuse, 0x7773, RZ ;  /* 0x0000777326077816 */ /* 0x040fe200000000ff */
[----:B------:R-:W-:Y:S01]  /*13b40*/  HMMA.16816.F32.BF16 R60, R8, R12, R152 ;  /* 0x0000000c083c723c */ /* 0x000fe20000041898 */
[C---:B------:R-:W-:Y:S02]  /*13b50*/  PRMT R12, R38.reuse, 0x7771, RZ ;  /* 0x00007771260c7816 */ /* 0x040fe400000000ff */
[----:B------:R-:W-:Y:S02]  /*13b60*/  PRMT R6, R38, 0x7772, RZ ;  /* 0x0000777226067816 */ /* 0x000fe400000000ff */
[----:B------:R-:W-:-:S02]  /*13b70*/  SHF.R.U32.HI R13, RZ, 0x18, R39 ;  /* 0x00000018ff0d7819 */ /* 0x000fc40000011627 */
[----:B------:R-:W-:Y:S01]  /*13b80*/  LOP3.LUT R2, R2, 0xff, RZ, 0xc0, !PT ;  /* 0x000000ff02027812 */ /* 0x000fe200078ec0ff */
[C---:B------:R-:W-:Y:S01]  /*13b90*/  HMMA.16816.F32.BF16 R188, R8.reuse, R28, R132 ;  /* 0x0000001c08bc723c */ /* 0x040fe20000041884 */
[----:B------:R-:W-:Y:S01]  /*13ba0*/  IMAD.MOV.U32 R135, RZ, RZ, R96 ;  /* 0x000000ffff877224 */ /* 0x000fe200078e0060 */
[----:B------:R-:W-:Y:S01]  /*13bb0*/  PRMT R3, R5, 0x5410, R3 ;  /* 0x0000541005037816 */ /* 0x000fe20000000003 */
[----:B------:R-:W-:Y:S02]  /*13bc0*/  IMAD.MOV.U32 R29, RZ, RZ, R97 ;  /* 0x000000ffff1d7224 */ /* 0x000fe400078e0061 */
[----:B------:R-:W-:Y:S02]  /*13bd0*/  IMAD.MOV.U32 R132, RZ, RZ, R98 ;  /* 0x000000ffff847224 */ /* 0x000fe400078e0062 */
[----:B------:R-:W-:Y:S01]  /*13be0*/  IMAD.MOV.U32 R134, RZ, RZ, R99 ;  /* 0x000000ffff867224 */ /* 0x000fe200078e0063 */
[----:B------:R-:W-:Y:S01]  /*13bf0*/  HMMA.16816.F32.BF16 R84, R8, R20, R148 ;  /* 0x000000140854723c */ /* 0x000fe20000041894 */
[----:B------:R-:W-:Y:S01]  /*13c00*/  IMAD.MOV.U32 R151, RZ, RZ, R83 ;  /* 0x000000ffff977224 */ /* 0x000fe200078e0053 */
[----:B------:R-:W-:Y:S01]  /*13c10*/  PRMT R7, R6, 0x5410, R7 ;  /* 0x0000541006077816 */ /* 0x000fe20000000007 */
[----:B------:R-:W-:-:S02]  /*13c20*/  IMAD.MOV.U32 R150, RZ, RZ, R88 ;  /* 0x000000ffff967224 */ /* 0x000fc400078e0058 */
[----:B------:R-:W-:Y:S02]  /*13c30*/  IMAD.MOV.U32 R149, RZ, RZ, R89 ;  /* 0x000000ffff957224 */ /* 0x000fe400078e0059 */
[----:B------:R-:W-:Y:S01]  /*13c40*/  IMAD.MOV.U32 R148, RZ, RZ, R90 ;  /* 0x000000ffff947224 */ /* 0x000fe200078e005a */
[----:B------:R-:W-:Y:S01]  /*13c50*/  HMMA.16816.F32.BF16 R100, R8, R24, R100 ;  /* 0x000000180864723c */ /* 0x000fe20000041864 */
[----:B------:R-:W-:Y:S01]  /*13c60*/  IMAD.MOV.U32 R133, RZ, RZ, R91 ;  /* 0x000000ffff857224 */ /* 0x000fe200078e005b */
[----:B------:R-:W-:Y:S02]  /*13c70*/  PRMT R6, R4, 0x5410, R12 ;  /* 0x0000541004067816 */ /* 0x000fe4000000000c */
[----:B------:R-:W-:-:S04]  /*13c80*/  PRMT R5, R2, 0x5410, R13 ;  /* 0x0000541002057816 */ /* 0x000fc8000000000d */
[----:B------:R-:W-:Y:S01]  /*13c90*/  HMMA.16816.F32.BF16 R96, R8, R26, R128 ;  /* 0x0000001a0860723c */ /* 0x000fe20000041880 */
[----:B------:R-:W1:Y:S01]  /*13ca0*/  LDSM.16.MT88.4 R24, [R120+0x9800] ;  /* 0x009800007818783b */ /* 0x000e620000004200 */
[----:B------:R-:W-:Y:S01]  /*13cb0*/  HSET2.LE.AND R2, R3, R0, PT ;  /* 0x0000000003027233 */ /* 0x000fe20003803000 */
[----:B------:R-:W-:-:S05]  /*13cc0*/  IMAD.MOV.U32 R3, RZ, RZ, R122 ;  /* 0x000000ffff037224 */ /* 0x000fca00078e007a */
[C---:B------:R-:W-:Y:S01]  /*13cd0*/  HMMA.16816.F32.BF16 R80, R8.reuse, R22, R144 ;  /* 0x000000160850723c */ /* 0x040fe20000041890 */
[----:B------:R-:W2:Y:S07]  /*13ce0*/  LDSM.16.MT88.4 R20, [R42+0x9800] ;  /* 0x009800002a14783b */ /* 0x000eae0000004200 */
[C---:B------:R-:W-:Y:S08]  /*13cf0*/  HMMA.16816.F32.BF16 R88, R8.reuse, R32, R196 ;  /* 0x000000200858723c */ /* 0x040ff000000418c4 */
[C---:B------:R-:W-:Y:S08]  /*13d00*/  HMMA.16816.F32.BF16 R108, R8.reuse, R30, R108 ;  /* 0x0000001e086c723c */ /* 0x040ff0000004186c */
[C---:B------:R-:W-:Y:S08]  /*13d10*/  HMMA.16816.F32.BF16 R72, R8.reuse, R16, R184 ;  /* 0x000000100848723c */ /* 0x040ff000000418b8 */
[C---:B------:R-:W-:Y:S01]  /*13d20*/  HMMA.16816.F32.BF16 R68, R8.reuse, R18, R136 ;  /* 0x000000120844723c */ /* 0x040fe20000041888 */
[----:B------:R-:W-:Y:S07]  /*13d30*/  LDSM.16.MT88.4 R16, [R120+0xb800] ;  /* 0x00b800007810783b */ /* 0x000fee0000004200 */
[C---:B------:R-:W-:Y:S01]  /*13d40*/  HMMA.16816.F32.BF16 R64, R8.reuse, R14, R180 ;  /* 0x0000000e0840723c */ /* 0x040fe200000418b4 */
[----:B------:R-:W3:Y:S07]  /*13d50*/  LDSM.16.MT88.4 R12, [R120+0xa800] ;  /* 0x00a80000780c783b */ /* 0x000eee0000004200 */
[----:B------:R-:W-:Y:S01]  /*13d60*/  HMMA.16816.F32.BF16 R196, R8, R34, R200 ;  /* 0x0000002208c4723c */ /* 0x000fe200000418c8 */
[----:B------:R-:W4:Y:S04]  /*13d70*/  LDSM.16.MT88.4 R8, [R42+0xa800] ;  /* 0x00a800002a08783b */ /* 0x000f280000004200 */
        /* <DEDUP_REMOVED lines=15> */
[C---:B------:R-:W-:Y:S01]  /*13e70*/  LOP3.LUT R2, R49.reuse, 0xffff, RZ, 0xc0, !PT ;  /* 0x0000ffff31027812 */ /* 0x040fe200078ec0ff */
[----:B------:R-:W-:Y:S01]  /*13e80*/  IMAD.MOV.U32 R38, RZ, RZ, R132 ;  /* 0x000000ffff267224 */ /* 0x000fe200078e0084 */
[----:B------:R-:W-:Y:S01]  /*13e90*/  LOP3.LUT R3, R49, 0xff, RZ, 0xc0, !PT ;  /* 0x000000ff31037812 */ /* 0x000fe200078ec0ff */
[----:B------:R-:W-:Y:S01]  /*13ea0*/  IMAD.MOV.U32 R122, RZ, RZ, R133 ;  /* 0x000000ffff7a7224 */ /* 0x000fe200078e0085 */
[----:B------:R-:W-:Y:S01]  /*13eb0*/  SHF.R.U32.HI R2, RZ, 0x8, R2 ;  /* 0x00000008ff027819 */ /* 0x000fe20000011602 */
[----:B------:R-:W-:Y:S01]  /*13ec0*/  IMAD.MOV.U32 R121, RZ, RZ, R134 ;  /* 0x000000ffff797224 */ /* 0x000fe200078e0086 */
[----:B-1----:R-:W-:Y:S01]  /*13ed0*/  HMMA.16816.F32.BF16 R136, R4, R24, R168 ;  /* 0x000000180488723c */ /* 0x002fe200000418a8 */
        /* <DEDUP_REMOVED lines=9> */
[----:B--2---:R-:W-:Y:S01]  /*13f70*/  HMMA.16816.F32.BF16 R128, R4, R20, R160 ;  /* 0x000000140480723c */ /* 0x004fe200000418a0 */
[----:B------:R-:W-:-:S07]  /*13f80*/  IMAD.MOV.U32 R170, RZ, RZ, R235 ;  /* 0x000000ffffaa7224 */ /* 0x000fce00078e00eb */
[C---:B------:R-:W-:Y:S01]  /*13f90*/  HMMA.16816.F32.BF16 R180, R4.reuse, R22, R156 ;  /* 0x0000001604b4723c */ /* 0x040fe2000004189c */
[----:B------:R-:W-:Y:S04]  /*13fa0*/  STG.E.U16 desc[UR28][R52.64+-0x6e], R238 ;  /* 0xffff92ee34007986 */ /* 0x000fe8000c10151c */
[----:B------:R-:W1:Y:S03]  /*13fb0*/  LDSM.16.MT88.4 R156, [R42+0x9c00] ;  /* 0x009c00002a9c783b */ /* 0x000e660000004200 */
[C---:B---3--:R-:W-:Y:S01]  /*13fc0*/  HMMA.16816.F32.BF16 R176, R4.reuse, R12, R140 ;  /* 0x0000000c04b0723c */ /* 0x048fe2000004188c */
[----:B------:R-:W-:Y:S07]  /*13fd0*/  LDSM.16.MT88.4 R140, [R42+0xac00] ;  /* 0x00ac00002a8c783b */ /* 0x000fee0000004200 */
[C---:B------:R-:W-:Y:S08]  /*13fe0*/  HMMA.16816.F32.BF16 R160, R4.reuse, R14, R124 ;  /* 0x0000000e04a0723c */ /* 0x040ff0000004187c */
[C---:B----4-:R-:W-:Y:S08]  /*13ff0*/  HMMA.16816.F32.BF16 R152, R4.reuse, R8, R116 ;  /* 0x000000080498723c */ /* 0x050ff00000041874 */
[C---:B------:R-:W-:Y:S08]  /*14000*/  HMMA.16816.F32.BF16 R144, R4.reuse, R10, R112 ;  /* 0x0000000a0490723c */ /* 0x040ff00000041870 */
[C---:B------:R-:W-:Y:S08]  /*14010*/  HMMA.16816.F32.BF16 R104, R4.reuse, R16, R104 ;  /* 0x000000100468723c */ /* 0x040ff00000041868 */
[C---:B------:R-:W-:Y:S08]  /*14020*/  HMMA.16816.F32.BF16 R184, R4.reuse, R18, R92 ;  /* 0x0000001204b8723c */ /* 0x040ff0000004185c */
[C---:B------:R-:W-:Y:S08]  /*14030*/  HMMA.16816.F32.BF16 R200, R4.reuse, R32, R76 ;  /* 0x0000002004c8723c */ /* 0x040ff0000004184c */
[----:B------:R-:W-:Y:S01]  /*14040*/  HMMA.16816.F32.BF16 R232, R4, R34, R56 ;  /* 0x0000002204e8723c */ /* 0x000fe20000041838 */
[----:B------:R-:W-:Y:S01]  /*14050*/  IMAD.MOV.U32 R5, RZ, RZ, R48 ;  /* 0x000000ffff057224 */ /* 0x000fe200078e0030 */
[----:B------:R-:W-:-:S02]  /*14060*/  PRMT R4, R3, 0x5410, R2 ;  /* 0x0000541003047816 */ /* 0x000fc40000000002 */
[----:B------:R-:W-:Y:S02]  /*14070*/  PRMT R2, R49, 0x7632, R2 ;  /* 0x0000763231027816 */ /* 0x000fe40000000002 */
[----:B------:R-:W-:Y:S02]  /*14080*/  PRMT R7, R48, 0x7771, RZ ;  /* 0x0000777130077816 */ /* 0x000fe400000000ff */
[----:B------:R-:W-:Y:S02]  /*14090*/  LOP3.LUT R5, R5, 0xff, RZ, 0xc0, !PT ;  /* 0x000000ff05057812 */ /* 0x000fe400078ec0ff */
[----:B------:R-:W-:Y:S02]  /*140a0*/  SHF.R.U32.HI R6, RZ, 0x18, R49 ;  /* 0x00000018ff067819 */ /* 0x000fe40000011631 */
[----:B------:R-:W-:Y:S02]  /*140b0*/  LOP3.LUT R3, R2, 0xff, RZ, 0xc0, !PT ;  /* 0x000000ff02037812 */ /* 0x000fe400078ec0ff */
[----:B------:R-:W-:-:S02]  /*140c0*/  HSET2.LE.AND R2, R4, R0, PT ;  /* 0x0000000004027233 */ /* 0x000fc40003803000 */
[----:B------:R-:W-:Y:S02]  /*140d0*/  PRMT R5, R5, 0x5410, R7 ;  /* 0x0000541005057816 */ /* 0x000fe40000000007 */
[----:B------:R-:W-:Y:S02]  /*140e0*/  PRMT R3, R3, 0x5410, R6 ;  /* 0x0000541003037816 */ /* 0x000fe40000000006 */
[----:B------:R-:W-:Y:S02]  /*140f0*/  LOP3.LUT R7, R28, 0xff00ff, RZ, 0xc0, !PT ;  /* 0x00ff00ff1c077812 */ /* 0x000fe400078ec0ff */
[----:B------:R-:W-:Y:S02]  /*14100*/  LOP3.LUT R4, R169, R2, RZ, 0xc0, !PT ;  /* 0x00000002a9047212 */ /* 0x000fe400078ec0ff */
[--C-:B------:R-:W-:Y:S02]  /*14110*/  HSET2.LE.AND R2, R3, R0.reuse, PT ;  /* 0x0000000003027233 */ /* 0x100fe40003803000 */
[----:B------:R-:W-:-:S02]  /*14120*/  HSET2.LE.AND R3, R5, R0, PT ;  /* 0x0000000005037233 */ /* 0x000fc40003803000 */
[----:B------:R-:W-:Y:S02]  /*14130*/  HSET2.LE.AND R7, R7, R0, PT ;  /* 0x0000000007077233 */ /* 0x000fe40003803000 */
[----:B------:R-:W-:Y:S02]  /*14140*/  LOP3.LUT R5, R170, R2, RZ, 0xc0, !PT ;  /* 0x00000002aa057212 */ /* 0x000fe400078ec0ff */
[----:B------:R-:W-:Y:S02]  /*14150*/  LOP3.LUT R6, R171, R3, RZ, 0xc0, !PT ;  /* 0x00000003ab067212 */ /* 0x000fe400078ec0ff */
[----:B------:R-:W-:Y:S01]  /*14160*/  LOP3.LUT R7, R30, R7, RZ, 0xc0, !PT ;  /* 0x000000071e077212 */ /* 0x000fe200078ec0ff */
[----:B------:R-:W-:Y:S02]  /*14170*/  IMAD.MOV.U32 R2, RZ, RZ, R44 ;  /* 0x000000ffff027224 */ /* 0x000fe400078e002c */
[----:B------:R-:W-:Y:S02]  /*14180*/  IMAD.MOV.U32 R48, RZ, RZ, R31 ;  /* 0x000000ffff307224 */ /* 0x000fe400078e001f */
[----:B------:R-:W-:Y:S01]  /*14190*/  IMAD.MOV.U32 R49, RZ, RZ, R29 ;  /* 0x000000ffff317224 */ /* 0x000fe200078e001d */
[C---:B------:R-:W-:Y:S01]  /*141a0*/  PRMT R3, R44.reuse, 0x7772, RZ ;  /* 0x000077722c037816 */ /* 0x040fe200000000ff */
[----:B------:R-:W-:Y:S01]  /*141b0*/  HMMA.16816.F32.BF16 R28, R4, R8, R72 ;  /* 0x00000008041c723c */ /* 0x000fe20000041848 */
[----:B------:R-:W-:-:S02]  /*141c0*/  PRMT R8, R44, 0x7773, RZ ;  /* 0x000077732c087816 */ /* 0x000fc400000000ff */
        /* <DEDUP_REMOVED lines=10> */
[----:B------:R-:W-:Y:S02]  /*14270*/  LOP3.LUT R2, R2, 0xff, RZ, 0xc0, !PT ;  /* 0x000000ff02027812 */ /* 0x000fe400078ec0ff */
[----:B------:R-:W-:Y:S02]  /*14280*/  PRMT R8, R8, 0x5410, R3 ;  /* 0x0000541008087816 */ /* 0x000fe40000000003 */
[----:B------:R-:W-:Y:S01]  /*14290*/  PRMT R3, R2, 0x5410, R9 ;  /* 0x0000541002037816 */ /* 0x000fe20000000009 */
[----:B------:R-:W-:Y:S01]  /*142a0*/  HMMA.16816.F32.BF16 R84, R4, R12, R84 ;  /* 0x0000000c0454723c */ /* 0x000fe20000041854 */
[----:B------:R-:W-:Y:S01]  /*142b0*/  IMAD.MOV.U32 R12, RZ, RZ, R239 ;  /* 0x000000ffff0c7224 */ /* 0x000fe200078e00ef */
[--C-:B------:R-:W-:Y:S01]  /*142c0*/  HSET2.LE.AND R2, R8, R0.reuse, PT ;  /* 0x0000000008027233 */ /* 0x100fe20003803000 */
[----:B------:R-:W-:Y:S01]  /*142d0*/  IMAD.MOV.U32 R8, RZ, RZ, R192 ;  /* 0x000000ffff087224 */ /* 0x000fe200078e00c0 */
[----:B------:R-:W-:-:S02]  /*142e0*/  HSET2.LE.AND R3, R3, R0, PT ;  /* 0x0000000003037233 */ /* 0x000fc40003803000 */
[----:B------:R-:W-:Y:S02]  /*142f0*/  LOP3.LUT R9, R11, 0xff00ff, RZ, 0xc0, !PT ;  /* 0x00ff00ff0b097812 */ /* 0x000fe400078ec0ff */
[----:B------:R-:W-:Y:S02]  /*14300*/  LOP3.LUT R92, R8, R2, RZ, 0xc0, !PT ;  /* 0x00000002085c7212 */ /* 0x000fe400078ec0ff */
[----:B------:R-:W-:Y:S01]  /*14310*/  LOP3.LUT R93, R12, R3, RZ, 0xc0, !PT ;  /* 0x000000030c5d7212 */ /* 0x000fe200078ec0ff */
[----:B------:R-:W-:Y:S01]  /*14320*/  IMAD.MOV.U32 R3, RZ, RZ, R123 ;  /* 0x000000ffff037224 */ /* 0x000fe200078e007b */
[--C-:B------:R-:W-:Y:S02]  /*14330*/  HSET2.LE.AND R8, R10, R0.reuse, PT ;  /* 0x000000000a087233 */ /* 0x100fe40003803000 */
[----:B------:R-:W-:-:S03]  /*14340*/  HSET2.LE.AND R2, R9, R0, PT ;  /* 0x0000000009027233 */ /* 0x000fc60003803000 */
[----:B------:R-:W-:Y:S01]  /*14350*/  LOP3.LUT R94, R3, R8, RZ, 0xc0, !PT ;  /* 0x00000008035e7212 */ /* 0x000fe200078ec0ff */
[----:B------:R-:W-:Y:S01]  /*14360*/  IMAD.MOV.U32 R3, RZ, RZ, R240 ;  /* 0x000000ffff037224 */ /* 0x000fe200078e00f0 */
[----:B------:R-:W-:Y:S04]  /*14370*/  HMMA.16816.F32.BF16 R168, R4, R24, R188 ;  /* 0x0000001804a8723c */ /* 0x000fe800000418bc */
[----:B------:R-:W-:Y:S01]  /*14380*/  LOP3.LUT R95, R3, R2, RZ, 0xc0, !PT ;  /* 0x00000002035f7212 */ /* 0x000fe200078ec0ff */
[----:B------:R-:W-:-:S03]  /*14390*/  IMAD.MOV.U32 R2, RZ, RZ, R50 ;  /* 0x000000ffff027224 */ /* 0x000fc600078e0032 */
[----:B------:R-:W-:Y:S01]  /*143a0*/  HMMA.16816.F32.BF16 R188, R4, R20, R100 ;  /* 0x0000001404bc723c */ /* 0x000fe20000041864 */
[----:B------:R-:W-:-:S07]  /*143b0*/  LOP3.LUT R3, R51, 0xffff, RZ, 0xc0, !PT ;  /* 0x0000ffff33037812 */ /* 0x000fce00078ec0ff */
[----:B------:R-:W-:Y:S01]  /*143c0*/  HMMA.16816.F32.BF16 R60, R4, R16, R60 ;  /* 0x00000010043c723c */ /* 0x000fe2000004183c */
[----:B------:R-:W-:-:S07]  /*143d0*/  SHF.R.U32.HI R3, RZ, 0x8, R3 ;  /* 0x00000008ff037819 */ /* 0x000fce0000011603 */
[----:B------:R-:W-:Y:S01]  /*143e0*/  HMMA.16816.F32.BF16 R64, R4, R18, R64 ;  /* 0x000000120440723c */ /* 0x000fe20000041840 */
[----:B------:R-:W-:-:S07]  /*143f0*/  SHF.R.U32.HI R9, RZ, 0x18, R51 ;  /* 0x00000018ff097819 */ /* 0x000fce0000011633 */
[C---:B------:R-:W-:Y:S08]  /*14400*/  HMMA.16816.F32.BF16 R100, R4.reuse, R22, R96 ;  /* 0x000000160464723c */ /* 0x040ff00000041860 */
[----:B------:R-:W-:Y:S01]  /*14410*/  HMMA.16816.F32.BF16 R16, R4, R32, R88 ;  /* 0x000000200410723c */ /* 0x000fe20000041858 */
[----:B------:R-:W-:-:S07]  /*14420*/  PRMT R8, R50, 0x7771, RZ ;  /* 0x0000777132087816 */ /* 0x000fce00000000ff */
[C---:B------:R-:W-:Y:S08]  /*14430*/  HMMA.16816.F32.BF16 R24, R4.reuse, R26, R108 ;  /* 0x0000001a0418723c */ /* 0x040ff0000004186c */
[----:B------:R-:W-:Y:S01]  /*14440*/  HMMA.16816.F32.BF16 R20, R4, R14, R80 ;  /* 0x0000000e0414723c */ /* 0x000fe20000041850 */
[----:B------:R-:W-:Y:S01]  /*14450*/  IMAD.MOV.U32 R97, RZ, RZ, R151 ;  /* 0x000000ffff617224 */ /* 0x000fe200078e0097 */
[----:B------:R-:W-:Y:S01]  /*14460*/  LDSM.16.MT88.4 R80, [R120+0xbc00] ;  /* 0x00bc00007850783b */ /* 0x000fe20000004200 */
[----:B------:R-:W-:-:S02]  /*14470*/  IMAD.MOV.U32 R98, RZ, RZ, R150 ;  /* 0x000000ffff627224 */ /* 0x000fc400078e0096 */
[----:B------:R-:W-:Y:S01]  /*14480*/  IMAD.MOV.U32 R99, RZ, RZ, R149 ;  /* 0x000000ffff637224 */ /* 0x000fe200078e0095 */
[----:B------:R-:W-:Y:S02]  /*14490*/  LDSM.16.MT88.4 R12, [R42+0xbc00] ;  /* 0x00bc00002a0c783b */ /* 0x000fe40000004200 */
[----:B------:R-:W-:Y:S01]  /*144a0*/  HMMA.16816.F32.BF16 R32, R4, R34, R196 ;  /* 0x000000220420723c */ /* 0x000fe200000418c4 */
[----:B------:R-:W-:Y:S02]  /*144b0*/  LOP3.LUT R6, R2, 0xff, RZ, 0xc0, !PT ;  /* 0x000000ff02067812 */ /* 0x000fe400078ec0ff */
[----:B------:R-:W-:Y:S02]  /*144c0*/  PRMT R2, R51, 0x7632, R2 ;  /* 0x0000763233027816 */ /* 0x000fe40000000002 */
[C---:B------:R-:W-:Y:S02]  /*144d0*/  PRMT R5, R50.reuse, 0x7773, RZ ;  /* 0x0000777332057816 */ /* 0x040fe400000000ff */
[----:B------:R-:W-:-:S02]  /*144e0*/  PRMT R4, R50, 0x7772, RZ ;  /* 0x0000777232047816 */ /* 0x000fc400000000ff */
[----:B------:R-:W-:Y:S02]  /*144f0*/  LOP3.LUT R7, R51, 0xff, RZ, 0xc0, !PT ;  /* 0x000000ff33077812 */ /* 0x000fe400078ec0ff */
[----:B------:R-:W-:Y:S02]  /*14500*/  LOP3.LUT R2, R2, 0xff, RZ, 0xc0, !PT ;  /* 0x000000ff02027812 */ /* 0x000fe400078ec0ff */
[----:B------:R-:W-:Y:S02]  /*14510*/  PRMT R4, R4, 0x5410, R5 ;  /* 0x0000541004047816 */ /* 0x000fe40000000005 */
[----:B------:R-:W-:Y:S02]  /*14520*/  PRMT R3, R7, 0x5410, R3 ;  /* 0x0000541007037816 */ /* 0x000fe40000000003 */
[----:B------:R-:W-:Y:S02]  /*14530*/  PRMT R5, R2, 0x5410, R9 ;  /* 0x0000541002057816 */ /* 0x000fe40000000009 */
[----:B------:R-:W-:-:S02]  /*14540*/  PRMT R8, R6, 0x5410, R8 ;  /* 0x0000541006087816 */ /* 0x000fc40000000008 */
[----:B------:R-:W-:Y:S02]  /*14550*/  LOP3.LUT R6, R4, 0xff00ff, RZ, 0xc0, !PT ;  /* 0x00ff00ff04067812 */ /* 0x000fe400078ec0ff */
[--C-:B------:R-:W-:Y:S02]  /*14560*/  HSET2.LE.AND R2, R3, R0.reuse, PT ;  /* 0x0000000003027233 */ /* 0x100fe40003803000 */
[--C-:B------:R-:W-:Y:S02]  /*14570*/  HSET2.LE.AND R3, R5, R0.reuse, PT ;  /* 0x0000000005037233 */ /* 0x100fe40003803000 */
[--C-:B------:R-:W-:Y:S02]  /*14580*/  HSET2.LE.AND R4, R8, R0.reuse, PT ;  /* 0x0000000008047233 */ /* 0x100fe40003803000 */
[----:B------:R-:W-:Y:S02]  /*14590*/  HSET2.LE.AND R0, R6, R0, PT ;  /* 0x0000000006007233 */ /* 0x000fe40003803000 */
[----:B------:R-:W-:-:S02]  /*145a0*/  LOP3.LUT R96, R97, R2, RZ, 0xc0, !PT ;  /* 0x0000000261607212 */ /* 0x000fc400078ec0ff */
[----:B------:R-:W-:Y:S02]  /*145b0*/  LOP3.LUT R97, R98, R3, RZ, 0xc0, !PT ;  /* 0x0000000362617212 */ /* 0x000fe400078ec0ff */
[----:B------:R-:W-:Y:S02]  /*145c0*/  LOP3.LUT R98, R99, R4, RZ, 0xc0, !PT ;  /* 0x0000000463627212 */ /* 0x000fe400078ec0ff */
[----:B------:R-:W-:Y:S02]  /*145d0*/  LOP3.LUT R99, R38, R0, RZ, 0xc0, !PT ;  /* 0x0000000026637212 */ /* 0x000fe400078ec0ff */
[----:B------:R-:W2:Y:S01]  /*145e0*/  LDC R38, c[0x0][0x448] ;  /* 0x00011200ff267b82 */ /* 0x000ea20000000800 */
[----:B------:R-:W-:Y:S02]  /*145f0*/  IMAD.MOV.U32 R69, RZ, RZ, R121 ;  /* 0x000000ffff457224 */ /* 0x000fe400078e0079 */
[----:B------:R-:W-:Y:S02]  /*14600*/  IMAD.MOV.U32 R68, RZ, RZ, R122 ;  /* 0x000000ffff447224 */ /* 0x000fe400078e007a */
[----:B------:R-:W-:-:S02]  /*14610*/  IMAD.MOV.U32 R71, RZ, RZ, R167 ;  /* 0x000000ffff477224 */ /* 0x000fc400078e00a7 */
[----:B------:R-:W-:Y:S01]  /*14620*/  IMAD.MOV.U32 R70, RZ, RZ, R225 ;  /* 0x000000ffff467224 */ /* 0x000fe200078e00e1 */
[----:B------:R-:W-:Y:S04]  /*14630*/  STG.E.U16 desc[UR28][R54.64+-0x70], R68 ;  /* 0xffff904436007986 */ /* 0x000fe8000c10151c */
[----:B------:R-:W-:Y:S04]  /*14640*/  STG.E.U16 desc[UR28][R54.64+-0x6e], R69 ;  /* 0xffff924536007986 */ /* 0x000fe8000c10151c */
[----:B------:R-:W-:Y:S01]  /*14650*/  STG.E.U16 desc[UR28][R36.64+-0x70], R70 ;  /* 0xffff904624007986 */ /* 0x000fe2000c10151c */
[----:B--2---:R-:W-:-:S03]  /*14660*/  IMAD.WIDE R2, R38, 0x70, R52 ;  /* 0x0000007026027825 */ /* 0x004fc600078e0234 */
[----:B------:R-:W-:Y:S01]  /*14670*/  STG.E.U16 desc[UR28][R36.64+-0x6e], R71 ;  /* 0xffff924724007986 */ /* 0x000fe2000c10151c */
[----:B-1----:R-:W-:Y:S03]  /*14680*/  HMMA.16816.F32.BF16 R128, R92, R156, R128 ;  /* 0x0000009c5c80723c */ /* 0x002fe60000041880 */
[----:B------:R-:W-:Y:S01]  /*14690*/  LDSM.16.MT88.4 R164, [R120+0x9c00] ;  /* 0x009c000078a4783b */ /* 0x000fe20000004200 */
[----:B------:R-:W-:-:S03]  /*146a0*/  IMAD.WIDE R4, R38, -0x70, R2 ;  /* 0xffffff9026047825 */ /* 0x000fc600078e0202 */
[----:B------:R-:W-:Y:S04]  /*146b0*/  STG.E.U16 desc[UR28][R46.64+-0x60], R237 ;  /* 0xffffa0ed2e007986 */ /* 0x000fe8000c10151c */
[----:B------:R-:W-:Y:S04]  /*146c0*/  STG.E.U16 desc[UR28][R46.64+-0x5e], R236 ;  /* 0xffffa2ec2e007986 */ /* 0x000fe8000c10151c */
[----:B------:R-:W-:Y:S04]  /*146d0*/  STG.E.U16 desc[UR28][R52.64+-0x60], R231 ;  /* 0xffffa0e734007986 */ /* 0x000fe8000c10151c */
[----:B------:R-:W-:Y:S04]  /*146e0*/  STG.E.U16 desc[UR28][R52.64+-0x5e], R230 ;  /* 0xffffa2e634007986 */ /* 0x000fe8000c10151c */
[----:B------:R-:W-:Y:S04]  /*146f0*/  STG.E.U16 desc[UR28][R2.64+-0x60], R49 ;  /* 0xffffa03102007986 */ /* 0x000fe8000c10151c */
[----:B------:R1:W-:Y:S01]  /*14700*/  STG.E.U16 desc[UR28][R2.64+-0x5e], R228 ;  /* 0xffffa2e402007986 */ /* 0x0003e2000c10151c */
[----:B------:R-:W-:-:S03]  /*14710*/  IMAD.MOV.U32 R225, RZ, RZ, R148 ;  /* 0x000000ffffe17224 */ /* 0x000fc600078e0094 */
[----:B------:R-:W-:Y:S04]  /*14720*/  STG.E.U16 desc[UR28][R36.64+-0x60], R48 ;  /* 0xffffa03024007986 */ /* 0x000fe8000c10151c */
[----:B------:R-:W-:Y:S04]  /*14730*/  STG.E.U16 desc[UR28][R36.64+-0x5e], R227 ;  /* 0xffffa2e324007986 */ /* 0x000fe8000c10151c */
[----:B------:R-:W-:Y:S04]  /*14740*/  STG.E.U16 desc[UR28][R46.64+-0x50], R229 ;  /* 0xffffb0e52e007986 */ /* 0x000fe8000c10151c */
[----:B------:R-:W-:Y:S01]  /*14750*/  STG.E.U16 desc[UR28][R46.64+-0x4e], R226 ;  /* 0xffffb2e22e007986 */ /* 0x000fe2000c10151c */
[----:B-1----:R-:W-:-:S03]  /*14760*/  IMAD.WIDE R2, R38, 0x70, R4 ;  /* 0x0000007026027825 */ /* 0x002fc600078e0204 */
[----:B------:R-:W-:Y:S04]  /*14770*/  STG.E.U16 desc[UR28][R4.64+-0x50], R221 ;  /* 0xffffb0dd04007986 */ /* 0x000fe8000c10151c */
[----:B------:R-:W1:Y:S01]  /*14780*/  LDSM.16.MT88.4 R148, [R120+0xac00] ;  /* 0x00ac00007894783b */ /* 0x000e620000004200 */
        /* <DEDUP_REMOVED lines=8> */
[----:B------:R3:W5:Y:S01]  /*14810*/  LDL.LU R228, [R1+0x1c4] ;  /* 0x0001c40001e47983 */ /* 0x0007620000300800 */
[----:B--2---:R-:W-:-:S03]  /*14820*/  IMAD.WIDE R2, R38, 0x70, R6 ;  /* 0x0000007026027825 */ /* 0x004fc600078e0206 */
[----:B------:R-:W-:Y:S04]  /*14830*/  STG.E.U16 desc[UR28][R6.64+-0x40], R205 ;  /* 0xffffc0cd06007986 */ /* 0x000fe8000c10151c */
[----:B------:R-:W-:Y:S01]  /*14840*/  STG.E.U16 desc[UR28][R6.64+-0x3e], R206 ;  /* 0xffffc2ce06007986 */ /* 0x000fe2000c10151c */
[----:B------:R-:W-:-:S03]  /*14850*/  IMAD.WIDE R4, R38, -0x70, R2 ;  /* 0xffffff9026047825 */ /* 0x000fc600078e0202 */
[----:B------:R-:W-:Y:S04]  /*14860*/  STG.E.U16 desc[UR28][R2.64+-0x40], R219 ;  /* 0xffffc0db02007986 */ /* 0x000fe8000c10151c */
[----:B------:R2:W-:Y:S04]  /*14870*/  STG.E.U16 desc[UR28][R2.64+-0x3e], R214 ;  /* 0xffffc2d602007986 */ /* 0x0005e8000c10151c */
[----:B------:R-:W-:Y:S04]  /*14880*/  STG.E.U16 desc[UR28][R36.64+-0x40], R213 ;  /* 0xffffc0d524007986 */ /* 0x000fe8000c10151c */
[----:B------:R-:W-:Y:S04]  /*14890*/  STG.E.U16 desc[UR28][R36.64+-0x3e], R251 ;  /* 0xffffc2fb24007986 */ /* 0x000fe8000c10151c */
[----:B------:R-:W-:Y:S04]  /*148a0*/  STG.E.U16 desc[UR28][R46.64+-0x30], R195 ;  /* 0xffffd0c32e007986 */ /* 0x000fe8000c10151c */
[----:B------:R-:W-:Y:S04]  /*148b0*/  STG.E.U16 desc[UR28][R46.64+-0x2e], R204 ;  /* 0xffffd2cc2e007986 */ /* 0x000fe8000c10151c */
[----:B------:R-:W-:Y:S04]  /*148c0*/  STG.E.U16 desc[UR28][R4.64+-0x30], R193 ;  /* 0xffffd0c104007986 */ /* 0x000fe8000c10151c */
[----:B------:R3:W5:Y:S01]  /*148d0*/  LDL.LU R227, [R1+0x1c0] ;  /* 0x0001c00001e37983 */ /* 0x0007620000300800 */
[----:B--2---:R-:W-:-:S03]  /*148e0*/  IMAD.WIDE R2, R38, 0x70, R4 ;  /* 0x0000007026027825 */ /* 0x004fc600078e0204 */
[----:B------:R2:W-:Y:S04]  /*148f0*/  STG.E.U16 desc[UR28][R4.64+-0x2e], R194 ;  /* 0xffffd2c204007986 */ /* 0x0005e8000c10151c */
[----:B------:R-:W-:Y:S04]  /*14900*/  STG.E.U16 desc[UR28][R2.64+-0x30], R212 ;  /* 0xffffd0d402007986 */ /* 0x000fe8000c10151c */
[----:B------:R4:W-:Y:S04]  /*14910*/  STG.E.U16 desc[UR28][R2.64+-0x2e], R252 ;  /* 0xffffd2fc02007986 */ /* 0x0009e8000c10151c */
[----:B------:R-:W-:Y:S04]  /*14920*/  STG.E.U16 desc[UR28][R36.64+-0x30], R250 ;  /* 0xffffd0fa24007986 */ /* 0x000fe8000c10151c */
[----:B------:R-:W-:Y:S01]  /*14930*/  STG.E.U16 desc[UR28][R36.64+-0x2e], R249 ;  /* 0xffffd2f924007986 */ /* 0x000fe2000c10151c */
[----:B-1----:R-:W-:Y:S03]  /*14940*/  HMMA.16816.F32.BF16 R116, R92, R150, R160 ;  /* 0x000000965c74723c */ /* 0x002fe600000418a0 */
[----:B------:R3:W5:Y:S01]  /*14950*/  LDL.LU R223, [R1+0x1bc] ;  /* 0x0001bc0001df7983 */ /* 0x0007620000300800 */
[----:B--2---:R-:W-:-:S03]  /*14960*/  IMAD.WIDE R4, R38, -0x70, R2 ;  /* 0xffffff9026047825 */ /* 0x004fc600078e0202 */
[----:B------:R-:W-:Y:S04]  /*14970*/  STG.E.U16 desc[UR28][R46.64+-0x20], R174 ;  /* 0xffffe0ae2e007986 */ /* 0x000fe8000c10151c */
[----:B------:R-:W-:Y:S01]  /*14980*/  STG.E.U16 desc[UR28][R46.64+-0x1e], R175 ;  /* 0xffffe2af2e007986 */ /* 0x000fe2000c10151c */
[----:B----4-:R-:W-:-:S03]  /*14990*/  IMAD.WIDE R2, R38, 0x70, R4 ;  /* 0x0000007026027825 */ /* 0x010fc600078e0204 */
[----:B------:R-:W-:Y:S04]  /*149a0*/  STG.E.U16 desc[UR28][R4.64+-0x20], R172 ;  /* 0xffffe0ac04007986 */ /* 0x000fe8000c10151c */
[----:B------:R1:W-:Y:S04]  /*149b0*/  STG.E.U16 desc[UR28][R4.64+-0x1e], R173 ;  /* 0xffffe2ad04007986 */ /* 0x0003e8000c10151c */
[----:B------:R-:W-:Y:S04]  /*149c0*/  STG.E.U16 desc[UR28][R2.64+-0x20], R247 ;  /* 0xffffe0f702007986 */ /* 0x000fe8000c10151c */
[----:B------:R2:W-:Y:S04]  /*149d0*/  STG.E.U16 desc[UR28][R2.64+-0x1e], R246 ;  /* 0xffffe2f602007986 */ /* 0x0005e8000c10151c */
[----:B------:R-:W-:Y:S04]  /*149e0*/  STG.E.U16 desc[UR28][R36.64+-0x20], R248 ;  /* 0xffffe0f824007986 */ /* 0x000fe8000c10151c */
[----:B------:R-:W-:Y:S01]  /*149f0*/  STG.E.U16 desc[UR28][R36.64+-0x1e], R244 ;  /* 0xffffe2f424007986 */ /* 0x000fe2000c10151c */
[----:B------:R-:W-:Y:S03]  /*14a00*/  HMMA.16816.F32.BF16 R124, R92, R158, R180 ;  /* 0x0000009e5c7c723c */ /* 0x000fe600000418b4 */
        /* <DEDUP_REMOVED lines=8> */
[----:B------:R1:W-:Y:S01]  /*14a90*/  STG.E.U16 desc[UR28][R2.64+-0xe], R243 ;  /* 0xfffff2f302007986 */ /* 0x0003e2000c10151c */
[C---:B------:R-:W-:Y:S03]  /*14aa0*/  HMMA.16816.F32.BF16 R160, R96.reuse, R156, R188 ;  /* 0x0000009c60a0723c */ /* 0x040fe600000418bc */
[----:B------:R3:W5:Y:S04]  /*14ab0*/  LDL.LU R219, [R1+0x1b4] ;  /* 0x0001b40001db7983 */ /* 0x0007680000300800 */
[----:B------:R3:W5:Y:S01]  /*14ac0*/  LDL.LU R214, [R1+0x1b0] ;  /* 0x0001b00001d67983 */ /* 0x0007620000300800 */
[----:B------:R-:W-:Y:S01]  /*14ad0*/  HMMA.16816.F32.BF16 R156, R96, R158, R100 ;  /* 0x0000009e609c723c */ /* 0x000fe20000041864 */
[----:B------:R-:W-:-:S02]  /*14ae0*/  IMAD.MOV.U32 R100, RZ, RZ, R211 ;  /* 0x000000ffff647224 */ /* 0x000fc400078e00d3 */
[----:B------:R3:W5:Y:S01]  /*14af0*/  LDL.LU R213, [R1+0x1ac] ;  /* 0x0001ac0001d57983 */ /* 0x0007620000300800 */
[----:B------:R-:W-:-:S03]  /*14b00*/  IMAD.MOV.U32 R102, RZ, RZ, R41 ;  /* 0x000000ffff667224 */ /* 0x000fc600078e0029 */
[----:B------:R3:W5:Y:S01]  /*14b10*/  LDL.LU R212, [R1+0x1a8] ;  /* 0x0001a80001d47983 */ /* 0x0007620000300800 */
[----:B------:R-:W-:Y:S01]  /*14b20*/  IMAD.MOV.U32 R101, RZ, RZ, R40 ;  /* 0x000000ffff657224 */ /* 0x000fe200078e0028 */
[----:B-1----:R-:W-:-:S04]  /*14b30*/  IADD3 R2, P3, PT, R46, -0x100, RZ ;  /* 0xffffff002e027810 */ /* 0x002fc80007f7e0ff */
[----:B------:R-:W-:Y:S01]  /*14b40*/  IADD3.X R0, PT, PT, R47, -0x1, RZ, P3, !PT ;  /* 0xffffffff2f007810 */ /* 0x000fe20001ffe4ff */
[----:B------:R3:W-:Y:S04]  /*14b50*/  STL [R1+0x14], R2 ;  /* 0x0000140201007387 */ /* 0x0007e80000100800 */
[----:B------:R3:W5:Y:S04]  /*14b60*/  LDL.LU R211, [R1+0x1a4] ;  /* 0x0001a40001d37983 */ /* 0x0007680000300800 */
[----:B------:R3:W-:Y:S04]  /*14b70*/  STL [R1+0x10], R0 ;  /* 0x0000100001007387 */ /* 0x0007e80000100800 */
        /* <DEDUP_REMOVED lines=22> */
[----:B------:R-:W-:Y:S01]  /*14ce0*/  HMMA.16816.F32.BF16 R84, R96, R12, R16 ;  /* 0x0000000c6054723c */ /* 0x000fe20000041810 */
[----:B------:R-:W-:-:S07]  /*14cf0*/  UISETP.GT.U32.AND UP0, UPT, UR30, UR18, UPT ;  /* 0x000000121e00728c */ /* 0x000fce000bf04070 */
[-C--:B------:R-:W-:Y:S08]  /*14d00*/  HMMA.16816.F32.BF16 R92, R92, R14.reuse, R232 ;  /* 0x0000000e5c5c723c */ /* 0x080ff000000418e8 */
[----:B------:R-:W-:Y:S01]  /*14d10*/  HMMA.16816.F32.BF16 R96, R96, R14, R32 ;  /* 0x0000000e6060723c */ /* 0x000fe20000041820 */
[----:B------:R-:W-:-:S04]  /*14d20*/  NOP ;  /* 0x0000000000007918 */ /* 0x000fc80000000000 */
[----:B-1-3--:R-:W-:-:S15]  /*14d30*/  BRA.U !UP0, `(.L_x_1249) ;  /* 0x000000a108647547 */ /* 0x00afde000b800000 */
[----:B------:R-:W2:Y:S04]  /*14d40*/  LDL R39, [R1+0x198] ;  /* 0x0001980001277983 */ /* 0x000ea80000100800 */
[----:B------:R-:W3:Y:S01]  /*14d50*/  LDL R38, [R1+0x194] ;  /* 0x0001940001267983 */ /* 0x000ee20000100800 */
[----:B------:R-:W-:Y:S01]  /*14d60*/  UIADD3 UR30, UPT, UPT, UR23, -0x3, URZ ;  /* 0xfffffffd171e7890 */ /* 0x000fe2000fffe0ff */
[----:B------:R-:W-:-:S04]  /*14d70*/  DEPBAR.LE SB0, 0x0 ;  /* 0x000080000000791a */ /* 0x000fc80000000000 */
[----:B------:R-:W-:Y:S01]  /*14d80*/  UIMAD.WIDE.U32 UR38, UR30, UR8, URZ ;  /* 0x000000081e2672a5 */ /* 0x000fe2000f8e00ff */
[----:B------:R-:W-:Y:S02]  /*14d90*/  IMAD.SHL.U32 R225, R216, 0x2, RZ ;  /* 0x00000002d8e17824 */ /* 0x000fe400078e00ff */
[----:B-----5:R-:W-:Y:S01]  /*14da0*/  VIADD R44, R223, 0x8 ;  /* 0x00000008df2c7836 */ /* 0x020fe20000000000 */
        /* <DEDUP_REMOVED lines=9> */
[----:B------:R-:W1:Y:S01]  /*14e40*/  LDCU UR8, c[0x0][0x504] ;  /* 0x0000a080ff0877ac */ /* 0x000e620008000800 */
[----:B------:R-:W-:Y:S02]  /*14e50*/  UISETP.GT.U32.AND UP0, UPT, UR30, UR18, UPT ;  /* 0x000000121e00728c */ /* 0x000fe4000bf04070 */
[----:B-1----:R-:W-:Y:S01]  /*14e60*/  UIADD3 UR8, UPT, UPT, UR20, UR8, URZ ;  /* 0x0000000814087290 */ /* 0x002fe2000fffe0ff */
        /* <DEDUP_REMOVED lines=39> */
[----:B------:R-:W2:Y:S04]  /*150e0*/  LDSM.16.M88.4 R24, [R40+0x6800] ;  /* 0x006800002818783b */ /* 0x000ea80000000200 */
[----:B------:R-:W2:Y:S04]  /*150f0*/  LDSM.16.M88.4 R20, [R40+0x6c00] ;  /* 0x006c00002814783b */ /* 0x000ea80000000200 */
[----:B------:R-:W-:Y:S04]  /*15100*/  LDSM.16.M88.4 R60, [R41+0x6000] ;  /* 0x00600000293c783b */ /* 0x000fe80000000200 */
[----:B-1----:R-:W1:Y:S04]  /*15110*/  LDSM.16.M88.4 R4, [R224+0x1000] ;  /* 0x00100000e004783b */ /* 0x002e680000000200 */
[----:B------:R-:W1:Y:S04]  /*15120*/  LDSM.16.M88.4 R48, [R41+0x6800] ;  /* 0x006800002930783b */ /* 0x000e680000000200 */
[----:B------:R-:W1:Y:S04]  /*15130*/  LDSM.16.M88.4 R12, [R214] ;  /* 0x00000000d60c783b */ /* 0x000e680000000200 */
[----:B------:R-:W1:Y:S04]  /*15140*/  LDSM.16.M88.4 R52, [R41+0x6400] ;  /* 0x006400002934783b */ /* 0x000e680000000200 */
[----:B------:R-:W1:Y:S01]  /*15150*/  LDSM.16.M88.4 R36, [R41+0x6c00] ;  /* 0x006c00002924783b */ /* 0x000e620000000200 */
[C---:B---3--:R-:W-:Y:S03]  /*15160*/  HMMA.16816.F32.BF16 R180, R8.reuse, R32, RZ ;  /* 0x0000002008b4723c */ /* 0x048fe600000418ff */
[----:B------:R-:W3:Y:S04]  /*15170*/  LDSM.16.M88.4 R16, [R224] ;  /* 0x00000000e010783b */ /* 0x000ee80000000200 */
        /* <DEDUP_REMOVED lines=26> */
[C---:B------:R-:W-:Y:S08]  /*15320*/  HMMA.16816.F32.BF16 R28, R12.reuse, R30, RZ ;  /* 0x0000001e0c1c723c */ /* 0x040ff000000418ff */
[----:B------:R-:W-:Y:S01]  /*15330*/  HMMA.16816.F32.BF16 R24, R12, R22, RZ ;  /* 0x000000160c18723c */ /* 0x000fe200000418ff */
[----:B------:R-:W2:Y:S04]  /*15340*/  LDSM.16.M88.4 R12, [R40+0x7400] ;  /* 0x00740000280c783b */ /* 0x000ea80000000200 */
[----:B------:R-:W4:Y:S03]  /*15350*/  LDSM.16.M88.4 R20, [R40+0x7000] ;  /* 0x007000002814783b */ /* 0x000f260000000200 */
[C---:B---3--:R-:W-:Y:S08]  /*15360*/  HMMA.16816.F32.BF16 R248, R16.reuse, R36, R184 ;  /* 0x0000002410f8723c */ /* 0x048ff000000418b8 */
[C---:B------:R-:W-:Y:S08]  /*15370*/  HMMA.16816.F32.BF16 R192, R16.reuse, R52, R192 ;  /* 0x0000003410c0723c */ /* 0x040ff000000418c0 */
[----:B------:R-:W-:Y:S01]  /*15380*/  HMMA.16816.F32.BF16 R52, R16, R54, R28 ;  /* 0x000000361034723c */ /* 0x000fe2000004181c */
[----:B------:R-:W-:Y:S02]  /*15390*/  LDSM.16.M88.4 R28, [R41+0x7800] ;  /* 0x00780000291c783b */ /* 0x000fe40000000200 */
[----:B------:R-:W-:-:S02]  /*153a0*/  IMAD.MOV.U32 R36, RZ, RZ, R248 ;  /* 0x000000ffff247224 */ /* 0x000fc400078e00f8 */
[----:B------:R-:W-:Y:S02]  /*153b0*/  IMAD.MOV.U32 R3, RZ, RZ, R249 ;  /* 0x000000ffff037224 */ /* 0x000fe400078e00f9 */
[----:B------:R-:W-:Y:S01]  /*153c0*/  IMAD.MOV.U32 R2, RZ, RZ, R250 ;  /* 0x000000ffff027224 */ /* 0x000fe200078e00fa */
[----:B------:R-:W-:Y:S01]  /*153d0*/  HMMA.16816.F32.BF16 R104, R16, R38, R24 ;  /* 0x000000261068723c */ /* 0x000fe20000041818 */
[----:B------:R-:W-:-:S07]  /*153e0*/  IMAD.MOV.U32 R0, RZ, RZ, R251 ;  /* 0x000000ffff007224 */ /* 0x000fce00078e00fb */
[----:B-1----:R-:W-:Y:S08]  /*153f0*/  HMMA.16816.F32.BF16 R24, R4, R32, R204 ;  /* 0x000000200418723c */ /* 0x002ff000000418cc */
[C---:B------:R-:W-:Y:S08]  /*15400*/  HMMA.16816.F32.BF16 R196, R16.reuse, R60, R196 ;  /* 0x0000003c10c4723c */ /* 0x040ff000000418c4 */
[C---:B------:R-:W-:Y:S08]  /*15410*/  HMMA.16816.F32.BF16 R188, R16.reuse, R48, R188 ;  /* 0x0000003010bc723c */ /* 0x040ff000000418bc */
[C---:B------:R-:W-:Y:S08]  /*15420*/  HMMA.16816.F32.BF16 R172, R16.reuse, R50, R100 ;  /* 0x0000003210ac723c */ /* 0x040ff00000041864 */
[----:B------:R-:W-:Y:S01]  /*15430*/  HMMA.16816.F32.BF16 R60, R16, R62, R64 ;  /* 0x0000003e103c723c */ /* 0x000fe20000041840 */
[----:B------:R-:W-:-:S07]  /*15440*/  IMAD.MOV.U32 R16, RZ, RZ, R24 ;  /* 0x000000ffff107224 */ /* 0x000fce00078e0018 */
[C---:B--2---:R-:W-:Y:S01]  /*15450*/  HMMA.16816.F32.BF16 R48, R4.reuse, R12, R240 ;  /* 0x0000000c0430723c */ /* 0x044fe200000418f0 */
[----:B------:R-:W-:Y:S02]  /*15460*/  IMAD.MOV.U32 R240, RZ, RZ, R36 ;  /* 0x000000fffff07224 */ /* 0x000fe400078e0024 */
[----:B------:R-:W-:Y:S02]  /*15470*/  IMAD.MOV.U32 R241, RZ, RZ, R3 ;  /* 0x000000fffff17224 */ /* 0x000fe400078e0003 */
[----:B------:R-:W-:Y:S02]  /*15480*/  IMAD.MOV.U32 R242, RZ, RZ, R2 ;  /* 0x000000fffff27224 */ /* 0x000fe400078e0002 */
[----:B------:R-:W-:Y:S01]  /*15490*/  IMAD.MOV.U32 R243, RZ, RZ, R0 ;  /* 0x000000fffff37224 */ /* 0x000fe200078e0000 */
[----:B----4-:R-:W-:Y:S01]  /*154a0*/  HMMA.16816.F32.BF16 R100, R4, R20, R244 ;  /* 0x000000140464723c */ /* 0x010fe200000418f4 */
[----:B------:R-:W-:Y:S02]  /*154b0*/  IMAD.MOV.U32 R3, RZ, RZ, R25 ;  /* 0x000000ffff037224 */ /* 0x000fe400078e0019 */
[----:B------:R-:W-:-:S02]  /*154c0*/  IMAD.MOV.U32 R2, RZ, RZ, R26 ;  /* 0x000000ffff027224 */ /* 0x000fc400078e001a */
[----:B------:R-:W-:Y:S02]  /*154d0*/  IMAD.MOV.U32 R0, RZ, RZ, R27 ;  /* 0x000000ffff007224 */ /* 0x000fe400078e001b */
[----:B------:R-:W-:Y:S01]  /*154e0*/  LDSM.16.M88.4 R24, [R41+0x7c00] ;  /* 0x007c00002918783b */ /* 0x000fe20000000200 */
[C---:B------:R-:W-:Y:S08]  /*154f0*/  HMMA.16816.F32.BF16 R184, R4.reuse, R56, R232 ;  /* 0x0000003804b8723c */ /* 0x040ff000000418e8 */
[C---:B------:R-:W-:Y:S08]  /*15500*/  HMMA.16816.F32.BF16 R64, R4.reuse, R22, R180 ;  /* 0x000000160440723c */ /* 0x040ff000000418b4 */
[C---:B------:R-:W-:Y:S08]  /*15510*/  HMMA.16816.F32.BF16 R36, R4.reuse, R14, R176 ;  /* 0x0000000e0424723c */ /* 0x040ff000000418b0 */
[C---:B------:R-:W-:Y:S08]  /*15520*/  HMMA.16816.F32.BF16 R200, R4.reuse, R58, R200 ;  /* 0x0000003a04c8723c */ /* 0x040ff000000418c8 */
[----:B------:R-:W-:Y:S08]  /*15530*/  HMMA.16816.F32.BF16 R236, R4, R34, R236 ;  /* 0x0000002204ec723c */ /* 0x000ff000000418ec */
[C---:B------:R-:W-:Y:S08]  /*15540*/  HMMA.16816.F32.BF16 R4, R8.reuse, R14, R52 ;  /* 0x0000000e0804723c */ /* 0x040ff00000041834 */
[----:B------:R-:W-:Y:S01]  /*15550*/  HMMA.16816.F32.BF16 R204, R8, R22, R60 ;  /* 0x0000001608cc723c */ /* 0x000fe2000004183c */
[----:B------:R-:W-:-:S02]  /*15560*/  IMAD.MOV.U32 R61, RZ, RZ, R3 ;  /* 0x000000ffff3d7224 */ /* 0x000fc400078e0003 */
[----:B------:R-:W-:Y:S02]  /*15570*/  IMAD.MOV.U32 R62, RZ, RZ, R2 ;  /* 0x000000ffff3e7224 */ /* 0x000fe400078e0002 */
[----:B------:R-:W-:Y:S02]  /*15580*/  IMAD.MOV.U32 R63, RZ, RZ, R0 ;  /* 0x000000ffff3f7224 */ /* 0x000fe400078e0000 */
[----:B------:R-:W-:Y:S01]  /*15590*/  IMAD.MOV.U32 R60, RZ, RZ, R16 ;  /* 0x000000ffff3c7224 */ /* 0x000fe200078e0010 */
[C---:B------:R-:W-:Y:S01]  /*155a0*/  HMMA.16816.F32.BF16 R232, R8.reuse, R20, R196 ;  /* 0x0000001408e8723c */ /* 0x040fe200000418c4 */
[----:B------:R-:W-:Y:S02]  /*155b0*/  LDSM.16.M88.4 R20, [R41+0x7400] ;  /* 0x007400002914783b */ /* 0x000fe40000000200 */
[----:B------:R-:W-:Y:S02]  /*155c0*/  IMAD.MOV.U32 R42, RZ, RZ, R4 ;  /* 0x000000ffff2a7224 */ /* 0x000fe400078e0004 */
[----:B------:R-:W-:Y:S01]  /*155d0*/  IMAD.MOV.U32 R3, RZ, RZ, R5 ;  /* 0x000000ffff037224 */ /* 0x000fe200078e0005 */
[----:B------:R-:W1:Y:S01]  /*155e0*/  LDSM.16.M88.4 R16, [R224+0x2000] ;  /* 0x00200000e010783b */ /* 0x000e620000000200 */
[----:B------:R-:W-:Y:S01]  /*155f0*/  IMAD.MOV.U32 R2, RZ, RZ, R6 ;  /* 0x000000ffff027224 */ /* 0x000fe200078e0006 */
[C---:B------:R-:W-:Y:S01]  /*15600*/  HMMA.16816.F32.BF16 R196, R8.reuse, R12, R192 ;  /* 0x0000000c08c4723c */ /* 0x040fe200000418c0 */
[----:B------:R-:W-:Y:S01]  /*15610*/  IMAD.MOV.U32 R0, RZ, RZ, R7 ;  /* 0x000000ffff007224 */ /* 0x000fe200078e0007 */
[----:B------:R-:W-:Y:S04]  /*15620*/  LDSM.16.M88.4 R12, [R41+0x7000] ;  /* 0x00700000290c783b */ /* 0x000fe80000000200 */
[----:B------:R-:W2:Y:S02]  /*15630*/  LDSM.16.M88.4 R4, [R224+0x3000] ;  /* 0x00300000e004783b */ /* 0x000ea40000000200 */
[C---:B------:R-:W-:Y:S08]  /*15640*/  HMMA.16816.F32.BF16 R248, R8.reuse, R56, R188 ;  /* 0x0000003808f8723c */ /* 0x040ff000000418bc */
[C---:B------:R-:W-:Y:S08]  /*15650*/  HMMA.16816.F32.BF16 R244, R8.reuse, R58, R172 ;  /* 0x0000003a08f4723c */ /* 0x040ff000000418ac */
[C---:B------:R-:W-:Y:S08]  /*15660*/  HMMA.16816.F32.BF16 R192, R8.reuse, R34, R104 ;  /* 0x0000002208c0723c */ /* 0x040ff00000041868 */
[----:B------:R-:W-:Y:S01]  /*15670*/  HMMA.16816.F32.BF16 R240, R8, R32, R240 ;  /* 0x0000002008f0723c */ /* 0x000fe200000418f0 */
[----:B------:R-:W-:Y:S04]  /*15680*/  LDSM.16.M88.4 R8, [R40+0x8000] ;  /* 0x008000002808783b */ /* 0x000fe80000000200 */
[----:B------:R-:W-:Y:S03]  /*15690*/  LDSM.16.M88.4 R32, [R40+0x8c00] ;  /* 0x008c00002820783b */ /* 0x000fe60000000200 */
[----:B-1----:R-:W-:Y:S08]  /*156a0*/  HMMA.16816.F32.BF16 R248, R16, R28, R248 ;  /* 0x0000001c10f8723c */ /* 0x002ff000000418f8 */
[C---:B--2---:R-:W-:Y:S08]  /*156b0*/  HMMA.16816.F32.BF16 R180, R4.reuse, R14, R64 ;  /* 0x0000000e04b4723c */ /* 0x044ff00000041840 */
[C---:B------:R-:W-:Y:S08]  /*156c0*/  HMMA.16816.F32.BF16 R188, R4.reuse, R12, R100 ;  /* 0x0000000c04bc723c */ /* 0x040ff00000041864 */
[C---:B------:R-:W-:Y:S08]  /*156d0*/  HMMA.16816.F32.BF16 R64, R4.reuse, R24, R60 ;  /* 0x000000180440723c */ /* 0x040ff0000004183c */
[C---:B------:R-:W-:Y:S01]  /*156e0*/  HMMA.16816.F32.BF16 R176, R4.reuse, R20, R48 ;  /* 0x0000001404b0723c */ /* 0x040fe20000041830 */
[----:B------:R-:W-:Y:S07]  /*156f0*/  LDSM.16.M88.4 R48, [R40+0x8400] ;  /* 0x008400002830783b */ /* 0x000fee0000000200 */
[C---:B------:R-:W-:Y:S01]  /*15700*/  HMMA.16816.F32.BF16 R172, R4.reuse, R22, R36 ;  /* 0x0000001604ac723c */ /* 0x040fe20000041824 */
[----:B------:R-:W-:Y:S07]  /*15710*/  LDSM.16.M88.4 R36, [R40+0x8800] ;  /* 0x008800002824783b */ /* 0x000fee0000000200 */
[----:B------:R-:W-:Y:S01]  /*15720*/  HMMA.16816.F32.BF16 R104, R4, R28, R184 ;  /* 0x0000001c0468723c */ /* 0x000fe200000418b8 */
[----:B------:R-:W-:-:S02]  /*15730*/  IMAD.MOV.U32 R184, RZ, RZ, R42 ;  /* 0x000000ffffb87224 */ /* 0x000fc400078e002a */
[----:B------:R-:W-:Y:S02]  /*15740*/  IMAD.MOV.U32 R185, RZ, RZ, R3 ;  /* 0x000000ffffb97224 */ /* 0x000fe400078e0003 */
[----:B------:R-:W-:Y:S01]  /*15750*/  IMAD.MOV.U32 R186, RZ, RZ, R2 ;  /* 0x000000ffffba7224 */ /* 0x000fe200078e0002 */
[----:B------:R-:W-:Y:S01]  /*15760*/  LOP3.LUT R2, R225, 0x6, RZ, 0xc0, !PT ;  /* 0x00000006e1027812 */ /* 0x000fe200078ec0ff */
[----:B------:R-:W-:Y:S01]  /*15770*/  IMAD.MOV.U32 R187, RZ, RZ, R0 ;  /* 0x000000ffffbb7224 */ /* 0x000fe200078e0000 */
[----:B------:R-:W-:Y:S01]  /*15780*/  HMMA.16816.F32.BF16 R100, R4, R30, R200 ;  /* 0x0000001e0464723c */ /* 0x000fe200000418c8 */
[----:B------:R-:W-:Y:S02]  /*15790*/  IMAD.U32 R0, RZ, RZ, UR23 ;  /* 0x00000017ff007e24 */ /* 0x000fe4000f8e00ff */
[----:B------:R1:W-:Y:S02]  /*157a0*/  STL [R1+0x188], R2 ;  /* 0x0001880201007387 */ /* 0x0003e40000100800 */
[----:B------:R-:W-:-:S03]  /*157b0*/  IMAD R0, R0, 0x40, R2 ;  /* 0x0000004000007824 */ /* 0x000fc600078e0202 */
[----:B------:R-:W-:Y:S01]  /*157c0*/  HMMA.16816.F32.BF16 R60, R4, R26, R236 ;  /* 0x0000001a043c723c */ /* 0x000fe200000418ec */
[----:B------:R-:W2:Y:S07]  /*157d0*/  LDSM.16.M88.4 R4, [R214+0x5000] ;  /* 0x00500000d604783b */ /* 0x000eae0000000200 */
[C---:B------:R-:W-:Y:S08]  /*157e0*/  HMMA.16816.F32.BF16 R56, R16.reuse, R12, R232 ;  /* 0x0000000c1038723c */ /* 0x040ff000000418e8 */
[----:B------:R-:W-:Y:S01]  /*157f0*/  HMMA.16816.F32.BF16 R52, R16, R14, R204 ;  /* 0x0000000e1034723c */ /* 0x000fe200000418cc */
[----:B------:R-:W3:Y:S01]  /*15800*/  LDSM.16.M88.4 R12, [R214+0x4000] ;  /* 0x00400000d60c783b */ /* 0x000ee20000000200 */
[----:B-1----:R-:W-:-:S06]  /*15810*/  VIADD R2, R0, UR20 ;  /* 0x0000001400027c36 */ /* 0x002fcc0008000000 */
[C---:B------:R-:W-:Y:S08]  /*15820*/  HMMA.16816.F32.BF16 R204, R16.reuse, R20, R196 ;  /* 0x0000001410cc723c */ /* 0x040ff000000418c4 */
[C---:B------:R-:W-:Y:S01]  /*15830*/  HMMA.16816.F32.BF16 R200, R16.reuse, R22, R184 ;  /* 0x0000001610c8723c */ /* 0x040fe200000418b8 */
[----:B------:R-:W-:Y:S07]  /*15840*/  LDSM.16.M88.4 R20, [R41+0x8000] ;  /* 0x008000002914783b */ /* 0x000fee0000000200 */
[----:B------:R-:W-:Y:S08]  /*15850*/  HMMA.16816.F32.BF16 R196, R16, R26, R192 ;  /* 0x0000001a10c4723c */ /* 0x000ff000000418c0 */
[C---:B--2---:R-:W-:Y:S08]  /*15860*/  HMMA.16816.F32.BF16 R192, R4.reuse, R8, R188 ;  /* 0x0000000804c0723c */ /* 0x044ff000000418bc */
[C---:B------:R-:W-:Y:S08]  /*15870*/  HMMA.16816.F32.BF16 R184, R4.reuse, R48, R176 ;  /* 0x0000003004b8723c */ /* 0x040ff000000418b0 */
[C---:B------:R-:W-:Y:S08]  /*15880*/  HMMA.16816.F32.BF16 R188, R4.reuse, R10, R180 ;  /* 0x0000000a04bc723c */ /* 0x040ff000000418b4 */
[C---:B------:R-:W-:Y:S08]  /*15890*/  HMMA.16816.F32.BF16 R176, R4.reuse, R36, R104 ;  /* 0x0000002404b0723c */ /* 0x040ff00000041868 */
[C---:B------:R-:W-:Y:S08]  /*158a0*/  HMMA.16816.F32.BF16 R180, R4.reuse, R50, R172 ;  /* 0x0000003204b4723c */ /* 0x040ff000000418ac */
[C---:B------:R-:W-:Y:S08]  /*158b0*/  HMMA.16816.F32.BF16 R104, R4.reuse, R32, R64 ;  /* 0x000000200468723c */ /* 0x040ff00000041840 */
[----:B------:R-:W-:Y:S08]  /*158c0*/  HMMA.16816.F32.BF16 R172, R4, R38, R100 ;  /* 0x0000002604ac723c */ /* 0x000ff00000041864 */
[----:B---3--:R-:W-:Y:S08]  /*158d0*/  HMMA.16816.F32.BF16 R64, R12, R8, R56 ;  /* 0x000000080c40723c */ /* 0x008ff00000041838 */
[----:B------:R-:W-:Y:S01]  /*158e0*/  HMMA.16816.F32.BF16 R240, R16, R24, R240 ;  /* 0x0000001810f0723c */ /* 0x000fe200000418f0 */
[----:B------:R-:W-:Y:S07]  /*158f0*/  LDSM.16.M88.4 R24, [R41+0x8800] ;  /* 0x008800002918783b */ /* 0x000fee0000000200 */
[----:B------:R-:W-:Y:S01]  /*15900*/  HMMA.16816.F32.BF16 R100, R4, R34, R60 ;  /* 0x000000220464723c */ /* 0x000fe2000004183c */
[----:B------:R-:W1:Y:S07]  /*15910*/  LDSM.16.M88.4 R4, [R224+0x5000] ;  /* 0x00500000e004783b */ /* 0x000e6e0000000200 */
[----:B------:R-:W-:Y:S01]  /*15920*/  HMMA.16816.F32.BF16 R56, R12, R10, R52 ;  /* 0x0000000a0c38723c */ /* 0x000fe20000041834 */
[----:B------:R-:W2:Y:S07]  /*15930*/  LDSM.16.M88.4 R8, [R224+0x4000] ;  /* 0x00400000e008783b */ /* 0x000eae0000000200 */
[----:B------:R-:W-:Y:S01]  /*15940*/  HMMA.16816.F32.BF16 R244, R16, R30, R244 ;  /* 0x0000001e10f4723c */ /* 0x000fe200000418f4 */
[----:B------:R-:W3:Y:S04]  /*15950*/  LDSM.16.M88.4 R16, [R41+0x8400] ;  /* 0x008400002910783b */ /* 0x000ee80000000200 */
[----:B------:R-:W4:Y:S01]  /*15960*/  LDSM.16.M88.4 R40, [R41+0x8c00] ;  /* 0x008c00002928783b */ /* 0x000f220000000200 */
[----:B------:R-:W-:-:S04]  /*15970*/  DEPBAR.LE SB0, 0x0 ;  /* 0x000080000000791a */ /* 0x000fc80000000000 */
[C---:B------:R-:W-:Y:S08]  /*15980*/  HMMA.16816.F32.BF16 R28, R12.reuse, R36, R248 ;  /* 0x000000240c1c723c */ /* 0x040ff000000418f8 */
[C---:B------:R-:W-:Y:S08]  /*15990*/  HMMA.16816.F32.BF16 R52, R12.reuse, R48, R204 ;  /* 0x000000300c34723c */ /* 0x040ff000000418cc */
[C---:B------:R-:W-:Y:S08]  /*159a0*/  HMMA.16816.F32.BF16 R48, R12.reuse, R50, R200 ;  /* 0x000000320c30723c */ /* 0x040ff000000418c8 */
[----:B------:R-:W-:Y:S08]  /*159b0*/  HMMA.16816.F32.BF16 R36, R12, R38, R244 ;  /* 0x000000260c24723c */ /* 0x000ff000000418f4 */
[C---:B-1----:R-:W-:Y:S08]  /*159c0*/  HMMA.16816.F32.BF16 R200, R4.reuse, R20, R192 ;  /* 0x0000001404c8723c */ /* 0x042ff000000418c0 */
[----:B------:R-:W-:Y:S08]  /*159d0*/  HMMA.16816.F32.BF16 R244, R4, R26, R172 ;  /* 0x0000001a04f4723c */ /* 0x000ff000000418ac */
[----:B--2---:R-:W-:Y:S01]  /*159e0*/  HMMA.16816.F32.BF16 R64, R8, R20, R64 ;  /* 0x000000140840723c */ /* 0x004fe20000041840 */
[----:B------:R-:W-:-:S04]  /*159f0*/  VIADD R21, R2, 0xffffff40 ;  /* 0xffffff4002157836 */ /* 0x000fc80000000000 */
[----:B------:R-:W-:-:S03]  /*15a00*/  IMAD.IADD R3, R44, 0x1, -R21 ;  /* 0x000000012c037824 */ /* 0x000fc600078e0a15 */
[----:B------:R-:W-:Y:S01]  /*15a10*/  HMMA.16816.F32.BF16 R172, R8, R24, R28 ;  /* 0x0000001808ac723c */ /* 0x000fe2000004181c */
[C---:B------:R-:W-:Y:S01]  /*15a20*/  VIADD R29, R2.reuse, 0xffffff41 ;  /* 0xffffff41021d7836 */ /* 0x040fe20000000000 */
[----:B------:R-:W-:Y:S01]  /*15a30*/  IABS R3, R3 ;  /* 0x0000000300037213 */ /* 0x000fe20000000000 */
[C---:B------:R-:W-:Y:S02]  /*15a40*/  VIADD R30, R2.reuse, 0xffffff51 ;  /* 0xffffff51021e7836 */ /* 0x040fe40000000000 */
[C---:B------:R-:W-:Y:S02]  /*15a50*/  VIADD R28, R2.reuse, 0xffffff60 ;  /* 0xffffff60021c7836 */ /* 0x040fe40000000000 */
[C---:B------:R-:W-:Y:S01]  /*15a60*/  VIADD R31, R2.reuse, 0xffffff61 ;  /* 0xffffff61021f7836 */ /* 0x040fe20000000000 */
[----:B------:R-:W-:Y:S01]  /*15a70*/  HMMA.16816.F32.BF16 R60, R12, R32, R240 ;  /* 0x000000200c3c723c */ /* 0x000fe200000418f0 */
[C---:B------:R-:W-:Y:S02]  /*15a80*/  VIADD R32, R2.reuse, 0xffffff48 ;  /* 0xffffff4802207836 */ /* 0x040fe40000000000 */
[----:B------:R-:W-:-:S05]  /*15a90*/  VIADD R33, R2, 0xffffff58 ;  /* 0xffffff5802217836 */ /* 0x000fca0000000000 */
[C---:B------:R-:W-:Y:S08]  /*15aa0*/  HMMA.16816.F32.BF16 R204, R4.reuse, R22, R188 ;  /* 0x0000001604cc723c */ /* 0x040ff000000418bc */
[C---:B---3--:R-:W-:Y:S08]  /*15ab0*/  HMMA.16816.F32.BF16 R232, R4.reuse, R16, R184 ;  /* 0x0000001004e8723c */ /* 0x048ff000000418b8 */
[C---:B------:R-:W-:Y:S08]  /*15ac0*/  HMMA.16816.F32.BF16 R236, R4.reuse, R18, R180 ;  /* 0x0000001204ec723c */ /* 0x040ff000000418b4 */
[----:B------:R-:W-:Y:S01]  /*15ad0*/  HMMA.16816.F32.BF16 R240, R4, R24, R176 ;  /* 0x0000001804f0723c */ /* 0x000fe200000418b0 */
[----:B------:R-:W-:-:S07]  /*15ae0*/  VIADD R25, R2, 0xffffff49 ;  /* 0xffffff4902197836 */ /* 0x000fce0000000000 */
[C---:B----4-:R-:W-:Y:S08]  /*15af0*/  HMMA.16816.F32.BF16 R248, R4.reuse, R40, R104 ;  /* 0x0000002804f8723c */ /* 0x050ff00000041868 */
[----:B------:R-:W-:Y:S01]  /*15b00*/  HMMA.16816.F32.BF16 R100, R4, R42, R100 ;  /* 0x0000002a0464723c */ /* 0x000fe20000041864 */
[C---:B------:R-:W-:Y:S02]  /*15b10*/  IMAD.IADD R5, R44.reuse, 0x1, -R29 ;  /* 0x000000012c057824 */ /* 0x040fe400078e0a1d */
[----:B------:R-:W-:-:S02]  /*15b20*/  IMAD.IADD R6, R44, 0x1, -R32 ;  /* 0x000000012c067824 */ /* 0x000fc400078e0a20 */
[----:B------:R-:W-:Y:S01]  /*15b30*/  IMAD.MOV.U32 R4, RZ, RZ, R3 ;  /* 0x000000ffff047224 */ /* 0x000fe200078e0003 */
[----:B------:R-:W-:Y:S01]  /*15b40*/  IABS R5, R5 ;  /* 0x0000000500057213 */ /* 0x000fe20000000000 */
[----:B------:R-:W-:Y:S01]  /*15b50*/  IMAD.IADD R7, R44, 0x1, -R33 ;  /* 0x000000012c077824 */ /* 0x000fe200078e0a21 */
[----:B------:R-:W-:Y:S01]  /*15b60*/  HMMA.16816.F32.BF16 R12, R12, R34, R196 ;  /* 0x000000220c0c723c */ /* 0x000fe200000418c4 */
[----:B------:R-:W-:Y:S01]  /*15b70*/  IABS R6, R6 ;  /* 0x0000000600067213 */ /* 0x000fe20000000000 */
[C---:B------:R-:W-:Y:S02]  /*15b80*/  VIADD R35, R2.reuse, 0xffffff59 ;  /* 0xffffff5902237836 */ /* 0x040fe40000000000 */
[----:B------:R-:W-:Y:S02]  /*15b90*/  IMAD.MOV.U32 R3, RZ, RZ, R5 ;  /* 0x000000ffff037224 */ /* 0x000fe400078e0005 */
[----:B------:R-:W-:Y:S01]  /*15ba0*/  IMAD.MOV.U32 R5, RZ, RZ, R6 ;  /* 0x000000ffff057224 */ /* 0x000fe200078e0006 */
[----:B------:R-:W-:Y:S01]  /*15bb0*/  I2FP.F32.S32 R6, R4 ;  /* 0x0000000400067245 */ /* 0x000fe20000201400 */
[----:B------:R-:W-:Y:S01]  /*15bc0*/  HMMA.16816.F32.BF16 R56, R8, R22, R56 ;  /* 0x000000160838723c */ /* 0x000fe20000041838 */
[----:B------:R-:W-:Y:S01]  /*15bd0*/  I2FP.F32.S32 R4, R3 ;  /* 0x0000000300047245 */ /* 0x000fe20000201400 */
[----:B------:R-:W-:Y:S01]  /*15be0*/  VIADD R34, R2, 0xffffff68 ;  /* 0xffffff6802227836 */ /* 0x000fe20000000000 */
[----:B------:R-:W-:Y:S01]  /*15bf0*/  I2FP.F32.S32 R3, R5 ;  /* 0x0000000500037245 */ /* 0x000fe20000201400 */
[----:B------:R-:W-:-:S02]  /*15c00*/  IMAD.MOV.U32 R181, RZ, RZ, R100 ;  /* 0x000000ffffb57224 */ /* 0x000fc400078e0064 */
[----:B------:R-:W-:Y:S02]  /*15c10*/  IMAD.MOV.U32 R180, RZ, RZ, R101 ;  /* 0x000000ffffb47224 */ /* 0x000fe400078e0065 */
[----:B------:R-:W-:Y:S01]  /*15c20*/  FFMA.FTZ R45, R4, -UR5, R67 ;  /* 0x80000005042d7c23 */ /* 0x000fe20008010043 */
[C---:B------:R-:W-:Y:S01]  /*15c30*/  HMMA.16816.F32.BF16 R176, R8.reuse, R26, R36 ;  /* 0x0000001a08b0723c */ /* 0x040fe20000041824 */
[----:B------:R-:W-:Y:S02]  /*15c40*/  VIADD R26, R2, 0xffffff50 ;  /* 0xffffff50021a7836 */ /* 0x000fe40000000000 */
[----:B------:R-:W-:Y:S02]  /*15c50*/  IMAD.MOV.U32 R224, RZ, RZ, R102 ;  /* 0x000000ffffe07224 */ /* 0x000fe400078e0066 */
[----:B------:R-:W-:Y:S02]  /*15c60*/  IMAD.MOV.U32 R222, RZ, RZ, R103 ;  /* 0x000000ffffde7224 */ /* 0x000fe400078e0067 */
[----:B------:R-:W-:Y:S01]  /*15c70*/  IMAD.IADD R4, R44, 0x1, -R25 ;  /* 0x000000012c047824 */ /* 0x000fe200078e0a19 */
[----:B------:R-:W-:Y:S01]  /*15c80*/  HMMA.16816.F32.BF16 R192, R8, R42, R12 ;  /* 0x0000002a08c0723c */ /* 0x000fe2000004180c */
[----:B------:R-:W-:-:S02]  /*15c90*/  VIADD R36, R2, 0xffffff69 ;  /* 0xffffff6902247836 */ /* 0x000fc40000000000 */
[----:B------:R-:W-:Y:S01]  /*15ca0*/  FFMA.FTZ R43, R3, -UR5, R58 ;  /* 0x80000005032b7c23 */ /* 0x000fe2000801003a */
[----:B------:R-:W-:Y:S02]  /*15cb0*/  IMAD.IADD R3, R44, 0x1, -R26 ;  /* 0x000000012c037824 */ /* 0x000fe400078e0a1a */
[----:B------:R-:W-:Y:S02]  /*15cc0*/  VIADD R37, R2, 0xffffff70 ;  /* 0xffffff7002257836 */ /* 0x000fe40000000000 */
[----:B------:R-:W-:Y:S01]  /*15cd0*/  HMMA.16816.F32.BF16 R100, R8, R18, R48 ;  /* 0x000000120864723c */ /* 0x000fe20000041830 */
[----:B------:R-:W-:Y:S01]  /*15ce0*/  FFMA.FTZ R48, R6, -UR5, R66 ;  /* 0x8000000506307c23 */ /* 0x000fe20008010042 */
[----:B------:R-:W-:Y:S01]  /*15cf0*/  IMAD.IADD R6, R44, 0x1, -R30 ;  /* 0x000000012c067824 */ /* 0x000fe200078e0a1e */
[----:B------:R-:W-:Y:S01]  /*15d00*/  IABS R5, R3 ;  /* 0x0000000300057213 */ /* 0x000fe20000000000 */
[C---:B------:R-:W-:Y:S01]  /*15d10*/  VIADD R19, R0.reuse, 0xffffff40 ;  /* 0xffffff4000137836 */ /* 0x040fe20000000000 */
[----:B------:R-:W-:Y:S01]  /*15d20*/  IABS R3, R7 ;  /* 0x0000000700037213 */ /* 0x000fe20000000000 */
[----:B------:R-:W-:-:S02]  /*15d30*/  VIADD R14, R0, 0xffffff50 ;  /* 0xffffff50000e7836 */ /* 0x000fc40000000000 */
[C---:B------:R-:W-:Y:S01]  /*15d40*/  HMMA.16816.F32.BF16 R104, R8.reuse, R16, R52 ;  /* 0x000000100868723c */ /* 0x040fe20000041834 */
[----:B------:R-:W-:Y:S02]  /*15d50*/  IMAD.MOV.U32 R7, RZ, RZ, R5 ;  /* 0x000000ffff077224 */ /* 0x000fe400078e0005 */
[C---:B------:R-:W-:Y:S02]  /*15d60*/  VIADD R17, R0.reuse, 0xffffff41 ;  /* 0xffffff4100117836 */ /* 0x040fe40000000000 */
[C---:B------:R-:W-:Y:S01]  /*15d70*/  VIADD R16, R0.reuse, 0xffffff48 ;  /* 0xffffff4800107836 */ /* 0x040fe20000000000 */
[----:B------:R-:W-:Y:S01]  /*15d80*/  I2FP.F32.S32 R7, R7 ;  /* 0x0000000700077245 */ /* 0x000fe20000201400 */
[----:B------:R-:W-:Y:S01]  /*15d90*/  VIADD R15, R0, 0xffffff49 ;  /* 0xffffff49000f7836 */ /* 0x000fe20000000000 */
[----:B------:R-:W-:Y:S01]  /*15da0*/  HMMA.16816.F32.BF16 R184, R8, R40, R60 ;  /* 0x0000002808b8723c */ /* 0x000fe2000004183c */
[----:B------:R-:W-:Y:S01]  /*15db0*/  IMAD.IADD R9, R44, 0x1, -R35 ;  /* 0x000000012c097824 */ /* 0x000fe200078e0a23 */
[----:B------:R-:W-:Y:S01]  /*15dc0*/  IABS R8, R4 ;  /* 0x0000000400087213 */ /* 0x000fe20000000000 */
[C---:B------:R-:W-:Y:S01]  /*15dd0*/  VIADD R13, R0.reuse, 0xffffff51 ;  /* 0xffffff51000d7836 */ /* 0x040fe20000000000 */
[----:B------:R-:W-:Y:S01]  /*15de0*/  IABS R4, R6 ;  /* 0x0000000600047213 */ /* 0x000fe20000000000 */
[----:B------:R-:W-:Y:S01]  /*15df0*/  VIADD R12, R0, 0xffffff58 ;  /* 0xffffff58000c7836 */ /* 0x000fe20000000000 */
[----:B------:R-:W-:Y:S01]  /*15e00*/  IABS R6, R9 ;  /* 0x0000000900067213 */ /* 0x000fe20000000000 */
[----:B------:R-:W-:-:S02]  /*15e10*/  IMAD.IADD R9, R44, 0x1, -R37 ;  /* 0x000000012c097824 */ /* 0x000fc400078e0a25 */
[----:B------:R-:W-:Y:S02]  /*15e20*/  IMAD.MOV.U32 R5, RZ, RZ, R4 ;  /* 0x000000ffff057224 */ /* 0x000fe400078e0004 */
[----:B------:R-:W-:Y:S02]  /*15e30*/  IMAD.MOV.U32 R4, RZ, RZ, R3 ;  /* 0x000000ffff047224 */ /* 0x000fe400078e0003 */
[----:B------:R-:W-:Y:S01]  /*15e40*/  FFMA.FTZ R40, R7, -UR5, R106 ;  /* 0x8000000507287c23 */ /* 0x000fe2000801006a */
        /* <DEDUP_REMOVED lines=15> */
[C---:B------:R-:W-:Y:S01]  /*15f40*/  VIADD R10, R0.reuse, 0xffffff60 ;  /* 0xffffff60000a7836 */ /* 0x040fe20000000000 */
[----:B------:R-:W-:Y:S01]  /*15f50*/  IABS R5, R3 ;  /* 0x0000000300057213 */ /* 0x000fe20000000000 */
[----:B------:R-:W-:Y:S01]  /*15f60*/  VIADD R18, R0, 0xffffff78 ;  /* 0xffffff7800127836 */ /* 0x000fe20000000000 */
[----:B------:R-:W-:Y:S02]  /*15f70*/  IABS R4, R6 ;  /* 0x0000000600047213 */ /* 0x000fe40000000000 */
        /* <DEDUP_REMOVED lines=25> */
[----:B------:R-:W-:Y:S01]  /*16110*/  VIADD R4, R0, 0xffffff79 ;  /* 0xffffff7900047836 */ /* 0x000fe20000000000 */
[----:B------:R-:W-:-:S02]  /*16120*/  FSEL R66, R45, -INF , !P3 ;  /* 0xff8000002d427808 */ /* 0x000fc40005800000 */
[C---:B------:R-:W-:Y:S02]  /*16130*/  ISETP.GT.AND P3, PT, R3.reuse, R14, PT ;  /* 0x0000000e0300720c */ /* 0x040fe40003f64270 */
[----:B------:R-:W-:Y:S02]  /*16140*/  FSEL R63, R48, -INF , !P5 ;  /* 0xff800000303f7808 */ /* 0x000fe40006800000 */
[C---:B------:R-:W-:Y:S02]  /*16150*/  ISETP.GT.AND P4, PT, R3.reuse, R16, PT ;  /* 0x000000100300720c */ /* 0x040fe40003f84270 */
[----:B------:R-:W-:Y:S02]  /*16160*/  ISETP.GT.AND P5, PT, R3, R15, PT ;  /* 0x0000000f0300720c */ /* 0x000fe40003fa4270 */
[----:B------:R-:W-:Y:S01]  /*16170*/  FSEL R196, R40, -INF , !P3 ;  /* 0xff80000028c47808 */ /* 0x000fe20005800000 */
[----:B------:R-:W-:Y:S01]  /*16180*/  VIADD R40, R223, 0x40 ;  /* 0x00000040df287836 */ /* 0x000fe20000000000 */
[----:B------:R-:W-:-:S02]  /*16190*/  FSEL R106, R43, -INF , !P4 ;  /* 0xff8000002b6a7808 */ /* 0x000fc40006000000 */
[----:B------:R-:W-:Y:S01]  /*161a0*/  FSEL R178, R42, -INF , !P5 ;  /* 0xff8000002ab27808 */ /* 0x000fe20006800000 */
[----:B------:R-:W-:Y:S01]  /*161b0*/  IMAD.IADD R0, R40, 0x1, -R21 ;  /* 0x0000000128007824 */ /* 0x000fe200078e0a15 */
[C---:B------:R-:W-:Y:S02]  /*161c0*/  ISETP.GT.AND P4, PT, R3.reuse, R13, PT ;  /* 0x0000000d0300720c */ /* 0x040fe40003f84270 */
[----:B------:R-:W-:Y:S02]  /*161d0*/  ISETP.GT.AND P5, PT, R3, R12, PT ;  /* 0x0000000c0300720c */ /* 0x000fe40003fa4270 */
[----:B------:R-:W-:Y:S02]  /*161e0*/  FSEL R198, R41, -INF , !P4 ;  /* 0xff80000029c67808 */ /* 0x000fe40006000000 */
[----:B------:R-:W-:Y:S02]  /*161f0*/  FSEL R210, R39, -INF , !P5 ;  /* 0xff80000027d27808 */ /* 0x000fe40006800000 */
[----:B------:R-:W-:-:S02]  /*16200*/  ISETP.GT.AND P3, PT, R3, R11, PT ;  /* 0x0000000b0300720c */ /* 0x000fc40003f64270 */
[C---:B------:R-:W-:Y:S02]  /*16210*/  ISETP.GT.AND P4, PT, R3.reuse, R10, PT ;  /* 0x0000000a0300720c */ /* 0x040fe40003f84270 */
[----:B------:R-:W-:Y:S02]  /*16220*/  ISETP.GT.AND P5, PT, R3, R9, PT ;  /* 0x000000090300720c */ /* 0x000fe40003fa4270 */
[----:B------:R-:W-:Y:S02]  /*16230*/  IABS R0, R0 ;  /* 0x0000000000007213 */ /* 0x000fe40000000000 */
[----:B------:R-:W-:Y:S02]  /*16240*/  FSEL R214, R38, -INF , !P3 ;  /* 0xff80000026d67808 */ /* 0x000fe40005800000 */
[----:B------:R-:W-:Y:S02]  /*16250*/  FSEL R215, R27, -INF , !P4 ;  /* 0xff8000001bd77808 */ /* 0x000fe40006000000 */
[----:B------:R-:W-:-:S02]  /*16260*/  FSEL R217, R24, -INF , !P5 ;  /* 0xff80000018d97808 */ /* 0x000fc40006800000 */
        /* <DEDUP_REMOVED lines=8> */
[C---:B------:R-:W-:Y:S01]  /*162f0*/  IMAD.IADD R0, R40.reuse, 0x1, -R32 ;  /* 0x0000000128007824 */ /* 0x040fe200078e0a20 */
[C---:B------:R-:W-:Y:S01]  /*16300*/  ISETP.GT.AND P3, PT, R3.reuse, R18, PT ;  /* 0x000000120300720c */ /* 0x040fe20003f64270 */
[----:B------:R-:W-:Y:S01]  /*16310*/  IMAD.IADD R22, R40, 0x1, -R25 ;  /* 0x0000000128167824 */ /* 0x000fe200078e0a19 */
[----:B------:R-:W-:-:S02]  /*16320*/  ISETP.GT.AND P4, PT, R3, R5, PT ;  /* 0x000000050300720c */ /* 0x000fc40003f84270 */
[----:B------:R-:W-:Y:S01]  /*16330*/  ISETP.GT.AND P5, PT, R3, R4, PT ;  /* 0x000000040300720c */ /* 0x000fe20003fa4270 */
[----:B------:R-:W-:-:S05]  /*16340*/  IMAD.IADD R3, R40, 0x1, -R29 ;  /* 0x0000000128037824 */ /* 0x000fca00078e0a1d */
[----:B------:R-:W-:Y:S02]  /*16350*/  IABS R20, R3 ;  /* 0x0000000300147213 */ /* 0x000fe40000000000 */
[----:B------:R-:W-:Y:S02]  /*16360*/  IABS R3, R0 ;  /* 0x0000000000037213 */ /* 0x000fe40000000000 */
[----:B------:R-:W-:Y:S01]  /*16370*/  IABS R0, R22 ;  /* 0x0000001600007213 */ /* 0x000fe20000000000 */
[C---:B------:R-:W-:Y:S01]  /*16380*/  IMAD.IADD R22, R40.reuse, 0x1, -R33 ;  /* 0x0000000128167824 */ /* 0x040fe200078e0a21 */
        /* <DEDUP_REMOVED lines=8> */
[----:B------:R-:W-:Y:S02]  /*16410*/  IABS R20, R3 ;  /* 0x0000000300147213 */ /* 0x000fe40000000000 */
[----:B------:R-:W-:Y:S02]  /*16420*/  IABS R3, R0 ;  /* 0x0000000000037213 */ /* 0x000fe40000000000 */
[----:B------:R-:W-:Y:S01]  /*16430*/  IABS R0, R22 ;  /* 0x0000001600007213 */ /* 0x000fe20000000000 */
[----:B------:R-:W-:Y:S01]  /*16440*/  IMAD.IADD R22, R40, 0x1, -R31 ;  /* 0x0000000128167824 */ /* 0x000fe200078e0a1f */
        /* <DEDUP_REMOVED lines=8> */
[----:B------:R-:W-:-:S02]  /*164d0*/  IABS R20, R3 ;  /* 0x0000000300147213 */ /* 0x000fc40000000000 */
        /* <DEDUP_REMOVED lines=20> */
[----:B------:R-:W-:Y:S02]  /*16620*/  VIADD R20, R2, 0xffffff78 ;  /* 0xffffff7802147836 */ /* 0x000fe40000000000 */
[----:B------:R-:W-:Y:S01]  /*16630*/  FFMA.FTZ R27, R0, -UR5, R248 ;  /* 0x80000005001b7c23 */ /* 0x000fe200080100f8 */
[----:B------:R-:W-:-:S02]  /*16640*/  VIADD R2, R2, 0xffffff79 ;  /* 0xffffff7902027836 */ /* 0x000fc40000000000 */
[C---:B------:R-:W-:Y:S02]  /*16650*/  IMAD.IADD R22, R44.reuse, 0x1, -R3 ;  /* 0x000000012c167824 */ /* 0x040fe400078e0a03 */
[C---:B------:R-:W-:Y:S02]  /*16660*/  IMAD.IADD R0, R44.reuse, 0x1, -R20 ;  /* 0x000000012c007824 */ /* 0x040fe400078e0a14 */
[----:B------:R-:W-:Y:S01]  /*16670*/  IMAD.IADD R24, R44, 0x1, -R2 ;  /* 0x000000012c187824 */ /* 0x000fe200078e0a02 */
[----:B------:R-:W-:Y:S02]  /*16680*/  IABS R23, R22 ;  /* 0x0000001600177213 */ /* 0x000fe40000000000 */
[----:B------:R-:W-:Y:S02]  /*16690*/  IABS R22, R0 ;  /* 0x0000000000167213 */ /* 0x000fe40000000000 */
[----:B------:R-:W-:Y:S02]  /*166a0*/  IABS R0, R24 ;  /* 0x0000001800007213 */ /* 0x000fe40000000000 */
[----:B------:R-:W-:-:S02]  /*166b0*/  I2FP.F32.S32 R23, R23 ;  /* 0x0000001700177245 */ /* 0x000fc40000201400 */
[----:B------:R-:W-:Y:S02]  /*166c0*/  I2FP.F32.S32 R22, R22 ;  /* 0x0000001600167245 */ /* 0x000fe40000201400 */
[----:B------:R-:W-:Y:S01]  /*166d0*/  I2FP.F32.S32 R0, R0 ;  /* 0x0000000000007245 */ /* 0x000fe20000201400 */
[----:B------:R-:W-:Y:S02]  /*166e0*/  FFMA.FTZ R24, R23, -UR5, R187 ;  /* 0x8000000517187c23 */ /* 0x000fe400080100bb */
[----:B------:R-:W-:Y:S02]  /*166f0*/  FFMA.FTZ R23, R22, -UR5, R194 ;  /* 0x8000000516177c23 */ /* 0x000fe400080100c2 */
[----:B------:R-:W-:Y:S01]  /*16700*/  FFMA.FTZ R22, R0, -UR5, R195 ;  /* 0x8000000500167c23 */ /* 0x000fe200080100c3 */
[----:B------:R-:W-:Y:S01]  /*16710*/  VIADD R0, R40, -UR8 ;  /* 0x8000000828007c36 */ /* 0x000fe20008000000 */
[----:B------:R-:W-:Y:S01]  /*16720*/  FSEL R197, R24, -INF , !P4 ;  /* 0xff80000018c57808 */ /* 0x000fe20006000000 */
[----:B------:R-:W-:Y:S01]  /*16730*/  IMAD.IADD R24, R223, 0x1, -R25 ;  /* 0x00000001df187824 */ /* 0x000fe200078e0a19 */
[----:B------:R-:W-:-:S02]  /*16740*/  FSEL R199, R23, -INF , !P3 ;  /* 0xff80000017c77808 */ /* 0x000fc40005800000 */
[----:B------:R-:W-:Y:S02]  /*16750*/  ISETP.GT.AND P3, PT, R0, R19, PT ;  /* 0x000000130000720c */ /* 0x000fe40003f64270 */
[----:B------:R-:W-:Y:S01]  /*16760*/  FSEL R200, R22, -INF , !P5 ;  /* 0xff80000016c87808 */ /* 0x000fe20006800000 */
[----:B------:R-:W-:Y:S01]  /*16770*/  IMAD.IADD R22, R223, 0x1, -R21 ;  /* 0x00000001df167824 */ /* 0x000fe200078e0a15 */
        /* <DEDUP_REMOVED lines=26> */
[----:B------:R-:W-:Y:S02]  /*16920*/  FSEL R191, R39, -INF , !P4 ;  /* 0xff80000027bf7808 */ /* 0x000fe40006000000 */
[----:B------:R-:W-:Y:S02]  /*16930*/  FSEL R194, R38, -INF , !P5 ;  /* 0xff80000026c27808 */ /* 0x000fe40006800000 */
[----:B------:R-:W-:Y:S02]  /*16940*/  FSEL R195, R27, -INF , !P3 ;  /* 0xff8000001bc37808 */ /* 0x000fe40005800000 */
[----:B------:R-:W-:-:S02]  /*16950*/  ISETP.GT.AND P4, PT, R0, R5, PT ;  /* 0x000000050000720c */ /* 0x000fc40003f84270 */
[C---:B------:R-:W-:Y:S02]  /*16960*/  ISETP.GT.AND P5, PT, R0.reuse, R18, PT ;  /* 0x000000120000720c */ /* 0x040fe40003fa4270 */
[----:B------:R-:W-:Y:S01]  /*16970*/  ISETP.GT.AND P3, PT, R0, R4, PT ;  /* 0x000000040000720c */ /* 0x000fe20003f64270 */
[----:B------:R-:W-:Y:S01]  /*16980*/  IMAD.IADD R0, R223, 0x1, -R32 ;  /* 0x00000001df007824 */ /* 0x000fe200078e0a20 */
[----:B------:R-:W-:-:S04]  /*16990*/  IABS R23, R22 ;  /* 0x0000001600177213 */ /* 0x000fc80000000000 */
        /* <DEDUP_REMOVED lines=19> */
[C---:B------:R-:W-:Y:S02]  /*16ad0*/  IMAD.IADD R22, R223.reuse, 0x1, -R35 ;  /* 0x00000001df167824 */ /* 0x040fe400078e0a23 */
        /* <DEDUP_REMOVED lines=33> */
[----:B------:R-:W-:Y:S02]  /*16cf0*/  FFMA.FTZ R24, R23, -UR5, R249 ;  /* 0x8000000517187c23 */ /* 0x000fe400080100f9 */
[----:B------:R-:W-:-:S02]  /*16d00*/  FFMA.FTZ R23, R22, -UR5, R181 ;  /* 0x8000000516177c23 */ /* 0x000fc400080100b5 */
[----:B------:R-:W-:Y:S01]  /*16d10*/  FFMA.FTZ R22, R0, -UR5, R180 ;  /* 0x8000000500167c23 */ /* 0x000fe200080100b4 */
[C---:B------:R-:W-:Y:S01]  /*16d20*/  VIADD R0, R223.reuse, -UR8 ;  /* 0x80000008df007c36 */ /* 0x040fe20008000000 */
[----:B------:R-:W-:Y:S01]  /*16d30*/  FSEL R183, R24, -INF , !P4 ;  /* 0xff80000018b77808 */ /* 0x000fe20006000000 */
[----:B------:R-:W-:Y:S01]  /*16d40*/  VIADD R24, R223, 0x48 ;  /* 0x00000048df187836 */ /* 0x000fe20000000000 */
[----:B------:R-:W-:Y:S01]  /*16d50*/  FSEL R184, R23, -INF , !P5 ;  /* 0xff80000017b87808 */ /* 0x000fe20006800000 */
[----:B------:R-:W-:Y:S01]  /*16d60*/  IMAD.IADD R23, R223, 0x1, -R2 ;  /* 0x00000001df177824 */ /* 0x000fe200078e0a02 */
[----:B------:R-:W-:Y:S01]  /*16d70*/  ISETP.GT.AND P4, PT, R0, R19, PT ;  /* 0x000000130000720c */ /* 0x000fe20003f84270 */
[----:B------:R-:W-:Y:S01]  /*16d80*/  IMAD.IADD R21, R24, 0x1, -R21 ;  /* 0x0000000118157824 */ /* 0x000fe200078e0a15 */
        /* <DEDUP_REMOVED lines=22> */
[----:B------:R-:W-:Y:S02]  /*16ef0*/  I2FP.F32.S32 R21, R21 ;  /* 0x0000001500157245 */ /* 0x000fe40000201400 */
[C---:B------:R-:W-:Y:S02]  /*16f00*/  ISETP.GT.AND P5, PT, R0.reuse, R8, PT ;  /* 0x000000080000720c */ /* 0x040fe40003fa4270 */
[----:B------:R-:W-:Y:S02]  /*16f10*/  ISETP.GT.AND P3, PT, R0, R7, PT ;  /* 0x000000070000720c */ /* 0x000fe40003f64270 */
[----:B------:R-:W-:Y:S01]  /*16f20*/  FSEL R181, R27, -INF , !P4 ;  /* 0xff8000001bb57808 */ /* 0x000fe20006000000 */
[----:B------:R-:W-:Y:S01]  /*16f30*/  FFMA.FTZ R27, R21, -UR5, R202 ;  /* 0x80000005151b7c23 */ /* 0x000fe200080100ca */
[----:B------:R-:W-:Y:S01]  /*16f40*/  FSEL R58, R39, -INF , !P5 ;  /* 0xff800000273a7808 */ /* 0x000fe20006800000 */
[--C-:B------:R-:W-:Y:S01]  /*16f50*/  IMAD.IADD R21, R223, 0x1, -R3.reuse ;  /* 0x00000001df157824 */ /* 0x100fe200078e0a03 */
[----:B------:R-:W-:Y:S01]  /*16f60*/  FSEL R102, R38, -INF , !P3 ;  /* 0xff80000026667808 */ /* 0x000fe20005800000 */
[----:B------:R-:W-:Y:S01]  /*16f70*/  IMAD.IADD R3, R24, 0x1, -R3 ;  /* 0x0000000118037824 */ /* 0x000fe200078e0a03 */
[----:B------:R-:W-:-:S02]  /*16f80*/  ISETP.GT.AND P5, PT, R0, R5, PT ;  /* 0x000000050000720c */ /* 0x000fc40003fa4270 */
[C---:B------:R-:W-:Y:S02]  /*16f90*/  ISETP.GT.AND P3, PT, R0.reuse, R18, PT ;  /* 0x000000120000720c */ /* 0x040fe40003f64270 */
[----:B------:R-:W-:Y:S01]  /*16fa0*/  ISETP.GT.AND P4, PT, R0, R4, PT ;  /* 0x000000040000720c */ /* 0x000fe20003f84270 */
[--C-:B------:R-:W-:Y:S01]  /*16fb0*/  IMAD.IADD R0, R223, 0x1, -R20.reuse ;  /* 0x00000001df007824 */ /* 0x100fe200078e0a14 */
[----:B------:R-:W-:Y:S01]  /*16fc0*/  IABS R22, R21 ;  /* 0x0000001500167213 */ /* 0x000fe20000000000 */
[----:B------:R-:W-:Y:S01]  /*16fd0*/  IMAD.IADD R20, R24, 0x1, -R20 ;  /* 0x0000000118147824 */ /* 0x000fe200078e0a14 */
[----:B------:R-:W-:Y:S02]  /*16fe0*/  IABS R3, R3 ;  /* 0x0000000300037213 */ /* 0x000fe40000000000 */
[----:B------:R-:W-:Y:S02]  /*16ff0*/  IABS R21, R0 ;  /* 0x0000000000157213 */ /* 0x000fe40000000000 */
[----:B------:R-:W-:-:S02]  /*17000*/  IABS R0, R23 ;  /* 0x0000001700007213 */ /* 0x000fc40000000000 */
[----:B------:R-:W-:Y:S02]  /*17010*/  I2FP.F32.S32 R22, R22 ;  /* 0x0000001600167245 */ /* 0x000fe40000201400 */
[----:B------:R-:W-:Y:S02]  /*17020*/  I2FP.F32.S32 R21, R21 ;  /* 0x0000001500157245 */ /* 0x000fe40000201400 */
[----:B------:R-:W-:Y:S01]  /*17030*/  I2FP.F32.S32 R0, R0 ;  /* 0x0000000000007245 */ /* 0x000fe20000201400 */
[----:B------:R-:W-:Y:S01]  /*17040*/  FFMA.FTZ R23, R22, -UR5, R185 ;  /* 0x8000000516177c23 */ /* 0x000fe200080100b9 */
[----:B------:R-:W-:Y:S01]  /*17050*/  I2FP.F32.S32 R3, R3 ;  /* 0x0000000300037245 */ /* 0x000fe20000201400 */
[----:B------:R-:W-:Y:S02]  /*17060*/  FFMA.FTZ R22, R21, -UR5, R192 ;  /* 0x8000000515167c23 */ /* 0x000fe400080100c0 */
[----:B------:R-:W-:Y:S01]  /*17070*/  FFMA.FTZ R21, R0, -UR5, R193 ;  /* 0x8000000500157c23 */ /* 0x000fe200080100c1 */
[----:B------:R-:W-:Y:S01]  /*17080*/  IMAD.IADD R0, R24, 0x1, -R29 ;  /* 0x0000000118007824 */ /* 0x000fe200078e0a1d */
[----:B------:R-:W-:-:S02]  /*17090*/  FSEL R101, R23, -INF , !P5 ;  /* 0xff80000017657808 */ /* 0x000fc40006800000 */
[----:B------:R-:W-:Y:S02]  /*170a0*/  FSEL R103, R22, -INF , !P3 ;  /* 0xff80000016677808 */ /* 0x000fe40005800000 */
[----:B------:R-:W-:Y:S02]  /*170b0*/  IABS R0, R0 ;  /* 0x0000000000007213 */ /* 0x000fe40000000000 */
[----:B------:R-:W-:Y:S02]  /*170c0*/  FSEL R182, R21, -INF , !P4 ;  /* 0xff80000015b67808 */ /* 0x000fe40006000000 */
[C---:B------:R-:W-:Y:S01]  /*170d0*/  ISETP.GE.AND P5, PT, R19.reuse, R227, PT ;  /* 0x000000e31300720c */ /* 0x040fe20003fa6270 */
[----:B------:R-:W-:Y:S01]  /*170e0*/  IMAD.MOV.U32 R21, RZ, RZ, R0 ;  /* 0x000000ffff157224 */ /* 0x000fe200078e0000 */
[----:B------:R-:W-:Y:S01]  /*170f0*/  ISETP.GE.AND P3, PT, R19, R228, PT ;  /* 0x000000e41300720c */ /* 0x000fe20003f66270 */
[----:B------:R-:W-:Y:S01]  /*17100*/  VIADD R0, R24, -UR8 ;  /* 0x8000000818007c36 */ /* 0x000fe20008000000 */
[----:B------:R-:W-:-:S02]  /*17110*/  FSEL R59, R40, -INF , !P5 ;  /* 0xff800000283b7808 */ /* 0x000fc40006800000 */
[----:B------:R-:W-:Y:S02]  /*17120*/  FSEL R100, R63, -INF , !P3 ;  /* 0xff8000003f647808 */ /* 0x000fe40005800000 */
[C---:B------:R-:W-:Y:S02]  /*17130*/  ISETP.GE.AND P4, PT, R19.reuse, R208, PT ;  /* 0x000000d01300720c */ /* 0x040fe40003f86270 */
[----:B------:R-:W-:Y:S02]  /*17140*/  ISETP.GE.AND P5, PT, R19, R209, PT ;  /* 0x000000d11300720c */ /* 0x000fe40003fa6270 */
[----:B------:R-:W-:Y:S01]  /*17150*/  ISETP.GT.AND P3, PT, R0, R19, PT ;  /* 0x000000130000720c */ /* 0x000fe20003f64270 */
[----:B------:R-:W-:Y:S01]  /*17160*/  IMAD.IADD R19, R24, 0x1, -R32 ;  /* 0x0000000118137824 */ /* 0x000fe200078e0a20 */
[----:B------:R-:W-:Y:S02]  /*17170*/  I2FP.F32.S32 R21, R21 ;  /* 0x0000001500157245 */ /* 0x000fe40000201400 */
[----:B------:R-:W-:-:S02]  /*17180*/  FSEL R177, R54, -INF , !P4 ;  /* 0xff80000036b17808 */ /* 0x000fc40006000000 */
[----:B------:R-:W-:Y:S01]  /*17190*/  IABS R19, R19 ;  /* 0x0000001300137213 */ /* 0x000fe20000000000 */
[----:B------:R-:W-:Y:S01]  /*171a0*/  FFMA.FTZ R22, R21, -UR5, R203 ;  /* 0x8000000515167c23 */ /* 0x000fe200080100cb */
[----:B------:R-:W-:Y:S02]  /*171b0*/  ISETP.GE.AND P4, PT, R17, R227, PT ;  /* 0x000000e31100720c */ /* 0x000fe40003f86270 */
[----:B------:R-:W-:Y:S02]  /*171c0*/  FSEL R21, R27, -INF , !P3 ;  /* 0xff8000001b157808 */ /* 0x000fe40005800000 */
[----:B------:R-:W-:Y:S02]  /*171d0*/  ISETP.GE.AND P3, PT, R17, R228, PT ;  /* 0x000000e41100720c */ /* 0x000fe40003f66270 */
[----:B------:R-:W-:Y:S02]  /*171e0*/  I2FP.F32.S32 R19, R19 ;  /* 0x0000001300137245 */ /* 0x000fe40000201400 */
[----:B------:R-:W-:-:S02]  /*171f0*/  FSEL R54, R43, -INF , !P4 ;  /* 0xff8000002b367808 */ /* 0x000fc40006000000 */
[----:B------:R-:W-:Y:S02]  /*17200*/  ISETP.GT.AND P4, PT, R0, R17, PT ;  /* 0x000000110000720c */ /* 0x000fe40003f84270 */
[----:B------:R-:W-:Y:S02]  /*17210*/  FSEL R175, R21, -INF , !P5 ;  /* 0xff80000015af7808 */ /* 0x000fe40006800000 */
[----:B------:R-:W-:Y:S02]  /*17220*/  FSEL R63, R66, -INF , !P3 ;  /* 0xff800000423f7808 */ /* 0x000fe40005800000 */
[C---:B------:R-:W-:Y:S02]  /*17230*/  ISETP.GE.AND P5, PT, R17.reuse, R208, PT ;  /* 0x000000d01100720c */ /* 0x040fe40003fa6270 */
[----:B------:R-:W-:Y:S01]  /*17240*/  ISETP.GE.AND P3, PT, R17, R209, PT ;  /* 0x000000d11100720c */ /* 0x000fe20003f66270 */
[----:B------:R-:W-:Y:S01]  /*17250*/  FFMA.FTZ R17, R19, -UR5, R206 ;  /* 0x8000000513117c23 */ /* 0x000fe200080100ce */
[----:B------:R-:W-:-:S02]  /*17260*/  FSEL R19, R22, -INF , !P4 ;  /* 0xff80000016137808 */ /* 0x000fc40006000000 */
[----:B------:R-:W-:Y:S02]  /*17270*/  FSEL R107, R55, -INF , !P5 ;  /* 0xff800000376b7808 */ /* 0x000fe40006800000 */
[C---:B------:R-:W-:Y:S02]  /*17280*/  ISETP.GE.AND P5, PT, R16.reuse, R227, PT ;  /* 0x000000e31000720c */ /* 0x040fe40003fa6270 */
[----:B------:R-:W-:Y:S02]  /*17290*/  ISETP.GE.AND P4, PT, R16, R228, PT ;  /* 0x000000e41000720c */ /* 0x000fe40003f86270 */
[----:B------:R-:W-:Y:S02]  /*172a0*/  FSEL R172, R19, -INF , !P3 ;  /* 0xff80000013ac7808 */ /* 0x000fe40005800000 */
[----:B------:R-:W-:Y:S02]  /*172b0*/  ISETP.GT.AND P3, PT, R0, R16, PT ;  /* 0x000000100000720c */ /* 0x000fe40003f64270 */
[----:B------:R-:W-:-:S02]  /*172c0*/  FSEL R179, R45, -INF , !P5 ;  /* 0xff8000002db37808 */ /* 0x000fc40006800000 */
[----:B------:R-:W-:Y:S02]  /*172d0*/  FSEL R104, R106, -INF , !P4 ;  /* 0xff8000006a687808 */ /* 0x000fe40006000000 */
[C---:B------:R-:W-:Y:S02]  /*172e0*/  ISETP.GE.AND P5, PT, R16.reuse, R208, PT ;  /* 0x000000d01000720c */ /* 0x040fe40003fa6270 */
[----:B------:R-:W-:Y:S02]  /*172f0*/  ISETP.GE.AND P4, PT, R16, R209, PT ;  /* 0x000000d11000720c */ /* 0x000fe40003f86270 */
[----:B------:R-:W-:Y:S01]  /*17300*/  FSEL R16, R17, -INF , !P3 ;  /* 0xff80000011107808 */ /* 0x000fe20005800000 */
[----:B------:R-:W-:Y:S01]  /*17310*/  IMAD.IADD R17, R24, 0x1, -R26 ;  /* 0x0000000118117824 */ /* 0x000fe200078e0a1a */
[----:B------:R-:W-:Y:S02]  /*17320*/  FSEL R173, R60, -INF , !P5 ;  /* 0xff8000003cad7808 */ /* 0x000fe40006800000 */
[----:B------:R-:W-:-:S02]  /*17330*/  ISETP.GE.AND P5, PT, R15, R227, PT ;  /* 0x000000e30f00720c */ /* 0x000fc40003fa6270 */
[C---:B------:R-:W-:Y:S02]  /*17340*/  ISETP.GE.AND P3, PT, R15.reuse, R228, PT ;  /* 0x000000e40f00720c */ /* 0x040fe40003f66270 */
[----:B------:R-:W-:Y:S01]  /*17350*/  FSEL R176, R16, -INF , !P4 ;  /* 0xff80000010b07808 */ /* 0x000fe20006000000 */
[----:B------:R-:W-:Y:S01]  /*17360*/  IMAD.IADD R16, R24, 0x1, -R25 ;  /* 0x0000000118107824 */ /* 0x000fe200078e0a19 */
[----:B------:R-:W-:Y:S02]  /*17370*/  FSEL R174, R48, -INF , !P5 ;  /* 0xff80000030ae7808 */ /* 0x000fe40006800000 */
[----:B------:R-:W-:Y:S02]  /*17380*/  FSEL R64, R178, -INF , !P3 ;  /* 0xff800000b2407808 */ /* 0x000fe40005800000 */
[C---:B------:R-:W-:Y:S02]  /*17390*/  ISETP.GE.AND P4, PT, R15.reuse, R208, PT ;  /* 0x000000d00f00720c */ /* 0x040fe40003f86270 */
[----:B------:R-:W-:-:S02]  /*173a0*/  ISETP.GE.AND P5, PT, R15, R209, PT ;  /* 0x000000d10f00720c */ /* 0x000fc40003fa6270 */
[----:B------:R-:W-:Y:S02]  /*173b0*/  ISETP.GT.AND P3, PT, R0, R15, PT ;  /* 0x0000000f0000720c */ /* 0x000fe40003f64270 */
[----:B------:R-:W-:Y:S02]  /*173c0*/  IABS R15, R16 ;  /* 0x00000010000f7213 */ /* 0x000fe40000000000 */
[----:B------:R-:W-:Y:S02]  /*173d0*/  FSEL R66, R61, -INF , !P4 ;  /* 0xff8000003d427808 */ /* 0x000fe40006000000 */
[----:B------:R-:W-:Y:S01]  /*173e0*/  ISETP.GE.AND P4, PT, R14, R228, PT ;  /* 0x000000e40e00720c */ /* 0x000fe20003f86270 */
[----:B------:R-:W-:Y:S01]  /*173f0*/  IMAD.MOV.U32 R16, RZ, RZ, R15 ;  /* 0x000000ffff107224 */ /* 0x000fe200078e000f */
[----:B------:R-:W-:Y:S02]  /*17400*/  IABS R15, R17 ;  /* 0x00000011000f7213 */ /* 0x000fe40000000000 */
[----:B------:R-:W-:-:S02]  /*17410*/  FSEL R57, R196, -INF , !P4 ;  /* 0xff800000c4397808 */ /* 0x000fc40006000000 */
[----:B------:R-:W-:Y:S02]  /*17420*/  I2FP.F32.S32 R16, R16 ;  /* 0x0000001000107245 */ /* 0x000fe40000201400 */
[----:B------:R-:W-:-:S03]  /*17430*/  ISETP.GE.AND P4, PT, R14, R209, PT ;  /* 0x000000d10e00720c */ /* 0x000fc60003f86270 */
[----:B------:R-:W-:Y:S01]  /*17440*/  FFMA.FTZ R17, R16, -UR5, R207 ;  /* 0x8000000510117c23 */ /* 0x000fe200080100cf */
[----:B------:R-:W-:Y:S01]  /*17450*/  I2FP.F32.S32 R16, R15 ;  /* 0x0000000f00107245 */ /* 0x000fe20000201400 */
[----:B------:R-:W-:-:S04]  /*17460*/  IMAD.IADD R15, R24, 0x1, -R30 ;  /* 0x00000001180f7824 */ /* 0x000fc800078e0a1e */
[----:B------:R-:W-:Y:S01]  /*17470*/  FFMA.FTZ R19, R16, -UR5, R234 ;  /* 0x8000000510137c23 */ /* 0x000fe200080100ea */
[----:B------:R-:W-:Y:S02]  /*17480*/  FSEL R16, R17, -INF , !P3 ;  /* 0xff80000011107808 */ /* 0x000fe40005800000 */
[----:B------:R-:W-:Y:S02]  /*17490*/  IABS R15, R15 ;  /* 0x0000000f000f7213 */ /* 0x000fe40000000000 */
[----:B------:R-:W-:Y:S02]  /*174a0*/  ISETP.GE.AND P3, PT, R14, R227, PT ;  /* 0x000000e30e00720c */ /* 0x000fe40003f66270 */
[----:B------:R-:W-:Y:S02]  /*174b0*/  FSEL R65, R16, -INF , !P5 ;  /* 0xff80000010417808 */ /* 0x000fe40006800000 */
[----:B------:R-:W-:Y:S01]  /*174c0*/  I2FP.F32.S32 R16, R15 ;  /* 0x0000000f00107245 */ /* 0x000fe20000201400 */
[----:B------:R-:W-:Y:S01]  /*174d0*/  IMAD.IADD R15, R24, 0x1, -R33 ;  /* 0x00000001180f7824 */ /* 0x000fe200078e0a21 */
[----:B------:R-:W-:-:S02]  /*174e0*/  FSEL R180, R51, -INF , !P3 ;  /* 0xff80000033b47808 */ /* 0x000fc40005800000 */
[----:B------:R-:W-:Y:S01]  /*174f0*/  ISETP.GT.AND P3, PT, R0, R14, PT ;  /* 0x0000000e0000720c */ /* 0x000fe20003f64270 */
[----:B------:R-:W-:Y:S01]  /*17500*/  FFMA.FTZ R16, R16, -UR5, R235 ;  /* 0x8000000510107c23 */ /* 0x000fe200080100eb */
        /* <DEDUP_REMOVED lines=90> */
[----:B------:R-:W-:Y:S02]  /*17ab0*/  FSEL R53, R102, -INF , !P3 ;  /* 0xff80000066357808 */ /* 0x000fe40005800000 */
[----:B------:R-:W-:Y:S02]  /*17ac0*/  ISETP.GT.AND P3, PT, R0, R7, PT ;  /* 0x000000070000720c */ /* 0x000fe40003f64270 */
[----:B------:R-:W-:Y:S02]  /*17ad0*/  FSEL R32, R9, -INF , !P4 ;  /* 0xff80000009207808 */ /* 0x000fe40006000000 */
[----:B------:R-:W-:Y:S02]  /*17ae0*/  ISETP.GE.AND P4, PT, R7, R208, PT ;  /* 0x000000d00700720c */ /* 0x000fe40003f86270 */
[----:B------:R-:W-:-:S02]  /*17af0*/  FSEL R26, R220, -INF , !P5 ;  /* 0xff800000dc1a7808 */ /* 0x000fc40006800000 */
[----:B------:R-:W-:Y:S02]  /*17b00*/  ISETP.GE.AND P5, PT, R7, R209, PT ;  /* 0x000000d10700720c */ /* 0x000fe40003fa6270 */
[----:B------:R-:W-:Y:S02]  /*17b10*/  I2FP.F32.S32 R8, R8 ;  /* 0x0000000800087245 */ /* 0x000fe40000201400 */
[----:B------:R-:W-:Y:S02]  /*17b20*/  FSEL R7, R10, -INF , !P3 ;  /* 0xff8000000a077808 */ /* 0x000fe40005800000 */
[----:B------:R-:W-:Y:S01]  /*17b30*/  ISETP.GE.AND P3, PT, R6, R227, PT ;  /* 0x000000e30600720c */ /* 0x000fe20003f66270 */
[----:B------:R-:W-:Y:S01]  /*17b40*/  FFMA.FTZ R8, R8, -UR5, R250 ;  /* 0x8000000508087c23 */ /* 0x000fe200080100fa */
[----:B------:R-:W-:Y:S02]  /*17b50*/  FSEL R28, R194, -INF , !P4 ;  /* 0xff800000c21c7808 */ /* 0x000fe40006000000 */
[----:B------:R-:W-:-:S02]  /*17b60*/  ISETP.GE.AND P4, PT, R6, R228, PT ;  /* 0x000000e40600720c */ /* 0x000fc40003f86270 */
[----:B------:R-:W-:Y:S02]  /*17b70*/  FSEL R49, R181, -INF , !P3 ;  /* 0xff800000b5317808 */ /* 0x000fe40005800000 */
[----:B------:R-:W-:Y:S02]  /*17b80*/  ISETP.GT.AND P3, PT, R0, R6, PT ;  /* 0x000000060000720c */ /* 0x000fe40003f64270 */
[----:B------:R-:W-:Y:S01]  /*17b90*/  FSEL R27, R7, -INF , !P5 ;  /* 0xff800000071b7808 */ /* 0x000fe20006800000 */
[----:B------:R-:W-:Y:S01]  /*17ba0*/  FFMA.FTZ R7, R3, -UR5, R251 ;  /* 0x8000000503077c23 */ /* 0x000fe200080100fb */
[----:B------:R-:W-:Y:S02]  /*17bb0*/  FSEL R22, R221, -INF , !P4 ;  /* 0xff800000dd167808 */ /* 0x000fe40006000000 */
[C---:B------:R-:W-:Y:S02]  /*17bc0*/  ISETP.GE.AND P5, PT, R6.reuse, R208, PT ;  /* 0x000000d00600720c */ /* 0x040fe40003fa6270 */
[----:B------:R-:W-:Y:S01]  /*17bd0*/  ISETP.GE.AND P4, PT, R6, R209, PT ;  /* 0x000000d10600720c */ /* 0x000fe20003f86270 */
[----:B------:R-:W-:Y:S01]  /*17be0*/  IMAD.IADD R6, R24, 0x1, -R2 ;  /* 0x0000000118067824 */ /* 0x000fe200078e0a02 */
[----:B------:R-:W-:-:S02]  /*17bf0*/  FSEL R3, R8, -INF , !P3 ;  /* 0xff80000008037808 */ /* 0x000fc40005800000 */
[----:B------:R-:W-:Y:S02]  /*17c00*/  IABS R2, R20 ;  /* 0x0000001400027213 */ /* 0x000fe40000000000 */
[----:B------:R-:W-:Y:S02]  /*17c10*/  ISETP.GE.AND P3, PT, R5, R227, PT ;  /* 0x000000e30500720c */ /* 0x000fe40003f66270 */
[----:B------:R-:W-:Y:S02]  /*17c20*/  FSEL R23, R195, -INF , !P5 ;  /* 0xff800000c3177808 */ /* 0x000fe40006800000 */
[----:B------:R-:W-:Y:S02]  /*17c30*/  ISETP.GE.AND P5, PT, R5, R228, PT ;  /* 0x000000e40500720c */ /* 0x000fe40003fa6270 */
[----:B------:R-:W-:Y:S01]  /*17c40*/  FSEL R25, R3, -INF , !P4 ;  /* 0xff80000003197808 */ /* 0x000fe20006000000 */
[----:B------:R-:W-:Y:S01]  /*17c50*/  IMAD.MOV.U32 R3, RZ, RZ, R2 ;  /* 0x000000ffff037224 */ /* 0x000fe200078e0002 */
[----:B------:R-:W-:-:S02]  /*17c60*/  FSEL R48, R101, -INF , !P3 ;  /* 0xff80000065307808 */ /* 0x000fc40005800000 */
[----:B------:R-:W-:Y:S02]  /*17c70*/  ISETP.GT.AND P3, PT, R0, R5, PT ;  /* 0x000000050000720c */ /* 0x000fe40003f64270 */
[----:B------:R-:W-:Y:S02]  /*17c80*/  FSEL R17, R197, -INF , !P5 ;  /* 0xff800000c5117808 */ /* 0x000fe40006800000 */
[C---:B------:R-:W-:Y:S02]  /*17c90*/  ISETP.GE.AND P4, PT, R5.reuse, R208, PT ;  /* 0x000000d00500720c */ /* 0x040fe40003f86270 */
[----:B------:R-:W-:Y:S02]  /*17ca0*/  ISETP.GE.AND P5, PT, R5, R209, PT ;  /* 0x000000d10500720c */ /* 0x000fe40003fa6270 */
[----:B------:R-:W-:Y:S02]  /*17cb0*/  FSEL R5, R7, -INF , !P3 ;  /* 0xff80000007057808 */ /* 0x000fe40005800000 */
[----:B------:R-:W-:-:S02]  /*17cc0*/  I2FP.F32.S32 R3, R3 ;  /* 0x0000000300037245 */ /* 0x000fc40000201400 */
[C---:B------:R-:W-:Y:S02]  /*17cd0*/  ISETP.GE.AND P3, PT, R18.reuse, R228, PT ;  /* 0x000000e41200720c */ /* 0x040fe40003f66270 */
[----:B------:R-:W-:Y:S01]  /*17ce0*/  FSEL R21, R183, -INF , !P4 ;  /* 0xff800000b7157808 */ /* 0x000fe20006000000 */
[----:B------:R-:W-:Y:S01]  /*17cf0*/  FFMA.FTZ R3, R3, -UR5, R224 ;  /* 0x8000000503037c23 */ /* 0x000fe200080100e0 */
[----:B------:R-:W-:Y:S02]  /*17d00*/  ISETP.GE.AND P4, PT, R18, R227, PT ;  /* 0x000000e31200720c */ /* 0x000fe40003f86270 */
[----:B------:R-:W-:Y:S02]  /*17d10*/  FSEL R13, R199, -INF , !P3 ;  /* 0xff800000c70d7808 */ /* 0x000fe40005800000 */
[----:B------:R-:W-:Y:S02]  /*17d20*/  IABS R2, R6 ;  /* 0x0000000600027213 */ /* 0x000fe40000000000 */
[----:B------:R-:W-:-:S02]  /*17d30*/  ISETP.GT.AND P3, PT, R0, R18, PT ;  /* 0x000000120000720c */ /* 0x000fc40003f64270 */
[----:B------:R-:W-:Y:S02]  /*17d40*/  FSEL R20, R5, -INF , !P5 ;  /* 0xff80000005147808 */ /* 0x000fe40006800000 */
[----:B------:R-:W-:Y:S02]  /*17d50*/  FSEL R42, R103, -INF , !P4 ;  /* 0xff800000672a7808 */ /* 0x000fe40006000000 */
[C---:B------:R-:W-:Y:S02]  /*17d60*/  ISETP.GE.AND P5, PT, R18.reuse, R208, PT ;  /* 0x000000d01200720c */ /* 0x040fe40003fa6270 */
[----:B------:R-:W-:Y:S02]  /*17d70*/  ISETP.GE.AND P4, PT, R18, R209, PT ;  /* 0x000000d11200720c */ /* 0x000fe40003f86270 */
[----:B------:R-:W-:Y:S02]  /*17d80*/  I2FP.F32.S32 R2, R2 ;  /* 0x0000000200027245 */ /* 0x000fe40000201400 */
[----:B------:R-:W-:-:S02]  /*17d90*/  FSEL R3, R3, -INF , !P3 ;  /* 0xff80000003037808 */ /* 0x000fc40005800000 */
[----:B------:R-:W-:Y:S02]  /*17da0*/  FSEL R16, R184, -INF , !P5 ;  /* 0xff800000b8107808 */ /* 0x000fe40006800000 */
[----:B------:R-:W-:Y:S01]  /*17db0*/  ISETP.GT.AND P3, PT, R0, R4, PT ;  /* 0x000000040000720c */ /* 0x000fe20003f64270 */
[----:B------:R-:W-:Y:S01]  /*17dc0*/  FFMA.FTZ R0, R2, -UR5, R222 ;  /* 0x8000000502007c23 */ /* 0x000fe200080100de */
[----:B------:R-:W-:Y:S02]  /*17dd0*/  FSEL R15, R3, -INF , !P4 ;  /* 0xff800000030f7808 */ /* 0x000fe40006000000 */
[C---:B------:R-:W-:Y:S02]  /*17de0*/  ISETP.GE.AND P5, PT, R4.reuse, R227, PT ;  /* 0x000000e30400720c */ /* 0x040fe40003fa6270 */
[----:B------:R-:W-:Y:S02]  /*17df0*/  ISETP.GE.AND P4, PT, R4, R228, PT ;  /* 0x000000e40400720c */ /* 0x000fe40003f86270 */
[----:B------:R-:W-:-:S02]  /*17e00*/  FSEL R35, R182, -INF , !P5 ;  /* 0xff800000b6237808 */ /* 0x000fc40006800000 */
[----:B------:R-:W-:Y:S02]  /*17e10*/  FSEL R11, R200, -INF , !P4 ;  /* 0xff800000c80b7808 */ /* 0x000fe40006000000 */
        /* <DEDUP_REMOVED lines=57> */
.L_x_1256:
[----:B------:R3:W-:Y:S02]  /*181b0*/  STS.128 [R219+0x8800], RZ ;  /* 0x008800ffdb007388 */ /* 0x0007e40000000c00 */
.L_x_1257:
[----:B------:R-:W-:Y:S05]  /*181c0*/  BSYNC.RECONVERGENT B0 ;  /* 0x0000000000007941 */ /* 0x000fea0003800200 */
.L_x_1255:
[----:B------:R-:W0:Y:S02]  /*181d0*/  LDGDEPBAR ;  /* 0x00000000000079af */ /* 0x000e240000000000 */
.L_x_1254:
[----:B------:R-:W4:Y:S04]  /*181e0*/  LDL.64 R6, [R1+0x170] ;  /* 0x0001700001067983 */ /* 0x000f280000100a00 */
[----:B------:R-:W4:Y:S04]  /*181f0*/  LDL.64 R102, [R1+0x180] ;  /* 0x0001800001667983 */ /* 0x000f280000100a00 */
[----:B------:R-:W4:Y:S04]  /*18200*/  LDL.64 R36, [R1+0x100] ;  /* 0x0001000001247983 */ /* 0x000f280000100a00 */
[----:B------:R-:W4:Y:S04]  /*18210*/  LDL.64 R18, [R1+0x150] ;  /* 0x0001500001127983 */ /* 0x000f280000100a00 */
[----:B------:R-:W4:Y:S04]  /*18220*/  LDL.LU R207, [R1+0x28] ;  /* 0x0000280001cf7983 */ /* 0x000f280000300800 */
[----:B------:R-:W4:Y:S04]  /*18230*/  LDL.LU R204, [R1+0x2c] ;  /* 0x00002c0001cc7983 */ /* 0x000f280000300800 */
[----:B------:R-:W4:Y:S04]  /*18240*/  LDL.LU R201, [R1+0x24] ;  /* 0x0000240001c97983 */ /* 0x000f280000300800 */
[----:B------:R-:W4:Y:S04]  /*18250*/  LDL.LU R200, [R1+0x30] ;  /* 0x0000300001c87983 */ /* 0x000f280000300800 */
        /* <DEDUP_REMOVED lines=8> */
[----:B-123--:R-:W2:Y:S01]  /*182e0*/  LDL.64 R218, [R1+0x148] ;  /* 0x0001480001da7983 */ /* 0x00eea20000100a00 */
[----:B------:R-:W-:Y:S01]  /*182f0*/  ULEA UR8, UR23, 0xfffffffa, 0x1 ;  /* 0xfffffffa17087891 */ /* 0x000fe2000f8e08ff */
[----:B------:R-:W-:Y:S01]  /*18300*/  IMAD.U32 R4, RZ, RZ, UR37 ;  /* 0x00000025ff047e24 */ /* 0x000fe2000f8e00ff */
[----:B------:R-:W1:Y:S01]  /*18310*/  S2R R5, SR_TID.X ;  /* 0x0000000000057919 */ /* 0x000e620000002100 */
[----:B------:R-:W-:Y:S04]  /*18320*/  STL [R1+0x1ac], R213 ;  /* 0x0001acd501007387 */ /* 0x000fe80000100800 */
[----:B------:R-:W-:Y:S04]  /*18330*/  STL [R1+0x20c], R213 ;  /* 0x00020cd501007387 */ /* 0x000fe80000100800 */
[----:B------:R-:W-:Y:S04]  /*18340*/  STL [R1+0x1a8], R212 ;  /* 0x0001a8d401007387 */ /* 0x000fe80000100800 */
[----:B------:R-:W-:Y:S04]  /*18350*/  STL [R1+0x208], R212 ;  /* 0x000208d401007387 */ /* 0x000fe80000100800 */
[----:B------:R-:W-:Y:S04]  /*18360*/  STL [R1+0x1a4], R211 ;  /* 0x0001a4d301007387 */ /* 0x000fe80000100800 */
[----:B------:R-:W-:Y:S04]  /*18370*/  STL [R1+0x200], R211 ;  /* 0x000200d301007387 */ /* 0x000fe80000100800 */
[----:B------:R-:W-:Y:S01]  /*18380*/  STL [R1+0x1a0], R209 ;  /* 0x0001a0d101007387 */ /* 0x000fe20000100800 */
[----:B-1----:R-:W-:-:S03]  /*18390*/  SHF.R.U32.HI R5, RZ, 0x5, R5 ;  /* 0x00000005ff057819 */ /* 0x002fc60000011605 */
[----:B------:R-:W-:Y:S04]  /*183a0*/  STL [R1+0x204], R209 ;  /* 0x000204d101007387 */ /* 0x000fe80000100800 */
[----:B------:R-:W-:Y:S04]  /*183b0*/  STL [R1+0x19c], R208 ;  /* 0x00019cd001007387 */ /* 0x000fe80000100800 */
[----:B------:R-:W-:Y:S01]  /*183c0*/  STL [R1+0x1fc], R208 ;  /* 0x0001fcd001007387 */ /* 0x000fe20000100800 */
[----:B----4-:R-:W1:Y:S01]  /*183d0*/  S2R R6, SR_CTAID.X ;  /* 0x0000000000067919 */ /* 0x010e620000002500 */
[----:B------:R-:W-:-:S04]  /*183e0*/  FMNMX3.FTZ R0, R207, R59, R54, !PT ;  /* 0x0000003bcf007276 */ /* 0x000fc80007810036 */
[----:B------:R-:W-:-:S04]  /*183f0*/  FMNMX3.FTZ R0, R0, R179, R174, !PT ;  /* 0x000000b300007276 */ /* 0x000fc800078100ae */
[----:B------:R-:W-:-:S04]  /*18400*/  FMNMX3.FTZ R0, R0, R180, R106, !PT ;  /* 0x000000b400007276 */ /* 0x000fc8000781006a */
[----:B------:R-:W-:-:S04]  /*18410*/  FMNMX3.FTZ R0, R0, R178, R105, !PT ;  /* 0x000000b200007276 */ /* 0x000fc80007810069 */
[----:B------:R-:W-:Y:S01]  /*18420*/  FMNMX3.FTZ R2, R0, R67, R62, !PT ;  /* 0x0000004300027276 */ /* 0x000fe2000781003e */
[----:B-1----:R-:W-:Y:S01]  /*18430*/  IMAD R6, R6, 0x8, R5 ;  /* 0x0000000806067824 */ /* 0x002fe200078e0205 */
[----:B------:R-:W-:Y:S02]  /*18440*/  FMNMX3.FTZ R0, R204, R100, R63, !PT ;  /* 0x00000064cc007276 */ /* 0x000fe4000781003f */
[----:B------:R-:W-:Y:S02]  /*18450*/  FMNMX3.FTZ R2, R2, R58, R53, !PT ;  /* 0x0000003a02027276 */ /* 0x000fe40007810035 */
[----:B------:R-:W-:Y:S02]  /*18460*/  FMNMX3.FTZ R0, R0, R104, R64, !PT ;  /* 0x0000006800007276 */ /* 0x000fe40007810040 */
[----:B------:R-:W-:Y:S02]  /*18470*/  FMNMX3.FTZ R3, R2, R49, R48, !PT ;  /* 0x0000003102037276 */ /* 0x000fe40007810030 */
[----:B------:R-:W-:-:S02]  /*18480*/  FMNMX3.FTZ R2, R0, R57, R52, !PT ;  /* 0x0000003900027276 */ /* 0x000fc40007810034 */
[----:B------:R-:W-:Y:S02]  /*18490*/  FMNMX3.FTZ R0, R3, R42, R35, !PT ;  /* 0x0000002a03007276 */ /* 0x000fe40007810023 */
[----:B------:R-:W-:-:S03]  /*184a0*/  FMNMX3.FTZ R2, R2, R45, R41, !PT ;  /* 0x0000002d02027276 */ /* 0x000fc60007810029 */
[----:B------:R-:W1:Y:S01]  /*184b0*/  SHFL.BFLY PT, R9, R0, 0x2, 0x1f ;  /* 0x0c401f0000097f89 */ /* 0x000e6200000e0000 */
[----:B------:R-:W-:Y:S02]  /*184c0*/  FMNMX3.FTZ R3, R2, R31, R30, !PT ;  /* 0x0000001f02037276 */ /* 0x000fe4000781001e */
[----:B------:R-:W-:Y:S01]  /*184d0*/  LOP3.LUT R2, R4, UR8, R7, 0x96, !PT ;  /* 0x0000000804027c12 */ /* 0x000fe2000f8e9607 */
[----:B------:R-:W-:Y:S01]  /*184e0*/  IMAD.WIDE.U32 R6, R6, -0x326172a9, RZ ;  /* 0xcd9e8d5706067825 */ /* 0x000fe200078e00ff */
[----:B------:R-:W-:-:S03]  /*184f0*/  FMNMX3.FTZ R8, R3, R29, R26, !PT ;  /* 0x0000001d03087276 */ /* 0x000fc6000781001a */
[----:B------:R-:W-:Y:S01]  /*18500*/  IMAD.WIDE.U32 R2, R2, -0x326172a9, RZ ;  /* 0xcd9e8d5702027825 */ /* 0x000fe200078e00ff */
[----:B------:R-:W-:-:S04]  /*18510*/  FMNMX3.FTZ R8, R8, R22, R17, !PT ;  /* 0x0000001608087276 */ /* 0x000fc80007810011 */
[----:B------:R-:W-:Y:S02]  /*18520*/  LOP3.LUT R4, R6, UR33, R3, 0x96, !PT ;  /* 0x0000002106047c12 */ /* 0x000fe4000f8e9603 */
[----:B------:R-:W-:Y:S02]  /*18530*/  LOP3.LUT R181, R2, UR32, R19, 0x96, !PT ;  /* 0x0000002002b57c12 */ /* 0x000fe4000f8e9613 */
[----:B------:R-:W-:Y:S01]  /*18540*/  LOP3.LUT R182, R36, UR33, R3, 0x96, !PT ;  /* 0x0000002124b67c12 */ /* 0x000fe2000f8e9603 */
[----:B------:R-:W-:Y:S01]  /*18550*/  IMAD.WIDE.U32 R4, R4, -0x2daee0ad, RZ ;  /* 0xd2511f5304047825 */ /* 0x000fe200078e00ff */
[----:B------:R-:W-:-:S04]  /*18560*/  FMNMX3.FTZ R8, R8, R13, R11, !PT ;  /* 0x0000000d08087276 */ /* 0x000fc8000781000b */
[----:B------:R-:W-:Y:S01]  /*18570*/  LOP3.LUT R5, R102, UR31, R5, 0x96, !PT ;  /* 0x0000001f66057c12 */ /* 0x000fe2000f8e9605 */
[----:B------:R-:W3:Y:S01]  /*18580*/  SHFL.BFLY PT, R10, R8, 0x2, 0x1f ;  /* 0x0c401f00080a7f89 */ /* 0x000ee200000e0000 */
[----:B-1----:R-:W-:-:S03]  /*18590*/  FMNMX.FTZ R0, R0, R9, !PT ;  /* 0x0000000900007209 */ /* 0x002fc60007810000 */
[----:B------:R-:W-:Y:S02]  /*185a0*/  IMAD.WIDE.U32 R18, R5, -0x326172a9, RZ ;  /* 0xcd9e8d5705127825 */ /* 0x000fe400078e00ff */
[----:B------:R-:W1:Y:S01]  /*185b0*/  SHFL.BFLY PT, R103, R0, 0x1, 0x1f ;  /* 0x0c201f0000677f89 */ /* 0x000e6200000e0000 */
[----:B--2---:R-:W-:-:S05]  /*185c0*/  LOP3.LUT R6, R2, UR32, R219, 0x96, !PT ;  /* 0x0000002002067c12 */ /* 0x004fca000f8e96db */
[----:B------:R-:W-:-:S05]  /*185d0*/  IMAD.WIDE.U32 R6, R6, -0x2daee0ad, RZ ;  /* 0xd2511f5306067825 */ /* 0x000fca00078e00ff */
[----:B------:R-:W-:Y:S02]  /*185e0*/  LOP3.LUT R2, R4, UR22, R7, 0x96, !PT ;  /* 0x0000001604027c12 */ /* 0x000fe4000f8e9607 */
[----:B------:R-:W-:Y:S02]  /*185f0*/  LOP3.LUT R4, R218, UR26, R19, 0x96, !PT ;  /* 0x0000001ada047c12 */ /* 0x000fe4000f8e9613 */
[----:B---3--:R-:W-:Y:S01]  /*18600*/  FMNMX.FTZ R8, R8, R10, !PT ;  /* 0x0000000a08087209 */ /* 0x008fe20007810000 */
[----:B------:R-:W-:Y:S01]  /*18610*/  IMAD.WIDE.U32 R2, R2, -0x326172a9, RZ ;  /* 0xcd9e8d5702027825 */ /* 0x000fe200078e00ff */
[----:B-1----:R-:W-:Y:S02]  /*18620*/  FMNMX.FTZ R103, R0, R103, !PT ;  /* 0x0000006700677209 */ /* 0x002fe40007810000 */
[----:B------:R-:W-:Y:S01]  /*18630*/  FMNMX3.FTZ R0, R201, R175, R172, !PT ;  /* 0x000000afc9007276 */ /* 0x000fe200078100ac */
[----:B------:R-:W-:Y:S01]  /*18640*/  IMAD.WIDE.U32 R36, R4, -0x2daee0ad, RZ ;  /* 0xd2511f5304247825 */ /* 0x000fe200078e00ff */
[----:B------:R-:W-:Y:S01]  /*18650*/  LOP3.LUT R5, R18, UR21, R3, 0x96, !PT ;  /* 0x0000001512057c12 */ /* 0x000fe2000f8e9603 */
[----:B------:R-:W1:Y:S01]  /*18660*/  SHFL.BFLY PT, R101, R8, 0x1, 0x1f ;  /* 0x0c201f0008657f89 */ /* 0x000e6200000e0000 */
[----:B------:R-:W-:-:S02]  /*18670*/  FMNMX3.FTZ R3, R200, R177, R107, !PT ;  /* 0x000000b1c8037276 */ /* 0x000fc4000781006b */
[----:B------:R-:W-:Y:S01]  /*18680*/  LOP3.LUT R18, R6, UR17, R37, 0x96, !PT ;  /* 0x0000001106127c12 */ /* 0x000fe2000f8e9625 */
[----:B------:R-:W-:Y:S01]  /*18690*/  IMAD.WIDE.U32 R184, R5, -0x2daee0ad, RZ ;  /* 0xd2511f5305b87825 */ /* 0x000fe200078e00ff */
[----:B------:R-:W-:Y:S02]  /*186a0*/  FMNMX3.FTZ R3, R3, R173, R66, !PT ;  /* 0x000000ad03037276 */ /* 0x000fe40007810042 */
[----:B------:R-:W-:Y:S01]  /*186b0*/  FMNMX3.FTZ R0, R0, R176, R65, !PT ;  /* 0x000000b000007276 */ /* 0x000fe20007810041 */
[----:B------:R-:W-:Y:S01]  /*186c0*/  IMAD.WIDE.U32 R18, R18, -0x326172a9, RZ ;  /* 0xcd9e8d5712127825 */ /* 0x000fe200078e00ff */
[----:B------:R-:W-:Y:S02]  /*186d0*/  FMNMX3.FTZ R3, R3, R61, R56, !PT ;  /* 0x0000003d03037276 */ /* 0x000fe40007810038 */
[----:B------:R-:W-:Y:S02]  /*186e0*/  FMNMX3.FTZ R0, R0, R60, R55, !PT ;  /* 0x0000003c00007276 */ /* 0x000fe40007810037 */
[----:B------:R-:W-:-:S02]  /*186f0*/  FMNMX3.FTZ R3, R3, R51, R44, !PT ;  /* 0x0000003303037276 */ /* 0x000fc4000781002c */
[----:B------:R-:W-:Y:S02]  /*18700*/  LOP3.LUT R24, R2, UR16, R19, 0x96, !PT ;  /* 0x0000001002187c12 */ /* 0x000fe4000f8e9613 */
[----:B------:R-:W-:Y:S02]  /*18710*/  FMNMX3.FTZ R3, R3, R40, R38, !PT ;  /* 0x0000002803037276 */ /* 0x000fe40007810026 */
[----:B------:R-:W-:Y:S02]  /*18720*/  FMNMX3.FTZ R0, R0, R50, R43, !PT ;  /* 0x0000003200007276 */ /* 0x000fe4000781002b */
[----:B------:R-:W-:Y:S02]  /*18730*/  FMNMX3.FTZ R2, R3, R33, R28, !PT ;  /* 0x0000002103027276 */ /* 0x000fe4000781001c */
[----:B------:R-:W-:Y:S02]  /*18740*/  FMNMX3.FTZ R0, R0, R39, R34, !PT ;  /* 0x0000002700007276 */ /* 0x000fe40007810022 */
[----:B------:R-:W-:-:S02]  /*18750*/  FMNMX3.FTZ R3, R2, R23, R21, !PT ;  /* 0x0000001702037276 */ /* 0x000fc40007810015 */
[----:B------:R-:W-:Y:S02]  /*18760*/  LOP3.LUT R4, R36, UR15, R185, 0x96, !PT ;  /* 0x0000000f24047c12 */ /* 0x000fe4000f8e96b9 */
[----:B------:R-:W-:Y:S02]  /*18770*/  FMNMX3.FTZ R2, R0, R32, R27, !PT ;  /* 0x0000002000027276 */ /* 0x000fe4000781001b */
[----:B------:R-:W-:Y:S01]  /*18780*/  FMNMX3.FTZ R0, R3, R16, R12, !PT ;  /* 0x0000001003007276 */ /* 0x000fe2000781000c */
[----:B------:R-:W-:-:S04]  /*18790*/  IMAD.WIDE.U32 R186, R4, -0x326172a9, RZ ;  /* 0xcd9e8d5704ba7825 */ /* 0x000fc800078e00ff */
[C---:B------:R-:W-:Y:S01]  /*187a0*/  FMUL.FTZ R3, R103.reuse, UR34 ;  /* 0x0000002267037c20 */ /* 0x040fe20008410000 */
[----:B------:R-:W-:Y:S01]  /*187b0*/  FSETP.NEU.FTZ.AND P2, PT, R103, -INF , PT ;  /* 0xff8000006700780b */ /* 0x000fe20003f5d000 */
[----:B------:R-:W2:Y:S01]  /*187c0*/  SHFL.BFLY PT, R102, R0, 0x2, 0x1f ;  /* 0x0c401f0000667f89 */ /* 0x000ea200000e0000 */
[----:B------:R-:W-:Y:S02]  /*187d0*/  IMAD.MOV.U32 R5, RZ, RZ, R186 ;  /* 0x000000ffff057224 */ /* 0x000fe400078e00ba */
[----:B------:R-:W-:Y:S02]  /*187e0*/  FSEL R3, R3, RZ, P2 ;  /* 0x000000ff03037208 */ /* 0x000fe40001000000 */
[----:B------:R-:W-:Y:S02]  /*187f0*/  FMNMX3.FTZ R2, R2, R25, R20, !PT ;  /* 0x0000001902027276 */ /* 0x000fe40007810014 */
[----:B------:R-:W-:Y:S01]  /*18800*/  LOP3.LUT R7, R5, 0xff, RZ, 0xc0, !PT ;  /* 0x000000ff05077812 */ /* 0x000fe200078ec0ff */
[--C-:B------:R-:W-:Y:S01]  /*18810*/  FFMA.FTZ R4, R59, UR34, -R3.reuse ;  /* 0x000000223b047c23 */ /* 0x100fe20008010803 */
[----:B------:R-:W-:Y:S01]  /*18820*/  FMNMX3.FTZ R2, R2, R15, R14, !PT ;  /* 0x0000000f02027276 */ /* 0x000fe2000781000e */
[----:B------:R-:W-:Y:S01]  /*18830*/  FFMA.FTZ R5, R54, UR34, -R3 ;  /* 0x0000002236057c23 */ /* 0x000fe20008010803 */
[----:B-1----:R-:W-:Y:S01]  /*18840*/  FMNMX.FTZ R101, R8, R101, !PT ;  /* 0x0000006508657209 */ /* 0x002fe20007810000 */
[----:B------:R1:W-:Y:S01]  /*18850*/  MUFU.EX2 R188, R4 ;  /* 0x0000000400bc7308 */ /* 0x0003e20000000800 */
[----:B------:R-:W-:Y:S01]  /*18860*/  LOP3.LUT R18, R18, UR13, R187, 0x96, !PT ;  /* 0x0000000d12127c12 */ /* 0x000fe2000f8e96bb */
[----:B------:R-:W3:Y:S01]  /*18870*/  SHFL.BFLY PT, R6, R2, 0x2, 0x1f ;  /* 0x0c401f0002067f89 */ /* 0x000ee200000e0000 */
[----:B------:R-:W-:Y:S01]  /*18880*/  FSETP.NEU.FTZ.AND P4, PT, R101, -INF , PT ;  /* 0xff8000006500780b */ /* 0x000fe20003f9d000 */
[----:B------:R-:W4:Y:S01]  /*18890*/  MUFU.EX2 R191, R5 ;  /* 0x0000000500bf7308 */ /* 0x000f220000000800 */
[----:B------:R-:W-:-:S02]  /*188a0*/  ISETP.LE.U32.AND P0, PT, R7, UR4, PT ;  /* 0x0000000407007c0c */ /* 0x000fc4000bf03070 */
[----:B--2---:R-:W-:Y:S02]  /*188b0*/  FMNMX.FTZ R102, R0, R102, !PT ;  /* 0x0000006600667209 */ /* 0x004fe40007810000 */
[C---:B-1----:R-:W-:Y:S02]  /*188c0*/  LOP3.LUT R4, R18.reuse, 0xffff, RZ, 0xc0, !PT ;  /* 0x0000ffff12047812 */ /* 0x042fe400078ec0ff */
[----:B----4-:R-:W-:Y:S01]  /*188d0*/  F2FP.BF16.F32.PACK_AB R0, R191, R188 ;  /* 0x000000bcbf00723e */ /* 0x010fe200000010ff */
[----:B------:R-:W1:Y:S01]  /*188e0*/  SHFL.BFLY PT, R7, R102, 0x1, 0x1f ;  /* 0x0c201f0066077f89 */ /* 0x000e6200000e0000 */
[----:B------:R-:W-:Y:S02]  /*188f0*/  LOP3.LUT R5, R18, 0xff, RZ, 0xc0, !PT ;  /* 0x000000ff12057812 */ /* 0x000fe400078ec0ff */
[C---:B------:R-:W-:Y:S02]  /*18900*/  PRMT R37, R0.reuse, 0x7610, R37 ;  /* 0x0000761000257816 */ /* 0x040fe40000000025 */
[----:B------:R-:W-:Y:S01]  /*18910*/  PRMT R36, R0, 0x7632, R36 ;  /* 0x0000763200247816 */ /* 0x000fe20000000024 */
[----:B------:R-:W-:Y:S01]  /*18920*/  FMUL.FTZ R0, R101, UR34 ;  /* 0x0000002265007c20 */ /* 0x000fe20008410000 */
[----:B---3--:R-:W-:-:S02]  /*18930*/  FMNMX.FTZ R2, R2, R6, !PT ;  /* 0x0000000602027209 */ /* 0x008fc40007810000 */
[----:B------:R-:W-:Y:S02]  /*18940*/  SHF.R.U32.HI R4, RZ, 0x8, R4 ;  /* 0x00000008ff047819 */ /* 0x000fe40000011604 */
[----:B------:R-:W-:Y:S02]  /*18950*/  FSEL R0, R0, RZ, P4 ;  /* 0x000000ff00007208 */ /* 0x000fe40002000000 */
[----:B------:R-:W-:Y:S02]  /*18960*/  ISETP.LE.U32.AND P5, PT, R5, UR4, PT ;  /* 0x0000000405007c0c */ /* 0x000fe4000bfa3070 */
[----:B------:R-:W-:Y:S01]  /*18970*/  LOP3.LUT R4, R4, 0xffff, RZ, 0xc0, !PT ;  /* 0x0000ffff04047812 */ /* 0x000fe200078ec0ff */
[--C-:B------:R-:W-:Y:S01]  /*18980*/  FFMA.FTZ R6, R100, UR34, -R0.reuse ;  /* 0x0000002264067c23 */ /* 0x100fe20008010800 */
[----:B------:R-:W-:Y:S01]  /*18990*/  FFMA.FTZ R5, R63, UR34, -R0 ;  /* 0x000000223f057c23 */ /* 0x000fe20008010800 */
[----:B------:R-:W2:Y:S01]  /*189a0*/  SHFL.BFLY PT, R100, R2, 0x1, 0x1f ;  /* 0x0c201f0002647f89 */ /* 0x000ea200000e0000 */
[----:B------:R-:W-:Y:S01]  /*189b0*/  ISETP.LE.U32.AND P3, PT, R4, UR4, PT ;  /* 0x0000000404007c0c */ /* 0x000fe2000bf63070 */
[----:B------:R-:W-:Y:S01]  /*189c0*/  MUFU.EX2 R195, R6 ;  /* 0x0000000600c37308 */ /* 0x000fe20000000800 */
[----:B------:R-:W-:Y:S01]  /*189d0*/  PRMT R4, R18, 0x7632, R4 ;  /* 0x0000763212047816 */ /* 0x000fe20000000004 */
[--C-:B------:R-:W-:Y:S01]  /*189e0*/  FFMA.FTZ R9, R104, UR34, -R0.reuse ;  /* 0x0000002268097c23 */ /* 0x100fe20008010800 */
[----:B------:R-:W-:Y:S01]  /*189f0*/  FFMA.FTZ R8, R64, UR34, -R0 ;  /* 0x0000002240087c23 */ /* 0x000fe20008010800 */
[----:B------:R-:W3:Y:S01]  /*18a00*/  MUFU.EX2 R215, R5 ;  /* 0x0000000500d77308 */ /* 0x000ee20000000800 */
[----:B------:R-:W-:Y:S01]  /*18a10*/  LOP3.LUT R4, R4, 0xff, RZ, 0xc0, !PT ;  /* 0x000000ff04047812 */ /* 0x000fe200078ec0ff */
[----:B------:R-:W-:-:S02]  /*18a20*/  @!P5 HFMA2.BF16_V2 R54, -RZ.H0_H0, RZ.H0_H0, -R37.H0_H0 ;  /* 0x200000ffff36d231 */ /* 0x000fc40000340925 */
[--C-:B------:R-:W-:Y:S01]  /*18a30*/  FFMA.FTZ R10, R57, UR34, -R0.reuse ;  /* 0x00000022390a7c23 */ /* 0x100fe20008010800 */
        /* <DEDUP_REMOVED lines=12> */
[----:B---3--:R-:W-:Y:S01]  /*18b00*/  F2FP.BF16.F32.PACK_AB R0, R215, R195 ;  /* 0x000000c3d700723e */ /* 0x008fe200000010ff */
[----:B------:R-:W-:Y:S01]  /*18b10*/  @!P3 HFMA2.BF16_V2 R59, -RZ.H0_H0, RZ.H0_H0, -R36.H0_H0 ;  /* 0x200000ffff3bb231 */ /* 0x000fe20000340924 */
[----:B-1----:R-:W-:-:S02]  /*18b20*/  FMNMX.FTZ R102, R102, R7, !PT ;  /* 0x0000000766667209 */ /* 0x002fc40007810000 */
[----:B------:R-:W-:Y:S02]  /*18b30*/  PRMT R4, R37, 0x5410, R36 ;  /* 0x0000541025047816 */ /* 0x000fe40000000024 */
[----:B------:R-:W-:Y:S02]  /*18b40*/  @!P5 PRMT R37, R54, 0x5410, RZ ;  /* 0x000054103625d816 */ /* 0x000fe400000000ff */
[----:B------:R-:W-:Y:S02]  /*18b50*/  PRMT R31, R0, 0x7610, R31 ;  /* 0x00007610001f7816 */ /* 0x000fe4000000001f */
[----:B--2---:R-:W-:Y:S01]  /*18b60*/  FMNMX.FTZ R100, R2, R100, !PT ;  /* 0x0000006402647209 */ /* 0x004fe20007810000 */
[C---:B------:R-:W-:Y:S01]  /*18b70*/  FMUL.FTZ R2, R102.reuse, UR34 ;  /* 0x0000002266027c20 */ /* 0x040fe20008410000 */
[----:B------:R-:W-:Y:S01]  /*18b80*/  FSETP.NEU.FTZ.AND P5, PT, R102, -INF , PT ;  /* 0xff8000006600780b */ /* 0x000fe20003fbd000 */
[----:B------:R-:W-:Y:S01]  /*18b90*/  STL [R1+0x210], R37 ;  /* 0x0002102501007387 */ /* 0x000fe20000100800 */
[----:B------:R-:W-:Y:S01]  /*18ba0*/  @!P1 HFMA2.BF16_V2 R22, -RZ.H0_H0, RZ.H0_H0, -R31.H0_H0 ;  /* 0x200000ffff169231 */ /* 0x000fe2000034091f */
[----:B------:R-:W-:-:S02]  /*18bb0*/  PRMT R30, R0, 0x7632, R30 ;  /* 0x00007632001e7816 */ /* 0x000fc4000000001e */
[----:B------:R1:W-:Y:S01]  /*18bc0*/  STL [R1+0xdc], R4 ;  /* 0x0000dc0401007387 */ /* 0x0003e20000100800 */
[----:B------:R-:W-:Y:S02]  /*18bd0*/  @!P3 PRMT R36, R59, 0x5410, RZ ;  /* 0x000054103b24b816 */ /* 0x000fe400000000ff */
[----:B------:R-:W-:Y:S01]  /*18be0*/  FSEL R2, R2, RZ, P5 ;  /* 0x000000ff02027208 */ /* 0x000fe20002800000 */
[----:B------:R-:W2:Y:S01]  /*18bf0*/  LDL.LU R205, [R1+0x144] ;  /* 0x0001440001cd7983 */ /* 0x000ea20000300800 */
[----:B------:R-:W-:Y:S02]  /*18c00*/  SHF.R.U32.HI R0, RZ, 0x18, R18 ;  /* 0x00000018ff007819 */ /* 0x000fe40000011612 */
[----:B------:R-:W-:Y:S02]  /*18c10*/  FSETP.NEU.FTZ.AND P3, PT, R100, -INF , PT ;  /* 0xff8000006400780b */ /* 0x000fe40003f7d000 */
[----:B------:R-:W-:Y:S02]  /*18c20*/  PRMT R5, R31, 0x5410, R30 ;  /* 0x000054101f057816 */ /* 0x000fe4000000001e */
[----:B------:R-:W-:Y:S01]  /*18c30*/  @!P1 PRMT R31, R22, 0x5410, RZ ;  /* 0x00005410161f9816 */ /* 0x000fe200000000ff */
        /* <DEDUP_REMOVED lines=9> */
[----:B-1----:R-:W-:Y:S01]  /*18cd0*/  FMUL.FTZ R4, R100, UR34 ;  /* 0x0000002264047c20 */ /* 0x002fe20008410000 */
[--C-:B------:R-:W-:Y:S01]  /*18ce0*/  FFMA.FTZ R194, R40, UR34, -R2.reuse ;  /* 0x0000002228c27c23 */ /* 0x100fe20008010802 */
[--C-:B------:R-:W-:Y:S01]  /*18cf0*/  FFMA.FTZ R196, R38, UR34, -R2.reuse ;  /* 0x0000002226c47c23 */ /* 0x100fe20008010802 */
[--C-:B------:R-:W-:Y:S01]  /*18d00*/  FFMA.FTZ R221, R33, UR34, -R2.reuse ;  /* 0x0000002221dd7c23 */ /* 0x100fe20008010802 */
[--C-:B------:R-:W-:Y:S01]  /*18d10*/  FFMA.FTZ R250, R28, UR34, -R2.reuse ;  /* 0x000000221cfa7c23 */ /* 0x100fe20008010802 */
[----:B------:R-:W-:Y:S01]  /*18d20*/  FSEL R0, R4, RZ, P3 ;  /* 0x000000ff04007208 */ /* 0x000fe20001800000 */
[--C-:B------:R-:W-:Y:S01]  /*18d30*/  FFMA.FTZ R206, R23, UR34, -R2.reuse ;  /* 0x0000002217ce7c23 */ /* 0x100fe20008010802 */
[--C-:B------:R-:W-:Y:S01]  /*18d40*/  FFMA.FTZ R203, R21, UR34, -R2.reuse ;  /* 0x0000002215cb7c23 */ /* 0x100fe20008010802 */
[--C-:B------:R-:W-:Y:S01]  /*18d50*/  FFMA.FTZ R211, R16, UR34, -R2.reuse ;  /* 0x0000002210d37c23 */ /* 0x100fe20008010802 */
[----:B------:R-:W-:Y:S01]  /*18d60*/  FFMA.FTZ R208, R12, UR34, -R2 ;  /* 0x000000220cd07c23 */ /* 0x000fe20008010802 */
[--C-:B------:R-:W-:Y:S01]  /*18d70*/  FFMA.FTZ R4, R179, UR34, -R3.reuse ;  /* 0x00000022b3047c23 */ /* 0x100fe20008010803 */
[----:B------:R-:W-:-:S03]  /*18d80*/  FFMA.FTZ R2, R174, UR34, -R3 ;  /* 0x00000022ae027c23 */ /* 0x000fc60008010803 */
[----:B------:R-:W-:Y:S04]  /*18d90*/  MUFU.EX2 R7, R4 ;  /* 0x0000000400077308 */ /* 0x000fe80000000800 */
[----:B------:R-:W1:Y:S01]  /*18da0*/  MUFU.EX2 R33, R2 ;  /* 0x0000000200217308 */ /* 0x000e620000000800 */
[--C-:B------:R-:W-:Y:S01]  /*18db0*/  FFMA.FTZ R212, R15, UR34, -R0.reuse ;  /* 0x000000220fd47c23 */ /* 0x100fe20008010800 */
[----:B------:R-:W-:Y:S01]  /*18dc0*/  FFMA.FTZ R37, R14, UR34, -R0 ;  /* 0x000000220e257c23 */ /* 0x000fe20008010800 */
[----:B------:R-:W-:-:S04]  /*18dd0*/  IMAD.WIDE.U32 R14, R24, -0x2daee0ad, RZ ;  /* 0xd2511f53180e7825 */ /* 0x000fc800078e00ff */
[----:B------:R-:W-:Y:S02]  /*18de0*/  @!P1 HFMA2.BF16_V2 R26, -RZ.H0_H0, RZ.H0_H0, -R30.H0_H0 ;  /* 0x200000ffff1a9231 */ /* 0x000fe4000034091e */
        /* <DEDUP_REMOVED lines=14> */
[----:B------:R-:W-:-:S02]  /*18ed0*/  PRMT R0, R186, 0x7771, RZ ;  /* 0x00007771ba007816 */ /* 0x000fc400000000ff */
[----:B------:R-:W-:Y:S02]  /*18ee0*/  LOP3.LUT R34, R184, UR12, R15, 0x96, !PT ;  /* 0x0000000cb8227c12 */ /* 0x000fe4000f8e960f */
[----:B-1----:R-:W-:Y:S02]  /*18ef0*/  F2FP.BF16.F32.PACK_AB R2, R33, R7 ;  /* 0x000000072102723e */ /* 0x002fe400000010ff */
[----:B------:R-:W-:Y:S02]  /*18f00*/  @!P1 PRMT R30, R26, 0x5410, RZ ;  /* 0x000054101a1e9816 */ /* 0x000fe400000000ff */
[----:B------:R-:W-:Y:S02]  /*18f10*/  ISETP.GT.U32.AND P1, PT, R0, UR4, PT ;  /* 0x0000000400007c0c */ /* 0x000fe4000bf24070 */
[----:B------:R-:W-:Y:S02]  /*18f20*/  LOP3.LUT R0, R34, 0xffff, RZ, 0xc0, !PT ;  /* 0x0000ffff22007812 */ /* 0x000fe400078ec0ff */
[----:B------:R-:W-:-:S02]  /*18f30*/  PRMT R26, R2, 0x7610, R26 ;  /* 0x00007610021a7816 */ /* 0x000fc4000000001a */
[----:B------:R-:W-:Y:S02]  /*18f40*/  SHF.R.U32.HI R0, RZ, 0x8, R0 ;  /* 0x00000008ff007819 */ /* 0x000fe40000011600 */
[----:B------:R-:W-:Y:S01]  /*18f50*/  PRMT R25, R2, 0x7632, R25 ;  /* 0x0000763202197816 */ /* 0x000fe20000000019 */
[----:B------:R-:W-:Y:S01]  /*18f60*/  @!P0 HFMA2.BF16_V2 R11, -RZ.H0_H0, RZ.H0_H0, -R26.H0_H0 ;  /* 0x200000ffff0b8231 */ /* 0x000fe2000034091a */
[----:B------:R-:W-:Y:S01]  /*18f70*/  LOP3.LUT R0, R0, 0xffff, RZ, 0xc0, !PT ;  /* 0x0000ffff00007812 */ /* 0x000fe200078ec0ff */
[----:B------:R-:W-:Y:S01]  /*18f80*/  MUFU.EX2 R210, R9 ;  /* 0x0000000900d27308 */ /* 0x000fe20000000800 */
[----:B------:R-:W-:Y:S02]  /*18f90*/  PRMT R238, R26, 0x5410, R25 ;  /* 0x000054101aee7816 */ /* 0x000fe40000000019 */
[----:B------:R-:W-:Y:S01]  /*18fa0*/  PRMT R2, R186, 0x7772, RZ ;  /* 0x00007772ba027816 */ /* 0x000fe200000000ff */
[----:B------:R-:W1:Y:S01]  /*18fb0*/  MUFU.EX2 R214, R8 ;  /* 0x0000000800d67308 */ /* 0x000e620000000800 */
[----:B------:R-:W-:Y:S01]  /*18fc0*/  @!P0 PRMT R26, R11, 0x5410, RZ ;  /* 0x000054100b1a8816 */ /* 0x000fe200000000ff */
[----:B------:R-:W-:Y:S01]  /*18fd0*/  @P1 HFMA2.BF16_V2 R12, -RZ.H0_H0, RZ.H0_H0, -R25.H0_H0 ;  /* 0x200000ffff0c1231 */ /* 0x000fe20000340919 */
[----:B------:R-:W-:-:S02]  /*18fe0*/  ISETP.LE.U32.AND P0, PT, R0, UR4, PT ;  /* 0x0000000400007c0c */ /* 0x000fc4000bf03070 */
[----:B------:R-:W-:Y:S02]  /*18ff0*/  FSEL R0, R103, RZ, P2 ;  /* 0x000000ff67007208 */ /* 0x000fe40001000000 */
[----:B------:R-:W-:Y:S02]  /*19000*/  ISETP.GT.U32.AND P2, PT, R2, UR4, PT ;  /* 0x0000000402007c0c */ /* 0x000fe4000bf44070 */
[----:B------:R-:W-:Y:S02]  /*19010*/  PRMT R2, R186, 0x7773, RZ ;  /* 0x00007773ba027816 */ /* 0x000fe400000000ff */
[----:B------:R-:W-:Y:S02]  /*19020*/  @P1 PRMT R25, R12, 0x5410, RZ ;  /* 0x000054100c191816 */ /* 0x000fe400000000ff */
[----:B------:R-:W-:Y:S02]  /*19030*/  ISETP.GT.U32.AND P1, PT, R2, UR4, PT ;  /* 0x0000000402007c0c */ /* 0x000fe4000bf24070 */
[----:B-1----:R-:W-:-:S04]  /*19040*/  F2FP.BF16.F32.PACK_AB R2, R214, R210 ;  /* 0x000000d2d602723e */ /* 0x002fc800000010ff */
[C---:B------:R-:W-:Y:S02]  /*19050*/  PRMT R249, R2.reuse, 0x7632, R249 ;  /* 0x0000763202f97816 */ /* 0x040fe400000000f9 */
[----:B------:R-:W-:-:S05]  /*19060*/  PRMT R24, R2, 0x7610, R24 ;  /* 0x0000761002187816 */ /* 0x000fca0000000018 */
[----:B------:R-:W-:Y:S01]  /*19070*/  @P1 HFMA2.BF16_V2 R16, -RZ.H0_H0, RZ.H0_H0, -R249.H0_H0 ;  /* 0x200000ffff101231 */ /* 0x000fe200003409f9 */
[----:B------:R-:W-:Y:S01]  /*19080*/  PRMT R47, R24, 0x5410, R249 ;  /* 0x00005410182f7816 */ /* 0x000fe200000000f9 */
[----:B------:R-:W-:Y:S03]  /*19090*/  STL [R1+0xd8], R5 ;  /* 0x0000d80501007387 */ /* 0x000fe60000100800 */
[----:B------:R-:W-:Y:S01]  /*190a0*/  @P1 PRMT R249, R16, 0x5410, RZ ;  /* 0x0000541010f91816 */ /* 0x000fe200000000ff */
[----:B------:R1:W-:Y:S04]  /*190b0*/  STL.64 [R1+0x218], R196 ;  /* 0x000218c401007387 */ /* 0x0003e80000100a00 */
[----:B------:R3:W-:Y:S04]  /*190c0*/  STL.64 [R1+0x220], R192 ;  /* 0x000220c001007387 */ /* 0x0007e80000100a00 */
[----:B------:R4:W-:Y:S04]  /*190d0*/  STL.64 [R1+0x228], R220 ;  /* 0x000228dc01007387 */ /* 0x0009e80000100a00 */
[----:B------:R-:W-:Y:S04]  /*190e0*/  STL [R1+0x1c0], R103 ;  /* 0x0001c06701007387 */ /* 0x000fe80000100800 */
[----:B------:R-:W-:Y:S04]  /*190f0*/  STL [R1+0x1c4], R249 ;  /* 0x0001c4f901007387 */ /* 0x000fe80000100800 */
[----:B-1----:R-:W4:Y:S04]  /*19100*/  LDL.64 R196, [R1+0x150] ;  /* 0x0001500001c47983 */ /* 0x002f280000100a00 */
[----:B---3--:R-:W3:Y:S01]  /*19110*/  LDL.64 R192, [R1+0x178] ;  /* 0x0001780001c07983 */ /* 0x008ee20000100a00 */
[----:B------:R-:W-:Y:S01]  /*19120*/  FADD.FTZ R5, R207, -R0 ;  /* 0x80000000cf057221 */ /* 0x000fe20000010000 */
[--C-:B------:R-:W-:Y:S01]  /*19130*/  FFMA.FTZ R0, R106, UR34, -R3.reuse ;  /* 0x000000226a007c23 */ /* 0x100fe20008010803 */
[----:B------:R-:W-:Y:S01]  /*19140*/  FFMA.FTZ R4, R180, UR34, -R3 ;  /* 0x00000022b4047c23 */ /* 0x000fe20008010803 */
[----:B------:R-:W-:-:S02]  /*19150*/  @P2 HFMA2.BF16_V2 R13, -RZ.H0_H0, RZ.H0_H0, -R24.H0_H0 ;  /* 0x200000ffff0d2231 */ /* 0x000fc40000340918 */
[----:B------:R1:W-:Y:S04]  /*19160*/  MUFU.EX2 R107, R0 ;  /* 0x00000000006b7308 */ /* 0x0003e80000000800 */
[----:B------:R1:W1:Y:S01]  /*19170*/  MUFU.EX2 R38, R4 ;  /* 0x0000000400267308 */ /* 0x0002620000000800 */
[----:B------:R-:W-:Y:S02]  /*19180*/  @P2 PRMT R24, R13, 0x5410, RZ ;  /* 0x000054100d182816 */ /* 0x000fe400000000ff */
[----:B-1----:R-:W-:-:S04]  /*19190*/  LOP3.LUT R0, R34, 0xff, RZ, 0xc0, !PT ;  /* 0x000000ff22007812 */ /* 0x002fc800078ec0ff */
[----:B------:R-:W-:Y:S01]  /*191a0*/  ISETP.LE.U32.AND P2, PT, R0, UR4, PT ;  /* 0x0000000400007c0c */ /* 0x000fe2000bf43070 */
[----:B------:R-:W-:Y:S02]  /*191b0*/  IMAD.MOV.U32 R0, RZ, RZ, R14 ;  /* 0x000000ffff007224 */ /* 0x000fe400078e000e */
[----:B------:R-:W-:-:S03]  /*191c0*/  FMUL.FTZ R4, R5, UR34 ;  /* 0x0000002205047c20 */ /* 0x000fc60008410000 */
[----:B------:R-:W-:-:S03]  /*191d0*/  LOP3.LUT R0, R0, 0xff, RZ, 0xc0, !PT ;  /* 0x000000ff00007812 */ /* 0x000fc600078ec0ff */
[----:B------:R-:W2:Y:S01]  /*191e0*/  MUFU.EX2 R4, R4 ;  /* 0x0000000400047308 */ /* 0x000ea20000000800 */
[----:B------:R-:W-:Y:S02]  /*191f0*/  ISETP.LE.U32.AND P1, PT, R0, UR4, PT ;  /* 0x0000000400007c0c */ /* 0x000fe4000bf23070 */
[----:B------:R-:W-:Y:S01]  /*19200*/  F2FP.BF16.F32.PACK_AB R0, R107, R38 ;  /* 0x000000266b00723e */ /* 0x000fe200000010ff */
[----:B------:R-:W-:Y:S03]  /*19210*/  MUFU.EX2 R180, R10 ;  /* 0x0000000a00b47308 */ /* 0x000fe60000000800 */
[C---:B------:R-:W-:Y:S01]  /*19220*/  PRMT R248, R0.reuse, 0x7610, R248 ;  /* 0x0000761000f87816 */ /* 0x040fe200000000f8 */
[----:B------:R-:W1:Y:S01]  /*19230*/  MUFU.EX2 R217, R19 ;  /* 0x0000001300d97308 */ /* 0x000e620000000800 */
[----:B------:R-:W-:Y:S02]  /*19240*/  PRMT R231, R0, 0x7632, R231 ;  /* 0x0000763200e77816 */ /* 0x000fe400000000e7 */
[----:B------:R-:W-:Y:S01]  /*19250*/  PRMT R0, R34, 0x7632, R0 ;  /* 0x0000763222007816 */ /* 0x000fe20000000000 */
[----:B------:R-:W-:Y:S01]  /*19260*/  @!P2 HFMA2.BF16_V2 R21, -RZ.H0_H0, RZ.H0_H0, -R248.H0_H0 ;  /* 0x200000ffff15a231 */ /* 0x000fe200003409f8 */
[----:B------:R-:W-:-:S02]  /*19270*/  PRMT R213, R248, 0x5410, R231 ;  /* 0x00005410f8d57816 */ /* 0x000fc400000000e7 */
[----:B------:R-:W-:Y:S01]  /*19280*/  LOP3.LUT R0, R0, 0xff, RZ, 0xc0, !PT ;  /* 0x000000ff00007812 */ /* 0x000fe200078ec0ff */
[----:B------:R-:W-:Y:S01]  /*19290*/  @!P0 HFMA2.BF16_V2 R28, -RZ.H0_H0, RZ.H0_H0, -R231.H0_H0 ;  /* 0x200000ffff1c8231 */ /* 0x000fe200003409e7 */
[----:B------:R-:W-:Y:S02]  /*192a0*/  @!P2 PRMT R248, R21, 0x5410, RZ ;  /* 0x0000541015f8a816 */ /* 0x000fe400000000ff */
[----:B------:R-:W-:Y:S02]  /*192b0*/  ISETP.LE.U32.AND P2, PT, R0, UR4, PT ;  /* 0x0000000400007c0c */ /* 0x000fe4000bf43070 */
[----:B------:R-:W-:Y:S02]  /*192c0*/  PRMT R0, R14, 0x7771, RZ ;  /* 0x000077710e007816 */ /* 0x000fe400000000ff */
[----:B------:R-:W-:Y:S01]  /*192d0*/  @!P0 PRMT R231, R28, 0x5410, RZ ;  /* 0x000054101ce78816 */ /* 0x000fe200000000ff */
[--C-:B------:R-:W-:Y:S01]  /*192e0*/  FFMA.FTZ R5, R178, UR34, -R3.reuse ;  /* 0x00000022b2057c23 */ /* 0x100fe20008010803 */
[----:B------:R-:W-:Y:S01]  /*192f0*/  ISETP.GT.U32.AND P0, PT, R0, UR4, PT ;  /* 0x0000000400007c0c */ /* 0x000fe2000bf04070 */
[----:B------:R-:W-:-:S02]  /*19300*/  FFMA.FTZ R0, R105, UR34, -R3 ;  /* 0x0000002269007c23 */ /* 0x000fc40008010803 */
[----:B------:R-:W-:Y:S04]  /*19310*/  MUFU.EX2 R28, R5 ;  /* 0x00000005001c7308 */ /* 0x000fe80000000800 */
[----:B------:R1:W4:Y:S02]  /*19320*/  MUFU.EX2 R59, R0 ;  /* 0x00000000003b7308 */ /* 0x0003240000000800 */
[----:B-1----:R-:W-:Y:S01]  /*19330*/  SHF.R.U32.HI R0, RZ, 0x18, R34 ;  /* 0x00000018ff007819 */ /* 0x002fe20000011622 */
[--C-:B------:R-:W-:Y:S01]  /*19340*/  FFMA.FTZ R12, R67, UR34, -R3.reuse ;  /* 0x00000022430c7c23 */ /* 0x100fe20008010803 */
[--C-:B------:R-:W-:Y:S01]  /*19350*/  FFMA.FTZ R11, R62, UR34, -R3.reuse ;  /* 0x000000223e0b7c23 */ /* 0x100fe20008010803 */
[--C-:B------:R-:W-:Y:S01]  /*19360*/  FFMA.FTZ R10, R58, UR34, -R3.reuse ;  /* 0x000000223a0a7c23 */ /* 0x100fe20008010803 */
[--C-:B------:R-:W-:Y:S01]  /*19370*/  FFMA.FTZ R9, R53, UR34, -R3.reuse ;  /* 0x0000002235097c23 */ /* 0x100fe20008010803 */
[--C-:B------:R-:W-:Y:S01]  /*19380*/  FFMA.FTZ R13, R49, UR34, -R3.reuse ;  /* 0x00000022310d7c23 */ /* 0x100fe20008010803 */
[--C-:B------:R-:W-:Y:S01]  /*19390*/  FFMA.FTZ R15, R48, UR34, -R3.reuse ;  /* 0x00000022300f7c23 */ /* 0x100fe20008010803 */
[----:B------:R-:W-:Y:S01]  /*193a0*/  FFMA.FTZ R184, R35, UR34, -R3 ;  /* 0x0000002223b87c23 */ /* 0x000fe20008010803 */
[----:B------:R-:W-:Y:S01]  /*193b0*/  STL [R1+0x1c8], R248 ;  /* 0x0001c8f801007387 */ /* 0x000fe20000100800 */
[----:B------:R-:W-:-:S03]  /*193c0*/  FSEL R5, R101, RZ, P4 ;  /* 0x000000ff65057208 */ /* 0x000fc60002000000 */
[----:B------:R-:W-:Y:S04]  /*193d0*/  STL [R1+0x1cc], R231 ;  /* 0x0001cce701007387 */ /* 0x000fe80000100800 */
[----:B------:R-:W-:Y:S01]  /*193e0*/  STL [R1+0x1d0], R34 ;  /* 0x0001d02201007387 */ /* 0x000fe20000100800 */
[----:B------:R-:W-:Y:S01]  /*193f0*/  FADD.FTZ R8, R204, -R5 ;  /* 0x80000005cc087221 */ /* 0x000fe20000010000 */
[----:B--2---:R-:W-:-:S04]  /*19400*/  FFMA.FTZ R2, R205, R4, R188 ;  /* 0x00000004cd027223 */ /* 0x004fc800000100bc */
[----:B------:R-:W-:Y:S01]  /*19410*/  FADD.FTZ R6, R191, R2 ;  /* 0x00000002bf067221 */ /* 0x000fe20000010000 */
[----:B------:R-:W-:-:S04]  /*19420*/  F2FP.BF16.F32.PACK_AB R2, R217, R180 ;  /* 0x000000b4d902723e */ /* 0x000fc800000010ff */
[C---:B------:R-:W-:Y:S02]  /*19430*/  PRMT R230, R2.reuse, 0x7610, R230 ;  /* 0x0000761002e67816 */ /* 0x040fe400000000e6 */
[----:B------:R-:W-:-:S03]  /*19440*/  PRMT R229, R2, 0x7632, R229 ;  /* 0x0000763202e57816 */ /* 0x000fc600000000e5 */
[----:B------:R-:W-:Y:S01]  /*19450*/  @!P2 HFMA2.BF16_V2 R32, -RZ.H0_H0, RZ.H0_H0, -R230.H0_H0 ;  /* 0x200000ffff20a231 */ /* 0x000fe200003409e6 */
[----:B----4-:R-:W-:-:S04]  /*19460*/  PRMT R220, R230, 0x5410, R229 ;  /* 0x00005410e6dc7816 */ /* 0x010fc800000000e5 */
[----:B------:R-:W-:Y:S02]  /*19470*/  @!P2 PRMT R230, R32, 0x5410, RZ ;  /* 0x0000541020e6a816 */ /* 0x000fe400000000ff */
[----:B------:R-:W-:Y:S02]  /*19480*/  ISETP.LE.U32.AND P2, PT, R0, UR4, PT ;  /* 0x0000000400007c0c */ /* 0x000fe4000bf43070 */
[----:B------:R-:W-:Y:S01]  /*19490*/  F2FP.BF16.F32.PACK_AB R0, R59, R28 ;  /* 0x0000001c3b00723e */ /* 0x000fe200000010ff */
[----:B------:R-:W-:Y:S01]  /*194a0*/  FADD.FTZ R2, R7, R6 ;  /* 0x0000000607027221 */ /* 0x000fe20000010000 */
[----:B------:R-:W-:Y:S02]  /*194b0*/  FFMA.FTZ R188, R42, UR34, -R3 ;  /* 0x000000222abc7c23 */ /* 0x000fe40008010803 */
[C---:B------:R-:W-:Y:S01]  /*194c0*/  PRMT R226, R0.reuse, 0x7610, R226 ;  /* 0x0000761000e27816 */ /* 0x040fe200000000e2 */
[----:B------:R-:W-:Y:S01]  /*194d0*/  FADD.FTZ R19, R33, R2 ;  /* 0x0000000221137221 */ /* 0x000fe20000010000 */
[----:B------:R-:W-:Y:S01]  /*194e0*/  PRMT R225, R0, 0x7632, R225 ;  /* 0x0000763200e17816 */ /* 0x000fe200000000e1 */
[----:B------:R-:W-:-:S04]  /*194f0*/  IMAD.WIDE.U32 R2, R182, -0x2daee0ad, RZ ;  /* 0xd2511f53b6027825 */ /* 0x000fc800078e00ff */
[----:B------:R-:W-:Y:S02]  /*19500*/  @!P1 HFMA2.BF16_V2 R20, -RZ.H0_H0, RZ.H0_H0, -R226.H0_H0 ;  /* 0x200000ffff149231 */ /* 0x000fe400003409e2 */
[----:B------:R-:W-:Y:S02]  /*19510*/  @!P2 HFMA2.BF16_V2 R27, -RZ.H0_H0, RZ.H0_H0, -R229.H0_H0 ;  /* 0x200000ffff1ba231 */ /* 0x000fe400003409e5 */
[----:B------:R-:W-:Y:S01]  /*19520*/  @P0 HFMA2.BF16_V2 R17, -RZ.H0_H0, RZ.H0_H0, -R225.H0_H0 ;  /* 0x200000ffff110231 */ /* 0x000fe200003409e1 */
[----:B------:R-:W-:Y:S02]  /*19530*/  PRMT R243, R226, 0x5410, R225 ;  /* 0x00005410e2f37816 */ /* 0x000fe400000000e1 */
[----:B------:R-:W-:Y:S02]  /*19540*/  @!P2 PRMT R229, R27, 0x5410, RZ ;  /* 0x000054101be5a816 */ /* 0x000fe400000000ff */
[----:B------:R-:W-:Y:S02]  /*19550*/  @!P1 PRMT R226, R20, 0x5410, RZ ;  /* 0x0000541014e29816 */ /* 0x000fe400000000ff */
[----:B------:R-:W-:Y:S01]  /*19560*/  @P0 PRMT R225, R17, 0x5410, RZ ;  /* 0x0000541011e10816 */ /* 0x000fe200000000ff */
[----:B------:R-:W-:Y:S04]  /*19570*/  STL [R1+0x1d4], R230 ;  /* 0x0001d4e601007387 */ /* 0x000fe80000100800 */
[----:B------:R1:W-:Y:S04]  /*19580*/  STL [R1+0x1d8], R229 ;  /* 0x0001d8e501007387 */ /* 0x0003e80000100800 */
[----:B------:R2:W-:Y:S04]  /*19590*/  STL [R1+0x1dc], R226 ;  /* 0x0001dce201007387 */ /* 0x0005e80000100800 */
[----:B------:R-:W-:Y:S04]  /*195a0*/  STL [R1+0x1e0], R225 ;  /* 0x0001e0e101007387 */ /* 0x000fe80000100800 */
[----:B------:R-:W-:Y:S04]  /*195b0*/  STL [R1+0x1e4], R101 ;  /* 0x0001e46501007387 */ /* 0x000fe80000100800 */
[----:B------:R-:W-:Y:S04]  /*195c0*/  STL [R1+0x1e8], R100 ;  /* 0x0001e86401007387 */ /* 0x000fe80000100800 */
[----:B------:R-:W4:Y:S01]  /*195d0*/  LDL.LU R204, [R1+0x158] ;  /* 0x0001580001cc7983 */ /* 0x000f220000300800 */
[----:B---3--:R-:W-:-:S05]  /*195e0*/  LOP3.LUT R0, R192, UR31, R3, 0x96, !PT ;  /* 0x0000001fc0007c12 */ /* 0x008fca000f8e9603 */
[----:B------:R-:W-:Y:S01]  /*195f0*/  IMAD.WIDE.U32 R16, R0, -0x326172a9, RZ ;  /* 0xcd9e8d5700107825 */ /* 0x000fe200078e00ff */
[----:B------:R-:W-:-:S05]  /*19600*/  FSEL R0, R100, RZ, P3 ;  /* 0x000000ff64007208 */ /* 0x000fca0001800000 */
[----:B------:R-:W-:Y:S02]  /*19610*/  FADD.FTZ R5, R201, -R0 ;  /* 0x80000000c9057221 */ /* 0x000fe40000010000 */
[----:B------:R-:W3:Y:S01]  /*19620*/  LDL.LU R201, [R1+0x160] ;  /* 0x0001600001c97983 */ /* 0x000ee20000300800 */
[----:B------:R-:W-:-:S05]  /*19630*/  IMAD.WIDE.U32 R6, R181, -0x2daee0ad, RZ ;  /* 0xd2511f53b5067825 */ /* 0x000fca00078e00ff */
[----:B------:R-:W-:Y:S02]  /*19640*/  LOP3.LUT R7, R2, UR22, R7, 0x96, !PT ;  /* 0x0000001602077c12 */ /* 0x000fe4000f8e9607 */
[----:B------:R-:W-:-:S05]  /*19650*/  LOP3.LUT R2, R196, UR26, R17, 0x96, !PT ;  /* 0x0000001ac4027c12 */ /* 0x000fca000f8e9611 */
[----:B------:R-:W-:-:S05]  /*19660*/  IMAD.WIDE.U32 R2, R2, -0x2daee0ad, RZ ;  /* 0xd2511f5302027825 */ /* 0x000fca00078e00ff */
[----:B------:R-:W-:Y:S01]  /*19670*/  LOP3.LUT R3, R6, UR17, R3, 0x96, !PT ;  /* 0x0000001106037c12 */ /* 0x000fe2000f8e9603 */
[----:B------:R-:W-:-:S05]  /*19680*/  IMAD.WIDE.U32 R6, R7, -0x326172a9, RZ ;  /* 0xcd9e8d5707067825 */ /* 0x000fca00078e00ff */
[----:B------:R-:W-:-:S05]  /*19690*/  LOP3.LUT R0, R16, UR21, R7, 0x96, !PT ;  /* 0x0000001510007c12 */ /* 0x000fca000f8e9607 */
[----:B------:R-:W-:-:S05]  /*196a0*/  IMAD.WIDE.U32 R20, R0, -0x2daee0ad, RZ ;  /* 0xd2511f5300147825 */ /* 0x000fca00078e00ff */
[----:B------:R-:W-:Y:S01]  /*196b0*/  LOP3.LUT R16, R2, UR15, R21, 0x96, !PT ;  /* 0x0000000f02107c12 */ /* 0x000fe2000f8e9615 */
[----:B------:R-:W-:-:S04]  /*196c0*/  IMAD.WIDE.U32 R2, R3, -0x326172a9, RZ ;  /* 0xcd9e8d5703027825 */ /* 0x000fc800078e00ff */
[----:B------:R-:W-:-:S05]  /*196d0*/  IMAD.WIDE.U32 R16, R16, -0x326172a9, RZ ;  /* 0xcd9e8d5710107825 */ /* 0x000fca00078e00ff */
[----:B------:R-:W-:-:S04]  /*196e0*/  LOP3.LUT R17, R2, UR13, R17, 0x96, !PT ;  /* 0x0000000d02117c12 */ /* 0x000fc8000f8e9611 */
[----:B------:R-:W-:-:S04]  /*196f0*/  SHF.R.U32.HI R0, RZ, 0x18, R17 ;  /* 0x00000018ff007819 */ /* 0x000fc80000011611 */
[----:B------:R-:W-:Y:S01]  /*19700*/  ISETP.LE.U32.AND P2, PT, R0, UR4, PT ;  /* 0x0000000400007c0c */ /* 0x000fe2000bf43070 */
[----:B------:R-:W-:-:S05]  /*19710*/  IMAD.MOV.U32 R0, RZ, RZ, R16 ;  /* 0x000000ffff007224 */ /* 0x000fca00078e0010 */
[----:B------:R-:W-:-:S04]  /*19720*/  LOP3.LUT R0, R0, 0xff, RZ, 0xc0, !PT ;  /* 0x000000ff00007812 */ /* 0x000fc800078ec0ff */
[----:B------:R-:W-:Y:S02]  /*19730*/  ISETP.LE.U32.AND P1, PT, R0, UR4, PT ;  /* 0x0000000400007c0c */ /* 0x000fe4000bf23070 */
[----:B------:R-:W-:-:S04]  /*19740*/  LOP3.LUT R0, R17, 0xffff, RZ, 0xc0, !PT ;  /* 0x0000ffff11007812 */ /* 0x000fc800078ec0ff */
[----:B------:R-:W-:Y:S02]  /*19750*/  SHF.R.U32.HI R0, RZ, 0x8, R0 ;  /* 0x00000008ff007819 */ /* 0x000fe40000011600 */
[----:B------:R-:W-:Y:S01]  /*19760*/  LOP3.LUT R32, R6, UR16, R3, 0x96, !PT ;  /* 0x0000001006207c12 */ /* 0x000fe2000f8e9603 */
[----:B------:R-:W-:Y:S01]  /*19770*/  MUFU.EX2 R22, R22 ;  /* 0x0000001600167308 */ /* 0x000fe20000000800 */
[----:B------:R-:W-:-:S03]  /*19780*/  LOP3.LUT R0, R0, 0xffff, RZ, 0xc0, !PT ;  /* 0x0000ffff00007812 */ /* 0x000fc600078ec0ff */
[----:B------:R-:W1:Y:S01]  /*19790*/  MUFU.EX2 R23, R23 ;  /* 0x0000001700177308 */ /* 0x000e620000000800 */
[----:B------:R-:W-:Y:S01]  /*197a0*/  ISETP.LE.U32.AND P4, PT, R0, UR4, PT ;  /* 0x0000000400007c0c */ /* 0x000fe2000bf83070 */
[----:B------:R-:W-:Y:S01]  /*197b0*/  IMAD.WIDE.U32 R32, R32, -0x2daee0ad, RZ ;  /* 0xd2511f5320207825 */ /* 0x000fe200078e00ff */
[----:B------:R-:W-:-:S04]  /*197c0*/  PRMT R0, R17, 0x7632, R0 ;  /* 0x0000763211007816 */ /* 0x000fc80000000000 */
[----:B------:R-:W-:Y:S02]  /*197d0*/  LOP3.LUT R0, R0, 0xff, RZ, 0xc0, !PT ;  /* 0x000000ff00007812 */ /* 0x000fe400078ec0ff */
[----:B------:R-:W-:Y:S02]  /*197e0*/  LOP3.LUT R33, R20, UR12, R33, 0x96, !PT ;  /* 0x0000000c14217c12 */ /* 0x000fe4000f8e9621 */
[----:B------:R-:W-:Y:S01]  /*197f0*/  ISETP.LE.U32.AND P3, PT, R0, UR4, PT ;  /* 0x0000000400007c0c */ /* 0x000fe2000bf63070 */
[----:B------:R-:W-:Y:S01]  /*19800*/  FMUL.FTZ R0, R5, UR34 ;  /* 0x0000002205007c20 */ /* 0x000fe20008410000 */
[----:B------:R-:W-:Y:S02]  /*19810*/  PRMT R2, R33, 0x7632, R2 ;  /* 0x0000763221027816 */ /* 0x000fe40000000002 */
[----:B-1----:R-:W-:Y:S02]  /*19820*/  F2FP.BF16.F32.PACK_AB R5, R23, R22 ;  /* 0x000000161705723e */ /* 0x002fe400000010ff */
[----:B------:R-:W-:Y:S01]  /*19830*/  LOP3.LUT R2, R2, 0xff, RZ, 0xc0, !PT ;  /* 0x000000ff02027812 */ /* 0x000fe200078ec0ff */
[----:B------:R-:W-:Y:S02]  /*19840*/  MUFU.EX2 R179, R29 ;  /* 0x0000001d00b37308 */ /* 0x000fe40000000800 */
[----:B------:R-:W-:Y:S01]  /*19850*/  @!P2 HFMA2.BF16_V2 R53, -RZ.H0_H0, RZ.H0_H0, -R5.H1_H1 ;  /* 0x200000ffff35a231 */ /* 0x000fe20000360905 */
[----:B------:R-:W-:Y:S01]  /*19860*/  ISETP.LE.U32.AND P0, PT, R2, UR4, PT ;  /* 0x0000000402007c0c */ /* 0x000fe2000bf03070 */
[----:B------:R-:W1:Y:S01]  /*19870*/  MUFU.EX2 R66, R66 ;  /* 0x0000004200427308 */ /* 0x000e620000000800 */
[----:B------:R-:W-:-:S03]  /*19880*/  PRMT R2, R16, 0x7771, RZ ;  /* 0x0000777110027816 */ /* 0x000fc600000000ff */
[----:B------:R-:W-:Y:S01]  /*19890*/  MUFU.EX2 R0, R0 ;  /* 0x0000000000007308 */ /* 0x000fe20000000800 */
[----:B------:R-:W-:Y:S02]  /*198a0*/  PRMT R35, R5, 0x7632, R35 ;  /* 0x0000763205237816 */ /* 0x000fe40000000023 */
[----:B------:R-:W-:Y:S01]  /*198b0*/  @!P2 PRMT R35, R53, 0x5410, RZ ;  /* 0x000054103523a816 */ /* 0x000fe200000000ff */
[----:B------:R-:W-:Y:S01]  /*198c0*/  FADD.FTZ R6, R38, R19 ;  /* 0x0000001326067221 */ /* 0x000fe20000010000 */
[----:B------:R-:W-:Y:S01]  /*198d0*/  ISETP.GT.U32.AND P2, PT, R2, UR4, PT ;  /* 0x0000000402007c0c */ /* 0x000fe2000bf44070 */
[----:B------:R-:W-:Y:S04]  /*198e0*/  MUFU.EX2 R19, R176 ;  /* 0x000000b000137308 */ /* 0x000fe80000000800 */
[----:B------:R-:W2:Y:S01]  /*198f0*/  MUFU.EX2 R20, R65 ;  /* 0x0000004100147308 */ /* 0x000ea20000000800 */
[----:B-1----:R-:W-:-:S07]  /*19900*/  F2FP.BF16.F32.PACK_AB R38, R66, R179 ;  /* 0x000000b34226723e */ /* 0x002fce00000010ff */
[----:B------:R-:W-:Y:S01]  /*19910*/  @P2 HFMA2.BF16_V2 R104, -RZ.H0_H0, RZ.H0_H0, -R38.H1_H1 ;  /* 0x200000ffff682231 */ /* 0x000fe20000360926 */
[----:B------:R-:W-:Y:S02]  /*19920*/  PRMT R229, R38, 0x7632, R229 ;  /* 0x0000763226e57816 */ /* 0x000fe400000000e5 */
[----:B--2---:R-:W-:Y:S02]  /*19930*/  F2FP.BF16.F32.PACK_AB R27, R20, R19 ;  /* 0x00000013141b723e */ /* 0x004fe400000010ff */
[----:B------:R-:W-:-:S05]  /*19940*/  @P2 PRMT R229, R104, 0x5410, RZ ;  /* 0x0000541068e52816 */ /* 0x000fca00000000ff */
[----:B------:R1:W-:Y:S01]  /*19950*/  STL [R1+0x1ec], R229 ;  /* 0x0001ece501007387 */ /* 0x0003e20000100800 */
[----:B---3--:R-:W-:-:S04]  /*19960*/  FFMA.FTZ R7, R201, R0, R22 ;  /* 0x00000000c9077223 */ /* 0x008fc80000010016 */
[----:B------:R-:W-:-:S04]  /*19970*/  FADD.FTZ R7, R23, R7 ;  /* 0x0000000717077221 */ /* 0x000fc80000010000 */
[----:B------:R-:W-:Y:S01]  /*19980*/  FADD.FTZ R19, R19, R7 ;  /* 0x0000000713137221 */ /* 0x000fe20000010000 */
[----:B------:R-:W-:-:S05]  /*19990*/  FSEL R7, R102, RZ, P5 ;  /* 0x000000ff66077208 */ /* 0x000fca0002800000 */
[----:B------:R-:W-:Y:S02]  /*199a0*/  FADD.FTZ R7, R200, -R7 ;  /* 0x80000007c8077221 */ /* 0x000fe40000010000 */
[----:B------:R-:W2:Y:S01]  /*199b0*/  LDL.LU R200, [R1+0x15c] ;  /* 0x00015c0001c87983 */ /* 0x000ea20000300800 */
[----:B------:R-:W-:Y:S01]  /*199c0*/  @!P1 HFMA2.BF16_V2 R62, -RZ.H0_H0, RZ.H0_H0, -R38.H0_H0 ;  /* 0x200000ffff3e9231 */ /* 0x000fe20000340926 */
[----:B------:R-:W-:Y:S02]  /*199d0*/  PRMT R2, R16, 0x7772, RZ ;  /* 0x0000777210027816 */ /* 0x000fe400000000ff */
[----:B------:R-:W-:Y:S02]  /*199e0*/  PRMT R191, R38, 0x7610, R191 ;  /* 0x0000761026bf7816 */ /* 0x000fe400000000bf */
[----:B------:R-:W-:Y:S02]  /*199f0*/  @!P1 PRMT R191, R62, 0x5410, RZ ;  /* 0x000054103ebf9816 */ /* 0x000fe400000000ff */
[----:B------:R-:W-:-:S02]  /*19a00*/  ISETP.GT.U32.AND P1, PT, R2, UR4, PT ;  /* 0x0000000402007c0c */ /* 0x000fc4000bf24070 */
[----:B------:R-:W-:Y:S01]  /*19a10*/  LOP3.LUT R2, R33, 0xffff, RZ, 0xc0, !PT ;  /* 0x0000ffff21027812 */ /* 0x000fe200078ec0ff */
[----:B------:R-:W3:Y:S01]  /*19a20*/  MUFU.EX2 R12, R12 ;  /* 0x0000000c000c7308 */ /* 0x000ee20000000800 */
[----:B------:R-:W-:Y:S02]  /*19a30*/  FADD.FTZ R6, R107, R6 ;  /* 0x000000066b067221 */ /* 0x000fe40000010000 */
[----:B------:R-:W-:Y:S01]  /*19a40*/  SHF.R.U32.HI R2, RZ, 0x8, R2 ;  /* 0x00000008ff027819 */ /* 0x000fe20000011602 */
[----:B------:R-:W1:Y:S01]  /*19a50*/  MUFU.EX2 R11, R11 ;  /* 0x0000000b000b7308 */ /* 0x000e620000000800 */
[----:B------:R-:W-:Y:S02]  /*19a60*/  FADD.FTZ R6, R28, R6 ;  /* 0x000000061c067221 */ /* 0x000fe40000010000 */
[----:B------:R-:W-:Y:S01]  /*19a70*/  LOP3.LUT R2, R2, 0xffff, RZ, 0xc0, !PT ;  /* 0x0000ffff02027812 */ /* 0x000fe200078ec0ff */
[----:B------:R-:W4:Y:S03]  /*19a80*/  MUFU.EX2 R10, R10 ;  /* 0x0000000a000a7308 */ /* 0x000f260000000800 */
[----:B------:R-:W-:Y:S01]  /*19a90*/  ISETP.LE.U32.AND P2, PT, R2, UR4, PT ;  /* 0x0000000402007c0c */ /* 0x000fe2000bf43070 */
[----:B------:R-:W-:Y:S01]  /*19aa0*/  FADD.FTZ R2, R59, R6 ;  /* 0x000000063b027221 */ /* 0x000fe20000010000 */
[----:B------:R-:W4:Y:S03]  /*19ab0*/  MUFU.EX2 R9, R9 ;  /* 0x0000000900097308 */ /* 0x000f260000000800 */
[----:B---3--:R-:W-:Y:S01]  /*19ac0*/  FADD.FTZ R2, R12, R2 ;  /* 0x000000020c027221 */ /* 0x008fe20000010000 */
[----:B------:R-:W3:Y:S03]  /*19ad0*/  MUFU.EX2 R13, R13 ;  /* 0x0000000d000d7308 */ /* 0x000ee60000000800 */
[----:B-1----:R-:W-:Y:S01]  /*19ae0*/  FADD.FTZ R2, R11, R2 ;  /* 0x000000020b027221 */ /* 0x002fe20000010000 */
[----:B------:R-:W1:Y:S03]  /*19af0*/  MUFU.EX2 R15, R15 ;  /* 0x0000000f000f7308 */ /* 0x000e660000000800 */
[----:B----4-:R-:W-:-:S04]  /*19b00*/  FADD.FTZ R2, R10, R2 ;  /* 0x000000020a027221 */ /* 0x010fc80000010000 */
[----:B------:R-:W-:Y:S01]  /*19b10*/  FADD.FTZ R6, R9, R2 ;  /* 0x0000000209067221 */ /* 0x000fe20000010000 */
[----:B------:R-:W-:-:S04]  /*19b20*/  PRMT R2, R16, 0x7773, RZ ;  /* 0x0000777310027816 */ /* 0x000fc800000000ff */
[----:B------:R-:W-:Y:S01]  /*19b30*/  ISETP.GT.U32.AND P5, PT, R2, UR4, PT ;  /* 0x0000000402007c0c */ /* 0x000fe2000bfa4070 */
[----:B---3--:R-:W-:Y:S01]  /*19b40*/  FADD.FTZ R2, R13, R6 ;  /* 0x000000060d027221 */ /* 0x008fe20000010000 */
[----:B------:R-:W-:Y:S01]  /*19b50*/  F2FP.BF16.F32.PACK_AB R28, R11, R12 ;  /* 0x0000000c0b1c723e */ /* 0x000fe200000010ff */
[----:B------:R-:W-:Y:S01]  /*19b60*/  @P1 HFMA2.BF16_V2 R105, -RZ.H0_H0, RZ.H0_H0, -R27.H0_H0 ;  /* 0x200000ffff691231 */ /* 0x000fe2000034091b */
[----:B------:R-:W-:Y:S01]  /*19b70*/  MUFU.EX2 R11, R61 ;  /* 0x0000003d000b7308 */ /* 0x000fe20000000800 */
[----:B-1----:R-:W-:Y:S01]  /*19b80*/  FADD.FTZ R65, R15, R2 ;  /* 0x000000020f417221 */ /* 0x002fe20000010000 */
[----:B------:R-:W-:Y:S02]  /*19b90*/  LOP3.LUT R2, R33, 0xff, RZ, 0xc0, !PT ;  /* 0x000000ff21027812 */ /* 0x000fe400078ec0ff */
[----:B------:R-:W1:Y:S01]  /*19ba0*/  MUFU.EX2 R61, R56 ;  /* 0x00000038003d7308 */ /* 0x000e620000000800 */
[----:B------:R-:W-:-:S03]  /*19bb0*/  F2FP.BF16.F32.PACK_AB R59, R9, R10 ;  /* 0x0000000a093b723e */ /* 0x000fc600000010ff */
[----:B------:R-:W-:Y:S01]  /*19bc0*/  MUFU.EX2 R176, R187 ;  /* 0x000000bb00b07308 */ /* 0x000fe20000000800 */
[----:B------:R-:W-:-:S03]  /*19bd0*/  PRMT R226, R27, 0x7610, R226 ;  /* 0x000076101be27816 */ /* 0x000fc600000000e2 */
[----:B------:R-:W3:Y:S01]  /*19be0*/  MUFU.EX2 R185, R185 ;  /* 0x000000b900b97308 */ /* 0x000ee20000000800 */
[----:B------:R-:W-:-:S03]  /*19bf0*/  @P1 PRMT R226, R105, 0x5410, RZ ;  /* 0x0000541069e21816 */ /* 0x000fc600000000ff */
[----:B------:R-:W-:Y:S01]  /*19c00*/  MUFU.EX2 R10, R60 ;  /* 0x0000003c000a7308 */ /* 0x000fe20000000800 */
[----:B------:R-:W-:-:S03]  /*19c10*/  ISETP.LE.U32.AND P1, PT, R2, UR4, PT ;  /* 0x0000000402007c0c */ /* 0x000fc6000bf23070 */
[----:B------:R-:W4:Y:S01]  /*19c20*/  MUFU.EX2 R60, R55 ;  /* 0x00000037003c7308 */ /* 0x000f220000000800 */
[----:B------:R-:W-:Y:S01]  /*19c30*/  @P5 HFMA2.BF16_V2 R106, -RZ.H0_H0, RZ.H0_H0, -R27.H1_H1 ;  /* 0x200000ffff6a5231 */ /* 0x000fe2000036091b */
[----:B------:R-:W-:Y:S02]  /*19c40*/  PRMT R2, R14, 0x7772, RZ ;  /* 0x000077720e027816 */ /* 0x000fe400000000ff */
[----:B------:R-:W-:Y:S02]  /*19c50*/  PRMT R46, R27, 0x7632, R46 ;  /* 0x000076321b2e7816 */ /* 0x000fe4000000002e */
[----:B------:R-:W-:Y:S02]  /*19c60*/  @P5 PRMT R46, R106, 0x5410, RZ ;  /* 0x000054106a2e5816 */ /* 0x000fe400000000ff */
[----:B-1----:R-:W-:Y:S02]  /*19c70*/  F2FP.BF16.F32.PACK_AB R106, R61, R11 ;  /* 0x0000000b3d6a723e */ /* 0x002fe400000010ff */
[----:B------:R-:W-:-:S02]  /*19c80*/  ISETP.GT.U32.AND P5, PT, R2, UR4, PT ;  /* 0x0000000402007c0c */ /* 0x000fc4000bfa4070 */
[----:B---3--:R-:W-:Y:S01]  /*19c90*/  F2FP.BF16.F32.PACK_AB R2, R185, R176 ;  /* 0x000000b0b902723e */ /* 0x008fe200000010ff */
[----:B------:R-:W-:Y:S01]  /*19ca0*/  @!P1 HFMA2.BF16_V2 R172, -RZ.H0_H0, RZ.H0_H0, -R106.H0_H0 ;  /* 0x200000ffffac9231 */ /* 0x000fe2000034096a */
[----:B----4-:R-:W-:Y:S02]  /*19cb0*/  F2FP.BF16.F32.PACK_AB R107, R60, R10 ;  /* 0x0000000a3c6b723e */ /* 0x010fe400000010ff */
[C---:B------:R-:W-:Y:S02]  /*19cc0*/  PRMT R222, R2.reuse, 0x7610, R222 ;  /* 0x0000761002de7816 */ /* 0x040fe400000000de */
[----:B------:R-:W-:Y:S02]  /*19cd0*/  PRMT R224, R2, 0x7632, R224 ;  /* 0x0000763202e07816 */ /* 0x000fe400000000e0 */
[----:B------:R-:W-:Y:S01]  /*19ce0*/  PRMT R2, R14, 0x7773, RZ ;  /* 0x000077730e027816 */ /* 0x000fe200000000ff */
[----:B------:R-:W-:Y:S01]  /*19cf0*/  @!P0 HFMA2.BF16_V2 R173, -RZ.H0_H0, RZ.H0_H0, -R107.H0_H0 ;  /* 0x200000ffffad8231 */ /* 0x000fe2000034096b */
[----:B------:R-:W-:-:S02]  /*19d00*/  PRMT R12, R106, 0x7610, R12 ;  /* 0x000076106a0c7816 */ /* 0x000fc4000000000c */
[----:B------:R-:W-:Y:S02]  /*19d10*/  @!P1 PRMT R12, R172, 0x5410, RZ ;  /* 0x00005410ac0c9816 */ /* 0x000fe400000000ff */
[----:B------:R-:W-:Y:S02]  /*19d20*/  ISETP.GT.U32.AND P1, PT, R2, UR4, PT ;  /* 0x0000000402007c0c */ /* 0x000fe4000bf24070 */
[----:B------:R-:W-:Y:S02]  /*19d30*/  SHF.R.U32.HI R2, RZ, 0x18, R33 ;  /* 0x00000018ff027819 */ /* 0x000fe40000011621 */
[----:B------:R-:W-:Y:S02]  /*19d40*/  PRMT R239, R107, 0x7610, R239 ;  /* 0x000076106bef7816 */ /* 0x000fe400000000ef */
[----:B------:R-:W-:Y:S02]  /*19d50*/  @!P0 PRMT R239, R173, 0x5410, RZ ;  /* 0x00005410adef8816 */ /* 0x000fe400000000ff */
[----:B------:R-:W-:Y:S01]  /*19d60*/  ISETP.LE.U32.AND P0, PT, R2, UR4, PT ;  /* 0x0000000402007c0c */ /* 0x000fe2000bf03070 */
[----:B------:R-:W-:Y:S01]  /*19d70*/  FMUL.FTZ R3, R8, UR34 ;  /* 0x0000002208037c20 */ /* 0x000fe20008410000 */
[----:B------:R-:W-:Y:S01]  /*19d80*/  FMUL.FTZ R2, R7, UR34 ;  /* 0x0000002207027c20 */ /* 0x000fe20008410000 */
[----:B------:R-:W-:Y:S01]  /*19d90*/  MOV R6, R32 ;  /* 0x0000002000067202 */ /* 0x000fe20000000f00 */
[----:B------:R-:W-:Y:S04]  /*19da0*/  MUFU.EX2 R56, R64 ;  /* 0x0000004000387308 */ /* 0x000fe80000000800 */
[----:B------:R-:W1:Y:S01]  /*19db0*/  MUFU.EX2 R55, R63 ;  /* 0x0000003f00377308 */ /* 0x000e620000000800 */
[----:B------:R-:W-:-:S04]  /*19dc0*/  LOP3.LUT R6, R6, 0xff, RZ, 0xc0, !PT ;  /* 0x000000ff06067812 */ /* 0x000fc800078ec0ff */
[----:B------:R-:W-:Y:S01]  /*19dd0*/  @!P0 HFMA2.BF16_V2 R175, -RZ.H0_H0, RZ.H0_H0, -R107.H1_H1 ;  /* 0x200000ffffaf8231 */ /* 0x000fe2000036096b */
[----:B------:R-:W3:Y:S01]  /*19de0*/  MUFU.EX2 R3, R3 ;  /* 0x0000000300037308 */ /* 0x000ee20000000800 */
[----:B------:R-:W-:-:S03]  /*19df0*/  PRMT R221, R107, 0x7632, R221 ;  /* 0x000076326bdd7816 */ /* 0x000fc600000000dd */
[----:B------:R-:W4:Y:S01]  /*19e00*/  MUFU.EX2 R2, R2 ;  /* 0x0000000200027308 */ /* 0x000f220000000800 */
[----:B------:R-:W-:Y:S02]  /*19e10*/  @!P0 PRMT R221, R175, 0x5410, RZ ;  /* 0x00005410afdd8816 */ /* 0x000fe400000000ff */
[----:B------:R-:W-:Y:S01]  /*19e20*/  ISETP.LE.U32.AND P0, PT, R6, UR4, PT ;  /* 0x0000000406007c0c */ /* 0x000fe2000bf03070 */
[----:B------:R-:W-:Y:S01]  /*19e30*/  MUFU.EX2 R9, R177 ;  /* 0x000000b100097308 */ /* 0x000fe20000000800 */
[----:B------:R-:W-:Y:S01]  /*19e40*/  FMUL.FTZ R53, R119, R0 ;  /* 0x0000000077357220 */ /* 0x000fe20000410000 */
[----:B-1----:R-:W-:Y:S01]  /*19e50*/  F2FP.BF16.F32.PACK_AB R105, R55, R56 ;  /* 0x000000383769723e */ /* 0x002fe200000010ff */
[----:B------:R-:W-:Y:S02]  /*19e60*/  @P5 HFMA2.BF16_V2 R174, -RZ.H0_H0, RZ.H0_H0, -R222.H0_H0 ;  /* 0x200000ffffae5231 */ /* 0x000fe400003409de */
[----:B------:R-:W-:Y:S01]  /*19e70*/  FMUL.FTZ R231, R95, R0 ;  /* 0x000000005fe77220 */ /* 0x000fe20000410000 */
[----:B------:R-:W-:-:S02]  /*19e80*/  IMAD.MOV.U32 R95, RZ, RZ, R53 ;  /* 0x000000ffff5f7224 */ /* 0x000fc400078e0035 */
[----:B---3--:R-:W-:Y:S01]  /*19e90*/  FFMA.FTZ R8, R204, R3, R195 ;  /* 0x00000003cc087223 */ /* 0x008fe200000100c3 */
[----:B------:R-:W-:Y:S01]  /*19ea0*/  PRMT R248, R222, 0x5410, R224 ;  /* 0x00005410def87816 */ /* 0x000fe200000000e0 */
[----:B------:R-:W-:Y:S01]  /*19eb0*/  MUFU.EX2 R29, R54 ;  /* 0x00000036001d7308 */ /* 0x000fe20000000800 */
[-C--:B----4-:R-:W-:Y:S01]  /*19ec0*/  FMUL.FTZ R201, R133, R2.reuse ;  /* 0x0000000285c97220 */ /* 0x090fe20000410000 */
[-C--:B------:R-:W-:Y:S01]  /*19ed0*/  FMUL.FTZ R233, R125, R2.reuse ;  /* 0x000000027de97220 */ /* 0x080fe20000410000 */
[-C--:B------:R-:W-:Y:S01]  /*19ee0*/  FMUL.FTZ R172, R136, R2.reuse ;  /* 0x0000000288ac7220 */ /* 0x080fe20000410000 */
[-C--:B------:R-:W-:Y:S01]  /*19ef0*/  FMUL.FTZ R204, R128, R2.reuse ;  /* 0x0000000280cc7220 */ /* 0x080fe20000410000 */
[-C--:B------:R-:W-:Y:S01]  /*19f00*/  FMUL.FTZ R205, R129, R2.reuse ;  /* 0x0000000281cd7220 */ /* 0x080fe20000410000 */
[-C--:B------:R-:W-:Y:S01]  /*19f10*/  FMUL.FTZ R232, R124, R2.reuse ;  /* 0x000000027ce87220 */ /* 0x080fe20000410000 */
[----:B------:R-:W-:Y:S02]  /*19f20*/  IMAD.MOV.U32 R125, RZ, RZ, R37 ;  /* 0x000000ffff7d7224 */ /* 0x000fe400078e0025 */
[----:B------:R-:W-:Y:S01]  /*19f30*/  FMUL.FTZ R64, R116, R2 ;  /* 0x0000000274407220 */ /* 0x000fe20000410000 */
[----:B------:R-:W-:-:S02]  /*19f40*/  IMAD.MOV.U32 R133, RZ, RZ, R12 ;  /* 0x000000ffff857224 */ /* 0x000fc400078e000c */
[-C--:B------:R-:W-:Y:S01]  /*19f50*/  FMUL.FTZ R229, R112, R2.reuse ;  /* 0x0000000270e57220 */ /* 0x080fe20000410000 */
[----:B------:R-:W-:Y:S01]  /*19f60*/  @!P0 HFMA2.BF16_V2 R41, -RZ.H0_H0, RZ.H0_H0, -R105.H0_H0 ;  /* 0x200000ffff298231 */ /* 0x000fe20000340969 */
[----:B------:R-:W1:Y:S01]  /*19f70*/  MUFU.EX2 R53, R57 ;  /* 0x0000003900357308 */ /* 0x000e620000000800 */
[----:B------:R-:W-:Y:S01]  /*19f80*/  F2FP.BF16.F32.PACK_AB R62, R15, R13 ;  /* 0x0000000d0f3e723e */ /* 0x000fe200000010ff */
[----:B------:R-:W-:Y:S01]  /*19f90*/  @P1 HFMA2.BF16_V2 R178, -RZ.H0_H0, RZ.H0_H0, -R224.H0_H0 ;  /* 0x200000ffffb21231 */ /* 0x000fe200003409e0 */
[----:B------:R-:W-:Y:S01]  /*19fa0*/  @P5 PRMT R222, R174, 0x5410, RZ ;  /* 0x00005410aede5816 */ /* 0x000fe200000000ff */
        /* <DEDUP_REMOVED lines=39> */
[----:B------:R-:W3:Y:S01]  /*1a220*/  MUFU.EX2 R7, R183 ;  /* 0x000000b700077308 */ /* 0x000ee20000000800 */
[----:B------:R-:W-:-:S02]  /*1a230*/  PRMT R228, R105, 0x7610, R228 ;  /* 0x0000761069e47816 */ /* 0x000fc400000000e4 */
[----:B------:R-:W-:Y:S02]  /*1a240*/  @!P0 PRMT R228, R41, 0x5410, RZ ;  /* 0x0000541029e48816 */ /* 0x000fe400000000ff */
[----:B------:R-:W-:Y:S02]  /*1a250*/  @P1 PRMT R224, R178, 0x5410, RZ ;  /* 0x00005410b2e01816 */ /* 0x000fe400000000ff */
[----:B-1----:R-:W-:-:S04]  /*1a260*/  F2FP.BF16.F32.PACK_AB R104, R53, R29 ;  /* 0x0000001d3568723e */ /* 0x002fc800000010ff */
[----:B------:R-:W-:Y:S01]  /*1a270*/  PRMT R249, R104, 0x7610, R249 ;  /* 0x0000761068f97816 */ /* 0x000fe200000000f9 */
[----:B------:R-:W-:Y:S02]  /*1a280*/  @!P2 HFMA2.BF16_V2 R51, -RZ.H0_H0, RZ.H0_H0, -R106.H1_H1 ;  /* 0x200000ffff33a231 */ /* 0x000fe4000036096a */
[----:B------:R-:W-:Y:S01]  /*1a290*/  FADD.FTZ R8, R215, R8 ;  /* 0x00000008d7087221 */ /* 0x000fe20000010000 */
[----:B------:R-:W-:Y:S01]  /*1a2a0*/  PRMT R23, R5, 0x7610, R23 ;  /* 0x0000761005177816 */ /* 0x000fe20000000017 */
[-C--:B------:R-:W-:Y:S01]  /*1a2b0*/  FMUL.FTZ R110, R170, R3.reuse ;  /* 0x00000003aa6e7220 */ /* 0x080fe20000410000 */
[----:B------:R-:W-:Y:S01]  /*1a2c0*/  PRMT R103, R105, 0x7632, R103 ;  /* 0x0000763269677816 */ /* 0x000fe20000000067 */
[-C--:B------:R-:W-:Y:S01]  /*1a2d0*/  FMUL.FTZ R119, R147, R3.reuse ;  /* 0x0000000393777220 */ /* 0x080fe20000410000 */
[-C--:B------:R-:W-:Y:S01]  /*1a2e0*/  FMUL.FTZ R170, R154, R3.reuse ;  /* 0x000000039aaa7220 */ /* 0x080fe20000410000 */
[-C--:B------:R-:W-:Y:S01]  /*1a2f0*/  FMUL.FTZ R126, R142, R3.reuse ;  /* 0x000000038e7e7220 */ /* 0x080fe20000410000 */
        /* <DEDUP_REMOVED lines=18> */
[-C--:B--2---:R-:W-:Y:S01]  /*1a420*/  FFMA.FTZ R6, R200, R2.reuse, R9 ;  /* 0x00000002c8067223 */ /* 0x084fe20000010009 */
[----:B------:R-:W-:Y:S01]  /*1a430*/  FMUL.FTZ R200, R132, R2 ;  /* 0x0000000284c87220 */ /* 0x000fe20000410000 */
[----:B------:R-:W-:Y:S01]  /*1a440*/  FMUL.FTZ R132, R114, R0 ;  /* 0x0000000072847220 */ /* 0x000fe20000410000 */
[----:B------:R-:W-:-:S02]  /*1a450*/  PRMT R2, R32, 0x7772, RZ ;  /* 0x0000777220027816 */ /* 0x000fc400000000ff */
[----:B------:R-:W-:Y:S02]  /*1a460*/  PRMT R0, R32, 0x7771, RZ ;  /* 0x0000777120007816 */ /* 0x000fe400000000ff */
[----:B------:R-:W-:Y:S02]  /*1a470*/  ISETP.GT.U32.AND P0, PT, R2, UR4, PT ;  /* 0x0000000402007c0c */ /* 0x000fe4000bf04070 */
[----:B------:R-:W-:Y:S02]  /*1a480*/  ISETP.GT.U32.AND P1, PT, R0, UR4, PT ;  /* 0x0000000400007c0c */ /* 0x000fe4000bf24070 */
[----:B------:R-:W-:-:S04]  /*1a490*/  LOP3.LUT R0, R17, 0xff, RZ, 0xc0, !PT ;  /* 0x000000ff11007812 */ /* 0x000fc800078ec0ff */
[----:B------:R-:W-:Y:S02]  /*1a4a0*/  ISETP.LE.U32.AND P5, PT, R0, UR4, PT ;  /* 0x0000000400007c0c */ /* 0x000fe4000bfa3070 */
[----:B---3--:R-:W-:-:S03]  /*1a4b0*/  F2FP.BF16.F32.PACK_AB R0, R7, R9 ;  /* 0x000000090700723e */ /* 0x008fc600000010ff */
[----:B------:R-:W-:Y:S01]  /*1a4c0*/  @P0 HFMA2.BF16_V2 R48, -RZ.H0_H0, RZ.H0_H0, -R104.H0_H0 ;  /* 0x200000ffff300231 */ /* 0x000fe20000340968 */
[C---:B------:R-:W-:Y:S01]  /*1a4d0*/  PRMT R22, R0.reuse, 0x7610, R22 ;  /* 0x0000761000167816 */ /* 0x040fe20000000016 */
[----:B------:R-:W-:Y:S01]  /*1a4e0*/  FADD.FTZ R2, R7, R6 ;  /* 0x0000000607027221 */ /* 0x000fe20000010000 */
[----:B------:R-:W-:Y:S01]  /*1a4f0*/  PRMT R21, R0, 0x7632, R21 ;  /* 0x0000763200157816 */ /* 0x000fe20000000015 */
[----:B------:R-:W-:Y:S01]  /*1a500*/  IMAD.MOV.U32 R7, RZ, RZ, R112 ;  /* 0x000000ffff077224 */ /* 0x000fe200078e0070 */
[----:B------:R-:W-:Y:S01]  /*1a510*/  @P0 PRMT R249, R48, 0x5410, RZ ;  /* 0x0000541030f90816 */ /* 0x000fe200000000ff */
[----:B------:R-:W-:Y:S02]  /*1a520*/  IMAD.MOV.U32 R48, RZ, RZ, R113 ;  /* 0x000000ffff307224 */ /* 0x000fe400078e0071 */
[-C--:B------:R-:W-:Y:S01]  /*1a530*/  FMUL.FTZ R112, R148, R4.reuse ;  /* 0x0000000494707220 */ /* 0x080fe20000410000 */
[----:B------:R-:W-:Y:S02]  /*1a540*/  @!P5 HFMA2.BF16_V2 R43, -RZ.H0_H0, RZ.H0_H0, -R22.H0_H0 ;  /* 0x200000ffff2bd231 */ /* 0x000fe40000340916 */
[----:B------:R-:W-:-:S02]  /*1a550*/  FMUL.FTZ R113, R149, R4 ;  /* 0x0000000495717220 */ /* 0x000fc40000410000 */
[----:B------:R-:W2:Y:S01]  /*1a560*/  LDL.64 R148, [R1+0x170] ;  /* 0x0001700001947983 */ /* 0x000ea20000100a00 */
[----:B------:R-:W-:Y:S01]  /*1a570*/  PRMT R54, R22, 0x5410, R21 ;  /* 0x0000541016367816 */ /* 0x000fe20000000015 */
[----:B------:R-:W-:Y:S01]  /*1a580*/  @!P4 HFMA2.BF16_V2 R52, -RZ.H0_H0, RZ.H0_H0, -R21.H0_H0 ;  /* 0x200000ffff34c231 */ /* 0x000fe20000340915 */
[----:B------:R-:W-:Y:S01]  /*1a590*/  @!P5 PRMT R22, R43, 0x5410, RZ ;  /* 0x000054102b16d816 */ /* 0x000fe200000000ff */
[----:B------:R-:W-:Y:S01]  /*1a5a0*/  @P1 HFMA2.BF16_V2 R42, -RZ.H0_H0, RZ.H0_H0, -R105.H1_H1 ;  /* 0x200000ffff2a1231 */ /* 0x000fe20000360969 */
[----:B------:R-:W-:Y:S02]  /*1a5b0*/  PRMT R43, R106, 0x7632, R43 ;  /* 0x000076326a2b7816 */ /* 0x000fe4000000002b */
[----:B------:R-:W-:Y:S01]  /*1a5c0*/  @!P2 PRMT R43, R51, 0x5410, RZ ;  /* 0x00005410332ba816 */ /* 0x000fe200000000ff */
[----:B------:R-:W-:Y:S01]  /*1a5d0*/  FADD.FTZ R6, R210, R8 ;  /* 0x00000008d2067221 */ /* 0x000fe20000010000 */
[----:B------:R-:W-:Y:S01]  /*1a5e0*/  PRMT R0, R32, 0x7773, RZ ;  /* 0x0000777320007816 */ /* 0x000fe200000000ff */
[----:B------:R-:W-:Y:S01]  /*1a5f0*/  FADD.FTZ R2, R179, R2 ;  /* 0x00000002b3027221 */ /* 0x000fe20000010000 */
[----:B------:R-:W-:Y:S01]  /*1a600*/  @!P4 PRMT R21, R52, 0x5410, RZ ;  /* 0x000054103415c816 */ /* 0x000fe200000000ff */
[----:B------:R-:W-:Y:S01]  /*1a610*/  IMAD.MOV.U32 R147, RZ, RZ, R43 ;  /* 0x000000ffff937224 */ /* 0x000fe200078e002b */
[----:B------:R-:W-:Y:S01]  /*1a620*/  @P1 PRMT R103, R42, 0x5410, RZ ;  /* 0x000054102a671816 */ /* 0x000fe200000000ff */
[----:B------:R-:W-:Y:S01]  /*1a630*/  IMAD.MOV.U32 R42, RZ, RZ, R242 ;  /* 0x000000ffff2a7224 */ /* 0x000fe200078e00f2 */
[----:B------:R-:W-:Y:S01]  /*1a640*/  PRMT R52, R23, 0x7610, R5 ;  /* 0x0000761017347816 */ /* 0x000fe20000000005 */
[----:B------:R-:W-:Y:S01]  /*1a650*/  IMAD.MOV.U32 R5, RZ, RZ, R118 ;  /* 0x000000ffff057224 */ /* 0x000fe200078e0076 */
[----:B------:R-:W-:Y:S01]  /*1a660*/  ISETP.GT.U32.AND P0, PT, R0, UR4, PT ;  /* 0x0000000400007c0c */ /* 0x000fe2000bf04070 */
[----:B------:R-:W-:Y:S01]  /*1a670*/  FADD.FTZ R0, R214, R6 ;  /* 0x00000006d6007221 */ /* 0x000fe20000010000 */
[----:B------:R-:W-:Y:S01]  /*1a680*/  MOV R43, R239 ;  /* 0x000000ef002b7202 */ /* 0x000fe20000000f00 */
[----:B------:R-:W-:-:S02]  /*1a690*/  IMAD.MOV.U32 R6, RZ, RZ, R125 ;  /* 0x000000ffff067224 */ /* 0x000fc400078e007d */
[-C--:B------:R-:W-:Y:S01]  /*1a6a0*/  FMUL.FTZ R114, R150, R3.reuse ;  /* 0x0000000396727220 */ /* 0x080fe20000410000 */
[-C--:B------:R-:W-:Y:S01]  /*1a6b0*/  FMUL.FTZ R118, R146, R3.reuse ;  /* 0x0000000392767220 */ /* 0x080fe20000410000 */
[-C--:B------:R-:W-:Y:S01]  /*1a6c0*/  FMUL.FTZ R239, R87, R3.reuse ;  /* 0x0000000357ef7220 */ /* 0x080fe20000410000 */
[----:B------:R-:W-:Y:S01]  /*1a6d0*/  FMUL.FTZ R242, R98, R3 ;  /* 0x0000000362f27220 */ /* 0x000fe20000410000 */
[----:B------:R-:W-:Y:S01]  /*1a6e0*/  FADD.FTZ R3, R66, R2 ;  /* 0x0000000242037221 */ /* 0x000fe20000010000 */
[----:B------:R-:W-:Y:S01]  /*1a6f0*/  FADD.FTZ R2, R20, R19 ;  /* 0x0000001314027221 */ /* 0x000fe20000010000 */
[----:B------:R-:W-:Y:S02]  /*1a700*/  IMAD.MOV.U32 R99, RZ, RZ, R6 ;  /* 0x000000ffff637224 */ /* 0x000fe400078e0006 */
[----:B------:R-:W-:Y:S02]  /*1a710*/  IMAD.MOV.U32 R6, RZ, RZ, R7 ;  /* 0x000000ffff067224 */ /* 0x000fe400078e0007 */
[----:B------:R-:W-:Y:S01]  /*1a720*/  FADD.FTZ R20, R10, R2 ;  /* 0x000000020a147221 */ /* 0x000fe20000010000 */
[----:B------:R-:W-:-:S02]  /*1a730*/  IMAD.MOV.U32 R7, RZ, RZ, R15 ;  /* 0x000000ffff077224 */ /* 0x000fc400078e000f */
[----:B------:R-:W-:Y:S02]  /*1a740*/  FADD.FTZ R15, R11, R3 ;  /* 0x000000030b0f7221 */ /* 0x000fe40000010000 */
[----:B------:R-:W3:Y:S01]  /*1a750*/  LDL.64 R2, [R1+0x180] ;  /* 0x0001800001027983 */ /* 0x000ee20000100a00 */
[----:B------:R-:W-:Y:S02]  /*1a760*/  @!P3 HFMA2.BF16_V2 R50, -RZ.H0_H0, RZ.H0_H0, -R23.H0_H0 ;  /* 0x200000ffff32b231 */ /* 0x000fe40000340917 */
[----:B------:R-:W-:Y:S02]  /*1a770*/  IMAD.MOV.U32 R150, RZ, RZ, R124 ;  /* 0x000000ffff967224 */ /* 0x000fe400078e007c */
[----:B------:R-:W-:Y:S02]  /*1a780*/  @P0 HFMA2.BF16_V2 R49, -RZ.H0_H0, RZ.H0_H0, -R104.H1_H1 ;  /* 0x200000ffff310231 */ /* 0x000fe40000360968 */
[----:B------:R-:W-:Y:S01]  /*1a790*/  FMUL.FTZ R124, R140, R4 ;  /* 0x000000048c7c7220 */ /* 0x000fe20000410000 */
[----:B------:R-:W-:Y:S01]  /*1a7a0*/  PRMT R227, R104, 0x7632, R227 ;  /* 0x0000763268e37816 */ /* 0x000fe200000000e3 */
[----:B------:R-:W1:Y:S01]  /*1a7b0*/  S2R R140, SR_TID.X ;  /* 0x00000000008c7919 */ /* 0x000e620000002100 */
[----:B------:R-:W-:Y:S01]  /*1a7c0*/  MOV R9, R109 ;  /* 0x0000006d00097202 */ /* 0x000fe20000000f00 */
[----:B------:R-:W-:Y:S01]  /*1a7d0*/  IMAD.MOV.U32 R57, RZ, RZ, R108 ;  /* 0x000000ffff397224 */ /* 0x000fe200078e006c */
[----:B------:R-:W-:Y:S01]  /*1a7e0*/  @!P3 PRMT R23, R50, 0x5410, RZ ;  /* 0x000054103217b816 */ /* 0x000fe200000000ff */
[----:B------:R-:W-:Y:S01]  /*1a7f0*/  IMAD.MOV.U32 R51, RZ, RZ, R221 ;  /* 0x000000ffff337224 */ /* 0x000fe200078e00dd */
[----:B------:R-:W-:Y:S01]  /*1a800*/  @P0 PRMT R227, R49, 0x5410, RZ ;  /* 0x0000541031e30816 */ /* 0x000fe200000000ff */
[----:B------:R-:W-:Y:S01]  /*1a810*/  IMAD.MOV.U32 R8, RZ, RZ, R117 ;  /* 0x000000ffff087224 */ /* 0x000fe200078e0075 */
[----:B------:R-:W-:Y:S01]  /*1a820*/  MOV R49, R116 ;  /* 0x0000007400317202 */ /* 0x000fe20000000f00 */
        /* <DEDUP_REMOVED lines=28> */
[----:B------:R-:W-:-:S02]  /*1a9f0*/  FMUL.FTZ R241, R97, R4 ;  /* 0x0000000461f17220 */ /* 0x000fc40000410000 */
[----:B------:R-:W4:Y:S01]  /*1aa00*/  S2R R4, SR_CTAID.X ;  /* 0x0000000000047919 */ /* 0x000f220000002500 */
[----:B------:R-:W-:Y:S01]  /*1aa10*/  ULEA UR8, UR23, 0xfffffffb, 0x1 ;  /* 0xfffffffb17087891 */ /* 0x000fe2000f8e08ff */
[----:B------:R-:W-:Y:S01]  /*1aa20*/  FADD.FTZ R19, R180, R0 ;  /* 0x00000000b4137221 */ /* 0x000fe20000010000 */
[----:B------:R-:W-:Y:S02]  /*1aa30*/  MOV R0, UR37 ;  /* 0x0000002500007c02 */ /* 0x000fe40008000f00 */
[----:B-1----:R-:W-:Y:S01]  /*1aa40*/  SHF.R.U32.HI R140, RZ, 0x5, R140 ;  /* 0x00000005ff8c7819 */ /* 0x002fe2000001168c */
[----:B------:R-:W-:Y:S02]  /*1aa50*/  IMAD.MOV.U32 R144, RZ, RZ, R143 ;  /* 0x000000ffff907224 */ /* 0x000fe400078e008f */
[----:B------:R-:W-:Y:S02]  /*1aa60*/  IMAD.MOV.U32 R143, RZ, RZ, R8 ;  /* 0x000000ffff8f7224 */ /* 0x000fe400078e0008 */
[----:B------:R-:W-:-:S02]  /*1aa70*/  IMAD.MOV.U32 R8, RZ, RZ, R12 ;  /* 0x000000ffff087224 */ /* 0x000fc400078e000c */
[----:B----4-:R-:W-:Y:S01]  /*1aa80*/  IMAD R4, R4, 0x8, R140 ;  /* 0x0000000804047824 */ /* 0x010fe200078e028c */
[----:B------:R-:W-:Y:S01]  /*1aa90*/  MOV R145, R99 ;  /* 0x0000006300917202 */ /* 0x000fe20000000f00 */
[----:B------:R-:W-:Y:S02]  /*1aaa0*/  IMAD.MOV.U32 R66, RZ, RZ, R144 ;  /* 0x000000ffff427224 */ /* 0x000fe400078e0090 */
[----:B------:R-:W-:Y:S02]  /*1aab0*/  IMAD.MOV.U32 R144, RZ, RZ, R6 ;  /* 0x000000ffff907224 */ /* 0x000fe400078e0006 */
[----:B------:R-:W-:Y:S01]  /*1aac0*/  IMAD.MOV.U32 R99, RZ, RZ, R7 ;  /* 0x000000ffff637224 */ /* 0x000fe200078e0007 */
[----:B--2---:R-:W-:Y:S01]  /*1aad0*/  LOP3.LUT R0, R0, UR8, R149, 0x96, !PT ;  /* 0x0000000800007c12 */ /* 0x004fe2000f8e9695 */
[----:B------:R-:W-:Y:S02]  /*1aae0*/  IMAD.MOV.U32 R148, RZ, RZ, R146 ;  /* 0x000000ffff947224 */ /* 0x000fe400078e0092 */
[----:B------:R-:W-:-:S02]  /*1aaf0*/  IMAD.MOV.U32 R146, RZ, RZ, R49 ;  /* 0x000000ffff927224 */ /* 0x000fc400078e0031 */
[----:B------:R-:W-:Y:S02]  /*1ab00*/  IMAD.MOV.U32 R49, RZ, RZ, R57 ;  /* 0x000000ffff317224 */ /* 0x000fe400078e0039 */
[----:B------:R-:W-:Y:S01]  /*1ab10*/  IMAD.MOV.U32 R149, RZ, RZ, R147 ;  /* 0x000000ffff957224 */ /* 0x000fe200078e0093 */
[----:B------:R-:W-:Y:S01]  /*1ab20*/  MOV R147, R5 ;  /* 0x0000000500937202 */ /* 0x000fe20000000f00 */
[----:B------:R-:W-:Y:S01]  /*1ab30*/  IMAD.MOV.U32 R57, RZ, RZ, R9 ;  /* 0x000000ffff397224 */ /* 0x000fe200078e0009 */
[----:B------:R-:W-:Y:S01]  /*1ab40*/  MOV R9, R13 ;  /* 0x0000000d00097202 */ /* 0x000fe20000000f00 */
[----:B------:R-:W-:-:S04]  /*1ab50*/  IMAD.WIDE.U32 R4, R4, -0x326172a9, RZ ;  /* 0xcd9e8d5704047825 */ /* 0x000fc800078e00ff */
[----:B------:R-:W-:-:S05]  /*1ab60*/  IMAD.WIDE.U32 R12, R0, -0x326172a9, RZ ;  /* 0xcd9e8d57000c7825 */ /* 0x000fca00078e00ff */
[----:B------:R-:W-:-:S05]  /*1ab70*/  LOP3.LUT R0, R4, UR33, R13, 0x96, !PT ;  /* 0x0000002104007c12 */ /* 0x000fca000f8e960d */
[----:B------:R-:W-:-:S05]  /*1ab80*/  IMAD.WIDE.U32 R4, R0, -0x2daee0ad, RZ ;  /* 0xd2511f5300047825 */ /* 0x000fca00078e00ff */
[----:B---3--:R-:W-:Y:S02]  /*1ab90*/  LOP3.LUT R0, R2, UR31, R5, 0x96, !PT ;  /* 0x0000001f02007c12 */ /* 0x008fe4000f8e9605 */
[----:B------:R-:W-:-:S03]  /*1aba0*/  LOP3.LUT R2, R12, UR32, R219, 0x96, !PT ;  /* 0x000000200c027c12 */ /* 0x000fc6000f8e96db */
[----:B------:R-:W-:-:S04]  /*1abb0*/  IMAD.WIDE.U32 R10, R0, -0x326172a9, RZ ;  /* 0xcd9e8d57000a7825 */ /* 0x000fc800078e00ff */
[----:B------:R-:W-:Y:S01]  /*1abc0*/  IMAD.WIDE.U32 R2, R2, -0x2daee0ad, RZ ;  /* 0xd2511f5302027825 */ /* 0x000fe200078e00ff */
[----:B------:R-:W-:Y:S02]  /*1abd0*/  LOP3.LUT R5, R218, UR26, R11, 0x96, !PT ;  /* 0x0000001ada057c12 */ /* 0x000fe4000f8e960b */
[----:B------:R-:W2:Y:S01]  /*1abe0*/  LDL.LU.64 R218, [R1+0x230] ;  /* 0x0002300001da7983 */ /* 0x000ea20000300a00 */
[----:B------:R-:W-:Y:S01]  /*1abf0*/  IMAD.MOV.U32 R97, RZ, RZ, R149 ;  /* 0x000000ffff617224 */ /* 0x000fe200078e0095 */
[----:B------:R-:W-:Y:S01]  /*1ac00*/  LOP3.LUT R0, R4, UR22, R3, 0x96, !PT ;  /* 0x0000001604007c12 */ /* 0x000fe2000f8e9603 */
[----:B------:R-:W-:Y:S02]  /*1ac10*/  IMAD.MOV.U32 R140, RZ, RZ, R148 ;  /* 0x000000ffff8c7224 */ /* 0x000fe400078e0094 */
[----:B------:R-:W-:Y:S02]  /*1ac20*/  IMAD.MOV.U32 R149, RZ, RZ, R49 ;  /* 0x000000ffff957224 */ /* 0x000fe400078e0031 */
[----:B------:R-:W-:-:S02]  /*1ac30*/  IMAD.MOV.U32 R148, RZ, RZ, R8 ;  /* 0x000000ffff947224 */ /* 0x000fc400078e0008 */
[----:B------:R-:W-:Y:S02]  /*1ac40*/  IMAD.MOV.U32 R49, RZ, RZ, R9 ;  /* 0x000000ffff317224 */ /* 0x000fe400078e0009 */
[----:B------:R-:W-:-:S04]  /*1ac50*/  IMAD.WIDE.U32 R8, R5, -0x2daee0ad, RZ ;  /* 0xd2511f5305087825 */ /* 0x000fc800078e00ff */
[----:B------:R-:W-:Y:S01]  /*1ac60*/  IMAD.WIDE.U32 R6, R0, -0x326172a9, RZ ;  /* 0xcd9e8d5700067825 */ /* 0x000fe200078e00ff */
[----:B------:R-:W-:-:S04]  /*1ac70*/  LOP3.LUT R2, R2, UR17, R9, 0x96, !PT ;  /* 0x0000001102027c12 */ /* 0x000fc8000f8e9609 */
[----:B------:R-:W-:Y:S01]  /*1ac80*/  LOP3.LUT R0, R10, UR21, R7, 0x96, !PT ;  /* 0x000000150a007c12 */ /* 0x000fe2000f8e9607 */
[----:B------:R-:W-:Y:S01]  /*1ac90*/  IMAD.WIDE.U32 R2, R2, -0x326172a9, RZ ;  /* 0xcd9e8d5702027825 */ /* 0x000fe200078e00ff */
[----:B------:R-:W-:-:S03]  /*1aca0*/  MOV R11, R66 ;  /* 0x00000042000b7202 */ /* 0x000fc60000000f00 */
[----:B------:R-:W-:Y:S01]  /*1acb0*/  IMAD.WIDE.U32 R4, R0, -0x2daee0ad, RZ ;  /* 0xd2511f5300047825 */ /* 0x000fe200078e00ff */
[----:B------:R-:W-:-:S03]  /*1acc0*/  LOP3.LUT R0, R6, UR16, R3, 0x96, !PT ;  /* 0x0000001006007c12 */ /* 0x000fc6000f8e9603 */
[----:B------:R-:W-:Y:S02]  /*1acd0*/  IMAD.MOV.U32 R10, RZ, RZ, R97 ;  /* 0x000000ffff0a7224 */ /* 0x000fe400078e0061 */
[----:B------:R-:W-:Y:S01]  /*1ace0*/  IMAD.MOV.U32 R9, RZ, RZ, R140 ;  /* 0x000000ffff097224 */ /* 0x000fe200078e008c */
[----:B------:R-:W-:Y:S01]  /*1acf0*/  MOV R140, R148 ;  /* 0x00000094008c7202 */ /* 0x000fe20000000f00 */
[----:B------:R-:W-:Y:S02]  /*1ad00*/  IMAD.MOV.U32 R6, RZ, RZ, R145 ;  /* 0x000000ffff067224 */ /* 0x000fe400078e0091 */
[----:B------:R-:W-:Y:S02]  /*1ad10*/  IMAD.MOV.U32 R66, RZ, RZ, R144 ;  /* 0x000000ffff427224 */ /* 0x000fe400078e0090 */
[----:B------:R-:W-:Y:S02]  /*1ad20*/  IMAD.MOV.U32 R97, RZ, RZ, R149 ;  /* 0x000000ffff617224 */ /* 0x000fe400078e0095 */
[----:B------:R-:W-:-:S02]  /*1ad30*/  IMAD.MOV.U32 R145, RZ, RZ, R99 ;  /* 0x000000ffff917224 */ /* 0x000fc400078e0063 */
[----:B------:R-:W-:Y:S02]  /*1ad40*/  IMAD.MOV.U32 R99, RZ, RZ, R50 ;  /* 0x000000ffff637224 */ /* 0x000fe400078e0032 */
[----:B------:R1:W-:Y:S01]  /*1ad50*/  MUFU.EX2 R50, R189 ;  /* 0x000000bd00327308 */ /* 0x0003e20000000800 */
[----:B------:R-:W-:Y:S01]  /*1ad60*/  FADD.FTZ R3, R61, R15 ;  /* 0x0000000f3d037221 */ /* 0x000fe20000010000 */
[----:B------:R-:W-:Y:S02]  /*1ad70*/  IMAD.MOV.U32 R61, RZ, RZ, R151 ;  /* 0x000000ffff3d7224 */ /* 0x000fe400078e0097 */
[----:B------:R-:W-:Y:S02]  /*1ad80*/  IMAD.MOV.U32 R151, RZ, RZ, R220 ;  /* 0x000000ffff977224 */ /* 0x000fe400078e00dc */
[----:B-1----:R-:W-:Y:S02]  /*1ad90*/  IMAD.MOV.U32 R189, RZ, RZ, R66 ;  /* 0x000000ffffbd7224 */ /* 0x002fe400078e0042 */
[----:B------:R-:W-:-:S02]  /*1ada0*/  IMAD.MOV.U32 R66, RZ, RZ, R97 ;  /* 0x000000ffff427224 */ /* 0x000fc400078e0061 */
[----:B------:R-:W-:Y:S02]  /*1adb0*/  IMAD.MOV.U32 R97, RZ, RZ, R140 ;  /* 0x000000ffff617224 */ /* 0x000fe400078e008c */
[----:B------:R-:W-:Y:S02]  /*1adc0*/  IMAD.MOV.U32 R140, RZ, RZ, R221 ;  /* 0x000000ffff8c7224 */ /* 0x000fe400078e00dd */
[----:B------:R-:W3:Y:S01]  /*1add0*/  LDL.64 R220, [R1+0x100] ;  /* 0x0001000001dc7983 */ /* 0x000ee20000100a00 */
[----:B------:R-:W-:Y:S02]  /*1ade0*/  IMAD.MOV.U32 R149, RZ, RZ, R49 ;  /* 0x000000ffff957224 */ /* 0x000fe400078e0031 */
[----:B------:R-:W-:Y:S02]  /*1adf0*/  IMAD.MOV.U32 R148, RZ, RZ, R48 ;  /* 0x000000ffff947224 */ /* 0x000fe400078e0030 */
[----:B------:R-:W-:Y:S01]  /*1ae00*/  IMAD.WIDE.U32 R48, R0, -0x2daee0ad, RZ ;  /* 0xd2511f5300307825 */ /* 0x000fe200078e00ff */
[----:B------:R-:W-:-:S03]  /*1ae10*/  LOP3.LUT R5, R8, UR15, R5, 0x96, !PT ;  /* 0x0000000f08057c12 */ /* 0x000fc6000f8e9605 */
[----:B------:R-:W-:Y:S01]  /*1ae20*/  IMAD.MOV.U32 R144, RZ, RZ, R43 ;  /* 0x000000ffff907224 */ /* 0x000fe200078e002b */
[----:B------:R-:W-:Y:S02]  /*1ae30*/  LOP3.LUT R49, R4, UR12, R49, 0x96, !PT ;  /* 0x0000000c04317c12 */ /* 0x000fe4000f8e9631 */
[----:B------:R-:W-:Y:S01]  /*1ae40*/  MOV R4, R42 ;  /* 0x0000002a00047202 */ /* 0x000fe20000000f00 */
[----:B------:R-:W-:Y:S01]  /*1ae50*/  IMAD.WIDE.U32 R42, R5, -0x326172a9, RZ ;  /* 0xcd9e8d57052a7825 */ /* 0x000fe200078e00ff */
[----:B------:R-:W-:-:S03]  /*1ae60*/  PRMT R0, R48, 0x7772, RZ ;  /* 0x0000777230007816 */ /* 0x000fc600000000ff */
[----:B------:R-:W-:Y:S01]  /*1ae70*/  IMAD.MOV.U32 R5, RZ, RZ, R41 ;  /* 0x000000ffff057224 */ /* 0x000fe200078e0029 */
[----:B------:R-:W-:Y:S02]  /*1ae80*/  ISETP.GT.U32.AND P4, PT, R0, UR4, PT ;  /* 0x0000000400007c0c */ /* 0x000fe4000bf84070 */
[----:B------:R-:W-:Y:S02]  /*1ae90*/  PRMT R0, R48, 0x7773, RZ ;  /* 0x0000777330007816 */ /* 0x000fe400000000ff */
[----:B------:R-:W-:Y:S02]  /*1aea0*/  LOP3.LUT R41, R2, UR13, R43, 0x96, !PT ;  /* 0x0000000d02297c12 */ /* 0x000fe4000f8e962b */
[----:B------:R-:W-:Y:S02]  /*1aeb0*/  ISETP.GT.U32.AND P0, PT, R0, UR4, PT ;  /* 0x0000000400007c0c */ /* 0x000fe4000bf04070 */
[----:B------:R-:W-:-:S04]  /*1aec0*/  LOP3.LUT R0, R41, 0xffff, RZ, 0xc0, !PT ;  /* 0x0000ffff29007812 */ /* 0x000fc800078ec0ff */
[----:B------:R-:W-:-:S04]  /*1aed0*/  SHF.R.U32.HI R0, RZ, 0x8, R0 ;  /* 0x00000008ff007819 */ /* 0x000fc80000011600 */
[----:B------:R-:W-:-:S04]  /*1aee0*/  LOP3.LUT R0, R0, 0xffff, RZ, 0xc0, !PT ;  /* 0x0000ffff00007812 */ /* 0x000fc800078ec0ff */
[----:B------:R-:W-:Y:S02]  /*1aef0*/  ISETP.LE.U32.AND P2, PT, R0, UR4, PT ;  /* 0x0000000400007c0c */ /* 0x000fe4000bf43070 */
[----:B------:R-:W-:-:S04]  /*1af00*/  PRMT R0, R41, 0x7632, R0 ;  /* 0x0000763229007816 */ /* 0x000fc80000000000 */
[----:B------:R-:W-:-:S04]  /*1af10*/  LOP3.LUT R0, R0, 0xff, RZ, 0xc0, !PT ;  /* 0x000000ff00007812 */ /* 0x000fc800078ec0ff */
[----:B------:R-:W-:Y:S01]  /*1af20*/  ISETP.LE.U32.AND P1, PT, R0, UR4, PT ;  /* 0x0000000400007c0c */ /* 0x000fe2000bf23070 */
[----:B------:R-:W-:Y:S01]  /*1af30*/  IMAD.MOV.U32 R0, RZ, RZ, R42 ;  /* 0x000000ffff007224 */ /* 0x000fe200078e002a */
[----:B------:R-:W1:Y:S04]  /*1af40*/  MUFU.EX2 R43, R190 ;  /* 0x000000be002b7308 */ /* 0x000e680000000800 */
[----:B------:R-:W-:-:S04]  /*1af50*/  LOP3.LUT R0, R0, 0xff, RZ, 0xc0, !PT ;  /* 0x000000ff00007812 */ /* 0x000fc800078ec0ff */
[----:B------:R-:W-:Y:S02]  /*1af60*/  ISETP.LE.U32.AND P5, PT, R0, UR4, PT ;  /* 0x0000000400007c0c */ /* 0x000fe4000bfa3070 */
[----:B------:R-:W-:-:S04]  /*1af70*/  LOP3.LUT R0, R49, 0xffff, RZ, 0xc0, !PT ;  /* 0x0000ffff31007812 */ /* 0x000fc800078ec0ff */
[----:B------:R-:W-:-:S04]  /*1af80*/  SHF.R.U32.HI R0, RZ, 0x8, R0 ;  /* 0x00000008ff007819 */ /* 0x000fc80000011600 */
[----:B------:R-:W-:-:S04]  /*1af90*/  LOP3.LUT R0, R0, 0xffff, RZ, 0xc0, !PT ;  /* 0x0000ffff00007812 */ /* 0x000fc800078ec0ff */
[----:B------:R-:W-:Y:S02]  /*1afa0*/  ISETP.LE.U32.AND P3, PT, R0, UR4, PT ;  /* 0x0000000400007c0c */ /* 0x000fe4000bf63070 */
[----:B-1----:R-:W-:Y:S01]  /*1afb0*/  F2FP.BF16.F32.PACK_AB R0, R50, R43 ;  /* 0x0000002b3200723e */ /* 0x002fe200000010ff */
[----:B------:R-:W-:-:S03]  /*1afc0*/  FADD.FTZ R2, R217, R19 ;  /* 0x00000013d9027221 */ /* 0x000fc60000010000 */
[----:B------:R-:W-:Y:S02]  /*1afd0*/  PRMT R217, R0, 0x7632, R217 ;  /* 0x0000763200d97816 */ /* 0x000fe400000000d9 */
[----:B------:R-:W-:-:S03]  /*1afe0*/  MOV R19, R144 ;  /* 0x0000009000137202 */ /* 0x000fc60000000f00 */
[----:B------:R-:W-:Y:S01]  /*1aff0*/  @P0 HFMA2.BF16_V2 R39, -RZ.H0_H0, RZ.H0_H0, -R217.H0_H0 ;  /* 0x200000ffff270231 */ /* 0x000fe200003409d9 */
[C---:B------:R-:W-:Y:S02]  /*1b000*/  PRMT R215, R28.reuse, 0x7632, R215 ;  /* 0x000076321cd77816 */ /* 0x040fe400000000d7 */
[----:B------:R-:W-:-:S03]  /*1b010*/  PRMT R214, R28, 0x7610, R214 ;  /* 0x000076101cd67816 */ /* 0x000fc600000000d6 */
[----:B------:R-:W-:Y:S01]  /*1b020*/  @!P2 HFMA2.BF16_V2 R44, -RZ.H0_H0, RZ.H0_H0, -R215.H0_H0 ;  /* 0x200000ffff2ca231 */ /* 0x000fe200003409d7 */
[----:B------:R-:W-:-:S04]  /*1b030*/  PRMT R190, R214, 0x5410, R215 ;  /* 0x00005410d6be7816 */ /* 0x000fc800000000d7 */
[----:B------:R-:W-:Y:S01]  /*1b040*/  @!P2 PRMT R215, R44, 0x5410, RZ ;  /* 0x000054102cd7a816 */ /* 0x000fe200000000ff */
[----:B------:R-:W-:Y:S01]  /*1b050*/  FADD.FTZ R8, R60, R20 ;  /* 0x000000143c087221 */ /* 0x000fe20000010000 */
[----:B------:R-:W-:Y:S02]  /*1b060*/  IMAD.MOV.U32 R60, RZ, RZ, R5 ;  /* 0x000000ffff3c7224 */ /* 0x000fe400078e0005 */
[----:B------:R-:W-:Y:S01]  /*1b070*/  FADD.FTZ R7, R176, R2 ;  /* 0x00000002b0077221 */ /* 0x000fe20000010000 */
[----:B------:R-:W-:Y:S02]  /*1b080*/  LOP3.LUT R2, R12, UR32, R197, 0x96, !PT ;  /* 0x000000200c027c12 */ /* 0x000fe4000f8e96c5 */
[----:B--2---:R-:W-:Y:S02]  /*1b090*/  PRMT R218, R0, 0x7610, R218 ;  /* 0x0000761000da7816 */ /* 0x004fe400000000da */
[----:B------:R-:W-:-:S03]  /*1b0a0*/  PRMT R0, R49, 0x7632, R0 ;  /* 0x0000763231007816 */ /* 0x000fc60000000000 */
[----:B------:R-:W-:Y:S01]  /*1b0b0*/  @P4 HFMA2.BF16_V2 R40, -RZ.H0_H0, RZ.H0_H0, -R218.H0_H0 ;  /* 0x200000ffff284231 */ /* 0x000fe200003409da */
[----:B------:R-:W-:Y:S02]  /*1b0c0*/  LOP3.LUT R0, R0, 0xff, RZ, 0xc0, !PT ;  /* 0x000000ff00007812 */ /* 0x000fe400078ec0ff */
[----:B------:R-:W-:Y:S02]  /*1b0d0*/  PRMT R144, R218, 0x5410, R217 ;  /* 0x00005410da907816 */ /* 0x000fe400000000d9 */
[----:B------:R-:W-:Y:S02]  /*1b0e0*/  @P4 PRMT R218, R40, 0x5410, RZ ;  /* 0x0000541028da4816 */ /* 0x000fe400000000ff */
[----:B------:R-:W-:Y:S02]  /*1b0f0*/  ISETP.LE.U32.AND P4, PT, R0, UR4, PT ;  /* 0x0000000400007c0c */ /* 0x000fe4000bf83070 */
[----:B------:R-:W-:Y:S02]  /*1b100*/  LOP3.LUT R0, R41, 0xff, RZ, 0xc0, !PT ;  /* 0x000000ff29007812 */ /* 0x000fe400078ec0ff */
[----:B------:R-:W-:-:S02]  /*1b110*/  @P0 PRMT R217, R39, 0x5410, RZ ;  /* 0x0000541027d90816 */ /* 0x000fc400000000ff */
[----:B------:R-:W-:Y:S01]  /*1b120*/  ISETP.LE.U32.AND P0, PT, R0, UR4, PT ;  /* 0x0000000400007c0c */ /* 0x000fe2000bf03070 */
[----:B------:R-:W-:-:S05]  /*1b130*/  IMAD.MOV.U32 R0, RZ, RZ, R48 ;  /* 0x000000ffff007224 */ /* 0x000fca00078e0030 */
[----:B------:R-:W-:-:S04]  /*1b140*/  LOP3.LUT R0, R0, 0xff, RZ, 0xc0, !PT ;  /* 0x000000ff00007812 */ /* 0x000fc800078ec0ff */
[----:B------:R-:W-:Y:S01]  /*1b150*/  ISETP.LE.U32.AND P2, PT, R0, UR4, PT ;  /* 0x0000000400007c0c */ /* 0x000fe2000bf43070 */
[----:B------:R-:W-:Y:S02]  /*1b160*/  IMAD.MOV.U32 R39, RZ, RZ, R61 ;  /* 0x000000ffff277224 */ /* 0x000fe400078e003d */
[----:B------:R-:W-:Y:S01]  /*1b170*/  IMAD.MOV.U32 R61, RZ, RZ, R4 ;  /* 0x000000ffff3d7224 */ /* 0x000fe200078e0004 */
[----:B------:R-:W-:Y:S01]  /*1b180*/  MOV R40, R189 ;  /* 0x000000bd00287202 */ /* 0x000fe20000000f00 */
[----:B------:R-:W-:Y:S02]  /*1b190*/  IMAD.MOV.U32 R189, RZ, RZ, R6 ;  /* 0x000000ffffbd7224 */ /* 0x000fe400078e0006 */
[----:B------:R-:W-:Y:S01]  /*1b1a0*/  FADD.FTZ R6, R56, R3 ;  /* 0x0000000338067221 */ /* 0x000fe20000010000 */
[----:B------:R-:W-:Y:S02]  /*1b1b0*/  IMAD.MOV.U32 R44, RZ, RZ, R39 ;  /* 0x000000ffff2c7224 */ /* 0x000fe400078e0027 */
[----:B------:R-:W-:Y:S01]  /*1b1c0*/  IMAD.MOV.U32 R39, RZ, RZ, R40 ;  /* 0x000000ffff277224 */ /* 0x000fe200078e0028 */
[----:B------:R-:W-:Y:S01]  /*1b1d0*/  MOV R28, R189 ;  /* 0x000000bd001c7202 */ /* 0x000fe20000000f00 */
[----:B------:R-:W-:-:S04]  /*1b1e0*/  IMAD.WIDE.U32 R2, R2, -0x2daee0ad, RZ ;  /* 0xd2511f5302027825 */ /* 0x000fc800078e00ff */
[----:B------:R-:W-:Y:S02]  /*1b1f0*/  IMAD.MOV.U32 R40, RZ, RZ, R10 ;  /* 0x000000ffff287224 */ /* 0x000fe400078e000a */
[----:B------:R-:W-:Y:S01]  /*1b200*/  IMAD.MOV.U32 R189, RZ, RZ, R11 ;  /* 0x000000ffffbd7224 */ /* 0x000fe200078e000b */
[----:B---3--:R-:W-:Y:S02]  /*1b210*/  LOP3.LUT R0, R220, UR33, R13, 0x96, !PT ;  /* 0x00000021dc007c12 */ /* 0x008fe4000f8e960d */
[----:B------:R-:W2:Y:S03]  /*1b220*/  LDL.LU.64 R220, [R1+0x228] ;  /* 0x0002280001dc7983 */ /* 0x000ea60000300a00 */
[----:B------:R-:W-:-:S05]  /*1b230*/  IMAD.WIDE.U32 R4, R0, -0x2daee0ad, RZ ;  /* 0xd2511f5300047825 */ /* 0x000fca00078e00ff */
[----:B------:R-:W-:Y:S02]  /*1b240*/  LOP3.LUT R5, R192, UR31, R5, 0x96, !PT ;  /* 0x0000001fc0057c12 */ /* 0x000fe4000f8e9605 */
[----:B------:R-:W-:Y:S01]  /*1b250*/  LOP3.LUT R0, R4, UR22, R3, 0x96, !PT ;  /* 0x0000001604007c12 */ /* 0x000fe2000f8e9603 */
[----:B------:R-:W3:Y:S02]  /*1b260*/  LDL.LU.64 R192, [R1+0x220] ;  /* 0x0002200001c07983 */ /* 0x000ee40000300a00 */
[----:B------:R-:W-:-:S05]  /*1b270*/  IMAD.WIDE.U32 R10, R5, -0x326172a9, RZ ;  /* 0xcd9e8d57050a7825 */ /* 0x000fca00078e00ff */
[----:B------:R-:W-:Y:S02]  /*1b280*/  LOP3.LUT R3, R196, UR26, R11, 0x96, !PT ;  /* 0x0000001ac4037c12 */ /* 0x000fe4000f8e960b */
[----:B------:R-:W4:Y:S01]  /*1b290*/  LDL.LU.64 R196, [R1+0x218] ;  /* 0x0002180001c47983 */ /* 0x000f220000300a00 */
[----:B------:R-:W-:Y:S02]  /*1b2a0*/  IMAD.MOV.U32 R13, RZ, RZ, R9 ;  /* 0x000000ffff0d7224 */ /* 0x000fe400078e0009 */
[----:B------:R-:W-:Y:S01]  /*1b2b0*/  FADD.FTZ R4, R29, R8 ;  /* 0x000000081d047221 */ /* 0x000fe20000010000 */
[----:B------:R-:W-:Y:S01]  /*1b2c0*/  FADD.FTZ R8, R185, R7 ;  /* 0x00000007b9087221 */ /* 0x000fe20000010000 */
[----:B------:R-:W-:Y:S01]  /*1b2d0*/  FADD.FTZ R9, R55, R6 ;  /* 0x0000000637097221 */ /* 0x000fe20000010000 */
[----:B------:R-:W-:-:S04]  /*1b2e0*/  IMAD.WIDE.U32 R6, R0, -0x326172a9, RZ ;  /* 0xcd9e8d5700067825 */ /* 0x000fc800078e00ff */
[----:B------:R-:W-:Y:S01]  /*1b2f0*/  @!P0 HFMA2.BF16_V2 R45, -RZ.H0_H0, RZ.H0_H0, -R214.H0_H0 ;  /* 0x200000ffff2d8231 */ /* 0x000fe200003409d6 */
[----:B------:R-:W-:Y:S02]  /*1b300*/  LOP3.LUT R0, R10, UR21, R7, 0x96, !PT ;  /* 0x000000150a007c12 */ /* 0x000fe4000f8e9607 */
[----:B------:R-:W1:Y:S02]  /*1b310*/  MUFU.EX2 R10, R198 ;  /* 0x000000c6000a7308 */ /* 0x000e640000000800 */
[----:B------:R-:W-:Y:S01]  /*1b320*/  @!P0 PRMT R214, R45, 0x5410, RZ ;  /* 0x000054102dd68816 */ /* 0x000fe200000000ff */
[----:B------:R-:W-:Y:S02]  /*1b330*/  IMAD.MOV.U32 R45, RZ, RZ, R13 ;  /* 0x000000ffff2d7224 */ /* 0x000fe400078e000d */
[----:B------:R-:W-:Y:S01]  /*1b340*/  FADD.FTZ R7, R53, R4 ;  /* 0x0000000435077221 */ /* 0x000fe20000010000 */
[----:B------:R-:W-:-:S04]  /*1b350*/  IMAD.WIDE.U32 R4, R3, -0x2daee0ad, RZ ;  /* 0xd2511f5303047825 */ /* 0x000fc800078e00ff */
[----:B------:R-:W-:Y:S01]  /*1b360*/  IMAD.WIDE.U32 R12, R0, -0x2daee0ad, RZ ;  /* 0xd2511f53000c7825 */ /* 0x000fe200078e00ff */
[----:B------:R-:W-:-:S04]  /*1b370*/  LOP3.LUT R2, R2, UR17, R5, 0x96, !PT ;  /* 0x0000001102027c12 */ /* 0x000fc8000f8e9605 */
[----:B------:R-:W-:Y:S01]  /*1b380*/  LOP3.LUT R4, R4, UR15, R13, 0x96, !PT ;  /* 0x0000000f04047c12 */ /* 0x000fe2000f8e960d */
[----:B------:R-:W-:Y:S01]  /*1b390*/  IMAD.MOV.U32 R56, RZ, RZ, R140 ;  /* 0x000000ffff387224 */ /* 0x000fe200078e008c */
[----:B------:R-:W-:Y:S01]  /*1b3a0*/  MOV R140, R146 ;  /* 0x00000092008c7202 */ /* 0x000fe20000000f00 */
[----:B------:R-:W-:Y:S02]  /*1b3b0*/  IMAD.MOV.U32 R146, RZ, RZ, R137 ;  /* 0x000000ffff927224 */ /* 0x000fe400078e0089 */
[----:B------:R-:W-:Y:S02]  /*1b3c0*/  IMAD.MOV.U32 R185, RZ, RZ, R136 ;  /* 0x000000ffffb97224 */ /* 0x000fe400078e0088 */
[----:B-1----:R-:W-:Y:S01]  /*1b3d0*/  FADD.FTZ R5, R10, R8 ;  /* 0x000000080a057221 */ /* 0x002fe20000010000 */
[----:B------:R-:W-:-:S04]  /*1b3e0*/  IMAD.WIDE.U32 R2, R2, -0x326172a9, RZ ;  /* 0xcd9e8d5702027825 */ /* 0x000fc800078e00ff */
[----:B------:R-:W-:Y:S01]  /*1b3f0*/  IMAD.WIDE.U32 R136, R4, -0x326172a9, RZ ;  /* 0xcd9e8d5704887825 */ /* 0x000fe200078e00ff */
[----:B------:R-:W-:-:S04]  /*1b400*/  SHF.R.U32.HI R0, RZ, 0x18, R41 ;  /* 0x00000018ff007819 */ /* 0x000fc80000011629 */
[----:B------:R-:W-:Y:S02]  /*1b410*/  LOP3.LUT R29, R2, UR13, R137, 0x96, !PT ;  /* 0x0000000d021d7c12 */ /* 0x000fe4000f8e9689 */
[----:B------:R-:W-:Y:S01]  /*1b420*/  MUFU.EX2 R2, R194 ;  /* 0x000000c200027308 */ /* 0x000fe20000000800 */
[----:B------:R-:W-:-:S03]  /*1b430*/  ISETP.LE.U32.AND P0, PT, R0, UR4, PT ;  /* 0x0000000400007c0c */ /* 0x000fc6000bf03070 */
[----:B----4-:R-:W1:Y:S04]  /*1b440*/  MUFU.EX2 R11, R197 ;  /* 0x000000c5000b7308 */ /* 0x010e680000000800 */
[----:B------:R-:W4:Y:S01]  /*1b450*/  MUFU.EX2 R8, R196 ;  /* 0x000000c400087308 */ /* 0x000f220000000800 */
[----:B-1----:R-:W-:-:S03]  /*1b460*/  FADD.FTZ R4, R11, R5 ;  /* 0x000000050b047221 */ /* 0x002fc60000010000 */
[----:B---3--:R-:W1:Y:S01]  /*1b470*/  MUFU.EX2 R5, R192 ;  /* 0x000000c000057308 */ /* 0x008e620000000800 */
[----:B------:R-:W-:Y:S02]  /*1b480*/  F2FP.BF16.F32.PACK_AB R0, R11, R10 ;  /* 0x0000000a0b00723e */ /* 0x000fe400000010ff */
[----:B------:R-:W-:Y:S02]  /*1b490*/  LOP3.LUT R10, R6, UR16, R3, 0x96, !PT ;  /* 0x00000010060a7c12 */ /* 0x000fe4000f8e9603 */
[----:B------:R-:W3:Y:S01]  /*1b4a0*/  MUFU.EX2 R6, R193 ;  /* 0x000000c100067308 */ /* 0x000ee20000000800 */
[----:B------:R-:W-:Y:S01]  /*1b4b0*/  FADD.FTZ R3, R2, R9 ;  /* 0x0000000902037221 */ /* 0x000fe20000010000 */
[----:B----4-:R-:W-:Y:S01]  /*1b4c0*/  F2FP.BF16.F32.PACK_AB R120, R8, R2 ;  /* 0x000000020878723e */ /* 0x010fe200000010ff */
[----:B-1----:R-:W-:Y:S01]  /*1b4d0*/  FADD.FTZ R2, R5, R7 ;  /* 0x0000000705027221 */ /* 0x002fe20000010000 */
[----:B---3--:R-:W-:-:S03]  /*1b4e0*/  F2FP.BF16.F32.PACK_AB R123, R6, R5 ;  /* 0x00000005067b723e */ /* 0x008fc600000010ff */
[----:B------:R-:W-:Y:S02]  /*1b4f0*/  FADD.FTZ R2, R6, R2 ;  /* 0x0000000206027221 */ /* 0x000fe40000010000 */
[----:B------:R-:W3:Y:S01]  /*1b500*/  LDL.LU.64 R6, [R1+0xe8] ;  /* 0x0000e80001067983 */ /* 0x000ee20000300a00 */
[C---:B------:R-:W-:Y:S02]  /*1b510*/  PRMT R210, R0.reuse, 0x7632, R210 ;  /* 0x0000763200d27816 */ /* 0x040fe400000000d2 */
[----:B------:R-:W-:-:S03]  /*1b520*/  PRMT R195, R0, 0x7610, R195 ;  /* 0x0000761000c37816 */ /* 0x000fc600000000c3 */
[----:B------:R-:W-:Y:S01]  /*1b530*/  @!P0 HFMA2.BF16_V2 R58, -RZ.H0_H0, RZ.H0_H0, -R210.H0_H0 ;  /* 0x200000ffff3a8231 */ /* 0x000fe200003409d2 */
[----:B------:R-:W-:Y:S02]  /*1b540*/  LOP3.LUT R0, R29, 0xff, RZ, 0xc0, !PT ;  /* 0x000000ff1d007812 */ /* 0x000fe400078ec0ff */
[----:B------:R-:W-:Y:S02]  /*1b550*/  PRMT R197, R195, 0x5410, R210 ;  /* 0x00005410c3c57816 */ /* 0x000fe400000000d2 */
[----:B------:R-:W-:Y:S02]  /*1b560*/  @!P0 PRMT R210, R58, 0x5410, RZ ;  /* 0x000054103ad28816 */ /* 0x000fe400000000ff */
        /* <DEDUP_REMOVED lines=19> */
[----:B------:R-:W-:Y:S01]  /*1b6a0*/  FADD.FTZ R0, R8, R3 ;  /* 0x0000000308007221 */ /* 0x000fe20000010000 */
[----:B------:R-:W-:Y:S01]  /*1b6b0*/  IMAD.MOV.U32 R3, RZ, RZ, R136 ;  /* 0x000000ffff037224 */ /* 0x000fe200078e0088 */
[----:B--2---:R-:W-:Y:S04]  /*1b6c0*/  MUFU.EX2 R5, R221 ;  /* 0x000000dd00057308 */ /* 0x004fe80000000800 */
[----:B------:R-:W1:Y:S01]  /*1b6d0*/  MUFU.EX2 R9, R250 ;  /* 0x000000fa00097308 */ /* 0x000e620000000800 */
[----:B------:R-:W-:-:S05]  /*1b6e0*/  LOP3.LUT R3, R3, 0xff, RZ, 0xc0, !PT ;  /* 0x000000ff03037812 */ /* 0x000fca00078ec0ff */
[----:B------:R-:W-:Y:S01]  /*1b6f0*/  @!P0 HFMA2.BF16_V2 R70, -RZ.H0_H0, RZ.H0_H0, -R123.H1_H1 ;  /* 0x200000ffff468231 */ /* 0x000fe2000036097b */
[----:B------:R-:W-:-:S04]  /*1b700*/  PRMT R152, R123, 0x7632, R152 ;  /* 0x000076327b987816 */ /* 0x000fc80000000098 */
        /* <DEDUP_REMOVED lines=9> */
[----:B------:R-:W-:Y:S01]  /*1b7a0*/  PRMT R0, R136, 0x7772, RZ ;  /* 0x0000777288007816 */ /* 0x000fe200000000ff */
[----:B------:R-:W-:Y:S01]  /*1b7b0*/  @!P1 HFMA2.BF16_V2 R73, -RZ.H0_H0, RZ.H0_H0, -R195.H0_H0 ;  /* 0x200000ffff499231 */ /* 0x000fe200003409c3 */
[----:B------:R-:W-:-:S09]  /*1b7c0*/  PRMT R219, R122, 0x7632, R219 ;  /* 0x000076327adb7816 */ /* 0x000fd200000000db */
[----:B------:R-:W-:-:S05]  /*1b7d0*/  @P0 HFMA2.BF16_V2 R72, -RZ.H0_H0, RZ.H0_H0, -R122.H1_H1 ;  /* 0x200000ffff480231 */ /* 0x000fca000036097a */
[----:B------:R-:W-:Y:S02]  /*1b7e0*/  @P0 PRMT R219, R72, 0x5410, RZ ;  /* 0x0000541048db0816 */ /* 0x000fe400000000ff */
[----:B------:R-:W-:Y:S02]  /*1b7f0*/  ISETP.GT.U32.AND P0, PT, R0, UR4, PT ;  /* 0x0000000400007c0c */ /* 0x000fe4000bf04070 */
[----:B------:R-:W-:Y:S02]  /*1b800*/  PRMT R0, R42, 0x7771, RZ ;  /* 0x000077712a007816 */ /* 0x000fe400000000ff */
[----:B------:R-:W-:Y:S02]  /*1b810*/  @!P1 PRMT R195, R73, 0x5410, RZ ;  /* 0x0000541049c39816 */ /* 0x000fe400000000ff */
[----:B------:R-:W-:Y:S01]  /*1b820*/  ISETP.GT.U32.AND P1, PT, R0, UR4, PT ;  /* 0x0000000400007c0c */ /* 0x000fe2000bf24070 */
[----:B---3--:R-:W-:Y:S02]  /*1b830*/  IMAD.MOV.U32 R70, RZ, RZ, R6 ;  /* 0x000000ffff467224 */ /* 0x008fe400078e0006 */
[----:B------:R1:W2:Y:S01]  /*1b840*/  MUFU.EX2 R6, R185 ;  /* 0x000000b900067308 */ /* 0x0002a20000000800 */
[----:B------:R-:W-:Y:S01]  /*1b850*/  IMAD.MOV.U32 R71, RZ, RZ, R7 ;  /* 0x000000ffff477224 */ /* 0x000fe200078e0007 */
[----:B-1----:R-:W-:-:S04]  /*1b860*/  MOV R185, R56 ;  /* 0x0000003800b97202 */ /* 0x002fc80000000f00 */
[----:B------:R-:W1:Y:S01]  /*1b870*/  MUFU.EX2 R7, R185 ;  /* 0x000000b900077308 */ /* 0x000e620000000800 */
[----:B------:R-:W-:Y:S02]  /*1b880*/  IMAD.MOV.U32 R56, RZ, RZ, R45 ;  /* 0x000000ffff387224 */ /* 0x000fe400078e002d */
[----:B------:R-:W-:Y:S02]  /*1b890*/  IMAD.MOV.U32 R45, RZ, RZ, R44 ;  /* 0x000000ffff2d7224 */ /* 0x000fe400078e002c */
[----:B------:R-:W-:Y:S02]  /*1b8a0*/  IMAD.MOV.U32 R44, RZ, RZ, R150 ;  /* 0x000000ffff2c7224 */ /* 0x000fe400078e0096 */
[----:B--2---:R-:W-:-:S03]  /*1b8b0*/  FADD.FTZ R0, R6, R4 ;  /* 0x0000000406007221 */ /* 0x004fc60000010000 */
[----:B------:R-:W-:Y:S02]  /*1b8c0*/  MOV R55, R44 ;  /* 0x0000002c00377202 */ /* 0x000fe40000000f00 */
[C---:B-1----:R-:W-:Y:S01]  /*1b8d0*/  F2FP.BF16.F32.PACK_AB R4, R7.reuse, R6 ;  /* 0x000000060704723e */ /* 0x042fe200000010ff */
[----:B------:R-:W-:Y:S02]  /*1b8e0*/  FADD.FTZ R6, R7, R0 ;  /* 0x0000000007067221 */ /* 0x000fe40000010000 */
[----:B------:R1:W-:Y:S01]  /*1b8f0*/  MUFU.EX2 R7, R55 ;  /* 0x0000003700077308 */ /* 0x0003e20000000800 */
[----:B------:R-:W-:Y:S02]  /*1b900*/  IMAD.MOV.U32 R150, RZ, RZ, R37 ;  /* 0x000000ffff967224 */ /* 0x000fe400078e0025 */
[----:B------:R-:W2:Y:S01]  /*1b910*/  LDL.LU R37, [R1+0x210] ;  /* 0x0002100001257983 */ /* 0x000ea20000300800 */
[----:B-1----:R-:W-:Y:S02]  /*1b920*/  IMAD.MOV.U32 R55, RZ, RZ, R189 ;  /* 0x000000ffff377224 */ /* 0x002fe400078e00bd */
[----:B------:R-:W-:-:S02]  /*1b930*/  IMAD.MOV.U32 R189, RZ, RZ, R98 ;  /* 0x000000ffffbd7224 */ /* 0x000fc400078e0062 */
[----:B------:R-:W-:Y:S01]  /*1b940*/  IMAD.MOV.U32 R98, RZ, RZ, R151 ;  /* 0x000000ffff627224 */ /* 0x000fe200078e0097 */
[----:B------:R-:W-:Y:S01]  /*1b950*/  MOV R151, R191 ;  /* 0x000000bf00977202 */ /* 0x000fe20000000f00 */
[----:B------:R-:W-:Y:S02]  /*1b960*/  IMAD.MOV.U32 R191, RZ, RZ, R213 ;  /* 0x000000ffffbf7224 */ /* 0x000fe400078e00d5 */
[----:B------:R-:W3:Y:S01]  /*1b970*/  LDL.LU R213, [R1+0x20c] ;  /* 0x00020c0001d57983 */ /* 0x000ee20000300800 */
[----:B------:R-:W-:-:S04]  /*1b980*/  IMAD.MOV.U32 R185, RZ, RZ, R45 ;  /* 0x000000ffffb97224 */ /* 0x000fc800078e002d */
[----:B------:R-:W-:Y:S02]  /*1b990*/  IMAD.MOV.U32 R198, RZ, RZ, R185 ;  /* 0x000000ffffc67224 */ /* 0x000fe400078e00b9 */
[----:B------:R-:W-:Y:S02]  /*1b9a0*/  IMAD.WIDE.U32 R44, R10, -0x2daee0ad, RZ ;  /* 0xd2511f530a2c7825 */ /* 0x000fe400078e00ff */
[----:B------:R1:W-:Y:S02]  /*1b9b0*/  MUFU.EX2 R10, R198 ;  /* 0x000000c6000a7308 */ /* 0x0003e40000000800 */
[----:B-1----:R-:W-:Y:S02]  /*1b9c0*/  IMAD.MOV.U32 R198, RZ, RZ, R55 ;  /* 0x000000ffffc67224 */ /* 0x002fe400078e0037 */
[----:B------:R-:W-:Y:S02]  /*1b9d0*/  IMAD.MOV.U32 R55, RZ, RZ, R189 ;  /* 0x000000ffff377224 */ /* 0x000fe400078e00bd */
[----:B------:R-:W-:-:S02]  /*1b9e0*/  IMAD.MOV.U32 R189, RZ, RZ, R212 ;  /* 0x000000ffffbd7224 */ /* 0x000fc400078e00d4 */
[----:B------:R-:W4:Y:S01]  /*1b9f0*/  LDL.LU R212, [R1+0x208] ;  /* 0x0002080001d47983 */ /* 0x000f220000300800 */
[----:B------:R-:W1:Y:S04]  /*1ba00*/  MUFU.EX2 R5, R220 ;  /* 0x000000dc00057308 */ /* 0x000e680000000800 */
[----:B------:R-:W1:Y:S01]  /*1ba10*/  MUFU.EX2 R8, R199 ;  /* 0x000000c700087308 */ /* 0x000e620000000800 */
[----:B------:R-:W-:Y:S01]  /*1ba20*/  FADD.FTZ R3, R9, R3 ;  /* 0x0000000309037221 */ /* 0x000fe20000010000 */
[----:B------:R-:W-:Y:S02]  /*1ba30*/  IMAD.MOV.U32 R185, RZ, RZ, R40 ;  /* 0x000000ffffb97224 */ /* 0x000fe400078e0028 */
[----:B-1----:R-:W-:Y:S01]  /*1ba40*/  FADD.FTZ R2, R5, R2 ;  /* 0x0000000205027221 */ /* 0x002fe20000010000 */
[----:B------:R-:W-:Y:S01]  /*1ba50*/  F2FP.BF16.F32.PACK_AB R121, R8, R5 ;  /* 0x000000050879723e */ /* 0x000fe200000010ff */
[----:B------:R-:W-:-:S02]  /*1ba60*/  FADD.FTZ R5, R7, R3 ;  /* 0x0000000307057221 */ /* 0x000fc40000010000 */
[----:B------:R1:W4:Y:S01]  /*1ba70*/  MUFU.EX2 R3, R198 ;  /* 0x000000c600037308 */ /* 0x0003220000000800 */
[C---:B------:R-:W-:Y:S02]  /*1ba80*/  PRMT R182, R4.reuse, 0x7632, R182 ;  /* 0x0000763204b67816 */ /* 0x040fe400000000b6 */
[----:B------:R-:W-:Y:S01]  /*1ba90*/  PRMT R181, R4, 0x7610, R181 ;  /* 0x0000761004b57816 */ /* 0x000fe200000000b5 */
[----:B------:R-:W-:Y:S02]  /*1baa0*/  @P0 HFMA2.BF16_V2 R74, -RZ.H0_H0, RZ.H0_H0, -R121.H0_H0 ;  /* 0x200000ffff4a0231 */ /* 0x000fe40000340979 */
[----:B-1----:R-:W-:Y:S01]  /*1bab0*/  IMAD.MOV.U32 R198, RZ, RZ, R55 ;  /* 0x000000ffffc67224 */ /* 0x002fe200078e0037 */
[----:B------:R-:W-:Y:S01]  /*1bac0*/  MOV R55, R185 ;  /* 0x000000b900377202 */ /* 0x000fe20000000f00 */
[----:B------:R-:W-:Y:S02]  /*1bad0*/  IMAD.MOV.U32 R185, RZ, RZ, R56 ;  /* 0x000000ffffb97224 */ /* 0x000fe400078e0038 */
[----:B------:R-:W-:-:S02]  /*1bae0*/  IMAD.MOV.U32 R56, RZ, RZ, R28 ;  /* 0x000000ffff387224 */ /* 0x000fc400078e001c */
[----:B------:R-:W-:Y:S01]  /*1baf0*/  IMAD.MOV.U32 R28, RZ, RZ, R19 ;  /* 0x000000ffff1c7224 */ /* 0x000fe200078e0013 */
[----:B------:R1:W4:Y:S01]  /*1bb00*/  MUFU.EX2 R4, R198 ;  /* 0x000000c600047308 */ /* 0x0003220000000800 */
[----:B------:R-:W-:Y:S02]  /*1bb10*/  IMAD.MOV.U32 R19, RZ, RZ, R146 ;  /* 0x000000ffff137224 */ /* 0x000fe400078e0092 */
[----:B------:R-:W-:Y:S02]  /*1bb20*/  IMAD.MOV.U32 R146, RZ, RZ, R209 ;  /* 0x000000ffff927224 */ /* 0x000fe400078e00d1 */
[----:B------:R-:W2:Y:S01]  /*1bb30*/  LDL.LU R209, [R1+0x204] ;  /* 0x0002040001d17983 */ /* 0x000ea20000300800 */
[----:B------:R-:W-:Y:S02]  /*1bb40*/  PRMT R0, R136, 0x7773, RZ ;  /* 0x0000777388007816 */ /* 0x000fe400000000ff */
[----:B-1----:R-:W-:Y:S02]  /*1bb50*/  MOV R198, R211 ;  /* 0x000000d300c67202 */ /* 0x002fe40000000f00 */
[----:B------:R-:W2:Y:S01]  /*1bb60*/  LDL.LU R211, [R1+0x200] ;  /* 0x0002000001d37983 */ /* 0x000ea20000300800 */
[----:B------:R-:W-:-:S02]  /*1bb70*/  PRMT R20, R121, 0x7610, R20 ;  /* 0x0000761079147816 */ /* 0x000fc40000000014 */
[----:B------:R-:W-:Y:S02]  /*1bb80*/  @P0 PRMT R20, R74, 0x5410, RZ ;  /* 0x000054104a140816 */ /* 0x000fe400000000ff */
[----:B------:R-:W-:Y:S02]  /*1bb90*/  ISETP.GT.U32.AND P0, PT, R0, UR4, PT ;  /* 0x0000000400007c0c */ /* 0x000fe4000bf04070 */
[C---:B------:R-:W-:Y:S02]  /*1bba0*/  PRMT R192, R59.reuse, 0x7632, R192 ;  /* 0x000076323bc07816 */ /* 0x040fe400000000c0 */
[----:B------:R-:W-:-:S03]  /*1bbb0*/  PRMT R193, R59, 0x7610, R193 ;  /* 0x000076103bc17816 */ /* 0x000fc600000000c1 */
[----:B------:R-:W-:Y:S01]  /*1bbc0*/  @P1 HFMA2.BF16_V2 R75, -RZ.H0_H0, RZ.H0_H0, -R192.H0_H0 ;  /* 0x200000ffff4b1231 */ /* 0x000fe200003409c0 */
[----:B------:R-:W-:Y:S02]  /*1bbd0*/  PRMT R0, R42, 0x7773, RZ ;  /* 0x000077732a007816 */ /* 0x000fe400000000ff */
[----:B------:R-:W-:Y:S02]  /*1bbe0*/  PRMT R199, R193, 0x5410, R192 ;  /* 0x00005410c1c77816 */ /* 0x000fe400000000c0 */
[----:B------:R-:W-:Y:S01]  /*1bbf0*/  LOP3.LUT R40, R12, UR12, R45, 0x96, !PT ;  /* 0x0000000c0c287c12 */ /* 0x000fe2000f8e962d */
[----:B------:R-:W-:Y:S01]  /*1bc00*/  @P0 HFMA2.BF16_V2 R76, -RZ.H0_H0, RZ.H0_H0, -R121.H1_H1 ;  /* 0x200000ffff4c0231 */ /* 0x000fe20000360979 */
[----:B------:R-:W-:Y:S02]  /*1bc10*/  @P1 PRMT R192, R75, 0x5410, RZ ;  /* 0x000054104bc01816 */ /* 0x000fe400000000ff */
[----:B------:R-:W-:Y:S02]  /*1bc20*/  F2FP.BF16.F32.PACK_AB R194, R10, R7 ;  /* 0x000000070ac2723e */ /* 0x000fe400000010ff */
[----:B------:R-:W-:-:S02]  /*1bc30*/  PRMT R59, R181, 0x5410, R182 ;  /* 0x00005410b53b7816 */ /* 0x000fc400000000b6 */
[----:B---3--:R-:W-:Y:S01]  /*1bc40*/  PRMT R213, R121, 0x7632, R213 ;  /* 0x0000763279d57816 */ /* 0x008fe200000000d5 */
[----:B------:R-:W-:Y:S01]  /*1bc50*/  MUFU.EX2 R9, R251 ;  /* 0x000000fb00097308 */ /* 0x000fe20000000800 */
[----:B------:R-:W-:Y:S01]  /*1bc60*/  ISETP.GT.U32.AND P1, PT, R0, UR4, PT ;  /* 0x0000000400007c0c */ /* 0x000fe2000bf24070 */
[----:B------:R-:W-:Y:S01]  /*1bc70*/  @!P5 HFMA2.BF16_V2 R79, -RZ.H0_H0, RZ.H0_H0, -R193.H0_H0 ;  /* 0x200000ffff4fd231 */ /* 0x000fe200003409c1 */
[----:B------:R-:W-:Y:S01]  /*1bc80*/  LOP3.LUT R0, R40, 0xff, RZ, 0xc0, !PT ;  /* 0x000000ff28007812 */ /* 0x000fe200078ec0ff */
[----:B------:R-:W-:Y:S01]  /*1bc90*/  FADD.FTZ R2, R8, R2 ;  /* 0x0000000208027221 */ /* 0x000fe20000010000 */
[----:B------:R-:W-:Y:S02]  /*1bca0*/  @P0 PRMT R213, R76, 0x5410, RZ ;  /* 0x000054104cd50816 */ /* 0x000fe400000000ff */
[C---:B------:R-:W-:Y:S02]  /*1bcb0*/  PRMT R179, R62.reuse, 0x7632, R179 ;  /* 0x000076323eb37816 */ /* 0x040fe400000000b3 */
[----:B------:R-:W-:Y:S01]  /*1bcc0*/  PRMT R180, R62, 0x7610, R180 ;  /* 0x000076103eb47816 */ /* 0x000fe200000000b4 */
[----:B------:R-:W-:Y:S01]  /*1bcd0*/  IMAD.MOV.U32 R53, RZ, RZ, R56 ;  /* 0x000000ffff357224 */ /* 0x000fe200078e0038 */
[----:B------:R-:W-:Y:S01]  /*1bce0*/  ISETP.LE.U32.AND P0, PT, R0, UR4, PT ;  /* 0x0000000400007c0c */ /* 0x000fe2000bf03070 */
[----:B------:R-:W-:Y:S01]  /*1bcf0*/  IMAD.MOV.U32 R196, RZ, RZ, R47 ;  /* 0x000000ffffc47224 */ /* 0x000fe200078e002f */
[----:B------:R-:W-:Y:S01]  /*1bd00*/  LOP3.LUT R0, R40, 0xffff, RZ, 0xc0, !PT ;  /* 0x0000ffff28007812 */ /* 0x000fe200078ec0ff */
[----:B------:R-:W-:Y:S01]  /*1bd10*/  @P1 HFMA2.BF16_V2 R78, -RZ.H0_H0, RZ.H0_H0, -R182.H0_H0 ;  /* 0x200000ffff4e1231 */ /* 0x000fe200003409b6 */
[----:B------:R-:W1:Y:S02]  /*1bd20*/  LDC R12, c[0x0][0x4f8] ;  /* 0x00013e00ff0c7b82 */ /* 0x000e640000000800 */
[----:B------:R-:W-:-:S04]  /*1bd30*/  SHF.R.U32.HI R0, RZ, 0x8, R0 ;  /* 0x00000008ff007819 */ /* 0x000fc80000011600 */
[----:B------:R-:W-:Y:S02]  /*1bd40*/  LOP3.LUT R0, R0, 0xffff, RZ, 0xc0, !PT ;  /* 0x0000ffff00007812 */ /* 0x000fe400078ec0ff */
[----:B------:R-:W-:Y:S02]  /*1bd50*/  @P1 PRMT R182, R78, 0x5410, RZ ;  /* 0x000054104eb61816 */ /* 0x000fe400000000ff */
[----:B------:R-:W-:Y:S02]  /*1bd60*/  ISETP.LE.U32.AND P1, PT, R0, UR4, PT ;  /* 0x0000000400007c0c */ /* 0x000fe4000bf23070 */
[----:B------:R-:W-:Y:S01]  /*1bd70*/  PRMT R0, R40, 0x7632, R0 ;  /* 0x0000763228007816 */ /* 0x000fe20000000000 */
[----:B------:R-:W-:Y:S01]  /*1bd80*/  @!P0 HFMA2.BF16_V2 R77, -RZ.H0_H0, RZ.H0_H0, -R194.H0_H0 ;  /* 0x200000ffff4d8231 */ /* 0x000fe200003409c2 */
[----:B----4-:R-:W-:Y:S02]  /*1bd90*/  PRMT R212, R194, 0x7610, R212 ;  /* 0x00007610c2d47816 */ /* 0x010fe400000000d4 */
[----:B------:R-:W-:-:S02]  /*1bda0*/  LOP3.LUT R0, R0, 0xff, RZ, 0xc0, !PT ;  /* 0x000000ff00007812 */ /* 0x000fc400078ec0ff */
[----:B------:R-:W-:Y:S02]  /*1bdb0*/  @!P0 PRMT R212, R77, 0x5410, RZ ;  /* 0x000054104dd48816 */ /* 0x000fe400000000ff */
[----:B------:R-:W-:Y:S01]  /*1bdc0*/  ISETP.LE.U32.AND P0, PT, R0, UR4, PT ;  /* 0x0000000400007c0c */ /* 0x000fe2000bf03070 */
[----:B------:R-:W-:Y:S01]  /*1bdd0*/  FADD.FTZ R0, R3, R6 ;  /* 0x0000000603007221 */ /* 0x000fe20000010000 */
[----:B------:R-:W-:-:S03]  /*1bde0*/  F2FP.BF16.F32.PACK_AB R6, R4, R3 ;  /* 0x000000030406723e */ /* 0x000fc600000010ff */
[----:B------:R-:W-:Y:S01]  /*1bdf0*/  FADD.FTZ R3, R4, R0 ;  /* 0x0000000004037221 */ /* 0x000fe20000010000 */
[----:B------:R-:W-:Y:S02]  /*1be00*/  FADD.FTZ R4, R10, R5 ;  /* 0x000000050a047221 */ /* 0x000fe40000010000 */
[----:B------:R3:W-:Y:S02]  /*1be10*/  MUFU.EX2 R10, R208 ;  /* 0x000000d0000a7308 */ /* 0x0007e40000000800 */
[----:B---3--:R-:W3:Y:S02]  /*1be20*/  LDL.LU R208, [R1+0x1fc] ;  /* 0x0001fc0001d07983 */ /* 0x008ee40000300800 */
[----:B------:R-:W4:Y:S01]  /*1be30*/  MUFU.EX2 R7, R252 ;  /* 0x000000fc00077308 */ /* 0x000f220000000800 */
[----:B------:R-:W-:Y:S02]  /*1be40*/  PRMT R0, R42, 0x7772, RZ ;  /* 0x000077722a007816 */ /* 0x000fe400000000ff */
[----:B------:R-:W-:-:S02]  /*1be50*/  @!P5 PRMT R193, R79, 0x5410, RZ ;  /* 0x000054104fc1d816 */ /* 0x000fc400000000ff */
[----:B------:R-:W-:Y:S02]  /*1be60*/  ISETP.GT.U32.AND P5, PT, R0, UR4, PT ;  /* 0x0000000400007c0c */ /* 0x000fe4000bfa4070 */
[----:B------:R-:W-:Y:S02]  /*1be70*/  SHF.R.U32.HI R0, RZ, 0x18, R40 ;  /* 0x00000018ff007819 */ /* 0x000fe40000011628 */
[----:B----4-:R-:W-:-:S05]  /*1be80*/  F2FP.BF16.F32.PACK_AB R183, R9, R7 ;  /* 0x0000000709b7723e */ /* 0x010fca00000010ff */
[----:B------:R-:W-:Y:S01]  /*1be90*/  @!P0 HFMA2.BF16_V2 R80, -RZ.H0_H0, RZ.H0_H0, -R183.H0_H0 ;  /* 0x200000ffff508231 */ /* 0x000fe200003409b7 */
[----:B--2---:R-:W-:-:S04]  /*1bea0*/  PRMT R211, R183, 0x7610, R211 ;  /* 0x00007610b7d37816 */ /* 0x004fc800000000d3 */
[----:B------:R-:W-:Y:S02]  /*1beb0*/  @!P0 PRMT R211, R80, 0x5410, RZ ;  /* 0x0000541050d38816 */ /* 0x000fe400000000ff */
[----:B------:R-:W-:Y:S01]  /*1bec0*/  ISETP.LE.U32.AND P0, PT, R0, UR4, PT ;  /* 0x0000000400007c0c */ /* 0x000fe2000bf03070 */
[----:B------:R-:W-:Y:S01]  /*1bed0*/  IMAD.MOV.U32 R0, RZ, RZ, R44 ;  /* 0x000000ffff007224 */ /* 0x000fe200078e002c */
[----:B------:R-:W2:Y:S01]  /*1bee0*/  MUFU.EX2 R8, R198 ;  /* 0x000000c600087308 */ /* 0x000ea20000000800 */
[----:B------:R-:W-:-:S03]  /*1bef0*/  PRMT R209, R183, 0x7632, R209 ;  /* 0x00007632b7d17816 */ /* 0x000fc600000000d1 */
[----:B------:R-:W-:-:S07]  /*1bf00*/  LOP3.LUT R0, R0, 0xff, RZ, 0xc0, !PT ;  /* 0x000000ff00007812 */ /* 0x000fce00078ec0ff */
[----:B------:R-:W-:-:S05]  /*1bf10*/  @!P0 HFMA2.BF16_V2 R81, -RZ.H0_H0, RZ.H0_H0, -R183.H1_H1 ;  /* 0x200000ffff518231 */ /* 0x000fca00003609b7 */
[----:B------:R-:W-:Y:S02]  /*1bf20*/  @!P0 PRMT R209, R81, 0x5410, RZ ;  /* 0x0000541051d18816 */ /* 0x000fe400000000ff */
[----:B------:R-:W-:Y:S01]  /*1bf30*/  ISETP.LE.U32.AND P0, PT, R0, UR4, PT ;  /* 0x0000000400007c0c */ /* 0x000fe2000bf03070 */
[----:B------:R-:W-:Y:S01]  /*1bf40*/  @P5 HFMA2.BF16_V2 R83, -RZ.H0_H0, RZ.H0_H0, -R181.H0_H0 ;  /* 0x200000ffff535231 */ /* 0x000fe200003409b5 */
[----:B------:R-:W-:Y:S01]  /*1bf50*/  LOP3.LUT R0, R49, 0xff, RZ, 0xc0, !PT ;  /* 0x000000ff31007812 */ /* 0x000fe200078ec0ff */
[----:B------:R-:W-:Y:S01]  /*1bf60*/  @!P3 HFMA2.BF16_V2 R82, -RZ.H0_H0, RZ.H0_H0, -R179.H0_H0 ;  /* 0x200000ffff52b231 */ /* 0x000fe200003409b3 */
[----:B--2---:R-:W-:Y:S02]  /*1bf70*/  F2FP.BF16.F32.PACK_AB R138, R10, R8 ;  /* 0x000000080a8a723e */ /* 0x004fe400000010ff */
[----:B------:R-:W-:Y:S02]  /*1bf80*/  @P5 PRMT R181, R83, 0x5410, RZ ;  /* 0x0000541053b55816 */ /* 0x000fe400000000ff */
[----:B------:R-:W-:-:S02]  /*1bf90*/  ISETP.LE.U32.AND P5, PT, R0, UR4, PT ;  /* 0x0000000400007c0c */ /* 0x000fc4000bfa3070 */
[----:B------:R-:W-:Y:S02]  /*1bfa0*/  SHF.R.U32.HI R0, RZ, 0x18, R49 ;  /* 0x00000018ff007819 */ /* 0x000fe40000011631 */
[----:B------:R-:W-:Y:S01]  /*1bfb0*/  PRMT R73, R180, 0x5410, R179 ;  /* 0x00005410b4497816 */ /* 0x000fe200000000b3 */
[----:B------:R-:W-:Y:S01]  /*1bfc0*/  @!P0 HFMA2.BF16_V2 R84, -RZ.H0_H0, RZ.H0_H0, -R138.H0_H0 ;  /* 0x200000ffff548231 */ /* 0x000fe2000034098a */
[----:B------:R-:W-:Y:S02]  /*1bfd0*/  @!P3 PRMT R179, R82, 0x5410, RZ ;  /* 0x0000541052b3b816 */ /* 0x000fe400000000ff */
[----:B------:R-:W-:Y:S02]  /*1bfe0*/  ISETP.LE.U32.AND P3, PT, R0, UR4, PT ;  /* 0x0000000400007c0c */ /* 0x000fe4000bf63070 */
[----:B------:R-:W-:Y:S02]  /*1bff0*/  PRMT R0, R44, 0x7771, RZ ;  /* 0x000077712c007816 */ /* 0x000fe400000000ff */
[----:B------:R-:W-:-:S02]  /*1c000*/  PRMT R153, R138, 0x7610, R153 ;  /* 0x000076108a997816 */ /* 0x000fc40000000099 */
[----:B------:R-:W-:Y:S02]  /*1c010*/  @!P0 PRMT R153, R84, 0x5410, RZ ;  /* 0x0000541054998816 */ /* 0x000fe400000000ff */
[----:B------:R-:W-:Y:S01]  /*1c020*/  ISETP.GT.U32.AND P0, PT, R0, UR4, PT ;  /* 0x0000000400007c0c */ /* 0x000fe2000bf04070 */
[----:B------:R-:W-:Y:S02]  /*1c030*/  FADD.FTZ R2, R7, R2 ;  /* 0x0000000207027221 */ /* 0x000fe40000010000 */
[----:B------:R-:W-:Y:S02]  /*1c040*/  MUFU.EX2 R7, R188 ;  /* 0x000000bc00077308 */ /* 0x000fe40000000800 */
[----:B------:R-:W-:Y:S02]  /*1c050*/  FADD.FTZ R5, R9, R2 ;  /* 0x0000000209057221 */ /* 0x000fe40000010000 */
[----:B------:R-:W-:Y:S01]  /*1c060*/  MUFU.EX2 R9, R184 ;  /* 0x000000b800097308 */ /* 0x000fe20000000800 */
[----:B------:R-:W-:-:S05]  /*1c070*/  PRMT R0, R48, 0x7771, RZ ;  /* 0x0000777130007816 */ /* 0x000fca00000000ff */
[----:B------:R-:W-:Y:S02]  /*1c080*/  @P0 HFMA2.BF16_V2 R85, -RZ.H0_H0, RZ.H0_H0, -R138.H1_H1 ;  /* 0x200000ffff550231 */ /* 0x000fe4000036098a */
[----:B------:R-:W-:Y:S01]  /*1c090*/  FADD.FTZ R2, R43, R3 ;  /* 0x000000032b027221 */ /* 0x000fe20000010000 */
[----:B------:R-:W-:-:S03]  /*1c0a0*/  IMAD.MOV.U32 R67, RZ, RZ, R53 ;  /* 0x000000ffff437224 */ /* 0x000fc600078e0035 */
[----:B------:R-:W-:Y:S01]  /*1c0b0*/  FADD.FTZ R2, R50, R2 ;  /* 0x0000000232027221 */ /* 0x000fe20000010000 */
[C---:B------:R-:W-:Y:S02]  /*1c0c0*/  PRMT R177, R6.reuse, 0x7632, R177 ;  /* 0x0000763206b17816 */ /* 0x040fe400000000b1 */
[----:B------:R-:W-:Y:S02]  /*1c0d0*/  PRMT R45, R6, 0x7610, R45 ;  /* 0x00007610062d7816 */ /* 0x000fe4000000002d */
[----:B------:R2:W-:Y:S01]  /*1c0e0*/  STL [R1+0x158], R2 ;  /* 0x0001580201007387 */ /* 0x0005e20000100800 */
[----:B------:R-:W-:Y:S01]  /*1c0f0*/  MUFU.EX2 R6, R67 ;  /* 0x0000004300067308 */ /* 0x000fe20000000800 */
[----:B------:R-:W-:Y:S02]  /*1c100*/  IMAD.MOV.U32 R53, RZ, RZ, R98 ;  /* 0x000000ffff357224 */ /* 0x000fe400078e0062 */
[----:B------:R-:W-:Y:S02]  /*1c110*/  IMAD.MOV.U32 R98, RZ, RZ, R143 ;  /* 0x000000ffff627224 */ /* 0x000fe400078e008f */
[----:B------:R-:W-:-:S02]  /*1c120*/  IMAD.MOV.U32 R198, RZ, RZ, R55 ;  /* 0x000000ffffc67224 */ /* 0x000fc400078e0037 */
[----:B------:R-:W-:Y:S02]  /*1c130*/  IMAD.MOV.U32 R55, RZ, RZ, R28 ;  /* 0x000000ffff377224 */ /* 0x000fe400078e001c */
[----:B------:R-:W-:Y:S01]  /*1c140*/  IMAD.MOV.U32 R28, RZ, RZ, R19 ;  /* 0x000000ffff1c7224 */ /* 0x000fe200078e0013 */
[----:B--2---:R-:W2:Y:S01]  /*1c150*/  MUFU.EX2 R2, R189 ;  /* 0x000000bd00027308 */ /* 0x004ea20000000800 */
[----:B------:R-:W-:Y:S01]  /*1c160*/  MOV R19, R140 ;  /* 0x0000008c00137202 */ /* 0x000fe20000000f00 */
[----:B------:R-:W-:Y:S02]  /*1c170*/  IMAD.MOV.U32 R58, RZ, RZ, R55 ;  /* 0x000000ffff3a7224 */ /* 0x000fe400078e0037 */
[----:B------:R-:W-:Y:S01]  /*1c180*/  FADD.FTZ R4, R8, R4 ;  /* 0x0000000408047221 */ /* 0x000fe20000010000 */
[----:B------:R-:W-:Y:S01]  /*1c190*/  IMAD.MOV.U32 R56, RZ, RZ, R216 ;  /* 0x000000ffff387224 */ /* 0x000fe200078e00d8 */
[----:B------:R-:W-:Y:S01]  /*1c1a0*/  MOV R55, R19 ;  /* 0x0000001300377202 */ /* 0x000fe20000000f00 */
[----:B------:R-:W-:Y:S01]  /*1c1b0*/  IMAD.MOV.U32 R19, RZ, RZ, R142 ;  /* 0x000000ffff137224 */ /* 0x000fe200078e008e */
[----:B------:R-:W4:Y:S01]  /*1c1c0*/  LDL.LU R216, [R1+0x1f8] ;  /* 0x0001f80001d87983 */ /* 0x000f220000300800 */
[----:B--2---:R-:W-:Y:S01]  /*1c1d0*/  F2FP.BF16.F32.PACK_AB R139, R6, R2 ;  /* 0x00000002068b723e */ /* 0x004fe200000010ff */
[----:B------:R-:W-:-:S02]  /*1c1e0*/  IMAD.MOV.U32 R142, RZ, RZ, R46 ;  /* 0x000000ffff8e7224 */ /* 0x000fc400078e002e */
[----:B------:R-:W2:Y:S01]  /*1c1f0*/  LDL.LU R46, [R1+0x1f4] ;  /* 0x0001f400012e7983 */ /* 0x000ea20000300800 */
[----:B------:R-:W-:-:S03]  /*1c200*/  PRMT R155, R139, 0x7610, R155 ;  /* 0x000076108b9b7816 */ /* 0x000fc6000000009b */
[----:B------:R-:W2:Y:S01]  /*1c210*/  LDL.LU R47, [R1+0x1f0] ;  /* 0x0001f000012f7983 */ /* 0x000ea20000300800 */
[----:B------:R-:W-:Y:S01]  /*1c220*/  FADD.FTZ R3, R7, R65 ;  /* 0x0000004107037221 */ /* 0x000fe20000010000 */
[----:B---3--:R-:W-:Y:S02]  /*1c230*/  PRMT R208, R138, 0x7632, R208 ;  /* 0x000076328ad07816 */ /* 0x008fe400000000d0 */
[----:B------:R-:W-:Y:S02]  /*1c240*/  @P0 PRMT R208, R85, 0x5410, RZ ;  /* 0x0000541055d00816 */ /* 0x000fe400000000ff */
[----:B------:R-:W-:Y:S02]  /*1c250*/  ISETP.GT.U32.AND P0, PT, R0, UR4, PT ;  /* 0x0000000400007c0c */ /* 0x000fe4000bf04070 */
[----:B------:R-:W-:-:S04]  /*1c260*/  F2FP.BF16.F32.PACK_AB R0, R9, R7 ;  /* 0x000000070900723e */ /* 0x000fc800000010ff */
[C---:B------:R-:W-:Y:S02]  /*1c270*/  PRMT R178, R0.reuse, 0x7632, R178 ;  /* 0x0000763200b27816 */ /* 0x040fe400000000b2 */
[----:B------:R-:W-:Y:S02]  /*1c280*/  PRMT R176, R0, 0x7610, R176 ;  /* 0x0000761000b07816 */ /* 0x000fe400000000b0 */
[----:B------:R-:W-:-:S03]  /*1c290*/  PRMT R0, R44, 0x7772, RZ ;  /* 0x000077722c007816 */ /* 0x000fc600000000ff */
[----:B------:R-:W-:Y:S01]  /*1c2a0*/  @P0 HFMA2.BF16_V2 R88, -RZ.H0_H0, RZ.H0_H0, -R178.H0_H0 ;  /* 0x200000ffff580231 */ /* 0x000fe200003409b2 */
[----:B------:R-:W-:-:S04]  /*1c2b0*/  PRMT R143, R176, 0x5410, R178 ;  /* 0x00005410b08f7816 */ /* 0x000fc800000000b2 */
[----:B------:R-:W-:Y:S02]  /*1c2c0*/  @P0 PRMT R178, R88, 0x5410, RZ ;  /* 0x0000541058b20816 */ /* 0x000fe400000000ff */
[----:B------:R-:W-:Y:S01]  /*1c2d0*/  ISETP.GT.U32.AND P0, PT, R0, UR4, PT ;  /* 0x0000000400007c0c */ /* 0x000fe2000bf04070 */
[----:B------:R-:W-:Y:S01]  /*1c2e0*/  FADD.FTZ R0, R2, R5 ;  /* 0x0000000502007221 */ /* 0x000fe20000010000 */
[----:B------:R-:W-:Y:S01]  /*1c2f0*/  PRMT R2, R44, 0x7773, RZ ;  /* 0x000077732c027816 */ /* 0x000fe200000000ff */
[----:B------:R-:W3:Y:S02]  /*1c300*/  LDC R5, c[0x0][0x448] ;  /* 0x00011200ff057b82 */ /* 0x000ee40000000800 */
[----:B------:R-:W-:-:S08]  /*1c310*/  FADD.FTZ R0, R6, R0 ;  /* 0x0000000006007221 */ /* 0x000fd00000010000 */
[----:B------:R-:W-:-:S05]  /*1c320*/  @P0 HFMA2.BF16_V2 R90, -RZ.H0_H0, RZ.H0_H0, -R139.H0_H0 ;  /* 0x200000ffff5a0231 */ /* 0x000fca000034098b */
[----:B------:R-:W-:Y:S02]  /*1c330*/  @P0 PRMT R155, R90, 0x5410, RZ ;  /* 0x000054105a9b0816 */ /* 0x000fe400000000ff */
[----:B------:R-:W-:Y:S01]  /*1c340*/  ISETP.GT.U32.AND P0, PT, R2, UR4, PT ;  /* 0x0000000402007c0c */ /* 0x000fe2000bf04070 */
[----:B------:R-:W-:-:S05]  /*1c350*/  FADD.FTZ R2, R10, R4 ;  /* 0x000000040a027221 */ /* 0x000fca0000010000 */
[----:B------:R-:W-:Y:S04]  /*1c360*/  STL [R1+0x15c], R2 ;  /* 0x00015c0201007387 */ /* 0x000fe80000100800 */
[----:B------:R1:W-:Y:S04]  /*1c370*/  STL [R1+0x160], R0 ;  /* 0x0001600001007387 */ /* 0x0003e80000100800 */
[----:B------:R-:W4:Y:S01]  /*1c380*/  LDL.LU R67, [R1+0xfc] ;  /* 0x0000fc0001437983 */ /* 0x000f220000300800 */
[----:B-1----:R-:W-:-:S05]  /*1c390*/  FADD.FTZ R0, R9, R3 ;  /* 0x0000000309007221 */ /* 0x002fca0000010000 */
[----:B------:R-:W-:Y:S04]  /*1c3a0*/  STL [R1+0x144], R0 ;  /* 0x0001440001007387 */ /* 0x000fe80000100800 */
[----:B------:R-:W4:Y:S01]  /*1c3b0*/  LDL.LU R72, [R1+0xdc] ;  /* 0x0000dc0001487983 */ /* 0x000f220000300800 */
[----:B------:R-:W-:Y:S02]  /*1c3c0*/  IMAD.MOV.U32 R188, RZ, RZ, R70 ;  /* 0x000000ffffbc7224 */ /* 0x000fe400078e0046 */
[----:B------:R-:W-:Y:S02]  /*1c3d0*/  IMAD.MOV.U32 R189, RZ, RZ, R71 ;  /* 0x000000ffffbd7224 */ /* 0x000fe400078e0047 */
[----:B---3--:R-:W-:Y:S01]  /*1c3e0*/  IMAD.WIDE R250, R5, -0x70, R188 ;  /* 0xffffff9005fa7825 */ /* 0x008fe200078e02bc */
[----:B------:R-:W-:-:S03]  /*1c3f0*/  MOV R11, R58 ;  /* 0x0000003a000b7202 */ /* 0x000fc60000000f00 */
[----:B------:R-:W-:-:S04]  /*1c400*/  IMAD.WIDE R220, R5, 0x70, R250 ;  /* 0x0000007005dc7825 */ /* 0x000fc800078e02fa */
[----:B------:R-:W-:Y:S01]  /*1c410*/  IMAD.MOV.U32 R58, RZ, RZ, R146 ;  /* 0x000000ffff3a7224 */ /* 0x000fe200078e0092 */
[----:B------:R-:W-:Y:S01]  /*1c420*/  MOV R146, R150 ;  /* 0x0000009600927202 */ /* 0x000fe20000000f00 */
[----:B------:R-:W-:Y:S02]  /*1c430*/  IMAD.MOV.U32 R150, RZ, RZ, R51 ;  /* 0x000000ffff967224 */ /* 0x000fe400078e0033 */
[----:B------:R-:W-:-:S04]  /*1c440*/  IMAD.WIDE R50, R5, -0x70, R220 ;  /* 0xffffff9005327825 */ /* 0x000fc800078e02dc */
[----:B------:R-:W-:Y:S02]  /*1c450*/  IMAD.MOV.U32 R71, RZ, RZ, R19 ;  /* 0x000000ffff477224 */ /* 0x000fe400078e0013 */
[----:B------:R-:W-:Y:S01]  /*1c460*/  IMAD.MOV.U32 R70, RZ, RZ, R196 ;  /* 0x000000ffff467224 */ /* 0x000fe200078e00c4 */
[----:B--2---:R-:W-:Y:S04]  /*1c470*/  STG.E.U16 desc[UR28][R46.64+-0x100], R37 ;  /* 0xffff00252e007986 */ /* 0x004fe8000c10151c */
[----:B------:R-:W-:Y:S04]  /*1c480*/  STG.E.U16 desc[UR28][R46.64+-0xfe], R36 ;  /* 0xffff02242e007986 */ /* 0x000fe8000c10151c */
[----:B------:R1:W-:Y:S04]  /*1c490*/  STG.E.U16 desc[UR28][R50.64+-0xfe], R30 ;  /* 0xffff021e32007986 */ /* 0x0003e8000c10151c */
[----:B------:R2:W-:Y:S01]  /*1c4a0*/  STG.E.U16 desc[UR28][R50.64+-0x100], R31 ;  /* 0xffff001f32007986 */ /* 0x0005e2000c10151c */
[----:B-1----:R-:W-:-:S04]  /*1c4b0*/  IMAD.SHL.U32 R30, R5, 0x8, RZ ;  /* 0x00000008051e7824 */ /* 0x002fc800078e00ff */
[----:B------:R-:W-:-:S04]  /*1c4c0*/  IMAD.WIDE R2, R30, 0x2, R46 ;  /* 0x000000021e027825 */ /* 0x000fc800078e022e */
[----:B------:R-:W-:-:S04]  /*1c4d0*/  IMAD.WIDE R2, R5, 0x70, R2 ;  /* 0x0000007005027825 */ /* 0x000fc800078e0202 */
[----:B--2---:R-:W-:Y:S01]  /*1c4e0*/  IMAD.WIDE R30, R30, 0x2, R2 ;  /* 0x000000021e1e7825 */ /* 0x004fe200078e0202 */
[----:B------:R-:W-:-:S03]  /*1c4f0*/  PRMT R2, R186, 0x7773, RZ ;  /* 0x00007773ba027816 */ /* 0x000fc600000000ff */
[----:B------:R-:W-:Y:S02]  /*1c500*/  IMAD.MOV.U32 R3, RZ, RZ, R186 ;  /* 0x000000ffff037224 */ /* 0x000fe400078e00ba */
[----:B------:R-:W-:Y:S01]  /*1c510*/  IMAD.MOV.U32 R5, RZ, RZ, R16 ;  /* 0x000000ffff057224 */ /* 0x000fe200078e0010 */
[----:B------:R-:W-:Y:S02]  /*1c520*/  MOV R69, R11 ;  /* 0x0000000b00457202 */ /* 0x000fe40000000f00 */
[----:B------:R-:W-:Y:S02]  /*1c530*/  PRMT R4, R186, 0x7771, RZ ;  /* 0x00007771ba047816 */ /* 0x000fe400000000ff */
[----:B------:R-:W-:Y:S02]  /*1c540*/  LOP3.LUT R3, R3, 0xff, RZ, 0xc0, !PT ;  /* 0x000000ff03037812 */ /* 0x000fe400078ec0ff */
[----:B------:R-:W-:Y:S02]  /*1c550*/  PRMT R6, R16, 0x7771, RZ ;  /* 0x0000777110067816 */ /* 0x000fe400000000ff */
[----:B------:R-:W-:-:S02]  /*1c560*/  LOP3.LUT R12, R12, 0xff, RZ, 0xc0, !PT ;  /* 0x000000ff0c0c7812 */ /* 0x000fc400078ec0ff */
[----:B------:R-:W-:Y:S02]  /*1c570*/  PRMT R10, R3, 0x5410, R4 ;  /* 0x00005410030a7816 */ /* 0x000fe40000000004 */
[----:B------:R-:W-:Y:S02]  /*1c580*/  SHF.R.U32.HI R4, RZ, 0x18, R17 ;  /* 0x00000018ff047819 */ /* 0x000fe40000011611 */
[----:B----4-:R-:W-:Y:S01]  /*1c590*/  LEA R137, R67, UR6, 0x1 ;  /* 0x0000000643897c11 */ /* 0x010fe2000f8e08ff */
[----:B------:R-:W-:Y:S02]  /*1c5a0*/  IMAD.MOV.U32 R67, RZ, RZ, R53 ;  /* 0x000000ffff437224 */ /* 0x000fe400078e0035 */
[----:B------:R-:W-:Y:S02]  /*1c5b0*/  IMAD.MOV.U32 R53, RZ, RZ, R55 ;  /* 0x000000ffff357224 */ /* 0x000fe400078e0037 */
[----:B------:R-:W-:Y:S02]  /*1c5c0*/  VIADD R0, R137, 0x9000 ;  /* 0x0000900089007836 */ /* 0x000fe40000000000 */
[----:B------:R-:W-:-:S02]  /*1c5d0*/  IMAD.MOV.U32 R55, RZ, RZ, R56 ;  /* 0x000000ffff377224 */ /* 0x000fc400078e0038 */
[----:B------:R-:W-:Y:S02]  /*1c5e0*/  IMAD.MOV.U32 R56, RZ, RZ, R28 ;  /* 0x000000ffff387224 */ /* 0x000fe400078e001c */
[----:B------:R-:W-:Y:S02]  /*1c5f0*/  VIADD R28, R137, 0x9020 ;  /* 0x00009020891c7836 */ /* 0x000fe40000000000 */
[----:B------:R-:W-:Y:S01]  /*1c600*/  @P6 VIADD R28, R0, 0xffffffe0 ;  /* 0xffffffe0001c6836 */ /* 0x000fe20000000000 */
[----:B------:R-:W-:-:S04]  /*1c610*/  PRMT R0, R186, 0x7772, RZ ;  /* 0x00007772ba007816 */ /* 0x000fc800000000ff */
        /* <DEDUP_REMOVED lines=20> */
[----:B------:R-:W-:Y:S02]  /*1c760*/  LOP3.LUT R2, R5, 0xff, RZ, 0xc0, !PT ;  /* 0x000000ff05027812 */ /* 0x000fe400078ec0ff */
[----:B------:R-:W-:Y:S02]  /*1c770*/  LOP3.LUT R3, R0, 0xff, RZ, 0xc0, !PT ;  /* 0x000000ff00037812 */ /* 0x000fe400078ec0ff */
[----:B------:R-:W-:Y:S02]  /*1c780*/  LEA R0, R12, R12, 0x10 ;  /* 0x0000000c0c007211 */ /* 0x000fe400078e80ff */
[----:B------:R-:W-:Y:S01]  /*1c790*/  PRMT R2, R2, 0x5410, R6 ;  /* 0x0000541002027816 */ /* 0x000fe20000000006 */
[----:B------:R-:W-:Y:S01]  /*1c7a0*/  IMAD.MOV.U32 R6, RZ, RZ, R38 ;  /* 0x000000ffff067224 */ /* 0x000fe200078e0026 */
[----:B------:R-:W-:-:S02]  /*1c7b0*/  PRMT R5, R3, 0x5410, R4 ;  /* 0x0000541003057816 */ /* 0x000fc40000000004 */
[----:B------:R-:W-:Y:S02]  /*1c7c0*/  LOP3.LUT R3, R7, 0xff00ff, RZ, 0xc0, !PT ;  /* 0x00ff00ff07037812 */ /* 0x000fe400078ec0ff */
[----:B------:R-:W-:-:S05]  /*1c7d0*/  HSET2.LE.AND R2, R2, R0, PT ;  /* 0x0000000002027233 */ /* 0x000fca0003803000 */
[----:B------:R-:W-:Y:S02]  /*1c7e0*/  LOP3.LUT R6, R6, R2, RZ, 0xc0, !PT ;  /* 0x0000000206067212 */ /* 0x000fe400078ec0ff */
[--C-:B------:R-:W-:Y:S02]  /*1c7f0*/  HSET2.LE.AND R2, R3, R0.reuse, PT ;  /* 0x0000000003027233 */ /* 0x100fe40003803000 */
[--C-:B------:R-:W-:Y:S02]  /*1c800*/  HSET2.LE.AND R3, R9, R0.reuse, PT ;  /* 0x0000000009037233 */ /* 0x100fe40003803000 */
[----:B------:R-:W-:-:S03]  /*1c810*/  HSET2.LE.AND R4, R8, R0, PT ;  /* 0x0000000008047233 */ /* 0x000fc60003803000 */
[----:B------:R-:W-:Y:S02]  /*1c820*/  LOP3.LUT R8, R72, R3, RZ, 0xc0, !PT ;  /* 0x0000000348087212 */ /* 0x000fe400078ec0ff */
[----:B------:R-:W2:Y:S01]  /*1c830*/  LDL.LU R72, [R1+0xd8] ;  /* 0x0000d80001487983 */ /* 0x000ea20000300800 */
[----:B------:R-:W-:Y:S01]  /*1c840*/  IMAD.MOV.U32 R7, RZ, RZ, R27 ;  /* 0x000000ffff077224 */ /* 0x000fe200078e001b */
[----:B------:R-:W-:Y:S01]  /*1c850*/  LOP3.LUT R3, R19, 0xff00ff, RZ, 0xc0, !PT ;  /* 0x00ff00ff13037812 */ /* 0x000fe200078ec0ff */
[----:B------:R-:W-:Y:S02]  /*1c860*/  IMAD.MOV.U32 R186, RZ, RZ, R226 ;  /* 0x000000ffffba7224 */ /* 0x000fe400078e00e2 */
[----:B------:R-:W-:Y:S01]  /*1c870*/  IMAD.MOV.U32 R81, RZ, RZ, R230 ;  /* 0x000000ffff517224 */ /* 0x000fe200078e00e6 */
[----:B------:R-:W-:Y:S01]  /*1c880*/  LOP3.LUT R7, R7, R2, RZ, 0xc0, !PT ;  /* 0x0000000207077212 */ /* 0x000fe200078ec0ff */
[----:B------:R-:W-:Y:S01]  /*1c890*/  IMAD.MOV.U32 R82, RZ, RZ, R34 ;  /* 0x000000ffff527224 */ /* 0x000fe200078e0022 */
[----:B--2---:R-:W-:Y:S01]  /*1c8a0*/  LOP3.LUT R9, R72, R4, RZ, 0xc0, !PT ;  /* 0x0000000448097212 */ /* 0x004fe200078ec0ff */
[----:B------:R-:W-:Y:S01]  /*1c8b0*/  IMAD.MOV.U32 R72, RZ, RZ, R71 ;  /* 0x000000ffff487224 */ /* 0x000fe200078e0047 */
[----:B------:R-:W-:Y:S01]  /*1c8c0*/  STG.E.U16 desc[UR28][R220.64+-0x100], R22 ;  /* 0xffff0016dc007986 */ /* 0x000fe2000c10151c */
[----:B------:R-:W-:-:S02]  /*1c8d0*/  IMAD.MOV.U32 R71, RZ, RZ, R70 ;  /* 0x000000ffff477224 */ /* 0x000fc400078e0046 */
[----:B------:R-:W-:Y:S01]  /*1c8e0*/  IMAD.MOV.U32 R70, RZ, RZ, R69 ;  /* 0x000000ffff467224 */ /* 0x000fe200078e0045 */
[----:B------:R-:W-:Y:S01]  /*1c8f0*/  MOV R69, R67 ;  /* 0x0000004300457202 */ /* 0x000fe20000000f00 */
[----:B------:R-:W-:Y:S01]  /*1c900*/  IMAD.MOV.U32 R67, RZ, RZ, R58 ;  /* 0x000000ffff437224 */ /* 0x000fe200078e003a */
[----:B------:R-:W-:Y:S01]  /*1c910*/  PRMT R43, R14, 0x7771, RZ ;  /* 0x000077710e2b7816 */ /* 0x000fe200000000ff */
[----:B------:R-:W-:Y:S01]  /*1c920*/  IMAD.MOV.U32 R58, RZ, RZ, R53 ;  /* 0x000000ffff3a7224 */ /* 0x000fe200078e0035 */
[----:B------:R-:W-:Y:S01]  /*1c930*/  HSET2.LE.AND R5, R5, R0, PT ;  /* 0x0000000005057233 */ /* 0x000fe20003803000 */
[----:B------:R-:W-:Y:S02]  /*1c940*/  IMAD.MOV.U32 R53, RZ, RZ, R55 ;  /* 0x000000ffff357224 */ /* 0x000fe400078e0037 */
[----:B------:R-:W-:Y:S02]  /*1c950*/  @P0 HFMA2.BF16_V2 R92, -RZ.H0_H0, RZ.H0_H0, -R139.H1_H1 ;  /* 0x200000ffff5c0231 */ /* 0x000fe4000036098b */
[----:B------:R-:W-:-:S02]  /*1c960*/  IMAD.MOV.U32 R55, RZ, RZ, R56 ;  /* 0x000000ffff377224 */ /* 0x000fc400078e0038 */
[----:B------:R-:W-:Y:S02]  /*1c970*/  @!P1 HFMA2.BF16_V2 R93, -RZ.H0_H0, RZ.H0_H0, -R194.H1_H1 ;  /* 0x200000ffff5d9231 */ /* 0x000fe400003609c2 */
[----:B------:R-:W-:Y:S01]  /*1c980*/  IMAD.MOV.U32 R56, RZ, RZ, R39 ;  /* 0x000000ffff387224 */ /* 0x000fe200078e0027 */
[----:B------:R-:W-:Y:S01]  /*1c990*/  MOV R39, R60 ;  /* 0x0000003c00277202 */ /* 0x000fe20000000f00 */
[----:B------:R-:W-:Y:S02]  /*1c9a0*/  IMAD.MOV.U32 R60, RZ, RZ, R61 ;  /* 0x000000ffff3c7224 */ /* 0x000fe400078e003d */
[----:B------:R-:W-:Y:S02]  /*1c9b0*/  @!P4 HFMA2.BF16_V2 R89, -RZ.H0_H0, RZ.H0_H0, -R45.H0_H0 ;  /* 0x200000ffff59c231 */ /* 0x000fe4000034092d */
[----:B------:R-:W-:Y:S02]  /*1c9c0*/  IMAD.MOV.U32 R61, RZ, RZ, R66 ;  /* 0x000000ffff3d7224 */ /* 0x000fe400078e0042 */
[----:B------:R-:W-:-:S02]  /*1c9d0*/  @!P2 HFMA2.BF16_V2 R91, -RZ.H0_H0, RZ.H0_H0, -R176.H0_H0 ;  /* 0x200000ffff5ba231 */ /* 0x000fc400003409b0 */
[----:B------:R-:W-:Y:S01]  /*1c9e0*/  IMAD.MOV.U32 R66, RZ, RZ, R97 ;  /* 0x000000ffff427224 */ /* 0x000fe200078e0061 */
[----:B------:R-:W-:Y:S01]  /*1c9f0*/  PRMT R216, R139, 0x7632, R216 ;  /* 0x000076328bd87816 */ /* 0x000fe200000000d8 */
[----:B------:R-:W-:Y:S01]  /*1ca00*/  IMAD.MOV.U32 R97, RZ, RZ, R145 ;  /* 0x000000ffff617224 */ /* 0x000fe200078e0091 */
[----:B------:R-:W-:Y:S01]  /*1ca10*/  PRMT R252, R194, 0x7632, R252 ;  /* 0x00007632c2fc7816 */ /* 0x000fe200000000fc */
[----:B------:R-:W-:Y:S01]  /*1ca20*/  IMAD.MOV.U32 R145, RZ, RZ, R149 ;  /* 0x000000ffff917224 */ /* 0x000fe200078e0095 */
[----:B------:R-:W-:Y:S01]  /*1ca30*/  MOV R149, R229 ;  /* 0x000000e500957202 */ /* 0x000fe20000000f00 */
[----:B------:R-:W-:Y:S01]  /*1ca40*/  IMAD.MOV.U32 R83, RZ, RZ, R231 ;  /* 0x000000ffff537224 */ /* 0x000fe200078e00e7 */
[----:B------:R-:W2:Y:S01]  /*1ca50*/  LDL.LU R229, [R1+0x1ec] ;  /* 0x0001ec0001e57983 */ /* 0x000ea20000300800 */
[----:B------:R-:W-:Y:S02]  /*1ca60*/  HSET2.LE.AND R2, R10, R0, PT ;  /* 0x000000000a027233 */ /* 0x000fe40003803000 */
[----:B------:R-:W-:Y:S01]  /*1ca70*/  PRMT R140, R45, 0x5410, R177 ;  /* 0x000054102d8c7816 */ /* 0x000fe200000000b1 */
[----:B------:R-:W-:Y:S02]  /*1ca80*/  LDSM.16.MT88.4 R16, [R137+0xb000] ;  /* 0x00b000008910783b */ /* 0x000fe40000004200 */
[----:B------:R-:W-:-:S02]  /*1ca90*/  LOP3.LUT R10, R72, R2, RZ, 0xc0, !PT ;  /* 0x00000002480a7212 */ /* 0x000fc400078ec0ff */
[--C-:B------:R-:W-:Y:S01]  /*1caa0*/  HSET2.LE.AND R2, R3, R0.reuse, PT ;  /* 0x0000000003027233 */ /* 0x100fe20003803000 */
[----:B------:R-:W-:Y:S01]  /*1cab0*/  IMAD.MOV.U32 R184, RZ, RZ, R70 ;  /* 0x000000ffffb87224 */ /* 0x000fe200078e0046 */
[----:B------:R-:W-:Y:S01]  /*1cac0*/  HSET2.LE.AND R3, R11, R0, PT ;  /* 0x000000000b037233 */ /* 0x000fe20003803000 */
[----:B------:R-:W-:Y:S02]  /*1cad0*/  IMAD.MOV.U32 R70, RZ, RZ, R67 ;  /* 0x000000ffff467224 */ /* 0x000fe400078e0043 */
[----:B------:R-:W-:Y:S01]  /*1cae0*/  LOP3.LUT R11, R71, R2, RZ, 0xc0, !PT ;  /* 0x00000002470b7212 */ /* 0x000fe200078ec0ff */
[----:B------:R-:W-:Y:S01]  /*1caf0*/  IMAD.MOV.U32 R71, RZ, RZ, R68 ;  /* 0x000000ffff477224 */ /* 0x000fe200078e0044 */
[----:B------:R-:W-:Y:S01]  /*1cb00*/  MOV R68, R53 ;  /* 0x0000003500447202 */ /* 0x000fe20000000f00 */
[----:B------:R-:W-:Y:S02]  /*1cb10*/  IMAD.MOV.U32 R187, RZ, RZ, R69 ;  /* 0x000000ffffbb7224 */ /* 0x000fe400078e0045 */
[----:B------:R-:W-:-:S02]  /*1cb20*/  IMAD.MOV.U32 R67, RZ, RZ, R55 ;  /* 0x000000ffff437224 */ /* 0x000fc400078e0037 */
[----:B------:R-:W-:Y:S02]  /*1cb30*/  IMAD.MOV.U32 R69, RZ, RZ, R58 ;  /* 0x000000ffff457224 */ /* 0x000fe400078e003a */
[----:B------:R-:W-:Y:S02]  /*1cb40*/  IMAD.MOV.U32 R53, RZ, RZ, R39 ;  /* 0x000000ffff357224 */ /* 0x000fe400078e0027 */
[----:B------:R-:W-:Y:S02]  /*1cb50*/  IMAD.MOV.U32 R55, RZ, RZ, R60 ;  /* 0x000000ffff377224 */ /* 0x000fe400078e003c */
[----:B------:R-:W-:Y:S01]  /*1cb60*/  IMAD.MOV.U32 R58, RZ, RZ, R56 ;  /* 0x000000ffff3a7224 */ /* 0x000fe200078e0038 */
[----:B------:R-:W-:Y:S01]  /*1cb70*/  MOV R56, R66 ;  /* 0x0000004200387202 */ /* 0x000fe20000000f00 */
[----:B------:R-:W-:Y:S02]  /*1cb80*/  IMAD.MOV.U32 R39, RZ, RZ, R61 ;  /* 0x000000ffff277224 */ /* 0x000fe400078e003d */
[----:B------:R-:W-:-:S02]  /*1cb90*/  IMAD.MOV.U32 R60, RZ, RZ, R97 ;  /* 0x000000ffff3c7224 */ /* 0x000fc400078e0061 */
[----:B------:R-:W-:Y:S02]  /*1cba0*/  IMAD.MOV.U32 R61, RZ, RZ, R145 ;  /* 0x000000ffff3d7224 */ /* 0x000fe400078e0091 */
[----:B------:R-:W-:Y:S02]  /*1cbb0*/  IMAD.MOV.U32 R97, RZ, RZ, R148 ;  /* 0x000000ffff617224 */ /* 0x000fe400078e0094 */
[----:B------:R-:W-:Y:S01]  /*1cbc0*/  IMAD.MOV.U32 R66, RZ, RZ, R149 ;  /* 0x000000ffff427224 */ /* 0x000fe200078e0095 */
[----:B------:R-:W-:Y:S01]  /*1cbd0*/  MOV R149, R98 ;  /* 0x0000006200957202 */ /* 0x000fe20000000f00 */
[----:B------:R-:W-:Y:S02]  /*1cbe0*/  IMAD.MOV.U32 R145, RZ, RZ, R99 ;  /* 0x000000ffff917224 */ /* 0x000fe400078e0063 */
[----:B------:R-:W-:Y:S02]  /*1cbf0*/  IMAD.MOV.U32 R148, RZ, RZ, R147 ;  /* 0x000000ffff947224 */ /* 0x000fe400078e0093 */
[----:B------:R-:W-:-:S02]  /*1cc00*/  IMAD.MOV.U32 R99, RZ, RZ, R95 ;  /* 0x000000ffff637224 */ /* 0x000fc400078e005f */
[----:B------:R-:W-:Y:S02]  /*1cc10*/  IMAD.MOV.U32 R147, RZ, RZ, R100 ;  /* 0x000000ffff937224 */ /* 0x000fe400078e0064 */
[----:B------:R-:W-:Y:S01]  /*1cc20*/  IMAD.MOV.U32 R98, RZ, RZ, R94 ;  /* 0x000000ffff627224 */ /* 0x000fe200078e005e */
[----:B------:R1:W5:Y:S01]  /*1cc30*/  LDL.LU R100, [R1+0x1e8] ;  /* 0x0001e80001647983 */ /* 0x0003620000300800 */
[----:B------:R-:W-:Y:S01]  /*1cc40*/  IMAD.MOV.U32 R95, RZ, RZ, R101 ;  /* 0x000000ffff5f7224 */ /* 0x000fe200078e0065 */
[----:B------:R-:W-:Y:S02]  /*1cc50*/  MOV R94, R225 ;  /* 0x000000e1005e7202 */ /* 0x000fe40000000f00 */
[----:B------:R1:W5:Y:S04]  /*1cc60*/  LDL.LU R101, [R1+0x1e4] ;  /* 0x0001e40001657983 */ /* 0x0003680000300800 */
[----:B------:R-:W3:Y:S04]  /*1cc70*/  LDL.LU R225, [R1+0x1e0] ;  /* 0x0001e00001e17983 */ /* 0x000ee80000300800 */
[----:B------:R-:W4:Y:S04]  /*1cc80*/  LDL.LU R226, [R1+0x1dc] ;  /* 0x0001dc0001e27983 */ /* 0x000f280000300800 */
[----:B------:R-:W-:Y:S04]  /*1cc90*/  STG.E.U16 desc[UR28][R188.64+-0xfe], R21 ;  /* 0xffff0215bc007986 */ /* 0x000fe8000c10151c */
[----:B------:R1:W-:Y:S02]  /*1cca0*/  STG.E.U16 desc[UR28][R30.64+-0xfe], R35 ;  /* 0xffff02231e007986 */ /* 0x0003e4000c10151c */
[----:B-1----:R-:W-:-:S02]  /*1ccb0*/  IMAD.MOV.U32 R35, RZ, RZ, R14 ;  /* 0x000000ffff237224 */ /* 0x002fc400078e000e */
[----:B------:R-:W1:Y:S01]  /*1ccc0*/  LDSM.16.MT88.4 R12, [R137+0x9000] ;  /* 0x00900000890c783b */ /* 0x000e620000004200 */
[----:B--2---:R-:W-:-:S03]  /*1ccd0*/  IMAD.MOV.U32 R2, RZ, RZ, R229 ;  /* 0x000000ffff027224 */ /* 0x004fc600078e00e5 */
[----:B------:R-:W2:Y:S04]  /*1cce0*/  LDL.LU R229, [R1+0x1d8] ;  /* 0x0001d80001e57983 */ /* 0x000ea80000300800 */
[----:B------:R-:W3:Y:S04]  /*1ccf0*/  LDL.LU R230, [R1+0x1d4] ;  /* 0x0001d40001e67983 */ /* 0x000ee80000300800 */
[----:B------:R-:W4:Y:S01]  /*1cd00*/  LDL.LU R34, [R1+0x1d0] ;  /* 0x0001d00001227983 */ /* 0x000f220000300800 */
[----:B------:R-:W-:Y:S01]  /*1cd10*/  LOP3.LUT R4, R54, R3, RZ, 0xc0, !PT ;  /* 0x0000000336047212 */ /* 0x000fe200078ec0ff */
[----:B------:R-:W-:-:S02]  /*1cd20*/  IMAD.MOV.U32 R3, RZ, RZ, R71 ;  /* 0x000000ffff037224 */ /* 0x000fc400078e0047 */
[----:B------:R-:W-:Y:S01]  /*1cd30*/  IMAD.MOV.U32 R72, RZ, RZ, R70 ;  /* 0x000000ffff487224 */ /* 0x000fe200078e0046 */
[----:B------:R-:W-:Y:S01]  /*1cd40*/  MOV R70, R68 ;  /* 0x0000004400467202 */ /* 0x000fe20000000f00 */
[----:B------:R-:W-:Y:S01]  /*1cd50*/  IMAD.MOV.U32 R71, RZ, RZ, R69 ;  /* 0x000000ffff477224 */ /* 0x000fe200078e0045 */
[----:B------:R-:W-:Y:S01]  /*1cd60*/  LOP3.LUT R5, R52, R5, RZ, 0xc0, !PT ;  /* 0x0000000534057212 */ /* 0x000fe200078ec0ff */
[----:B------:R-:W-:Y:S01]  /*1cd70*/  IMAD.MOV.U32 R69, RZ, RZ, R67 ;  /* 0x000000ffff457224 */ /* 0x000fe200078e0043 */
[----:B------:R-:W-:Y:S01]  /*1cd80*/  @P0 PRMT R216, R92, 0x5410, RZ ;  /* 0x000054105cd80816 */ /* 0x000fe200000000ff */
[----:B------:R-:W-:Y:S01]  /*1cd90*/  IMAD.MOV.U32 R68, RZ, RZ, R58 ;  /* 0x000000ffff447224 */ /* 0x000fe200078e003a */
[----:B------:R-:W-:Y:S01]  /*1cda0*/  @!P1 PRMT R252, R93, 0x5410, RZ ;  /* 0x000054105dfc9816 */ /* 0x000fe200000000ff */
[----:B------:R-:W-:Y:S01]  /*1cdb0*/  IMAD.MOV.U32 R67, RZ, RZ, R53 ;  /* 0x000000ffff437224 */ /* 0x000fe200078e0035 */
[----:B------:R-:W-:Y:S01]  /*1cdc0*/  @!P4 PRMT R45, R89, 0x5410, RZ ;  /* 0x00005410592dc816 */ /* 0x000fe200000000ff */
[----:B------:R-:W-:Y:S01]  /*1cdd0*/  IMAD.MOV.U32 R58, RZ, RZ, R55 ;  /* 0x000000ffff3a7224 */ /* 0x000fe200078e0037 */
[----:B------:R-:W-:Y:S01]  /*1cde0*/  MOV R55, R61 ;  /* 0x0000003d00377202 */ /* 0x000fe20000000f00 */
[----:B------:R-:W-:Y:S01]  /*1cdf0*/  IMAD.MOV.U32 R53, RZ, RZ, R60 ;  /* 0x000000ffff357224 */ /* 0x000fe200078e003c */
[----:B------:R-:W-:Y:S01]  /*1ce00*/  @!P2 PRMT R176, R91, 0x5410, RZ ;  /* 0x000054105bb0a816 */ /* 0x000fe200000000ff */
[----:B------:R-:W-:Y:S01]  /*1ce10*/  IMAD.MOV.U32 R60, RZ, RZ, R66 ;  /* 0x000000ffff3c7224 */ /* 0x000fe200078e0042 */
[----:B-1----:R-:W-:Y:S01]  /*1ce20*/  HMMA.16816.F32.BF16 R108, R8, R12, R108 ;  /* 0x0000000c086c723c */ /* 0x002fe2000004186c */
[----:B------:R-:W-:Y:S01]  /*1ce30*/  IMAD.MOV.U32 R61, RZ, RZ, R97 ;  /* 0x000000ffff3d7224 */ /* 0x000fe200078e0061 */
[----:B------:R-:W2:Y:S01]  /*1ce40*/  LDL.LU R231, [R1+0x1cc] ;  /* 0x0001cc0001e77983 */ /* 0x000ea20000300800 */
[----:B------:R-:W-:-:S02]  /*1ce50*/  IMAD.MOV.U32 R66, RZ, RZ, R145 ;  /* 0x000000ffff427224 */ /* 0x000fc400078e0091 */
[----:B------:R-:W-:Y:S01]  /*1ce60*/  IMAD.MOV.U32 R97, RZ, RZ, R149 ;  /* 0x000000ffff617224 */ /* 0x000fe200078e0095 */
[----:B------:R-:W-:Y:S01]  /*1ce70*/  MOV R149, R99 ;  /* 0x0000006300957202 */ /* 0x000fe20000000f00 */
[----:B------:R-:W-:Y:S02]  /*1ce80*/  IMAD.MOV.U32 R145, RZ, RZ, R148 ;  /* 0x000000ffff917224 */ /* 0x000fe400078e0094 */
[----:B------:R-:W-:Y:S02]  /*1ce90*/  IMAD.MOV.U32 R148, RZ, RZ, R98 ;  /* 0x000000ffff947224 */ /* 0x000fe400078e0062 */
        /* <DEDUP_REMOVED lines=10> */
[----:B------:R-:W-:-:S07]  /*1cf40*/  IMAD.MOV.U32 R175, RZ, RZ, R96 ;  /* 0x000000ffffaf7224 */ /* 0x000fce00078e0060 */
[----:B------:R-:W-:Y:S01]  /*1cf50*/  HMMA.16816.F32.BF16 R96, R8, R14, R164 ;  /* 0x0000000e0860723c */ /* 0x000fe200000418a4 */
[----:B------:R-:W1:Y:S01]  /*1cf60*/  LDSM.16.MT88.4 R12, [R28] ;  /* 0x000000001c0c783b */ /* 0x000e620000004200 */
[----:B------:R-:W-:Y:S01]  /*1cf70*/  IMAD.MOV.U32 R174, RZ, RZ, R248 ;  /* 0x000000ffffae7224 */ /* 0x000fe200078e00f8 */
[----:B------:R-:W-:Y:S02]  /*1cf80*/  MOV R173, R249 ;  /* 0x000000f900ad7202 */ /* 0x000fe40000000f00 */
[----:B------:R-:W3:Y:S04]  /*1cf90*/  LDL.LU R248, [R1+0x1c8] ;  /* 0x0001c80001f87983 */ /* 0x000ee80000300800 */
[----:B------:R-:W2:Y:S04]  /*1cfa0*/  LDL.LU R249, [R1+0x1c4] ;  /* 0x0001c40001f97983 */ /* 0x000ea80000300800 */
[----:B------:R-:W-:Y:S01]  /*1cfb0*/  STG.E.U16 desc[UR28][R30.64+-0x100], R23 ;  /* 0xffff00171e007986 */ /* 0x000fe2000c10151c */
[----:B------:R-:W-:-:S03]  /*1cfc0*/  MOV R203, R59 ;  /* 0x0000003b00cb7202 */ /* 0x000fc60000000f00 */
[----:B------:R-:W-:Y:S04]  /*1cfd0*/  STG.E.U16 desc[UR28][R46.64+-0xf0], R26 ;  /* 0xffff101a2e007986 */ /* 0x000fe8000c10151c */
[----:B------:R-:W-:Y:S01]  /*1cfe0*/  STG.E.U16 desc[UR28][R46.64+-0xee], R25 ;  /* 0xffff12192e007986 */ /* 0x000fe2000c10151c */
[----:B------:R-:W-:-:S03]  /*1cff0*/  MOV R37, R67 ;  /* 0x0000004300257202 */ /* 0x000fc60000000f00 */
[----:B------:R-:W-:Y:S01]  /*1d000*/  STG.E.U16 desc[UR28][R50.64+-0xf0], R24 ;  /* 0xffff101832007986 */ /* 0x000fe2000c10151c */
[----:B------:R-:W-:-:S03]  /*1d010*/  IMAD.MOV.U32 R59, RZ, RZ, R55 ;  /* 0x000000ffff3b7224 */ /* 0x000fc600078e0037 */
[----:B------:R-:W1:Y:S01]  /*1d020*/  LDSM.16.MT88.4 R24, [R137+0xa000] ;  /* 0x00a000008918783b */ /* 0x000e620000004200 */
[----:B------:R-:W-:Y:S01]  /*1d030*/  IMAD.MOV.U32 R62, RZ, RZ, R66 ;  /* 0x000000ffff3e7224 */ /* 0x000fe200078e0042 */
[----:B------:R-:W-:Y:S01]  /*1d040*/  MOV R66, R145 ;  /* 0x0000009100427202 */ /* 0x000fe20000000f00 */
[----:B------:R-:W-:Y:S01]  /*1d050*/  IMAD.MOV.U32 R200, RZ, RZ, R73 ;  /* 0x000000ffffc87224 */ /* 0x000fe200078e0049 */
[----:B------:R-:W-:Y:S01]  /*1d060*/  MOV R80, R146 ;  /* 0x0000009200507202 */ /* 0x000fe20000000f00 */
[----:B------:R-:W-:Y:S01]  /*1d070*/  IMAD.MOV.U32 R84, RZ, RZ, R72 ;  /* 0x000000ffff547224 */ /* 0x000fe200078e0048 */
[----:B------:R-:W-:Y:S01]  /*1d080*/  MOV R166, R20 ;  /* 0x0000001400a67202 */ /* 0x000fe20000000f00 */
[----:B------:R-:W-:Y:S01]  /*1d090*/  IMAD.MOV.U32 R67, RZ, RZ, R149 ;  /* 0x000000ffff437224 */ /* 0x000fe200078e0095 */
[----:B------:R-:W1:Y:S01]  /*1d0a0*/  LDSM.16.MT88.4 R20, [R28+0x1000] ;  /* 0x001000001c14783b */ /* 0x000e620000004200 */
[----:B------:R-:W-:Y:S02]  /*1d0b0*/  IMAD.MOV.U32 R52, RZ, RZ, R148 ;  /* 0x000000ffff347224 */ /* 0x000fe400078e0094 */
[----:B------:R-:W-:Y:S01]  /*1d0c0*/  IMAD.MOV.U32 R55, RZ, RZ, R147 ;  /* 0x000000ffff377224 */ /* 0x000fe200078e0093 */
[----:B-1----:R-:W-:Y:S01]  /*1d0d0*/  HMMA.16816.F32.BF16 R76, R4, R12, R204 ;  /* 0x0000000c044c723c */ /* 0x002fe200000418cc */
[----:B------:R-:W-:-:S02]  /*1d0e0*/  IMAD.MOV.U32 R164, RZ, RZ, R151 ;  /* 0x000000ffffa47224 */ /* 0x000fc400078e0097 */
[----:B------:R-:W-:Y:S02]  /*1d0f0*/  IMAD.MOV.U32 R165, RZ, RZ, R144 ;  /* 0x000000ffffa57224 */ /* 0x000fe400078e0090 */
[----:B------:R-:W-:-:S03]  /*1d100*/  IMAD.MOV.U32 R167, RZ, RZ, R150 ;  /* 0x000000ffffa77224 */ /* 0x000fc600078e0096 */
[----:B------:R-:W-:Y:S08]  /*1d110*/  HMMA.16816.F32.BF16 R148, R8, R12, R160 ;  /* 0x0000000c0894723c */ /* 0x000ff000000418a0 */
[-C--:B------:R-:W-:Y:S08]  /*1d120*/  HMMA.16816.F32.BF16 R72, R4, R14.reuse, R232 ;  /* 0x0000000e0448723c */ /* 0x080ff000000418e8 */
[----:B------:R-:W-:Y:S01]  /*1d130*/  HMMA.16816.F32.BF16 R144, R8, R14, R156 ;  /* 0x0000000e0890723c */ /* 0x000fe2000004189c */
[----:B------:R-:W1:Y:S01]  /*1d140*/  LDSM.16.MT88.4 R12, [R28+0x2000] ;  /* 0x002000001c0c783b */ /* 0x000e620000004200 */
[----:B------:R-:W-:-:S02]  /*1d150*/  @!P5 HFMA2.BF16_V2 R86, -RZ.H0_H0, RZ.H0_H0, -R180.H0_H0 ;  /* 0x200000ffff56d231 */ /* 0x000fc400003409b4 */
[----:B------:R-:W-:Y:S02]  /*1d160*/  @!P3 HFMA2.BF16_V2 R87, -RZ.H0_H0, RZ.H0_H0, -R177.H0_H0 ;  /* 0x200000ffff57b231 */ /* 0x000fe400003409b1 */
[----:B------:R-:W-:Y:S01]  /*1d170*/  IMAD.MOV.U32 R85, RZ, RZ, R71 ;  /* 0x000000ffff557224 */ /* 0x000fe200078e0047 */
[----:B------:R-:W-:Y:S01]  /*1d180*/  @!P5 PRMT R180, R86, 0x5410, RZ ;  /* 0x0000541056b4d816 */ /* 0x000fe200000000ff */
[----:B------:R-:W-:Y:S01]  /*1d190*/  IMAD.MOV.U32 R86, RZ, RZ, R70 ;  /* 0x000000ffff567224 */ /* 0x000fe200078e0046 */
[----:B------:R-:W-:Y:S01]  /*1d1a0*/  @!P3 PRMT R177, R87, 0x5410, RZ ;  /* 0x0000541057b1b816 */ /* 0x000fe200000000ff */
[----:B------:R-:W-:Y:S02]  /*1d1b0*/  IMAD.MOV.U32 R87, RZ, RZ, R69 ;  /* 0x000000ffff577224 */ /* 0x000fe400078e0045 */
[----:B------:R-:W-:Y:S02]  /*1d1c0*/  IMAD.MOV.U32 R36, RZ, RZ, R68 ;  /* 0x000000ffff247224 */ /* 0x000fe400078e0044 */
[-C--:B------:R-:W-:Y:S01]  /*1d1d0*/  HMMA.16816.F32.BF16 R68, R4, R24.reuse, R244 ;  /* 0x000000180444723c */ /* 0x080fe200000418f4 */
[----:B------:R-:W-:Y:S01]  /*1d1e0*/  IMAD.MOV.U32 R245, RZ, RZ, R2 ;  /* 0x000000fffff57224 */ /* 0x000fe200078e0002 */
[----:B------:R-:W-:Y:S01]  /*1d1f0*/  LOP3.LUT R2, R35, 0xff, RZ, 0xc0, !PT ;  /* 0x000000ff23027812 */ /* 0x000fe200078ec0ff */
[----:B------:R-:W-:Y:S01]  /*1d200*/  IMAD.MOV.U32 R204, RZ, RZ, R198 ;  /* 0x000000ffffcc7224 */ /* 0x000fe200078e00c6 */
[----:B------:R-:W-:Y:S01]  /*1d210*/  MOV R205, R185 ;  /* 0x000000b900cd7202 */ /* 0x000fe20000000f00 */
[----:B------:R-:W-:Y:S01]  /*1d220*/  IMAD.MOV.U32 R246, RZ, RZ, R164 ;  /* 0x000000fffff67224 */ /* 0x000fe200078e00a4 */
[----:B------:R-:W-:Y:S01]  /*1d230*/  MOV R156, R141 ;  /* 0x0000008d009c7202 */ /* 0x000fe20000000f00 */
        /* <DEDUP_REMOVED lines=18> */
[----:B------:R-:W-:-:S07]  /*1d360*/  PRMT R3, R32, 0x7772, RZ ;  /* 0x0000777220037816 */ /* 0x000fce00000000ff */
[C---:B------:R-:W-:Y:S08]  /*1d370*/  HMMA.16816.F32.BF16 R52, R4.reuse, R16, R52 ;  /* 0x000000100434723c */ /* 0x040ff00000041834 */
[C---:B------:R-:W-:Y:S08]  /*1d380*/  HMMA.16816.F32.BF16 R36, R4.reuse, R18, R36 ;  /* 0x000000120424723c */ /* 0x040ff00000041824 */
[C---:B-1----:R-:W-:Y:S08]  /*1d390*/  HMMA.16816.F32.BF16 R84, R4.reuse, R12, R84 ;  /* 0x0000000c0454723c */ /* 0x042ff00000041854 */
        /* <DEDUP_REMOVED lines=11> */
[----:B------:R-:W1:Y:S01]  /*1d450*/  LDSM.16.MT88.4 R16, [R137+0xa400] ;  /* 0x00a400008910783b */ /* 0x000e620000004200 */
[----:B------:R-:W-:-:S02]  /*1d460*/  PRMT R8, R3, 0x5410, R4 ;  /* 0x0000541003087816 */ /* 0x000fc40000000004 */
[----:B------:R-:W-:Y:S02]  /*1d470*/  PRMT R7, R32, 0x7771, RZ ;  /* 0x0000777120077816 */ /* 0x000fe400000000ff */
[----:B------:R-:W-:Y:S02]  /*1d480*/  LOP3.LUT R6, R6, 0xff, RZ, 0xc0, !PT ;  /* 0x000000ff06067812 */ /* 0x000fe400078ec0ff */
[C---:B----4-:R-:W-:Y:S01]  /*1d490*/  LOP3.LUT R5, R34.reuse, 0xff, RZ, 0xc0, !PT ;  /* 0x000000ff22057812 */ /* 0x050fe200078ec0ff */
[----:B------:R-:W-:Y:S01]  /*1d4a0*/  IMAD.MOV.U32 R113, RZ, RZ, R25 ;  /* 0x000000ffff717224 */ /* 0x000fe200078e0019 */
[C---:B------:R-:W-:Y:S01]  /*1d4b0*/  PRMT R2, R34.reuse, 0x7632, R2 ;  /* 0x0000763222027816 */ /* 0x040fe20000000002 */
[----:B------:R-:W-:Y:S01]  /*1d4c0*/  LDSM.16.MT88.4 R20, [R28+0x400] ;  /* 0x000400001c14783b */ /* 0x000fe20000004200 */
[----:B------:R-:W-:Y:S02]  /*1d4d0*/  LOP3.LUT R3, R34, 0xffff, RZ, 0xc0, !PT ;  /* 0x0000ffff22037812 */ /* 0x000fe400078ec0ff */
[----:B------:R-:W-:Y:S01]  /*1d4e0*/  SHF.R.U32.HI R4, RZ, 0x18, R34 ;  /* 0x00000018ff047819 */ /* 0x000fe20000011622 */
[----:B------:R-:W-:Y:S01]  /*1d4f0*/  LDSM.16.MT88.4 R12, [R28+0x1400] ;  /* 0x001400001c0c783b */ /* 0x000fe20000004200 */
[----:B------:R-:W-:-:S02]  /*1d500*/  LOP3.LUT R2, R2, 0xff, RZ, 0xc0, !PT ;  /* 0x000000ff02027812 */ /* 0x000fc400078ec0ff */
[----:B------:R-:W-:Y:S02]  /*1d510*/  SHF.R.U32.HI R3, RZ, 0x8, R3 ;  /* 0x00000008ff037819 */ /* 0x000fe40000011603 */
[----:B------:R-:W-:Y:S02]  /*1d520*/  PRMT R9, R2, 0x5410, R4 ;  /* 0x0000541002097816 */ /* 0x000fe40000000004 */
[----:B------:R-:W-:Y:S02]  /*1d530*/  LOP3.LUT R2, R33, 0xffff, RZ, 0xc0, !PT ;  /* 0x0000ffff21027812 */ /* 0x000fe400078ec0ff */
[----:B------:R-:W-:Y:S02]  /*1d540*/  PRMT R6, R6, 0x5410, R7 ;  /* 0x0000541006067816 */ /* 0x000fe40000000007 */
[----:B------:R-:W-:Y:S02]  /*1d550*/  PRMT R7, R5, 0x5410, R3 ;  /* 0x0000541005077816 */ /* 0x000fe40000000003 */
[----:B------:R-:W-:-:S02]  /*1d560*/  SHF.R.U32.HI R2, RZ, 0x8, R2 ;  /* 0x00000008ff027819 */ /* 0x000fc40000011602 */
[----:B------:R-:W-:Y:S02]  /*1d570*/  LOP3.LUT R3, R33, 0xff, RZ, 0xc0, !PT ;  /* 0x000000ff21037812 */ /* 0x000fe400078ec0ff */
[----:B------:R-:W-:Y:S02]  /*1d580*/  SHF.R.U32.HI R5, RZ, 0x18, R33 ;  /* 0x00000018ff057819 */ /* 0x000fe40000011621 */
[--C-:B------:R-:W-:Y:S02]  /*1d590*/  PRMT R4, R3, 0x5410, R2.reuse ;  /* 0x0000541003047816 */ /* 0x100fe40000000002 */
[----:B------:R-:W-:Y:S02]  /*1d5a0*/  PRMT R2, R33, 0x7632, R2 ;  /* 0x0000763221027816 */ /* 0x000fe40000000002 */
[----:B------:R-:W4:Y:S02]  /*1d5b0*/  LDSM.16.MT88.4 R32, [R137+0xb400] ;  /* 0x00b400008920783b */ /* 0x000f240000004200 */
[----:B------:R-:W-:-:S02]  /*1d5c0*/  LOP3.LUT R3, R2, 0xff, RZ, 0xc0, !PT ;  /* 0x000000ff02037812 */ /* 0x000fc400078ec0ff */
        /* <DEDUP_REMOVED lines=12> */
[----:B------:R-:W-:-:S03]  /*1d690*/  MOV R6, R105 ;  /* 0x0000006900067202 */ /* 0x000fc60000000f00 */
[----:B------:R-:W-:Y:S02]  /*1d6a0*/  LOP3.LUT R7, R7, R3, RZ, 0xc0, !PT ;  /* 0x0000000307077212 */ /* 0x000fe400078ec0ff */
[----:B------:R-:W-:Y:S02]  /*1d6b0*/  LOP3.LUT R6, R6, R2, RZ, 0xc0, !PT ;  /* 0x0000000206067212 */ /* 0x000fe400078ec0ff */
[----:B------:R-:W-:Y:S02]  /*1d6c0*/  LOP3.LUT R8, R24, R8, RZ, 0xc0, !PT ;  /* 0x0000000818087212 */ /* 0x000fe400078ec0ff */
[----:B------:R-:W3:Y:S03]  /*1d6d0*/  LDSM.16.MT88.4 R24, [R137+0x9400] ;  /* 0x009400008918783b */ /* 0x000ee60000004200 */
[C---:B-1----:R-:W-:Y:S08]  /*1d6e0*/  HMMA.16816.F32.BF16 R124, R4.reuse, R18, R64 ;  /* 0x00000012047c723c */ /* 0x042ff00000041840 */
[----:B----4-:R-:W-:Y:S01]  /*1d6f0*/  HMMA.16816.F32.BF16 R64, R4, R34, R36 ;  /* 0x000000220440723c */ /* 0x010fe20000041824 */
[----:B------:R-:W1:Y:S01]  /*1d700*/  LDSM.16.MT88.4 R36, [R28+0x2400] ;  /* 0x002400001c24783b */ /* 0x000e620000004200 */
[----:B------:R-:W-:-:S02]  /*1d710*/  IMAD.MOV.U32 R172, RZ, RZ, R103 ;  /* 0x000000ffffac7224 */ /* 0x000fc400078e0067 */
[----:B------:R-:W-:Y:S02]  /*1d720*/  IMAD.MOV.U32 R202, RZ, RZ, R228 ;  /* 0x000000ffffca7224 */ /* 0x000fe400078e00e4 */
[----:B------:R-:W-:Y:S02]  /*1d730*/  IMAD.MOV.U32 R115, RZ, RZ, R245 ;  /* 0x000000ffff737224 */ /* 0x000fe400078e00f5 */
[----:B------:R-:W-:Y:S01]  /*1d740*/  IMAD.MOV.U32 R114, RZ, RZ, R244 ;  /* 0x000000ffff727224 */ /* 0x000fe200078e00f4 */
[----:B------:R-:W-:Y:S01]  /*1d750*/  MOV R244, R172 ;  /* 0x000000ac00f47202 */ /* 0x000fe20000000f00 */
[----:B------:R-:W-:Y:S02]  /*1d760*/  IMAD.MOV.U32 R245, RZ, RZ, R202 ;  /* 0x000000fffff57224 */ /* 0x000fe400078e00ca */
[----:B------:R-:W-:Y:S02]  /*1d770*/  IMAD.MOV.U32 R43, RZ, RZ, R173 ;  /* 0x000000ffff2b7224 */ /* 0x000fe400078e00ad */
[----:B------:R-:W-:Y:S01]  /*1d780*/  IMAD.MOV.U32 R11, RZ, RZ, R174 ;  /* 0x000000ffff0b7224 */ /* 0x000fe200078e00ae */
[C---:B------:R-:W-:Y:S01]  /*1d790*/  HMMA.16816.F32.BF16 R116, R4.reuse, R12, R60 ;  /* 0x0000000c0474723c */ /* 0x040fe2000004183c */
[----:B------:R-:W-:Y:S01]  /*1d7a0*/  IMAD.MOV.U32 R202, RZ, RZ, R175 ;  /* 0x000000ffffca7224 */ /* 0x000fe200078e00af */
[--C-:B------:R-:W-:Y:S01]  /*1d7b0*/  HSET2.LE.AND R2, R9, R0.reuse, PT ;  /* 0x0000000009027233 */ /* 0x100fe20003803000 */
[----:B------:R-:W-:Y:S01]  /*1d7c0*/  IMAD.MOV.U32 R201, RZ, RZ, R227 ;  /* 0x000000ffffc97224 */ /* 0x000fe200078e00e3 */
[----:B------:R-:W-:Y:S01]  /*1d7d0*/  HSET2.LE.AND R3, R10, R0, PT ;  /* 0x000000000a037233 */ /* 0x000fe20003803000 */
[----:B--2---:R-:W-:Y:S03]  /*1d7e0*/  STG.E.U16 desc[UR28][R50.64+-0xee], R249 ;  /* 0xffff12f932007986 */ /* 0x004fe6000c10151c */
[C---:B------:R-:W-:Y:S01]  /*1d7f0*/  HMMA.16816.F32.BF16 R104, R4.reuse, R32, R52 ;  /* 0x000000200468723c */ /* 0x040fe20000041834 */
[----:B------:R4:W5:Y:S04]  /*1d800*/  LDL.LU R103, [R1+0x1c0] ;  /* 0x0001c00001677983 */ /* 0x0009680000300800 */
[----:B------:R4:W5:Y:S03]  /*1d810*/  LDL.LU R228, [R1+0x1bc] ;  /* 0x0001bc0001e47983 */ /* 0x0009660000300800 */
[----:B---3--:R-:W-:Y:S01]  /*1d820*/  HMMA.16816.F32.BF16 R172, R4, R24, R92 ;  /* 0x0000001804ac723c */ /* 0x008fe2000004185c */
[----:B------:R-:W-:Y:S01]  /*1d830*/  IMAD.MOV.U32 R92, RZ, RZ, R156 ;  /* 0x000000ffff5c7224 */ /* 0x000fe200078e009c */
[----:B------:R-:W-:Y:S01]  /*1d840*/  MOV R94, R158 ;  /* 0x0000009e005e7202 */ /* 0x000fe20000000f00 */
[----:B------:R-:W-:Y:S01]  /*1d850*/  IMAD.MOV.U32 R93, RZ, RZ, R157 ;  /* 0x000000ffff5d7224 */ /* 0x000fe200078e009d */
[----:B------:R4:W5:Y:S01]  /*1d860*/  LDL.LU R227, [R1+0x1b8] ;  /* 0x0001b80001e37983 */ /* 0x0009620000300800 */
[----:B------:R-:W-:-:S03]  /*1d870*/  IMAD.MOV.U32 R95, RZ, RZ, R159 ;  /* 0x000000ffff5f7224 */ /* 0x000fc600078e009f */
[C---:B------:R-:W-:Y:S01]  /*1d880*/  HMMA.16816.F32.BF16 R156, R4.reuse, R26, R88 ;  /* 0x0000001a049c723c */ /* 0x040fe20000041858 */
[----:B------:R-:W-:Y:S02]  /*1d890*/  IMAD.MOV.U32 R88, RZ, RZ, R155 ;  /* 0x000000ffff587224 */ /* 0x000fe400078e009b */
[----:B------:R-:W-:Y:S02]  /*1d8a0*/  IMAD.MOV.U32 R89, RZ, RZ, R153 ;  /* 0x000000ffff597224 */ /* 0x000fe400078e0099 */
[----:B------:R-:W-:Y:S02]  /*1d8b0*/  IMAD.MOV.U32 R90, RZ, RZ, R154 ;  /* 0x000000ffff5a7224 */ /* 0x000fe400078e009a */
[----:B------:R-:W-:Y:S02]  /*1d8c0*/  IMAD.MOV.U32 R91, RZ, RZ, R152 ;  /* 0x000000ffff5b7224 */ /* 0x000fe400078e0098 */
[----:B------:R-:W-:Y:S01]  /*1d8d0*/  HMMA.16816.F32.BF16 R152, R4, R20, R76 ;  /* 0x000000140498723c */ /* 0x000fe2000004184c */
[----:B------:R-:W-:Y:S01]  /*1d8e0*/  MOV R77, R113 ;  /* 0x00000071004d7202 */ /* 0x000fe20000000f00 */
[----:B------:R-:W-:-:S02]  /*1d8f0*/  IMAD.MOV.U32 R78, RZ, RZ, R114 ;  /* 0x000000ffff4e7224 */ /* 0x000fc400078e0072 */
[----:B------:R-:W-:-:S04]  /*1d900*/  IMAD.MOV.U32 R79, RZ, RZ, R115 ;  /* 0x000000ffff4f7224 */ /* 0x000fc800078e0073 */
[C---:B------:R-:W-:Y:S08]  /*1d910*/  HMMA.16816.F32.BF16 R132, R4.reuse, R22, R72 ;  /* 0x000000160484723c */ /* 0x040ff00000041848 */
[C---:B------:R-:W-:Y:S08]  /*1d920*/  HMMA.16816.F32.BF16 R128, R4.reuse, R16, R68 ;  /* 0x000000100480723c */ /* 0x040ff00000041844 */
[C---:B------:R-:W-:Y:S08]  /*1d930*/  HMMA.16816.F32.BF16 R112, R4.reuse, R14, R56 ;  /* 0x0000000e0470723c */ /* 0x040ff00000041838 */
[C---:B-1----:R-:W-:Y:S08]  /*1d940*/  HMMA.16816.F32.BF16 R60, R4.reuse, R36, R84 ;  /* 0x00000024043c723c */ /* 0x042ff00000041854 */
        /* <DEDUP_REMOVED lines=9> */
[C---:B------:R-:W-:Y:S01]  /*1d9e0*/  PRMT R6, R136.reuse, 0x7773, RZ ;  /* 0x0000777388067816 */ /* 0x040fe200000000ff */
[----:B------:R-:W-:Y:S01]  /*1d9f0*/  IMAD.MOV.U32 R78, RZ, RZ, R89 ;  /* 0x000000ffff4e7224 */ /* 0x000fe200078e0059 */
[----:B------:R-:W-:Y:S01]  /*1da00*/  PRMT R5, R136, 0x7772, RZ ;  /* 0x0000777288057816 */ /* 0x000fe200000000ff */
[----:B------:R-:W-:Y:S01]  /*1da10*/  IMAD.MOV.U32 R79, RZ, RZ, R91 ;  /* 0x000000ffff4f7224 */ /* 0x000fe200078e005b */
[C---:B------:R-:W-:Y:S01]  /*1da20*/  LOP3.LUT R2, R29.reuse, 0xffff, RZ, 0xc0, !PT ;  /* 0x0000ffff1d027812 */ /* 0x040fe200078ec0ff */
[----:B------:R-:W-:Y:S01]  /*1da30*/  IMAD.MOV.U32 R7, RZ, RZ, R136 ;  /* 0x000000ffff077224 */ /* 0x000fe200078e0088 */
[----:B------:R-:W-:Y:S01]  /*1da40*/  HMMA.16816.F32.BF16 R88, R8, R20, R148 ;  /* 0x000000140858723c */ /* 0x000fe20000041894 */
[----:B------:R-:W-:Y:S01]  /*1da50*/  IMAD.MOV.U32 R151, RZ, RZ, R75 ;  /* 0x000000ffff977224 */ /* 0x000fe200078e004b */
[----:B------:R-:W-:-:S02]  /*1da60*/  LOP3.LUT R4, R29, 0xff, RZ, 0xc0, !PT ;  /* 0x000000ff1d047812 */ /* 0x000fc400078ec0ff */
[----:B------:R-:W-:-:S04]  /*1da70*/  SHF.R.U32.HI R2, RZ, 0x8, R2 ;  /* 0x00000008ff027819 */ /* 0x000fc80000011602 */
[C---:B------:R-:W-:Y:S01]  /*1da80*/  HMMA.16816.F32.BF16 R84, R8.reuse, R22, R144 ;  /* 0x000000160854723c */ /* 0x040fe20000041890 */
[----:B------:R-:W-:Y:S01]  /*1da90*/  IMAD.MOV.U32 R144, RZ, RZ, R43 ;  /* 0x000000ffff907224 */ /* 0x000fe200078e002b */
[----:B------:R-:W-:Y:S02]  /*1daa0*/  PRMT R43, R5, 0x5410, R6 ;  /* 0x00005410052b7816 */ /* 0x000fe40000000006 */
[----:B------:R-:W-:Y:S01]  /*1dab0*/  PRMT R3, R29, 0x7632, R3 ;  /* 0x000076321d037816 */ /* 0x000fe20000000003 */
[----:B------:R-:W-:Y:S01]  /*1dac0*/  IMAD.MOV.U32 R150, RZ, RZ, R76 ;  /* 0x000000ffff967224 */ /* 0x000fe200078e004c */
[----:B------:R-:W-:Y:S02]  /*1dad0*/  LOP3.LUT R6, R7, 0xff, RZ, 0xc0, !PT ;  /* 0x000000ff07067812 */ /* 0x000fe400078ec0ff */
[----:B------:R-:W-:Y:S01]  /*1dae0*/  HMMA.16816.F32.BF16 R72, R8, R12, R160 ;  /* 0x0000000c0848723c */ /* 0x000fe200000418a0 */
[----:B------:R-:W-:Y:S01]  /*1daf0*/  PRMT R12, R136, 0x7771, RZ ;  /* 0x00007771880c7816 */ /* 0x000fe200000000ff */
[----:B------:R-:W-:Y:S01]  /*1db00*/  IMAD.MOV.U32 R148, RZ, RZ, R78 ;  /* 0x000000ffff947224 */ /* 0x000fe200078e004e */
[----:B------:R-:W-:Y:S01]  /*1db10*/  MOV R149, R77 ;  /* 0x0000004d00957202 */ /* 0x000fe20000000f00 */
[----:B------:R-:W-:Y:S01]  /*1db20*/  IMAD.MOV.U32 R147, RZ, RZ, R79 ;  /* 0x000000ffff937224 */ /* 0x000fe200078e004f */
[----:B------:R-:W-:Y:S01]  /*1db30*/  PRMT R2, R4, 0x5410, R2 ;  /* 0x0000541004027816 */ /* 0x000fe20000000002 */
[----:B------:R-:W-:-:S02]  /*1db40*/  IMAD.MOV.U32 R146, RZ, RZ, R92 ;  /* 0x000000ffff927224 */ /* 0x000fc400078e005c */
[C---:B------:R-:W-:Y:S01]  /*1db50*/  HMMA.16816.F32.BF16 R80, R8.reuse, R16, R168 ;  /* 0x000000100850723c */ /* 0x040fe200000418a8 */
[----:B------:R-:W-:Y:S01]  /*1db60*/  IMAD.MOV.U32 R145, RZ, RZ, R93 ;  /* 0x000000ffff917224 */ /* 0x000fe200078e005d */
[----:B------:R-:W-:Y:S01]  /*1db70*/  MOV R170, R94 ;  /* 0x0000005e00aa7202 */ /* 0x000fe20000000f00 */
[----:B------:R-:W-:Y:S01]  /*1db80*/  IMAD.MOV.U32 R171, RZ, RZ, R95 ;  /* 0x000000ffffab7224 */ /* 0x000fe200078e005f */
[----:B------:R-:W-:Y:S01]  /*1db90*/  PRMT R6, R6, 0x5410, R12 ;  /* 0x0000541006067816 */ /* 0x000fe2000000000c */
[----:B------:R-:W-:Y:S01]  /*1dba0*/  LDSM.16.MT88.4 R20, [R28+0x800] ;  /* 0x000800001c14783b */ /* 0x000fe20000004200 */
[----:B------:R-:W-:Y:S02]  /*1dbb0*/  SHF.R.U32.HI R5, RZ, 0x18, R29 ;  /* 0x00000018ff057819 */ /* 0x000fe4000001161d */
[----:B------:R-:W-:Y:S01]  /*1dbc0*/  HMMA.16816.F32.BF16 R108, R8, R24, R108 ;  /* 0x00000018086c723c */ /* 0x000fe2000004186c */
[----:B------:R-:W-:Y:S01]  /*1dbd0*/  LOP3.LUT R3, R3, 0xff, RZ, 0xc0, !PT ;  /* 0x000000ff03037812 */ /* 0x000fe200078ec0ff */
[----:B------:R-:W-:Y:S01]  /*1dbe0*/  IMAD.MOV.U32 R4, RZ, RZ, R120 ;  /* 0x000000ffff047224 */ /* 0x000fe200078e0078 */
[----:B------:R-:W-:-:S05]  /*1dbf0*/  HSET2.LE.AND R2, R2, R0, PT ;  /* 0x0000000002027233 */ /* 0x000fca0003803000 */
[----:B------:R-:W-:Y:S01]  /*1dc00*/  HMMA.16816.F32.BF16 R96, R8, R26, R96 ;  /* 0x0000001a0860723c */ /* 0x000fe20000041860 */
[----:B------:R-:W1:Y:S01]  /*1dc10*/  LDSM.16.MT88.4 R24, [R137+0x9800] ;  /* 0x009800008918783b */ /* 0x000e620000004200 */
[----:B------:R-:W-:-:S06]  /*1dc20*/  PRMT R3, R3, 0x5410, R5 ;  /* 0x0000541003037816 */ /* 0x000fcc0000000005 */
[C---:B------:R-:W-:Y:S01]  /*1dc30*/  HMMA.16816.F32.BF16 R76, R8.reuse, R18, R140 ;  /* 0x00000012084c723c */ /* 0x040fe2000004188c */
[----:B------:R-:W-:Y:S07]  /*1dc40*/  LDSM.16.MT88.4 R16, [R137+0xb800] ;  /* 0x00b800008910783b */ /* 0x000fee0000004200 */
[C---:B------:R-:W-:Y:S01]  /*1dc50*/  HMMA.16816.F32.BF16 R56, R8.reuse, R14, R164 ;  /* 0x0000000e0838723c */ /* 0x040fe200000418a4 */
[----:B------:R-:W2:Y:S07]  /*1dc60*/  LDSM.16.MT88.4 R12, [R137+0xa800] ;  /* 0x00a80000890c783b */ /* 0x000eae0000004200 */
[C---:B------:R-:W-:Y:S08]  /*1dc70*/  HMMA.16816.F32.BF16 R68, R8.reuse, R32, R184 ;  /* 0x000000200844723c */ /* 0x040ff000000418b8 */
[C---:B------:R-:W-:Y:S01]  /*1dc80*/  HMMA.16816.F32.BF16 R92, R8.reuse, R34, R188 ;  /* 0x00000022085c723c */ /* 0x040fe200000418bc */
[----:B------:R-:W-:Y:S07]  /*1dc90*/  LDSM.16.MT88.4 R32, [R28+0x2800] ;  /* 0x002800001c20783b */ /* 0x000fee0000004200 */
[C---:B------:R-:W-:Y:S08]  /*1dca0*/  HMMA.16816.F32.BF16 R236, R8.reuse, R36, R236 ;  /* 0x0000002408ec723c */ /* 0x040ff000000418ec */
[----:B------:R-:W-:Y:S01]  /*1dcb0*/  HMMA.16816.F32.BF16 R240, R8, R38, R240 ;  /* 0x0000002608f0723c */ /* 0x000fe200000418f0 */
[----:B------:R-:W3:Y:S01]  /*1dcc0*/  LDSM.16.MT88.4 R8, [R28+0x1800] ;  /* 0x001800001c08783b */ /* 0x000ee20000004200 */
[----:B------:R-:W-:-:S02]  /*1dcd0*/  LOP3.LUT R4, R4, R2, RZ, 0xc0, !PT ;  /* 0x0000000204047212 */ /* 0x000fc400078ec0ff */
[----:B------:R-:W-:Y:S01]  /*1dce0*/  HSET2.LE.AND R2, R3, R0, PT ;  /* 0x0000000003027233 */ /* 0x000fe20003803000 */
[----:B------:R-:W-:-:S05]  /*1dcf0*/  IMAD.MOV.U32 R3, RZ, RZ, R123 ;  /* 0x000000ffff037224 */ /* 0x000fca00078e007b */
[----:B------:R-:W-:Y:S02]  /*1dd00*/  LOP3.LUT R5, R3, R2, RZ, 0xc0, !PT ;  /* 0x0000000203057212 */ /* 0x000fe400078ec0ff */
[----:B------:R-:W-:Y:S02]  /*1dd10*/  HSET2.LE.AND R2, R6, R0, PT ;  /* 0x0000000006027233 */ /* 0x000fe40003803000 */
[----:B------:R-:W-:Y:S02]  /*1dd20*/  LOP3.LUT R3, R43, 0xff00ff, RZ, 0xc0, !PT ;  /* 0x00ff00ff2b037812 */ /* 0x000fe400078ec0ff */
[----:B------:R-:W-:-:S03]  /*1dd30*/  MOV R6, R122 ;  /* 0x0000007a00067202 */ /* 0x000fc60000000f00 */
[----:B------:R-:W-:Y:S02]  /*1dd40*/  HSET2.LE.AND R3, R3, R0, PT ;  /* 0x0000000003037233 */ /* 0x000fe40003803000 */
[----:B------:R-:W-:Y:S01]  /*1dd50*/  LOP3.LUT R6, R6, R2, RZ, 0xc0, !PT ;  /* 0x0000000206067212 */ /* 0x000fe200078ec0ff */
[----:B------:R-:W-:-:S05]  /*1dd60*/  IMAD.MOV.U32 R2, RZ, RZ, R121 ;  /* 0x000000ffff027224 */ /* 0x000fca00078e0079 */
        /* <DEDUP_REMOVED lines=18> */
[----:B-1----:R-:W-:Y:S01]  /*1de90*/  HMMA.16816.F32.BF16 R232, R4, R24, R172 ;  /* 0x0000001804e8723c */ /* 0x002fe200000418ac */
[----:B------:R-:W-:-:S02]  /*1dea0*/  IMAD.MOV.U32 R160, RZ, RZ, R205 ;  /* 0x000000ffffa07224 */ /* 0x000fc400078e00cd */
[----:B------:R-:W-:Y:S02]  /*1deb0*/  IMAD.MOV.U32 R167, RZ, RZ, R206 ;  /* 0x000000ffffa77224 */ /* 0x000fe400078e00ce */
[----:B------:R-:W-:Y:S02]  /*1dec0*/  IMAD.MOV.U32 R166, RZ, RZ, R207 ;  /* 0x000000ffffa67224 */ /* 0x000fe400078e00cf */
[----:B------:R-:W-:Y:S01]  /*1ded0*/  IMAD.MOV.U32 R164, RZ, RZ, R201 ;  /* 0x000000ffffa47224 */ /* 0x000fe200078e00c9 */
[----:B------:R-:W-:Y:S01]  /*1dee0*/  HMMA.16816.F32.BF16 R204, R4, R26, R156 ;  /* 0x0000001a04cc723c */ /* 0x000fe2000004189c */
[----:B------:R-:W-:Y:S01]  /*1def0*/  IMAD.MOV.U32 R136, RZ, RZ, R202 ;  /* 0x000000ffff887224 */ /* 0x000fe200078e00ca */
[----:B------:R-:W-:Y:S01]  /*1df00*/  LDSM.16.MT88.4 R156, [R28+0xc00] ;  /* 0x000c00001c9c783b */ /* 0x000fe20000004200 */
[----:B------:R-:W-:Y:S02]  /*1df10*/  IMAD.MOV.U32 R37, RZ, RZ, R203 ;  /* 0x000000ffff257224 */ /* 0x000fe400078e00cb */
[----:B------:R-:W-:-:S02]  /*1df20*/  IMAD.MOV.U32 R39, RZ, RZ, R197 ;  /* 0x000000ffff277224 */ /* 0x000fc400078e00c5 */
[----:B------:R-:W-:Y:S01]  /*1df30*/  IMAD.MOV.U32 R38, RZ, RZ, R198 ;  /* 0x000000ffff267224 */ /* 0x000fe200078e00c6 */
[C---:B------:R-:W-:Y:S08]  /*1df40*/  HMMA.16816.F32.BF16 R200, R4.reuse, R20, R152 ;  /* 0x0000001404c8723c */ /* 0x040ff00000041898 */
[C---:B------:R-:W-:Y:S08]  /*1df50*/  HMMA.16816.F32.BF16 R196, R4.reuse, R22, R132 ;  /* 0x0000001604c4723c */ /* 0x040ff00000041884 */
[C---:B--2---:R-:W-:Y:S08]  /*1df60*/  HMMA.16816.F32.BF16 R120, R4.reuse, R12, R128 ;  /* 0x0000000c0478723c */ /* 0x044ff00000041880 */
[C---:B------:R-:W-:Y:S08]  /*1df70*/  HMMA.16816.F32.BF16 R188, R4.reuse, R14, R124 ;  /* 0x0000000e04bc723c */ /* 0x040ff0000004187c */
[C---:B---3--:R-:W-:Y:S08]  /*1df80*/  HMMA.16816.F32.BF16 R184, R4.reuse, R8, R116 ;  /* 0x0000000804b8723c */ /* 0x048ff00000041874 */
        /* <DEDUP_REMOVED lines=25> */
[----:B------:R-:W-:-:S02]  /*1e120*/  IMAD.MOV.U32 R113, RZ, RZ, R145 ;  /* 0x000000ffff717224 */ /* 0x000fc400078e0091 */
[----:B------:R-:W-:Y:S02]  /*1e130*/  IMAD.MOV.U32 R29, RZ, RZ, R146 ;  /* 0x000000ffff1d7224 */ /* 0x000fe400078e0092 */
[----:B------:R-:W-:Y:S01]  /*1e140*/  IMAD.MOV.U32 R42, RZ, RZ, R147 ;  /* 0x000000ffff2a7224 */ /* 0x000fe200078e0093 */
[C---:B------:R-:W-:Y:S01]  /*1e150*/  PRMT R3, R44.reuse, 0x7772, RZ ;  /* 0x000077722c037816 */ /* 0x040fe200000000ff */
[----:B------:R-:W-:Y:S01]  /*1e160*/  HMMA.16816.F32.BF16 R144, R4, R8, R72 ;  /* 0x000000080490723c */ /* 0x000fe20000041848 */
[C---:B------:R-:W-:Y:S02]  /*1e170*/  PRMT R8, R44.reuse, 0x7773, RZ ;  /* 0x000077732c087816 */ /* 0x040fe400000000ff */
[----:B------:R-:W-:Y:S02]  /*1e180*/  PRMT R9, R44, 0x7771, RZ ;  /* 0x000077712c097816 */ /* 0x000fe400000000ff */
[----:B------:R-:W-:-:S03]  /*1e190*/  LOP3.LUT R2, R2, 0xff, RZ, 0xc0, !PT ;  /* 0x000000ff02027812 */ /* 0x000fc600078ec0ff */
[----:B------:R-:W-:Y:S01]  /*1e1a0*/  HMMA.16816.F32.BF16 R56, R4, R10, R56 ;  /* 0x0000000a0438723c */ /* 0x000fe20000041838 */
[----:B------:R-:W-:Y:S02]  /*1e1b0*/  PRMT R11, R3, 0x5410, R8 ;  /* 0x00005410030b7816 */ /* 0x000fe40000000008 */
[----:B------:R-:W-:Y:S02]  /*1e1c0*/  LOP3.LUT R3, R40, 0xffff, RZ, 0xc0, !PT ;  /* 0x0000ffff28037812 */ /* 0x000fe400078ec0ff */
[----:B------:R-:W-:Y:S02]  /*1e1d0*/  PRMT R10, R2, 0x5410, R9 ;  /* 0x00005410020a7816 */ /* 0x000fe40000000009 */
[C---:B------:R-:W-:Y:S02]  /*1e1e0*/  PRMT R2, R40.reuse, 0x7632, R2 ;  /* 0x0000763228027816 */ /* 0x040fe40000000002 */
[----:B------:R-:W-:Y:S02]  /*1e1f0*/  LOP3.LUT R8, R40, 0xff, RZ, 0xc0, !PT ;  /* 0x000000ff28087812 */ /* 0x000fe400078ec0ff */
[----:B------:R-:W-:-:S02]  /*1e200*/  SHF.R.U32.HI R3, RZ, 0x8, R3 ;  /* 0x00000008ff037819 */ /* 0x000fc40000011603 */
[----:B------:R-:W-:Y:S02]  /*1e210*/  SHF.R.U32.HI R9, RZ, 0x18, R40 ;  /* 0x00000018ff097819 */ /* 0x000fe40000011628 */
[----:B------:R-:W-:Y:S02]  /*1e220*/  LOP3.LUT R2, R2, 0xff, RZ, 0xc0, !PT ;  /* 0x000000ff02027812 */ /* 0x000fe400078ec0ff */
[----:B------:R-:W-:Y:S01]  /*1e230*/  PRMT R8, R8, 0x5410, R3 ;  /* 0x0000541008087816 */ /* 0x000fe20000000003 */
[----:B------:R-:W-:Y:S01]  /*1e240*/  IMAD.MOV.U32 R125, RZ, RZ, R168 ;  /* 0x000000ffff7d7224 */ /* 0x000fe200078e00a8 */
[----:B------:R-:W-:Y:S01]  /*1e250*/  PRMT R3, R2, 0x5410, R9 ;  /* 0x0000541002037816 */ /* 0x000fe20000000009 */
[----:B------:R-:W-:Y:S01]  /*1e260*/  IMAD.MOV.U32 R124, RZ, RZ, R169 ;  /* 0x000000ffff7c7224 */ /* 0x000fe200078e00a9 */
[----:B------:R-:W-:Y:S01]  /*1e270*/  MOV R117, R171 ;  /* 0x000000ab00757202 */ /* 0x000fe20000000f00 */
[----:B------:R-:W-:Y:S01]  /*1e280*/  IMAD.MOV.U32 R116, RZ, RZ, R170 ;  /* 0x000000ffff747224 */ /* 0x000fe200078e00aa */
[----:B------:R-:W-:Y:S01]  /*1e290*/  MOV R131, R162 ;  /* 0x000000a200837202 */ /* 0x000fe20000000f00 */
[----:B------:R-:W-:Y:S01]  /*1e2a0*/  IMAD.MOV.U32 R133, RZ, RZ, R160 ;  /* 0x000000ffff857224 */ /* 0x000fe200078e00a0 */
[----:B------:R-:W-:Y:S01]  /*1e2b0*/  HMMA.16816.F32.BF16 R168, R4, R24, R108 ;  /* 0x0000001804a8723c */ /* 0x000fe2000004186c */
[----:B------:R-:W-:Y:S01]  /*1e2c0*/  IMAD.MOV.U32 R132, RZ, RZ, R161 ;  /* 0x000000ffff847224 */ /* 0x000fe200078e00a1 */
[--C-:B------:R-:W-:Y:S01]  /*1e2d0*/  HSET2.LE.AND R2, R8, R0.reuse, PT ;  /* 0x0000000008027233 */ /* 0x100fe20003803000 */
[----:B------:R-:W-:Y:S01]  /*1e2e0*/  IMAD.MOV.U32 R130, RZ, RZ, R163 ;  /* 0x000000ffff827224 */ /* 0x000fe200078e00a3 */
[----:B------:R-:W-:-:S04]  /*1e2f0*/  HSET2.LE.AND R8, R10, R0, PT ;  /* 0x000000000a087233 */ /* 0x000fc80003803000 */
[----:B------:R-:W-:Y:S01]  /*1e300*/  HMMA.16816.F32.BF16 R52, R4, R26, R96 ;  /* 0x0000001a0434723c */ /* 0x000fe20000041860 */
[----:B------:R-:W-:Y:S01]  /*1e310*/  HSET2.LE.AND R3, R3, R0, PT ;  /* 0x0000000003037233 */ /* 0x000fe20003803000 */
[----:B------:R-:W-:Y:S01]  /*1e320*/  IMAD.MOV.U32 R118, RZ, RZ, R150 ;  /* 0x000000ffff767224 */ /* 0x000fe200078e0096 */
[----:B------:R-:W-:-:S05]  /*1e330*/  MOV R126, R143 ;  /* 0x0000008f007e7202 */ /* 0x000fca0000000f00 */
[----:B------:R-:W-:Y:S01]  /*1e340*/  HMMA.16816.F32.BF16 R160, R4, R20, R88 ;  /* 0x0000001404a0723c */ /* 0x000fe20000041858 */
[----:B------:R-:W-:-:S07]  /*1e350*/  LOP3.LUT R9, R11, 0xff00ff, RZ, 0xc0, !PT ;  /* 0x00ff00ff0b097812 */ /* 0x000fce00078ec0ff */
[C---:B------:R-:W-:Y:S08]  /*1e360*/  HMMA.16816.F32.BF16 R24, R4.reuse, R22, R84 ;  /* 0x000000160418723c */ /* 0x040ff00000041854 */
[----:B------:R-:W-:Y:S01]  /*1e370*/  HMMA.16816.F32.BF16 R152, R4, R12, R80 ;  /* 0x0000000c0498723c */ /* 0x000fe20000041850 */
[----:B------:R-:W-:Y:S01]  /*1e380*/  IMAD.MOV.U32 R13, RZ, RZ, R138 ;  /* 0x000000ffff0d7224 */ /* 0x000fe200078e008a */
[----:B------:R-:W-:-:S06]  /*1e390*/  MOV R12, R194 ;  /* 0x000000c2000c7202 */ /* 0x000fcc0000000f00 */
[----:B------:R-:W-:Y:S01]  /*1e3a0*/  HMMA.16816.F32.BF16 R20, R4, R14, R76 ;  /* 0x0000000e0414723c */ /* 0x000fe2000004184c */
[----:B------:R-:W-:Y:S02]  /*1e3b0*/  IMAD.MOV.U32 R14, RZ, RZ, R183 ;  /* 0x000000ffff0e7224 */ /* 0x000fe400078e00b7 */
[----:B------:R-:W-:-:S05]  /*1e3c0*/  IMAD.MOV.U32 R41, RZ, RZ, R136 ;  /* 0x000000ffff297224 */ /* 0x000fca00078e0088 */
[----:B------:R-:W-:Y:S01]  /*1e3d0*/  HMMA.16816.F32.BF16 R36, R4, R18, R92 ;  /* 0x000000120424723c */ /* 0x000fe2000004185c */
[----:B------:R-:W-:-:S07]  /*1e3e0*/  LOP3.LUT R94, R13, R8, RZ, 0xc0, !PT ;  /* 0x000000080d5e7212 */ /* 0x000fce00078ec0ff */
[C---:B------:R-:W-:Y:S01]  /*1e3f0*/  HMMA.16816.F32.BF16 R68, R4.reuse, R16, R68 ;  /* 0x000000100444723c */ /* 0x040fe20000041844 */
[----:B------:R-:W-:Y:S01]  /*1e400*/  LOP3.LUT R93, R14, R3, RZ, 0xc0, !PT ;  /* 0x000000030e5d7212 */ /* 0x000fe200078ec0ff */
[----:B------:R-:W-:Y:S01]  /*1e410*/  IMAD.MOV.U32 R14, RZ, RZ, R118 ;  /* 0x000000ffff0e7224 */ /* 0x000fe200078e0076 */
[----:B------:R-:W-:Y:S01]  /*1e420*/  MOV R13, R126 ;  /* 0x0000007e000d7202 */ /* 0x000fe20000000f00 */
[----:B------:R-:W-:Y:S01]  /*1e430*/  IMAD.MOV.U32 R3, RZ, RZ, R139 ;  /* 0x000000ffff037224 */ /* 0x000fe200078e008b */
[----:B------:R-:W-:Y:S01]  /*1e440*/  LOP3.LUT R92, R12, R2, RZ, 0xc0, !PT ;  /* 0x000000020c5c7212 */ /* 0x000fe200078ec0ff */
[----:B------:R-:W-:Y:S02]  /*1e450*/  IMAD.MOV.U32 R135, RZ, RZ, R166 ;  /* 0x000000ffff877224 */ /* 0x000fe400078e00a6 */
[C---:B------:R-:W-:Y:S01]  /*1e460*/  HMMA.16816.F32.BF16 R84, R4.reuse, R32, R236 ;  /* 0x000000200454723c */ /* 0x040fe200000418ec */
[----:B------:R-:W-:Y:S01]  /*1e470*/  IMAD.MOV.U32 R239, RZ, RZ, R113 ;  /* 0x000000ffffef7224 */ /* 0x000fe200078e0071 */
[----:B------:R-:W-:Y:S01]  /*1e480*/  HSET2.LE.AND R2, R9, R0, PT ;  /* 0x0000000009027233 */ /* 0x000fe20003803000 */
[----:B------:R-:W-:Y:S01]  /*1e490*/  IMAD.MOV.U32 R115, RZ, RZ, R151 ;  /* 0x000000ffff737224 */ /* 0x000fe200078e0097 */
[----:B------:R-:W-:Y:S01]  /*1e4a0*/  MOV R136, R165 ;  /* 0x000000a500887202 */ /* 0x000fe20000000f00 */
[----:B------:R-:W-:Y:S01]  /*1e4b0*/  IMAD.MOV.U32 R134, RZ, RZ, R167 ;  /* 0x000000ffff867224 */ /* 0x000fe200078e00a7 */
[----:B------:R-:W-:Y:S01]  /*1e4c0*/  PRMT R8, R48, 0x7771, RZ ;  /* 0x0000777130087816 */ /* 0x000fe200000000ff */
[----:B------:R-:W-:Y:S01]  /*1e4d0*/  IMAD.MOV.U32 R129, RZ, RZ, R140 ;  /* 0x000000ffff817224 */ /* 0x000fe200078e008c */
[----:B------:R-:W-:Y:S01]  /*1e4e0*/  HMMA.16816.F32.BF16 R32, R4, R34, R240 ;  /* 0x000000220420723c */ /* 0x000fe200000418f0 */
[----:B------:R-:W-:Y:S01]  /*1e4f0*/  MOV R242, R116 ;  /* 0x0000007400f27202 */ /* 0x000fe20000000f00 */
[----:B------:R-:W-:Y:S01]  /*1e500*/  IMAD.MOV.U32 R243, RZ, RZ, R117 ;  /* 0x000000fffff37224 */ /* 0x000fe200078e0075 */
[----:B------:R-:W-:Y:S01]  /*1e510*/  LOP3.LUT R95, R3, R2, RZ, 0xc0, !PT ;  /* 0x00000002035f7212 */ /* 0x000fe200078ec0ff */
[----:B------:R-:W-:Y:S01]  /*1e520*/  IMAD.MOV.U32 R2, RZ, RZ, R48 ;  /* 0x000000ffff027224 */ /* 0x000fe200078e0030 */
[----:B------:R-:W-:Y:S04]  /*1e530*/  LDSM.16.MT88.4 R16, [R28+0x2c00] ;  /* 0x002c00001c10783b */ /* 0x000fe80000004200 */
[----:B------:R-:W-:Y:S04]  /*1e540*/  STG.E.U16 desc[UR28][R242.64+-0xf0], R13 ;  /* 0xffff100df2007986 */ /* 0x000fe8000c10151c */
[----:B------:R-:W-:Y:S04]  /*1e550*/  STG.E.U16 desc[UR28][R242.64+-0xee], R14 ;  /* 0xffff120ef2007986 */ /* 0x000fe8000c10151c */
[----:B------:R1:W-:Y:S01]  /*1e560*/  STG.E.U16 desc[UR28][R30.64+-0xee], R239 ;  /* 0xffff12ef1e007986 */ /* 0x0003e2000c10151c */
[----:B------:R-:W-:-:S02]  /*1e570*/  LOP3.LUT R6, R2, 0xff, RZ, 0xc0, !PT ;  /* 0x000000ff02067812 */ /* 0x000fc400078ec0ff */
[C---:B------:R-:W-:Y:S01]  /*1e580*/  LOP3.LUT R3, R49.reuse, 0xffff, RZ, 0xc0, !PT ;  /* 0x0000ffff31037812 */ /* 0x040fe200078ec0ff */
[----:B------:R-:W-:Y:S01]  /*1e590*/  IMAD.MOV.U32 R128, RZ, RZ, R141 ;  /* 0x000000ffff807224 */ /* 0x000fe200078e008d */
[C---:B------:R-:W-:Y:S01]  /*1e5a0*/  PRMT R2, R49.reuse, 0x7632, R2 ;  /* 0x0000763231027816 */ /* 0x040fe20000000002 */
[----:B------:R-:W-:Y:S01]  /*1e5b0*/  IMAD.MOV.U32 R127, RZ, RZ, R142 ;  /* 0x000000ffff7f7224 */ /* 0x000fe200078e008e */
[C---:B------:R-:W-:Y:S01]  /*1e5c0*/  PRMT R5, R48.reuse, 0x7773, RZ ;  /* 0x0000777330057816 */ /* 0x040fe200000000ff */
[----:B------:R-:W-:Y:S01]  /*1e5d0*/  IMAD.MOV.U32 R97, RZ, RZ, R135 ;  /* 0x000000ffff617224 */ /* 0x000fe200078e0087 */
[----:B------:R-:W-:Y:S01]  /*1e5e0*/  PRMT R4, R48, 0x7772, RZ ;  /* 0x0000777230047816 */ /* 0x000fe200000000ff */
[----:B------:R2:W-:Y:S01]  /*1e5f0*/  LDSM.16.MT88.4 R140, [R28+0x1c00] ;  /* 0x001c00001c8c783b */ /* 0x0005e20000004200 */
[----:B------:R-:W-:Y:S02]  /*1e600*/  LOP3.LUT R7, R49, 0xff, RZ, 0xc0, !PT ;  /* 0x000000ff31077812 */ /* 0x000fe400078ec0ff */
[----:B------:R-:W-:Y:S01]  /*1e610*/  SHF.R.U32.HI R3, RZ, 0x8, R3 ;  /* 0x00000008ff037819 */ /* 0x000fe20000011603 */
[----:B------:R-:W-:Y:S01]  /*1e620*/  IMAD.MOV.U32 R10, RZ, RZ, R132 ;  /* 0x000000ffff0a7224 */ /* 0x000fe200078e0084 */
[----:B------:R-:W-:Y:S01]  /*1e630*/  SHF.R.U32.HI R9, RZ, 0x18, R49 ;  /* 0x00000018ff097819 */ /* 0x000fe20000011631 */
[----:B------:R-:W-:Y:S01]  /*1e640*/  IMAD.MOV.U32 R114, RZ, RZ, R164 ;  /* 0x000000ffff727224 */ /* 0x000fe200078e00a4 */
[----:B------:R-:W-:Y:S01]  /*1e650*/  LOP3.LUT R2, R2, 0xff, RZ, 0xc0, !PT ;  /* 0x000000ff02027812 */ /* 0x000fe200078ec0ff */
[----:B------:R-:W-:Y:S01]  /*1e660*/  IMAD.MOV.U32 R43, RZ, RZ, R148 ;  /* 0x000000ffff2b7224 */ /* 0x000fe200078e0094 */
[----:B------:R-:W-:Y:S01]  /*1e670*/  MOV R11, R131 ;  /* 0x00000083000b7202 */ /* 0x000fe20000000f00 */
[----:B------:R-:W-:Y:S01]  /*1e680*/  IMAD.MOV.U32 R40, RZ, RZ, R29 ;  /* 0x000000ffff287224 */ /* 0x000fe200078e001d */
[----:B------:R-:W-:Y:S01]  /*1e690*/  MOV R112, R149 ;  /* 0x0000009500707202 */ /* 0x000fe20000000f00 */
[----:B------:R-:W-:Y:S01]  /*1e6a0*/  LDSM.16.MT88.4 R80, [R137+0xbc00] ;  /* 0x00bc00008950783b */ /* 0x000fe20000004200 */
[----:B-1----:R-:W-:Y:S01]  /*1e6b0*/  IMAD.MOV.U32 R239, RZ, RZ, R41 ;  /* 0x000000ffffef7224 */ /* 0x002fe200078e0029 */
[----:B------:R-:W-:Y:S01]  /*1e6c0*/  PRMT R4, R4, 0x5410, R5 ;  /* 0x0000541004047816 */ /* 0x000fe20000000005 */
[----:B------:R-:W1:Y:S01]  /*1e6d0*/  LDC R41, c[0x0][0x448] ;  /* 0x00011200ff297b82 */ /* 0x000e620000000800 */
[----:B------:R-:W-:-:S02]  /*1e6e0*/  PRMT R3, R7, 0x5410, R3 ;  /* 0x0000541007037816 */ /* 0x000fc40000000003 */
[----:B------:R-:W-:Y:S02]  /*1e6f0*/  MOV R96, R136 ;  /* 0x0000008800607202 */ /* 0x000fe40000000f00 */
[----:B------:R-:W-:Y:S01]  /*1e700*/  PRMT R8, R6, 0x5410, R8 ;  /* 0x0000541006087816 */ /* 0x000fe20000000008 */
[----:B--2---:R-:W-:Y:S01]  /*1e710*/  IMAD.MOV.U32 R28, RZ, RZ, R115 ;  /* 0x000000ffff1c7224 */ /* 0x004fe200078e0073 */
[----:B------:R-:W-:Y:S01]  /*1e720*/  PRMT R5, R2, 0x5410, R9 ;  /* 0x0000541002057816 */ /* 0x000fe20000000009 */
[----:B------:R-:W-:Y:S01]  /*1e730*/  IMAD.MOV.U32 R98, RZ, RZ, R134 ;  /* 0x000000ffff627224 */ /* 0x000fe200078e0086 */
[--C-:B------:R-:W-:Y:S01]  /*1e740*/  HSET2.LE.AND R2, R3, R0.reuse, PT ;  /* 0x0000000003027233 */ /* 0x100fe20003803000 */
[----:B------:R-:W-:Y:S01]  /*1e750*/  IMAD.MOV.U32 R12, RZ, RZ, R133 ;  /* 0x000000ffff0c7224 */ /* 0x000fe200078e0085 */
[----:B------:R-:W-:Y:S01]  /*1e760*/  MOV R44, R42 ;  /* 0x0000002a002c7202 */ /* 0x000fe20000000f00 */
[----:B------:R-:W-:Y:S01]  /*1e770*/  IMAD.MOV.U32 R183, RZ, RZ, R129 ;  /* 0x000000ffffb77224 */ /* 0x000fe200078e0081 */
[--C-:B------:R-:W-:Y:S01]  /*1e780*/  HSET2.LE.AND R3, R5, R0.reuse, PT ;  /* 0x0000000005037233 */ /* 0x100fe20003803000 */
[----:B------:R-:W-:Y:S01]  /*1e790*/  IMAD.MOV.U32 R236, RZ, RZ, R124 ;  /* 0x000000ffffec7224 */ /* 0x000fe200078e007c */
[----:B------:R-:W-:Y:S01]  /*1e7a0*/  LOP3.LUT R6, R4, 0xff00ff, RZ, 0xc0, !PT ;  /* 0x00ff00ff04067812 */ /* 0x000fe200078ec0ff */
[----:B------:R-:W-:Y:S01]  /*1e7b0*/  IMAD.MOV.U32 R194, RZ, RZ, R125 ;  /* 0x000000ffffc27224 */ /* 0x000fe200078e007d */
[----:B------:R-:W-:Y:S01]  /*1e7c0*/  LOP3.LUT R96, R96, R2, RZ, 0xc0, !PT ;  /* 0x0000000260607212 */ /* 0x000fe200078ec0ff */
[----:B------:R-:W-:Y:S01]  /*1e7d0*/  IMAD.MOV.U32 R238, RZ, RZ, R114 ;  /* 0x000000ffffee7224 */ /* 0x000fe200078e0072 */
[----:B------:R-:W-:Y:S01]  /*1e7e0*/  LOP3.LUT R97, R97, R3, RZ, 0xc0, !PT ;  /* 0x0000000361617212 */ /* 0x000fe200078ec0ff */
[----:B------:R-:W-:Y:S01]  /*1e7f0*/  IMAD.MOV.U32 R237, RZ, RZ, R119 ;  /* 0x000000ffffed7224 */ /* 0x000fe200078e0077 */
[----:B------:R-:W-:Y:S01]  /*1e800*/  HSET2.LE.AND R4, R8, R0, PT ;  /* 0x0000000008047233 */ /* 0x000fe20003803000 */
[----:B------:R-:W2:Y:S01]  /*1e810*/  LDSM.16.MT88.4 R164, [R137+0x9c00] ;  /* 0x009c000089a4783b */ /* 0x000ea20000004200 */
[----:B-1----:R-:W-:-:S03]  /*1e820*/  IMAD.WIDE R2, R41, 0x70, R50 ;  /* 0x0000007029027825 */ /* 0x002fc600078e0232 */
[----:B------:R-:W-:Y:S01]  /*1e830*/  STG.E.U16 desc[UR28][R30.64+-0xf0], R28 ;  /* 0xffff101c1e007986 */ /* 0x000fe2000c10151c */
[----:B------:R-:W-:-:S03]  /*1e840*/  LOP3.LUT R98, R98, R4, RZ, 0xc0, !PT ;  /* 0x0000000462627212 */ /* 0x000fc600078ec0ff */
[----:B------:R-:W-:Y:S01]  /*1e850*/  STG.E.U16 desc[UR28][R46.64+-0xe0], R248 ;  /* 0xffff20f82e007986 */ /* 0x000fe2000c10151c */
[----:B------:R-:W-:-:S03]  /*1e860*/  IMAD.WIDE R4, R41, -0x70, R2 ;  /* 0xffffff9029047825 */ /* 0x000fc600078e0202 */
        /* <DEDUP_REMOVED lines=18> */
[----:B------:R-:W3:Y:S01]  /*1e990*/  LDSM.16.MT88.4 R148, [R137+0xac00] ;  /* 0x00ac00008994783b */ /* 0x000ee20000004200 */
[----:B-1----:R-:W-:-:S03]  /*1e9a0*/  IMAD.WIDE R2, R41, 0x70, R4 ;  /* 0x0000007029027825 */ /* 0x002fc600078e0204 */
[----:B------:R1:W-:Y:S04]  /*1e9b0*/  STG.E.U16 desc[UR28][R4.64+-0xbe], R210 ;  /* 0xffff42d204007986 */ /* 0x0003e8000c10151c */
[----:B------:R-:W-:Y:S04]  /*1e9c0*/  STG.E.U16 desc[UR28][R2.64+-0xc0], R239 ;  /* 0xffff40ef02007986 */ /* 0x000fe8000c10151c */
[----:B------:R4:W-:Y:S01]  /*1e9d0*/  STG.E.U16 desc[UR28][R2.64+-0xbe], R223 ;  /* 0xffff42df02007986 */ /* 0x0009e2000c10151c */
[----:B------:R-:W-:-:S03]  /*1e9e0*/  IMAD.MOV.U32 R15, RZ, RZ, R130 ;  /* 0x000000ffff0f7224 */ /* 0x000fc600078e0082 */
[----:B------:R-:W-:Y:S04]  /*1e9f0*/  STG.E.U16 desc[UR28][R30.64+-0xc0], R40 ;  /* 0xffff40281e007986 */ /* 0x000fe8000c10151c */
[----:B------:R-:W-:Y:S01]  /*1ea00*/  STG.E.U16 desc[UR28][R30.64+-0xbe], R44 ;  /* 0xffff422c1e007986 */ /* 0x000fe2000c10151c */
[----:B-1----:R-:W-:-:S03]  /*1ea10*/  IMAD.WIDE R4, R41, -0x70, R2 ;  /* 0xffffff9029047825 */ /* 0x002fc600078e0202 */
[----:B------:R-:W-:Y:S01]  /*1ea20*/  STG.E.U16 desc[UR28][R46.64+-0xb0], R193 ;  /* 0xffff50c12e007986 */ /* 0x000fe2000c10151c */
[----:B----4-:R-:W-:-:S03]  /*1ea30*/  IMAD.WIDE R2, R41, 0x70, R4 ;  /* 0x0000007029027825 */ /* 0x010fc600078e0204 */
[----:B------:R-:W-:Y:S04]  /*1ea40*/  STG.E.U16 desc[UR28][R46.64+-0xae], R192 ;  /* 0xffff52c02e007986 */ /* 0x000fe8000c10151c */
[----:B------:R-:W-:Y:S04]  /*1ea50*/  STG.E.U16 desc[UR28][R4.64+-0xb0], R181 ;  /* 0xffff50b504007986 */ /* 0x000fe8000c10151c */
[----:B------:R1:W-:Y:S01]  /*1ea60*/  STG.E.U16 desc[UR28][R4.64+-0xae], R182 ;  /* 0xffff52b604007986 */ /* 0x0003e2000c10151c */
[----:B------:R-:W-:-:S03]  /*1ea70*/  IMAD.MOV.U32 R29, RZ, RZ, R128 ;  /* 0x000000ffff1d7224 */ /* 0x000fc600078e0080 */
[----:B------:R-:W-:Y:S04]  /*1ea80*/  STG.E.U16 desc[UR28][R2.64+-0xb0], R15 ;  /* 0xffff500f02007986 */ /* 0x000fe8000c10151c */
[----:B------:R4:W-:Y:S04]  /*1ea90*/  STG.E.U16 desc[UR28][R2.64+-0xae], R219 ;  /* 0xffff52db02007986 */ /* 0x0009e8000c10151c */
[----:B------:R-:W-:Y:S04]  /*1eaa0*/  STG.E.U16 desc[UR28][R30.64+-0xb0], R29 ;  /* 0xffff501d1e007986 */ /* 0x000fe8000c10151c */
[----:B------:R-:W-:Y:S01]  /*1eab0*/  STG.E.U16 desc[UR28][R30.64+-0xae], R213 ;  /* 0xffff52d51e007986 */ /* 0x000fe2000c10151c */
[----:B------:R-:W-:Y:S01]  /*1eac0*/  IMAD.MOV.U32 R42, RZ, RZ, R43 ;  /* 0x000000ffff2a7224 */ /* 0x000fe200078e002b */
[----:B------:R-:W-:Y:S01]  /*1ead0*/  HSET2.LE.AND R0, R6, R0, PT ;  /* 0x0000000006007233 */ /* 0x000fe20003803000 */
[----:B------:R-:W-:Y:S01]  /*1eae0*/  IMAD.MOV.U32 R99, RZ, RZ, R127 ;  /* 0x000000ffff637224 */ /* 0x000fe200078e007f */
[----:B------:R2:W5:Y:S01]  /*1eaf0*/  LDL.LU R223, [R1+0x1b4] ;  /* 0x0001b40001df7983 */ /* 0x0005620000300800 */
[----:B-1----:R-:W-:-:S03]  /*1eb00*/  IMAD.WIDE R4, R41, -0x70, R2 ;  /* 0xffffff9029047825 */ /* 0x002fc600078e0202 */
[----:B------:R-:W-:Y:S01]  /*1eb10*/  STG.E.U16 desc[UR28][R46.64+-0xa0], R180 ;  /* 0xffff60b42e007986 */ /* 0x000fe2000c10151c */
[----:B----4-:R-:W-:-:S03]  /*1eb20*/  IMAD.WIDE R2, R41, 0x70, R4 ;  /* 0x0000007029027825 */ /* 0x010fc600078e0204 */
        /* <DEDUP_REMOVED lines=13> */
[----:B----4-:R-:W-:-:S03]  /*1ec00*/  IMAD.WIDE R2, R41, 0x70, R4 ;  /* 0x0000007029027825 */ /* 0x010fc600078e0204 */
[----:B------:R-:W-:Y:S04]  /*1ec10*/  STG.E.U16 desc[UR28][R4.64+-0x90], R218 ;  /* 0xffff70da04007986 */ /* 0x000fe8000c10151c */
[----:B------:R-:W-:Y:S04]  /*1ec20*/  STG.E.U16 desc[UR28][R4.64+-0x8e], R217 ;  /* 0xffff72d904007986 */ /* 0x000fe8000c10151c */
[----:B------:R-:W-:Y:S04]  /*1ec30*/  STG.E.U16 desc[UR28][R2.64+-0x90], R42 ;  /* 0xffff702a02007986 */ /* 0x000fe8000c10151c */
[----:B------:R1:W-:Y:S04]  /*1ec40*/  STG.E.U16 desc[UR28][R2.64+-0x8e], R208 ;  /* 0xffff72d002007986 */ /* 0x0003e8000c10151c */
[----:B------:R4:W5:Y:S04]  /*1ec50*/  LDL.LU R213, [R1+0x1ac] ;  /* 0x0001ac0001d57983 */ /* 0x0009680000300800 */
[----:B------:R4:W5:Y:S04]  /*1ec60*/  LDL.LU R212, [R1+0x1a8] ;  /* 0x0001a80001d47983 */ /* 0x0009680000300800 */
[----:B---3--:R4:W5:Y:S01]  /*1ec70*/  LDL.LU R211, [R1+0x1a4] ;  /* 0x0001a40001d37983 */ /* 0x0089620000300800 */
[----:B--2---:R-:W-:Y:S03]  /*1ec80*/  HMMA.16816.F32.BF16 R136, R92, R164, R232 ;  /* 0x000000a45c88723c */ /* 0x004fe600000418e8 */
[----:B------:R4:W5:Y:S01]  /*1ec90*/  LDL.LU R209, [R1+0x1a0] ;  /* 0x0001a00001d17983 */ /* 0x0009620000300800 */
[----:B-1----:R-:W-:-:S03]  /*1eca0*/  IADD3 R2, P0, PT, R46, -0x180, RZ ;  /* 0xfffffe802e027810 */ /* 0x002fc60007f1e0ff */
[----:B------:R4:W5:Y:S01]  /*1ecb0*/  LDL.LU R208, [R1+0x19c] ;  /* 0x00019c0001d07983 */ /* 0x0009620000300800 */
[----:B------:R-:W-:-:S03]  /*1ecc0*/  IADD3.X R0, PT, PT, R47, -0x1, RZ, P0, !PT ;  /* 0xffffffff2f007810 */ /* 0x000fc600007fe4ff */
[----:B------:R1:W-:Y:S01]  /*1ecd0*/  STG.E.U16 desc[UR28][R30.64+-0x8e], R216 ;  /* 0xffff72d81e007986 */ /* 0x0003e2000c10151c */
[C---:B------:R-:W-:Y:S03]  /*1ece0*/  HMMA.16816.F32.BF16 R132, R92.reuse, R166, R204 ;  /* 0x000000a65c84723c */ /* 0x040fe600000418cc */
[----:B------:R4:W-:Y:S04]  /*1ecf0*/  STL [R1+0x14], R2 ;  /* 0x0000140201007387 */ /* 0x0009e80000100800 */
[----:B------:R4:W-:Y:S01]  /*1ed00*/  STG.E.U16 desc[UR28][R30.64+-0x90], R43 ;  /* 0xffff702b1e007986 */ /* 0x0009e2000c10151c */
[C---:B------:R-:W-:Y:S03]  /*1ed10*/  HMMA.16816.F32.BF16 R128, R92.reuse, R156, R200 ;  /* 0x0000009c5c80723c */ /* 0x040fe600000418c8 */
[----:B------:R4:W-:Y:S05]  /*1ed20*/  STL [R1+0x10], R0 ;  /* 0x0000100001007387 */ /* 0x0009ea0000100800 */
[C---:B------:R-:W-:Y:S08]  /*1ed30*/  HMMA.16816.F32.BF16 R124, R92.reuse, R158, R196 ;  /* 0x0000009e5c7c723c */ /* 0x040ff000000418c4 */
[C---:B------:R-:W-:Y:S01]  /*1ed40*/  HMMA.16816.F32.BF16 R120, R92.reuse, R148, R120 ;  /* 0x000000945c78723c */ /* 0x040fe20000041878 */
[----:B-1----:R-:W1:Y:S07]  /*1ed50*/  S2R R216, SR_TID.X ;  /* 0x0000000000d87919 */ /* 0x002e6e0000002100 */
        /* <DEDUP_REMOVED lines=20> */
[----:B------:R-:W-:Y:S01]  /*1eea0*/  @UP0 UIADD3 UR23, UPT, UPT, UR23, -0x4, URZ ;  /* 0xfffffffc17170890 */ /* 0x000fe2000fffe0ff */
[----:B------:R-:W-:-:S03]  /*1eeb0*/  NOP ;  /* 0x0000000000007918 */ /* 0x000fc60000000000 */
[----:B-1--4-:R-:W-:-:S15]  /*1eec0*/  BRA.U UP0, `(.L_x_1258) ;  /* 0x0000000100047547 */ /* 0x012fde000b800000 */
.L_x_1249:
[----:B------:R-:W-:-:S12]  /*1eed0*/  UIADD3 UR23, UPT, UPT, UR30, -0x1, URZ ;  /* 0xffffffff1e177890 */ /* 0x000fd8000fffe0ff */
.L_x_1258:
[----:B------:R-:W-:-:S09]  /*1eee0*/  UISETP.GE.AND UP0, UPT, UR23, UR18, UPT ;  /* 0x000000121700728c */ /* 0x000fd2000bf06270 */
[----:B------:R-:W-:Y:S05]  /*1eef0*/  BRA.U !UP0, `(.L_x_1259) ;  /* 0x00000095086c7547 */ /* 0x000fea000b800000 */
[C---:B--2---:R-:W-:Y:S01]  /*1ef00*/  IMAD.SHL.U32 R0, R216.reuse, 0x20, RZ ;  /* 0x00000020d8007824 */ /* 0x044fe200078e00ff */
[C---:B------:R-:W-:Y:S01]  /*1ef10*/  LOP3.LUT P1, RZ, R216.reuse, 0x4, RZ, 0xc0, !PT ;  /* 0x00000004d8ff7812 */ /* 0x040fe2000782c0ff */
[----:B------:R-:W-:Y:S01]  /*1ef20*/  IMAD.SHL.U32 R217, R216, 0x20, RZ ;  /* 0x00000020d8d97824 */ /* 0x000fe200078e00ff */
        /* <DEDUP_REMOVED lines=11> */
[----:B------:R-:W3:Y:S01]  /*1efe0*/  LDCU UR24, c[0x0][0x448] ;  /* 0x00008900ff1877ac */ /* 0x000ee20008000800 */
        /* <DEDUP_REMOVED lines=12> */
[----:B------:R-:W2:Y:S04]  /*1f0b0*/  LDCU UR4, c[0x0][0x45c] ;  /* 0x00008b80ff0477ac */ /* 0x000ea80008000800 */
[----:B------:R-:W-:Y:S01]  /*1f0c0*/  IMAD R218, R218, 0x10000, R218 ;  /* 0x00010000dada7824 */ /* 0x000fe200078e02da */
[----:B------:R-:W2:Y:S01]  /*1f0d0*/  LDCU.U8 UR13, c[0x0][0x4f8] ;  /* 0x00009f00ff0d77ac */ /* 0x000ea20008000000 */
[--C-:B---3--:R-:W-:Y:S01]  /*1f0e0*/  SHF.R.U32.HI R3, RZ, 0x5, R216.reuse ;  /* 0x00000005ff037819 */ /* 0x108fe200000116d8 */
[----:B------:R-:W-:Y:S01]  /*1f0f0*/  USHF.L.U32 UR24, UR24, 0x3, URZ ;  /* 0x0000000318187899 */ /* 0x000fe200080006ff */
[----:B------:R-:W-:-:S02]  /*1f100*/  SHF.R.U32.HI R8, RZ, 0x5, R216 ;  /* 0x00000005ff087819 */ /* 0x000fc400000116d8 */
[----:B------:R-:W-:Y:S01]  /*1f110*/  SHF.L.U32 R2, R216, 0x5, RZ ;  /* 0x00000005d8027819 */ /* 0x000fe200000006ff */
[----:B-1----:R-:W-:Y:S02]  /*1f120*/  IMAD R4, R4, 0x8, R3 ;  /* 0x0000000804047824 */ /* 0x002fe400078e0203 */
        /* <DEDUP_REMOVED lines=19> */
.L_x_1262:
        /* <DEDUP_REMOVED lines=46> */
.L_x_1260:
[----:B------:R-:W1:Y:S01]  /*1f540*/  LDL R9, [R1+0xf0] ;  /* 0x0000f00001097983 */ /* 0x000e620000100800 */
[----:B------:R-:W-:Y:S05]  /*1f550*/  DEPBAR.LE SB0, 0x0 ;  /* 0x000080000000791a */ /* 0x000fea0000000000 */
[----:B------:R-:W2:Y:S01]  /*1f560*/  LDL R12, [R1+0xf4] ;  /* 0x0000f400010c7983 */ /* 0x000ea20000100800 */
[C---:B------:R-:W-:Y:S01]  /*1f570*/  IMAD.SHL.U32 R11, R216.reuse, 0x8, RZ ;  /* 0x00000008d80b7824 */ /* 0x040fe200078e00ff */
[----:B-----5:R-:W-:Y:S01]  /*1f580*/  SHF.R.U32.HI R211, RZ, 0x1, R216 ;  /* 0x00000001ffd37819 */ /* 0x020fe200000116d8 */
[C---:B------:R-:W-:Y:S03]  /*1f590*/  IMAD.SHL.U32 R212, R216.reuse, 0x4, RZ ;  /* 0x00000004d8d47824 */ /* 0x040fe600078e00ff */
[----:B---3--:R-:W3:Y:S01]  /*1f5a0*/  LDL R8, [R1+0x198] ;  /* 0x0001980001087983 */ /* 0x008ee20000100800 */
[C---:B------:R-:W-:Y:S01]  /*1f5b0*/  IMAD.SHL.U32 R14, R216.reuse, 0x10, RZ ;  /* 0x00000010d80e7824 */ /* 0x040fe200078e00ff */
[----:B------:R-:W-:Y:S01]  /*1f5c0*/  LOP3.LUT R11, R11, 0x18, RZ, 0xc0, !PT ;  /* 0x000000180b0b7812 */ /* 0x000fe200078ec0ff */
[----:B------:R-:W-:Y:S03]  /*1f5d0*/  IMAD.SHL.U32 R224, R216, 0x2, RZ ;  /* 0x00000002d8e07824 */ /* 0x000fe600078e00ff */
[----:B------:R-:W4:Y:S01]  /*1f5e0*/  LDL R10, [R1+0x194] ;  /* 0x00019400010a7983 */ /* 0x000f220000100800 */
[----:B------:R-:W-:Y:S01]  /*1f5f0*/  LOP3.LUT R107, R211, 0x8, RZ, 0xc0, !PT ;  /* 0x00000008d36b7812 */ /* 0x000fe200078ec0ff */
[----:B------:R-:W-:Y:S01]  /*1f600*/  UIADD3 UR9, UPT, UPT, UR20, UR22, URZ ;  /* 0x0000001614097290 */ /* 0x000fe2000fffe0ff */
[C---:B------:R-:W-:Y:S01]  /*1f610*/  LOP3.LUT R13, R11.reuse, 0x20, RZ, 0xfc, !PT ;  /* 0x000000200b0d7812 */ /* 0x040fe200078efcff */
[----:B------:R-:W-:Y:S01]  /*1f620*/  BAR.SYNC.DEFER_BLOCKING 0x0 ;  /* 0x0000000000007b1d */ /* 0x000fe20000010000 */
[----:B------:R-:W-:Y:S01]  /*1f630*/  LOP3.LUT R3, R11, 0x40, RZ, 0xfc, !PT ;  /* 0x000000400b037812 */ /* 0x000fe200078efcff */
[----:B------:R-:W-:Y:S01]  /*1f640*/  UISETP.GT.AND UP0, UPT, UR23, UR18, UPT ;  /* 0x000000121700728c */ /* 0x000fe2000bf04270 */
[----:B------:R-:W-:Y:S02]  /*1f650*/  ISETP.GE.AND P3, PT, R13, UR8, PT ;  /* 0x000000080d007c0c */ /* 0x000fe4000bf66270 */
[----:B------:R-:W-:Y:S02]  /*1f660*/  ISETP.GE.AND P2, PT, R3, UR8, PT ;  /* 0x0000000803007c0c */ /* 0x000fe4000bf46270 */
[----:B------:R-:W-:Y:S01]  /*1f670*/  LOP3.LUT R213, R14, 0x3e00, RZ, 0xc0, !PT ;  /* 0x00003e000ed57812 */ /* 0x000fe200078ec0ff */
[----:B------:R-:W-:Y:S01]  /*1f680*/  STL [R1+0x168], R13 ;  /* 0x0001680d01007387 */ /* 0x000fe20000100800 */
[----:B------:R-:W-:Y:S05]  /*1f690*/  LOP3.LUT R224, R224, 0x6, RZ, 0xc0, !PT ;  /* 0x00000006e0e07812 */ /* 0x000fea00078ec0ff */
[----:B------:R5:W-:Y:S06]  /*1f6a0*/  STL [R1+0x16c], R3 ;  /* 0x00016c0301007387 */ /* 0x000bec0000100800 */
[----:B------:R-:W-:Y:S01]  /*1f6b0*/  STL [R1+0x188], R224 ;  /* 0x000188e001007387 */ /* 0x000fe20000100800 */
[----:B-----5:R-:W-:Y:S01]  /*1f6c0*/  LOP3.LUT R3, R213, 0x120, R217, 0xf8, !PT ;  /* 0x00000120d5037812 */ /* 0x020fe200078ef8d9 */
[C---:B-1----:R-:W-:Y:S04]  /*1f6d0*/  IMAD.WIDE.U32 R4, R9.reuse, UR23, RZ ;  /* 0x0000001709047c25 */ /* 0x042fe8000f8e00ff */
[----:B--2---:R-:W-:Y:S02]  /*1f6e0*/  IMAD R0, R12, UR23, R5 ;  /* 0x000000170c007c24 */ /* 0x004fe4000f8e0205 */
[C---:B------:R-:W-:Y:S01]  /*1f6f0*/  IMAD.SHL.U32 R5, R4.reuse, 0x40, RZ ;  /* 0x0000004004057824 */ /* 0x040fe200078e00ff */
[C---:B---3--:R-:W-:Y:S04]  /*1f700*/  LEA R6, P0, R4.reuse, R8, 0x7 ;  /* 0x0000000804067211 */ /* 0x048fe800078038ff */
[C-C-:B----4-:R-:W-:Y:S02]  /*1f710*/  LEA.HI.X R7, R4.reuse, R10, R0.reuse, 0x7, P0 ;  /* 0x0000000a04077211 */ /* 0x150fe400000f3c00 */
[C---:B------:R-:W-:Y:S02]  /*1f720*/  LEA R5, P0, R9.reuse, R5, 0x5 ;  /* 0x0000000509057211 */ /* 0x040fe400078028ff */
        /* <DEDUP_REMOVED lines=9> */
[C---:B------:R-:W-:Y:S03]  /*1f7c0*/  LEA R8, P0, R5.reuse, R8, 0x1 ;  /* 0x0000000805087211 */ /* 0x040fe600078008ff */
        /* <DEDUP_REMOVED lines=12> */
[----:B------:R1:W-:Y:S01]  /*1f890*/  @!P2 LDGSTS.E.BYPASS.LTC128B.128 [R219+0xb000], desc[UR28][R6.64+0x80] ;  /* 0x0b00008006dbafae */ /* 0x0003e2000b981a1c */
        /* <DEDUP_REMOVED lines=97> */
[-C--:B----4-:R-:W-:Y:S08]  /*1feb0*/  HMMA.16816.F32.BF16 R4, R172, R180.reuse, R4 ;  /* 0x000000b4ac04723c */ /* 0x090ff00000041804 */
[C---:B-----5:R-:W-:Y:S08]  /*1fec0*/  HMMA.16816.F32.BF16 R8, R188.reuse, R180, R8 ;  /* 0x000000b4bc08723c */ /* 0x060ff00000041808 */
[-C--:B------:R-:W-:Y:S08]  /*1fed0*/  HMMA.16816.F32.BF16 R12, R188, R182.reuse, R12 ;  /* 0x000000b6bc0c723c */ /* 0x080ff0000004180c */
[C---:B------:R-:W-:Y:S01]  /*1fee0*/  HMMA.16816.F32.BF16 R16, R172.reuse, R182, R16 ;  /* 0x000000b6ac10723c */ /* 0x040fe20000041810 */
[----:B------:R-:W4:Y:S07]  /*1fef0*/  LDSM.16.M88.4 R180, [R0+0x8400] ;  /* 0x0084000000b4783b */ /* 0x000f2e0000000200 */
        /* <DEDUP_REMOVED lines=10> */
[-C--:B--2---:R-:W-:Y:S08]  /*1ffa0*/  HMMA.16816.F32.BF16 R52, R172, R184.reuse, R52 ;  /* 0x000000b8ac34723c */ /* 0x084ff00000041834 */
[C---:B------:R-:W-:Y:S08]  /*1ffb0*/  HMMA.16816.F32.BF16 R56, R188.reuse, R184, R56 ;  /* 0x000000b8bc38723c */ /* 0x040ff00000041838 */
[-C--:B------:R-:W-:Y:S01]  /*1ffc0*/  HMMA.16816.F32.BF16 R60, R188, R186.reuse, R60 ;  /* 0x000000babc3c723c */ /* 0x080fe2000004183c */
[----:B------:R-:W1:Y:S07]  /*1ffd0*/  LDSM.16.M88.4 R188, [R0+0x8800] ;  /* 0x0088000000bc783b */ /* 0x000e6e0000000200 */
[----:B------:R-:W-:Y:S01]  /*1ffe0*/  HMMA.16816.F32.BF16 R64, R172, R186, R64 ;  /* 0x000000baac40723c */ /* 0x000fe20000041840 */
[----:B------:R2:W5:Y:S06]  /*1fff0*/  LDSM.16.M88.4 R172, [R0+0x8c00] ;  /* 0x008c000000ac783b */ /* 0x00056c0000000200 */
[----:B------:R-:W5:Y:S01]  /*20000*/  LDSM.16.M88.4 R184, [R204+0x4000] ;  /* 0x00400000ccb8783b */ /* 0x000f620000000200 */
[-C--:B---3--:R-:W-:Y:S05]  /*20010*/  HMMA.16816.F32.BF16 R4, R100, R176.reuse, R4 ;  /* 0x000000b06404723c */ /* 0x088fea0000041804 */
[----:B------:R-:W3:Y:S03]  /*20020*/  LDSM.16.M88.4 R204, [R3+0x8400] ;  /* 0x0084000003cc783b */ /* 0x000ee60000000200 */
[C---:B------:R-:W-:Y:S08]  /*20030*/  HMMA.16816.F32.BF16 R8, R196.reuse, R176, R8 ;  /* 0x000000b0c408723c */ /* 0x040ff00000041808 */
[-C--:B------:R-:W-:Y:S01]  /*20040*/  HMMA.16816.F32.BF16 R12, R196, R178.reuse, R12 ;  /* 0x000000b2c40c723c */ /* 0x080fe2000004180c */
[----:B--2---:R-:W-:Y:S04]  /*20050*/  IMAD.U32 R0, RZ, RZ, UR23 ;  /* 0x00000017ff007e24 */ /* 0x004fe8000f8e00ff */
[----:B------:R-:W-:Y:S03]  /*20060*/  IMAD R0, R0, 0x40, R224 ;  /* 0x0000004000007824 */ /* 0x000fe600078e02e0 */
[C---:B------:R-:W-:Y:S01]  /*20070*/  HMMA.16816.F32.BF16 R16, R100.reuse, R178, R16 ;  /* 0x000000b26410723c */ /* 0x040fe20000041810 */
[----:B------:R-:W2:Y:S03]  /*20080*/  LDSM.16.M88.4 R176, [R3+0x8800] ;  /* 0x0088000003b0783b */ /* 0x000ea60000000200 */
[----:B------:R-:W-:Y:S04]  /*20090*/  VIADD R107, R0, 0x38 ;  /* 0x00000038006b7836 */ /* 0x000fe80000000000 */
[-C--:B----4-:R-:W-:Y:S08]  /*200a0*/  HMMA.16816.F32.BF16 R20, R100, R180.reuse, R20 ;  /* 0x000000b46414723c */ /* 0x090ff00000041814 */
        /* <DEDUP_REMOVED lines=11> */
[----:B------:R1:W4:Y:S01]  /*20160*/  LDSM.16.M88.4 R100, [R3+0x8c00] ;  /* 0x008c00000364783b */ /* 0x0003220000000200 */
[----:B------:R-:W-:Y:S04]  /*20170*/  DEPBAR.LE SB0, 0x0 ;  /* 0x000080000000791a */ /* 0x000fe80000000000 */
[----:B------:R-:W-:Y:S01]  /*20180*/  VIADD R174, R107, UR20 ;  /* 0x000000146bae7c36 */ /* 0x000fe20008000000 */
[----:B------:R-:W-:Y:S01]  /*20190*/  BAR.SYNC.DEFER_BLOCKING 0x0 ;  /* 0x0000000000007b1d */ /* 0x000fe20000010000 */
[-C--:B------:R-:W-:Y:S05]  /*201a0*/  HMMA.16816.F32.BF16 R4, R184, R192.reuse, R4 ;  /* 0x000000c0b804723c */ /* 0x080fea0000041804 */
[----:B------:R-:W-:Y:S03]  /*201b0*/  VIADD R175, R174, 0xffffffc9 ;  /* 0xffffffc9aeaf7836 */ /* 0x000fe60000000000 */
[C---:B------:R-:W-:Y:S04]  /*201c0*/  HMMA.16816.F32.BF16 R8, R200.reuse, R192, R8 ;  /* 0x000000c0c808723c */ /* 0x040fe80000041808 */
[----:B------:R-:W-:Y:S04]  /*201d0*/  IMAD.IADD R173, R223, 0x1, -R175 ;  /* 0x00000001dfad7824 */ /* 0x000fe800078e0aaf */
[-C--:B------:R-:W-:Y:S03]  /*201e0*/  HMMA.16816.F32.BF16 R12, R200, R194.reuse, R12 ;  /* 0x000000c2c80c723c */ /* 0x080fe6000004180c */
[----:B------:R-:W-:Y:S01]  /*201f0*/  IABS R173, R173 ;  /* 0x000000ad00ad7213 */ /* 0x000fe20000000000 */
[----:B-1----:R-:W-:Y:S04]  /*20200*/  VIADD R3, R0, UR20 ;  /* 0x0000001400037c36 */ /* 0x002fe80008000000 */
[C---:B------:R-:W-:Y:S04]  /*20210*/  HMMA.16816.F32.BF16 R16, R184.reuse, R194, R16 ;  /* 0x000000c2b810723c */ /* 0x040fe80000041810 */
[----:B------:R-:W-:Y:S04]  /*20220*/  IMAD.IADD R172, R221, 0x1, -R3 ;  /* 0x00000001ddac7824 */ /* 0x000fe800078e0a03 */
[-C--:B---3--:R-:W-:Y:S03]  /*20230*/  HMMA.16816.F32.BF16 R20, R184, R204.reuse, R20 ;  /* 0x000000ccb814723c */ /* 0x088fe60000041814 */
[----:B------:R-:W-:Y:S05]  /*20240*/  IABS R172, R172 ;  /* 0x000000ac00ac7213 */ /* 0x000fea0000000000 */
[C---:B------:R-:W-:Y:S08]  /*20250*/  HMMA.16816.F32.BF16 R24, R200.reuse, R204, R24 ;  /* 0x000000ccc818723c */ /* 0x040ff00000041818 */
[-C--:B------:R-:W-:Y:S08]  /*20260*/  HMMA.16816.F32.BF16 R28, R200, R206.reuse, R28 ;  /* 0x000000cec81c723c */ /* 0x080ff0000004181c */
[C---:B------:R-:W-:Y:S08]  /*20270*/  HMMA.16816.F32.BF16 R32, R184.reuse, R206, R32 ;  /* 0x000000ceb820723c */ /* 0x040ff00000041820 */
[-C--:B--2---:R-:W-:Y:S08]  /*20280*/  HMMA.16816.F32.BF16 R36, R184, R176.reuse, R36 ;  /* 0x000000b0b824723c */ /* 0x084ff00000041824 */
[C---:B------:R-:W-:Y:S04]  /*20290*/  HMMA.16816.F32.BF16 R40, R200.reuse, R176, R40 ;  /* 0x000000b0c828723c */ /* 0x040fe80000041828 */
[----:B------:R-:W-:Y:S02]  /*202a0*/  IMAD.MOV.U32 R177, RZ, RZ, R173 ;  /* 0x000000ffffb17224 */ /* 0x000fe400078e00ad */
[----:B------:R-:W-:Y:S02]  /*202b0*/  IMAD.IADD R176, R223, 0x1, -R3 ;  /* 0x00000001dfb07824 */ /* 0x000fe400078e0a03 */
[-C--:B------:R-:W-:Y:S03]  /*202c0*/  HMMA.16816.F32.BF16 R44, R200, R178.reuse, R44 ;  /* 0x000000b2c82c723c */ /* 0x080fe6000004182c */
[----:B------:R-:W-:Y:S04]  /*202d0*/  IABS R176, R176 ;  /* 0x000000b000b07213 */ /* 0x000fe80000000000 */
[----:B------:R-:W-:Y:S01]  /*202e0*/  I2FP.F32.S32 R173, R176 ;  /* 0x000000b000ad7245 */ /* 0x000fe20000201400 */
[C---:B------:R-:W-:Y:S04]  /*202f0*/  HMMA.16816.F32.BF16 R48, R184.reuse, R178, R48 ;  /* 0x000000b2b830723c */ /* 0x040fe80000041830 */
[----:B------:R-:W-:Y:S04]  /*20300*/  FFMA.FTZ R4, R173, -UR5, R4 ;  /* 0x80000005ad047c23 */ /* 0x000fe80008010004 */
[-C--:B----4-:R-:W-:Y:S08]  /*20310*/  HMMA.16816.F32.BF16 R52, R184, R100.reuse, R52 ;  /* 0x00000064b834723c */ /* 0x090ff00000041834 */
[C---:B------:R-:W-:Y:S04]  /*20320*/  HMMA.16816.F32.BF16 R56, R200.reuse, R100, R56 ;  /* 0x00000064c838723c */ /* 0x040fe80000041838 */
[----:B------:R-:W-:Y:S02]  /*20330*/  I2FP.F32.S32 R101, R177 ;  /* 0x000000b100657245 */ /* 0x000fe40000201400 */
[----:B------:R-:W-:Y:S01]  /*20340*/  I2FP.F32.S32 R100, R172 ;  /* 0x000000ac00647245 */ /* 0x000fe20000201400 */
[----:B------:R-:W-:Y:S01]  /*20350*/  IMAD.IADD R172, R221, 0x1, -R175 ;  /* 0x00000001ddac7824 */ /* 0x000fe200078e0aaf */
[-C--:B------:R-:W-:Y:S03]  /*20360*/  HMMA.16816.F32.BF16 R60, R200, R102.reuse, R60 ;  /* 0x00000066c83c723c */ /* 0x080fe6000004183c */
[----:B------:R-:W-:Y:S01]  /*20370*/  FFMA.FTZ R5, R101, -UR5, R5 ;  /* 0x8000000565057c23 */ /* 0x000fe20008010005 */
[--C-:B------:R-:W-:Y:S02]  /*20380*/  IMAD.IADD R101, R220, 0x1, -R3.reuse ;  /* 0x00000001dc657824 */ /* 0x100fe400078e0a03 */
[----:B------:R-:W-:Y:S01]  /*20390*/  FFMA.FTZ R6, R100, -UR5, R6 ;  /* 0x8000000564067c23 */ /* 0x000fe20008010006 */
[----:B------:R-:W-:Y:S02]  /*203a0*/  IMAD.IADD R3, R222, 0x1, -R3 ;  /* 0x00000001de037824 */ /* 0x000fe400078e0a03 */
[----:B------:R-:W-:Y:S01]  /*203b0*/  IMAD.IADD R100, R220, 0x1, -R175 ;  /* 0x00000001dc647824 */ /* 0x000fe200078e0aaf */
[----:B------:R-:W-:Y:S01]  /*203c0*/  IABS R173, R101 ;  /* 0x0000006500ad7213 */ /* 0x000fe20000000000 */
[----:B------:R-:W-:Y:S04]  /*203d0*/  HMMA.16816.F32.BF16 R64, R184, R102, R64 ;  /* 0x00000066b840723c */ /* 0x000fe80000041840 */
[----:B------:R-:W-:Y:S01]  /*203e0*/  IABS R101, R172 ;  /* 0x000000ac00657213 */ /* 0x000fe20000000000 */
[----:B------:R-:W-:Y:S01]  /*203f0*/  VIADD R102, R223, -UR9 ;  /* 0x80000009df667c36 */ /* 0x000fe20008000000 */
[----:B------:R-:W-:Y:S01]  /*20400*/  IABS R172, R3 ;  /* 0x0000000300ac7213 */ /* 0x000fe20000000000 */
[----:B------:R-:W-:Y:S01]  /*20410*/  VIADD R103, R0, 0x1 ;  /* 0x0000000100677836 */ /* 0x000fe20000000000 */
[----:B------:R-:W-:Y:S01]  /*20420*/  IABS R3, R100 ;  /* 0x0000006400037213 */ /* 0x000fe20000000000 */
[----:B------:R-:W-:Y:S01]  /*20430*/  IMAD.MOV.U32 R100, RZ, RZ, R101 ;  /* 0x000000ffff647224 */ /* 0x000fe200078e0065 */
[----:B------:R-:W-:Y:S02]  /*20440*/  I2FP.F32.S32 R101, R173 ;  /* 0x000000ad00657245 */ /* 0x000fe40000201400 */
[----:B------:R-:W-:Y:S02]  /*20450*/  I2FP.F32.S32 R3, R3 ;  /* 0x0000000300037245 */ /* 0x000fe40000201400 */
[----:B------:R-:W-:Y:S01]  /*20460*/  I2FP.F32.S32 R100, R100 ;  /* 0x0000006400647245 */ /* 0x000fe20000201400 */
[----:B------:R-:W-:Y:S01]  /*20470*/  FFMA.FTZ R8, R101, -UR5, R8 ;  /* 0x8000000565087c23 */ /* 0x000fe20008010008 */
[----:B------:R-:W-:Y:S01]  /*20480*/  I2FP.F32.S32 R172, R172 ;  /* 0x000000ac00ac7245 */ /* 0x000fe20000201400 */
[----:B------:R-:W-:Y:S01]  /*20490*/  VIADD R101, R221, -UR9 ;  /* 0x80000009dd657c36 */ /* 0x000fe20008000000 */
[-C--:B------:R-:W-:Y:S01]  /*204a0*/  ISETP.GT.AND P0, PT, R102, R0.reuse, PT ;  /* 0x000000006600720c */ /* 0x080fe20003f04270 */
[----:B------:R-:W-:Y:S01]  /*204b0*/  FFMA.FTZ R7, R100, -UR5, R7 ;  /* 0x8000000564077c23 */ /* 0x000fe20008010007 */
[----:B------:R-:W-:Y:S02]  /*204c0*/  VIADD R100, R220, -UR9 ;  /* 0x80000009dc647c36 */ /* 0x000fe40008000000 */
[----:B------:R-:W-:Y:S01]  /*204d0*/  FFMA.FTZ R9, R3, -UR5, R9 ;  /* 0x8000000503097c23 */ /* 0x000fe20008010009 */
[----:B------:R-:W-:Y:S01]  /*204e0*/  ISETP.GT.AND P5, PT, R101, R0, PT ;  /* 0x000000006500720c */ /* 0x000fe20003fa4270 */
[----:B------:R-:W-:Y:S02]  /*204f0*/  VIADD R3, R222, -UR9 ;  /* 0x80000009de037c36 */ /* 0x000fe40008000000 */
[----:B------:R-:W-:Y:S01]  /*20500*/  FFMA.FTZ R10, R172, -UR5, R10 ;  /* 0x80000005ac0a7c23 */ /* 0x000fe2000801000a */
[----:B------:R-:W-:Y:S09]  /*20510*/  BRA.U.ANY UP0, `(.L_x_1262) ;  /* 0xffffffed00507547 */ /* 0x000ff2000b93ffff */
.L_x_1261:
[-C--:B------:R-:W-:Y:S01]  /*20520*/  ISETP.GT.AND P3, PT, R102, R103.reuse, PT ;  /* 0x000000676600720c */ /* 0x080fe20003f64270 */
[----:B------:R-:W2:Y:S01]  /*20530*/  LDL.64 R188, [R1+0x170] ;  /* 0x0001700001bc7983 */ /* 0x000ea20000100a00 */
[----:B------:R-:W-:Y:S01]  /*20540*/  ISETP.GT.AND P2, PT, R100, R0, PT ;  /* 0x000000006400720c */ /* 0x000fe20003f44270 */
[----:B------:R-:W-:Y:S01]  /*20550*/  IMAD.IADD R175, R222, 0x1, -R175 ;  /* 0x00000001deaf7824 */ /* 0x000fe200078e0aaf */
[----:B-1----:R-:W-:Y:S01]  /*20560*/  FSEL R176, R6, -INF , !P5 ;  /* 0xff80000006b07808 */ /* 0x002fe20006800000 */
[----:B------:R-:W-:Y:S01]  /*20570*/  VIADD R6, R174, 0xffffffd0 ;  /* 0xffffffd0ae067836 */ /* 0x000fe20000000000 */
[----:B------:R-:W-:Y:S01]  /*20580*/  FSEL R173, R4, -INF , !P0 ;  /* 0xff80000004ad7808 */ /* 0x000fe20004000000 */
[----:B------:R-:W3:Y:S01]  /*20590*/  LDL.64 R186, [R1+0x150] ;  /* 0x0001500001ba7983 */ /* 0x000ee20000100a00 */
[----:B------:R-:W-:Y:S01]  /*205a0*/  FSEL R177, R5, -INF , !P3 ;  /* 0xff80000005b17808 */ /* 0x000fe20005800000 */
[----:B------:R-:W-:Y:S01]  /*205b0*/  VIADD R5, R174, 0xffffffd1 ;  /* 0xffffffd1ae057836 */ /* 0x000fe20000000000 */
[-C--:B------:R-:W-:Y:S01]  /*205c0*/  ISETP.GT.AND P0, PT, R101, R103.reuse, PT ;  /* 0x000000676500720c */ /* 0x080fe20003f04270 */
[----:B------:R-:W-:Y:S01]  /*205d0*/  UIADD3 UR10, UPT, UPT, UR36, 0x3c6ef372, URZ ;  /* 0x3c6ef372240a7890 */ /* 0x000fe2000fffe0ff */
[----:B------:R-:W-:Y:S01]  /*205e0*/  FSEL R179, R8, -INF , !P2 ;  /* 0xff80000008b37808 */ /* 0x000fe20005000000 */
[C-C-:B------:R-:W-:Y:S01]  /*205f0*/  IMAD.IADD R8, R220.reuse, 0x1, -R6.reuse ;  /* 0x00000001dc087824 */ /* 0x140fe200078e0a06 */
[----:B------:R-:W-:Y:S01]  /*20600*/  FSEL R172, R7, -INF , !P0 ;  /* 0xff80000007ac7808 */ /* 0x000fe20004000000 */
[--C-:B------:R-:W-:Y:S01]  /*20610*/  IMAD.IADD R4, R220, 0x1, -R5.reuse ;  /* 0x00000001dc047824 */ /* 0x100fe200078e0a05 */
[----:B------:R-:W-:Y:S01]  /*20620*/  ISETP.GT.AND P3, PT, R100, R103, PT ;  /* 0x000000676400720c */ /* 0x000fe20003f64270 */
[C---:B------:R-:W-:Y:S01]  /*20630*/  IMAD.IADD R7, R222.reuse, 0x1, -R6 ;  /* 0x00000001de077824 */ /* 0x040fe200078e0a06 */
[----:B------:R-:W-:Y:S01]  /*20640*/  IABS R8, R8 ;  /* 0x0000000800087213 */ /* 0x000fe20000000000 */
[----:B------:R-:W4:Y:S01]  /*20650*/  LDL.64 R184, [R1+0x148] ;  /* 0x0001480001b87983 */ /* 0x000f220000100a00 */
[----:B------:R-:W-:Y:S01]  /*20660*/  IABS R4, R4 ;  /* 0x0000000400047213 */ /* 0x000fe20000000000 */
[----:B------:R-:W-:Y:S01]  /*20670*/  UIADD3 UR12, UPT, UPT, UR36, -0x255992d5, URZ ;  /* 0xdaa66d2b240c7890 */ /* 0x000fe2000fffe0ff */
[----:B------:R-:W-:Y:S01]  /*20680*/  IABS R7, R7 ;  /* 0x0000000700077213 */ /* 0x000fe20000000000 */
[----:B------:R-:W-:Y:S01]  /*20690*/  UIADD3 UR15, UPT, UPT, UR37, -0x56f99767, URZ ;  /* 0xa9066899250f7890 */ /* 0x000fe2000fffe0ff */
[----:B------:R-:W-:Y:S01]  /*206a0*/  FSEL R178, R9, -INF , !P3 ;  /* 0xff80000009b27808 */ /* 0x000fe20005800000 */
[----:B------:R-:W4:Y:S01]  /*206b0*/  LDL R182, [R1+0x140] ;  /* 0x0001400001b67983 */ /* 0x000f220000100800 */
[----:B------:R-:W-:Y:S01]  /*206c0*/  I2FP.F32.S32 R9, R8 ;  /* 0x0000000800097245 */ /* 0x000fe20000201400 */
[----:B------:R-:W-:Y:S01]  /*206d0*/  UIADD3 UR14, UPT, UPT, UR37, 0x646e171e, URZ ;  /* 0x646e171e250e7890 */ /* 0x000fe2000fffe0ff */
[----:B------:R-:W-:Y:S01]  /*206e0*/  I2FP.F32.S32 R8, R4 ;  /* 0x0000000400087245 */ /* 0x000fe20000201400 */
[----:B------:R-:W4:Y:S01]  /*206f0*/  LDL R180, [R1+0x13c] ;  /* 0x00013c0001b47983 */ /* 0x000f220000100800 */
[----:B------:R-:W-:Y:S01]  /*20700*/  I2FP.F32.S32 R4, R7 ;  /* 0x0000000700047245 */ /* 0x000fe20000201400 */
[--C-:B------:R-:W-:Y:S01]  /*20710*/  IMAD.IADD R7, R222, 0x1, -R5.reuse ;  /* 0x00000001de077824 */ /* 0x100fe200078e0a05 */
[----:B------:R-:W-:Y:S01]  /*20720*/  IABS R175, R175 ;  /* 0x000000af00af7213 */ /* 0x000fe20000000000 */
[----:B------:R-:W-:Y:S01]  /*20730*/  STL.64 [R1+0x1a8], R214 ;  /* 0x0001a8d601007387 */ /* 0x000fe20000100a00 */
[----:B------:R-:W-:Y:S01]  /*20740*/  ISETP.GT.AND P4, PT, R3, R0, PT ;  /* 0x000000000300720c */ /* 0x000fe20003f84270 */
[----:B------:R-:W-:Y:S01]  /*20750*/  FFMA.FTZ R14, R4, -UR5, R14 ;  /* 0x80000005040e7c23 */ /* 0x000fe2000801000e */
[----:B------:R-:W-:Y:S01]  /*20760*/  I2FP.F32.S32 R175, R175 ;  /* 0x000000af00af7245 */ /* 0x000fe20000201400 */
[----:B------:R-:W-:Y:S01]  /*20770*/  IMAD.IADD R4, R223, 0x1, -R5 ;  /* 0x00000001df047824 */ /* 0x000fe200078e0a05 */
[----:B------:R-:W-:Y:S01]  /*20780*/  FSEL R10, R10, -INF , !P4 ;  /* 0xff8000000a0a7808 */ /* 0x000fe20006000000 */
[----:B------:R-:W-:Y:S01]  /*20790*/  FFMA.FTZ R13, R8, -UR5, R13 ;  /* 0x80000005080d7c23 */ /* 0x000fe2000801000d */
[----:B------:R-:W-:Y:S01]  /*207a0*/  ISETP.GT.AND P5, PT, R3, R103, PT ;  /* 0x000000670300720c */ /* 0x000fe20003fa4270 */
[----:B------:R-:W-:Y:S01]  /*207b0*/  FFMA.FTZ R12, R9, -UR5, R12 ;  /* 0x80000005090c7c23 */ /* 0x000fe2000801000c */
[----:B------:R-:W-:Y:S01]  /*207c0*/  IABS R9, R7 ;  /* 0x0000000700097213 */ /* 0x000fe20000000000 */
[--C-:B------:R-:W-:Y:S01]  /*207d0*/  IMAD.IADD R8, R223, 0x1, -R6.reuse ;  /* 0x00000001df087824 */ /* 0x100fe200078e0a06 */
[----:B------:R-:W-:Y:S01]  /*207e0*/  ISETP.GE.AND P0, PT, R103, R227, PT ;  /* 0x000000e36700720c */ /* 0x000fe20003f06270 */
[----:B------:R-:W-:Y:S01]  /*207f0*/  IMAD.IADD R6, R221, 0x1, -R6 ;  /* 0x00000001dd067824 */ /* 0x000fe200078e0a06 */
[C---:B------:R-:W-:Y:S01]  /*20800*/  ISETP.GE.AND P2, PT, R103.reuse, R228, PT ;  /* 0x000000e46700720c */ /* 0x040fe20003f46270 */
[----:B------:R-:W-:Y:S01]  /*20810*/  STL [R1+0x1a0], R212 ;  /* 0x0001a0d401007387 */ /* 0x000fe20000100800 */
[C---:B------:R-:W-:Y:S01]  /*20820*/  ISETP.GE.AND P3, PT, R103.reuse, R208, PT ;  /* 0x000000d06700720c */ /* 0x040fe20003f66270 */
[----:B------:R-:W-:Y:S01]  /*20830*/  USHF.L.U32 UR9, UR23, 0x1, URZ ;  /* 0x0000000117097899 */ /* 0x000fe200080006ff */
[----:B------:R-:W-:Y:S01]  /*20840*/  ISETP.GE.AND P4, PT, R103, R209, PT ;  /* 0x000000d16700720c */ /* 0x000fe20003f86270 */
[----:B------:R-:W-:Y:S01]  /*20850*/  STL [R1+0x19c], R211 ;  /* 0x00019cd301007387 */ /* 0x000fe20000100800 */
[----:B------:R-:W-:Y:S01]  /*20860*/  IABS R103, R4 ;  /* 0x0000000400677213 */ /* 0x000fe20000000000 */
[----:B------:R-:W-:Y:S01]  /*20870*/  IMAD.IADD R5, R221, 0x1, -R5 ;  /* 0x00000001dd057824 */ /* 0x000fe200078e0a05 */
[----:B------:R-:W-:Y:S01]  /*20880*/  IABS R7, R8 ;  /* 0x0000000800077213 */ /* 0x000fe20000000000 */
[----:B------:R-:W-:Y:S01]  /*20890*/  FFMA.FTZ R11, R175, -UR5, R11 ;  /* 0x80000005af0b7c23 */ /* 0x000fe2000801000b */
[----:B------:R-:W-:Y:S01]  /*208a0*/  IABS R175, R6 ;  /* 0x0000000600af7213 */ /* 0x000fe20000000000 */
[----:B------:R-:W-:Y:S01]  /*208b0*/  IMAD.MOV.U32 R4, RZ, RZ, R9 ;  /* 0x000000ffff047224 */ /* 0x000fe200078e0009 */
[----:B------:R-:W-:Y:S01]  /*208c0*/  IABS R8, R5 ;  /* 0x0000000500087213 */ /* 0x000fe20000000000 */
[----:B------:R-:W-:Y:S01]  /*208d0*/  UIADD3 UR21, UPT, UPT, UR37, 0x76cf5d0a, URZ ;  /* 0x76cf5d0a25157890 */ /* 0x000fe2000fffe0ff */
[----:B------:R-:W-:Y:S01]  /*208e0*/  I2FP.F32.S32 R5, R7 ;  /* 0x0000000700057245 */ /* 0x000fe20000201400 */
[----:B------:R-:W-:Y:S01]  /*208f0*/  IMAD.MOV.U32 R7, RZ, RZ, R175 ;  /* 0x000000ffff077224 */ /* 0x000fe200078e00af */
[----:B------:R-:W-:Y:S01]  /*20900*/  I2FP.F32.S32 R4, R4 ;  /* 0x0000000400047245 */ /* 0x000fe20000201400 */
[----:B------:R-:W-:Y:S01]  /*20910*/  UIADD3 UR11, UPT, UPT, UR36, 0x78dde6e4, URZ ;  /* 0x78dde6e4240b7890 */ /* 0x000fe2000fffe0ff */
[----:B------:R-:W-:Y:S01]  /*20920*/  FSEL R11, R11, -INF , !P5 ;  /* 0xff8000000b0b7808 */ /* 0x000fe20006800000 */
[----:B------:R-:W-:Y:S01]  /*20930*/  FFMA.FTZ R16, R5, -UR5, R16 ;  /* 0x8000000505107c23 */ /* 0x000fe20008010010 */
[----:B------:R-:W-:Y:S01]  /*20940*/  I2FP.F32.S32 R5, R8 ;  /* 0x0000000800057245 */ /* 0x000fe20000201400 */
[----:B------:R-:W-:Y:S01]  /*20950*/  FFMA.FTZ R15, R4, -UR5, R15 ;  /* 0x80000005040f7c23 */ /* 0x000fe2000801000f */
[----:B------:R-:W-:Y:S01]  /*20960*/  I2FP.F32.S32 R4, R7 ;  /* 0x0000000700047245 */ /* 0x000fe20000201400 */
[----:B------:R-:W-:Y:S01]  /*20970*/  VIADD R7, R174, 0xffffffd8 ;  /* 0xffffffd8ae077836 */ /* 0x000fe20000000000 */
[C---:B------:R-:W-:Y:S01]  /*20980*/  ISETP.GE.AND P5, PT, R0.reuse, R227, PT ;  /* 0x000000e30000720c */ /* 0x040fe20003fa6270 */
[----:B------:R-:W-:Y:S01]  /*20990*/  FFMA.FTZ R19, R5, -UR5, R19 ;  /* 0x8000000505137c23 */ /* 0x000fe20008010013 */
[----:B------:R-:W-:Y:S01]  /*209a0*/  LOP3.LUT R247, R247, 0xfffffff7, RZ, 0xc0, !PT ;  /* 0xfffffff7f7f77812 */ /* 0x000fe200078ec0ff */
[----:B------:R-:W-:Y:S01]  /*209b0*/  VIADD R5, R0, 0x8 ;  /* 0x0000000800057836 */ /* 0x000fe20000000000 */
[----:B------:R-:W-:Y:S01]  /*209c0*/  FSEL R251, R173, -INF , !P5 ;  /* 0xff800000adfb7808 */ /* 0x000fe20006800000 */
[----:B------:R-:W-:Y:S01]  /*209d0*/  FFMA.FTZ R18, R4, -UR5, R18 ;  /* 0x8000000504127c23 */ /* 0x000fe20008010012 */
[C---:B------:R-:W-:Y:S01]  /*209e0*/  ISETP.GE.AND P5, PT, R0.reuse, R228, PT ;  /* 0x000000e40000720c */ /* 0x040fe20003fa6270 */
[----:B------:R-:W-:Y:S01]  /*209f0*/  VIADD R4, R0, 0x9 ;  /* 0x0000000900047836 */ /* 0x000fe20000000000 */
[----:B------:R-:W-:Y:S01]  /*20a00*/  FSEL R250, R177, -INF , !P0 ;  /* 0xff800000b1fa7808 */ /* 0x000fe20004000000 */
[----:B------:R-:W-:Y:S01]  /*20a10*/  IMAD.IADD R8, R221, 0x1, -R7 ;  /* 0x00000001dd087824 */ /* 0x000fe200078e0a07 */
[----:B------:R-:W-:Y:S01]  /*20a20*/  FSEL R216, R176, -INF , !P5 ;  /* 0xff800000b0d87808 */ /* 0x000fe20006800000 */
[----:B------:R-:W-:Y:S01]  /*20a30*/  IMAD.MOV.U32 R6, RZ, RZ, R103 ;  /* 0x000000ffff067224 */ /* 0x000fe200078e0067 */
[C---:B------:R-:W-:Y:S01]  /*20a40*/  ISETP.GT.AND P0, PT, R100.reuse, R5, PT ;  /* 0x000000056400720c */ /* 0x040fe20003f04270 */
[----:B------:R-:W-:Y:S01]  /*20a50*/  UIADD3 UR17, UPT, UPT, UR37, 0x32370b8f, URZ ;  /* 0x32370b8f25117890 */ /* 0x000fe2000fffe0ff */
[-C--:B------:R-:W-:Y:S01]  /*20a60*/  ISETP.GT.AND P5, PT, R100, R4.reuse, PT ;  /* 0x000000046400720c */ /* 0x080fe20003fa4270 */
[----:B------:R-:W-:Y:S01]  /*20a70*/  UIADD3 UR16, UPT, UPT, UR37, -0x126145ec, URZ ;  /* 0xed9eba1425107890 */ /* 0x000fe2000fffe0ff */
[----:B------:R-:W-:Y:S01]  /*20a80*/  @P1 LOP3.LUT R247, R247, 0x8, RZ, 0xfc, !PT ;  /* 0x00000008f7f71812 */ /* 0x000fe200078efcff */
[----:B------:R-:W-:Y:S01]  /*20a90*/  UISETP.GT.AND UP0, UPT, UR23, UR18, UPT ;  /* 0x000000121700728c */ /* 0x000fe2000bf04270 */
[----:B------:R-:W-:Y:S01]  /*20aa0*/  FSEL R12, R12, -INF , !P0 ;  /* 0xff8000000c0c7808 */ /* 0x000fe20004000000 */
[----:B------:R-:W-:Y:S01]  /*20ab0*/  UIADD3 UR23, UPT, UPT, UR23, -0x1, URZ ;  /* 0xffffffff17177890 */ /* 0x000fe2000fffe0ff */
[----:B------:R-:W-:Y:S02]  /*20ac0*/  FSEL R13, R13, -INF , !P5 ;  /* 0xff8000000d0d7808 */ /* 0x000fe40006800000 */
[----:B------:R-:W-:Y:S02]  /*20ad0*/  LOP3.LUT R247, R247, 0xfffffffb, RZ, 0xc0, !PT ;  /* 0xfffffffbf7f77812 */ /* 0x000fe400078ec0ff */
[C---:B------:R-:W-:Y:S02]  /*20ae0*/  ISETP.GT.AND P0, PT, R3.reuse, R4, PT ;  /* 0x000000040300720c */ /* 0x040fe40003f04270 */
[----:B------:R-:W-:Y:S02]  /*20af0*/  ISETP.GE.AND P5, PT, R0, R209, PT ;  /* 0x000000d10000720c */ /* 0x000fe40003fa6270 */
[----:B------:R-:W-:Y:S02]  /*20b00*/  I2FP.F32.S32 R6, R6 ;  /* 0x0000000600067245 */ /* 0x000fe40000201400 */
[----:B------:R-:W-:Y:S02]  /*20b10*/  FSEL R252, R172, -INF , !P2 ;  /* 0xff800000acfc7808 */ /* 0x000fe40005000000 */
[-C--:B------:R-:W-:Y:S01]  /*20b20*/  ISETP.GT.AND P2, PT, R3, R5.reuse, PT ;  /* 0x000000050300720c */ /* 0x080fe20003f44270 */
[----:B------:R-:W-:Y:S01]  /*20b30*/  FFMA.FTZ R17, R6, -UR5, R17 ;  /* 0x8000000506117c23 */ /* 0x000fe20008010011 */
[----:B------:R-:W-:Y:S01]  /*20b40*/  @P6 LOP3.LUT R247, R247, 0x4, RZ, 0xfc, !PT ;  /* 0x00000004f7f76812 */ /* 0x000fe200078efcff */
[----:B------:R-:W-:Y:S01]  /*20b50*/  VIADD R6, R174, 0xffffffd9 ;  /* 0xffffffd9ae067836 */ /* 0x000fe20000000000 */
[----:B------:R-:W-:Y:S02]  /*20b60*/  FSEL R15, R15, -INF , !P0 ;  /* 0xff8000000f0f7808 */ /* 0x000fe40004000000 */
[----:B------:R-:W-:Y:S01]  /*20b70*/  FSEL R181, R10, -INF , !P5 ;  /* 0xff8000000ab57808 */ /* 0x000fe20006800000 */
[--C-:B------:R-:W-:Y:S01]  /*20b80*/  IMAD.IADD R10, R221, 0x1, -R6.reuse ;  /* 0x00000001dd0a7824 */ /* 0x100fe200078e0a06 */
[----:B------:R-:W-:Y:S02]  /*20b90*/  ISETP.GE.AND P6, PT, R0, R208, PT ;  /* 0x000000d00000720c */ /* 0x000fe40003fc6270 */
[----:B------:R-:W-:Y:S02]  /*20ba0*/  ISETP.GT.AND P5, PT, R101, R4, PT ;  /* 0x000000046500720c */ /* 0x000fe40003fa4270 */
[----:B------:R-:W-:Y:S02]  /*20bb0*/  ISETP.GE.AND P0, PT, R5, R208, PT ;  /* 0x000000d00500720c */ /* 0x000fe40003f06270 */
[----:B------:R-:W-:Y:S02]  /*20bc0*/  FSEL R14, R14, -INF , !P2 ;  /* 0xff8000000e0e7808 */ /* 0x000fe40005000000 */
[----:B------:R-:W-:Y:S02]  /*20bd0*/  FSEL R178, R178, -INF , !P3 ;  /* 0xff800000b2b27808 */ /* 0x000fe40005800000 */
[CC--:B------:R-:W-:Y:S02]  /*20be0*/  ISETP.GT.AND P1, PT, R102.reuse, R5.reuse, PT ;  /* 0x000000056600720c */ /* 0x0c0fe40003f24270 */
[----:B------:R-:W-:Y:S02]  /*20bf0*/  ISETP.GT.AND P2, PT, R102, R4, PT ;  /* 0x000000046600720c */ /* 0x000fe40003f44270 */
[----:B------:R-:W-:Y:S02]  /*20c00*/  ISETP.GT.AND P3, PT, R101, R5, PT ;  /* 0x000000056500720c */ /* 0x000fe40003f64270 */
[----:B------:R-:W-:Y:S02]  /*20c10*/  FSEL R179, R179, -INF , !P6 ;  /* 0xff800000b3b37808 */ /* 0x000fe40007000000 */
[----:B------:R-:W-:Y:S02]  /*20c20*/  FSEL R183, R11, -INF , !P4 ;  /* 0xff8000000bb77808 */ /* 0x000fe40006000000 */
[----:B------:R-:W-:Y:S02]  /*20c30*/  FSEL R19, R19, -INF , !P5 ;  /* 0xff80000013137808 */ /* 0x000fe40006800000 */
[----:B------:R-:W-:Y:S01]  /*20c40*/  FSEL R176, R12, -INF , !P0 ;  /* 0xff8000000cb07808 */ /* 0x000fe20004000000 */
[--C-:B------:R-:W-:Y:S01]  /*20c50*/  IMAD.IADD R12, R220, 0x1, -R7.reuse ;  /* 0x00000001dc0c7824 */ /* 0x100fe200078e0a07 */
[C---:B------:R-:W-:Y:S02]  /*20c60*/  ISETP.GE.AND P4, PT, R4.reuse, R208, PT ;  /* 0x000000d00400720c */ /* 0x040fe40003f86270 */
[C---:B------:R-:W-:Y:S02]  /*20c70*/  ISETP.GE.AND P0, PT, R4.reuse, R209, PT ;  /* 0x000000d10400720c */ /* 0x040fe40003f06270 */
[C---:B------:R-:W-:Y:S02]  /*20c80*/  ISETP.GE.AND P6, PT, R4.reuse, R227, PT ;  /* 0x000000e30400720c */ /* 0x040fe40003fc6270 */
[-C--:B------:R-:W-:Y:S01]  /*20c90*/  ISETP.GE.AND P5, PT, R4, R228.reuse, PT ;  /* 0x000000e40400720c */ /* 0x080fe20003fa6270 */
[----:B------:R-:W-:Y:S01]  /*20ca0*/  IMAD.IADD R4, R223, 0x1, -R6 ;  /* 0x00000001df047824 */ /* 0x000fe200078e0a06 */
        /* <DEDUP_REMOVED lines=20> */
[----:B------:R-:W-:Y:S01]  /*20df0*/  VIADD R5, R0, 0x10 ;  /* 0x0000001000057836 */ /* 0x000fe20000000000 */
[----:B------:R-:W-:Y:S01]  /*20e00*/  FSEL R172, R15, -INF , !P0 ;  /* 0xff8000000fac7808 */ /* 0x000fe20004000000 */
[----:B------:R-:W-:Y:S01]  /*20e10*/  FFMA.FTZ R20, R11, -UR5, R20 ;  /* 0x800000050b147c23 */ /* 0x000fe20008010014 */
[----:B------:R-:W-:Y:S01]  /*20e20*/  IABS R7, R7 ;  /* 0x0000000700077213 */ /* 0x000fe20000000000 */
[----:B------:R-:W-:Y:S01]  /*20e30*/  FFMA.FTZ R24, R4, -UR5, R24 ;  /* 0x8000000504187c23 */ /* 0x000fe20008010018 */
[----:B------:R-:W-:Y:S01]  /*20e40*/  ISETP.GT.AND P0, PT, R102, R5, PT ;  /* 0x000000056600720c */ /* 0x000fe20003f04270 */
[----:B------:R-:W-:Y:S01]  /*20e50*/  VIADD R4, R0, 0x11 ;  /* 0x0000001100047836 */ /* 0x000fe20000000000 */
[----:B------:R-:W-:Y:S01]  /*20e60*/  FSEL R175, R13, -INF , !P4 ;  /* 0xff8000000daf7808 */ /* 0x000fe20006000000 */
[----:B------:R-:W-:Y:S01]  /*20e70*/  FFMA.FTZ R23, R8, -UR5, R23 ;  /* 0x8000000508177c23 */ /* 0x000fe20008010017 */
[----:B------:R-:W-:Y:S01]  /*20e80*/  FSEL R20, R20, -INF , !P0 ;  /* 0xff80000014147808 */ /* 0x000fe20004000000 */
[--C-:B------:R-:W-:Y:S01]  /*20e90*/  IMAD.IADD R8, R220, 0x1, -R6.reuse ;  /* 0x00000001dc087824 */ /* 0x100fe200078e0a06 */
[----:B------:R-:W-:Y:S01]  /*20ea0*/  ISETP.GT.AND P0, PT, R102, R4, PT ;  /* 0x000000046600720c */ /* 0x000fe20003f04270 */
[C---:B------:R-:W-:Y:S01]  /*20eb0*/  IMAD.IADD R6, R222.reuse, 0x1, -R6 ;  /* 0x00000001de067824 */ /* 0x040fe200078e0a06 */
[----:B------:R-:W-:Y:S01]  /*20ec0*/  I2FP.F32.S32 R7, R7 ;  /* 0x0000000700077245 */ /* 0x000fe20000201400 */
[----:B------:R-:W-:Y:S01]  /*20ed0*/  FFMA.FTZ R22, R9, -UR5, R22 ;  /* 0x8000000509167c23 */ /* 0x000fe20008010016 */
[----:B------:R-:W-:Y:S01]  /*20ee0*/  IABS R9, R8 ;  /* 0x0000000800097213 */ /* 0x000fe20000000000 */
[----:B------:R-:W-:Y:S01]  /*20ef0*/  IMAD.IADD R13, R222, 0x1, -R10 ;  /* 0x00000001de0d7824 */ /* 0x000fe200078e0a0a */
[----:B------:R-:W-:Y:S01]  /*20f00*/  FSEL R21, R21, -INF , !P0 ;  /* 0xff80000015157808 */ /* 0x000fe20004000000 */
[----:B------:R-:W-:Y:S01]  /*20f10*/  FFMA.FTZ R26, R7, -UR5, R26 ;  /* 0x80000005071a7c23 */ /* 0x000fe2000801001a */
[----:B------:R-:W-:Y:S01]  /*20f20*/  IABS R8, R6 ;  /* 0x0000000600087213 */ /* 0x000fe20000000000 */
[----:B------:R-:W-:Y:S01]  /*20f30*/  VIADD R11, R174, 0xffffffe0 ;  /* 0xffffffe0ae0b7836 */ /* 0x000fe20000000000 */
[-C--:B------:R-:W-:Y:S01]  /*20f40*/  ISETP.GT.AND P0, PT, R101, R5.reuse, PT ;  /* 0x000000056500720c */ /* 0x080fe20003f04270 */
[----:B------:R-:W-:Y:S01]  /*20f50*/  IMAD.MOV.U32 R6, RZ, RZ, R9 ;  /* 0x000000ffff067224 */ /* 0x000fe200078e0009 */
[----:B------:R-:W-:Y:S01]  /*20f60*/  I2FP.F32.S32 R8, R8 ;  /* 0x0000000800087245 */ /* 0x000fe20000201400 */
[--C-:B------:R-:W-:Y:S01]  /*20f70*/  IMAD.IADD R7, R222, 0x1, -R11.reuse ;  /* 0x00000001de077824 */ /* 0x100fe200078e0a0b */
[----:B------:R-:W-:Y:S01]  /*20f80*/  FSEL R22, R22, -INF , !P0 ;  /* 0xff80000016167808 */ /* 0x000fe20004000000 */
[----:B------:R-:W-:Y:S01]  /*20f90*/  IMAD.IADD R15, R223, 0x1, -R11 ;  /* 0x00000001df0f7824 */ /* 0x000fe200078e0a0b */
[----:B------:R-:W-:Y:S01]  /*20fa0*/  ISETP.GT.AND P0, PT, R101, R4, PT ;  /* 0x000000046500720c */ /* 0x000fe20003f04270 */
[----:B------:R-:W-:Y:S01]  /*20fb0*/  FFMA.FTZ R27, R8, -UR5, R27 ;  /* 0x80000005081b7c23 */ /* 0x000fe2000801001b */
[-C--:B------:R-:W-:Y:S02]  /*20fc0*/  ISETP.GT.AND P4, PT, R100, R5.reuse, PT ;  /* 0x000000056400720c */ /* 0x080fe40003f84270 */
[----:B------:R-:W-:Y:S02]  /*20fd0*/  I2FP.F32.S32 R6, R6 ;  /* 0x0000000600067245 */ /* 0x000fe40000201400 */
[----:B------:R-:W-:Y:S02]  /*20fe0*/  FSEL R173, R14, -INF , !P2 ;  /* 0xff8000000ead7808 */ /* 0x000fe40005000000 */
[----:B------:R-:W-:Y:S01]  /*20ff0*/  FSEL R23, R23, -INF , !P0 ;  /* 0xff80000017177808 */ /* 0x000fe20004000000 */
[----:B------:R-:W-:Y:S01]  /*21000*/  FFMA.FTZ R25, R6, -UR5, R25 ;  /* 0x8000000506197c23 */ /* 0x000fe20008010019 */
[----:B------:R-:W-:Y:S02]  /*21010*/  FSEL R9, R24, -INF , !P4 ;  /* 0xff80000018097808 */ /* 0x000fe40006000000 */
[C---:B------:R-:W-:Y:S02]  /*21020*/  ISETP.GT.AND P2, PT, R3.reuse, R5, PT ;  /* 0x000000050300720c */ /* 0x040fe40003f44270 */
[-C--:B------:R-:W-:Y:S02]  /*21030*/  ISETP.GT.AND P0, PT, R3, R4.reuse, PT ;  /* 0x000000040300720c */ /* 0x080fe40003f04270 */
[----:B------:R-:W-:Y:S02]  /*21040*/  ISETP.GE.AND P4, PT, R4, R227, PT ;  /* 0x000000e30400720c */ /* 0x000fe40003f86270 */
[----:B------:R-:W-:Y:S02]  /*21050*/  FSEL R244, R16, -INF , !P3 ;  /* 0xff80000010f47808 */ /* 0x000fe40005800000 */
[----:B------:R-:W-:Y:S02]  /*21060*/  ISETP.GT.AND P3, PT, R100, R4, PT ;  /* 0x000000046400720c */ /* 0x000fe40003f64270 */
[----:B------:R-:W-:Y:S02]  /*21070*/  FSEL R8, R26, -INF , !P2 ;  /* 0xff8000001a087808 */ /* 0x000fe40005000000 */
[----:B------:R-:W-:Y:S02]  /*21080*/  FSEL R27, R27, -INF , !P0 ;  /* 0xff8000001b1b7808 */ /* 0x000fe40004000000 */
[----:B------:R-:W-:Y:S02]  /*21090*/  FSEL R235, R21, -INF , !P4 ;  /* 0xff80000015eb7808 */ /* 0x000fe40006000000 */
[C---:B------:R-:W-:Y:S02]  /*210a0*/  ISETP.GE.AND P0, PT, R4.reuse, R228, PT ;  /* 0x000000e40400720c */ /* 0x040fe40003f06270 */
[C---:B------:R-:W-:Y:S02]  /*210b0*/  ISETP.GE.AND P4, PT, R4.reuse, R208, PT ;  /* 0x000000d00400720c */ /* 0x040fe40003f86270 */
[----:B------:R-:W-:Y:S01]  /*210c0*/  ISETP.GE.AND P2, PT, R4, R209, PT ;  /* 0x000000d10400720c */ /* 0x000fe20003f46270 */
[----:B------:R-:W-:Y:S01]  /*210d0*/  IMAD.IADD R4, R220, 0x1, -R10 ;  /* 0x00000001dc047824 */ /* 0x000fe200078e0a0a */
        /* <DEDUP_REMOVED lines=8> */
[--C-:B------:R-:W-:Y:S01]  /*21160*/  IMAD.IADD R5, R220, 0x1, -R11.reuse ;  /* 0x00000001dc057824 */ /* 0x100fe200078e0a0b */
[----:B------:R-:W-:Y:S01]  /*21170*/  IABS R6, R4 ;  /* 0x0000000400067213 */ /* 0x000fe20000000000 */
[----:B------:R-:W-:Y:S01]  /*21180*/  IMAD.IADD R11, R221, 0x1, -R11 ;  /* 0x00000001dd0b7824 */ /* 0x000fe200078e0a0b */
[----:B------:R-:W-:Y:S02]  /*21190*/  IABS R4, R13 ;  /* 0x0000000d00047213 */ /* 0x000fe40000000000 */
        /* <DEDUP_REMOVED lines=11> */
[----:B------:R-:W-:Y:S01]  /*21250*/  FFMA.FTZ R29, R5, -UR5, R29 ;  /* 0x80000005051d7c23 */ /* 0x000fe2000801001d */
[----:B------:R-:W-:Y:S01]  /*21260*/  I2FP.F32.S32 R7, R7 ;  /* 0x0000000700077245 */ /* 0x000fe20000201400 */
[----:B------:R-:W-:Y:S01]  /*21270*/  VIADD R5, R0, 0x18 ;  /* 0x0000001800057836 */ /* 0x000fe20000000000 */
[----:B------:R-:W-:Y:S01]  /*21280*/  FSEL R26, R9, -INF , !P5 ;  /* 0xff800000091a7808 */ /* 0x000fe20006800000 */
[----:B------:R-:W-:Y:S01]  /*21290*/  FFMA.FTZ R28, R6, -UR5, R28 ;  /* 0x80000005061c7c23 */ /* 0x000fe2000801001c */
[----:B------:R-:W-:Y:S01]  /*212a0*/  FSEL R25, R25, -INF , !P4 ;  /* 0xff80000019197808 */ /* 0x000fe20006000000 */
[----:B------:R-:W-:Y:S01]  /*212b0*/  FFMA.FTZ R30, R4, -UR5, R30 ;  /* 0x80000005041e7c23 */ /* 0x000fe2000801001e */
[-C--:B------:R-:W-:Y:S01]  /*212c0*/  ISETP.GT.AND P0, PT, R100, R5.reuse, PT ;  /* 0x000000056400720c */ /* 0x080fe20003f04270 */
[--C-:B------:R-:W-:Y:S01]  /*212d0*/  IMAD.IADD R6, R223, 0x1, -R10.reuse ;  /* 0x00000001df067824 */ /* 0x100fe200078e0a0a */
[----:B------:R-:W-:Y:S01]  /*212e0*/  ISETP.GT.AND P4, PT, R101, R5, PT ;  /* 0x000000056500720c */ /* 0x000fe20003f84270 */
[----:B------:R-:W-:Y:S01]  /*212f0*/  VIADD R4, R0, 0x19 ;  /* 0x0000001900047836 */ /* 0x000fe20000000000 */
[----:B------:R-:W-:Y:S01]  /*21300*/  FSEL R23, R28, -INF , !P0 ;  /* 0xff8000001c177808 */ /* 0x000fe20004000000 */
[----:B------:R-:W-:Y:S01]  /*21310*/  FFMA.FTZ R31, R7, -UR5, R31 ;  /* 0x80000005071f7c23 */ /* 0x000fe2000801001f */
[----:B------:R-:W-:Y:S01]  /*21320*/  IABS R6, R6 ;  /* 0x0000000600067213 */ /* 0x000fe20000000000 */
[----:B------:R-:W-:Y:S01]  /*21330*/  IMAD.IADD R10, R221, 0x1, -R10 ;  /* 0x00000001dd0a7824 */ /* 0x000fe200078e0a0a */
[----:B------:R-:W-:Y:S02]  /*21340*/  IABS R7, R11 ;  /* 0x0000000b00077213 */ /* 0x000fe40000000000 */
[----:B------:R-:W-:Y:S02]  /*21350*/  ISETP.GT.AND P0, PT, R100, R4, PT ;  /* 0x000000046400720c */ /* 0x000fe40003f04270 */
[----:B------:R-:W-:Y:S02]  /*21360*/  I2FP.F32.S32 R6, R6 ;  /* 0x0000000600067245 */ /* 0x000fe40000201400 */
[----:B------:R-:W-:Y:S02]  /*21370*/  FSEL R22, R29, -INF , !P0 ;  /* 0xff8000001d167808 */ /* 0x000fe40004000000 */
[----:B------:R-:W-:Y:S01]  /*21380*/  I2FP.F32.S32 R7, R7 ;  /* 0x0000000700077245 */ /* 0x000fe20000201400 */
[----:B------:R-:W-:Y:S01]  /*21390*/  FFMA.FTZ R33, R6, -UR5, R33 ;  /* 0x8000000506217c23 */ /* 0x000fe20008010021 */
[-C--:B------:R-:W-:Y:S01]  /*213a0*/  ISETP.GT.AND P0, PT, R3, R5.reuse, PT ;  /* 0x000000050300720c */ /* 0x080fe20003f04270 */
[----:B------:R-:W-:Y:S01]  /*213b0*/  VIADD R6, R174, 0xffffffe8 ;  /* 0xffffffe8ae067836 */ /* 0x000fe20000000000 */
[----:B------:R-:W-:Y:S01]  /*213c0*/  IABS R10, R10 ;  /* 0x0000000a000a7213 */ /* 0x000fe20000000000 */
[----:B------:R-:W-:Y:S01]  /*213d0*/  FFMA.FTZ R34, R7, -UR5, R34 ;  /* 0x8000000507227c23 */ /* 0x000fe20008010022 */
[----:B------:R-:W-:Y:S01]  /*213e0*/  FSEL R24, R30, -INF , !P0 ;  /* 0xff8000001e187808 */ /* 0x000fe20004000000 */
[----:B------:R-:W-:Y:S01]  /*213f0*/  IMAD.IADD R7, R223, 0x1, -R6 ;  /* 0x00000001df077824 */ /* 0x000fe200078e0a06 */
[-C--:B------:R-:W-:Y:S01]  /*21400*/  ISETP.GT.AND P0, PT, R3, R4.reuse, PT ;  /* 0x000000040300720c */ /* 0x080fe20003f04270 */
[----:B------:R-:W-:Y:S01]  /*21410*/  VIADD R30, R174, 0x1 ;  /* 0x00000001ae1e7836 */ /* 0x000fe20000000000 */
[----:B------:R-:W-:Y:S02]  /*21420*/  ISETP.GT.AND P5, PT, R102, R4, PT ;  /* 0x000000046600720c */ /* 0x000fe40003fa4270 */
[----:B------:R-:W-:Y:S01]  /*21430*/  FSEL R28, R8, -INF , !P3 ;  /* 0xff800000081c7808 */ /* 0x000fe20005800000 */
[----:B------:R-:W-:Y:S01]  /*21440*/  VIADD R8, R174, 0xffffffe9 ;  /* 0xffffffe9ae087836 */ /* 0x000fe20000000000 */
[----:B------:R-:W-:Y:S02]  /*21450*/  I2FP.F32.S32 R10, R10 ;  /* 0x0000000a000a7245 */ /* 0x000fe40000201400 */
[----:B------:R-:W-:Y:S01]  /*21460*/  FSEL R21, R31, -INF , !P0 ;  /* 0xff8000001f157808 */ /* 0x000fe20004000000 */
[----:B------:R-:W-:Y:S01]  /*21470*/  IMAD.IADD R12, R221, 0x1, -R8 ;  /* 0x00000001dd0c7824 */ /* 0x000fe200078e0a08 */
[----:B------:R-:W-:Y:S01]  /*21480*/  FSEL R27, R27, -INF , !P2 ;  /* 0xff8000001b1b7808 */ /* 0x000fe20005000000 */
[----:B------:R-:W-:Y:S01]  /*21490*/  FFMA.FTZ R35, R10, -UR5, R35 ;  /* 0x800000050a237c23 */ /* 0x000fe20008010023 */
[----:B------:R-:W-:Y:S01]  /*214a0*/  FSEL R33, R33, -INF , !P5 ;  /* 0xff80000021217808 */ /* 0x000fe20006800000 */
[----:B------:R-:W-:Y:S01]  /*214b0*/  IMAD.IADD R10, R221, 0x1, -R6 ;  /* 0x00000001dd0a7824 */ /* 0x000fe200078e0a06 */
        /* <DEDUP_REMOVED lines=18> */
[----:B------:R-:W-:Y:S01]  /*215e0*/  ISETP.GT.AND P3, PT, R101, R4, PT ;  /* 0x000000046500720c */ /* 0x000fe20003f64270 */
[--C-:B------:R-:W-:Y:S01]  /*215f0*/  IMAD.IADD R9, R222, 0x1, -R6.reuse ;  /* 0x00000001de097824 */ /* 0x100fe200078e0a06 */
[----:B------:R-:W-:Y:S01]  /*21600*/  FSEL R23, R23, -INF , !P0 ;  /* 0xff80000017177808 */ /* 0x000fe20004000000 */
[C---:B------:R-:W-:Y:S01]  /*21610*/  IMAD.IADD R7, R220.reuse, 0x1, -R6 ;  /* 0x00000001dc077824 */ /* 0x040fe200078e0a06 */
[----:B------:R-:W-:Y:S01]  /*21620*/  I2FP.F32.S32 R11, R11 ;  /* 0x0000000b000b7245 */ /* 0x000fe20000201400 */
[----:B------:R-:W-:Y:S01]  /*21630*/  IMAD.IADD R6, R220, 0x1, -R8 ;  /* 0x00000001dc067824 */ /* 0x000fe200078e0a08 */
[----:B------:R-:W-:Y:S01]  /*21640*/  ISETP.GE.AND P0, PT, R4, R209, PT ;  /* 0x000000d10400720c */ /* 0x000fe20003f06270 */
[----:B------:R-:W-:Y:S01]  /*21650*/  FFMA.FTZ R32, R15, -UR5, R32 ;  /* 0x800000050f207c23 */ /* 0x000fe20008010020 */
[----:B------:R-:W-:Y:S01]  /*21660*/  FSEL R234, R20, -INF , !P6 ;  /* 0xff80000014ea7808 */ /* 0x000fe20007000000 */
[----:B------:R-:W-:Y:S01]  /*21670*/  FFMA.FTZ R38, R5, -UR5, R38 ;  /* 0x8000000505267c23 */ /* 0x000fe20008010026 */
[----:B------:R-:W-:Y:S01]  /*21680*/  FSEL R35, R35, -INF , !P3 ;  /* 0xff80000023237808 */ /* 0x000fe20005800000 */
[----:B------:R-:W-:Y:S01]  /*21690*/  VIADD R5, R0, 0x20 ;  /* 0x0000002000057836 */ /* 0x000fe20000000000 */
[----:B------:R-:W-:Y:S01]  /*216a0*/  FSEL R32, R32, -INF , !P1 ;  /* 0xff80000020207808 */ /* 0x000fe20004800000 */
[----:B------:R-:W-:Y:S01]  /*216b0*/  IMAD.IADD R8, R222, 0x1, -R8 ;  /* 0x00000001de087824 */ /* 0x000fe200078e0a08 */
[----:B------:R-:W-:Y:S01]  /*216c0*/  IABS R6, R6 ;  /* 0x0000000600067213 */ /* 0x000fe20000000000 */
[----:B------:R-:W-:Y:S01]  /*216d0*/  FFMA.FTZ R36, R11, -UR5, R36 ;  /* 0x800000050b247c23 */ /* 0x000fe20008010024 */
[C---:B------:R-:W-:Y:S02]  /*216e0*/  ISETP.GE.AND P3, PT, R4.reuse, R208, PT ;  /* 0x000000d00400720c */ /* 0x040fe40003f66270 */
[C---:B------:R-:W-:Y:S02]  /*216f0*/  ISETP.GE.AND P6, PT, R4.reuse, R227, PT ;  /* 0x000000e30400720c */ /* 0x040fe40003fc6270 */
[----:B------:R-:W-:Y:S01]  /*21700*/  ISETP.GE.AND P1, PT, R4, R228, PT ;  /* 0x000000e40400720c */ /* 0x000fe20003f26270 */
[----:B------:R-:W-:Y:S01]  /*21710*/  VIADD R4, R0, 0x21 ;  /* 0x0000002100047836 */ /* 0x000fe20000000000 */
[----:B------:R-:W-:Y:S02]  /*21720*/  FSEL R21, R21, -INF , !P0 ;  /* 0xff80000015157808 */ /* 0x000fe40004000000 */
[----:B------:R-:W-:Y:S02]  /*21730*/  ISETP.GT.AND P0, PT, R102, R5, PT ;  /* 0x000000056600720c */ /* 0x000fe40003f04270 */
[----:B------:R-:W-:Y:S02]  /*21740*/  I2FP.F32.S32 R6, R6 ;  /* 0x0000000600067245 */ /* 0x000fe40000201400 */
[----:B------:R-:W-:Y:S02]  /*21750*/  IABS R7, R7 ;  /* 0x0000000700077213 */ /* 0x000fe40000000000 */
[----:B------:R-:W-:Y:S01]  /*21760*/  FSEL R36, R36, -INF , !P0 ;  /* 0xff80000024247808 */ /* 0x000fe20004000000 */
[----:B------:R-:W-:Y:S01]  /*21770*/  FFMA.FTZ R41, R6, -UR5, R41 ;  /* 0x8000000506297c23 */ /* 0x000fe20008010029 */
[----:B------:R-:W-:Y:S02]  /*21780*/  ISETP.GT.AND P0, PT, R102, R4, PT ;  /* 0x000000046600720c */ /* 0x000fe40003f04270 */
[----:B------:R-:W-:Y:S02]  /*21790*/  I2FP.F32.S32 R7, R7 ;  /* 0x0000000700077245 */ /* 0x000fe40000201400 */
[----:B------:R-:W-:Y:S01]  /*217a0*/  IABS R6, R8 ;  /* 0x0000000800067213 */ /* 0x000fe20000000000 */
[----:B------:R-:W-:Y:S01]  /*217b0*/  VIADD R8, R174, 0xfffffff0 ;  /* 0xfffffff0ae087836 */ /* 0x000fe20000000000 */
[----:B------:R-:W-:Y:S01]  /*217c0*/  IABS R9, R9 ;  /* 0x0000000900097213 */ /* 0x000fe20000000000 */
[----:B------:R-:W-:Y:S01]  /*217d0*/  FFMA.FTZ R40, R7, -UR5, R40 ;  /* 0x8000000507287c23 */ /* 0x000fe20008010028 */
[----:B------:R-:W-:Y:S01]  /*217e0*/  FSEL R37, R37, -INF , !P0 ;  /* 0xff80000025257808 */ /* 0x000fe20004000000 */
[----:B------:R-:W-:Y:S01]  /*217f0*/  IMAD.IADD R10, R222, 0x1, -R8 ;  /* 0x00000001de0a7824 */ /* 0x000fe200078e0a08 */
[----:B------:R-:W-:Y:S02]  /*21800*/  ISETP.GT.AND P0, PT, R101, R5, PT ;  /* 0x000000056500720c */ /* 0x000fe40003f04270 */
[----:B------:R-:W-:Y:S02]  /*21810*/  I2FP.F32.S32 R6, R6 ;  /* 0x0000000600067245 */ /* 0x000fe40000201400 */
[----:B------:R-:W-:Y:S01]  /*21820*/  I2FP.F32.S32 R7, R9 ;  /* 0x0000000900077245 */ /* 0x000fe20000201400 */
[----:B------:R-:W-:Y:S01]  /*21830*/  VIADD R9, R174, 0xfffffff1 ;  /* 0xfffffff1ae097836 */ /* 0x000fe20000000000 */
[----:B------:R-:W-:Y:S01]  /*21840*/  FSEL R22, R22, -INF , !P3 ;  /* 0xff80000016167808 */ /* 0x000fe20005800000 */
[----:B------:R-:W-:Y:S01]  /*21850*/  FFMA.FTZ R43, R6, -UR5, R43 ;  /* 0x80000005062b7c23 */ /* 0x000fe2000801002b */
[----:B------:R-:W-:Y:S01]  /*21860*/  FSEL R38, R38, -INF , !P0 ;  /* 0xff80000026267808 */ /* 0x000fe20004000000 */
[----:B------:R-:W-:Y:S01]  /*21870*/  FFMA.FTZ R42, R7, -UR5, R42 ;  /* 0x80000005072a7c23 */ /* 0x000fe2000801002a */
[----:B------:R-:W-:Y:S01]  /*21880*/  ISETP.GT.AND P0, PT, R101, R4, PT ;  /* 0x000000046500720c */ /* 0x000fe20003f04270 */
[----:B------:R-:W-:Y:S01]  /*21890*/  IMAD.IADD R6, R220, 0x1, -R9 ;  /* 0x00000001dc067824 */ /* 0x000fe200078e0a09 */
[-C--:B------:R-:W-:Y:S02]  /*218a0*/  ISETP.GT.AND P3, PT, R100, R5.reuse, PT ;  /* 0x000000056400720c */ /* 0x080fe40003f64270 */
[----:B------:R-:W-:Y:S02]  /*218b0*/  FSEL R39, R39, -INF , !P0 ;  /* 0xff80000027277808 */ /* 0x000fe40004000000 */
[----:B------:R-:W-:Y:S02]  /*218c0*/  FSEL R229, R32, -INF , !P5 ;  /* 0xff80000020e57808 */ /* 0x000fe40006800000 */
[----:B------:R-:W-:Y:S02]  /*218d0*/  FSEL R233, R34, -INF , !P4 ;  /* 0xff80000022e97808 */ /* 0x000fe40006000000 */
[----:B------:R-:W-:Y:S02]  /*218e0*/  FSEL R232, R35, -INF , !P1 ;  /* 0xff80000023e87808 */ /* 0x000fe40004800000 */
[----:B------:R-:W-:Y:S02]  /*218f0*/  FSEL R19, R40, -INF , !P3 ;  /* 0xff80000028137808 */ /* 0x000fe40005800000 */
[----:B------:R-:W-:Y:S02]  /*21900*/  ISETP.GT.AND P0, PT, R3, R5, PT ;  /* 0x000000050300720c */ /* 0x000fe40003f04270 */
[C---:B------:R-:W-:Y:S02]  /*21910*/  ISETP.GE.AND P4, PT, R5.reuse, R227, PT ;  /* 0x000000e30500720c */ /* 0x040fe40003f86270 */
[C---:B------:R-:W-:Y:S02]  /*21920*/  ISETP.GE.AND P1, PT, R5.reuse, R228, PT ;  /* 0x000000e40500720c */ /* 0x040fe40003f26270 */
[C---:B------:R-:W-:Y:S02]  /*21930*/  ISETP.GE.AND P5, PT, R5.reuse, R208, PT ;  /* 0x000000d00500720c */ /* 0x040fe40003fa6270 */
[----:B------:R-:W-:Y:S01]  /*21940*/  ISETP.GE.AND P3, PT, R5, R209, PT ;  /* 0x000000d10500720c */ /* 0x000fe20003f66270 */
[----:B------:R-:W-:Y:S01]  /*21950*/  IMAD.IADD R5, R220, 0x1, -R8 ;  /* 0x00000001dc057824 */ /* 0x000fe200078e0a08 */
[----:B------:R-:W-:Y:S02]  /*21960*/  FSEL R24, R24, -INF , !P2 ;  /* 0xff80000018187808 */ /* 0x000fe40005000000 */
[----:B------:R-:W-:Y:S02]  /*21970*/  ISETP.GT.AND P2, PT, R100, R4, PT ;  /* 0x000000046400720c */ /* 0x000fe40003f44270 */
[----:B------:R-:W-:Y:S02]  /*21980*/  IABS R6, R6 ;  /* 0x0000000600067213 */ /* 0x000fe40000000000 */
[----:B------:R-:W-:Y:S02]  /*21990*/  IABS R7, R5 ;  /* 0x0000000500077213 */ /* 0x000fe40000000000 */
[----:B------:R-:W-:Y:S01]  /*219a0*/  FSEL R18, R41, -INF , !P2 ;  /* 0xff80000029127808 */ /* 0x000fe20005000000 */
[----:B------:R-:W-:Y:S01]  /*219b0*/  IMAD.MOV.U32 R11, RZ, RZ, R6 ;  /* 0x000000ffff0b7224 */ /* 0x000fe200078e0006 */
[----:B------:R-:W-:Y:S02]  /*219c0*/  FSEL R29, R42, -INF , !P0 ;  /* 0xff8000002a1d7808 */ /* 0x000fe40004000000 */
[----:B------:R-:W-:Y:S02]  /*219d0*/  IABS R5, R10 ;  /* 0x0000000a00057213 */ /* 0x000fe40000000000 */
[----:B------:R-:W-:Y:S02]  /*219e0*/  ISETP.GT.AND P0, PT, R3, R4, PT ;  /* 0x000000040300720c */ /* 0x000fe40003f04270 */
[----:B------:R-:W-:Y:S01]  /*219f0*/  ISETP.GE.AND P2, PT, R4, R227, PT ;  /* 0x000000e30400720c */ /* 0x000fe20003f46270 */
[----:B------:R-:W-:Y:S01]  /*21a00*/  IMAD.MOV.U32 R10, RZ, RZ, R5 ;  /* 0x000000ffff0a7224 */ /* 0x000fe200078e0005 */
[----:B------:R-:W-:Y:S02]  /*21a10*/  FSEL R20, R43, -INF , !P0 ;  /* 0xff8000002b147808 */ /* 0x000fe40004000000 */
[----:B------:R-:W-:Y:S02]  /*21a20*/  FSEL R207, R36, -INF , !P4 ;  /* 0xff80000024cf7808 */ /* 0x000fe40006000000 */
[----:B------:R-:W-:Y:S02]  /*21a30*/  FSEL R203, R37, -INF , !P2 ;  /* 0xff80000025cb7808 */ /* 0x000fe40005000000 */
[C---:B------:R-:W-:Y:S02]  /*21a40*/  ISETP.GE.AND P0, PT, R4.reuse, R228, PT ;  /* 0x000000e40400720c */ /* 0x040fe40003f06270 */
[C---:B------:R-:W-:Y:S02]  /*21a50*/  ISETP.GE.AND P4, PT, R4.reuse, R208, PT ;  /* 0x000000d00400720c */ /* 0x040fe40003f86270 */
[----:B------:R-:W-:Y:S02]  /*21a60*/  I2FP.F32.S32 R6, R7 ;  /* 0x0000000700067245 */ /* 0x000fe40000201400 */
[----:B------:R-:W-:Y:S02]  /*21a70*/  I2FP.F32.S32 R5, R11 ;  /* 0x0000000b00057245 */ /* 0x000fe40000201400 */
[----:B------:R-:W-:Y:S01]  /*21a80*/  ISETP.GE.AND P2, PT, R4, R209, PT ;  /* 0x000000d10400720c */ /* 0x000fe20003f46270 */
[----:B------:R-:W-:Y:S01]  /*21a90*/  VIADD R4, R0, 0x28 ;  /* 0x0000002800047836 */ /* 0x000fe20000000000 */
        /* <DEDUP_REMOVED lines=8> */
[----:B------:R-:W-:Y:S01]  /*21b20*/  FSEL R224, R33, -INF , !P6 ;  /* 0xff80000021e07808 */ /* 0x000fe20007000000 */
[----:B------:R-:W-:Y:S01]  /*21b30*/  VIADD R6, R0, 0x29 ;  /* 0x0000002900067836 */ /* 0x000fe20000000000 */
[----:B------:R-:W-:Y:S01]  /*21b40*/  FSEL R13, R44, -INF , !P0 ;  /* 0xff8000002c0d7808 */ /* 0x000fe20004000000 */
[----:B------:R-:W-:Y:S01]  /*21b50*/  FFMA.FTZ R46, R7, -UR5, R46 ;  /* 0x80000005072e7c23 */ /* 0x000fe2000801002e */
[----:B------:R-:W-:Y:S01]  /*21b60*/  IABS R5, R5 ;  /* 0x0000000500057213 */ /* 0x000fe20000000000 */
[--C-:B------:R-:W-:Y:S01]  /*21b70*/  IMAD.IADD R7, R223, 0x1, -R9.reuse ;  /* 0x00000001df077824 */ /* 0x100fe200078e0a09 */
[----:B------:R-:W-:Y:S01]  /*21b80*/  ISETP.GT.AND P0, PT, R100, R6, PT ;  /* 0x000000066400720c */ /* 0x000fe20003f04270 */
[C---:B------:R-:W-:Y:S01]  /*21b90*/  IMAD.IADD R8, R221.reuse, 0x1, -R8 ;  /* 0x00000001dd087824 */ /* 0x040fe200078e0a08 */
[----:B------:R-:W-:Y:S01]  /*21ba0*/  I2FP.F32.S32 R5, R5 ;  /* 0x0000000500057245 */ /* 0x000fe20000201400 */
[----:B------:R-:W-:Y:S01]  /*21bb0*/  IMAD.IADD R9, R221, 0x1, -R9 ;  /* 0x00000001dd097824 */ /* 0x000fe200078e0a09 */
[----:B------:R-:W-:Y:S02]  /*21bc0*/  FSEL R12, R45, -INF , !P0 ;  /* 0xff8000002d0c7808 */ /* 0x000fe40004000000 */
[----:B------:R-:W-:Y:S01]  /*21bd0*/  I2FP.F32.S32 R10, R10 ;  /* 0x0000000a000a7245 */ /* 0x000fe20000201400 */
[----:B------:R-:W-:Y:S01]  /*21be0*/  FFMA.FTZ R47, R5, -UR5, R47 ;  /* 0x80000005052f7c23 */ /* 0x000fe2000801002f */
[C---:B------:R-:W-:Y:S02]  /*21bf0*/  ISETP.GT.AND P0, PT, R3.reuse, R4, PT ;  /* 0x000000040300720c */ /* 0x040fe40003f04270 */
[----:B------:R-:W-:Y:S01]  /*21c00*/  IABS R7, R7 ;  /* 0x0000000700077213 */ /* 0x000fe20000000000 */
[----:B------:R-:W-:Y:S01]  /*21c10*/  FFMA.FTZ R48, R10, -UR5, R48 ;  /* 0x800000050a307c23 */ /* 0x000fe20008010030 */
[----:B------:R-:W-:Y:S02]  /*21c20*/  FSEL R15, R46, -INF , !P0 ;  /* 0xff8000002e0f7808 */ /* 0x000fe40004000000 */
[----:B------:R-:W-:Y:S02]  /*21c30*/  I2FP.F32.S32 R7, R7 ;  /* 0x0000000700077245 */ /* 0x000fe40000201400 */
[----:B------:R-:W-:Y:S02]  /*21c40*/  ISETP.GT.AND P0, PT, R3, R6, PT ;  /* 0x000000060300720c */ /* 0x000fe40003f04270 */
[----:B------:R-:W-:Y:S01]  /*21c50*/  ISETP.GT.AND P6, PT, R102, R4, PT ;  /* 0x000000046600720c */ /* 0x000fe20003fc4270 */
[----:B------:R-:W-:Y:S01]  /*21c60*/  FFMA.FTZ R49, R7, -UR5, R49 ;  /* 0x8000000507317c23 */ /* 0x000fe20008010031 */
[----:B------:R-:W-:Y:S01]  /*21c70*/  IABS R5, R8 ;  /* 0x0000000800057213 */ /* 0x000fe20000000000 */
[C---:B------:R-:W-:Y:S01]  /*21c80*/  VIADD R8, R174.reuse, 0xfffffff8 ;  /* 0xfffffff8ae087836 */ /* 0x040fe20000000000 */
[----:B------:R-:W-:Y:S01]  /*21c90*/  FSEL R14, R47, -INF , !P0 ;  /* 0xff8000002f0e7808 */ /* 0x000fe20004000000 */
[----:B------:R-:W-:Y:S01]  /*21ca0*/  VIADD R7, R174, 0xfffffff9 ;  /* 0xfffffff9ae077836 */ /* 0x000fe20000000000 */
[----:B------:R-:W-:Y:S01]  /*21cb0*/  FSEL R19, R19, -INF , !P5 ;  /* 0xff80000013137808 */ /* 0x000fe20006800000 */
[C---:B------:R-:W-:Y:S01]  /*21cc0*/  IMAD.IADD R11, R221.reuse, 0x1, -R8 ;  /* 0x00000001dd0b7824 */ /* 0x040fe200078e0a08 */
[----:B------:R-:W-:Y:S01]  /*21cd0*/  FSEL R18, R18, -INF , !P4 ;  /* 0xff80000012127808 */ /* 0x000fe20006000000 */
[--C-:B------:R-:W-:Y:S01]  /*21ce0*/  IMAD.IADD R16, R221, 0x1, -R7.reuse ;  /* 0x00000001dd107824 */ /* 0x100fe200078e0a07 */
[----:B------:R-:W-:Y:S02]  /*21cf0*/  FSEL R20, R20, -INF , !P2 ;  /* 0xff80000014147808 */ /* 0x000fe40005000000 */
[----:B------:R-:W-:Y:S02]  /*21d00*/  FSEL R48, R48, -INF , !P6 ;  /* 0xff80000030307808 */ /* 0x000fe40007000000 */
[----:B------:R-:W-:Y:S02]  /*21d10*/  I2FP.F32.S32 R5, R5 ;  /* 0x0000000500057245 */ /* 0x000fe40000201400 */
[----:B------:R-:W-:Y:S02]  /*21d20*/  ISETP.GT.AND P5, PT, R101, R4, PT ;  /* 0x000000046500720c */ /* 0x000fe40003fa4270 */
[C---:B------:R-:W-:Y:S01]  /*21d30*/  ISETP.GE.AND P0, PT, R4.reuse, R208, PT ;  /* 0x000000d00400720c */ /* 0x040fe20003f06270 */
[----:B------:R-:W-:Y:S01]  /*21d40*/  FFMA.FTZ R50, R5, -UR5, R50 ;  /* 0x8000000505327c23 */ /* 0x000fe20008010032 */
[C---:B------:R-:W-:Y:S01]  /*21d50*/  ISETP.GE.AND P2, PT, R4.reuse, R209, PT ;  /* 0x000000d10400720c */ /* 0x040fe20003f46270 */
        /* <DEDUP_REMOVED lines=16> */
[--C-:B------:R-:W-:Y:S01]  /*21e60*/  IMAD.IADD R9, R220, 0x1, -R8.reuse ;  /* 0x00000001dc097824 */ /* 0x100fe200078e0a08 */
[----:B------:R-:W-:Y:S01]  /*21e70*/  ISETP.GT.AND P3, PT, R101, R6, PT ;  /* 0x000000066500720c */ /* 0x000fe20003f64270 */
[----:B------:R-:W-:Y:S01]  /*21e80*/  IMAD.IADD R8, R222, 0x1, -R8 ;  /* 0x00000001de087824 */ /* 0x000fe200078e0a08 */
[----:B------:R-:W-:Y:S01]  /*21e90*/  I2FP.F32.S32 R5, R5 ;  /* 0x0000000500057245 */ /* 0x000fe20000201400 */
[----:B------:R-:W-:Y:S01]  /*21ea0*/  FFMA.FTZ R51, R16, -UR5, R51 ;  /* 0x8000000510337c23 */ /* 0x000fe20008010033 */
[----:B------:R-:W-:Y:S01]  /*21eb0*/  I2FP.F32.S32 R10, R10 ;  /* 0x0000000a000a7245 */ /* 0x000fe20000201400 */
[----:B------:R-:W-:Y:S01]  /*21ec0*/  FFMA.FTZ R55, R4, -UR5, R55 ;  /* 0x8000000504377c23 */ /* 0x000fe20008010037 */
[----:B------:R-:W-:Y:S01]  /*21ed0*/  FSEL R15, R15, -INF , !P2 ;  /* 0xff8000000f0f7808 */ /* 0x000fe20005000000 */
[----:B------:R-:W-:Y:S01]  /*21ee0*/  VIADD R4, R0, 0x31 ;  /* 0x0000003100047836 */ /* 0x000fe20000000000 */
[----:B------:R-:W-:Y:S01]  /*21ef0*/  FSEL R51, R51, -INF , !P3 ;  /* 0xff80000033337808 */ /* 0x000fe20005800000 */
[----:B------:R-:W-:Y:S01]  /*21f00*/  FFMA.FTZ R54, R5, -UR5, R54 ;  /* 0x8000000505367c23 */ /* 0x000fe20008010036 */
[----:B------:R-:W-:Y:S01]  /*21f10*/  ISETP.GE.AND P3, PT, R6, R208, PT ;  /* 0x000000d00600720c */ /* 0x000fe20003f66270 */
[----:B------:R-:W-:Y:S01]  /*21f20*/  VIADD R5, R0, 0x30 ;  /* 0x0000003000057836 */ /* 0x000fe20000000000 */
[----:B------:R-:W-:Y:S01]  /*21f30*/  FSEL R226, R38, -INF , !P1 ;  /* 0xff80000026e27808 */ /* 0x000fe20004800000 */
[----:B------:R-:W-:Y:S01]  /*21f40*/  VIADD R0, R0, 0x39 ;  /* 0x0000003900007836 */ /* 0x000fe20000000000 */
[----:B------:R-:W-:Y:S01]  /*21f50*/  FSEL R12, R12, -INF , !P3 ;  /* 0xff8000000c0c7808 */ /* 0x000fe20005800000 */
[----:B------:R-:W-:Y:S01]  /*21f60*/  FFMA.FTZ R53, R10, -UR5, R53 ;  /* 0x800000050a357c23 */ /* 0x000fe20008010035 */
[----:B------:R-:W-:Y:S01]  /*21f70*/  ISETP.GT.AND P3, PT, R102, R4, PT ;  /* 0x000000046600720c */ /* 0x000fe20003f64270 */
[----:B------:R-:W-:Y:S01]  /*21f80*/  FFMA.FTZ R52, R11, -UR5, R52 ;  /* 0x800000050b347c23 */ /* 0x000fe20008010034 */
[----:B------:R-:W-:Y:S02]  /*21f90*/  ISETP.GT.AND P2, PT, R101, R5, PT ;  /* 0x000000056500720c */ /* 0x000fe40003f44270 */
[----:B------:R-:W-:Y:S02]  /*21fa0*/  FSEL R13, R13, -INF , !P0 ;  /* 0xff8000000d0d7808 */ /* 0x000fe40004000000 */
[----:B------:R-:W-:Y:S02]  /*21fb0*/  FSEL R53, R53, -INF , !P3 ;  /* 0xff80000035357808 */ /* 0x000fe40005800000 */
[----:B------:R-:W-:Y:S02]  /*21fc0*/  FSEL R54, R54, -INF , !P2 ;  /* 0xff80000036367808 */ /* 0x000fe40005000000 */
[----:B------:R-:W-:Y:S02]  /*21fd0*/  ISETP.GT.AND P1, PT, R102, R6, PT ;  /* 0x000000066600720c */ /* 0x000fe40003f24270 */
[C---:B------:R-:W-:Y:S02]  /*21fe0*/  ISETP.GE.AND P0, PT, R6.reuse, R209, PT ;  /* 0x000000d10600720c */ /* 0x040fe40003f06270 */
[C---:B------:R-:W-:Y:S02]  /*21ff0*/  ISETP.GE.AND P3, PT, R6.reuse, R227, PT ;  /* 0x000000e30600720c */ /* 0x040fe40003f66270 */
[----:B------:R-:W-:Y:S01]  /*22000*/  ISETP.GE.AND P2, PT, R6, R228, PT ;  /* 0x000000e40600720c */ /* 0x000fe20003f46270 */
[--C-:B------:R-:W-:Y:S01]  /*22010*/  IMAD.IADD R6, R220, 0x1, -R7.reuse ;  /* 0x00000001dc067824 */ /* 0x100fe200078e0a07 */
[----:B------:R-:W-:Y:S01]  /*22020*/  IABS R11, R9 ;  /* 0x00000009000b7213 */ /* 0x000fe20000000000 */
[----:B------:R-:W-:Y:S01]  /*22030*/  IMAD.IADD R7, R222, 0x1, -R7 ;  /* 0x00000001de077824 */ /* 0x000fe200078e0a07 */
[----:B------:R-:W-:Y:S02]  /*22040*/  FSEL R14, R14, -INF , !P0 ;  /* 0xff8000000e0e7808 */ /* 0x000fe40004000000 */
[----:B------:R-:W-:Y:S01]  /*22050*/  IABS R10, R6 ;  /* 0x00000006000a7213 */ /* 0x000fe20000000000 */
[----:B------:R-:W-:Y:S01]  /*22060*/  IMAD.MOV.U32 R6, RZ, RZ, R11 ;  /* 0x000000ffff067224 */ /* 0x000fe200078e000b */
[----:B------:R-:W-:Y:S02]  /*22070*/  ISETP.GT.AND P0, PT, R101, R4, PT ;  /* 0x000000046500720c */ /* 0x000fe40003f04270 */
[----:B------:R-:W-:Y:S02]  /*22080*/  IABS R8, R8 ;  /* 0x0000000800087213 */ /* 0x000fe40000000000 */
[----:B------:R-:W-:Y:S02]  /*22090*/  I2FP.F32.S32 R6, R6 ;  /* 0x0000000600067245 */ /* 0x000fe40000201400 */
[----:B------:R-:W-:Y:S01]  /*220a0*/  IABS R9, R7 ;  /* 0x0000000700097213 */ /* 0x000fe20000000000 */
[----:B------:R-:W-:Y:S01]  /*220b0*/  IMAD.MOV.U32 R7, RZ, RZ, R10 ;  /* 0x000000ffff077224 */ /* 0x000fe200078e000a */
[----:B------:R-:W-:Y:S01]  /*220c0*/  FSEL R55, R55, -INF , !P0 ;  /* 0xff80000037377808 */ /* 0x000fe20004000000 */
[----:B------:R-:W-:Y:S01]  /*220d0*/  FFMA.FTZ R56, R6, -UR5, R56 ;  /* 0x8000000506387c23 */ /* 0x000fe20008010038 */
[----:B------:R-:W-:Y:S01]  /*220e0*/  I2FP.F32.S32 R8, R8 ;  /* 0x0000000800087245 */ /* 0x000fe20000201400 */
[----:B------:R-:W-:Y:S01]  /*220f0*/  IMAD.IADD R6, R220, 0x1, -R174 ;  /* 0x00000001dc067824 */ /* 0x000fe200078e0aae */
[----:B------:R-:W-:Y:S02]  /*22100*/  I2FP.F32.S32 R9, R9 ;  /* 0x0000000900097245 */ /* 0x000fe40000201400 */
[-C--:B------:R-:W-:Y:S01]  /*22110*/  ISETP.GT.AND P0, PT, R100, R5.reuse, PT ;  /* 0x000000056400720c */ /* 0x080fe20003f04270 */
[----:B------:R-:W-:Y:S01]  /*22120*/  FFMA.FTZ R58, R8, -UR5, R58 ;  /* 0x80000005083a7c23 */ /* 0x000fe2000801003a */
[----:B------:R-:W-:Y:S01]  /*22130*/  FSEL R51, R51, -INF , !P2 ;  /* 0xff80000033337808 */ /* 0x000fe20005000000 */
[--C-:B------:R-:W-:Y:S01]  /*22140*/  IMAD.IADD R8, R222, 0x1, -R30.reuse ;  /* 0x00000001de087824 */ /* 0x100fe200078e0a1e */
[----:B------:R-:W-:Y:S01]  /*22150*/  FSEL R17, R56, -INF , !P0 ;  /* 0xff80000038117808 */ /* 0x000fe20004000000 */
[----:B------:R-:W-:Y:S01]  /*22160*/  FFMA.FTZ R59, R9, -UR5, R59 ;  /* 0x80000005093b7c23 */ /* 0x000fe2000801003b */
[C---:B------:R-:W-:Y:S02]  /*22170*/  ISETP.GT.AND P2, PT, R3.reuse, R5, PT ;  /* 0x000000050300720c */ /* 0x040fe40003f44270 */
[----:B------:R-:W-:Y:S02]  /*22180*/  ISETP.GT.AND P0, PT, R3, R4, PT ;  /* 0x000000040300720c */ /* 0x000fe40003f04270 */
[----:B------:R-:W-:Y:S02]  /*22190*/  IABS R6, R6 ;  /* 0x0000000600067213 */ /* 0x000fe40000000000 */
[----:B------:R-:W-:Y:S02]  /*221a0*/  FSEL R50, R50, -INF , !P5 ;  /* 0xff80000032327808 */ /* 0x000fe40006800000 */
[----:B------:R-:W-:Y:S02]  /*221b0*/  I2FP.F32.S32 R7, R7 ;  /* 0x0000000700077245 */ /* 0x000fe40000201400 */
[----:B------:R-:W-:Y:S02]  /*221c0*/  ISETP.GT.AND P5, PT, R102, R5, PT ;  /* 0x000000056600720c */ /* 0x000fe40003fa4270 */
[----:B------:R-:W-:Y:S01]  /*221d0*/  FSEL R11, R58, -INF , !P2 ;  /* 0xff8000003a0b7808 */ /* 0x000fe20005000000 */
[----:B------:R-:W-:Y:S01]  /*221e0*/  FFMA.FTZ R57, R7, -UR5, R57 ;  /* 0x8000000507397c23 */ /* 0x000fe20008010039 */
[----:B------:R-:W-:Y:S01]  /*221f0*/  FSEL R10, R59, -INF , !P0 ;  /* 0xff8000003b0a7808 */ /* 0x000fe20004000000 */
[----:B------:R-:W-:Y:S01]  /*22200*/  IMAD.IADD R7, R220, 0x1, -R30 ;  /* 0x00000001dc077824 */ /* 0x000fe200078e0a1e */
[C---:B------:R-:W-:Y:S02]  /*22210*/  ISETP.GT.AND P2, PT, R3.reuse, R107, PT ;  /* 0x0000006b0300720c */ /* 0x040fe40003f44270 */
[----:B------:R-:W-:Y:S01]  /*22220*/  ISETP.GT.AND P0, PT, R3, R0, PT ;  /* 0x000000000300720c */ /* 0x000fe20003f04270 */
[----:B------:R-:W-:Y:S01]  /*22230*/  IMAD.MOV.U32 R3, RZ, RZ, R6 ;  /* 0x000000ffff037224 */ /* 0x000fe200078e0006 */
[----:B------:R-:W-:Y:S01]  /*22240*/  FSEL R52, R52, -INF , !P5 ;  /* 0xff80000034347808 */ /* 0x000fe20006800000 */
[----:B------:R-:W-:Y:S01]  /*22250*/  IMAD.IADD R6, R222, 0x1, -R174 ;  /* 0x00000001de067824 */ /* 0x000fe200078e0aae */
[----:B------:R-:W-:Y:S02]  /*22260*/  ISETP.GT.AND P5, PT, R100, R4, PT ;  /* 0x000000046400720c */ /* 0x000fe40003fa4270 */
[----:B------:R-:W-:Y:S02]  /*22270*/  I2FP.F32.S32 R3, R3 ;  /* 0x0000000300037245 */ /* 0x000fe40000201400 */
[----:B------:R-:W-:Y:S02]  /*22280*/  FSEL R16, R57, -INF , !P5 ;  /* 0xff80000039107808 */ /* 0x000fe40006800000 */
[-C--:B------:R-:W-:Y:S01]  /*22290*/  ISETP.GE.AND P5, PT, R5, R227.reuse, PT ;  /* 0x000000e30500720c */ /* 0x080fe20003fa6270 */
[----:B------:R-:W-:Y:S01]  /*222a0*/  FFMA.FTZ R60, R3, -UR5, R60 ;  /* 0x80000005033c7c23 */ /* 0x000fe2000801003c */
[----:B------:R-:W-:Y:S02]  /*222b0*/  IABS R3, R6 ;  /* 0x0000000600037213 */ /* 0x000fe40000000000 */
[----:B------:R-:W-:Y:S02]  /*222c0*/  FSEL R52, R52, -INF , !P5 ;  /* 0xff80000034347808 */ /* 0x000fe40006800000 */
[----:B------:R-:W-:Y:S02]  /*222d0*/  ISETP.GE.AND P5, PT, R4, R227, PT ;  /* 0x000000e30400720c */ /* 0x000fe40003fa6270 */
[----:B------:R-:W-:Y:S01]  /*222e0*/  IABS R6, R7 ;  /* 0x0000000700067213 */ /* 0x000fe20000000000 */
[----:B------:R-:W-:Y:S01]  /*222f0*/  IMAD.MOV.U32 R7, RZ, RZ, R3 ;  /* 0x000000ffff077224 */ /* 0x000fe200078e0003 */
[----:B------:R-:W-:Y:S02]  /*22300*/  FSEL R53, R53, -INF , !P5 ;  /* 0xff80000035357808 */ /* 0x000fe40006800000 */
[----:B------:R-:W-:Y:S02]  /*22310*/  I2FP.F32.S32 R3, R6 ;  /* 0x0000000600037245 */ /* 0x000fe40000201400 */
[----:B------:R-:W-:Y:S02]  /*22320*/  FSEL R49, R49, -INF , !P1 ;  /* 0xff80000031317808 */ /* 0x000fe40004800000 */
[----:B------:R-:W-:Y:S01]  /*22330*/  ISETP.GE.AND P5, PT, R5, R228, PT ;  /* 0x000000e40500720c */ /* 0x000fe20003fa6270 */
[----:B------:R-:W-:Y:S01]  /*22340*/  FFMA.FTZ R61, R3, -UR5, R61 ;  /* 0x80000005033d7c23 */ /* 0x000fe2000801003d */
[----:B------:R-:W-:Y:S02]  /*22350*/  IABS R8, R8 ;  /* 0x0000000800087213 */ /* 0x000fe40000000000 */
[----:B------:R-:W-:Y:S02]  /*22360*/  FSEL R200, R49, -INF , !P3 ;  /* 0xff80000031c87808 */ /* 0x000fe40005800000 */
[----:B------:R-:W-:Y:S01]  /*22370*/  FSEL R54, R54, -INF , !P5 ;  /* 0xff80000036367808 */ /* 0x000fe20006800000 */
[----:B------:R-:W-:Y:S01]  /*22380*/  IMAD.MOV.U32 R3, RZ, RZ, R8 ;  /* 0x000000ffff037224 */ /* 0x000fe200078e0008 */
[----:B------:R-:W-:Y:S02]  /*22390*/  ISETP.GT.AND P3, PT, R100, R107, PT ;  /* 0x0000006b6400720c */ /* 0x000fe40003f64270 */
[----:B------:R-:W-:Y:S02]  /*223a0*/  ISETP.GE.AND P5, PT, R4, R228, PT ;  /* 0x000000e40400720c */ /* 0x000fe40003fa6270 */
[----:B------:R-:W-:Y:S02]  /*223b0*/  FSEL R9, R60, -INF , !P3 ;  /* 0xff8000003c097808 */ /* 0x000fe40005800000 */
[----:B------:R-:W-:Y:S02]  /*223c0*/  FSEL R55, R55, -INF , !P5 ;  /* 0xff80000037377808 */ /* 0x000fe40006800000 */
[C---:B------:R-:W-:Y:S02]  /*223d0*/  ISETP.GE.AND P5, PT, R5.reuse, R208, PT ;  /* 0x000000d00500720c */ /* 0x040fe40003fa6270 */
[----:B------:R-:W-:Y:S01]  /*223e0*/  ISETP.GE.AND P3, PT, R5, R209, PT ;  /* 0x000000d10500720c */ /* 0x000fe20003f66270 */
[----:B------:R-:W-:Y:S01]  /*223f0*/  IMAD.U32 R5, RZ, RZ, UR37 ;  /* 0x00000025ff057e24 */ /* 0x000fe2000f8e00ff */
[----:B------:R-:W-:Y:S02]  /*22400*/  I2FP.F32.S32 R3, R3 ;  /* 0x0000000300037245 */ /* 0x000fe40000201400 */
[----:B------:R-:W-:Y:S02]  /*22410*/  FSEL R50, R50, -INF , !P4 ;  /* 0xff80000032327808 */ /* 0x000fe40006000000 */
[----:B------:R-:W-:Y:S01]  /*22420*/  ISETP.GT.AND P4, PT, R100, R0, PT ;  /* 0x000000006400720c */ /* 0x000fe20003f84270 */
[----:B------:R-:W-:Y:S01]  /*22430*/  FFMA.FTZ R63, R3, -UR5, R63 ;  /* 0x80000005033f7c23 */ /* 0x000fe2000801003f */
[----:B--2---:R-:W-:Y:S01]  /*22440*/  LOP3.LUT R3, R189, UR9, R5, 0x96, !PT ;  /* 0x00000009bd037c12 */ /* 0x004fe2000f8e9605 */
[----:B------:R-:W-:Y:S01]  /*22450*/  IMAD.IADD R5, R223, 0x1, -R30 ;  /* 0x00000001df057824 */ /* 0x000fe200078e0a1e */
[----:B------:R-:W-:Y:S01]  /*22460*/  FSEL R8, R61, -INF , !P4 ;  /* 0xff8000003d087808 */ /* 0x000fe20006000000 */
[----:B------:R-:W-:Y:S01]  /*22470*/  UIADD3 UR9, UPT, UPT, UR9, 0x1, URZ ;  /* 0x0000000109097890 */ /* 0x000fe2000fffe0ff */
[----:B------:R-:W-:Y:S01]  /*22480*/  I2FP.F32.S32 R6, R7 ;  /* 0x0000000700067245 */ /* 0x000fe20000201400 */
[----:B------:R-:W-:Y:S01]  /*22490*/  IMAD.WIDE.U32 R34, R3, -0x326172a9, RZ ;  /* 0xcd9e8d5703227825 */ /* 0x000fe200078e00ff */
[----:B---3--:R-:W-:Y:S01]  /*224a0*/  LOP3.LUT R3, R187, UR10, RZ, 0x3c, !PT ;  /* 0x0000000abb037c12 */ /* 0x008fe2000f8e3cff */
[----:B------:R-:W2:Y:S01]  /*224b0*/  LDL.64 R60, [R1+0x178] ;  /* 0x00017800013c7983 */ /* 0x000ea20000100a00 */
[----:B------:R-:W-:Y:S01]  /*224c0*/  ISETP.GE.AND P4, PT, R4, R208, PT ;  /* 0x000000d00400720c */ /* 0x000fe20003f86270 */
[----:B------:R-:W-:Y:S01]  /*224d0*/  FFMA.FTZ R62, R6, -UR5, R62 ;  /* 0x80000005063e7c23 */ /* 0x000fe2000801003e */
[----:B----4-:R-:W-:Y:S01]  /*224e0*/  LOP3.LUT R38, R185, UR10, RZ, 0x3c, !PT ;  /* 0x0000000ab9267c12 */ /* 0x010fe2000f8e3cff */
[----:B------:R-:W-:Y:S01]  /*224f0*/  UIADD3 UR10, UPT, UPT, UR36, -0x4ab325aa, URZ ;  /* 0xb54cda56240a7890 */ /* 0x000fe2000fffe0ff */
[----:B------:R-:W-:Y:S01]  /*22500*/  LOP3.LUT R33, R35, R180, RZ, 0x3c, !PT ;  /* 0x000000b423217212 */ /* 0x000fe200078e3cff */
[----:B------:R-:W3:Y:S01]  /*22510*/  LDL.64 R186, [R1+0x180] ;  /* 0x0001800001ba7983 */ /* 0x000ee20000100a00 */
[----:B------:R-:W-:Y:S01]  /*22520*/  FSEL R7, R62, -INF , !P2 ;  /* 0xff8000003e077808 */ /* 0x000fe20005000000 */
[----:B------:R-:W-:Y:S01]  /*22530*/  IMAD.IADD R30, R221, 0x1, -R30 ;  /* 0x00000001dd1e7824 */ /* 0x000fe200078e0a1e */
[----:B------:R-:W-:Y:S01]  /*22540*/  ISETP.GE.AND P2, PT, R4, R209, PT ;  /* 0x000000d10400720c */ /* 0x000fe20003f46270 */
[--C-:B------:R-:W-:Y:S01]  /*22550*/  IMAD.IADD R4, R223, 0x1, -R174.reuse ;  /* 0x00000001df047824 */ /* 0x100fe200078e0aae */
[----:B------:R-:W-:Y:S01]  /*22560*/  LOP3.LUT R31, R35, R182, RZ, 0x3c, !PT ;  /* 0x000000b6231f7212 */ /* 0x000fe200078e3cff */
[----:B------:R1:W-:Y:S01]  /*22570*/  STL.64 [R1+0x1b0], R222 ;  /* 0x0001b0de01007387 */ /* 0x0003e20000100a00 */
[----:B------:R-:W-:Y:S01]  /*22580*/  IABS R35, R5 ;  /* 0x0000000500237213 */ /* 0x000fe20000000000 */
[----:B------:R-:W-:Y:S01]  /*22590*/  IMAD.IADD R174, R221, 0x1, -R174 ;  /* 0x00000001ddae7824 */ /* 0x000fe200078e0aae */
[----:B------:R-:W-:Y:S01]  /*225a0*/  IABS R4, R4 ;  /* 0x0000000400047213 */ /* 0x000fe20000000000 */
[----:B------:R-:W-:Y:S01]  /*225b0*/  IMAD.WIDE.U32 R40, R33, -0x2daee0ad, RZ ;  /* 0xd2511f5321287825 */ /* 0x000fe200078e00ff */
[C---:B------:R-:W-:Y:S02]  /*225c0*/  LOP3.LUT R36, R34.reuse, R38, RZ, 0x3c, !PT ;  /* 0x0000002622247212 */ /* 0x040fe400078e3cff */
[----:B------:R-:W-:Y:S02]  /*225d0*/  LOP3.LUT R32, R34, R3, RZ, 0x3c, !PT ;  /* 0x0000000322207212 */ /* 0x000fe400078e3cff */
[----:B------:R-:W-:Y:S01]  /*225e0*/  I2FP.F32.S32 R4, R4 ;  /* 0x0000000400047245 */ /* 0x000fe20000201400 */
[----:B------:R-:W-:Y:S01]  /*225f0*/  IMAD.WIDE.U32 R36, R36, -0x2daee0ad, RZ ;  /* 0xd2511f5324247825 */ /* 0x000fe200078e00ff */
[----:B------:R-:W-:Y:S02]  /*22600*/  IABS R34, R30 ;  /* 0x0000001e00227213 */ /* 0x000fe40000000000 */
[----:B------:R-:W-:Y:S01]  /*22610*/  FSEL R6, R63, -INF , !P0 ;  /* 0xff8000003f067808 */ /* 0x000fe20004000000 */
[----:B------:R-:W-:Y:S01]  /*22620*/  IMAD.MOV.U32 R30, RZ, RZ, R35 ;  /* 0x000000ffff1e7224 */ /* 0x000fe200078e0023 */
[----:B------:R-:W-:Y:S01]  /*22630*/  ISETP.GE.AND P0, PT, R107, R208, PT ;  /* 0x000000d06b00720c */ /* 0x000fe20003f06270 */
[----:B------:R-:W-:Y:S01]  /*22640*/  FFMA.FTZ R64, R4, -UR5, R64 ;  /* 0x8000000504407c23 */ /* 0x000fe20008010040 */
[----:B------:R-:W-:Y:S01]  /*22650*/  FSEL R11, R11, -INF , !P3 ;  /* 0xff8000000b0b7808 */ /* 0x000fe20005800000 */
[----:B------:R-:W-:Y:S01]  /*22660*/  IMAD.WIDE.U32 R32, R32, -0x2daee0ad, RZ ;  /* 0xd2511f5320207825 */ /* 0x000fe200078e00ff */
[----:B------:R-:W-:Y:S02]  /*22670*/  I2FP.F32.S32 R4, R30 ;  /* 0x0000001e00047245 */ /* 0x000fe40000201400 */
[----:B------:R-:W-:Y:S01]  /*22680*/  I2FP.F32.S32 R30, R34 ;  /* 0x00000022001e7245 */ /* 0x000fe20000201400 */
[----:B------:R-:W-:Y:S01]  /*22690*/  IMAD.WIDE.U32 R34, R31, -0x2daee0ad, RZ ;  /* 0xd2511f531f227825 */ /* 0x000fe200078e00ff */
[----:B------:R-:W-:Y:S02]  /*226a0*/  FSEL R10, R10, -INF , !P2 ;  /* 0xff8000000a0a7808 */ /* 0x000fe40005000000 */
[----:B------:R-:W-:Y:S01]  /*226b0*/  FSEL R9, R9, -INF , !P0 ;  /* 0xff80000009097808 */ /* 0x000fe20004000000 */
[----:B------:R-:W-:Y:S01]  /*226c0*/  FFMA.FTZ R67, R30, -UR5, R67 ;  /* 0x800000051e437c23 */ /* 0x000fe20008010043 */
[----:B------:R-:W-:Y:S01]  /*226d0*/  ISETP.GT.AND P3, PT, R101, R0, PT ;  /* 0x000000006500720c */ /* 0x000fe20003f64270 */
[----:B-1----:R-:W4:Y:S01]  /*226e0*/  LDL.64 R222, [R1+0x150] ;  /* 0x0001500001de7983 */ /* 0x002f220000100a00 */
[----:B------:R-:W-:Y:S01]  /*226f0*/  IABS R5, R174 ;  /* 0x000000ae00057213 */ /* 0x000fe20000000000 */
[----:B------:R-:W-:Y:S01]  /*22700*/  FFMA.FTZ R65, R4, -UR5, R65 ;  /* 0x8000000504417c23 */ /* 0x000fe20008010041 */
[----:B------:R-:W-:Y:S02]  /*22710*/  ISETP.GE.AND P0, PT, R0, R208, PT ;  /* 0x000000d00000720c */ /* 0x000fe40003f06270 */
[----:B------:R-:W-:Y:S01]  /*22720*/  ISETP.GE.AND P2, PT, R107, R209, PT ;  /* 0x000000d16b00720c */ /* 0x000fe20003f46270 */
[----:B------:R-:W4:Y:S01]  /*22730*/  LDL.LU R214, [R1+0x10] ;  /* 0x0000100001d67983 */ /* 0x000f220000300800 */
[----:B------:R-:W-:Y:S02]  /*22740*/  FSEL R16, R16, -INF , !P4 ;  /* 0xff80000010107808 */ /* 0x000fe40006000000 */
[----:B------:R-:W-:Y:S02]  /*22750*/  I2FP.F32.S32 R5, R5 ;  /* 0x0000000500057245 */ /* 0x000fe40000201400 */
[----:B------:R-:W-:Y:S02]  /*22760*/  FSEL R8, R8, -INF , !P0 ;  /* 0xff80000008087808 */ /* 0x000fe40004000000 */
[----:B------:R-:W-:Y:S01]  /*22770*/  FSEL R67, R67, -INF , !P3 ;  /* 0xff80000043437808 */ /* 0x000fe20005800000 */
[----:B------:R-:W-:Y:S01]  /*22780*/  FFMA.FTZ R66, R5, -UR5, R66 ;  /* 0x8000000505427c23 */ /* 0x000fe20008010042 */
[----:B------:R-:W-:Y:S02]  /*22790*/  FSEL R7, R7, -INF , !P2 ;  /* 0xff80000007077808 */ /* 0x000fe40005000000 */
[----:B------:R-:W-:Y:S02]  /*227a0*/  ISETP.GT.AND P4, PT, R102, R0, PT ;  /* 0x000000006600720c */ /* 0x000fe40003f84270 */
[C---:B------:R-:W-:Y:S02]  /*227b0*/  ISETP.GE.AND P0, PT, R0.reuse, R209, PT ;  /* 0x000000d10000720c */ /* 0x040fe40003f06270 */
[C---:B------:R-:W-:Y:S02]  /*227c0*/  ISETP.GE.AND P3, PT, R0.reuse, R227, PT ;  /* 0x000000e30000720c */ /* 0x040fe40003f66270 */
[-C--:B------:R-:W-:Y:S02]  /*227d0*/  ISETP.GE.AND P2, PT, R0, R228.reuse, PT ;  /* 0x000000e40000720c */ /* 0x080fe40003f46270 */
[----:B------:R-:W-:Y:S02]  /*227e0*/  LOP3.LUT R5, R40, UR17, R33, 0x96, !PT ;  /* 0x0000001128057c12 */ /* 0x000fe4000f8e9621 */
[----:B------:R-:W-:Y:S02]  /*227f0*/  LOP3.LUT R34, R34, UR17, R37, 0x96, !PT ;  /* 0x0000001122227c12 */ /* 0x000fe4000f8e9625 */
[----:B------:R-:W-:Y:S02]  /*22800*/  FSEL R201, R48, -INF , !P6 ;  /* 0xff80000030c97808 */ /* 0x000fe40007000000 */
[----:B------:R-:W-:Y:S02]  /*22810*/  FSEL R17, R17, -INF , !P5 ;  /* 0xff80000011117808 */ /* 0x000fe40006800000 */
[-C--:B------:R-:W-:Y:S02]  /*22820*/  ISETP.GT.AND P5, PT, R102, R107.reuse, PT ;  /* 0x0000006b6600720c */ /* 0x080fe40003fa4270 */
[----:B------:R-:W-:Y:S02]  /*22830*/  FSEL R6, R6, -INF , !P0 ;  /* 0xff80000006067808 */ /* 0x000fe40004000000 */
[----:B------:R-:W-:Y:S02]  /*22840*/  ISETP.GT.AND P6, PT, R101, R107, PT ;  /* 0x0000006b6500720c */ /* 0x000fe40003fc4270 */
[----:B------:R-:W-:Y:S02]  /*22850*/  FSEL R64, R64, -INF , !P5 ;  /* 0xff80000040407808 */ /* 0x000fe40006800000 */
[----:B------:R-:W-:Y:S02]  /*22860*/  ISETP.GE.AND P5, PT, R107, R227, PT ;  /* 0x000000e36b00720c */ /* 0x000fe40003fa6270 */
[----:B------:R-:W-:Y:S02]  /*22870*/  FSEL R65, R65, -INF , !P4 ;  /* 0xff80000041417808 */ /* 0x000fe40006000000 */
[----:B------:R-:W-:Y:S02]  /*22880*/  ISETP.GE.AND P4, PT, R107, R228, PT ;  /* 0x000000e46b00720c */ /* 0x000fe40003f86270 */
[----:B------:R-:W-:Y:S02]  /*22890*/  FSEL R66, R66, -INF , !P6 ;  /* 0xff80000042427808 */ /* 0x000fe40007000000 */
[C---:B------:R-:W-:Y:S02]  /*228a0*/  LOP3.LUT P1, RZ, R247.reuse, 0x8, RZ, 0xc0, !PT ;  /* 0x00000008f7ff7812 */ /* 0x040fe4000782c0ff */
[----:B------:R-:W-:Y:S02]  /*228b0*/  LOP3.LUT P6, RZ, R247, 0x4, RZ, 0xc0, !PT ;  /* 0x00000004f7ff7812 */ /* 0x000fe400078cc0ff */
[----:B--2---:R-:W-:Y:S05]  /*228c0*/  LOP3.LUT R0, R60, UR21, R41, 0x96, !PT ;  /* 0x000000153c007c12 */ /* 0x004fea000f8e9629 */
[----:B------:R-:W-:Y:S01]  /*228d0*/  IMAD.WIDE.U32 R40, R0, -0x326172a9, RZ ;  /* 0xcd9e8d5700287825 */ /* 0x000fe200078e00ff */
[----:B---3--:R-:W-:Y:S03]  /*228e0*/  LOP3.LUT R4, R186, UR21, R35, 0x96, !PT ;  /* 0x00000015ba047c12 */ /* 0x008fe6000f8e9623 */
[----:B------:R-:W-:Y:S04]  /*228f0*/  IMAD.WIDE.U32 R34, R34, -0x326172a9, RZ ;  /* 0xcd9e8d5722227825 */ /* 0x000fe800078e00ff */
[----:B------:R-:W-:Y:S04]  /*22900*/  IMAD.WIDE.U32 R42, R4, -0x326172a9, RZ ;  /* 0xcd9e8d57042a7825 */ /* 0x000fe800078e00ff */
[----:B------:R-:W-:Y:S01]  /*22910*/  IMAD.U32 R0, RZ, RZ, UR9 ;  /* 0x00000009ff007e24 */ /* 0x000fe2000f8e00ff */
[----:B------:R-:W-:Y:S01]  /*22920*/  LOP3.LUT R33, R184, UR12, R43, 0x96, !PT ;  /* 0x0000000cb8217c12 */ /* 0x000fe2000f8e962b */
[----:B------:R-:W-:Y:S01]  /*22930*/  UIADD3 UR9, UPT, UPT, UR36, 0x1715609d, URZ ;  /* 0x1715609d24097890 */ /* 0x000fe2000fffe0ff */
[----:B------:R-:W-:Y:S01]  /*22940*/  LOP3.LUT R42, R42, UR11, R35, 0x96, !PT ;  /* 0x0000000b2a2a7c12 */ /* 0x000fe2000f8e9623 */
[----:B------:R-:W-:Y:S01]  /*22950*/  IMAD.WIDE.U32 R4, R5, -0x326172a9, RZ ;  /* 0xcd9e8d5705047825 */ /* 0x000fe200078e00ff */
[----:B------:R-:W-:Y:S02]  /*22960*/  LOP3.LUT R0, R189, UR37, R0, 0x96, !PT ;  /* 0x00000025bd007c12 */ /* 0x000fe4000f8e9600 */
[----:B------:R-:W-:Y:S01]  /*22970*/  FSEL R35, R66, -INF , !P4 ;  /* 0xff80000042237808 */ /* 0x000fe20006000000 */
[----:B------:R-:W-:Y:S01]  /*22980*/  IMAD.WIDE.U32 R42, R42, -0x2daee0ad, RZ ;  /* 0xd2511f532a2a7825 */ /* 0x000fe200078e00ff */
[----:B------:R-:W-:Y:S02]  /*22990*/  LOP3.LUT R40, R40, UR11, R5, 0x96, !PT ;  /* 0x0000000b28287c12 */ /* 0x000fe4000f8e9605 */
[----:B------:R-:W-:Y:S01]  /*229a0*/  FMNMX3.FTZ R5, R104, R181, R183, !PT ;  /* 0x000000b568057276 */ /* 0x000fe200078100b7 */
[----:B------:R-:W-:Y:S01]  /*229b0*/  IMAD.WIDE.U32 R44, R0, -0x326172a9, RZ ;  /* 0xcd9e8d57002c7825 */ /* 0x000fe200078e00ff */
[----:B------:R-:W-:Y:S03]  /*229c0*/  FMNMX3.FTZ R0, R2, R179, R178, !PT ;  /* 0x000000b302007276 */ /* 0x000fe600078100b2 */
[----:B------:R-:W-:Y:S01]  /*229d0*/  IMAD.WIDE.U32 R48, R33, -0x2daee0ad, RZ ;  /* 0xd2511f5321307825 */ /* 0x000fe200078e00ff */
[----:B------:R-:W-:Y:S02]  /*229e0*/  LOP3.LUT R59, R44, R3, RZ, 0x3c, !PT ;  /* 0x000000032c3b7212 */ /* 0x000fe400078e3cff */
[----:B------:R-:W-:Y:S02]  /*229f0*/  FMNMX3.FTZ R3, R106, R216, R252, !PT ;  /* 0x000000d86a037276 */ /* 0x000fe400078100fc */
[----:B------:R-:W-:Y:S02]  /*22a00*/  LOP3.LUT R39, R36, UR16, R49, 0x96, !PT ;  /* 0x0000001024277c12 */ /* 0x000fe4000f8e9631 */
[----:B----4-:R-:W-:Y:S01]  /*22a10*/  LOP3.LUT R30, R222, UR12, R41, 0x96, !PT ;  /* 0x0000000cde1e7c12 */ /* 0x010fe2000f8e9629 */
[----:B------:R-:W-:Y:S01]  /*22a20*/  IMAD.WIDE.U32 R40, R40, -0x2daee0ad, RZ ;  /* 0xd2511f5328287825 */ /* 0x000fe200078e00ff */
[----:B------:R-:W-:Y:S02]  /*22a30*/  FMNMX3.FTZ R0, R0, R176, R175, !PT ;  /* 0x000000b000007276 */ /* 0x000fe400078100af */
[----:B------:R-:W-:Y:S01]  /*22a40*/  LOP3.LUT R47, R44, R38, RZ, 0x3c, !PT ;  /* 0x000000262c2f7212 */ /* 0x000fe200078e3cff */
[----:B------:R-:W-:Y:S01]  /*22a50*/  IMAD.WIDE.U32 R30, R30, -0x2daee0ad, RZ ;  /* 0xd2511f531e1e7825 */ /* 0x000fe200078e00ff */
[C---:B------:R-:W-:Y:S02]  /*22a60*/  LOP3.LUT R46, R45.reuse, R182, RZ, 0x3c, !PT ;  /* 0x000000b62d2e7212 */ /* 0x040fe400078e3cff */
[----:B------:R-:W-:Y:S01]  /*22a70*/  LOP3.LUT R58, R45, R180, RZ, 0x3c, !PT ;  /* 0x000000b42d3a7212 */ /* 0x000fe200078e3cff */
[----:B------:R-:W-:Y:S01]  /*22a80*/  IMAD.WIDE.U32 R38, R39, -0x326172a9, RZ ;  /* 0xcd9e8d5727267825 */ /* 0x000fe200078e00ff */
[----:B------:R-:W-:Y:S02]  /*22a90*/  LOP3.LUT R37, R32, UR16, R31, 0x96, !PT ;  /* 0x0000001020257c12 */ /* 0x000fe4000f8e961f */
[----:B------:R-:W-:Y:S02]  /*22aa0*/  LOP3.LUT R31, R48, UR15, R43, 0x96, !PT ;  /* 0x0000000f301f7c12 */ /* 0x000fe4000f8e962b */
[----:B------:R-:W-:Y:S01]  /*22ab0*/  LOP3.LUT R32, R30, UR15, R41, 0x96, !PT ;  /* 0x0000000f1e207c12 */ /* 0x000fe2000f8e9629 */
[----:B------:R-:W-:Y:S01]  /*22ac0*/  IMAD.WIDE.U32 R36, R37, -0x326172a9, RZ ;  /* 0xcd9e8d5725247825 */ /* 0x000fe200078e00ff */
[----:B------:R-:W-:Y:S02]  /*22ad0*/  LOP3.LUT R44, R34, UR9, R39, 0x96, !PT ;  /* 0x00000009222c7c12 */ /* 0x000fe4000f8e9627 */
[----:B------:R-:W-:Y:S01]  /*22ae0*/  FSEL R34, R64, -INF , !P5 ;  /* 0xff80000040227808 */ /* 0x000fe20006800000 */
[----:B------:R-:W-:Y:S01]  /*22af0*/  IMAD.WIDE.U32 R32, R32, -0x326172a9, RZ ;  /* 0xcd9e8d5720207825 */ /* 0x000fe200078e00ff */
[----:B------:R-:W-:Y:S02]  /*22b00*/  LOP3.LUT R43, R4, UR9, R37, 0x96, !PT ;  /* 0x00000009042b7c12 */ /* 0x000fe4000f8e9625 */
[----:B------:R-:W-:Y:S01]  /*22b10*/  FMNMX3.FTZ R4, R105, R251, R250, !PT ;  /* 0x000000fb69047276 */ /* 0x000fe200078100fa */
[----:B------:R-:W-:Y:S01]  /*22b20*/  IMAD.MOV.U32 R248, RZ, RZ, R32 ;  /* 0x000000fffff87224 */ /* 0x000fe200078e0020 */
        /* <DEDUP_REMOVED lines=16> */
[----:B------:R-:W-:Y:S01]  /*22c30*/  IMAD.WIDE.U32 R4, R31, -0x326172a9, RZ ;  /* 0xcd9e8d571f047825 */ /* 0x000fe200078e00ff */
[----:B------:R-:W-:Y:S02]  /*22c40*/  FMNMX3.FTZ R102, R102, R13, R12, !PT ;  /* 0x0000000d66667276 */ /* 0x000fe4000781000c */
[----:B------:R-:W-:Y:S01]  /*22c50*/  FMNMX3.FTZ R0, R0, R24, R21, !PT ;  /* 0x0000001800007276 */ /* 0x000fe20007810015 */
[----:B------:R-:W-:Y:S01]  /*22c60*/  IMAD.WIDE.U32 R30, R44, -0x2daee0ad, RZ ;  /* 0xd2511f532c1e7825 */ /* 0x000fe200078e00ff */
[----:B------:R-:W-:Y:S02]  /*22c70*/  LOP3.LUT R38, R38, UR10, R5, 0x96, !PT ;  /* 0x0000000a26267c12 */ /* 0x000fe4000f8e9605 */
[C---:B------:R-:W-:Y:S01]  /*22c80*/  PRMT R239, R4.reuse, 0x7772, RZ ;  /* 0x0000777204ef7816 */ /* 0x040fe200000000ff */
[----:B------:R-:W-:Y:S01]  /*22c90*/  IMAD.MOV.U32 R211, RZ, RZ, R4 ;  /* 0x000000ffffd37224 */ /* 0x000fe200078e0004 */
[C---:B------:R-:W-:Y:S01]  /*22ca0*/  PRMT R238, R4.reuse, 0x7773, RZ ;  /* 0x0000777304ee7816 */ /* 0x040fe200000000ff */
[----:B------:R-:W-:Y:S01]  /*22cb0*/  IMAD.MOV.U32 R57, RZ, RZ, R30 ;  /* 0x000000ffff397224 */ /* 0x000fe200078e001e */
[----:B------:R-:W-:Y:S01]  /*22cc0*/  PRMT R237, R4, 0x7771, RZ ;  /* 0x0000777104ed7816 */ /* 0x000fe200000000ff */
[----:B------:R-:W-:Y:S01]  /*22cd0*/  IMAD.WIDE.U32 R4, R43, -0x2daee0ad, RZ ;  /* 0xd2511f532b047825 */ /* 0x000fe200078e00ff */
[----:B------:R-:W-:Y:S02]  /*22ce0*/  LOP3.LUT R206, R42, UR14, R31, 0x96, !PT ;  /* 0x0000000e2ace7c12 */ /* 0x000fe4000f8e961f */
[----:B------:R-:W-:Y:S01]  /*22cf0*/  FMNMX3.FTZ R102, R102, R17, R16, !PT ;  /* 0x0000001166667276 */ /* 0x000fe20007810010 */
[----:B------:R-:W-:Y:S01]  /*22d00*/  IMAD.WIDE.U32 R42, R46, -0x2daee0ad, RZ ;  /* 0xd2511f532e2a7825 */ /* 0x000fe200078e00ff */
[----:B------:R-:W-:Y:S01]  /*22d10*/  PRMT R107, R30, 0x7773, RZ ;  /* 0x000077731e6b7816 */ /* 0x000fe200000000ff */
[----:B------:R-:W2:Y:S01]  /*22d20*/  LDL.LU R46, [R1+0x14] ;  /* 0x00001400012e7983 */ /* 0x000ea20000300800 */
[----:B------:R-:W-:Y:S01]  /*22d30*/  FMNMX3.FTZ R0, R0, R29, R20, !PT ;  /* 0x0000001d00007276 */ /* 0x000fe20007810014 */
[----:B------:R-:W-:Y:S01]  /*22d40*/  IMAD.MOV.U32 R56, RZ, RZ, R4 ;  /* 0x000000ffff387224 */ /* 0x000fe200078e0004 */
[----:B------:R-:W-:Y:S01]  /*22d50*/  FMNMX3.FTZ R102, R102, R9, R8, !PT ;  /* 0x0000000966667276 */ /* 0x000fe20007810008 */
[----:B------:R-:W-:Y:S01]  /*22d60*/  IMAD.MOV.U32 R44, RZ, RZ, R211 ;  /* 0x000000ffff2c7224 */ /* 0x000fe200078e00d3 */
[----:B------:R-:W-:Y:S02]  /*22d70*/  FMNMX3.FTZ R0, R0, R15, R14, !PT ;  /* 0x0000000f00007276 */ /* 0x000fe4000781000e */
[----:B------:R-:W-:Y:S01]  /*22d80*/  FSEL R41, R67, -INF , !P2 ;  /* 0xff80000043297808 */ /* 0x000fe20005000000 */
[----:B------:R-:W1:Y:S01]  /*22d90*/  SHFL.BFLY PT, R37, R102, 0x2, 0x1f ;  /* 0x0c401f0066257f89 */ /* 0x000e6200000e0000 */
[----:B------:R-:W-:Y:S02]  /*22da0*/  FMNMX3.FTZ R100, R0, R11, R10, !PT ;  /* 0x0000000b00647276 */ /* 0x000fe4000781000a */
[----:B------:R-:W-:Y:S02]  /*22db0*/  FMNMX3.FTZ R3, R3, R50, R51, !PT ;  /* 0x0000003203037276 */ /* 0x000fe40007810033 */
[----:B------:R-:W-:Y:S02]  /*22dc0*/  FMNMX3.FTZ R100, R100, R7, R6, !PT ;  /* 0x0000000764647276 */ /* 0x000fe40007810006 */
[----:B------:R-:W-:Y:S02]  /*22dd0*/  FMNMX3.FTZ R3, R3, R54, R55, !PT ;  /* 0x0000003603037276 */ /* 0x000fe40007810037 */
[C---:B------:R-:W-:Y:S01]  /*22de0*/  PRMT R241, R32.reuse, 0x7771, RZ ;  /* 0x0000777120f17816 */ /* 0x040fe200000000ff */
[----:B------:R-:W3:Y:S01]  /*22df0*/  SHFL.BFLY PT, R0, R100, 0x2, 0x1f ;  /* 0x0c401f0064007f89 */ /* 0x000ee200000e0000 */
[----:B------:R-:W-:Y:S02]  /*22e00*/  FMNMX3.FTZ R103, R103, R34, R39, !PT ;  /* 0x0000002267677276 */ /* 0x000fe40007810027 */
[----:B------:R-:W-:Y:S02]  /*22e10*/  FMNMX3.FTZ R101, R3, R35, R41, !PT ;  /* 0x0000002303657276 */ /* 0x000fe40007810029 */
[----:B------:R-:W-:Y:S03]  /*22e20*/  PRMT R225, R32, 0x7773, RZ ;  /* 0x0000777320e17816 */ /* 0x000fe600000000ff */
[----:B------:R-:W4:Y:S01]  /*22e30*/  SHFL.BFLY PT, R3, R103, 0x2, 0x1f ;  /* 0x0c401f0067037f89 */ /* 0x000f2200000e0000 */
[----:B------:R-:W-:Y:S02]  /*22e40*/  LOP3.LUT R204, R40, UR14, R5, 0x96, !PT ;  /* 0x0000000e28cc7c12 */ /* 0x000fe4000f8e9605 */
[----:B------:R-:W-:Y:S05]  /*22e50*/  LOP3.LUT R199, R36, UR10, R33, 0x96, !PT ;  /* 0x0000000a24c77c12 */ /* 0x000fea000f8e9621 */
[----:B------:R-:W-:Y:S01]  /*22e60*/  SHFL.BFLY PT, R33, R101, 0x2, 0x1f ;  /* 0x0c401f0065217f89 */ /* 0x000fe200000e0000 */
[----:B------:R-:W-:Y:S02]  /*22e70*/  PRMT R66, R32, 0x7772, RZ ;  /* 0x0000777220427816 */ /* 0x000fe400000000ff */
[----:B-1----:R-:W-:Y:S02]  /*22e80*/  FMNMX.FTZ R102, R102, R37, !PT ;  /* 0x0000002566667209 */ /* 0x002fe40007810000 */
[----:B------:R-:W-:Y:S02]  /*22e90*/  LOP3.LUT R32, R38, 0xffff, RZ, 0xc0, !PT ;  /* 0x0000ffff26207812 */ /* 0x000fe400078ec0ff */
[C---:B------:R-:W-:Y:S01]  /*22ea0*/  PRMT R49, R4.reuse, 0x7772, RZ ;  /* 0x0000777204317816 */ /* 0x040fe200000000ff */
[----:B------:R-:W1:Y:S01]  /*22eb0*/  SHFL.BFLY PT, R5, R102, 0x1, 0x1f ;  /* 0x0c201f0066057f89 */ /* 0x000e6200000e0000 */
[----:B------:R-:W-:Y:S02]  /*22ec0*/  SHF.R.U32.HI R32, RZ, 0x8, R32 ;  /* 0x00000008ff207819 */ /* 0x000fe40000011620 */
[----:B------:R-:W-:Y:S02]  /*22ed0*/  PRMT R45, R4, 0x7773, RZ ;  /* 0x00007773042d7816 */ /* 0x000fe400000000ff */
[----:B---3--:R-:W-:Y:S02]  /*22ee0*/  FMNMX.FTZ R100, R100, R0, !PT ;  /* 0x0000000064647209 */ /* 0x008fe40007810000 */
[----:B------:R-:W-:Y:S02]  /*22ef0*/  LOP3.LUT R0, R199, 0xffff, RZ, 0xc0, !PT ;  /* 0x0000ffffc7007812 */ /* 0x000fe400078ec0ff */
[----:B------:R-:W-:Y:S01]  /*22f00*/  PRMT R64, R4, 0x7771, RZ ;  /* 0x0000777104407816 */ /* 0x000fe200000000ff */
[----:B------:R-:W3:Y:S01]  /*22f10*/  SHFL.BFLY PT, R31, R100, 0x1, 0x1f ;  /* 0x0c201f00641f7f89 */ /* 0x000ee200000e0000 */
[----:B------:R-:W-:Y:S02]  /*22f20*/  SHF.R.U32.HI R205, RZ, 0x8, R0 ;  /* 0x00000008ffcd7819 */ /* 0x000fe40000011600 */
[----:B----4-:R-:W-:Y:S02]  /*22f30*/  FMNMX.FTZ R103, R103, R3, !PT ;  /* 0x0000000367677209 */ /* 0x010fe40007810000 */
[----:B------:R-:W-:Y:S02]  /*22f40*/  LOP3.LUT R0, R205, 0xffff, RZ, 0xc0, !PT ;  /* 0x0000ffffcd007812 */ /* 0x000fe400078ec0ff */
[----:B------:R-:W-:Y:S01]  /*22f50*/  LOP3.LUT R3, R32, 0xffff, RZ, 0xc0, !PT ;  /* 0x0000ffff20037812 */ /* 0x000fe200078ec0ff */
[----:B------:R-:W4:Y:S01]  /*22f60*/  SHFL.BFLY PT, R36, R103, 0x1, 0x1f ;  /* 0x0c201f0067247f89 */ /* 0x000f2200000e0000 */
[----:B------:R-:W-:Y:S02]  /*22f70*/  ISETP.LE.U32.AND P3, PT, R0, UR13, PT ;  /* 0x0000000d00007c0c */ /* 0x000fe4000bf63070 */
[----:B------:R-:W-:Y:S02]  /*22f80*/  LOP3.LUT R0, R204, 0xffff, RZ, 0xc0, !PT ;  /* 0x0000ffffcc007812 */ /* 0x000fe400078ec0ff */
[----:B------:R-:W-:Y:S02]  /*22f90*/  PRMT R63, R30, 0x7772, RZ ;  /* 0x000077721e3f7816 */ /* 0x000fe400000000ff */
[----:B-1----:R-:W-:Y:S01]  /*22fa0*/  FMNMX.FTZ R102, R102, R5, !PT ;  /* 0x0000000566667209 */ /* 0x002fe20007810000 */
[----:B------:R-:W-:Y:S01]  /*22fb0*/  IMAD.WIDE.U32 R4, R47, -0x2daee0ad, RZ ;  /* 0xd2511f532f047825 */ /* 0x000fe200078e00ff */
[----:B------:R-:W-:Y:S02]  /*22fc0*/  PRMT R62, R30, 0x7771, RZ ;  /* 0x000077711e3e7816 */ /* 0x000fe400000000ff */
[----:B------:R-:W-:Y:S02]  /*22fd0*/  FMNMX.FTZ R101, R101, R33, !PT ;  /* 0x0000002165657209 */ /* 0x000fe40007810000 */
[----:B------:R-:W-:Y:S02]  /*22fe0*/  LOP3.LUT R30, R186, UR21, R43, 0x96, !PT ;  /* 0x00000015ba1e7c12 */ /* 0x000fe4000f8e962b */
[----:B------:R-:W-:Y:S01]  /*22ff0*/  ISETP.LE.U32.AND P5, PT, R3, UR13, PT ;  /* 0x0000000d03007c0c */ /* 0x000fe2000bfa3070 */
[----:B------:R-:W1:Y:S01]  /*23000*/  SHFL.BFLY PT, R33, R101, 0x1, 0x1f ;  /* 0x0c201f0065217f89 */ /* 0x000e6200000e0000 */
[----:B------:R-:W-:Y:S02]  /*23010*/  SHF.R.U32.HI R236, RZ, 0x8, R0 ;  /* 0x00000008ffec7819 */ /* 0x000fe40000011600 */
[----:B------:R-:W-:Y:S02]  /*23020*/  LOP3.LUT R3, R206, 0xffff, RZ, 0xc0, !PT ;  /* 0x0000ffffce037812 */ /* 0x000fe400078ec0ff */
[----:B------:R-:W-:Y:S01]  /*23030*/  LOP3.LUT R37, R42, UR17, R5, 0x96, !PT ;  /* 0x000000112a257c12 */ /* 0x000fe2000f8e9605 */
[----:B------:R-:W-:Y:S01]  /*23040*/  IMAD.WIDE.U32 R42, R30, -0x326172a9, RZ ;  /* 0xcd9e8d571e2a7825 */ /* 0x000fe200078e00ff */
[----:B------:R-:W-:Y:S02]  /*23050*/  LOP3.LUT R0, R236, 0xffff, RZ, 0xc0, !PT ;  /* 0x0000ffffec007812 */ /* 0x000fe400078ec0ff */
[----:B------:R-:W-:Y:S01]  /*23060*/  SHF.R.U32.HI R249, RZ, 0x8, R3 ;  /* 0x00000008fff97819 */ /* 0x000fe20000011603 */
[C---:B------:R-:W-:Y:S01]  /*23070*/  FMUL.FTZ R5, R102.reuse, UR4 ;  /* 0x0000000466057c20 */ /* 0x040fe20008410000 */
[----:B------:R-:W-:Y:S01]  /*23080*/  FSETP.NEU.FTZ.AND P0, PT, R102, -INF , PT ;  /* 0xff8000006600780b */ /* 0x000fe20003f1d000 */
[----:B------:R-:W-:Y:S01]  /*23090*/  IMAD.WIDE.U32 R230, R37, -0x326172a9, RZ ;  /* 0xcd9e8d5725e67825 */ /* 0x000fe200078e00ff */
[----:B---3--:R-:W-:Y:S02]  /*230a0*/  FMNMX.FTZ R100, R100, R31, !PT ;  /* 0x0000001f64647209 */ /* 0x008fe40007810000 */
[----:B------:R-:W-:Y:S02]  /*230b0*/  ISETP.LE.U32.AND P2, PT, R0, UR13, PT ;  /* 0x0000000d00007c0c */ /* 0x000fe4000bf43070 */
[----:B------:R-:W-:Y:S02]  /*230c0*/  LOP3.LUT R3, R249, 0xffff, RZ, 0xc0, !PT ;  /* 0x0000fffff9037812 */ /* 0x000fe400078ec0ff */
[----:B------:R-:W-:Y:S01]  /*230d0*/  LOP3.LUT R30, R184, UR12, R43, 0x96, !PT ;  /* 0x0000000cb81e7c12 */ /* 0x000fe2000f8e962b */
[----:B------:R-:W-:Y:S01]  /*230e0*/  IMAD.MOV.U32 R43, RZ, RZ, R61 ;  /* 0x000000ffff2b7224 */ /* 0x000fe200078e003d */
[----:B------:R-:W-:Y:S02]  /*230f0*/  FSEL R0, R102, RZ, P0 ;  /* 0x000000ff66007208 */ /* 0x000fe40000000000 */
[----:B------:R-:W-:Y:S01]  /*23100*/  FSEL R5, R5, RZ, P0 ;  /* 0x000000ff05057208 */ /* 0x000fe20000000000 */
[----:B------:R-:W-:Y:S01]  /*23110*/  IMAD.WIDE.U32 R30, R30, -0x2daee0ad, RZ ;  /* 0xd2511f531e1e7825 */ /* 0x000fe200078e00ff */
[----:B------:R-:W-:Y:S02]  /*23120*/  FSETP.NEU.FTZ.AND P0, PT, R100, -INF , PT ;  /* 0xff8000006400780b */ /* 0x000fe40003f1d000 */
[----:B------:R-:W-:Y:S01]  /*23130*/  ISETP.LE.U32.AND P4, PT, R3, UR13, PT ;  /* 0x0000000d03007c0c */ /* 0x000fe2000bf83070 */
[----:B------:R-:W-:Y:S01]  /*23140*/  FADD.FTZ R3, -R0, R2 ;  /* 0x0000000200037221 */ /* 0x000fe20000010100 */
[C---:B------:R-:W-:Y:S01]  /*23150*/  FSEL R0, R100.reuse, RZ, P0 ;  /* 0x000000ff64007208 */ /* 0x040fe20000000000 */
[----:B------:R-:W-:Y:S01]  /*23160*/  FMUL.FTZ R2, R100, UR4 ;  /* 0x0000000464027c20 */ /* 0x000fe20008410000 */
[----:B----4-:R-:W-:Y:S01]  /*23170*/  FMNMX.FTZ R103, R103, R36, !PT ;  /* 0x0000002467677209 */ /* 0x010fe20007810000 */
[----:B------:R-:W-:Y:S01]  /*23180*/  FFMA.FTZ R196, R8, UR4, -R5 ;  /* 0x0000000408c47c23 */ /* 0x000fe20008010805 */
[----:B------:R-:W-:Y:S01]  /*23190*/  LOP3.LUT R40, R4, UR16, R31, 0x96, !PT ;  /* 0x0000001004287c12 */ /* 0x000fe2000f8e961f */
[----:B------:R-:W-:Y:S01]  /*231a0*/  FADD.FTZ R4, -R0, R104 ;  /* 0x0000006800047221 */ /* 0x000fe20000010100 */
[----:B------:R-:W-:Y:S01]  /*231b0*/  FSEL R0, R2, RZ, P0 ;  /* 0x000000ff02007208 */ /* 0x000fe20000000000 */
[C---:B------:R-:W-:Y:S01]  /*231c0*/  FMUL.FTZ R2, R103.reuse, UR4 ;  /* 0x0000000467027c20 */ /* 0x040fe20008410000 */
[----:B------:R-:W-:Y:S01]  /*231d0*/  FSETP.NEU.FTZ.AND P0, PT, R103, -INF , PT ;  /* 0xff8000006700780b */ /* 0x000fe20003f1d000 */
[--C-:B------:R-:W-:Y:S01]  /*231e0*/  FFMA.FTZ R31, R179, UR4, -R5.reuse ;  /* 0x00000004b31f7c23 */ /* 0x100fe20008010805 */
[----:B-1----:R-:W-:Y:S01]  /*231f0*/  FMNMX.FTZ R101, R101, R33, !PT ;  /* 0x0000002165657209 */ /* 0x002fe20007810000 */
[--C-:B------:R-:W-:Y:S01]  /*23200*/  FFMA.FTZ R33, R178, UR4, -R5.reuse ;  /* 0x00000004b2217c23 */ /* 0x100fe20008010805 */
[----:B------:R-:W-:Y:S01]  /*23210*/  FSEL R8, R2, RZ, P0 ;  /* 0x000000ff02087208 */ /* 0x000fe20000000000 */
[--C-:B------:R-:W-:Y:S01]  /*23220*/  FFMA.FTZ R36, R176, UR4, -R5.reuse ;  /* 0x00000004b0247c23 */ /* 0x100fe20008010805 */
        /* <DEDUP_REMOVED lines=15> */
[----:B------:R-:W-:Y:S01]  /*23320*/  FADD.FTZ R5, -R2, R105 ;  /* 0x0000006902057221 */ /* 0x000fe20000010100 */
        /* <DEDUP_REMOVED lines=12> */
[----:B------:R1:W-:Y:S01]  /*233f0*/  MUFU.EX2 R7, R33 ;  /* 0x0000002100077308 */ /* 0x0003e20000000800 */
[--C-:B------:R-:W-:Y:S01]  /*23400*/  FFMA.FTZ R173, R173, UR4, -R0.reuse ;  /* 0x00000004adad7c23 */ /* 0x100fe20008010800 */
[--C-:B------:R-:W-:Y:S01]  /*23410*/  FFMA.FTZ R184, R29, UR4, -R0.reuse ;  /* 0x000000041db87c23 */ /* 0x100fe20008010800 */
[----:B------:R-:W-:Y:S01]  /*23420*/  FFMA.FTZ R187, R15, UR4, -R0 ;  /* 0x000000040fbb7c23 */ /* 0x000fe20008010800 */
[C---:B------:R-:W-:Y:S01]  /*23430*/  FMUL.FTZ R2, R101.reuse, UR4 ;  /* 0x0000000465027c20 */ /* 0x040fe20008410000 */
[----:B------:R-:W-:Y:S01]  /*23440*/  FSEL R0, R101, RZ, P0 ;  /* 0x000000ff65007208 */ /* 0x000fe20000000000 */
[--C-:B------:R-:W-:Y:S01]  /*23450*/  FFMA.FTZ R10, R251, UR4, -R8.reuse ;  /* 0x00000004fb0a7c23 */ /* 0x100fe20008010808 */
[--C-:B------:R-:W-:Y:S01]  /*23460*/  FFMA.FTZ R11, R250, UR4, -R8.reuse ;  /* 0x00000004fa0b7c23 */ /* 0x100fe20008010808 */
[----:B------:R-:W-:Y:S01]  /*23470*/  FFMA.FTZ R21, R244, UR4, -R8 ;  /* 0x00000004f4157c23 */ /* 0x000fe20008010808 */
[----:B------:R-:W-:Y:S01]  /*23480*/  FSEL R2, R2, RZ, P0 ;  /* 0x000000ff02027208 */ /* 0x000fe20000000000 */
[----:B------:R-:W-:Y:S01]  /*23490*/  FADD.FTZ R6, -R0, R106 ;  /* 0x0000006a00067221 */ /* 0x000fe20000010100 */
        /* <DEDUP_REMOVED lines=15> */
[----:B------:R-:W3:Y:S01]  /*23590*/  LDL.LU R8, [R1+0x15c] ;  /* 0x00015c0001087983 */ /* 0x000ee20000300800 */
[--C-:B------:R-:W-:Y:S01]  /*235a0*/  FFMA.FTZ R243, R202, UR4, -R2.reuse ;  /* 0x00000004caf37c23 */ /* 0x100fe20008010802 */
[----:B------:R-:W-:Y:S01]  /*235b0*/  LOP3.LUT R9, R42, UR11, R231, 0x96, !PT ;  /* 0x0000000b2a097c12 */ /* 0x000fe2000f8e96e7 */
[----:B------:R-:W-:Y:S01]  /*235c0*/  IMAD.U32 R202, RZ, RZ, UR24 ;  /* 0x00000018ffca7e24 */ /* 0x000fe2000f8e00ff */
[----:B------:R-:W4:Y:S01]  /*235d0*/  MUFU.EX2 R0, R0 ;  /* 0x0000000000007308 */ /* 0x000f220000000800 */
        /* <DEDUP_REMOVED lines=10> */
[--C-:B-1----:R-:W-:Y:S01]  /*23680*/  FFMA.FTZ R33, R54, UR4, -R2.reuse ;  /* 0x0000000436217c23 */ /* 0x102fe20008010802 */
[--C-:B------:R-:W-:Y:S01]  /*23690*/  FFMA.FTZ R216, R41, UR4, -R2.reuse ;  /* 0x0000000429d87c23 */ /* 0x100fe20008010802 */
[--C-:B------:R-:W-:Y:S01]  /*236a0*/  FFMA.FTZ R232, R232, UR4, -R2.reuse ;  /* 0x00000004e8e87c23 */ /* 0x100fe20008010802 */
[----:B------:R-:W-:Y:S01]  /*236b0*/  FFMA.FTZ R246, R50, UR4, -R2 ;  /* 0x0000000432f67c23 */ /* 0x000fe20008010802 */
[----:B------:R-:W-:Y:S01]  /*236c0*/  FMUL.FTZ R2, R4, UR4 ;  /* 0x0000000404027c20 */ /* 0x000fe20008410000 */
[----:B------:R-:W-:Y:S01]  /*236d0*/  IMAD.MOV.U32 R201, RZ, RZ, R214 ;  /* 0x000000ffffc97224 */ /* 0x000fe200078e00d6 */
[----:B------:R-:W-:Y:S01]  /*236e0*/  LOP3.LUT R3, R38, 0xff, RZ, 0xc0, !PT ;  /* 0x000000ff26037812 */ /* 0x000fe200078ec0ff */
[----:B------:R-:W-:Y:S01]  /*236f0*/  IMAD.U32 R4, RZ, RZ, UR24 ;  /* 0x00000018ff047e24 */ /* 0x000fe2000f8e00ff */
[----:B------:R-:W-:Y:S01]  /*23700*/  MUFU.EX2 R172, R31 ;  /* 0x0000001f00ac7308 */ /* 0x000fe20000000800 */
[----:B------:R-:W-:Y:S01]  /*23710*/  IMAD.MOV.U32 R42, RZ, RZ, R60 ;  /* 0x000000ffff2a7224 */ /* 0x000fe200078e003c */
[----:B------:R-:W-:Y:S01]  /*23720*/  PRMT R226, R3, 0x5410, R32 ;  /* 0x0000541003e27816 */ /* 0x000fe20000000020 */
[C---:B----4-:R-:W-:Y:S01]  /*23730*/  FMUL.FTZ R60, R0.reuse, R108 ;  /* 0x0000006c003c7220 */ /* 0x050fe20000410000 */
[----:B------:R-:W-:Y:S02]  /*23740*/  IMAD.MOV.U32 R55, RZ, RZ, R107 ;  /* 0x000000ffff377224 */ /* 0x000fe400078e006b */
[C---:B------:R-:W-:Y:S01]  /*23750*/  FMUL.FTZ R12, R0.reuse, R132 ;  /* 0x00000084000c7220 */ /* 0x040fe20000410000 */
[----:B------:R-:W-:Y:S04]  /*23760*/  IMAD.WIDE.U32 R214, R9, -0x2daee0ad, RZ ;  /* 0xd2511f5309d67825 */ /* 0x000fe800078e00ff */
[C---:B------:R-:W-:Y:S01]  /*23770*/  FMUL.FTZ R13, R0.reuse, R133 ;  /* 0x00000085000d7220 */ /* 0x040fe20000410000 */
[----:B------:R-:W-:Y:S01]  /*23780*/  MUFU.EX2 R105, R11 ;  /* 0x0000000b00697308 */ /* 0x000fe20000000800 */
        /* <DEDUP_REMOVED lines=23> */
[----:B------:R-:W1:Y:S01]  /*23900*/  MUFU.EX2 R2, R2 ;  /* 0x0000000200027308 */ /* 0x000e620000000800 */
[----:B------:R-:W-:Y:S01]  /*23910*/  IMAD.MOV.U32 R39, RZ, RZ, R58 ;  /* 0x000000ffff277224 */ /* 0x000fe200078e003a */
[----:B------:R-:W-:Y:S01]  /*23920*/  LOP3.LUT R245, R30, UR15, R215, 0x96, !PT ;  /* 0x0000000f1ef57c12 */ /* 0x000fe2000f8e96d7 */
[----:B------:R-:W-:Y:S07]  /*23930*/  IMAD.MOV.U32 R52, RZ, RZ, R14 ;  /* 0x000000ffff347224 */ /* 0x000fee00078e000e */
[----:B------:R-:W-:Y:S01]  /*23940*/  MUFU.EX2 R17, R17 ;  /* 0x0000001100117308 */ /* 0x000fe20000000800 */
[----:B------:R-:W-:Y:S02]  /*23950*/  IMAD.MOV.U32 R53, RZ, RZ, R15 ;  /* 0x000000ffff357224 */ /* 0x000fe400078e000f */
[----:B------:R-:W-:Y:S07]  /*23960*/  IMAD.MOV.U32 R32, RZ, RZ, R27 ;  /* 0x000000ffff207224 */ /* 0x000fee00078e001b */
[----:B------:R-:W4:Y:S01]  /*23970*/  MUFU.EX2 R16, R16 ;  /* 0x0000001000107308 */ /* 0x000f220000000800 */
[----:B------:R-:W-:Y:S02]  /*23980*/  IMAD.MOV.U32 R132, RZ, RZ, R47 ;  /* 0x000000ffff847224 */ /* 0x000fe400078e002f */
[----:B------:R-:W-:Y:S07]  /*23990*/  IMAD.MOV.U32 R54, RZ, RZ, R63 ;  /* 0x000000ffff367224 */ /* 0x000fee00078e003f */
[----:B------:R-:W-:Y:S01]  /*239a0*/  MUFU.EX2 R109, R21 ;  /* 0x00000015006d7308 */ /* 0x000fe20000000800 */
        /* <DEDUP_REMOVED lines=27> */
[----:B----4-:R-:W-:Y:S01]  /*23b60*/  F2FP.BF16.F32.PACK_AB R127, R16, R17 ;  /* 0x00000011107f723e */ /* 0x010fe200000010ff */
[----:B------:R-:W-:Y:S07]  /*23b70*/  IMAD.MOV.U32 R131, RZ, RZ, R35 ;  /* 0x000000ffff837224 */ /* 0x000fee00078e0023 */
[----:B------:R-:W-:Y:S01]  /*23b80*/  MUFU.EX2 R111, R19 ;  /* 0x00000013006f7308 */ /* 0x000fe20000000800 */
[----:B------:R-:W-:Y:S01]  /*23b90*/  IMAD.MOV.U32 R132, RZ, RZ, R64 ;  /* 0x000000ffff847224 */ /* 0x000fe200078e0040 */
[----:B------:R-:W-:Y:S01]  /*23ba0*/  LOP3.LUT R135, R248, 0xff, RZ, 0xc0, !PT ;  /* 0x000000fff8877812 */ /* 0x000fe200078ec0ff */
[----:B------:R-:W-:Y:S07]  /*23bb0*/  IMAD.MOV.U32 R125, RZ, RZ, R49 ;  /* 0x000000ffff7d7224 */ /* 0x000fee00078e0031 */
[----:B------:R-:W-:Y:S01]  /*23bc0*/  MUFU.EX2 R113, R48 ;  /* 0x0000003000717308 */ /* 0x000fe20000000800 */
[----:B------:R-:W-:Y:S02]  /*23bd0*/  IMAD.MOV.U32 R129, RZ, RZ, R32 ;  /* 0x000000ffff817224 */ /* 0x000fe400078e0020 */
[----:B------:R-:W-:Y:S07]  /*23be0*/  IMAD.MOV.U32 R124, RZ, RZ, R53 ;  /* 0x000000ffff7c7224 */ /* 0x000fee00078e0035 */
[----:B------:R-:W-:Y:S01]  /*23bf0*/  MUFU.EX2 R112, R36 ;  /* 0x0000002400707308 */ /* 0x000fe20000000800 */
[----:B------:R-:W-:Y:S01]  /*23c00*/  IMAD.MOV.U32 R35, RZ, RZ, R65 ;  /* 0x000000ffff237224 */ /* 0x000fe200078e0041 */
[----:B-1----:R-:W-:Y:S01]  /*23c10*/  F2FP.BF16.F32.PACK_AB R139, R119, R109 ;  /* 0x0000006d778b723e */ /* 0x002fe200000010ff */
[----:B------:R-:W-:Y:S07]  /*23c20*/  IMAD.MOV.U32 R121, RZ, RZ, R37 ;  /* 0x000000ffff797224 */ /* 0x000fee00078e0025 */
[----:B------:R-:W-:Y:S01]  /*23c30*/  MUFU.EX2 R110, R20 ;  /* 0x00000014006e7308 */ /* 0x000fe20000000800 */
[----:B------:R-:W-:Y:S02]  /*23c40*/  IMAD.MOV.U32 R134, RZ, RZ, R121 ;  /* 0x000000ffff867224 */ /* 0x000fe400078e0079 */
[----:B--2---:R-:W-:Y:S02]  /*23c50*/  IMAD.MOV.U32 R200, RZ, RZ, R46 ;  /* 0x000000ffffc87224 */ /* 0x004fe400078e002e */
[----:B------:R-:W-:Y:S02]  /*23c60*/  IMAD.MOV.U32 R46, RZ, RZ, R44 ;  /* 0x000000ffff2e7224 */ /* 0x000fe400078e002c */
[----:B------:R-:W-:Y:S01]  /*23c70*/  FMUL.FTZ R44, R0, R116 ;  /* 0x00000074002c7220 */ /* 0x000fe20000410000 */
[----:B------:R-:W-:Y:S01]  /*23c80*/  LEA R202, P0, R202, R200, 0x1 ;  /* 0x000000c8caca7211 */ /* 0x000fe200078008ff */
[----:B------:R-:W-:Y:S02]  /*23c90*/  IMAD.MOV.U32 R137, RZ, RZ, R46 ;  /* 0x000000ffff897224 */ /* 0x000fe400078e002e */
[----:B------:R-:W-:Y:S01]  /*23ca0*/  FMUL.FTZ R46, R2, R118 ;  /* 0x00000076022e7220 */ /* 0x000fe20000410000 */
[----:B------:R-:W-:Y:S01]  /*23cb0*/  LEA.HI.X.SX32 R203, R4, R201, 0x1, P0 ;  /* 0x000000c904cb7211 */ /* 0x000fe200000f0eff */
[----:B------:R-:W-:Y:S01]  /*23cc0*/  IMAD.MOV.U32 R123, RZ, RZ, R137 ;  /* 0x000000ffff7b7224 */ /* 0x000fe200078e0089 */
[----:B------:R-:W-:Y:S01]  /*23cd0*/  ISETP.LE.U32.AND P0, PT, R3, UR13, PT ;  /* 0x0000000d03007c0c */ /* 0x000fe2000bf03070 */
[----:B------:R-:W-:Y:S01]  /*23ce0*/  FMUL.FTZ R3, R5, UR4 ;  /* 0x0000000405037c20 */ /* 0x000fe20008410000 */
[----:B------:R1:W2:Y:S01]  /*23cf0*/  MUFU.EX2 R4, R10 ;  /* 0x0000000a00047308 */ /* 0x0002a20000000800 */
[----:B------:R-:W4:Y:S01]  /*23d00*/  LDL.LU R5, [R1+0x160] ;  /* 0x0001600001057983 */ /* 0x000f220000300800 */
[----:B------:R-:W-:Y:S01]  /*23d10*/  LOP3.LUT R123, R123, 0xff, RZ, 0xc0, !PT ;  /* 0x000000ff7b7b7812 */ /* 0x000fe200078ec0ff */
[----:B------:R-:W-:Y:S02]  /*23d20*/  IMAD.MOV.U32 R137, RZ, RZ, R51 ;  /* 0x000000ffff897224 */ /* 0x000fe400078e0033 */
[----:B------:R-:W4:Y:S04]  /*23d30*/  LDL.LU R108, [R1+0x144] ;  /* 0x00014400016c7983 */ /* 0x000f280000300800 */
[----:B------:R2:W4:Y:S04]  /*23d40*/  LDL.S16 R106, [R1+0xfc] ;  /* 0x0000fc00016a7983 */ /* 0x0005280000100600 */
[----:B------:R2:W4:Y:S01]  /*23d50*/  LDL.S16 R107, [R1+0x108] ;  /* 0x00010800016b7983 */ /* 0x0005220000100600 */
[----:B-1----:R-:W-:Y:S01]  /*23d60*/  FMUL.FTZ R10, R2, R138 ;  /* 0x0000008a020a7220 */ /* 0x002fe20000410000 */
[----:B------:R-:W-:Y:S01]  /*23d70*/  PRMT R138, R127, 0x7632, R138 ;  /* 0x000076327f8a7816 */ /* 0x000fe2000000008a */
[C---:B---3--:R-:W-:Y:S01]  /*23d80*/  FFMA.FTZ R18, R0.reuse, R8, R172 ;  /* 0x0000000800127223 */ /* 0x048fe200000100ac */
[----:B------:R-:W-:Y:S01]  /*23d90*/  FMUL.FTZ R8, R0, R136 ;  /* 0x0000008800087220 */ /* 0x000fe20000410000 */
[C---:B------:R-:W-:Y:S01]  /*23da0*/  F2FP.BF16.F32.PACK_AB R172, R7.reuse, R172 ;  /* 0x000000ac07ac723e */ /* 0x040fe200000010ff */
[----:B------:R2:W1:Y:S01]  /*23db0*/  MUFU.EX2 R0, R3 ;  /* 0x0000000300007308 */ /* 0x0004620000000800 */
[----:B------:R-:W-:Y:S01]  /*23dc0*/  FADD.FTZ R116, R7, R18 ;  /* 0x0000001207747221 */ /* 0x000fe20000010000 */
[----:B------:R-:W-:Y:S02]  /*23dd0*/  IMAD.MOV.U32 R136, RZ, RZ, R26 ;  /* 0x000000ffff887224 */ /* 0x000fe400078e001a */
[----:B------:R-:W-:Y:S01]  /*23de0*/  FMUL.FTZ R26, R2, R130 ;  /* 0x00000082021a7220 */ /* 0x000fe20000410000 */
[----:B------:R-:W-:Y:S02]  /*23df0*/  IMAD.MOV.U32 R130, RZ, RZ, R34 ;  /* 0x000000ffff827224 */ /* 0x000fe400078e0022 */
[----:B------:R-:W-:Y:S02]  /*23e00*/  IMAD.MOV.U32 R128, RZ, RZ, R136 ;  /* 0x000000ffff807224 */ /* 0x000fe400078e0088 */
[----:B------:R-:W-:Y:S02]  /*23e10*/  IMAD.MOV.U32 R136, RZ, RZ, R33 ;  /* 0x000000ffff887224 */ /* 0x000fe400078e0021 */
[----:B------:R-:W-:Y:S02]  /*23e20*/  IMAD.MOV.U32 R34, RZ, RZ, R52 ;  /* 0x000000ffff227224 */ /* 0x000fe400078e0034 */
[----:B------:R-:W-:Y:S01]  /*23e30*/  IMAD.MOV.U32 R121, RZ, RZ, R128 ;  /* 0x000000ffff797224 */ /* 0x000fe200078e0080 */
[----:B--2---:R-:W-:Y:S01]  /*23e40*/  F2FP.BF16.F32.PACK_AB R3, R105, R4 ;  /* 0x000000046903723e */ /* 0x004fe200000010ff */
[C---:B-1----:R-:W-:Y:S01]  /*23e50*/  FMUL.FTZ R20, R0.reuse, R160 ;  /* 0x000000a000147220 */ /* 0x042fe20000410000 */
[C---:B------:R-:W-:Y:S01]  /*23e60*/  FMUL.FTZ R21, R0.reuse, R161 ;  /* 0x000000a100157220 */ /* 0x040fe20000410000 */
[C---:B------:R-:W-:Y:S01]  /*23e70*/  FMUL.FTZ R32, R0.reuse, R156 ;  /* 0x0000009c00207220 */ /* 0x040fe20000410000 */
[----:B------:R-:W-:Y:S01]  /*23e80*/  PRMT R104, R3, 0x7632, R104 ;  /* 0x0000763203687816 */ /* 0x000fe20000000068 */
        /* <DEDUP_REMOVED lines=18> */
[----:B------:R-:W-:Y:S01]  /*23fb0*/  PRMT R140, R139, 0x7632, R140 ;  /* 0x000076328b8c7816 */ /* 0x000fe2000000008c */
[----:B------:R-:W-:Y:S02]  /*23fc0*/  IMAD.MOV.U32 R153, RZ, RZ, R124 ;  /* 0x000000ffff997224 */ /* 0x000fe400078e007c */
[----:B------:R-:W-:Y:S02]  /*23fd0*/  IMAD.MOV.U32 R161, RZ, RZ, R34 ;  /* 0x000000ffffa17224 */ /* 0x000fe400078e0022 */
[----:B------:R-:W-:Y:S02]  /*23fe0*/  IMAD.MOV.U32 R124, RZ, RZ, R39 ;  /* 0x000000ffff7c7224 */ /* 0x000fe400078e0027 */
[----:B------:R-:W-:Y:S02]  /*23ff0*/  IMAD.MOV.U32 R152, RZ, RZ, R23 ;  /* 0x000000ffff987224 */ /* 0x000fe400078e0017 */
[----:B----4-:R-:W-:Y:S01]  /*24000*/  FFMA.FTZ R5, R2, R5, R17 ;  /* 0x0000000502057223 */ /* 0x010fe20000010011 */
[----:B------:R-:W-:Y:S01]  /*24010*/  SHF.R.U32.HI R2, RZ, 0x18, R38 ;  /* 0x00000018ff027819 */ /* 0x000fe20000011626 */
[C---:B------:R-:W-:Y:S01]  /*24020*/  FMUL.FTZ R17, R0.reuse, R165 ;  /* 0x000000a500117220 */ /* 0x040fe20000410000 */
[----:B------:R-:W-:Y:S02]  /*24030*/  IMAD.MOV.U32 R165, RZ, RZ, R50 ;  /* 0x000000ffffa57224 */ /* 0x000fe400078e0032 */
[--C-:B------:R-:W-:Y:S01]  /*24040*/  FFMA.FTZ R114, R0, R108, R4.reuse ;  /* 0x0000006c00727223 */ /* 0x100fe20000010004 */
[----:B------:R-:W-:Y:S01]  /*24050*/  PRMT R4, R38, 0x7632, R4 ;  /* 0x0000763226047816 */ /* 0x000fe20000000004 */
[----:B------:R-:W-:Y:S01]  /*24060*/  FADD.FTZ R117, R16, R5 ;  /* 0x0000000510757221 */ /* 0x000fe20000010000 */
[----:B------:R-:W-:Y:S01]  /*24070*/  MUFU.EX2 R108, R224 ;  /* 0x000000e0006c7308 */ /* 0x000fe20000000800 */
[----:B------:R-:W-:Y:S01]  /*24080*/  @!P0 HFMA2.BF16_V2 R106, -RZ.H0_H0, RZ.H0_H0, -R3.H0_H0 ;  /* 0x200000ffff6a8231 */ /* 0x000fe20000340903 */
[----:B------:R-:W-:Y:S01]  /*24090*/  LOP3.LUT R4, R4, 0xff, RZ, 0xc0, !PT ;  /* 0x000000ff04047812 */ /* 0x000fe200078ec0ff */
[C---:B------:R-:W-:Y:S01]  /*240a0*/  FMUL.FTZ R5, R0.reuse, R169 ;  /* 0x000000a900057220 */ /* 0x040fe20000410000 */
[----:B------:R-:W-:Y:S01]  /*240b0*/  FMUL.FTZ R16, R0, R164 ;  /* 0x000000a400107220 */ /* 0x000fe20000410000 */
[----:B------:R-:W-:Y:S01]  /*240c0*/  @!P5 HFMA2.BF16_V2 R107, -RZ.H0_H0, RZ.H0_H0, -R104.H0_H0 ;  /* 0x200000ffff6bd231 */ /* 0x000fe20000340968 */
[----:B------:R1:W-:Y:S01]  /*240d0*/  @!P0 STL.S16 [R1+0xfc], R106 ;  /* 0x0000fc6a01008387 */ /* 0x0003e20000100600 */
[----:B------:R-:W-:Y:S01]  /*240e0*/  PRMT R18, R106, 0x7610, R18 ;  /* 0x000076106a127816 */ /* 0x000fe20000000012 */
[----:B------:R-:W-:Y:S01]  /*240f0*/  IMAD.MOV.U32 R169, RZ, RZ, R129 ;  /* 0x000000ffffa97224 */ /* 0x000fe200078e0081 */
[----:B------:R-:W-:Y:S01]  /*24100*/  PRMT R120, R4, 0x5410, R2 ;  /* 0x0000541004787816 */ /* 0x000fe20000000002 */
[----:B------:R2:W-:Y:S01]  /*24110*/  @!P5 STL.S16 [R1+0x108], R107 ;  /* 0x0001086b0100d387 */ /* 0x0005e20000100600 */
[----:B------:R-:W-:Y:S01]  /*24120*/  PRMT R7, R107, 0x7610, R7 ;  /* 0x000076106b077816 */ /* 0x000fe20000000007 */
[----:B------:R-:W-:Y:S01]  /*24130*/  FADD.FTZ R114, R105, R114 ;  /* 0x0000007269727221 */ /* 0x000fe20000010000 */
[----:B------:R-:W-:Y:S01]  /*24140*/  IMAD.MOV.U32 R164, RZ, RZ, R54 ;  /* 0x000000ffffa47224 */ /* 0x000fe200078e0036 */
[----:B------:R3:W-:Y:S01]  /*24150*/  MUFU.EX2 R105, R174 ;  /* 0x000000ae00697308 */ /* 0x0007e20000000800 */
[----:B------:R-:W-:Y:S02]  /*24160*/  IMAD.MOV.U32 R129, RZ, RZ, R67 ;  /* 0x000000ffff817224 */ /* 0x000fe400078e0043 */
[----:B------:R-:W-:Y:S04]  /*24170*/  FADD.FTZ R114, R109, R114 ;  /* 0x000000726d727221 */ /* 0x000fe80000010000 */
[----:B------:R-:W-:Y:S01]  /*24180*/  FADD.FTZ R119, R119, R114 ;  /* 0x0000007277777221 */ /* 0x000fe20000010000 */
[----:B------:R-:W-:Y:S05]  /*24190*/  PRMT R114, R135, 0x5410, R241 ;  /* 0x0000541087727816 */ /* 0x000fea00000000f1 */
[--C-:B------:R-:W-:Y:S01]  /*241a0*/  HSET2.LE.AND R114, R114, R218.reuse, PT ;  /* 0x000000da72727233 */ /* 0x100fe20003803000 */
[----:B---3--:R-:W-:Y:S01]  /*241b0*/  IMAD.MOV.U32 R174, RZ, RZ, R222 ;  /* 0x000000ffffae7224 */ /* 0x008fe200078e00de */
[----:B-1----:R-:W1:Y:S01]  /*241c0*/  MUFU.EX2 R106, R173 ;  /* 0x000000ad006a7308 */ /* 0x002e620000000800 */
[----:B--2---:R-:W-:Y:S02]  /*241d0*/  PRMT R107, R3, 0x5410, R104 ;  /* 0x00005410036b7816 */ /* 0x004fe40000000068 */
[----:B------:R-:W-:Y:S02]  /*241e0*/  @!P5 PRMT R104, R7, 0x5410, RZ ;  /* 0x000054100768d816 */ /* 0x000fe400000000ff */
[----:B------:R-:W2:Y:S01]  /*241f0*/  LDL.LU R7, [R1+0x158] ;  /* 0x0001580001077983 */ /* 0x000ea20000300800 */
[----:B------:R-:W-:Y:S02]  /*24200*/  @!P0 PRMT R3, R18, 0x5410, RZ ;  /* 0x0000541012038816 */ /* 0x000fe400000000ff */
[----:B------:R-:W-:Y:S01]  /*24210*/  ISETP.LE.U32.AND P0, PT, R2, UR13, PT ;  /* 0x0000000d02007c0c */ /* 0x000fe2000bf03070 */
[----:B------:R-:W-:Y:S01]  /*24220*/  STG.E.U16 desc[UR28][R200.64+0x2], R104 ;  /* 0x00000268c8007986 */ /* 0x000fe2000c10151c */
[----:B------:R-:W-:Y:S01]  /*24230*/  FMUL.FTZ R2, R6, UR4 ;  /* 0x0000000406027c20 */ /* 0x000fe20008410000 */
[----:B-1----:R-:W-:Y:S01]  /*24240*/  FADD.FTZ R109, R106, R117 ;  /* 0x000000756a6d7221 */ /* 0x002fe20000010000 */
[----:B------:R-:W-:Y:S01]  /*24250*/  ISETP.LE.U32.AND P5, PT, R4, UR13, PT ;  /* 0x0000000d04007c0c */ /* 0x000fe2000bfa3070 */
[----:B------:R1:W-:Y:S01]  /*24260*/  STG.E.U16 desc[UR28][R200.64], R3 ;  /* 0x00000003c8007986 */ /* 0x0003e2000c10151c */
[----:B------:R-:W-:Y:S01]  /*24270*/  FMUL.FTZ R4, R0, R168 ;  /* 0x000000a800047220 */ /* 0x000fe20000410000 */
[C---:B------:R-:W-:Y:S01]  /*24280*/  FADD.FTZ R117, R105.reuse, R109 ;  /* 0x0000006d69757221 */ /* 0x040fe20000010000 */
[----:B------:R-:W3:Y:S01]  /*24290*/  MUFU.EX2 R2, R2 ;  /* 0x0000000200027308 */ /* 0x000ee20000000800 */
[----:B------:R4:W4:Y:S01]  /*242a0*/  LDL.S16 R109, [R1+0x104] ;  /* 0x00010400016d7983 */ /* 0x0009220000100600 */
[----:B------:R-:W-:Y:S02]  /*242b0*/  F2FP.BF16.F32.PACK_AB R0, R110, R111 ;  /* 0x0000006f6e00723e */ /* 0x000fe400000010ff */
[----:B------:R-:W-:Y:S06]  /*242c0*/  F2FP.BF16.F32.PACK_AB R145, R105, R106 ;  /* 0x0000006a6991723e */ /* 0x000fec00000010ff */
[----:B------:R-:W-:Y:S01]  /*242d0*/  MUFU.EX2 R106, R177 ;  /* 0x000000b1006a7308 */ /* 0x000fe20000000800 */
[----:B------:R-:W-:Y:S02]  /*242e0*/  PRMT R105, R199, 0x7632, R105 ;  /* 0x00007632c7697816 */ /* 0x000fe40000000069 */
[C---:B------:R-:W-:Y:S02]  /*242f0*/  PRMT R173, R172.reuse, 0x7632, R173 ;  /* 0x00007632acad7816 */ /* 0x040fe400000000ad */
[----:B------:R-:W-:Y:S02]  /*24300*/  LOP3.LUT R128, R105, 0xff, RZ, 0xc0, !PT ;  /* 0x000000ff69807812 */ /* 0x000fe400078ec0ff */
[----:B------:R-:W-:Y:S01]  /*24310*/  PRMT R105, R172, 0x5410, R173 ;  /* 0x00005410ac697816 */ /* 0x000fe200000000ad */
[C---:B---3--:R-:W-:Y:S01]  /*24320*/  FMUL.FTZ R6, R2.reuse, R170 ;  /* 0x000000aa02067220 */ /* 0x048fe20000410000 */
[----:B------:R-:W-:Y:S02]  /*24330*/  IMAD.MOV.U32 R170, RZ, RZ, R66 ;  /* 0x000000ffffaa7224 */ /* 0x000fe400078e0042 */
[C---:B------:R-:W-:Y:S01]  /*24340*/  FMUL.FTZ R66, R2.reuse, R142 ;  /* 0x0000008e02427220 */ /* 0x040fe20000410000 */
[C---:B------:R-:W-:Y:S01]  /*24350*/  FMUL.FTZ R35, R2.reuse, R159 ;  /* 0x0000009f02237220 */ /* 0x040fe20000410000 */
[----:B------:R-:W-:Y:S01]  /*24360*/  MUFU.EX2 R142, R207 ;  /* 0x000000cf008e7308 */ /* 0x000fe20000000800 */
        /* <DEDUP_REMOVED lines=22> */
[----:B-1----:R1:W3:Y:S01]  /*244d0*/  MUFU.EX2 R3, R178 ;  /* 0x000000b200037308 */ /* 0x0022e20000000800 */
[----:B------:R-:W-:Y:S01]  /*244e0*/  F2FP.BF16.F32.PACK_AB R143, R113, R112 ;  /* 0x00000070718f723e */ /* 0x000fe200000010ff */
[----:B------:R-:W-:Y:S01]  /*244f0*/  FADD.FTZ R112, R112, R116 ;  /* 0x0000007470707221 */ /* 0x000fe20000010000 */
[--C-:B------:R-:W-:Y:S01]  /*24500*/  HSET2.LE.AND R104, R226, R218.reuse, PT ;  /* 0x000000dae2687233 */ /* 0x100fe20003803000 */
[----:B------:R-:W-:Y:S01]  /*24510*/  IMAD.MOV.U32 R226, RZ, RZ, R136 ;  /* 0x000000ffffe27224 */ /* 0x000fe200078e0088 */
[----:B------:R-:W-:Y:S05]  /*24520*/  PRMT R144, R143, 0x7632, R144 ;  /* 0x000076328f907816 */ /* 0x000fea0000000090 */
[----:B------:R-:W-:Y:S01]  /*24530*/  MUFU.EX2 R136, R242 ;  /* 0x000000f200887308 */ /* 0x000fe20000000800 */
[----:B------:R-:W-:Y:S01]  /*24540*/  IMAD.MOV.U32 R158, RZ, RZ, R130 ;  /* 0x000000ffff9e7224 */ /* 0x000fe200078e0082 */
[----:B------:R-:W-:Y:S02]  /*24550*/  LOP3.LUT R130, R199, 0xff, RZ, 0xc0, !PT ;  /* 0x000000ffc7827812 */ /* 0x000fe400078ec0ff */
[----:B------:R-:W-:Y:S06]  /*24560*/  SHF.R.U32.HI R199, RZ, 0x18, R199 ;  /* 0x00000018ffc77819 */ /* 0x000fec00000116c7 */
[----:B------:R-:W-:Y:S01]  /*24570*/  MUFU.EX2 R116, R235 ;  /* 0x000000eb00747308 */ /* 0x000fe20000000800 */
[----:B------:R-:W-:Y:S01]  /*24580*/  LOP3.LUT R104, R107, R104, RZ, 0xc0, !PT ;  /* 0x000000686b687212 */ /* 0x000fe200078ec0ff */
[----:B-1----:R-:W-:Y:S01]  /*24590*/  IMAD.MOV.U32 R178, RZ, RZ, R170 ;  /* 0x000000ffffb27224 */ /* 0x002fe200078e00aa */
[----:B---3--:R-:W-:Y:S01]  /*245a0*/  F2FP.BF16.F32.PACK_AB R126, R3, R106 ;  /* 0x0000006a037e723e */ /* 0x008fe200000010ff */
[----:B------:R-:W-:Y:S06]  /*245b0*/  IMAD.MOV.U32 R170, RZ, RZ, R152 ;  /* 0x000000ffffaa7224 */ /* 0x000fec00078e0098 */
[----:B------:R-:W-:Y:S01]  /*245c0*/  MUFU.EX2 R107, R176 ;  /* 0x000000b0006b7308 */ /* 0x000fe20000000800 */
[----:B------:R-:W-:Y:S01]  /*245d0*/  IMAD.MOV.U32 R152, RZ, RZ, R157 ;  /* 0x000000ffff987224 */ /* 0x000fe200078e009d */
[C---:B------:R-:W-:Y:S01]  /*245e0*/  PRMT R167, R126.reuse, 0x7610, R167 ;  /* 0x000076107ea77816 */ /* 0x040fe200000000a7 */
[----:B------:R-:W-:Y:S01]  /*245f0*/  IMAD.MOV.U32 R157, RZ, RZ, R134 ;  /* 0x000000ffff9d7224 */ /* 0x000fe200078e0086 */
[----:B------:R-:W-:Y:S01]  /*24600*/  PRMT R160, R145, 0x7632, R160 ;  /* 0x0000763291a07816 */ /* 0x000fe200000000a0 */
[----:B------:R-:W-:Y:S01]  /*24610*/  IMAD.MOV.U32 R134, RZ, RZ, R125 ;  /* 0x000000ffff867224 */ /* 0x000fe200078e007d */
[----:B------:R-:W-:Y:S01]  /*24620*/  PRMT R166, R126, 0x7632, R166 ;  /* 0x000076327ea67816 */ /* 0x000fe200000000a6 */
[----:B------:R-:W-:Y:S02]  /*24630*/  IMAD.MOV.U32 R162, RZ, RZ, R152 ;  /* 0x000000ffffa27224 */ /* 0x000fe400078e0098 */
[----:B------:R-:W-:Y:S02]  /*24640*/  IMAD.MOV.U32 R152, RZ, RZ, R129 ;  /* 0x000000ffff987224 */ /* 0x000fe400078e0081 */
[----:B------:R-:W-:Y:S01]  /*24650*/  MUFU.EX2 R129, R229 ;  /* 0x000000e500817308 */ /* 0x000fe20000000800 */
[----:B------:R-:W-:Y:S02]  /*24660*/  IMAD.MOV.U32 R154, RZ, RZ, R157 ;  /* 0x000000ffff9a7224 */ /* 0x000fe400078e009d */
[----:B------:R-:W-:Y:S02]  /*24670*/  IMAD.MOV.U32 R157, RZ, RZ, R124 ;  /* 0x000000ffff9d7224 */ /* 0x000fe400078e007c */
[----:B------:R-:W-:Y:S02]  /*24680*/  IMAD.MOV.U32 R207, RZ, RZ, R154 ;  /* 0x000000ffffcf7224 */ /* 0x000fe400078e009a */
[----:B------:R-:W-:Y:S02]  /*24690*/  IMAD.MOV.U32 R154, RZ, RZ, R170 ;  /* 0x000000ffff9a7224 */ /* 0x000fe400078e00aa */
[----:B------:R-:W-:Y:S02]  /*246a0*/  IMAD.MOV.U32 R170, RZ, RZ, R121 ;  /* 0x000000ffffaa7224 */ /* 0x000fe400078e0079 */
[----:B------:R-:W-:Y:S02]  /*246b0*/  IMAD.MOV.U32 R224, RZ, RZ, R207 ;  /* 0x000000ffffe07224 */ /* 0x000fe400078e00cf */
[----:B------:R-:W-:Y:S02]  /*246c0*/  IMAD.MOV.U32 R207, RZ, RZ, R170 ;  /* 0x000000ffffcf7224 */ /* 0x000fe400078e00aa */
[----:B------:R-:W-:Y:S02]  /*246d0*/  IMAD.MOV.U32 R248, RZ, RZ, R134 ;  /* 0x000000fffff87224 */ /* 0x000fe400078e0086 */
[----:B------:R-:W-:Y:S01]  /*246e0*/  MUFU.EX2 R134, R233 ;  /* 0x000000e900867308 */ /* 0x000fe20000000800 */
[C---:B--2---:R-:W-:Y:S01]  /*246f0*/  FFMA.FTZ R115, R2.reuse, R7, R111 ;  /* 0x0000000702737223 */ /* 0x044fe2000001006f */
[----:B------:R-:W-:Y:S01]  /*24700*/  FMUL.FTZ R7, R2, R171 ;  /* 0x000000ab02077220 */ /* 0x000fe20000410000 */
[----:B------:R-:W-:Y:S01]  /*24710*/  PRMT R2, R0, 0x7632, R2 ;  /* 0x0000763200027816 */ /* 0x000fe20000000002 */
[----:B------:R-:W-:Y:S01]  /*24720*/  FADD.FTZ R111, R113, R112 ;  /* 0x00000070716f7221 */ /* 0x000fe20000010000 */
[----:B------:R-:W-:Y:S01]  /*24730*/  FADD.FTZ R110, R110, R115 ;  /* 0x000000736e6e7221 */ /* 0x000fe20000010000 */
[----:B------:R-:W-:Y:S04]  /*24740*/  PRMT R112, R130, 0x5410, R205 ;  /* 0x0000541082707816 */ /* 0x000fe800000000cd */
[----:B------:R1:W2:Y:S01]  /*24750*/  MUFU.EX2 R115, R175 ;  /* 0x000000af00737308 */ /* 0x0002a20000000800 */
[----:B------:R-:W-:Y:S01]  /*24760*/  PRMT R113, R128, 0x5410, R199 ;  /* 0x0000541080717816 */ /* 0x000fe200000000c7 */
[----:B------:R-:W-:Y:S01]  /*24770*/  FADD.FTZ R110, R142, R110 ;  /* 0x0000006e8e6e7221 */ /* 0x000fe20000010000 */
[C---:B------:R-:W-:Y:S01]  /*24780*/  F2FP.BF16.F32.PACK_AB R142, R108.reuse, R142 ;  /* 0x0000008e6c8e723e */ /* 0x040fe200000010ff */
[----:B------:R-:W3:Y:S01]  /*24790*/  LDC R205, c[0x0][0x448] ;  /* 0x00011200ffcd7b82 */ /* 0x000ee20000000800 */
[----:B------:R-:W-:Y:S01]  /*247a0*/  HSET2.LE.AND R112, R112, R218, PT ;  /* 0x000000da70707233 */ /* 0x000fe20003803000 */
[----:B------:R-:W-:Y:S01]  /*247b0*/  FADD.FTZ R118, R108, R110 ;  /* 0x0000006e6c767221 */ /* 0x000fe20000010000 */
[----:B----4-:R-:W-:Y:S01]  /*247c0*/  @!P5 HFMA2.BF16_V2 R109, -RZ.H0_H0, RZ.H0_H0, -R0.H0_H0 ;  /* 0x200000ffff6dd231 */ /* 0x010fe20000340900 */
[----:B------:R4:W4:Y:S01]  /*247d0*/  LDL.S16 R108, [R1+0x100] ;  /* 0x00010000016c7983 */ /* 0x0009220000100600 */
[----:B------:R-:W-:Y:S02]  /*247e0*/  PRMT R141, R142, 0x7632, R141 ;  /* 0x000076328e8d7816 */ /* 0x000fe4000000008d */
[----:B------:R-:W-:Y:S01]  /*247f0*/  LOP3.LUT R112, R105, R112, RZ, 0xc0, !PT ;  /* 0x0000007069707212 */ /* 0x000fe200078ec0ff */
[----:B------:R-:W-:Y:S01]  /*24800*/  @!P5 STL.S16 [R1+0x104], R109 ;  /* 0x0001046d0100d387 */ /* 0x000fe20000100600 */
[----:B------:R-:W-:Y:S01]  /*24810*/  PRMT R177, R109, 0x7610, R177 ;  /* 0x000076106db17816 */ /* 0x000fe200000000b1 */
[----:B-1----:R-:W-:Y:S02]  /*24820*/  IMAD.MOV.U32 R175, RZ, RZ, R223 ;  /* 0x000000ffffaf7224 */ /* 0x002fe400078e00df */
[----:B--2---:R-:W-:Y:S01]  /*24830*/  FADD.FTZ R117, R115, R117 ;  /* 0x0000007573757221 */ /* 0x004fe20000010000 */
[----:B------:R1:W5:Y:S01]  /*24840*/  LDL.LU.64 R222, [R1+0x1b0] ;  /* 0x0001b00001de7983 */ /* 0x0003620000300a00 */
[--C-:B------:R-:W-:Y:S01]  /*24850*/  HSET2.LE.AND R113, R113, R218.reuse, PT ;  /* 0x000000da71717233 */ /* 0x100fe20003803000 */
[----:B------:R-:W-:Y:S01]  /*24860*/  IMAD.MOV.U32 R235, RZ, RZ, R175 ;  /* 0x000000ffffeb7224 */ /* 0x000fe200078e00af */
[----:B------:R-:W-:Y:S01]  /*24870*/  PRMT R105, R127, 0x5410, R138 ;  /* 0x000054107f697816 */ /* 0x000fe2000000008a */
[C---:B------:R-:W-:Y:S01]  /*24880*/  FADD.FTZ R124, R107.reuse, R117 ;  /* 0x000000756b7c7221 */ /* 0x040fe20000010000 */
[----:B------:R-:W-:Y:S01]  /*24890*/  F2FP.BF16.F32.PACK_AB R122, R107, R115 ;  /* 0x000000736b7a723e */ /* 0x000fe200000010ff */
[----:B------:R-:W-:Y:S01]  /*248a0*/  IMAD.MOV.U32 R175, RZ, RZ, R159 ;  /* 0x000000ffffaf7224 */ /* 0x000fe200078e009f */
[----:B------:R-:W-:Y:S02]  /*248b0*/  LOP3.LUT R113, R105, R113, RZ, 0xc0, !PT ;  /* 0x0000007169717212 */ /* 0x000fe400078ec0ff */
[----:B------:R-:W-:Y:S01]  /*248c0*/  PRMT R105, R143, 0x5410, R144 ;  /* 0x000054108f697816 */ /* 0x000fe20000000090 */
[----:B------:R-:W-:Y:S01]  /*248d0*/  IMAD.MOV.U32 R233, RZ, RZ, R175 ;  /* 0x000000ffffe97224 */ /* 0x000fe200078e00af */
[----:B------:R-:W-:Y:S02]  /*248e0*/  PRMT R115, R178, 0x5410, R225 ;  /* 0x00005410b2737816 */ /* 0x000fe400000000e1 */
[----:B------:R-:W-:Y:S02]  /*248f0*/  LOP3.LUT R114, R105, R114, RZ, 0xc0, !PT ;  /* 0x0000007269727212 */ /* 0x000fe400078ec0ff */
[--C-:B------:R-:W-:Y:S02]  /*24900*/  HSET2.LE.AND R105, R120, R218.reuse, PT ;  /* 0x000000da78697233 */ /* 0x100fe40003803000 */
[----:B------:R2:W1:Y:S01]  /*24910*/  MUFU.EX2 R120, R234 ;  /* 0x000000ea00787308 */ /* 0x0004620000000800 */
[----:B------:R-:W-:Y:S02]  /*24920*/  LOP3.LUT R115, R115, 0xff00ff, RZ, 0xc0, !PT ;  /* 0x00ff00ff73737812 */ /* 0x000fe400078ec0ff */
[C---:B------:R-:W-:Y:S02]  /*24930*/  PRMT R168, R122.reuse, 0x7610, R168 ;  /* 0x000076107aa87816 */ /* 0x040fe400000000a8 */
[----:B------:R-:W-:Y:S02]  /*24940*/  PRMT R163, R122, 0x7632, R163 ;  /* 0x000076327aa37816 */ /* 0x000fe400000000a3 */
[----:B------:R-:W-:Y:S01]  /*24950*/  HSET2.LE.AND R115, R115, R218, PT ;  /* 0x000000da73737233 */ /* 0x000fe20003803000 */
[----:B--2---:R-:W-:Y:S01]  /*24960*/  IMAD.MOV.U32 R234, RZ, RZ, R174 ;  /* 0x000000ffffea7224 */ /* 0x004fe200078e00ae */
[----:B-1----:R-:W-:Y:S01]  /*24970*/  F2FP.BF16.F32.PACK_AB R156, R116, R120 ;  /* 0x00000078749c723e */ /* 0x002fe200000010ff */
[----:B------:R-:W-:Y:S02]  /*24980*/  IMAD.MOV.U32 R174, RZ, RZ, R158 ;  /* 0x000000ffffae7224 */ /* 0x000fe400078e009e */
[----:B------:R-:W-:Y:S02]  /*24990*/  IMAD.MOV.U32 R158, RZ, RZ, R152 ;  /* 0x000000ffff9e7224 */ /* 0x000fe400078e0098 */
[----:B------:R-:W-:Y:S02]  /*249a0*/  IMAD.MOV.U32 R152, RZ, RZ, R157 ;  /* 0x000000ffff987224 */ /* 0x000fe400078e009d */
[----:B------:R-:W-:Y:S02]  /*249b0*/  IMAD.MOV.U32 R157, RZ, RZ, R164 ;  /* 0x000000ffff9d7224 */ /* 0x000fe400078e00a4 */
[----:B----4-:R-:W-:Y:S05]  /*249c0*/  @!P0 HFMA2.BF16_V2 R108, -RZ.H0_H0, RZ.H0_H0, -R2.H0_H0 ;  /* 0x200000ffff6c8231 */ /* 0x010fea0000340902 */
[----:B------:R1:W-:Y:S01]  /*249d0*/  @!P0 STL.S16 [R1+0x100], R108 ;  /* 0x0001006c01008387 */ /* 0x0003e20000100600 */
[----:B------:R-:W-:Y:S03]  /*249e0*/  PRMT R155, R108, 0x7610, R155 ;  /* 0x000076106c9b7816 */ /* 0x000fe6000000009b */
[----:B------:R4:W2:Y:S04]  /*249f0*/  LDL.S16 R242, [R1+0x110] ;  /* 0x0001100001f27983 */ /* 0x0008a80000100600 */
[----:B------:R4:W4:Y:S04]  /*24a00*/  LDL.S16 R229, [R1+0x10c] ;  /* 0x00010c0001e57983 */ /* 0x0009280000100600 */
[----:B------:R-:W4:Y:S01]  /*24a10*/  LDL R117, [R1+0x164] ;  /* 0x0001640001757983 */ /* 0x000f220000100800 */
[----:B-1----:R-:W-:Y:S01]  /*24a20*/  FADD.FTZ R108, R106, R111 ;  /* 0x0000006f6a6c7221 */ /* 0x002fe20000010000 */
[----:B------:R-:W-:Y:S03]  /*24a30*/  PRMT R106, R123, 0x5410, R237 ;  /* 0x000054107b6a7816 */ /* 0x000fe600000000ed */
[----:B------:R-:W-:Y:S01]  /*24a40*/  FADD.FTZ R125, R3, R108 ;  /* 0x0000006c037d7221 */ /* 0x000fe20000010000 */
[----:B------:R-:W-:Y:S01]  /*24a50*/  PRMT R3, R0, 0x5410, R2 ;  /* 0x0000541000037816 */ /* 0x000fe20000000002 */
[----:B------:R-:W1:Y:S01]  /*24a60*/  LDSM.16.MT88.4 R108, [R210+0x9000] ;  /* 0x00900000d26c783b */ /* 0x000e620000004200 */
[----:B------:R-:W-:Y:S01]  /*24a70*/  @!P5 PRMT R0, R177, 0x5410, RZ ;  /* 0x00005410b100d816 */ /* 0x000fe200000000ff */
[----:B------:R-:W-:Y:S01]  /*24a80*/  IMAD.MOV.U32 R177, RZ, RZ, R132 ;  /* 0x000000ffffb17224 */ /* 0x000fe200078e0084 */
[----:B------:R-:W-:Y:S01]  /*24a90*/  @!P0 PRMT R2, R155, 0x5410, RZ ;  /* 0x000054109b028816 */ /* 0x000fe200000000ff */
[----:B------:R3:W-:Y:S01]  /*24aa0*/  MUFU.EX2 R132, R244 ;  /* 0x000000f400847308 */ /* 0x0007e20000000800 */
[----:B------:R-:W-:Y:S01]  /*24ab0*/  LOP3.LUT R105, R3, R105, RZ, 0xc0, !PT ;  /* 0x0000006903697212 */ /* 0x000fe200078ec0ff */
[----:B------:R-:W-:Y:S01]  /*24ac0*/  IMAD.MOV.U32 R155, RZ, RZ, R162 ;  /* 0x000000ffff9b7224 */ /* 0x000fe200078e00a2 */
[----:B------:R-:W-:Y:S01]  /*24ad0*/  ISETP.GT.U32.AND P5, PT, R225, UR13, PT ;  /* 0x0000000de1007c0c */ /* 0x000fe2000bfa4070 */
[----:B------:R1:W-:Y:S01]  /*24ae0*/  STG.E.U16 desc[UR28][R202.64], R0 ;  /* 0x00000000ca007986 */ /* 0x0003e2000c10151c */
[--C-:B------:R-:W-:Y:S01]  /*24af0*/  HSET2.LE.AND R106, R106, R218.reuse, PT ;  /* 0x000000da6a6a7233 */ /* 0x100fe20003803000 */
[----:B------:R-:W-:Y:S01]  /*24b00*/  IMAD.MOV.U32 R162, RZ, RZ, R153 ;  /* 0x000000ffffa27224 */ /* 0x000fe200078e0099 */
[----:B------:R-:W-:Y:S01]  /*24b10*/  PRMT R3, R239, 0x5410, R238 ;  /* 0x00005410ef037816 */ /* 0x000fe200000000ee */
[----:B------:R1:W-:Y:S01]  /*24b20*/  STG.E.U16 desc[UR28][R202.64+0x2], R2 ;  /* 0x00000202ca007986 */ /* 0x0003e2000c10151c */
[----:B------:R-:W-:Y:S02]  /*24b30*/  IMAD.MOV.U32 R153, RZ, RZ, R133 ;  /* 0x000000ffff997224 */ /* 0x000fe400078e0085 */
[----:B------:R-:W-:Y:S01]  /*24b40*/  IMAD.MOV.U32 R159, RZ, RZ, R162 ;  /* 0x000000ffff9f7224 */ /* 0x000fe200078e00a2 */
[----:B------:R-:W-:Y:S01]  /*24b50*/  LOP3.LUT R107, R3, 0xff00ff, RZ, 0xc0, !PT ;  /* 0x00ff00ff036b7812 */ /* 0x000fe200078ec0ff */
[----:B------:R-:W-:Y:S01]  /*24b60*/  IMAD.MOV.U32 R170, RZ, RZ, R153 ;  /* 0x000000ffffaa7224 */ /* 0x000fe200078e0099 */
[----:B---3--:R3:W3:Y:S01]  /*24b70*/  LDL.S16 R244, [R1+0x114] ;  /* 0x0001140001f47983 */ /* 0x0086e20000100600 */
[----:B------:R-:W-:Y:S01]  /*24b80*/  PRMT R3, R139, 0x5410, R140 ;  /* 0x000054108b037816 */ /* 0x000fe2000000008c */
[----:B------:R-:W-:Y:S01]  /*24b90*/  IMAD.MOV.U32 R153, RZ, RZ, R131 ;  /* 0x000000ffff997224 */ /* 0x000fe200078e0083 */
[----:B------:R-:W-:Y:S01]  /*24ba0*/  HSET2.LE.AND R107, R107, R218, PT ;  /* 0x000000da6b6b7233 */ /* 0x000fe20003803000 */
[----:B------:R-:W-:Y:S01]  /*24bb0*/  IMAD.MOV.U32 R162, RZ, RZ, R165 ;  /* 0x000000ffffa27224 */ /* 0x000fe200078e00a5 */
[----:B------:R-:W-:Y:S01]  /*24bc0*/  LOP3.LUT R106, R3, R106, RZ, 0xc0, !PT ;  /* 0x0000006a036a7212 */ /* 0x000fe200078ec0ff */
[----:B------:R-:W-:Y:S01]  /*24bd0*/  IMAD.WIDE R164, R205, 0x70, R202 ;  /* 0x00000070cda47825 */ /* 0x000fe200078e02ca */
[----:B------:R-:W1:Y:S02]  /*24be0*/  MUFU.EX2 R3, R231 ;  /* 0x000000e700037308 */ /* 0x000e640000000800 */
[----:B-1----:R-:W-:Y:S04]  /*24bf0*/  PRMT R0, R142, 0x5410, R141 ;  /* 0x000054108e007816 */ /* 0x002fe8000000008d */
[----:B------:R-:W-:Y:S01]  /*24c00*/  LOP3.LUT R107, R0, R107, RZ, 0xc0, !PT ;  /* 0x0000006b006b7212 */ /* 0x000fe200078ec0ff */
[----:B------:R-:W-:Y:S03]  /*24c10*/  FADD.FTZ R0, R120, R119 ;  /* 0x0000007778007221 */ /* 0x000fe60000010000 */
[----:B------:R-:W1:Y:S01]  /*24c20*/  MUFU.EX2 R2, R179 ;  /* 0x000000b300027308 */ /* 0x000e620000000800 */
[----:B------:R-:W-:Y:S02]  /*24c30*/  IMAD.U32 R202, RZ, RZ, UR24 ;  /* 0x00000018ffca7e24 */ /* 0x000fe4000f8e00ff */
[----:B------:R-:W-:Y:S01]  /*24c40*/  FADD.FTZ R121, R116, R0 ;  /* 0x0000000074797221 */ /* 0x000fe20000010000 */
[----:B------:R-:W-:Y:S01]  /*24c50*/  FADD.FTZ R0, R129, R118 ;  /* 0x0000007681007221 */ /* 0x000fe20000010000 */
[-C--:B------:R-:W-:Y:S05]  /*24c60*/  HMMA.16816.F32.BF16 R4, R104, R108.reuse, R4 ;  /* 0x0000006c6804723c */ /* 0x080fea0000041804 */
[----:B------:R1:W1:Y:S01]  /*24c70*/  MUFU.EX2 R120, R180 ;  /* 0x000000b400787308 */ /* 0x0002620000000800 */
[C---:B------:R-:W-:Y:S01]  /*24c80*/  FADD.FTZ R133, R3.reuse, R0 ;  /* 0x0000000003857221 */ /* 0x040fe20000010000 */
[----:B------:R-:W-:Y:S01]  /*24c90*/  IMAD.MOV.U32 R0, RZ, RZ, R145 ;  /* 0x000000ffff007224 */ /* 0x000fe200078e0091 */
[----:B------:R-:W-:Y:S02]  /*24ca0*/  LEA R202, P0, R202, R164, 0x1 ;  /* 0x000000a4caca7211 */ /* 0x000fe400078008ff */
[----:B------:R-:W-:Y:S02]  /*24cb0*/  F2FP.BF16.F32.PACK_AB R129, R3, R129 ;  /* 0x000000810381723e */ /* 0x000fe400000010ff */
[----:B------:R-:W-:Y:S03]  /*24cc0*/  LOP3.LUT R115, R0, R115, RZ, 0xc0, !PT ;  /* 0x0000007300737212 */ /* 0x000fe600078ec0ff */
[----:B------:R-:W-:Y:S01]  /*24cd0*/  MUFU.EX2 R3, R182 ;  /* 0x000000b600037308 */ /* 0x000fe20000000800 */
[----:B-1----:R-:W-:Y:S09]  /*24ce0*/  VIADD R180, R210, 0x9020 ;  /* 0x00009020d2b47836 */ /* 0x002ff20000000000 */
[----:B------:R-:W1:Y:S01]  /*24cf0*/  MUFU.EX2 R0, R181 ;  /* 0x000000b500007308 */ /* 0x000e620000000800 */
[C---:B------:R-:W-:Y:S04]  /*24d00*/  HMMA.16816.F32.BF16 R8, R112.reuse, R108, R8 ;  /* 0x0000006c7008723c */ /* 0x040fe80000041808 */
[----:B------:R-:W-:Y:S01]  /*24d10*/  FADD.FTZ R109, R2, R124 ;  /* 0x0000007c026d7221 */ /* 0x000fe20000010000 */
[--C-:B------:R-:W-:Y:S01]  /*24d20*/  FADD.FTZ R108, R120, R125.reuse ;  /* 0x0000007d786c7221 */ /* 0x100fe20000010000 */
[----:B------:R-:W-:Y:S02]  /*24d30*/  PRMT R125, R204, 0x7632, R125 ;  /* 0x00007632cc7d7816 */ /* 0x000fe4000000007d */
[-C--:B------:R-:W-:Y:S03]  /*24d40*/  HMMA.16816.F32.BF16 R12, R112, R110.reuse, R12 ;  /* 0x0000006e700c723c */ /* 0x080fe6000004180c */
[----:B------:R-:W-:Y:S01]  /*24d50*/  LOP3.LUT R125, R125, 0xff, RZ, 0xc0, !PT ;  /* 0x000000ff7d7d7812 */ /* 0x000fe200078ec0ff */
[C---:B-1----:R-:W-:Y:S01]  /*24d60*/  FADD.FTZ R131, R0.reuse, R109 ;  /* 0x0000006d00837221 */ /* 0x042fe20000010000 */
[----:B------:R-:W-:Y:S01]  /*24d70*/  F2FP.BF16.F32.PACK_AB R147, R0, R2 ;  /* 0x000000020093723e */ /* 0x000fe200000010ff */
[----:B------:R-:W-:Y:S01]  /*24d80*/  FADD.FTZ R0, R136, R121 ;  /* 0x0000007988007221 */ /* 0x000fe20000010000 */
[C---:B------:R-:W-:Y:S01]  /*24d90*/  F2FP.BF16.F32.PACK_AB R136, R132.reuse, R136 ;  /* 0x000000888488723e */ /* 0x040fe200000010ff */
[C---:B------:R-:W-:Y:S01]  /*24da0*/  HMMA.16816.F32.BF16 R16, R104.reuse, R110, R16 ;  /* 0x0000006e6810723c */ /* 0x040fe20000041810 */
[----:B------:R-:W-:Y:S03]  /*24db0*/  MUFU.EX2 R2, R184 ;  /* 0x000000b800027308 */ /* 0x000fe60000000800 */
[----:B------:R-:W-:Y:S01]  /*24dc0*/  FADD.FTZ R132, R132, R0 ;  /* 0x0000000084847221 */ /* 0x000fe20000010000 */
[----:B------:R-:W-:Y:S01]  /*24dd0*/  IMAD.U32 R0, RZ, RZ, UR24 ;  /* 0x00000018ff007e24 */ /* 0x000fe2000f8e00ff */
[----:B------:R-:W-:Y:S01]  /*24de0*/  LOP3.LUT R121, R204, 0xff, RZ, 0xc0, !PT ;  /* 0x000000ffcc797812 */ /* 0x000fe200078ec0ff */
[C---:B------:R-:W-:Y:S01]  /*24df0*/  FADD.FTZ R124, R3.reuse, R108 ;  /* 0x0000006c037c7221 */ /* 0x040fe20000010000 */
[----:B------:R-:W-:Y:S03]  /*24e00*/  F2FP.BF16.F32.PACK_AB R146, R3, R120 ;  /* 0x000000780392723e */ /* 0x000fe600000010ff */
[----:B------:R-:W1:Y:S01]  /*24e10*/  MUFU.EX2 R108, R186 ;  /* 0x000000ba006c7308 */ /* 0x000e620000000800 */
[----:B------:R-:W-:Y:S01]  /*24e20*/  LEA.HI.X.SX32 R203, R0, R165, 0x1, P0 ;  /* 0x000000a500cb7211 */ /* 0x000fe200000f0eff */
[----:B------:R-:W-:Y:S01]  /*24e30*/  FADD.FTZ R0, R134, R133 ;  /* 0x0000008586007221 */ /* 0x000fe20000010000 */
[----:B------:R-:W-:Y:S07]  /*24e40*/  ISETP.LE.U32.AND P0, PT, R121, UR13, PT ;  /* 0x0000000d79007c0c */ /* 0x000fee000bf03070 */
[----:B------:R-:W1:Y:S10]  /*24e50*/  MUFU.EX2 R120, R232 ;  /* 0x000000e800787308 */ /* 0x000e740000000800 */
[----:B------:R-:W1:Y:S02]  /*24e60*/  MUFU.EX2 R3, R185 ;  /* 0x000000b900037308 */ /* 0x000e640000000800 */
[----:B-1----:R-:W-:Y:S01]  /*24e70*/  FADD.FTZ R109, R108, R124 ;  /* 0x0000007c6c6d7221 */ /* 0x002fe20000010000 */
[----:B------:R-:W-:Y:S02]  /*24e80*/  SHF.R.U32.HI R124, RZ, 0x18, R204 ;  /* 0x00000018ff7c7819 */ /* 0x000fe400000116cc */
[C---:B------:R-:W-:Y:S01]  /*24e90*/  F2FP.BF16.F32.PACK_AB R134, R120.reuse, R134 ;  /* 0x000000867886723e */ /* 0x040fe200000010ff */
[----:B------:R-:W-:Y:S01]  /*24ea0*/  FADD.FTZ R120, R120, R0 ;  /* 0x0000000078787221 */ /* 0x000fe20000010000 */
[----:B------:R-:W-:Y:S03]  /*24eb0*/  IMAD.MOV.U32 R232, RZ, RZ, R174 ;  /* 0x000000ffffe87224 */ /* 0x000fe600078e00ae */
[----:B------:R-:W1:Y:S01]  /*24ec0*/  MUFU.EX2 R0, R183 ;  /* 0x000000b700007308 */ /* 0x000e620000000800 */
[C---:B------:R-:W-:Y:S01]  /*24ed0*/  F2FP.BF16.F32.PACK_AB R148, R3.reuse, R108 ;  /* 0x0000006c0394723e */ /* 0x040fe200000010ff */
[----:B------:R-:W-:Y:S08]  /*24ee0*/  FADD.FTZ R133, R3, R109 ;  /* 0x0000006d03857221 */ /* 0x000ff00000010000 */
[----:B------:R-:W-:Y:S01]  /*24ef0*/  MUFU.EX2 R3, R251 ;  /* 0x000000fb00037308 */ /* 0x000fe20000000800 */
[----:B-1----:R-:W-:Y:S01]  /*24f00*/  F2FP.BF16.F32.PACK_AB R151, R0, R2 ;  /* 0x000000020097723e */ /* 0x002fe200000010ff */
[--C-:B--2---:R-:W-:Y:S02]  /*24f10*/  @!P0 HFMA2.BF16_V2 R242, -RZ.H0_H0, RZ.H0_H0, -R126.reuse.H0_H0 ;  /* 0x200000fffff28231 */ /* 0x104fe4000034097e */
[----:B----4-:R-:W-:Y:S03]  /*24f20*/  @!P2 HFMA2.BF16_V2 R229, -RZ.H0_H0, RZ.H0_H0, -R126.H1_H1 ;  /* 0x200000ffffe5a231 */ /* 0x010fe6000036097e */
[----:B------:R-:W-:Y:S01]  /*24f30*/  PRMT R179, R242, 0x7610, R179 ;  /* 0x00007610f2b37816 */ /* 0x000fe200000000b3 */
[----:B------:R-:W-:Y:S03]  /*24f40*/  @P1 VIADD R180, R117, 0xffffffe0 ;  /* 0xffffffe075b41836 */ /* 0x000fe60000000000 */
[----:B------:R-:W-:Y:S02]  /*24f50*/  @!P0 PRMT R167, R179, 0x5410, RZ ;  /* 0x00005410b3a78816 */ /* 0x000fe400000000ff */
[----:B------:R-:W-:Y:S01]  /*24f60*/  PRMT R225, R229, 0x7610, R225 ;  /* 0x00007610e5e17816 */ /* 0x000fe200000000e1 */
[----:B------:R-:W1:Y:S03]  /*24f70*/  LDSM.16.MT88.4 R116, [R180] ;  /* 0x00000000b474783b */ /* 0x000e660000004200 */
[----:B------:R-:W-:Y:S01]  /*24f80*/  @!P2 PRMT R166, R225, 0x5410, RZ ;  /* 0x00005410e1a6a816 */ /* 0x000fe200000000ff */
[----:B---3--:R-:W-:Y:S05]  /*24f90*/  @P5 HFMA2.BF16_V2 R244, -RZ.H0_H0, RZ.H0_H0, -R145.H1_H1 ;  /* 0x200000fffff45231 */ /* 0x008fea0000360991 */
[----:B------:R-:W-:Y:S01]  /*24fa0*/  @P5 STL.S16 [R1+0x114], R244 ;  /* 0x000114f401005387 */ /* 0x000fe20000100600 */
[----:B------:R-:W-:Y:S01]  /*24fb0*/  PRMT R110, R244, 0x7610, R110 ;  /* 0x00007610f46e7816 */ /* 0x000fe2000000006e */
[-C--:B-1----:R-:W-:Y:S02]  /*24fc0*/  HMMA.16816.F32.BF16 R20, R104, R116.reuse, R20 ;  /* 0x000000746814723c */ /* 0x082fe40000041814 */
[----:B------:R-:W-:Y:S01]  /*24fd0*/  @!P0 STL.S16 [R1+0x110], R242 ;  /* 0x000110f201008387 */ /* 0x000fe20000100600 */
[----:B------:R-:W-:Y:S03]  /*24fe0*/  @P5 PRMT R160, R110, 0x5410, RZ ;  /* 0x000054106ea05816 */ /* 0x000fe600000000ff */
[----:B------:R-:W1:Y:S01]  /*24ff0*/  LDSM.16.MT88.4 R108, [R210+0xa000] ;  /* 0x00a00000d26c783b */ /* 0x000e620000004200 */
[C---:B------:R-:W-:Y:S02]  /*25000*/  ISETP.LE.U32.AND P5, PT, R125.reuse, UR13, PT ;  /* 0x0000000d7d007c0c */ /* 0x040fe4000bfa3070 */
[----:B------:R-:W-:Y:S01]  /*25010*/  ISETP.LE.U32.AND P0, PT, R130, UR13, PT ;  /* 0x0000000d82007c0c */ /* 0x000fe2000bf03070 */
[C---:B------:R-:W-:Y:S01]  /*25020*/  HMMA.16816.F32.BF16 R24, R112.reuse, R116, R24 ;  /* 0x000000747018723c */ /* 0x040fe20000041818 */
[----:B------:R-:W2:Y:S03]  /*25030*/  MUFU.EX2 R116, R250 ;  /* 0x000000fa00747308 */ /* 0x000ea60000000800 */
[----:B------:R3:W-:Y:S01]  /*25040*/  @!P2 STL.S16 [R1+0x10c], R229 ;  /* 0x00010ce50100a387 */ /* 0x0007e20000100600 */
[----:B------:R-:W-:Y:S01]  /*25050*/  ISETP.LE.U32.AND P2, PT, R124, UR13, PT ;  /* 0x0000000d7c007c0c */ /* 0x000fe2000bf43070 */
[----:B------:R-:W-:Y:S01]  /*25060*/  FADD.FTZ R117, R2, R131 ;  /* 0x0000008302757221 */ /* 0x000fe20000010000 */
[----:B------:R-:W-:Y:S01]  /*25070*/  PRMT R125, R125, 0x5410, R124 ;  /* 0x000054107d7d7816 */ /* 0x000fe2000000007c */
[----:B------:R4:W4:Y:S01]  /*25080*/  LDL.S16 R179, [R1+0x12c] ;  /* 0x00012c0001b37983 */ /* 0x0009220000100600 */
[-C--:B------:R-:W-:Y:S03]  /*25090*/  HMMA.16816.F32.BF16 R28, R112, R118.reuse, R28 ;  /* 0x00000076701c723c */ /* 0x080fe6000004181c */
[----:B------:R-:W-:Y:S01]  /*250a0*/  FADD.FTZ R131, R0, R117 ;  /* 0x0000007500837221 */ /* 0x000fe20000010000 */
[----:B------:R-:W-:Y:S01]  /*250b0*/  HSET2.LE.AND R125, R125, R218, PT ;  /* 0x000000da7d7d7233 */ /* 0x000fe20003803000 */
[----:B------:R-:W3:Y:S01]  /*250c0*/  MUFU.EX2 R117, R240 ;  /* 0x000000f000757308 */ /* 0x000ee20000000800 */
[----:B--2---:R-:W-:Y:S01]  /*250d0*/  FADD.FTZ R2, R116, R132 ;  /* 0x0000008474027221 */ /* 0x004fe20000010000 */
[C---:B------:R-:W-:Y:S01]  /*250e0*/  F2FP.BF16.F32.PACK_AB R171, R3.reuse, R116 ;  /* 0x0000007403ab723e */ /* 0x040fe200000010ff */
[C---:B------:R-:W-:Y:S07]  /*250f0*/  HMMA.16816.F32.BF16 R32, R104.reuse, R118, R32 ;  /* 0x000000766820723c */ /* 0x040fee0000041820 */
[----:B------:R-:W2:Y:S01]  /*25100*/  MUFU.EX2 R0, R243 ;  /* 0x000000f300007308 */ /* 0x000ea20000000800 */
[----:B------:R-:W-:Y:S01]  /*25110*/  FADD.FTZ R132, R3, R2 ;  /* 0x0000000203847221 */ /* 0x000fe20000010000 */
[----:B------:R-:W-:Y:S01]  /*25120*/  LOP3.LUT R125, R122, R125, RZ, 0xc0, !PT ;  /* 0x0000007d7a7d7212 */ /* 0x000fe200078ec0ff */
[----:B---3--:R-:W-:Y:S01]  /*25130*/  FADD.FTZ R2, R117, R120 ;  /* 0x0000007875027221 */ /* 0x008fe20000010000 */
[----:B------:R-:W-:Y:S02]  /*25140*/  IMAD.MOV.U32 R229, RZ, RZ, R158 ;  /* 0x000000ffffe57224 */ /* 0x000fe400078e009e */
[----:B------:R-:W-:Y:S02]  /*25150*/  IMAD.MOV.U32 R158, RZ, RZ, R170 ;  /* 0x000000ffff9e7224 */ /* 0x000fe400078e00aa */
[----:B------:R-:W-:Y:S01]  /*25160*/  IMAD.MOV.U32 R170, RZ, RZ, R152 ;  /* 0x000000ffffaa7224 */ /* 0x000fe200078e0098 */
        /* <DEDUP_REMOVED lines=8> */
[----:B------:R-:W-:Y:S01]  /*251f0*/  @!P5 PRMT R168, R176, 0x5410, RZ ;  /* 0x00005410b0a8d816 */ /* 0x000fe200000000ff */
[----:B------:R-:W-:Y:S01]  /*25200*/  IMAD.MOV.U32 R176, RZ, RZ, R207 ;  /* 0x000000ffffb07224 */ /* 0x000fe200078e00cf */
[----:B------:R-:W-:Y:S01]  /*25210*/  ISETP.LE.U32.AND P5, PT, R128, UR13, PT ;  /* 0x0000000d80007c0c */ /* 0x000fe2000bfa3070 */
[----:B------:R-:W-:Y:S01]  /*25220*/  IMAD.MOV.U32 R207, RZ, RZ, R153 ;  /* 0x000000ffffcf7224 */ /* 0x000fe200078e0099 */
[----:B--2---:R-:W-:Y:S01]  /*25230*/  F2FP.BF16.F32.PACK_AB R128, R0, R117 ;  /* 0x000000750080723e */ /* 0x004fe200000010ff */
[----:B------:R3:W2:Y:S01]  /*25240*/  LDL.S16 R153, [R1+0x128] ;  /* 0x0001280001997983 */ /* 0x0006a20000100600 */
[----:B------:R-:W-:Y:S04]  /*25250*/  IMAD.WIDE.U32 R108, R176, -0x326172a9, RZ ;  /* 0xcd9e8d57b06c7825 */ /* 0x000fe800078e00ff */
[----:B------:R-:W-:Y:S01]  /*25260*/  IMAD.MOV.U32 R176, RZ, RZ, R154 ;  /* 0x000000ffffb07224 */ /* 0x000fe200078e009a */
[----:B------:R-:W-:Y:S01]  /*25270*/  LOP3.LUT R230, R230, UR9, R109, 0x96, !PT ;  /* 0x00000009e6e67c12 */ /* 0x000fe2000f8e966d */
[----:B-1----:R3:W3:Y:S01]  /*25280*/  LDL.S16 R179, [R1+0x138] ;  /* 0x0001380001b37983 */ /* 0x0026e20000100600 */
[----:B----4-:R-:W-:Y:S05]  /*25290*/  @!P0 HFMA2.BF16_V2 R116, -RZ.H0_H0, RZ.H0_H0, -R172.H0_H0 ;  /* 0x200000ffff748231 */ /* 0x010fea00003409ac */
[----:B------:R-:W-:Y:S01]  /*252a0*/  PRMT R130, R116, 0x7610, R130 ;  /* 0x0000761074827816 */ /* 0x000fe20000000082 */
[----:B--2---:R-:W-:Y:S03]  /*252b0*/  @!P2 HFMA2.BF16_V2 R153, -RZ.H0_H0, RZ.H0_H0, -R122.H1_H1 ;  /* 0x200000ffff99a231 */ /* 0x004fe6000036097a */
[----:B------:R-:W-:Y:S02]  /*252c0*/  @!P0 PRMT R172, R130, 0x5410, RZ ;  /* 0x0000541082ac8816 */ /* 0x000fe400000000ff */
[----:B------:R1:W-:Y:S01]  /*252d0*/  @!P2 STL.S16 [R1+0x128], R153 ;  /* 0x000128990100a387 */ /* 0x0003e20000100600 */
[----:B------:R-:W-:Y:S03]  /*252e0*/  PRMT R182, R153, 0x7610, R182 ;  /* 0x0000761099b67816 */ /* 0x000fe600000000b6 */
[----:B------:R-:W-:Y:S01]  /*252f0*/  @!P0 STL.S16 [R1+0x134], R116 ;  /* 0x0001347401008387 */ /* 0x000fe20000100600 */
[----:B------:R-:W-:Y:S02]  /*25300*/  @!P2 PRMT R163, R182, 0x5410, RZ ;  /* 0x00005410b6a3a816 */ /* 0x000fe400000000ff */
[----:B------:R-:W-:Y:S01]  /*25310*/  ISETP.LE.U32.AND P2, PT, R199, UR13, PT ;  /* 0x0000000dc7007c0c */ /* 0x000fe2000bf43070 */
[----:B------:R-:W2:Y:S01]  /*25320*/  LDSM.16.MT88.4 R116, [R180+0x1000] ;  /* 0x00100000b474783b */ /* 0x000ea20000004200 */
[----:B------:R-:W-:Y:S01]  /*25330*/  ISETP.LE.U32.AND P0, PT, R123, UR13, PT ;  /* 0x0000000d7b007c0c */ /* 0x000fe2000bf03070 */
[----:B---3--:R-:W-:Y:S05]  /*25340*/  @!P3 HFMA2.BF16_V2 R179, -RZ.H0_H0, RZ.H0_H0, -R173.H0_H0 ;  /* 0x200000ffffb3b231 */ /* 0x008fea00003409ad */
[----:B------:R-:W-:Y:S01]  /*25350*/  PRMT R181, R179, 0x7610, R181 ;  /* 0x00007610b3b57816 */ /* 0x000fe200000000b5 */
[----:B------:R3:W-:Y:S03]  /*25360*/  @!P3 STL.S16 [R1+0x138], R179 ;  /* 0x000138b30100b387 */ /* 0x0007e60000100600 */
[----:B------:R-:W-:Y:S01]  /*25370*/  @!P3 PRMT R173, R181, 0x5410, RZ ;  /* 0x00005410b5adb816 */ /* 0x000fe200000000ff */
[----:B------:R4:W4:Y:S01]  /*25380*/  LDL.S16 R182, [R1+0x130] ;  /* 0x0001300001b67983 */ /* 0x0009220000100600 */
[----:B------:R-:W-:Y:S03]  /*25390*/  ISETP.GT.U32.AND P3, PT, R237, UR13, PT ;  /* 0x0000000ded007c0c */ /* 0x000fe6000bf64070 */
[----:B------:R2:W4:Y:S01]  /*253a0*/  LDL.S16 R130, [R1+0x124] ;  /* 0x0001240001827983 */ /* 0x0005220000100600 */
[--C-:B-1----:R-:W-:Y:S03]  /*253b0*/  FADD.FTZ R153, R0, R2.reuse ;  /* 0x0000000200997221 */ /* 0x102fe60000010000 */
[----:B------:R-:W-:Y:S04]  /*253c0*/  STG.E.U16 desc[UR28][R164.64+0x2], R173 ;  /* 0x000002ada4007986 */ /* 0x000fe8000c10151c */
[----:B------:R-:W-:Y:S04]  /*253d0*/  STG.E.U16 desc[UR28][R164.64], R172 ;  /* 0x000000aca4007986 */ /* 0x000fe8000c10151c */
[----:B---3--:R3:W3:Y:S01]  /*253e0*/  LDL.S16 R179, [R1+0x120] ;  /* 0x0001200001b37983 */ /* 0x0086e20000100600 */
[-C--:B--2---:R-:W-:Y:S08]  /*253f0*/  HMMA.16816.F32.BF16 R52, R104, R116.reuse, R52 ;  /* 0x000000746834723c */ /* 0x084ff00000041834 */
[C---:B------:R-:W-:Y:S08]  /*25400*/  HMMA.16816.F32.BF16 R56, R112.reuse, R116, R56 ;  /* 0x000000747038723c */ /* 0x040ff00000041838 */
[-C--:B------:R-:W-:Y:S08]  /*25410*/  HMMA.16816.F32.BF16 R60, R112, R118.reuse, R60 ;  /* 0x00000076703c723c */ /* 0x080ff0000004183c */
[C---:B------:R-:W-:Y:S01]  /*25420*/  HMMA.16816.F32.BF16 R64, R104.reuse, R118, R64 ;  /* 0x000000766840723c */ /* 0x040fe20000041840 */
[----:B------:R-:W-:Y:S03]  /*25430*/  LDSM.16.MT88.4 R116, [R180+0x2000] ;  /* 0x00200000b474783b */ /* 0x000fe60000004200 */
[----:B----4-:R-:W-:Y:S02]  /*25440*/  @!P5 HFMA2.BF16_V2 R182, -RZ.H0_H0, RZ.H0_H0, -R127.H0_H0 ;  /* 0x200000ffffb6d231 */ /* 0x010fe4000034097f */
[----:B------:R-:W-:Y:S03]  /*25450*/  @!P0 HFMA2.BF16_V2 R130, -RZ.H0_H0, RZ.H0_H0, -R139.H0_H0 ;  /* 0x200000ffff828231 */ /* 0x000fe6000034098b */
[----:B------:R-:W-:Y:S01]  /*25460*/  @!P5 STL.S16 [R1+0x130], R182 ;  /* 0x000130b60100d387 */ /* 0x000fe20000100600 */
[----:B------:R-:W-:Y:S02]  /*25470*/  PRMT R2, R182, 0x7610, R2 ;  /* 0x00007610b6027816 */ /* 0x000fe40000000002 */
[----:B------:R-:W-:Y:S02]  /*25480*/  PRMT R0, R130, 0x7610, R0 ;  /* 0x0000761082007816 */ /* 0x000fe40000000000 */
[----:B------:R-:W-:Y:S02]  /*25490*/  @!P5 PRMT R127, R2, 0x5410, RZ ;  /* 0x00005410027fd816 */ /* 0x000fe400000000ff */
[----:B------:R-:W-:Y:S02]  /*254a0*/  ISETP.GT.U32.AND P5, PT, R238, UR13, PT ;  /* 0x0000000dee007c0c */ /* 0x000fe4000bfa4070 */
[----:B------:R-:W-:Y:S01]  /*254b0*/  @!P0 PRMT R139, R0, 0x5410, RZ ;  /* 0x00005410008b8816 */ /* 0x000fe200000000ff */
[----:B------:R-:W-:Y:S01]  /*254c0*/  STG.E.U16 desc[UR28][R202.64], R127 ;  /* 0x0000007fca007986 */ /* 0x000fe2000c10151c */
[----:B------:R-:W-:Y:S01]  /*254d0*/  MUFU.EX2 R0, R190 ;  /* 0x000000be00007308 */ /* 0x000fe20000000800 */
[----:B---3--:R-:W-:Y:S05]  /*254e0*/  @!P2 HFMA2.BF16_V2 R179, -RZ.H0_H0, RZ.H0_H0, -R138.H0_H0 ;  /* 0x200000ffffb3a231 */ /* 0x008fea000034098a */
[----:B------:R1:W-:Y:S01]  /*254f0*/  @!P2 STL.S16 [R1+0x120], R179 ;  /* 0x000120b30100a387 */ /* 0x0003e20000100600 */
[----:B------:R-:W-:Y:S03]  /*25500*/  PRMT R120, R179, 0x7610, R120 ;  /* 0x00007610b3787816 */ /* 0x000fe60000000078 */
[----:B------:R3:W2:Y:S01]  /*25510*/  LDL.S16 R2, [R1+0x11c] ;  /* 0x00011c0001027983 */ /* 0x0006a20000100600 */
[----:B------:R-:W-:Y:S02]  /*25520*/  @!P2 PRMT R138, R120, 0x5410, RZ ;  /* 0x00005410788aa816 */ /* 0x000fe400000000ff */
[----:B------:R-:W-:Y:S01]  /*25530*/  ISETP.GT.U32.AND P2, PT, R239, UR13, PT ;  /* 0x0000000def007c0c */ /* 0x000fe2000bf44070 */
[----:B------:R4:W-:Y:S01]  /*25540*/  @!P0 STL.S16 [R1+0x124], R130 ;  /* 0x0001248201008387 */ /* 0x0009e20000100600 */
[----:B------:R-:W-:Y:S01]  /*25550*/  MUFU.EX2 R120, R187 ;  /* 0x000000bb00787308 */ /* 0x000fe20000000800 */
[----:B------:R-:W-:Y:S02]  /*25560*/  ISETP.GT.U32.AND P0, PT, R241, UR13, PT ;  /* 0x0000000df1007c0c */ /* 0x000fe4000bf04070 */
[----:B------:R-:W-:Y:S04]  /*25570*/  STG.E.U16 desc[UR28][R202.64+0x2], R138 ;  /* 0x0000028aca007986 */ /* 0x000fe8000c10151c */
[----:B------:R-:W-:Y:S01]  /*25580*/  STG.E.U16 desc[UR28][R200.64+0x10], R139 ;  /* 0x0000108bc8007986 */ /* 0x000fe2000c10151c */
[----:B-1----:R-:W-:Y:S02]  /*25590*/  IMAD.MOV.U32 R179, RZ, RZ, R155 ;  /* 0x000000ffffb37224 */ /* 0x002fe400078e009b */
[----:B------:R-:W-:Y:S04]  /*255a0*/  IMAD.WIDE.U32 R154, R245, -0x326172a9, RZ ;  /* 0xcd9e8d57f59a7825 */ /* 0x000fe800078e00ff */
[----:B------:R-:W-:Y:S01]  /*255b0*/  IMAD.MOV.U32 R182, RZ, RZ, R179 ;  /* 0x000000ffffb67224 */ /* 0x000fe200078e00b3 */
[----:B------:R-:W-:Y:S01]  /*255c0*/  LOP3.LUT R155, R108, UR10, R155, 0x96, !PT ;  /* 0x0000000a6c9b7c12 */ /* 0x000fe2000f8e969b */
[----:B------:R-:W-:Y:S01]  /*255d0*/  IMAD.MOV.U32 R179, RZ, RZ, R229 ;  /* 0x000000ffffb37224 */ /* 0x000fe200078e00e5 */
[----:B------:R-:W1:Y:S01]  /*255e0*/  LDSM.16.MT88.4 R108, [R210+0xb000] ;  /* 0x00b00000d26c783b */ /* 0x000e620000004200 */
[----:B----4-:R-:W-:Y:S01]  /*255f0*/  PRMT R130, R121, 0x5410, R236 ;  /* 0x0000541079827816 */ /* 0x010fe200000000ec */
[----:B------:R-:W-:Y:S01]  /*25600*/  IMAD.MOV.U32 R229, RZ, RZ, R158 ;  /* 0x000000ffffe57224 */ /* 0x000fe200078e009e */
[----:B------:R-:W-:Y:S01]  /*25610*/  LOP3.LUT R123, R155, 0xffff, RZ, 0xc0, !PT ;  /* 0x0000ffff9b7b7812 */ /* 0x000fe200078ec0ff */
[----:B------:R-:W-:Y:S02]  /*25620*/  IMAD.MOV.U32 R158, RZ, RZ, R162 ;  /* 0x000000ffff9e7224 */ /* 0x000fe400078e00a2 */
[--C-:B------:R-:W-:Y:S02]  /*25630*/  HSET2.LE.AND R124, R130, R218.reuse, PT ;  /* 0x000000da827c7233 */ /* 0x100fe40003803000 */
[----:B------:R-:W4:Y:S01]  /*25640*/  MUFU.EX2 R130, R182 ;  /* 0x000000b600827308 */ /* 0x000f220000000800 */
[----:B------:R-:W-:Y:S02]  /*25650*/  SHF.R.U32.HI R162, RZ, 0x8, R123 ;  /* 0x00000008ffa27819 */ /* 0x000fe4000001167b */
[----:B------:R-:W-:Y:S07]  /*25660*/  LOP3.LUT R124, R126, R124, RZ, 0xc0, !PT ;  /* 0x0000007c7e7c7212 */ /* 0x000fee00078ec0ff */
[----:B------:R-:W-:Y:S10]  /*25670*/  MUFU.EX2 R123, R192 ;  /* 0x000000c0007b7308 */ /* 0x000ff40000000800 */
[----:B------:R-:W3:Y:S01]  /*25680*/  MUFU.EX2 R126, R179 ;  /* 0x000000b3007e7308 */ /* 0x000ee20000000800 */
[--C-:B----4-:R-:W-:Y:S01]  /*25690*/  FADD.FTZ R122, R130, R132.reuse ;  /* 0x00000084827a7221 */ /* 0x110fe20000010000 */
[----:B------:R-:W-:Y:S01]  /*256a0*/  IMAD.MOV.U32 R182, RZ, RZ, R229 ;  /* 0x000000ffffb67224 */ /* 0x000fe200078e00e5 */
[C---:B------:R-:W-:Y:S01]  /*256b0*/  PRMT R132, R129.reuse, 0x7632, R132 ;  /* 0x0000763281847816 */ /* 0x040fe20000000084 */
[----:B------:R-:W-:Y:S02]  /*256c0*/  IMAD.MOV.U32 R229, RZ, RZ, R226 ;  /* 0x000000ffffe57224 */ /* 0x000fe400078e00e2 */
[----:B------:R-:W-:Y:S02]  /*256d0*/  IMAD.MOV.U32 R226, RZ, RZ, R177 ;  /* 0x000000ffffe27224 */ /* 0x000fe400078e00b1 */
[----:B------:R-:W-:Y:S01]  /*256e0*/  IMAD.MOV.U32 R177, RZ, RZ, R248 ;  /* 0x000000ffffb17224 */ /* 0x000fe200078e00f8 */
[C---:B---3--:R-:W-:Y:S01]  /*256f0*/  F2FP.BF16.F32.PACK_AB R130, R126.reuse, R130 ;  /* 0x000000827e82723e */ /* 0x048fe200000010ff */
[----:B------:R-:W-:Y:S02]  /*25700*/  IMAD.MOV.U32 R179, RZ, RZ, R176 ;  /* 0x000000ffffb37224 */ /* 0x000fe400078e00b0 */
[----:B------:R-:W-:Y:S02]  /*25710*/  IMAD.MOV.U32 R176, RZ, RZ, R224 ;  /* 0x000000ffffb07224 */ /* 0x000fe400078e00e0 */
[----:B------:R-:W-:Y:S02]  /*25720*/  IMAD.MOV.U32 R224, RZ, RZ, R157 ;  /* 0x000000ffffe07224 */ /* 0x000fe400078e009d */
[----:B------:R-:W-:Y:S01]  /*25730*/  FADD.FTZ R157, R126, R122 ;  /* 0x0000007a7e9d7221 */ /* 0x000fe20000010000 */
[----:B------:R-:W-:Y:S01]  /*25740*/  IMAD.MOV.U32 R248, RZ, RZ, R137 ;  /* 0x000000fffff87224 */ /* 0x000fe200078e0089 */
[----:B------:R3:W-:Y:S01]  /*25750*/  MUFU.EX2 R126, R182 ;  /* 0x000000b6007e7308 */ /* 0x0007e20000000800 */
[-C--:B-1----:R-:W-:Y:S09]  /*25760*/  HMMA.16816.F32.BF16 R68, R104, R108.reuse, R68 ;  /* 0x0000006c6844723c */ /* 0x082ff20000041844 */
[----:B------:R1:W-:Y:S01]  /*25770*/  MUFU.EX2 R122, R179 ;  /* 0x000000b3007a7308 */ /* 0x0003e20000000800 */
[C---:B------:R-:W-:Y:S09]  /*25780*/  HMMA.16816.F32.BF16 R72, R112.reuse, R108, R72 ;  /* 0x0000006c7048723c */ /* 0x040ff20000041848 */
[----:B------:R4:W-:Y:S01]  /*25790*/  MUFU.EX2 R108, R176 ;  /* 0x000000b0006c7308 */ /* 0x0009e20000000800 */
[----:B---3--:R-:W-:Y:S09]  /*257a0*/  IMAD.MOV.U32 R182, RZ, RZ, R159 ;  /* 0x000000ffffb67224 */ /* 0x008ff200078e009f */
[----:B------:R3:W-:Y:S01]  /*257b0*/  MUFU.EX2 R109, R229 ;  /* 0x000000e5006d7308 */ /* 0x0007e20000000800 */
[----:B------:R-:W-:Y:S01]  /*257c0*/  SHF.R.U32.HI R159, RZ, 0x18, R206 ;  /* 0x00000018ff9f7819 */ /* 0x000fe200000116ce */
[----:B-1----:R-:W-:Y:S01]  /*257d0*/  IMAD.MOV.U32 R179, RZ, RZ, R170 ;  /* 0x000000ffffb37224 */ /* 0x002fe200078e00aa */
[-C--:B------:R-:W-:Y:S03]  /*257e0*/  HMMA.16816.F32.BF16 R76, R112, R110.reuse, R76 ;  /* 0x0000006e704c723c */ /* 0x080fe6000004184c */
[----:B----4-:R-:W-:Y:S05]  /*257f0*/  IMAD.MOV.U32 R176, RZ, RZ, R169 ;  /* 0x000000ffffb07224 */ /* 0x010fea00078e00a9 */
[C---:B------:R-:W-:Y:S04]  /*25800*/  HMMA.16816.F32.BF16 R80, R104.reuse, R110, R80 ;  /* 0x0000006e6850723c */ /* 0x040fe80000041850 */
[----:B---3--:R-:W-:Y:S01]  /*25810*/  IMAD.MOV.U32 R229, RZ, RZ, R158 ;  /* 0x000000ffffe57224 */ /* 0x008fe200078e009e */
[----:B------:R-:W-:Y:S03]  /*25820*/  PRMT R111, R129, 0x5410, R132 ;  /* 0x00005410816f7816 */ /* 0x000fe60000000084 */
[-C--:B------:R-:W-:Y:S08]  /*25830*/  HMMA.16816.F32.BF16 R84, R104, R116.reuse, R84 ;  /* 0x000000746854723c */ /* 0x080ff00000041854 */
[C---:B------:R-:W-:Y:S04]  /*25840*/  HMMA.16816.F32.BF16 R88, R112.reuse, R116, R88 ;  /* 0x000000747058723c */ /* 0x040fe80000041858 */
[----:B------:R-:W-:Y:S04]  /*25850*/  PRMT R116, R224, 0x5410, R207 ;  /* 0x00005410e0747816 */ /* 0x000fe800000000cf */
[-C--:B------:R-:W-:Y:S03]  /*25860*/  HMMA.16816.F32.BF16 R92, R112, R118.reuse, R92 ;  /* 0x00000076705c723c */ /* 0x080fe6000004185c */
[----:B------:R-:W-:Y:S02]  /*25870*/  LOP3.LUT R113, R176, 0xff, RZ, 0xc0, !PT ;  /* 0x000000ffb0717812 */ /* 0x000fe400078ec0ff */
[----:B------:R-:W-:Y:S02]  /*25880*/  LOP3.LUT R116, R116, 0xff00ff, RZ, 0xc0, !PT ;  /* 0x00ff00ff74747812 */ /* 0x000fe400078ec0ff */
[----:B------:R-:W-:Y:S01]  /*25890*/  PRMT R114, R177, 0x5410, R161 ;  /* 0x00005410b1727816 */ /* 0x000fe200000000a1 */
[----:B------:R-:W-:Y:S01]  /*258a0*/  HMMA.16816.F32.BF16 R96, R104, R118, R96 ;  /* 0x000000766860723c */ /* 0x000fe20000041860 */
[----:B------:R-:W-:Y:S03]  /*258b0*/  LDSM.16.MT88.4 R104, [R180+0x400] ;  /* 0x00040000b468783b */ /* 0x000fe60000004200 */
[----:B------:R-:W-:Y:S05]  /*258c0*/  LOP3.LUT R114, R114, 0xff00ff, RZ, 0xc0, !PT ;  /* 0x00ff00ff72727812 */ /* 0x000fea00078ec0ff */
[----:B------:R-:W-:Y:S01]  /*258d0*/  HSET2.LE.AND R127, R114, R218, PT ;  /* 0x000000da727f7233 */ /* 0x000fe20003803000 */
[----:B------:R-:W-:Y:S04]  /*258e0*/  IMAD.WIDE R114, R205, -0x70, R164 ;  /* 0xffffff90cd727825 */ /* 0x000fe800078e02a4 */
[----:B------:R-:W-:Y:S01]  /*258f0*/  LOP3.LUT R127, R147, R127, RZ, 0xc0, !PT ;  /* 0x0000007f937f7212 */ /* 0x000fe200078ec0ff */
[----:B--2---:R-:W-:Y:S05]  /*25900*/  @P3 HFMA2.BF16_V2 R2, -RZ.H0_H0, RZ.H0_H0, -R140.H0_H0 ;  /* 0x200000ffff023231 */ /* 0x004fea000034098c */
[----:B------:R1:W-:Y:S01]  /*25910*/  @P3 STL.S16 [R1+0x11c], R2 ;  /* 0x00011c0201003387 */ /* 0x0003e20000100600 */
[----:B------:R-:W-:Y:S03]  /*25920*/  PRMT R3, R2, 0x7610, R3 ;  /* 0x0000761002037816 */ /* 0x000fe60000000003 */
[----:B------:R3:W2:Y:S01]  /*25930*/  LDL.S16 R152, [R1+0x118] ;  /* 0x0001180001987983 */ /* 0x0006a20000100600 */
[----:B------:R-:W-:Y:S02]  /*25940*/  @P3 PRMT R140, R3, 0x5410, RZ ;  /* 0x00005410038c3816 */ /* 0x000fe400000000ff */
[----:B------:R-:W4:Y:S01]  /*25950*/  MUFU.EX2 R3, R188 ;  /* 0x000000bc00037308 */ /* 0x000f220000000800 */
[----:B------:R-:W-:Y:S02]  /*25960*/  ISETP.LE.U32.AND P3, PT, R135, UR13, PT ;  /* 0x0000000d87007c0c */ /* 0x000fe4000bf63070 */
[----:B------:R3:W-:Y:S01]  /*25970*/  STG.E.U16 desc[UR28][R200.64+0x12], R140 ;  /* 0x0000128cc8007986 */ /* 0x0007e2000c10151c */
[----:B----4-:R-:W-:Y:S06]  /*25980*/  F2FP.BF16.F32.PACK_AB R150, R3, R120 ;  /* 0x000000780396723e */ /* 0x010fec00000010ff */
[----:B-1----:R-:W1:Y:S01]  /*25990*/  MUFU.EX2 R2, R189 ;  /* 0x000000bd00027308 */ /* 0x002e620000000800 */
[----:B---3--:R-:W-:Y:S01]  /*259a0*/  PRMT R140, R146, 0x7632, R140 ;  /* 0x00007632928c7816 */ /* 0x008fe2000000008c */
[--C-:B-1----:R-:W-:Y:S01]  /*259b0*/  FADD.FTZ R121, R2, R133.reuse ;  /* 0x0000008502797221 */ /* 0x102fe20000010000 */
[----:B------:R-:W-:Y:S07]  /*259c0*/  F2FP.BF16.F32.PACK_AB R149, R0, R2 ;  /* 0x000000020095723e */ /* 0x000fee00000010ff */
[----:B------:R-:W-:Y:S01]  /*259d0*/  MUFU.EX2 R2, R191 ;  /* 0x000000bf00027308 */ /* 0x000fe20000000800 */
[----:B------:R-:W-:Y:S01]  /*259e0*/  PRMT R133, R156, 0x7632, R133 ;  /* 0x000076329c857816 */ /* 0x000fe20000000085 */
[----:B--2---:R-:W-:Y:S05]  /*259f0*/  @P5 HFMA2.BF16_V2 R152, -RZ.H0_H0, RZ.H0_H0, -R141.H0_H0 ;  /* 0x200000ffff985231 */ /* 0x004fea000034098d */
[----:B------:R1:W-:Y:S01]  /*25a00*/  @P5 STL.S16 [R1+0x118], R152 ;  /* 0x0001189801005387 */ /* 0x0003e20000100600 */
[----:B------:R-:W-:Y:S03]  /*25a10*/  PRMT R135, R152, 0x7610, R135 ;  /* 0x0000761098877816 */ /* 0x000fe60000000087 */
[----:B------:R3:W2:Y:S01]  /*25a20*/  LDL.S16 R176, [R1+0xec] ;  /* 0x0000ec0001b07983 */ /* 0x0006a20000100600 */
[----:B------:R-:W-:Y:S03]  /*25a30*/  @P5 PRMT R141, R135, 0x5410, RZ ;  /* 0x00005410878d5816 */ /* 0x000fe600000000ff */
[----:B------:R3:W4:Y:S04]  /*25a40*/  LDL.S16 R173, [R1+0xe8] ;  /* 0x0000e80001ad7983 */ /* 0x0007280000100600 */
[----:B------:R3:W-:Y:S01]  /*25a50*/  STG.E.U16 desc[UR28][R114.64+0x12], R141 ;  /* 0x0000128d72007986 */ /* 0x0007e2000c10151c */
[----:B-1----:R-:W-:Y:S01]  /*25a60*/  FADD.FTZ R152, R0, R121 ;  /* 0x0000007900987221 */ /* 0x002fe20000010000 */
[----:B------:R-:W-:Y:S01]  /*25a70*/  LOP3.LUT R0, R162, 0xffff, RZ, 0xc0, !PT ;  /* 0x0000ffffa2007812 */ /* 0x000fe200078ec0ff */
[----:B------:R-:W-:Y:S03]  /*25a80*/  MUFU.EX2 R121, R193 ;  /* 0x000000c100797308 */ /* 0x000fe60000000800 */
[----:B------:R-:W-:Y:S01]  /*25a90*/  ISETP.LE.U32.AND P5, PT, R0, UR13, PT ;  /* 0x0000000d00007c0c */ /* 0x000fe2000bfa3070 */
[----:B------:R-:W-:Y:S06]  /*25aa0*/  FADD.FTZ R0, R120, R131 ;  /* 0x0000008378007221 */ /* 0x000fec0000010000 */
[----:B------:R-:W1:Y:S01]  /*25ab0*/  MUFU.EX2 R131, R246 ;  /* 0x000000f600837308 */ /* 0x000e620000000800 */
[----:B------:R-:W-:Y:S01]  /*25ac0*/  FADD.FTZ R137, R3, R0 ;  /* 0x0000000003897221 */ /* 0x000fe20000010000 */
[----:B------:R-:W-:Y:S08]  /*25ad0*/  PRMT R3, R156, 0x7610, R3 ;  /* 0x000076109c037816 */ /* 0x000ff00000000003 */
[----:B------:R-:W1:Y:S01]  /*25ae0*/  MUFU.EX2 R120, R252 ;  /* 0x000000fc00787308 */ /* 0x000e620000000800 */
[----:B---3--:R-:W-:Y:S09]  /*25af0*/  PRMT R141, R147, 0x7610, R141 ;  /* 0x00007610938d7816 */ /* 0x008ff2000000008d */
[----:B------:R-:W3:Y:S01]  /*25b00*/  MUFU.EX2 R0, R194 ;  /* 0x000000c200007308 */ /* 0x000ee20000000800 */
[----:B-1----:R-:W-:Y:S01]  /*25b10*/  FADD.FTZ R135, R131, R153 ;  /* 0x0000009983877221 */ /* 0x002fe20000010000 */
[----:B------:R-:W-:Y:S02]  /*25b20*/  F2FP.BF16.F32.PACK_AB R153, R121, R123 ;  /* 0x0000007b7999723e */ /* 0x000fe400000010ff */
[C---:B------:R-:W-:Y:S01]  /*25b30*/  F2FP.BF16.F32.PACK_AB R131, R120.reuse, R131 ;  /* 0x000000837883723e */ /* 0x040fe200000010ff */
[--C-:B------:R-:W-:Y:S01]  /*25b40*/  FADD.FTZ R156, R120, R135.reuse ;  /* 0x00000087789c7221 */ /* 0x100fe20000010000 */
[----:B------:R-:W-:Y:S01]  /*25b50*/  FADD.FTZ R120, R123, R152 ;  /* 0x000000987b787221 */ /* 0x000fe20000010000 */
[----:B------:R-:W-:Y:S02]  /*25b60*/  PRMT R135, R136, 0x7632, R135 ;  /* 0x0000763288877816 */ /* 0x000fe40000000087 */
[----:B---3--:R-:W-:Y:S01]  /*25b70*/  F2FP.BF16.F32.PACK_AB R152, R0, R2 ;  /* 0x000000020098723e */ /* 0x008fe200000010ff */
[----:B------:R-:W-:Y:S01]  /*25b80*/  FADD.FTZ R169, R121, R120 ;  /* 0x0000007879a97221 */ /* 0x000fe20000010000 */
[----:B------:R-:W-:Y:S01]  /*25b90*/  FADD.FTZ R120, R2, R137 ;  /* 0x0000008902787221 */ /* 0x000fe20000010000 */
[----:B------:R-:W-:Y:S01]  /*25ba0*/  FADD.FTZ R2, R126, R157 ;  /* 0x0000009d7e027221 */ /* 0x000fe20000010000 */
[----:B------:R-:W-:Y:S01]  /*25bb0*/  LOP3.LUT R157, R182, 0xff, RZ, 0xc0, !PT ;  /* 0x000000ffb69d7812 */ /* 0x000fe200078ec0ff */
[----:B------:R-:W-:Y:S02]  /*25bc0*/  IMAD.MOV.U32 R182, RZ, RZ, R179 ;  /* 0x000000ffffb67224 */ /* 0x000fe400078e00b3 */
[----:B------:R-:W-:Y:S01]  /*25bd0*/  FADD.FTZ R170, R0, R120 ;  /* 0x0000007800aa7221 */ /* 0x000fe20000010000 */
[----:B------:R3:W3:Y:S01]  /*25be0*/  LDL.S16 R179, [R1+0xf8] ;  /* 0x0000f80001b37983 */ /* 0x0006e20000100600 */
[----:B------:R-:W-:Y:S01]  /*25bf0*/  FADD.FTZ R110, R109, R156 ;  /* 0x0000009c6d6e7221 */ /* 0x000fe20000010000 */
[----:B------:R-:W-:Y:S01]  /*25c00*/  LOP3.LUT R156, R206, 0xff, RZ, 0xc0, !PT ;  /* 0x000000ffce9c7812 */ /* 0x000fe200078ec0ff */
[----:B------:R-:W-:Y:S01]  /*25c10*/  FADD.FTZ R175, R122, R2 ;  /* 0x000000027aaf7221 */ /* 0x000fe20000010000 */
[C---:B------:R-:W-:Y:S01]  /*25c20*/  F2FP.BF16.F32.PACK_AB R2, R108.reuse, R109 ;  /* 0x0000006d6c02723e */ /* 0x040fe200000010ff */
[----:B------:R-:W-:Y:S01]  /*25c30*/  FADD.FTZ R174, R108, R110 ;  /* 0x0000006e6cae7221 */ /* 0x000fe20000010000 */
[----:B------:R-:W-:Y:S01]  /*25c40*/  PRMT R108, R156, 0x5410, R249 ;  /* 0x000054109c6c7816 */ /* 0x000fe200000000f9 */
[----:B------:R-:W-:Y:S01]  /*25c50*/  IMAD.WIDE.U32 R118, R182, -0x2daee0ad, RZ ;  /* 0xd2511f53b6767825 */ /* 0x000fe200078e00ff */
[----:B------:R-:W-:Y:S02]  /*25c60*/  PRMT R109, R206, 0x7632, R109 ;  /* 0x00007632ce6d7816 */ /* 0x000fe4000000006d */
[----:B------:R-:W-:Y:S02]  /*25c70*/  PRMT R110, R157, 0x5410, R248 ;  /* 0x000054109d6e7816 */ /* 0x000fe400000000f8 */
[----:B------:R-:W-:Y:S02]  /*25c80*/  LOP3.LUT R158, R109, 0xff, RZ, 0xc0, !PT ;  /* 0x000000ff6d9e7812 */ /* 0x000fe400078ec0ff */
[--C-:B------:R-:W-:Y:S02]  /*25c90*/  HSET2.LE.AND R108, R108, R218.reuse, PT ;  /* 0x000000da6c6c7233 */ /* 0x100fe40003803000 */
[----:B------:R-:W-:Y:S02]  /*25ca0*/  PRMT R109, R3, 0x5410, R133 ;  /* 0x00005410036d7816 */ /* 0x000fe40000000085 */
[--C-:B------:R-:W-:Y:S02]  /*25cb0*/  HSET2.LE.AND R110, R110, R218.reuse, PT ;  /* 0x000000da6e6e7233 */ /* 0x100fe40003803000 */
[----:B------:R-:W-:Y:S02]  /*25cc0*/  LOP3.LUT R108, R109, R108, RZ, 0xc0, !PT ;  /* 0x0000006c6d6c7212 */ /* 0x000fe400078ec0ff */
[----:B------:R-:W-:Y:S02]  /*25cd0*/  PRMT R109, R158, 0x5410, R159 ;  /* 0x000054109e6d7816 */ /* 0x000fe4000000009f */
[----:B------:R-:W-:Y:S02]  /*25ce0*/  PRMT R137, R134, 0x7632, R137 ;  /* 0x0000763286897816 */ /* 0x000fe40000000089 */
[----:B------:R-:W-:Y:S02]  /*25cf0*/  F2FP.BF16.F32.PACK_AB R0, R122, R126 ;  /* 0x0000007e7a00723e */ /* 0x000fe400000010ff */
[----:B------:R-:W1:Y:S01]  /*25d00*/  LDSM.16.MT88.4 R120, [R210+0x9400] ;  /* 0x00940000d278783b */ /* 0x000e620000004200 */
[--C-:B------:R-:W-:Y:S02]  /*25d10*/  HSET2.LE.AND R109, R109, R218.reuse, PT ;  /* 0x000000da6d6d7233 */ /* 0x100fe40003803000 */
[----:B------:R-:W-:Y:S02]  /*25d20*/  PRMT R112, R134, 0x5410, R137 ;  /* 0x0000541086707816 */ /* 0x000fe40000000089 */
[----:B------:R-:W-:Y:S02]  /*25d30*/  PRMT R126, R113, 0x5410, R226 ;  /* 0x00005410717e7816 */ /* 0x000fe400000000e2 */
[----:B------:R-:W-:Y:S02]  /*25d40*/  LOP3.LUT R109, R111, R109, RZ, 0xc0, !PT ;  /* 0x0000006d6f6d7212 */ /* 0x000fe400078ec0ff */
[----:B------:R-:W-:Y:S02]  /*25d50*/  PRMT R111, R136, 0x5410, R135 ;  /* 0x00005410886f7816 */ /* 0x000fe40000000087 */
[--C-:B------:R-:W-:Y:S02]  /*25d60*/  HSET2.LE.AND R126, R126, R218.reuse, PT ;  /* 0x000000da7e7e7233 */ /* 0x100fe40003803000 */
[----:B------:R-:W-:Y:S02]  /*25d70*/  LOP3.LUT R110, R111, R110, RZ, 0xc0, !PT ;  /* 0x0000006e6f6e7212 */ /* 0x000fe400078ec0ff */
[----:B------:R-:W-:Y:S01]  /*25d80*/  HSET2.LE.AND R111, R116, R218, PT ;  /* 0x000000da746f7233 */ /* 0x000fe20003803000 */
[----:B------:R-:W-:Y:S01]  /*25d90*/  IMAD.WIDE.U32 R116, R229, -0x2daee0ad, RZ ;  /* 0xd2511f53e5747825 */ /* 0x000fe200078e00ff */
[----:B------:R-:W-:Y:S03]  /*25da0*/  LOP3.LUT R126, R146, R126, RZ, 0xc0, !PT ;  /* 0x0000007e927e7212 */ /* 0x000fe600078ec0ff */
[----:B------:R-:W-:Y:S02]  /*25db0*/  LOP3.LUT R111, R112, R111, RZ, 0xc0, !PT ;  /* 0x0000006f706f7212 */ /* 0x000fe400078ec0ff */
[----:B------:R-:W-:Y:S02]  /*25dc0*/  LOP3.LUT R112, R232, UR21, R119, 0x96, !PT ;  /* 0x00000015e8707c12 */ /* 0x000fe4000f8e9677 */
[----:B------:R-:W-:Y:S03]  /*25dd0*/  LOP3.LUT R118, R118, UR17, R117, 0x96, !PT ;  /* 0x0000001176767c12 */ /* 0x000fe6000f8e9675 */
[-C--:B-1----:R-:W-:Y:S08]  /*25de0*/  HMMA.16816.F32.BF16 R4, R108, R120.reuse, R4 ;  /* 0x000000786c04723c */ /* 0x082ff00000041804 */
[C---:B------:R-:W-:Y:S04]  /*25df0*/  HMMA.16816.F32.BF16 R8, R124.reuse, R120, R8 ;  /* 0x000000787c08723c */ /* 0x040fe80000041808 */
[----:B------:R-:W-:Y:S04]  /*25e00*/  IMAD.WIDE R120, R205, 0x70, R114 ;  /* 0x00000070cd787825 */ /* 0x000fe800078e0272 */
[-C--:B------:R-:W-:Y:S08]  /*25e10*/  HMMA.16816.F32.BF16 R12, R124, R122.reuse, R12 ;  /* 0x0000007a7c0c723c */ /* 0x080ff0000004180c */
[C---:B------:R-:W-:Y:S08]  /*25e20*/  HMMA.16816.F32.BF16 R16, R108.reuse, R122, R16 ;  /* 0x0000007a6c10723c */ /* 0x040ff00000041810 */
[-C--:B------:R-:W-:Y:S08]  /*25e30*/  HMMA.16816.F32.BF16 R20, R108, R104.reuse, R20 ;  /* 0x000000686c14723c */ /* 0x080ff00000041814 */
[C---:B------:R-:W-:Y:S08]  /*25e40*/  HMMA.16816.F32.BF16 R24, R124.reuse, R104, R24 ;  /* 0x000000687c18723c */ /* 0x040ff00000041818 */
[-C--:B------:R-:W-:Y:S08]  /*25e50*/  HMMA.16816.F32.BF16 R28, R124, R106.reuse, R28 ;  /* 0x0000006a7c1c723c */ /* 0x080ff0000004181c */
[C---:B------:R-:W-:Y:S01]  /*25e60*/  HMMA.16816.F32.BF16 R32, R108.reuse, R106, R32 ;  /* 0x0000006a6c20723c */ /* 0x040fe20000041820 */
[----:B------:R-:W-:Y:S03]  /*25e70*/  LDSM.16.MT88.4 R104, [R180+0x1400] ;  /* 0x00140000b468783b */ /* 0x000fe60000004200 */
[----:B--2---:R-:W-:Y:S02]  /*25e80*/  @!P3 HFMA2.BF16_V2 R176, -RZ.H0_H0, RZ.H0_H0, -R143.H0_H0 ;  /* 0x200000ffffb0b231 */ /* 0x004fe4000034098f */
[----:B----4-:R-:W-:Y:S03]  /*25e90*/  @P0 HFMA2.BF16_V2 R173, -RZ.H0_H0, RZ.H0_H0, -R144.H0_H0 ;  /* 0x200000ffffad0231 */ /* 0x010fe60000340990 */
[----:B------:R-:W-:Y:S02]  /*25ea0*/  PRMT R172, R176, 0x7610, R172 ;  /* 0x00007610b0ac7816 */ /* 0x000fe400000000ac */
[----:B------:R-:W-:Y:S02]  /*25eb0*/  PRMT R119, R173, 0x7610, R119 ;  /* 0x00007610ad777816 */ /* 0x000fe40000000077 */
[----:B------:R-:W-:Y:S02]  /*25ec0*/  @!P3 PRMT R143, R172, 0x5410, RZ ;  /* 0x00005410ac8fb816 */ /* 0x000fe400000000ff */
[----:B------:R-:W-:Y:S01]  /*25ed0*/  @P0 PRMT R144, R119, 0x5410, RZ ;  /* 0x0000541077900816 */ /* 0x000fe200000000ff */
[----:B------:R-:W-:Y:S04]  /*25ee0*/  IMAD.WIDE.U32 R118, R118, -0x326172a9, RZ ;  /* 0xcd9e8d5776767825 */ /* 0x000fe800078e00ff */
[----:B---3--:R-:W-:Y:S05]  /*25ef0*/  @P2 HFMA2.BF16_V2 R179, -RZ.H0_H0, RZ.H0_H0, -R142.H0_H0 ;  /* 0x200000ffffb32231 */ /* 0x008fea000034098e */
[----:B------:R1:W-:Y:S01]  /*25f00*/  @P2 STL.S16 [R1+0xf8], R179 ;  /* 0x0000f8b301002387 */ /* 0x0003e20000100600 */
[----:B------:R-:W-:Y:S03]  /*25f10*/  PRMT R138, R179, 0x7610, R138 ;  /* 0x00007610b38a7816 */ /* 0x000fe6000000008a */
[----:B------:R3:W2:Y:S01]  /*25f20*/  LDL.S16 R182, [R1+0xe4] ;  /* 0x0000e40001b67983 */ /* 0x0006a20000100600 */
[----:B------:R-:W-:Y:S01]  /*25f30*/  @P2 PRMT R142, R138, 0x5410, RZ ;  /* 0x000054108a8e2816 */ /* 0x000fe200000000ff */
[----:B------:R-:W-:Y:S01]  /*25f40*/  IMAD.WIDE.U32 R138, R112, -0x326172a9, RZ ;  /* 0xcd9e8d57708a7825 */ /* 0x000fe200078e00ff */
[----:B------:R-:W-:Y:S01]  /*25f50*/  ISETP.GT.U32.AND P2, PT, R226, UR13, PT ;  /* 0x0000000de2007c0c */ /* 0x000fe2000bf44070 */
[----:B------:R3:W4:Y:S03]  /*25f60*/  LDL.S16 R181, [R1+0xe0] ;  /* 0x0000e00001b57983 */ /* 0x0007260000100600 */
[----:B------:R-:W-:Y:S01]  /*25f70*/  LOP3.LUT R112, R234, UR12, R139, 0x96, !PT ;  /* 0x0000000cea707c12 */ /* 0x000fe2000f8e968b */
[----:B------:R-:W-:Y:S04]  /*25f80*/  STG.E.U16 desc[UR28][R114.64+0x10], R142 ;  /* 0x0000108e72007986 */ /* 0x000fe8000c10151c */
[----:B------:R3:W-:Y:S04]  /*25f90*/  STG.E.U16 desc[UR28][R120.64+0x10], R143 ;  /* 0x0000108f78007986 */ /* 0x0007e8000c10151c */
[----:B------:R3:W-:Y:S04]  /*25fa0*/  STG.E.U16 desc[UR28][R120.64+0x12], R144 ;  /* 0x0000129078007986 */ /* 0x0007e8000c10151c */
[----:B------:R-:W-:Y:S04]  /*25fb0*/  STG.E.U16 desc[UR28][R202.64+0x12], R160 ;  /* 0x000012a0ca007986 */ /* 0x000fe8000c10151c */
[----:B-1----:R1:W4:Y:S04]  /*25fc0*/  LDL.S16 R179, [R1+0xdc] ;  /* 0x0000dc0001b37983 */ /* 0x0023280000100600 */
[----:B------:R1:W-:Y:S01]  /*25fd0*/  @!P3 STL.S16 [R1+0xec], R176 ;  /* 0x0000ecb00100b387 */ /* 0x0003e20000100600 */
[----:B------:R-:W-:Y:S03]  /*25fe0*/  ISETP.LE.U32.AND P3, PT, R113, UR13, PT ;  /* 0x0000000d71007c0c */ /* 0x000fe6000bf63070 */
[----:B------:R1:W-:Y:S01]  /*25ff0*/  @P0 STL.S16 [R1+0xe8], R173 ;  /* 0x0000e8ad01000387 */ /* 0x0003e20000100600 */
[----:B------:R-:W-:Y:S03]  /*26000*/  ISETP.GT.U32.AND P0, PT, R177, UR13, PT ;  /* 0x0000000db1007c0c */ /* 0x000fe6000bf04070 */
[----:B------:R2:W4:Y:S01]  /*26010*/  LDL.S16 R177, [R1+0xc4] ;  /* 0x0000c40001b17983 */ /* 0x0005220000100600 */
[----:B---3--:R-:W-:Y:S03]  /*26020*/  IMAD.WIDE.U32 R142, R112, -0x2daee0ad, RZ ;  /* 0xd2511f53708e7825 */ /* 0x008fe600078e00ff */
[----:B------:R3:W3:Y:S01]  /*26030*/  LDL.S16 R172, [R1+0xd8] ;  /* 0x0000d80001ac7983 */ /* 0x0006e20000100600 */
[----:B------:R-:W-:Y:S03]  /*26040*/  IMAD.WIDE R120, R205, -0x70, R120 ;  /* 0xffffff90cd787825 */ /* 0x000fe600078e0278 */
[----:B------:R-:W1:Y:S01]  /*26050*/  LDSM.16.MT88.4 R112, [R210+0xa400] ;  /* 0x00a40000d270783b */ /* 0x000e620000004200 */
[----:B------:R-:W-:Y:S02]  /*26060*/  LOP3.LUT R117, R116, UR16, R143, 0x96, !PT ;  /* 0x0000001074757c12 */ /* 0x000fe4000f8e968f */
[----:B------:R-:W-:Y:S05]  /*26070*/  LOP3.LUT R116, R138, UR11, R119, 0x96, !PT ;  /* 0x0000000b8a747c12 */ /* 0x000fea000f8e9677 */
[----:B-1----:R1:W3:Y:S04]  /*26080*/  LDL.S16 R176, [R1+0xc8] ;  /* 0x0000c80001b07983 */ /* 0x0022e80000100600 */
[----:B------:R1:W3:Y:S01]  /*26090*/  LDL.S16 R173, [R1+0xd4] ;  /* 0x0000d40001ad7983 */ /* 0x0002e20000100600 */
        /* <DEDUP_REMOVED lines=8> */
[--C-:B--2---:R-:W-:Y:S02]  /*26120*/  @!P3 HFMA2.BF16_V2 R182, -RZ.H0_H0, RZ.H0_H0, -R146.reuse.H0_H0 ;  /* 0x200000ffffb6b231 */ /* 0x104fe40000340992 */
[----:B----4-:R-:W-:Y:S03]  /*26130*/  @P2 HFMA2.BF16_V2 R181, -RZ.H0_H0, RZ.H0_H0, -R146.H1_H1 ;  /* 0x200000ffffb52231 */ /* 0x010fe60000360992 */
[----:B------:R-:W-:Y:S01]  /*26140*/  @!P3 STL.S16 [R1+0xe4], R182 ;  /* 0x0000e4b60100b387 */ /* 0x000fe20000100600 */
[----:B------:R-:W-:Y:S03]  /*26150*/  PRMT R165, R182, 0x7610, R165 ;  /* 0x00007610b6a57816 */ /* 0x000fe600000000a5 */
[----:B------:R-:W-:Y:S01]  /*26160*/  @P2 STL.S16 [R1+0xe0], R181 ;  /* 0x0000e0b501002387 */ /* 0x000fe20000100600 */
[----:B------:R-:W-:Y:S02]  /*26170*/  PRMT R164, R181, 0x7610, R164 ;  /* 0x00007610b5a47816 */ /* 0x000fe400000000a4 */
[----:B------:R-:W-:Y:S02]  /*26180*/  @!P3 PRMT R146, R165, 0x5410, RZ ;  /* 0x00005410a592b816 */ /* 0x000fe400000000ff */
[----:B------:R-:W-:Y:S02]  /*26190*/  @P2 PRMT R140, R164, 0x5410, RZ ;  /* 0x00005410a48c2816 */ /* 0x000fe400000000ff */
[----:B------:R-:W-:Y:S01]  /*261a0*/  ISETP.GT.U32.AND P3, PT, R161, UR13, PT ;  /* 0x0000000da1007c0c */ /* 0x000fe2000bf64070 */
[----:B------:R-:W-:Y:S01]  /*261b0*/  IMAD.WIDE.U32 R160, R116, -0x2daee0ad, RZ ;  /* 0xd2511f5374a07825 */ /* 0x000fe200078e00ff */
[----:B------:R-:W-:Y:S03]  /*261c0*/  ISETP.GT.U32.AND P2, PT, R178, UR13, PT ;  /* 0x0000000db2007c0c */ /* 0x000fe6000bf44070 */
[----:B------:R-:W-:Y:S04]  /*261d0*/  IMAD.WIDE.U32 R116, R117, -0x326172a9, RZ ;  /* 0xcd9e8d5775747825 */ /* 0x000fe800078e00ff */
[--C-:B------:R-:W-:Y:S05]  /*261e0*/  @P0 HFMA2.BF16_V2 R179, -RZ.H0_H0, RZ.H0_H0, -R147.reuse.H0_H0 ;  /* 0x200000ffffb30231 */ /* 0x100fea0000340993 */
[----:B------:R-:W-:Y:S01]  /*261f0*/  @P0 STL.S16 [R1+0xdc], R179 ;  /* 0x0000dcb301000387 */ /* 0x000fe20000100600 */
[----:B------:R-:W-:Y:S03]  /*26200*/  PRMT R119, R179, 0x7610, R119 ;  /* 0x00007610b3777816 */ /* 0x000fe60000000077 */
[----:B------:R1:W2:Y:S01]  /*26210*/  LDL.S16 R165, [R1+0xd0] ;  /* 0x0000d00001a57983 */ /* 0x0002a20000100600 */
[----:B------:R-:W-:Y:S02]  /*26220*/  @P0 PRMT R141, R119, 0x5410, RZ ;  /* 0x00005410778d0816 */ /* 0x000fe400000000ff */
[----:B------:R-:W-:Y:S01]  /*26230*/  ISETP.LE.U32.AND P0, PT, R156, UR13, PT ;  /* 0x0000000d9c007c0c */ /* 0x000fe2000bf03070 */
[----:B------:R1:W4:Y:S01]  /*26240*/  LDL.S16 R164, [R1+0xcc] ;  /* 0x0000cc0001a47983 */ /* 0x0003220000100600 */
[----:B------:R-:W-:Y:S01]  /*26250*/  @P3 HFMA2.BF16_V2 R177, -RZ.H0_H0, RZ.H0_H0, -R147.H1_H1 ;  /* 0x200000ffffb13231 */ /* 0x000fe20000360993 */
[----:B------:R-:W-:Y:S01]  /*26260*/  PRMT R147, R147, 0x7632, R147 ;  /* 0x0000763293937816 */ /* 0x000fe20000000093 */
[----:B---3--:R-:W-:Y:S01]  /*26270*/  @!P4 HFMA2.BF16_V2 R172, -RZ.H0_H0, RZ.H0_H0, -R133.H0_H0 ;  /* 0x200000ffffacc231 */ /* 0x008fe20000340985 */
[----:B------:R1:W3:Y:S01]  /*26280*/  LDL.S16 R144, [R1+0xb8] ;  /* 0x0000b80001907983 */ /* 0x0002e20000100600 */
[----:B------:R-:W-:Y:S02]  /*26290*/  LOP3.LUT R119, R142, UR15, R161, 0x96, !PT ;  /* 0x0000000f8e777c12 */ /* 0x000fe4000f8e96a1 */
[----:B------:R-:W-:Y:S01]  /*262a0*/  PRMT R139, R177, 0x7610, R139 ;  /* 0x00007610b18b7816 */ /* 0x000fe2000000008b */
[----:B------:R-:W-:Y:S01]  /*262b0*/  @P3 STL.S16 [R1+0xc4], R177 ;  /* 0x0000c4b101003387 */ /* 0x000fe20000100600 */
[----:B------:R-:W-:Y:S01]  /*262c0*/  LOP3.LUT R161, R118, UR9, R117, 0x96, !PT ;  /* 0x0000000976a17c12 */ /* 0x000fe2000f8e9675 */
[----:B------:R-:W-:Y:S01]  /*262d0*/  IMAD.WIDE.U32 R118, R119, -0x326172a9, RZ ;  /* 0xcd9e8d5777767825 */ /* 0x000fe200078e00ff */
[----:B------:R-:W-:Y:S02]  /*262e0*/  @P3 PRMT R147, R139, 0x5410, RZ ;  /* 0x000054108b933816 */ /* 0x000fe400000000ff */
[----:B------:R-:W-:Y:S01]  /*262f0*/  ISETP.LE.U32.AND P3, PT, R158, UR13, PT ;  /* 0x0000000d9e007c0c */ /* 0x000fe2000bf63070 */
[----:B------:R-:W-:Y:S01]  /*26300*/  IMAD.MOV.U32 R156, RZ, RZ, R118 ;  /* 0x000000ffff9c7224 */ /* 0x000fe200078e0076 */
[----:B------:R-:W-:Y:S01]  /*26310*/  LOP3.LUT R119, R116, UR10, R119, 0x96, !PT ;  /* 0x0000000a74777c12 */ /* 0x000fe2000f8e9677 */
[----:B------:R-:W-:Y:S01]  /*26320*/  @P2 HFMA2.BF16_V2 R176, -RZ.H0_H0, RZ.H0_H0, -R145.H0_H0 ;  /* 0x200000ffffb02231 */ /* 0x000fe20000340991 */
[----:B------:R-:W-:Y:S02]  /*26330*/  PRMT R116, R172, 0x7610, R116 ;  /* 0x00007610ac747816 */ /* 0x000fe40000000074 */
[----:B------:R-:W-:Y:S01]  /*26340*/  LOP3.LUT R117, R119, 0xffff, RZ, 0xc0, !PT ;  /* 0x0000ffff77757812 */ /* 0x000fe200078ec0ff */
[----:B------:R-:W-:Y:S01]  /*26350*/  @!P0 HFMA2.BF16_V2 R173, -RZ.H0_H0, RZ.H0_H0, -R3.H0_H0 ;  /* 0x200000ffffad8231 */ /* 0x000fe20000340903 */
[----:B------:R-:W-:Y:S01]  /*26360*/  @P2 STL.S16 [R1+0xc8], R176 ;  /* 0x0000c8b001002387 */ /* 0x000fe20000100600 */
[----:B------:R-:W-:Y:S02]  /*26370*/  PRMT R138, R176, 0x7610, R138 ;  /* 0x00007610b08a7816 */ /* 0x000fe4000000008a */
[----:B------:R-:W-:Y:S01]  /*26380*/  @!P4 PRMT R133, R116, 0x5410, RZ ;  /* 0x000054107485c816 */ /* 0x000fe200000000ff */
[----:B------:R-:W-:Y:S01]  /*26390*/  @!P0 STL.S16 [R1+0xd4], R173 ;  /* 0x0000d4ad01008387 */ /* 0x000fe20000100600 */
[----:B------:R-:W-:Y:S01]  /*263a0*/  @P2 PRMT R145, R138, 0x5410, RZ ;  /* 0x000054108a912816 */ /* 0x000fe200000000ff */
[----:B------:R-:W-:Y:S01]  /*263b0*/  MUFU.EX2 R116, R195 ;  /* 0x000000c300747308 */ /* 0x000fe20000000800 */
[----:B------:R-:W-:Y:S01]  /*263c0*/  ISETP.LE.U32.AND P2, PT, R159, UR13, PT ;  /* 0x0000000d9f007c0c */ /* 0x000fe2000bf43070 */
[----:B------:R1:W3:Y:S01]  /*263d0*/  LDL.S16 R139, [R1+0xc0] ;  /* 0x0000c000018b7983 */ /* 0x0002e20000100600 */
[----:B------:R-:W-:Y:S02]  /*263e0*/  PRMT R122, R173, 0x7610, R122 ;  /* 0x00007610ad7a7816 */ /* 0x000fe4000000007a */
[----:B------:R-:W-:Y:S01]  /*263f0*/  PRMT R142, R148, 0x7610, R142 ;  /* 0x00007610948e7816 */ /* 0x000fe2000000008e */
[----:B------:R-:W-:Y:S01]  /*26400*/  @!P4 STL.S16 [R1+0xd8], R172 ;  /* 0x0000d8ac0100c387 */ /* 0x000fe20000100600 */
[----:B------:R-:W-:Y:S02]  /*26410*/  @!P0 PRMT R3, R122, 0x5410, RZ ;  /* 0x000054107a038816 */ /* 0x000fe400000000ff */
[----:B------:R-:W-:Y:S01]  /*26420*/  ISETP.LE.U32.AND P0, PT, R157, UR13, PT ;  /* 0x0000000d9d007c0c */ /* 0x000fe2000bf03070 */
[----:B------:R1:W3:Y:S01]  /*26430*/  LDL.S16 R138, [R1+0xbc] ;  /* 0x0000bc00018a7983 */ /* 0x0002e20000100600 */
[----:B------:R-:W-:Y:S01]  /*26440*/  IMAD.MOV.U32 R157, RZ, RZ, R154 ;  /* 0x000000ffff9d7224 */ /* 0x000fe200078e009a */
[----:B------:R-:W-:Y:S02]  /*26450*/  LOP3.LUT R122, R119, 0xff, RZ, 0xc0, !PT ;  /* 0x000000ff777a7812 */ /* 0x000fe400078ec0ff */
[----:B------:R1:W-:Y:S01]  /*26460*/  STG.E.U16 desc[UR28][R202.64+0x10], R145 ;  /* 0x00001091ca007986 */ /* 0x0003e2000c10151c */
[----:B------:R-:W-:Y:S02]  /*26470*/  SHF.R.U32.HI R117, RZ, 0x8, R117 ;  /* 0x00000008ff757819 */ /* 0x000fe40000011675 */
[----:B------:R-:W-:Y:S01]  /*26480*/  ISETP.LE.U32.AND P4, PT, R122, UR13, PT ;  /* 0x0000000d7a007c0c */ /* 0x000fe2000bf83070 */
[----:B------:R-:W-:Y:S04]  /*26490*/  STG.E.U16 desc[UR28][R200.64+0x22], R133 ;  /* 0x00002285c8007986 */ /* 0x000fe8000c10151c */
[----:B------:R1:W-:Y:S02]  /*264a0*/  STG.E.U16 desc[UR28][R200.64+0x20], R3 ;  /* 0x00002003c8007986 */ /* 0x0003e4000c10151c */
[----:B-1----:R-:W-:Y:S02]  /*264b0*/  PRMT R145, R154, 0x7772, RZ ;  /* 0x000077729a917816 */ /* 0x002fe400000000ff */
[----:B------:R-:W-:Y:S01]  /*264c0*/  LOP3.LUT R3, R117, 0xffff, RZ, 0xc0, !PT ;  /* 0x0000ffff75037812 */ /* 0x000fe200078ec0ff */
[----:B--2---:R-:W-:Y:S02]  /*264d0*/  @!P3 HFMA2.BF16_V2 R165, -RZ.H0_H0, RZ.H0_H0, -R129.H0_H0 ;  /* 0x200000ffffa5b231 */ /* 0x004fe40000340981 */
[----:B----4-:R-:W-:Y:S03]  /*264e0*/  @!P2 HFMA2.BF16_V2 R164, -RZ.H0_H0, RZ.H0_H0, -R132.H0_H0 ;  /* 0x200000ffffa4a231 */ /* 0x010fe60000340984 */
[----:B------:R-:W-:Y:S01]  /*264f0*/  @!P3 STL.S16 [R1+0xd0], R165 ;  /* 0x0000d0a50100b387 */ /* 0x000fe20000100600 */
[----:B------:R-:W-:Y:S01]  /*26500*/  PRMT R113, R165, 0x7610, R113 ;  /* 0x00007610a5717816 */ /* 0x000fe20000000071 */
[----:B---3--:R-:W-:Y:S02]  /*26510*/  @!P4 HFMA2.BF16_V2 R144, -RZ.H0_H0, RZ.H0_H0, -R148.H0_H0 ;  /* 0x200000ffff90c231 */ /* 0x008fe40000340994 */
[----:B------:R1:W-:Y:S01]  /*26520*/  @!P2 STL.S16 [R1+0xcc], R164 ;  /* 0x0000cca40100a387 */ /* 0x0003e20000100600 */
[----:B------:R-:W-:Y:S02]  /*26530*/  @!P3 PRMT R129, R113, 0x5410, RZ ;  /* 0x000054107181b816 */ /* 0x000fe400000000ff */
[----:B------:R-:W-:Y:S02]  /*26540*/  PRMT R112, R164, 0x7610, R112 ;  /* 0x00007610a4707816 */ /* 0x000fe40000000070 */
[----:B------:R-:W-:Y:S01]  /*26550*/  ISETP.GT.U32.AND P3, PT, R248, UR13, PT ;  /* 0x0000000df8007c0c */ /* 0x000fe2000bf64070 */
[----:B------:R2:W-:Y:S01]  /*26560*/  STG.E.U16 desc[UR28][R120.64+0x20], R129 ;  /* 0x0000208178007986 */ /* 0x0005e2000c10151c */
[----:B------:R-:W-:Y:S02]  /*26570*/  @!P2 PRMT R132, R112, 0x5410, RZ ;  /* 0x000054107084a816 */ /* 0x000fe400000000ff */
[----:B------:R-:W-:Y:S01]  /*26580*/  ISETP.LE.U32.AND P2, PT, R3, UR13, PT ;  /* 0x0000000d03007c0c */ /* 0x000fe2000bf43070 */
[----:B------:R-:W3:Y:S01]  /*26590*/  LDSM.16.MT88.4 R112, [R210+0xb400] ;  /* 0x00b40000d270783b */ /* 0x000ee20000004200 */
[----:B------:R-:W4:Y:S01]  /*265a0*/  MUFU.EX2 R3, R196 ;  /* 0x000000c400037308 */ /* 0x000f220000000800 */
[----:B------:R-:W-:Y:S04]  /*265b0*/  PRMT R143, R144, 0x7610, R143 ;  /* 0x00007610908f7816 */ /* 0x000fe8000000008f */
[----:B------:R-:W-:Y:S02]  /*265c0*/  @!P4 PRMT R142, R143, 0x5410, RZ ;  /* 0x000054108f8ec816 */ /* 0x000fe400000000ff */
[----:B------:R3:W-:Y:S01]  /*265d0*/  STG.E.U16 desc[UR28][R120.64+0x22], R132 ;  /* 0x0000228478007986 */ /* 0x0007e2000c10151c */
[----:B------:R-:W-:Y:S01]  /*265e0*/  PRMT R143, R118, 0x7772, RZ ;  /* 0x00007772768f7816 */ /* 0x000fe200000000ff */
[----:B------:R-:W-:Y:S02]  /*265f0*/  @!P0 HFMA2.BF16_V2 R139, -RZ.H0_H0, RZ.H0_H0, -R136.H0_H0 ;  /* 0x200000ffff8b8231 */ /* 0x000fe40000340988 */
[----:B-1----:R1:W3:Y:S01]  /*26600*/  LDL.S16 R164, [R1+0xb4] ;  /* 0x0000b40001a47983 */ /* 0x0022e20000100600 */
[----:B----4-:R-:W-:Y:S03]  /*26610*/  F2FP.BF16.F32.PACK_AB R186, R3, R116 ;  /* 0x0000007403ba723e */ /* 0x010fe600000010ff */
[----:B------:R-:W-:Y:S01]  /*26620*/  @!P4 STL.S16 [R1+0xb8], R144 ;  /* 0x0000b8900100c387 */ /* 0x000fe20000100600 */
[----:B------:R-:W-:Y:S01]  /*26630*/  ISETP.GT.U32.AND P4, PT, R224, UR13, PT ;  /* 0x0000000de0007c0c */ /* 0x000fe2000bf84070 */
[----:B------:R-:W-:Y:S02]  /*26640*/  @P3 HFMA2.BF16_V2 R138, -RZ.H0_H0, RZ.H0_H0, -R135.H0_H0 ;  /* 0x200000ffff8a3231 */ /* 0x000fe40000340987 */
[----:B------:R-:W-:Y:S01]  /*26650*/  @!P0 STL.S16 [R1+0xc0], R139 ;  /* 0x0000c08b01008387 */ /* 0x000fe20000100600 */
[----:B------:R-:W-:Y:S02]  /*26660*/  PRMT R123, R139, 0x7610, R123 ;  /* 0x000076108b7b7816 */ /* 0x000fe4000000007b */
[----:B--2---:R-:W-:Y:S01]  /*26670*/  PRMT R129, R122, 0x5410, R117 ;  /* 0x000054107a817816 */ /* 0x004fe20000000075 */
[----:B------:R1:W2:Y:S01]  /*26680*/  LDL.S16 R133, [R1+0xa8] ;  /* 0x0000a80001857983 */ /* 0x0002a20000100600 */
[----:B------:R-:W-:Y:S01]  /*26690*/  @!P0 PRMT R136, R123, 0x5410, RZ ;  /* 0x000054107b888816 */ /* 0x000fe200000000ff */
[----:B------:R-:W-:Y:S01]  /*266a0*/  FADD.FTZ R123, R116, R169 ;  /* 0x000000a9747b7221 */ /* 0x000fe20000010000 */
[----:B------:R-:W-:Y:S01]  /*266b0*/  ISETP.GT.U32.AND P0, PT, R207, UR13, PT ;  /* 0x0000000dcf007c0c */ /* 0x000fe2000bf04070 */
[----:B------:R4:W-:Y:S01]  /*266c0*/  @P3 STL.S16 [R1+0xbc], R138 ;  /* 0x0000bc8a01003387 */ /* 0x0009e20000100600 */
[----:B------:R-:W-:Y:S01]  /*266d0*/  PRMT R122, R171, 0x7610, R122 ;  /* 0x00007610ab7a7816 */ /* 0x000fe2000000007a */
[--C-:B------:R-:W-:Y:S01]  /*266e0*/  FADD.FTZ R3, R3, R123.reuse ;  /* 0x0000007b03037221 */ /* 0x100fe20000010000 */
[----:B------:R-:W-:Y:S01]  /*266f0*/  PRMT R123, R171, 0x7632, R123 ;  /* 0x00007632ab7b7816 */ /* 0x000fe2000000007b */
[----:B------:R1:W2:Y:S01]  /*26700*/  LDL.S16 R159, [R1+0xb0] ;  /* 0x0000b000019f7983 */ /* 0x0002a20000100600 */
[----:B---3--:R-:W-:Y:S01]  /*26710*/  IMAD.WIDE R120, R205, 0x70, R120 ;  /* 0x00000070cd787825 */ /* 0x008fe200078e0278 */
[----:B------:R-:W-:Y:S02]  /*26720*/  PRMT R132, R138, 0x7610, R132 ;  /* 0x000076108a847816 */ /* 0x000fe40000000084 */
[----:B------:R1:W3:Y:S01]  /*26730*/  LDL.S16 R158, [R1+0xac] ;  /* 0x0000ac00019e7983 */ /* 0x0002e20000100600 */
[-C--:B------:R-:W-:Y:S03]  /*26740*/  HMMA.16816.F32.BF16 R68, R108, R112.reuse, R68 ;  /* 0x000000706c44723c */ /* 0x080fe60000041844 */
[----:B------:R1:W-:Y:S01]  /*26750*/  STL [R1+0x15c], R3 ;  /* 0x00015c0301007387 */ /* 0x0003e20000100800 */
[----:B------:R-:W-:Y:S02]  /*26760*/  @P3 PRMT R135, R132, 0x5410, RZ ;  /* 0x0000541084873816 */ /* 0x000fe400000000ff */
[C---:B------:R-:W-:Y:S01]  /*26770*/  PRMT R116, R155.reuse, 0x7632, R116 ;  /* 0x000076329b747816 */ /* 0x040fe20000000074 */
[----:B------:R-:W-:Y:S01]  /*26780*/  STG.E.U16 desc[UR28][R120.64+0x20], R167 ;  /* 0x000020a778007986 */ /* 0x000fe2000c10151c */
[C---:B------:R-:W-:Y:S01]  /*26790*/  HMMA.16816.F32.BF16 R72, R124.reuse, R112, R72 ;  /* 0x000000707c48723c */ /* 0x040fe20000041848 */
[----:B------:R-:W3:Y:S02]  /*267a0*/  MUFU.EX2 R112, R198 ;  /* 0x000000c600707308 */ /* 0x000ee40000000800 */
[----:B------:R-:W-:Y:S01]  /*267b0*/  STG.E.U16 desc[UR28][R120.64+0x22], R166 ;  /* 0x000022a678007986 */ /* 0x000fe2000c10151c */
[----:B------:R-:W-:Y:S02]  /*267c0*/  LOP3.LUT R116, R116, 0xff, RZ, 0xc0, !PT ;  /* 0x000000ff74747812 */ /* 0x000fe400078ec0ff */
[----:B------:R-:W-:Y:S01]  /*267d0*/  PRMT R113, R122, 0x5410, R123 ;  /* 0x000054107a717816 */ /* 0x000fe2000000007b */
[----:B------:R-:W-:Y:S01]  /*267e0*/  STG.E.U16 desc[UR28][R202.64+0x20], R168 ;  /* 0x000020a8ca007986 */ /* 0x000fe2000c10151c */
[----:B----4-:R-:W-:Y:S01]  /*267f0*/  PRMT R138, R118, 0x7771, RZ ;  /* 0x00007771768a7816 */ /* 0x010fe200000000ff */
[-C--:B------:R-:W-:Y:S02]  /*26800*/  HMMA.16816.F32.BF16 R76, R124, R114.reuse, R76 ;  /* 0x000000727c4c723c */ /* 0x080fe4000004184c */
[----:B------:R-:W-:Y:S01]  /*26810*/  STG.E.U16 desc[UR28][R202.64+0x22], R163 ;  /* 0x000022a3ca007986 */ /* 0x000fe2000c10151c */
[C---:B------:R-:W-:Y:S02]  /*26820*/  PRMT R144, R154.reuse, 0x7773, RZ ;  /* 0x000077739a907816 */ /* 0x040fe400000000ff */
[----:B------:R-:W-:Y:S01]  /*26830*/  PRMT R139, R154, 0x7771, RZ ;  /* 0x000077719a8b7816 */ /* 0x000fe200000000ff */
[----:B------:R4:W-:Y:S01]  /*26840*/  STG.E.U16 desc[UR28][R200.64+0x30], R136 ;  /* 0x00003088c8007986 */ /* 0x0009e2000c10151c */
[----:B------:R-:W-:Y:S01]  /*26850*/  PRMT R154, R118, 0x7773, RZ ;  /* 0x00007773769a7816 */ /* 0x000fe200000000ff */
[C---:B------:R-:W-:Y:S02]  /*26860*/  HMMA.16816.F32.BF16 R80, R108.reuse, R114, R80 ;  /* 0x000000726c50723c */ /* 0x040fe40000041850 */
[----:B------:R-:W-:Y:S02]  /*26870*/  STG.E.U16 desc[UR28][R200.64+0x32], R135 ;  /* 0x00003287c8007986 */ /* 0x000fe4000c10151c */
[----:B-1----:R-:W-:Y:S02]  /*26880*/  LOP3.LUT R3, R155, 0xff, RZ, 0xc0, !PT ;  /* 0x000000ff9b037812 */ /* 0x002fe400078ec0ff */
[----:B------:R-:W-:Y:S02]  /*26890*/  PRMT R118, R119, 0x7632, R118 ;  /* 0x0000763277767816 */ /* 0x000fe40000000076 */
[C---:B------:R-:W-:Y:S02]  /*268a0*/  ISETP.LE.U32.AND P3, PT, R3.reuse, UR13, PT ;  /* 0x0000000d03007c0c */ /* 0x040fe4000bf63070 */
[----:B------:R-:W-:Y:S02]  /*268b0*/  PRMT R132, R3, 0x5410, R162 ;  /* 0x0000541003847816 */ /* 0x000fe400000000a2 */
[----:B------:R-:W-:Y:S02]  /*268c0*/  SHF.R.U32.HI R3, RZ, 0x18, R155 ;  /* 0x00000018ff037819 */ /* 0x000fe4000001169b */
[----:B------:R-:W-:Y:S02]  /*268d0*/  SHF.R.U32.HI R119, RZ, 0x18, R119 ;  /* 0x00000018ff777819 */ /* 0x000fe40000011677 */
[----:B------:R-:W-:Y:S01]  /*268e0*/  LOP3.LUT R118, R118, 0xff, RZ, 0xc0, !PT ;  /* 0x000000ff76767812 */ /* 0x000fe200078ec0ff */
[----:B------:R-:W-:Y:S05]  /*268f0*/  @P4 HFMA2.BF16_V2 R164, -RZ.H0_H0, RZ.H0_H0, -R134.H0_H0 ;  /* 0x200000ffffa44231 */ /* 0x000fea0000340986 */
[----:B------:R-:W-:Y:S01]  /*26900*/  @P4 STL.S16 [R1+0xb4], R164 ;  /* 0x0000b4a401004387 */ /* 0x000fe20000100600 */
[----:B------:R-:W-:Y:S03]  /*26910*/  PRMT R104, R164, 0x7610, R104 ;  /* 0x00007610a4687816 */ /* 0x000fe60000000068 */
[----:B------:R-:W-:Y:S01]  /*26920*/  LDSM.16.MT88.4 R164, [R210+0x9c00] ;  /* 0x009c0000d2a4783b */ /* 0x000fe20000004200 */
[----:B------:R-:W-:Y:S01]  /*26930*/  @P4 PRMT R134, R104, 0x5410, RZ ;  /* 0x0000541068864816 */ /* 0x000fe200000000ff */
[----:B--2---:R-:W-:Y:S01]  /*26940*/  @P0 HFMA2.BF16_V2 R133, -RZ.H0_H0, RZ.H0_H0, -R137.H0_H0 ;  /* 0x200000ffff850231 */ /* 0x004fe20000340989 */
[----:B------:R-:W-:Y:S05]  /*26950*/  ISETP.LE.U32.AND P4, PT, R3, UR13, PT ;  /* 0x0000000d03007c0c */ /* 0x000fea000bf83070 */
[----:B------:R-:W1:Y:S01]  /*26960*/  LDSM.16.MT88.4 R104, [R180+0x2400] ;  /* 0x00240000b468783b */ /* 0x000e620000004200 */
[----:B------:R-:W-:Y:S01]  /*26970*/  PRMT R117, R133, 0x7610, R117 ;  /* 0x0000761085757816 */ /* 0x000fe20000000075 */
[----:B------:R-:W-:Y:S03]  /*26980*/  @!P3 HFMA2.BF16_V2 R159, -RZ.H0_H0, RZ.H0_H0, -R122.H0_H0 ;  /* 0x200000ffff9fb231 */ /* 0x000fe6000034097a */
[----:B------:R-:W-:Y:S01]  /*26990*/  @P0 PRMT R137, R117, 0x5410, RZ ;  /* 0x0000541075890816 */ /* 0x000fe200000000ff */
[----:B---3--:R-:W-:Y:S02]  /*269a0*/  @!P5 HFMA2.BF16_V2 R158, -RZ.H0_H0, RZ.H0_H0, -R123.H0_H0 ;  /* 0x200000ffff9ed231 */ /* 0x008fe4000034097b */
[----:B------:R2:W-:Y:S01]  /*269b0*/  @P0 STL.S16 [R1+0xa8], R133 ;  /* 0x0000a88501000387 */ /* 0x0005e20000100600 */
[----:B------:R-:W-:Y:S03]  /*269c0*/  ISETP.LE.U32.AND P0, PT, R116, UR13, PT ;  /* 0x0000000d74007c0c */ /* 0x000fe6000bf03070 */
[----:B------:R3:W-:Y:S01]  /*269d0*/  @!P3 STL.S16 [R1+0xb0], R159 ;  /* 0x0000b09f0100b387 */ /* 0x0007e20000100600 */
[----:B------:R-:W-:Y:S03]  /*269e0*/  PRMT R155, R158, 0x7610, R155 ;  /* 0x000076109e9b7816 */ /* 0x000fe6000000009b */
[----:B------:R1:W-:Y:S01]  /*269f0*/  @!P5 STL.S16 [R1+0xac], R158 ;  /* 0x0000ac9e0100d387 */ /* 0x0003e20000100600 */
[----:B------:R-:W-:Y:S02]  /*26a00*/  @!P5 PRMT R123, R155, 0x5410, RZ ;  /* 0x000054109b7bd816 */ /* 0x000fe400000000ff */
[----:B------:R-:W-:Y:S01]  /*26a10*/  ISETP.LE.U32.AND P5, PT, R118, UR13, PT ;  /* 0x0000000d76007c0c */ /* 0x000fe2000bfa3070 */
[----:B------:R1:W3:Y:S04]  /*26a20*/  LDL.S16 R155, [R1+0x9c] ;  /* 0x00009c00019b7983 */ /* 0x0002e80000100600 */
[----:B----4-:R4:W4:Y:S01]  /*26a30*/  LDL.S16 R136, [R1+0x98] ;  /* 0x0000980001887983 */ /* 0x0109220000100600 */
[----:B--2---:R-:W-:Y:S01]  /*26a40*/  PRMT R133, R116, 0x5410, R3 ;  /* 0x0000541074857816 */ /* 0x004fe20000000003 */
[----:B------:R-:W-:Y:S01]  /*26a50*/  IMAD.WIDE R116, R205, -0x70, R120 ;  /* 0xffffff90cd747825 */ /* 0x000fe200078e0278 */
[----:B------:R-:W-:Y:S02]  /*26a60*/  PRMT R3, R159, 0x7610, R3 ;  /* 0x000076109f037816 */ /* 0x000fe40000000003 */
[----:B---3--:R3:W2:Y:S01]  /*26a70*/  LDL.S16 R159, [R1+0xa4] ;  /* 0x0000a400019f7983 */ /* 0x0086a20000100600 */
[----:B------:R-:W-:Y:S01]  /*26a80*/  PRMT R121, R118, 0x5410, R119 ;  /* 0x0000541076797816 */ /* 0x000fe20000000077 */
[----:B------:R-:W-:Y:S01]  /*26a90*/  FADD.FTZ R118, R112, R170 ;  /* 0x000000aa70767221 */ /* 0x000fe20000010000 */
[----:B------:R-:W-:Y:S01]  /*26aa0*/  @!P3 PRMT R122, R3, 0x5410, RZ ;  /* 0x00005410037ab816 */ /* 0x000fe200000000ff */
[----:B-1----:R3:W3:Y:S01]  /*26ab0*/  LDL.S16 R158, [R1+0xa0] ;  /* 0x0000a000019e7983 */ /* 0x0026e20000100600 */
[-C--:B------:R-:W-:Y:S01]  /*26ac0*/  HMMA.16816.F32.BF16 R84, R108, R104.reuse, R84 ;  /* 0x000000686c54723c */ /* 0x080fe20000041854 */
[----:B------:R-:W1:Y:S02]  /*26ad0*/  MUFU.EX2 R3, R197 ;  /* 0x000000c500037308 */ /* 0x000e640000000800 */
[----:B------:R-:W-:Y:S01]  /*26ae0*/  STG.E.U16 desc[UR28][R116.64+0x32], R137 ;  /* 0x0000328974007986 */ /* 0x000fe2000c10151c */
[----:B------:R-:W-:Y:S02]  /*26af0*/  ISETP.LE.U32.AND P3, PT, R119, UR13, PT ;  /* 0x0000000d77007c0c */ /* 0x000fe4000bf63070 */
[--C-:B------:R-:W-:Y:S01]  /*26b00*/  HSET2.LE.AND R120, R129, R218.reuse, PT ;  /* 0x000000da81787233 */ /* 0x100fe20003803000 */
[----:B------:R1:W-:Y:S01]  /*26b10*/  STG.E.U16 desc[UR28][R116.64+0x30], R134 ;  /* 0x0000308674007986 */ /* 0x0003e2000c10151c */
[C---:B------:R-:W-:Y:S04]  /*26b20*/  HMMA.16816.F32.BF16 R88, R124.reuse, R104, R88 ;  /* 0x000000687c58723c */ /* 0x040fe80000041858 */
[----:B------:R-:W-:Y:S02]  /*26b30*/  PRMT R105, R145, 0x5410, R144 ;  /* 0x0000541091697816 */ /* 0x000fe40000000090 */
[----:B------:R-:W-:Y:S02]  /*26b40*/  PRMT R129, R130, 0x7632, R129 ;  /* 0x0000763282817816 */ /* 0x000fe40000000081 */
[C---:B-1----:R-:W-:Y:S01]  /*26b50*/  F2FP.BF16.F32.PACK_AB R185, R3.reuse, R112 ;  /* 0x0000007003b9723e */ /* 0x042fe200000010ff */
[----:B------:R-:W-:Y:S01]  /*26b60*/  FADD.FTZ R112, R3, R118 ;  /* 0x0000007603707221 */ /* 0x000fe20000010000 */
[C---:B------:R-:W-:Y:S01]  /*26b70*/  PRMT R3, R128.reuse, 0x7632, R3 ;  /* 0x0000763280037816 */ /* 0x040fe20000000003 */
[-C--:B------:R-:W-:Y:S03]  /*26b80*/  HMMA.16816.F32.BF16 R92, R124, R106.reuse, R92 ;  /* 0x0000006a7c5c723c */ /* 0x080fe6000004185c */
[----:B------:R1:W-:Y:S01]  /*26b90*/  STL [R1+0x160], R112 ;  /* 0x0001607001007387 */ /* 0x0003e20000100800 */
[----:B------:R-:W-:Y:S02]  /*26ba0*/  PRMT R104, R128, 0x5410, R3 ;  /* 0x0000541080687816 */ /* 0x000fe40000000003 */
[----:B------:R-:W-:Y:S02]  /*26bb0*/  LOP3.LUT R105, R105, 0xff00ff, RZ, 0xc0, !PT ;  /* 0x00ff00ff69697812 */ /* 0x000fe400078ec0ff */
[----:B------:R-:W-:Y:S04]  /*26bc0*/  HMMA.16816.F32.BF16 R96, R108, R106, R96 ;  /* 0x0000006a6c60723c */ /* 0x000fe80000041860 */
[--C-:B------:R-:W-:Y:S02]  /*26bd0*/  HSET2.LE.AND R115, R105, R218.reuse, PT ;  /* 0x000000da69737233 */ /* 0x100fe40003803000 */
[----:B------:R-:W-:Y:S01]  /*26be0*/  LOP3.LUT R124, R156, 0xff, RZ, 0xc0, !PT ;  /* 0x000000ff9c7c7812 */ /* 0x000fe200078ec0ff */
[----:B------:R-:W-:Y:S01]  /*26bf0*/  IMAD.WIDE R134, R205, 0x70, R116 ;  /* 0x00000070cd867825 */ /* 0x000fe200078e0274 */
[----:B------:R-:W-:Y:S01]  /*26c00*/  LOP3.LUT R120, R148, R120, RZ, 0xc0, !PT ;  /* 0x0000007894787212 */ /* 0x000fe200078ec0ff */
[----:B------:R-:W1:Y:S01]  /*26c10*/  LDSM.16.MT88.4 R116, [R210+0x9800] ;  /* 0x00980000d274783b */ /* 0x000e620000004200 */
[--C-:B------:R-:W-:Y:S05]  /*26c20*/  HSET2.LE.AND R121, R121, R218.reuse, PT ;  /* 0x000000da79797233 */ /* 0x100fea0003803000 */
[----:B------:R-:W-:Y:S02]  /*26c30*/  LOP3.LUT R121, R151, R121, RZ, 0xc0, !PT ;  /* 0x0000007997797212 */ /* 0x000fe400078ec0ff */
[----:B------:R-:W-:Y:S01]  /*26c40*/  STG.E.U16 desc[UR28][R134.64+0x30], R146 ;  /* 0x0000309286007986 */ /* 0x000fe2000c10151c */
[--C-:B-1----:R-:W-:Y:S03]  /*26c50*/  HSET2.LE.AND R112, R132, R218.reuse, PT ;  /* 0x000000da84707233 */ /* 0x102fe60003803000 */
[----:B------:R-:W-:Y:S01]  /*26c60*/  STG.E.U16 desc[UR28][R134.64+0x32], R140 ;  /* 0x0000328c86007986 */ /* 0x000fe2000c10151c */
[----:B------:R-:W-:Y:S03]  /*26c70*/  PRMT R132, R131, 0x7632, R132 ;  /* 0x0000763283847816 */ /* 0x000fe60000000084 */
[----:B------:R-:W-:Y:S01]  /*26c80*/  STG.E.U16 desc[UR28][R202.64+0x30], R141 ;  /* 0x0000308dca007986 */ /* 0x000fe2000c10151c */
[----:B------:R-:W-:Y:S02]  /*26c90*/  LOP3.LUT R112, R113, R112, RZ, 0xc0, !PT ;  /* 0x0000007071707212 */ /* 0x000fe400078ec0ff */
[--C-:B------:R-:W-:Y:S01]  /*26ca0*/  HSET2.LE.AND R113, R133, R218.reuse, PT ;  /* 0x000000da85717233 */ /* 0x100fe20003803000 */
[----:B------:R-:W-:Y:S01]  /*26cb0*/  STG.E.U16 desc[UR28][R202.64+0x32], R147 ;  /* 0x00003293ca007986 */ /* 0x000fe2000c10151c */
[----:B------:R-:W-:Y:S03]  /*26cc0*/  LOP3.LUT R133, R157, 0xff, RZ, 0xc0, !PT ;  /* 0x000000ff9d857812 */ /* 0x000fe600078ec0ff */
[----:B------:R1:W-:Y:S01]  /*26cd0*/  STG.E.U16 desc[UR28][R200.64+0x40], R122 ;  /* 0x0000407ac8007986 */ /* 0x0003e2000c10151c */
[----:B------:R-:W-:Y:S02]  /*26ce0*/  LOP3.LUT R113, R104, R113, RZ, 0xc0, !PT ;  /* 0x0000007168717212 */ /* 0x000fe400078ec0ff */
[----:B------:R-:W-:Y:S01]  /*26cf0*/  PRMT R104, R130, 0x5410, R129 ;  /* 0x0000541082687816 */ /* 0x000fe20000000081 */
[----:B------:R1:W-:Y:S01]  /*26d00*/  STG.E.U16 desc[UR28][R200.64+0x42], R123 ;  /* 0x0000427bc8007986 */ /* 0x0003e2000c10151c */
[----:B------:R-:W-:Y:S05]  /*26d10*/  PRMT R114, R133, 0x5410, R139 ;  /* 0x0000541085727816 */ /* 0x000fea000000008b */
[--C-:B------:R-:W-:Y:S05]  /*26d20*/  HSET2.LE.AND R114, R114, R218.reuse, PT ;  /* 0x000000da72727233 */ /* 0x100fea0003803000 */
[----:B------:R-:W-:Y:S02]  /*26d30*/  LOP3.LUT R114, R104, R114, RZ, 0xc0, !PT ;  /* 0x0000007268727212 */ /* 0x000fe400078ec0ff */
[----:B------:R-:W-:Y:S04]  /*26d40*/  PRMT R104, R131, 0x5410, R132 ;  /* 0x0000541083687816 */ /* 0x000fe80000000084 */
[----:B------:R-:W-:Y:S02]  /*26d50*/  LOP3.LUT R115, R104, R115, RZ, 0xc0, !PT ;  /* 0x0000007368737212 */ /* 0x000fe400078ec0ff */
[----:B------:R-:W-:Y:S02]  /*26d60*/  PRMT R104, R143, 0x5410, R154 ;  /* 0x000054108f687816 */ /* 0x000fe4000000009a */
[----:B-1----:R-:W-:Y:S03]  /*26d70*/  PRMT R122, R124, 0x5410, R138 ;  /* 0x000054107c7a7816 */ /* 0x002fe6000000008a */
[-C--:B------:R-:W-:Y:S05]  /*26d80*/  HMMA.16816.F32.BF16 R4, R112, R116.reuse, R4 ;  /* 0x000000747004723c */ /* 0x080fea0000041804 */
[----:B------:R-:W-:Y:S02]  /*26d90*/  LOP3.LUT R108, R104, 0xff00ff, RZ, 0xc0, !PT ;  /* 0x00ff00ff686c7812 */ /* 0x000fe400078ec0ff */
[----:B------:R-:W1:Y:S01]  /*26da0*/  LDSM.16.MT88.4 R104, [R180+0x800] ;  /* 0x00080000b468783b */ /* 0x000e620000004200 */
[--C-:B------:R-:W-:Y:S02]  /*26db0*/  HSET2.LE.AND R122, R122, R218.reuse, PT ;  /* 0x000000da7a7a7233 */ /* 0x100fe40003803000 */
[----:B------:R-:W-:Y:S01]  /*26dc0*/  HSET2.LE.AND R123, R108, R218, PT ;  /* 0x000000da6c7b7233 */ /* 0x000fe20003803000 */
[----:B------:R-:W-:Y:S03]  /*26dd0*/  IMAD.WIDE R108, R205, -0x70, R134 ;  /* 0xffffff90cd6c7825 */ /* 0x000fe600078e0286 */
        /* <DEDUP_REMOVED lines=9> */
[----:B------:R-:W-:Y:S01]  /*26e70*/  @!P2 HFMA2.BF16_V2 R155, -RZ.H0_H0, RZ.H0_H0, -R148.H1_H1 ;  /* 0x200000ffff9ba231 */ /* 0x000fe20000360994 */
[----:B------:R-:W-:Y:S01]  /*26e80*/  PRMT R148, R148, 0x7632, R148 ;  /* 0x0000763294947816 */ /* 0x000fe20000000094 */
[----:B----4-:R-:W-:Y:S03]  /*26e90*/  @!P5 HFMA2.BF16_V2 R136, -RZ.H0_H0, RZ.H0_H0, -R151.H0_H0 ;  /* 0x200000ffff88d231 */ /* 0x010fe60000340997 */
[----:B------:R-:W-:Y:S04]  /*26ea0*/  PRMT R126, R155, 0x7610, R126 ;  /* 0x000076109b7e7816 */ /* 0x000fe8000000007e */
[----:B------:R-:W-:Y:S02]  /*26eb0*/  @!P2 PRMT R148, R126, 0x5410, RZ ;  /* 0x000054107e94a816 */ /* 0x000fe400000000ff */
[----:B------:R-:W-:Y:S01]  /*26ec0*/  PRMT R134, R136, 0x7610, R134 ;  /* 0x0000761088867816 */ /* 0x000fe20000000086 */
[----:B--2---:R-:W-:Y:S02]  /*26ed0*/  @!P0 HFMA2.BF16_V2 R159, -RZ.H0_H0, RZ.H0_H0, -R128.H0_H0 ;  /* 0x200000ffff9f8231 */ /* 0x004fe40000340980 */
[----:B---3--:R-:W-:Y:S03]  /*26ee0*/  @!P4 HFMA2.BF16_V2 R158, -RZ.H0_H0, RZ.H0_H0, -R3.H0_H0 ;  /* 0x200000ffff9ec231 */ /* 0x008fe60000340903 */
[----:B------:R-:W-:Y:S01]  /*26ef0*/  @!P0 STL.S16 [R1+0xa4], R159 ;  /* 0x0000a49f01008387 */ /* 0x000fe20000100600 */
[----:B------:R-:W-:Y:S03]  /*26f00*/  PRMT R137, R159, 0x7610, R137 ;  /* 0x000076109f897816 */ /* 0x000fe60000000089 */
[----:B------:R-:W-:Y:S01]  /*26f10*/  @!P4 STL.S16 [R1+0xa0], R158 ;  /* 0x0000a09e0100c387 */ /* 0x000fe20000100600 */
[----:B------:R-:W-:Y:S02]  /*26f20*/  @!P0 PRMT R128, R137, 0x5410, RZ ;  /* 0x0000541089808816 */ /* 0x000fe400000000ff */
[----:B------:R-:W-:Y:S01]  /*26f30*/  PRMT R140, R158, 0x7610, R140 ;  /* 0x000076109e8c7816 */ /* 0x000fe2000000008c */
[----:B------:R3:W2:Y:S01]  /*26f40*/  LDL.S16 R137, [R1+0x90] ;  /* 0x0000900001897983 */ /* 0x0006a20000100600 */
[----:B------:R-:W-:Y:S02]  /*26f50*/  ISETP.GT.U32.AND P0, PT, R138, UR13, PT ;  /* 0x0000000d8a007c0c */ /* 0x000fe4000bf04070 */
[----:B------:R-:W-:Y:S01]  /*26f60*/  @!P4 PRMT R3, R140, 0x5410, RZ ;  /* 0x000054108c03c816 */ /* 0x000fe200000000ff */
[----:B------:R3:W4:Y:S01]  /*26f70*/  LDL.S16 R111, [R1+0x8c] ;  /* 0x00008c00016f7983 */ /* 0x0007220000100600 */
[----:B------:R-:W-:Y:S01]  /*26f80*/  ISETP.LE.U32.AND P4, PT, R124, UR13, PT ;  /* 0x0000000d7c007c0c */ /* 0x000fe2000bf83070 */
[----:B------:R-:W-:Y:S02]  /*26f90*/  IMAD.WIDE.U32 R124, R230, -0x2daee0ad, RZ ;  /* 0xd2511f53e67c7825 */ /* 0x000fe400078e00ff */
[----:B------:R3:W3:Y:S03]  /*26fa0*/  LDL.S16 R110, [R1+0x94] ;  /* 0x00009400016e7983 */ /* 0x0006e60000100600 */
[----:B------:R-:W-:Y:S01]  /*26fb0*/  LOP3.LUT R126, R214, UR14, R125, 0x96, !PT ;  /* 0x0000000ed67e7c12 */ /* 0x000fe2000f8e967d */
[----:B------:R-:W-:Y:S01]  /*26fc0*/  LDSM.16.MT88.4 R156, [R180+0xc00] ;  /* 0x000c0000b49c783b */ /* 0x000fe20000004200 */
[----:B------:R-:W-:Y:S07]  /*26fd0*/  PRMT R187, R124, 0x7773, RZ ;  /* 0x000077737cbb7816 */ /* 0x000fee00000000ff */
[----:B------:R-:W-:Y:S01]  /*26fe0*/  @!P2 STL.S16 [R1+0x9c], R155 ;  /* 0x00009c9b0100a387 */ /* 0x000fe20000100600 */
[----:B------:R-:W-:Y:S03]  /*26ff0*/  ISETP.GT.U32.AND P2, PT, R139, UR13, PT ;  /* 0x0000000d8b007c0c */ /* 0x000fe6000bf44070 */
[----:B------:R1:W-:Y:S04]  /*27000*/  @!P5 STL.S16 [R1+0x98], R136 ;  /* 0x000098880100d387 */ /* 0x0003e80000100600 */
[----:B------:R2:W5:Y:S06]  /*27010*/  LDL.LU.64 R214, [R1+0x1a8] ;  /* 0x0001a80001d67983 */ /* 0x00056c0000300a00 */
[----:B------:R2:W3:Y:S04]  /*27020*/  LDL.S16 R147, [R1+0x84] ;  /* 0x0000840001937983 */ /* 0x0004e80000100600 */
[----:B------:R2:W3:Y:S04]  /*27030*/  LDL.S16 R138, [R1+0x80] ;  /* 0x00008000018a7983 */ /* 0x0004e80000100600 */
[----:B------:R1:W-:Y:S04]  /*27040*/  STG.E.U16 desc[UR28][R108.64+0x42], R3 ;  /* 0x000042036c007986 */ /* 0x0003e8000c10151c */
[----:B------:R1:W-:Y:S04]  /*27050*/  STG.E.U16 desc[UR28][R108.64+0x40], R128 ;  /* 0x000040806c007986 */ /* 0x0003e8000c10151c */
[----:B-1----:R1:W3:Y:S01]  /*27060*/  LDL.S16 R136, [R1+0x88] ;  /* 0x0000880001887983 */ /* 0x0022e20000100600 */
[----:B------:R-:W-:Y:S02]  /*27070*/  PRMT R3, R151, 0x7610, R3 ;  /* 0x0000761097037816 */ /* 0x000fe40000000003 */
[----:B------:R-:W-:Y:S01]  /*27080*/  @!P5 PRMT R3, R134, 0x5410, RZ ;  /* 0x000054108603d816 */ /* 0x000fe200000000ff */
[----:B------:R-:W-:Y:S01]  /*27090*/  IMAD.WIDE R134, R205, 0x70, R108 ;  /* 0x00000070cd867825 */ /* 0x000fe200078e026c */
[----:B------:R-:W-:Y:S02]  /*270a0*/  ISETP.LE.U32.AND P5, PT, R133, UR13, PT ;  /* 0x0000000d85007c0c */ /* 0x000fe4000bfa3070 */
[----:B------:R-:W-:Y:S02]  /*270b0*/  PRMT R133, R149, 0x7632, R133 ;  /* 0x0000763295857816 */ /* 0x000fe40000000085 */
[----:B------:R-:W-:Y:S01]  /*270c0*/  STG.E.U16 desc[UR28][R134.64+0x40], R142 ;  /* 0x0000408e86007986 */ /* 0x000fe2000c10151c */
[----:B------:R-:W-:Y:S03]  /*270d0*/  LOP3.LUT R108, R126, 0xffff, RZ, 0xc0, !PT ;  /* 0x0000ffff7e6c7812 */ /* 0x000fe600078ec0ff */
[----:B------:R-:W-:Y:S01]  /*270e0*/  STG.E.U16 desc[UR28][R134.64+0x42], R148 ;  /* 0x0000429486007986 */ /* 0x000fe2000c10151c */
[----:B------:R-:W-:Y:S03]  /*270f0*/  SHF.R.U32.HI R172, RZ, 0x8, R108 ;  /* 0x00000008ffac7819 */ /* 0x000fe6000001166c */
[----:B------:R-:W-:Y:S01]  /*27100*/  STG.E.U16 desc[UR28][R202.64+0x40], R3 ;  /* 0x00004003ca007986 */ /* 0x000fe2000c10151c */
[----:B------:R-:W-:Y:S01]  /*27110*/  LOP3.LUT R116, R172, 0xffff, RZ, 0xc0, !PT ;  /* 0x0000ffffac747812 */ /* 0x000fe200078ec0ff */
[----:B--2---:R-:W-:Y:S01]  /*27120*/  @!P3 HFMA2.BF16_V2 R137, -RZ.H0_H0, RZ.H0_H0, -R151.H1_H1 ;  /* 0x200000ffff89b231 */ /* 0x004fe20000360997 */
[----:B------:R-:W-:Y:S01]  /*27130*/  PRMT R151, R151, 0x7632, R151 ;  /* 0x0000763297977816 */ /* 0x000fe20000000097 */
[--C-:B----4-:R-:W-:Y:S03]  /*27140*/  @!P4 HFMA2.BF16_V2 R111, -RZ.H0_H0, RZ.H0_H0, -R149.reuse.H0_H0 ;  /* 0x200000ffff6fc231 */ /* 0x110fe60000340995 */
[----:B------:R2:W-:Y:S01]  /*27150*/  @!P3 STL.S16 [R1+0x90], R137 ;  /* 0x000090890100b387 */ /* 0x0005e20000100600 */
[----:B------:R-:W-:Y:S01]  /*27160*/  PRMT R117, R137, 0x7610, R117 ;  /* 0x0000761089757816 */ /* 0x000fe20000000075 */
[----:B---3--:R-:W-:Y:S02]  /*27170*/  @P0 HFMA2.BF16_V2 R110, -RZ.H0_H0, RZ.H0_H0, -R149.H1_H1 ;  /* 0x200000ffff6e0231 */ /* 0x008fe40000360995 */
[----:B------:R-:W-:Y:S01]  /*27180*/  @!P4 STL.S16 [R1+0x8c], R111 ;  /* 0x00008c6f0100c387 */ /* 0x000fe20000100600 */
[----:B------:R-:W-:Y:S02]  /*27190*/  PRMT R127, R111, 0x7610, R127 ;  /* 0x000076106f7f7816 */ /* 0x000fe4000000007f */
[----:B------:R-:W-:Y:S01]  /*271a0*/  @!P3 PRMT R151, R117, 0x5410, RZ ;  /* 0x000054107597b816 */ /* 0x000fe200000000ff */
[----:B------:R-:W-:Y:S01]  /*271b0*/  @P0 STL.S16 [R1+0x94], R110 ;  /* 0x0000946e01000387 */ /* 0x000fe20000100600 */
[----:B------:R-:W-:Y:S02]  /*271c0*/  @!P4 PRMT R149, R127, 0x5410, RZ ;  /* 0x000054107f95c816 */ /* 0x000fe400000000ff */
[----:B------:R-:W-:Y:S01]  /*271d0*/  PRMT R125, R110, 0x7610, R125 ;  /* 0x000076106e7d7816 */ /* 0x000fe2000000007d */
[----:B------:R1:W3:Y:S01]  /*271e0*/  LDL.S16 R127, [R1+0x74] ;  /* 0x00007400017f7983 */ /* 0x0002e20000100600 */
[----:B------:R-:W-:Y:S01]  /*271f0*/  ISETP.LE.U32.AND P3, PT, R116, UR13, PT ;  /* 0x0000000d74007c0c */ /* 0x000fe2000bf63070 */
[----:B------:R-:W-:Y:S01]  /*27200*/  IMAD.WIDE.U32 R116, R161, -0x2daee0ad, RZ ;  /* 0xd2511f53a1747825 */ /* 0x000fe200078e00ff */
[----:B------:R-:W-:Y:S01]  /*27210*/  ISETP.GT.U32.AND P4, PT, R145, UR13, PT ;  /* 0x0000000d91007c0c */ /* 0x000fe2000bf84070 */
[----:B------:R1:W4:Y:S01]  /*27220*/  LDL.S16 R146, [R1+0x68] ;  /* 0x0000680001927983 */ /* 0x0003220000100600 */
[----:B------:R-:W-:Y:S01]  /*27230*/  @P0 PRMT R133, R125, 0x5410, RZ ;  /* 0x000054107d850816 */ /* 0x000fe200000000ff */
[----:B------:R-:W-:Y:S01]  /*27240*/  IMAD.MOV.U32 R140, RZ, RZ, R116 ;  /* 0x000000ffff8c7224 */ /* 0x000fe200078e0074 */
[----:B------:R-:W-:Y:S01]  /*27250*/  ISETP.GT.U32.AND P0, PT, R144, UR13, PT ;  /* 0x0000000d90007c0c */ /* 0x000fe2000bf04070 */
[----:B------:R1:W4:Y:S01]  /*27260*/  LDL.S16 R128, [R1+0x64] ;  /* 0x0000640001807983 */ /* 0x0003220000100600 */
[----:B------:R-:W-:Y:S02]  /*27270*/  PRMT R139, R116, 0x7771, RZ ;  /* 0x00007771748b7816 */ /* 0x000fe400000000ff */
[----:B------:R-:W-:Y:S01]  /*27280*/  LOP3.LUT R125, R160, UR14, R117, 0x96, !PT ;  /* 0x0000000ea07d7c12 */ /* 0x000fe2000f8e9675 */
[----:B------:R-:W1:Y:S01]  /*27290*/  LDSM.16.MT88.4 R108, [R210+0xa800] ;  /* 0x00a80000d26c783b */ /* 0x000e620000004200 */
[----:B--2---:R-:W-:Y:S02]  /*272a0*/  PRMT R137, R116, 0x7772, RZ ;  /* 0x0000777274897816 */ /* 0x004fe400000000ff */
[----:B------:R-:W-:Y:S01]  /*272b0*/  LOP3.LUT R3, R125, 0xffff, RZ, 0xc0, !PT ;  /* 0x0000ffff7d037812 */ /* 0x000fe200078ec0ff */
[----:B------:R-:W-:Y:S03]  /*272c0*/  @P2 HFMA2.BF16_V2 R147, -RZ.H0_H0, RZ.H0_H0, -R129.H0_H0 ;  /* 0x200000ffff932231 */ /* 0x000fe60000340981 */
[----:B------:R-:W-:Y:S01]  /*272d0*/  SHF.R.U32.HI R176, RZ, 0x8, R3 ;  /* 0x00000008ffb07819 */ /* 0x000fe20000011603 */
[----:B------:R-:W-:Y:S01]  /*272e0*/  STG.E.U16 desc[UR28][R202.64+0x42], R151 ;  /* 0x00004297ca007986 */ /* 0x000fe2000c10151c */
[----:B------:R-:W-:Y:S02]  /*272f0*/  @P4 HFMA2.BF16_V2 R138, -RZ.H0_H0, RZ.H0_H0, -R131.H0_H0 ;  /* 0x200000ffff8a4231 */ /* 0x000fe40000340983 */
[----:B------:R-:W-:Y:S03]  /*27300*/  LOP3.LUT R3, R176, 0xffff, RZ, 0xc0, !PT ;  /* 0x0000ffffb0037812 */ /* 0x000fe600078ec0ff */
[----:B------:R-:W-:Y:S04]  /*27310*/  PRMT R105, R138, 0x7610, R105 ;  /* 0x000076108a697816 */ /* 0x000fe80000000069 */
[----:B------:R-:W-:Y:S01]  /*27320*/  @P4 PRMT R131, R105, 0x5410, RZ ;  /* 0x0000541069834816 */ /* 0x000fe200000000ff */
[----:B------:R-:W-:Y:S05]  /*27330*/  @!P5 HFMA2.BF16_V2 R136, -RZ.H0_H0, RZ.H0_H0, -R130.H0_H0 ;  /* 0x200000ffff88d231 */ /* 0x000fea0000340982 */
[----:B------:R2:W-:Y:S01]  /*27340*/  @!P5 STL.S16 [R1+0x88], R136 ;  /* 0x000088880100d387 */ /* 0x0005e20000100600 */
[----:B------:R-:W-:Y:S03]  /*27350*/  PRMT R118, R136, 0x7610, R118 ;  /* 0x0000761088767816 */ /* 0x000fe60000000076 */
[----:B------:R2:W4:Y:S01]  /*27360*/  LDL.S16 R119, [R1+0x70] ;  /* 0x0000700001777983 */ /* 0x0005220000100600 */
[----:B------:R-:W-:Y:S02]  /*27370*/  @!P5 PRMT R130, R118, 0x5410, RZ ;  /* 0x000054107682d816 */ /* 0x000fe400000000ff */
[----:B------:R-:W-:Y:S01]  /*27380*/  ISETP.GT.U32.AND P5, PT, R143, UR13, PT ;  /* 0x0000000d8f007c0c */ /* 0x000fe2000bfa4070 */
[----:B------:R3:W4:Y:S04]  /*27390*/  LDL.S16 R118, [R1+0x6c] ;  /* 0x00006c0001767983 */ /* 0x0007280000100600 */
[----:B------:R-:W-:Y:S01]  /*273a0*/  @P2 STL.S16 [R1+0x84], R147 ;  /* 0x0000849301002387 */ /* 0x000fe20000100600 */
[-C--:B-1----:R-:W-:Y:S03]  /*273b0*/  HMMA.16816.F32.BF16 R36, R112, R108.reuse, R36 ;  /* 0x0000006c7024723c */ /* 0x082fe60000041824 */
[----:B------:R1:W-:Y:S01]  /*273c0*/  @P4 STL.S16 [R1+0x80], R138 ;  /* 0x0000808a01004387 */ /* 0x0003e20000100600 */
[----:B------:R-:W-:Y:S02]  /*273d0*/  ISETP.LE.U32.AND P4, PT, R3, UR13, PT ;  /* 0x0000000d03007c0c */ /* 0x000fe4000bf83070 */
[----:B------:R-:W-:Y:S01]  /*273e0*/  PRMT R3, R0, 0x7632, R3 ;  /* 0x0000763200037816 */ /* 0x000fe20000000003 */
[----:B------:R-:W-:Y:S01]  /*273f0*/  STG.E.U16 desc[UR28][R200.64+0x50], R130 ;  /* 0x00005082c8007986 */ /* 0x000fe2000c10151c */
[C---:B------:R-:W-:Y:S01]  /*27400*/  HMMA.16816.F32.BF16 R40, R120.reuse, R108, R40 ;  /* 0x0000006c7828723c */ /* 0x040fe20000041828 */
[----:B------:R1:W-:Y:S03]  /*27410*/  MUFU.EX2 R108, R216 ;  /* 0x000000d8006c7308 */ /* 0x0003e60000000800 */
[----:B--2---:R-:W-:Y:S02]  /*27420*/  PRMT R136, R116, 0x7773, RZ ;  /* 0x0000777374887816 */ /* 0x004fe400000000ff */
[----:B------:R-:W-:Y:S02]  /*27430*/  PRMT R116, R147, 0x7610, R116 ;  /* 0x0000761093747816 */ /* 0x000fe40000000074 */
[----:B------:R-:W-:Y:S01]  /*27440*/  PRMT R109, R150, 0x7632, R109 ;  /* 0x00007632966d7816 */ /* 0x000fe2000000006d */
[-C--:B------:R-:W-:Y:S03]  /*27450*/  HMMA.16816.F32.BF16 R44, R120, R110.reuse, R44 ;  /* 0x0000006e782c723c */ /* 0x080fe6000004182c */
[----:B------:R-:W-:Y:S01]  /*27460*/  @P2 PRMT R129, R116, 0x5410, RZ ;  /* 0x0000541074812816 */ /* 0x000fe200000000ff */
[----:B------:R-:W-:Y:S01]  /*27470*/  IMAD.WIDE R116, R205, -0x70, R134 ;  /* 0xffffff90cd747825 */ /* 0x000fe200078e0286 */
[----:B------:R-:W-:Y:S01]  /*27480*/  ISETP.GT.U32.AND P2, PT, R154, UR13, PT ;  /* 0x0000000d9a007c0c */ /* 0x000fe2000bf44070 */
[----:B-1----:R-:W1:Y:S01]  /*27490*/  S2R R216, SR_TID.X ;  /* 0x0000000000d87919 */ /* 0x002e620000002100 */
[----:B------:R-:W-:Y:S01]  /*274a0*/  PRMT R179, R137, 0x5410, R136 ;  /* 0x0000541089b37816 */ /* 0x000fe20000000088 */
[C---:B------:R-:W-:Y:S01]  /*274b0*/  HMMA.16816.F32.BF16 R48, R112.reuse, R110, R48 ;  /* 0x0000006e7030723c */ /* 0x040fe20000041830 */
[----:B------:R2:W-:Y:S03]  /*274c0*/  STG.E.U16 desc[UR28][R200.64+0x52], R129 ;  /* 0x00005281c8007986 */ /* 0x0005e6000c10151c */
[----:B------:R-:W-:Y:S01]  /*274d0*/  LOP3.LUT R138, R126, 0xff, RZ, 0xc0, !PT ;  /* 0x000000ff7e8a7812 */ /* 0x000fe200078ec0ff */
[----:B------:R-:W-:Y:S01]  /*274e0*/  STG.E.U16 desc[UR28][R116.64+0x50], R131 ;  /* 0x0000508374007986 */ /* 0x000fe2000c10151c */
[----:B------:R-:W-:Y:S02]  /*274f0*/  LOP3.LUT R179, R179, 0xff00ff, RZ, 0xc0, !PT ;  /* 0x00ff00ffb3b37812 */ /* 0x000fe400078ec0ff */
[----:B------:R-:W-:Y:S03]  /*27500*/  PRMT R172, R138, 0x5410, R172 ;  /* 0x000054108aac7816 */ /* 0x000fe600000000ac */
[--C-:B------:R-:W-:Y:S02]  /*27510*/  HSET2.LE.AND R179, R179, R218.reuse, PT ;  /* 0x000000dab3b37233 */ /* 0x100fe40003803000 */
[----:B------:R-:W-:Y:S03]  /*27520*/  HSET2.LE.AND R172, R172, R218, PT ;  /* 0x000000daacac7233 */ /* 0x000fe60003803000 */
[----:B------:R-:W-:Y:S01]  /*27530*/  LOP3.LUT R179, R185, R179, RZ, 0xc0, !PT ;  /* 0x000000b3b9b37212 */ /* 0x000fe200078ec0ff */
[----:B--2---:R-:W2:Y:S02]  /*27540*/  MUFU.EX2 R129, R212 ;  /* 0x000000d400817308 */ /* 0x004ea40000000800 */
[----:B--2---:R-:W-:Y:S01]  /*27550*/  FADD.FTZ R130, R129, R175 ;  /* 0x000000af81827221 */ /* 0x004fe20000010000 */
[----:B---3--:R-:W-:Y:S02]  /*27560*/  @P0 HFMA2.BF16_V2 R127, -RZ.H0_H0, RZ.H0_H0, -R132.H0_H0 ;  /* 0x200000ffff7f0231 */ /* 0x008fe40000340984 */
[--C-:B----4-:R-:W-:Y:S03]  /*27570*/  @P5 HFMA2.BF16_V2 R146, -RZ.H0_H0, RZ.H0_H0, -R150.reuse.H0_H0 ;  /* 0x200000ffff925231 */ /* 0x110fe60000340996 */
[----:B------:R2:W-:Y:S01]  /*27580*/  @P0 STL.S16 [R1+0x74], R127 ;  /* 0x0000747f01000387 */ /* 0x0005e20000100600 */
[----:B------:R-:W-:Y:S01]  /*27590*/  PRMT R104, R127, 0x7610, R104 ;  /* 0x000076107f687816 */ /* 0x000fe20000000068 */
[----:B------:R-:W-:Y:S02]  /*275a0*/  @P2 HFMA2.BF16_V2 R128, -RZ.H0_H0, RZ.H0_H0, -R150.H1_H1 ;  /* 0x200000ffff802231 */ /* 0x000fe40000360996 */
[----:B------:R3:W5:Y:S01]  /*275b0*/  LDL.LU R212, [R1+0x1a0] ;  /* 0x0001a00001d47983 */ /* 0x0007620000300800 */
[----:B------:R-:W-:Y:S02]  /*275c0*/  @P0 PRMT R132, R104, 0x5410, RZ ;  /* 0x0000541068840816 */ /* 0x000fe400000000ff */
[----:B------:R-:W-:Y:S01]  /*275d0*/  ISETP.LE.U32.AND P0, PT, R138, UR13, PT ;  /* 0x0000000d8a007c0c */ /* 0x000fe2000bf03070 */
[----:B------:R-:W4:Y:S01]  /*275e0*/  LDSM.16.MT88.4 R104, [R180+0x1800] ;  /* 0x00180000b468783b */ /* 0x000f220000004200 */
[----:B------:R-:W-:Y:S02]  /*275f0*/  PRMT R144, R128, 0x7610, R144 ;  /* 0x0000761080907816 */ /* 0x000fe40000000090 */
[----:B------:R-:W-:Y:S02]  /*27600*/  PRMT R145, R146, 0x7610, R145 ;  /* 0x0000761092917816 */ /* 0x000fe40000000091 */
[----:B------:R-:W-:Y:S02]  /*27610*/  @P2 PRMT R109, R144, 0x5410, RZ ;  /* 0x00005410906d2816 */ /* 0x000fe400000000ff */
[----:B------:R-:W-:Y:S01]  /*27620*/  @P5 PRMT R150, R145, 0x5410, RZ ;  /* 0x0000541091965816 */ /* 0x000fe200000000ff */
[----:B------:R1:W-:Y:S01]  /*27630*/  STG.E.U16 desc[UR28][R116.64+0x52], R132 ;  /* 0x0000528474007986 */ /* 0x0003e2000c10151c */
[----:B--2---:R2:W3:Y:S03]  /*27640*/  MUFU.EX2 R127, R211 ;  /* 0x000000d3007f7308 */ /* 0x0044e60000000800 */
[----:B------:R-:W-:Y:S01]  /*27650*/  @!P0 HFMA2.BF16_V2 R119, -RZ.H0_H0, RZ.H0_H0, -R0.H0_H0 ;  /* 0x200000ffff778231 */ /* 0x000fe20000340900 */
[----:B--2---:R2:W5:Y:S01]  /*27660*/  LDL.LU R211, [R1+0x19c] ;  /* 0x00019c0001d37983 */ /* 0x0045620000300800 */
[----:B---3--:R-:W-:Y:S01]  /*27670*/  F2FP.BF16.F32.PACK_AB R135, R108, R127 ;  /* 0x0000007f6c87723e */ /* 0x008fe200000010ff */
[----:B------:R-:W-:Y:S02]  /*27680*/  @!P3 HFMA2.BF16_V2 R118, -RZ.H0_H0, RZ.H0_H0, -R3.H0_H0 ;  /* 0x200000ffff76b231 */ /* 0x000fe40000340903 */
[----:B------:R-:W-:Y:S01]  /*27690*/  PRMT R148, R119, 0x7610, R148 ;  /* 0x0000761077947816 */ /* 0x000fe20000000094 */
[----:B------:R-:W-:Y:S01]  /*276a0*/  @P5 STL.S16 [R1+0x68], R146 ;  /* 0x0000689201005387 */ /* 0x000fe20000100600 */
[----:B-1----:R-:W-:Y:S01]  /*276b0*/  IMAD.MOV.U32 R132, RZ, RZ, R124 ;  /* 0x000000ffff847224 */ /* 0x002fe200078e007c */
[----:B------:R-:W-:Y:S02]  /*276c0*/  PRMT R184, R135, 0x7632, R184 ;  /* 0x0000763287b87816 */ /* 0x000fe400000000b8 */
[----:B------:R1:W-:Y:S01]  /*276d0*/  @P2 STL.S16 [R1+0x64], R128 ;  /* 0x0000648001002387 */ /* 0x0003e20000100600 */
[-C--:B----4-:R-:W-:Y:S03]  /*276e0*/  HMMA.16816.F32.BF16 R52, R112, R104.reuse, R52 ;  /* 0x000000687034723c */ /* 0x090fe60000041834 */
[----:B------:R-:W-:Y:S01]  /*276f0*/  @!P0 STL.S16 [R1+0x70], R119 ;  /* 0x0000707701008387 */ /* 0x000fe20000100600 */
[----:B------:R-:W-:Y:S03]  /*27700*/  PRMT R131, R118, 0x7610, R131 ;  /* 0x0000761076837816 */ /* 0x000fe60000000083 */
[----:B------:R3:W-:Y:S01]  /*27710*/  @!P3 STL.S16 [R1+0x6c], R118 ;  /* 0x00006c760100b387 */ /* 0x0007e20000100600 */
[C---:B------:R-:W-:Y:S08]  /*27720*/  HMMA.16816.F32.BF16 R56, R120.reuse, R104, R56 ;  /* 0x000000687838723c */ /* 0x040ff00000041838 */
[-C--:B------:R-:W-:Y:S08]  /*27730*/  HMMA.16816.F32.BF16 R60, R120, R106.reuse, R60 ;  /* 0x0000006a783c723c */ /* 0x080ff0000004183c */
[C---:B------:R-:W-:Y:S01]  /*27740*/  HMMA.16816.F32.BF16 R64, R112.reuse, R106, R64 ;  /* 0x0000006a7040723c */ /* 0x040fe20000041840 */
[----:B-1----:R-:W1:Y:S03]  /*27750*/  MUFU.EX2 R128, R217 ;  /* 0x000000d900807308 */ /* 0x002e660000000800 */
[----:B---3--:R-:W-:Y:S04]  /*27760*/  IMAD.WIDE R118, R205, 0x70, R116 ;  /* 0x00000070cd767825 */ /* 0x008fe800078e0274 */
[----:B------:R-:W-:Y:S01]  /*27770*/  FADD.FTZ R116, R127, R174 ;  /* 0x000000ae7f747221 */ /* 0x000fe20000010000 */
[----:B------:R-:W-:Y:S01]  /*27780*/  LOP3.LUT R127, R125, 0xff, RZ, 0xc0, !PT ;  /* 0x000000ff7d7f7812 */ /* 0x000fe200078ec0ff */
[----:B------:R-:W-:Y:S02]  /*27790*/  STG.E.U16 desc[UR28][R118.64+0x50], R149 ;  /* 0x0000509576007986 */ /* 0x000fe4000c10151c */
[----:B------:R-:W-:Y:S01]  /*277a0*/  FADD.FTZ R108, R108, R116 ;  /* 0x000000746c6c7221 */ /* 0x000fe20000010000 */
[--C-:B-1----:R-:W-:Y:S01]  /*277b0*/  FADD.FTZ R117, R128, R130.reuse ;  /* 0x0000008280757221 */ /* 0x102fe20000010000 */
[----:B------:R-:W-:Y:S01]  /*277c0*/  ISETP.LE.U32.AND P2, PT, R127, UR13, PT ;  /* 0x0000000d7f007c0c */ /* 0x000fe2000bf43070 */
[----:B------:R1:W-:Y:S01]  /*277d0*/  STG.E.U16 desc[UR28][R118.64+0x52], R133 ;  /* 0x0000528576007986 */ /* 0x0003e2000c10151c */
[----:B------:R-:W-:Y:S01]  /*277e0*/  PRMT R130, R126, 0x7632, R130 ;  /* 0x000076327e827816 */ /* 0x000fe20000000082 */
[----:B------:R-:W-:Y:S01]  /*277f0*/  IMAD.WIDE R104, R205, -0x70, R118 ;  /* 0xffffff90cd687825 */ /* 0x000fe200078e0276 */
[----:B------:R-:W-:Y:S01]  /*27800*/  F2FP.BF16.F32.PACK_AB R134, R128, R129 ;  /* 0x000000818086723e */ /* 0x000fe200000010ff */
[----:B------:R3:W-:Y:S01]  /*27810*/  STL [R1+0x144], R117 ;  /* 0x0001447501007387 */ /* 0x0007e20000100800 */
[----:B------:R-:W-:Y:S02]  /*27820*/  LOP3.LUT R130, R130, 0xff, RZ, 0xc0, !PT ;  /* 0x000000ff82827812 */ /* 0x000fe400078ec0ff */
[----:B------:R-:W-:Y:S01]  /*27830*/  PRMT R128, R125, 0x7632, R128 ;  /* 0x000076327d807816 */ /* 0x000fe20000000080 */
[----:B------:R2:W4:Y:S01]  /*27840*/  LDL.S16 R147, [R1+0x7c] ;  /* 0x00007c0001937983 */ /* 0x0005220000100600 */
[----:B------:R-:W-:Y:S01]  /*27850*/  SHF.R.U32.HI R129, RZ, 0x18, R126 ;  /* 0x00000018ff817819 */ /* 0x000fe2000001167e */
[----:B------:R-:W-:Y:S01]  /*27860*/  IMAD.WIDE R188, R205, 0x70, R104 ;  /* 0x00000070cdbc7825 */ /* 0x000fe200078e0268 */
[----:B------:R-:W-:Y:S01]  /*27870*/  LOP3.LUT R128, R128, 0xff, RZ, 0xc0, !PT ;  /* 0x000000ff80807812 */ /* 0x000fe200078ec0ff */
[----:B------:R-:W-:Y:S01]  /*27880*/  STL [R1+0x158], R108 ;  /* 0x0001586c01007387 */ /* 0x000fe20000100800 */
[----:B------:R-:W-:Y:S02]  /*27890*/  PRMT R126, R124, 0x7771, RZ ;  /* 0x000077717c7e7816 */ /* 0x000fe400000000ff */
[----:B------:R-:W-:Y:S01]  /*278a0*/  ISETP.LE.U32.AND P5, PT, R129, UR13, PT ;  /* 0x0000000d81007c0c */ /* 0x000fe2000bfa3070 */
[----:B------:R2:W2:Y:S01]  /*278b0*/  LDL.S16 R146, [R1+0x78] ;  /* 0x0000780001927983 */ /* 0x0004a20000100600 */
[----:B------:R-:W-:Y:S02]  /*278c0*/  SHF.R.U32.HI R125, RZ, 0x18, R125 ;  /* 0x00000018ff7d7819 */ /* 0x000fe4000001167d */
[----:B------:R-:W-:Y:S01]  /*278d0*/  PRMT R176, R127, 0x5410, R176 ;  /* 0x000054107fb07816 */ /* 0x000fe200000000b0 */
[----:B------:R2:W2:Y:S01]  /*278e0*/  LDL.S16 R145, [R1+0x5c] ;  /* 0x00005c0001917983 */ /* 0x0004a20000100600 */
[----:B------:R-:W-:Y:S02]  /*278f0*/  PRMT R173, R130, 0x5410, R129 ;  /* 0x0000541082ad7816 */ /* 0x000fe40000000081 */
[----:B------:R-:W-:Y:S01]  /*27900*/  PRMT R177, R128, 0x5410, R125 ;  /* 0x0000541080b17816 */ /* 0x000fe2000000007d */
[----:B------:R2:W2:Y:S01]  /*27910*/  LDL.S16 R144, [R1+0x50] ;  /* 0x0000500001907983 */ /* 0x0004a20000100600 */
[--C-:B------:R-:W-:Y:S02]  /*27920*/  HSET2.LE.AND R176, R176, R218.reuse, PT ;  /* 0x000000dab0b07233 */ /* 0x100fe40003803000 */
[----:B-1----:R-:W-:Y:S01]  /*27930*/  LOP3.LUT R119, R132, 0xff, RZ, 0xc0, !PT ;  /* 0x000000ff84777812 */ /* 0x002fe200078ec0ff */
[----:B------:R1:W2:Y:S01]  /*27940*/  LDL.S16 R116, [R1+0x58] ;  /* 0x0000580001747983 */ /* 0x0002a20000100600 */
[----:B---3--:R-:W-:Y:S02]  /*27950*/  PRMT R117, R0, 0x5410, R3 ;  /* 0x0000541000757816 */ /* 0x008fe40000000003 */
[----:B------:R-:W-:Y:S01]  /*27960*/  @!P0 PRMT R0, R148, 0x5410, RZ ;  /* 0x0000541094008816 */ /* 0x000fe200000000ff */
[----:B------:R-:W-:Y:S01]  /*27970*/  STG.E.U16 desc[UR28][R202.64+0x50], R150 ;  /* 0x00005096ca007986 */ /* 0x000fe2000c10151c */
[----:B------:R-:W-:Y:S02]  /*27980*/  ISETP.LE.U32.AND P0, PT, R130, UR13, PT ;  /* 0x0000000d82007c0c */ /* 0x000fe4000bf03070 */
[----:B------:R-:W-:Y:S01]  /*27990*/  @!P3 PRMT R3, R131, 0x5410, RZ ;  /* 0x000054108303b816 */ /* 0x000fe200000000ff */
[----:B------:R-:W-:Y:S01]  /*279a0*/  STG.E.U16 desc[UR28][R202.64+0x52], R109 ;  /* 0x0000526dca007986 */ /* 0x000fe2000c10151c */
[----:B------:R-:W-:Y:S02]  /*279b0*/  ISETP.LE.U32.AND P3, PT, R128, UR13, PT ;  /* 0x0000000d80007c0c */ /* 0x000fe4000bf63070 */
[----:B------:R-:W-:Y:S01]  /*279c0*/  PRMT R131, R124, 0x7772, RZ ;  /* 0x000077727c837816 */ /* 0x000fe200000000ff */
[----:B------:R3:W-:Y:S01]  /*279d0*/  STG.E.U16 desc[UR28][R200.64+0x60], R0 ;  /* 0x00006000c8007986 */ /* 0x0007e2000c10151c */
[----:B------:R-:W-:Y:S02]  /*279e0*/  LOP3.LUT R118, R140, 0xff, RZ, 0xc0, !PT ;  /* 0x000000ff8c767812 */ /* 0x000fe400078ec0ff */
[----:B------:R-:W-:Y:S01]  /*279f0*/  LOP3.LUT R172, R117, R172, RZ, 0xc0, !PT ;  /* 0x000000ac75ac7212 */ /* 0x000fe200078ec0ff */
[----:B------:R1:W-:Y:S01]  /*27a00*/  STG.E.U16 desc[UR28][R200.64+0x62], R3 ;  /* 0x00006203c8007986 */ /* 0x0003e2000c10151c */
[----:B------:R-:W-:Y:S02]  /*27a10*/  PRMT R178, R118, 0x5410, R139 ;  /* 0x0000541076b27816 */ /* 0x000fe4000000008b */
[--C-:B------:R-:W-:Y:S01]  /*27a20*/  HSET2.LE.AND R173, R173, R218.reuse, PT ;  /* 0x000000daadad7233 */ /* 0x100fe20003803000 */
[----:B------:R-:W1:Y:S01]  /*27a30*/  LDSM.16.MT88.4 R108, [R210+0xb800] ;  /* 0x00b80000d26c783b */ /* 0x000e620000004200 */
[----:B------:R-:W-:Y:S02]  /*27a40*/  PRMT R174, R119, 0x5410, R126 ;  /* 0x0000541077ae7816 */ /* 0x000fe4000000007e */
[--C-:B------:R-:W-:Y:S02]  /*27a50*/  HSET2.LE.AND R178, R178, R218.reuse, PT ;  /* 0x000000dab2b27233 */ /* 0x100fe40003803000 */
[--C-:B------:R-:W-:Y:S02]  /*27a60*/  HSET2.LE.AND R177, R177, R218.reuse, PT ;  /* 0x000000dab1b17233 */ /* 0x100fe40003803000 */
[----:B------:R-:W-:Y:S01]  /*27a70*/  HSET2.LE.AND R174, R174, R218, PT ;  /* 0x000000daaeae7233 */ /* 0x000fe20003803000 */
[----:B------:R-:W-:Y:S01]  /*27a80*/  LDSM.16.MT88.4 R148, [R210+0xac00] ;  /* 0x00ac0000d294783b */ /* 0x000fe20000004200 */
[----:B------:R-:W1:Y:S01]  /*27a90*/  S2R R217, SR_TID.X ;  /* 0x0000000000d97919 */ /* 0x000e620000002100 */
[----:B---3--:R-:W-:Y:S02]  /*27aa0*/  PRMT R0, R2, 0x7632, R0 ;  /* 0x0000763202007816 */ /* 0x008fe40000000000 */
[----:B-1----:R-:W-:Y:S01]  /*27ab0*/  PRMT R3, R152, 0x7632, R3 ;  /* 0x0000763298037816 */ /* 0x002fe20000000003 */
[-C--:B------:R-:W-:Y:S08]  /*27ac0*/  HMMA.16816.F32.BF16 R68, R112, R108.reuse, R68 ;  /* 0x0000006c7044723c */ /* 0x080ff00000041844 */
[C---:B------:R-:W-:Y:S04]  /*27ad0*/  HMMA.16816.F32.BF16 R72, R120.reuse, R108, R72 ;  /* 0x0000006c7848723c */ /* 0x040fe80000041848 */
[----:B------:R-:W-:Y:S02]  /*27ae0*/  IMAD.MOV.U32 R109, RZ, RZ, R152 ;  /* 0x000000ffff6d7224 */ /* 0x000fe400078e0098 */
[----:B------:R-:W-:Y:S02]  /*27af0*/  IMAD.SHL.U32 R217, R217, 0x20, RZ ;  /* 0x00000020d9d97824 */ /* 0x000fe400078e00ff */
[-C--:B------:R-:W-:Y:S03]  /*27b00*/  HMMA.16816.F32.BF16 R76, R120, R110.reuse, R76 ;  /* 0x0000006e784c723c */ /* 0x080fe6000004184c */
[----:B------:R-:W-:Y:S05]  /*27b10*/  LOP3.LUT R177, R109, R177, RZ, 0xc0, !PT ;  /* 0x000000b16db17212 */ /* 0x000fea00078ec0ff */
[C---:B------:R-:W-:Y:S04]  /*27b20*/  HMMA.16816.F32.BF16 R80, R112.reuse, R110, R80 ;  /* 0x0000006e7050723c */ /* 0x040fe80000041850 */
[--C-:B----4-:R-:W-:Y:S05]  /*27b30*/  @!P2 HFMA2.BF16_V2 R147, -RZ.H0_H0, RZ.H0_H0, -R153.reuse.H0_H0 ;  /* 0x200000ffff93a231 */ /* 0x110fea0000340999 */
[----:B------:R-:W-:Y:S01]  /*27b40*/  @!P2 STL.S16 [R1+0x7c], R147 ;  /* 0x00007c930100a387 */ /* 0x000fe20000100600 */
[----:B------:R-:W-:Y:S01]  /*27b50*/  PRMT R141, R147, 0x7610, R141 ;  /* 0x00007610938d7816 */ /* 0x000fe2000000008d */
[----:B--2---:R-:W-:Y:S02]  /*27b60*/  @!P4 HFMA2.BF16_V2 R146, -RZ.H0_H0, RZ.H0_H0, -R153.H1_H1 ;  /* 0x200000ffff92c231 */ /* 0x004fe40000360999 */
[----:B------:R-:W-:Y:S03]  /*27b70*/  @!P0 HFMA2.BF16_V2 R145, -RZ.H0_H0, RZ.H0_H0, -R2.H0_H0 ;  /* 0x200000ffff918231 */ /* 0x000fe60000340902 */
[----:B------:R-:W-:Y:S01]  /*27b80*/  @!P4 STL.S16 [R1+0x78], R146 ;  /* 0x000078920100c387 */ /* 0x000fe20000100600 */
[----:B------:R-:W-:Y:S01]  /*27b90*/  PRMT R133, R146, 0x7610, R133 ;  /* 0x0000761092857816 */ /* 0x000fe20000000085 */
[----:B------:R-:W-:Y:S02]  /*27ba0*/  @!P3 HFMA2.BF16_V2 R144, -RZ.H0_H0, RZ.H0_H0, -R152.H0_H0 ;  /* 0x200000ffff90b231 */ /* 0x000fe40000340998 */
[----:B------:R-:W-:Y:S01]  /*27bb0*/  @!P0 STL.S16 [R1+0x5c], R145 ;  /* 0x00005c9101008387 */ /* 0x000fe20000100600 */
[----:B------:R-:W-:Y:S01]  /*27bc0*/  PRMT R143, R145, 0x7610, R143 ;  /* 0x00007610918f7816 */ /* 0x000fe2000000008f */
[----:B------:R-:W-:Y:S02]  /*27bd0*/  @!P5 HFMA2.BF16_V2 R116, -RZ.H0_H0, RZ.H0_H0, -R0.H0_H0 ;  /* 0x200000ffff74d231 */ /* 0x000fe40000340900 */
[----:B------:R1:W-:Y:S01]  /*27be0*/  @!P3 STL.S16 [R1+0x50], R144 ;  /* 0x000050900100b387 */ /* 0x0003e20000100600 */
[----:B------:R-:W-:Y:S02]  /*27bf0*/  PRMT R124, R144, 0x7610, R124 ;  /* 0x00007610907c7816 */ /* 0x000fe4000000007c */
[----:B------:R-:W-:Y:S01]  /*27c00*/  PRMT R142, R116, 0x7610, R142 ;  /* 0x00007610748e7816 */ /* 0x000fe2000000008e */
[----:B-1----:R3:W2:Y:S04]  /*27c10*/  LDL.S16 R144, [R1+0x60] ;  /* 0x0000600001907983 */ /* 0x0026a80000100600 */
[----:B------:R1:W-:Y:S04]  /*27c20*/  @!P5 STL.S16 [R1+0x58], R116 ;  /* 0x000058740100d387 */ /* 0x0003e80000100600 */
[----:B------:R3:W4:Y:S01]  /*27c30*/  LDL.S16 R132, [R1+0x40] ;  /* 0x0000400001847983 */ /* 0x0007220000100600 */
        /* <DEDUP_REMOVED lines=19> */
[----:B------:R1:W3:Y:S04]  /*27d70*/  LDL.S16 R133, [R1+0x44] ;  /* 0x0000440001857983 */ /* 0x0002e80000100600 */
[----:B------:R1:W-:Y:S01]  /*27d80*/  STG.E.U16 desc[UR28][R188.64+0x62], R0 ;  /* 0x00006200bc007986 */ /* 0x0003e2000c10151c */
[-C--:B------:R-:W-:Y:S08]  /*27d90*/  HMMA.16816.F32.BF16 R84, R112, R104.reuse, R84 ;  /* 0x000000687054723c */ /* 0x080ff00000041854 */
        /* <DEDUP_REMOVED lines=10> */
[----:B------:R-:W-:Y:S04]  /*27e40*/  PRMT R108, R0, 0x5410, R2 ;  /* 0x00005410006c7816 */ /* 0x000fe80000000002 */
[----:B------:R-:W-:Y:S01]  /*27e50*/  LOP3.LUT R174, R108, R174, RZ, 0xc0, !PT ;  /* 0x000000ae6cae7212 */ /* 0x000fe200078ec0ff */
[----:B--2---:R-:W-:Y:S05]  /*27e60*/  @!P0 HFMA2.BF16_V2 R144, -RZ.H0_H0, RZ.H0_H0, -R152.H1_H1 ;  /* 0x200000ffff908231 */ /* 0x004fea0000360998 */
[----:B------:R-:W-:Y:S01]  /*27e70*/  @!P0 STL.S16 [R1+0x60], R144 ;  /* 0x0000609001008387 */ /* 0x000fe20000100600 */
[----:B------:R-:W-:Y:S01]  /*27e80*/  PRMT R136, R144, 0x7610, R136 ;  /* 0x0000761090887816 */ /* 0x000fe20000000088 */
[--C-:B----4-:R-:W-:Y:S02]  /*27e90*/  @P2 HFMA2.BF16_V2 R132, -RZ.H0_H0, RZ.H0_H0, -R185.reuse.H1_H1 ;  /* 0x200000ffff842231 */ /* 0x110fe400003609b9 */
[----:B------:R4:W2:Y:S01]  /*27ea0*/  LDL.S16 R124, [R1+0x3c] ;  /* 0x00003c00017c7983 */ /* 0x0008a20000100600 */
[----:B------:R-:W-:Y:S02]  /*27eb0*/  @!P0 PRMT R3, R136, 0x5410, RZ ;  /* 0x0000541088038816 */ /* 0x000fe400000000ff */
[----:B------:R-:W-:Y:S02]  /*27ec0*/  ISETP.GT.U32.AND P0, PT, R139, UR13, PT ;  /* 0x0000000d8b007c0c */ /* 0x000fe4000bf04070 */
[----:B------:R-:W-:Y:S01]  /*27ed0*/  PRMT R190, R132, 0x7610, R190 ;  /* 0x0000761084be7816 */ /* 0x000fe200000000be */
[----:B------:R1:W-:Y:S01]  /*27ee0*/  STG.E.U16 desc[UR28][R202.64+0x62], R3 ;  /* 0x00006203ca007986 */ /* 0x0003e2000c10151c */
[----:B---3--:R-:W-:Y:S05]  /*27ef0*/  @!P4 HFMA2.BF16_V2 R143, -RZ.H0_H0, RZ.H0_H0, -R0.H0_H0 ;  /* 0x200000ffff8fc231 */ /* 0x008fea0000340900 */
[----:B------:R-:W-:Y:S01]  /*27f00*/  @!P4 STL.S16 [R1+0x54], R143 ;  /* 0x0000548f0100c387 */ /* 0x000fe20000100600 */
[----:B------:R-:W-:Y:S01]  /*27f10*/  PRMT R134, R143, 0x7610, R134 ;  /* 0x000076108f867816 */ /* 0x000fe20000000086 */
[----:B-1----:R-:W-:Y:S03]  /*27f20*/  IMAD.MOV.U32 R3, RZ, RZ, R153 ;  /* 0x000000ffff037224 */ /* 0x002fe600078e0099 */
[----:B------:R-:W-:Y:S01]  /*27f30*/  @!P4 PRMT R0, R134, 0x5410, RZ ;  /* 0x000054108600c816 */ /* 0x000fe200000000ff */
[--C-:B------:R-:W-:Y:S01]  /*27f40*/  @!P3 HFMA2.BF16_V2 R142, -RZ.H0_H0, RZ.H0_H0, -R186.reuse.H0_H0 ;  /* 0x200000ffff8eb231 */ /* 0x100fe200003409ba */
[----:B------:R-:W-:Y:S03]  /*27f50*/  ISETP.GT.U32.AND P4, PT, R126, UR13, PT ;  /* 0x0000000d7e007c0c */ /* 0x000fe6000bf84070 */
[----:B------:R1:W-:Y:S01]  /*27f60*/  STG.E.U16 desc[UR28][R200.64+0x70], R0 ;  /* 0x00007000c8007986 */ /* 0x0003e2000c10151c */
[----:B------:R-:W-:Y:S02]  /*27f70*/  LOP3.LUT R176, R3, R176, RZ, 0xc0, !PT ;  /* 0x000000b003b07212 */ /* 0x000fe400078ec0ff */
[----:B------:R-:W-:Y:S01]  /*27f80*/  PRMT R3, R135, 0x7610, R3 ;  /* 0x0000761087037816 */ /* 0x000fe20000000003 */
[----:B------:R-:W-:Y:S01]  /*27f90*/  @!P3 STL.S16 [R1+0x4c], R142 ;  /* 0x00004c8e0100b387 */ /* 0x000fe20000100600 */
[----:B------:R-:W-:Y:S01]  /*27fa0*/  PRMT R193, R142, 0x7610, R193 ;  /* 0x000076108ec17816 */ /* 0x000fe200000000c1 */
[----:B------:R-:W-:Y:S05]  /*27fb0*/  @P0 HFMA2.BF16_V2 R141, -RZ.H0_H0, RZ.H0_H0, -R186.H1_H1 ;  /* 0x200000ffff8d0231 */ /* 0x000fea00003609ba */
[----:B------:R-:W-:Y:S01]  /*27fc0*/  @P0 STL.S16 [R1+0x48], R141 ;  /* 0x0000488d01000387 */ /* 0x000fe20000100600 */
[----:B------:R-:W-:Y:S01]  /*27fd0*/  PRMT R192, R141, 0x7610, R192 ;  /* 0x000076108dc07816 */ /* 0x000fe200000000c0 */
[----:B------:R-:W-:Y:S01]  /*27fe0*/  @P5 HFMA2.BF16_V2 R133, -RZ.H0_H0, RZ.H0_H0, -R185.H0_H0 ;  /* 0x200000ffff855231 */ /* 0x000fe200003409b9 */
[----:B-1----:R-:W-:Y:S01]  /*27ff0*/  PRMT R0, R3, 0x5410, R184 ;  /* 0x0000541003007816 */ /* 0x002fe200000000b8 */
[----:B------:R-:W1:Y:S03]  /*28000*/  LDSM.16.MT88.4 R140, [R180+0x1c00] ;  /* 0x001c0000b48c783b */ /* 0x000e660000004200 */
[----:B------:R-:W-:Y:S05]  /*28010*/  PRMT R191, R133, 0x7610, R191 ;  /* 0x0000761085bf7816 */ /* 0x000fea00000000bf */
[----:B------:R-:W-:Y:S04]  /*28020*/  @P5 STL.S16 [R1+0x44], R133 ;  /* 0x0000448501005387 */ /* 0x000fe80000100600 */
[----:B------:R3:W-:Y:S04]  /*28030*/  @P2 STL.S16 [R1+0x40], R132 ;  /* 0x0000408401002387 */ /* 0x0007e80000100600 */
[----:B------:R4:W4:Y:S04]  /*28040*/  LDL.S16 R118, [R1+0x38] ;  /* 0x0000380001767983 */ /* 0x0009280000100600 */
[----:B------:R-:W1:Y:S01]  /*28050*/  LDSM.16.MT88.4 R180, [R180+0x2c00] ;  /* 0x002c0000b4b4783b */ /* 0x000e620000004200 */
[----:B--2---:R-:W-:Y:S07]  /*28060*/  @P4 HFMA2.BF16_V2 R124, -RZ.H0_H0, RZ.H0_H0, -R2.H0_H0 ;  /* 0x200000ffff7c4231 */ /* 0x004fee0000340902 */
[----:B------:R-:W-:Y:S01]  /*28070*/  @P4 STL.S16 [R1+0x3c], R124 ;  /* 0x00003c7c01004387 */ /* 0x000fe20000100600 */
[----:B------:R-:W-:Y:S03]  /*28080*/  PRMT R110, R124, 0x7610, R110 ;  /* 0x000076107c6e7816 */ /* 0x000fe6000000006e */
[----:B------:R2:W2:Y:S01]  /*28090*/  LDL.S16 R194, [R1+0x34] ;  /* 0x0000340001c27983 */ /* 0x0004a20000100600 */
        /* <DEDUP_REMOVED lines=12> */
[C---:B------:R-:W-:Y:S04]  /*28160*/  HMMA.16816.F32.BF16 R136, R176.reuse, R164, R8 ;  /* 0x000000a4b088723c */ /* 0x040fe80000041808 */
[----:B------:R-:W-:Y:S02]  /*28170*/  @P2 PRMT R0, R190, 0x5410, RZ ;  /* 0x00005410be002816 */ /* 0x000fe400000000ff */
[----:B------:R-:W-:Y:S02]  /*28180*/  @P5 PRMT R185, R191, 0x5410, RZ ;  /* 0x00005410bfb95816 */ /* 0x000fe400000000ff */
[-C--:B---3--:R-:W-:Y:S03]  /*28190*/  HMMA.16816.F32.BF16 R132, R176, R166.reuse, R12 ;  /* 0x000000a6b084723c */ /* 0x088fe6000004180c */
[----:B-1----:R-:W-:Y:S02]  /*281a0*/  PRMT R2, R186, 0x7632, R2 ;  /* 0x00007632ba027816 */ /* 0x002fe40000000002 */
[----:B------:R-:W-:Y:S02]  /*281b0*/  @!P3 PRMT R186, R193, 0x5410, RZ ;  /* 0x00005410c1bab816 */ /* 0x000fe400000000ff */
[----:B------:R-:W-:Y:S01]  /*281c0*/  @P0 PRMT R2, R192, 0x5410, RZ ;  /* 0x00005410c0020816 */ /* 0x000fe200000000ff */
[C---:B------:R-:W-:Y:S08]  /*281d0*/  HMMA.16816.F32.BF16 R164, R172.reuse, R166, R16 ;  /* 0x000000a6aca4723c */ /* 0x040ff00000041810 */
[-C--:B------:R-:W-:Y:S08]  /*281e0*/  HMMA.16816.F32.BF16 R160, R172, R156.reuse, R20 ;  /* 0x0000009caca0723c */ /* 0x080ff00000041814 */
[C---:B------:R-:W-:Y:S08]  /*281f0*/  HMMA.16816.F32.BF16 R128, R176.reuse, R156, R24 ;  /* 0x0000009cb080723c */ /* 0x040ff00000041818 */
[-C--:B------:R-:W-:Y:S03]  /*28200*/  HMMA.16816.F32.BF16 R124, R176, R158.reuse, R28 ;  /* 0x0000009eb07c723c */ /* 0x080fe6000004181c */
[----:B----4-:R-:W-:Y:S05]  /*28210*/  @P4 HFMA2.BF16_V2 R118, -RZ.H0_H0, RZ.H0_H0, -R3.H0_H0 ;  /* 0x200000ffff764231 */ /* 0x010fea0000340903 */
[C---:B------:R-:W-:Y:S01]  /*28220*/  HMMA.16816.F32.BF16 R156, R172.reuse, R158, R32 ;  /* 0x0000009eac9c723c */ /* 0x040fe20000041820 */
[----:B------:R1:W-:Y:S03]  /*28230*/  @P4 STL.S16 [R1+0x38], R118 ;  /* 0x0000387601004387 */ /* 0x0003e60000100600 */
[----:B------:R-:W-:Y:S04]  /*28240*/  PRMT R108, R118, 0x7610, R108 ;  /* 0x00007610766c7816 */ /* 0x000fe8000000006c */
[-C--:B------:R-:W-:Y:S03]  /*28250*/  HMMA.16816.F32.BF16 R152, R172, R148.reuse, R36 ;  /* 0x00000094ac98723c */ /* 0x080fe60000041824 */
[----:B------:R-:W-:Y:S02]  /*28260*/  @P4 PRMT R3, R108, 0x5410, RZ ;  /* 0x000054106c034816 */ /* 0x000fe400000000ff */
[----:B------:R-:W-:Y:S03]  /*28270*/  ISETP.GT.U32.AND P4, PT, R187, UR13, PT ;  /* 0x0000000dbb007c0c */ /* 0x000fe6000bf84070 */
[C---:B------:R-:W-:Y:S01]  /*28280*/  HMMA.16816.F32.BF16 R120, R176.reuse, R148, R40 ;  /* 0x00000094b078723c */ /* 0x040fe20000041828 */
[----:B------:R3:W-:Y:S07]  /*28290*/  STG.E.U16 desc[UR28][R4.64+0x70], R3 ;  /* 0x0000700304007986 */ /* 0x0007ee000c10151c */
        /* <DEDUP_REMOVED lines=17> */
[----:B--2---:R-:W-:Y:S05]  /*283b0*/  @P4 HFMA2.BF16_V2 R194, -RZ.H0_H0, RZ.H0_H0, -R184.H0_H0 ;  /* 0x200000ffffc24231 */ /* 0x004fea00003409b8 */
[----:B------:R-:W-:Y:S01]  /*283c0*/  @P4 STL.S16 [R1+0x34], R194 ;  /* 0x000034c201004387 */ /* 0x000fe20000100600 */
[----:B---3--:R-:W-:Y:S04]  /*283d0*/  PRMT R3, R194, 0x7610, R3 ;  /* 0x00007610c2037816 */ /* 0x008fe80000000003 */
        /* <DEDUP_REMOVED lines=11> */
[----:B------:R3:W-:Y:S01]  /*28490*/  STL [R1+0x10], R0 ;  /* 0x0000100001007387 */ /* 0x0007e20000100800 */
[----:B------:R-:W-:Y:S05]  /*284a0*/  BRA.U UP0, `(.L_x_1260) ;  /* 0xffffff7100247547 */ /* 0x000fea000b83ffff */
.L_x_1259:
[----:B--23--:R-:W2:Y:S01]  /*284b0*/  LDL.LU R0, [R1+0x144] ;  /* 0x0001440001007983 */ /* 0x00cea20000300800 */
        /* <DEDUP_REMOVED lines=280> */
.L_x_1263:
        /* <DEDUP_REMOVED lines=75> */
.L_x_1265:
[----:B------:R-:W-:Y:S05]  /*29af0*/  BSYNC.RECONVERGENT B0 ;  /* 0x0000000000007941 */ /* 0x000fea0003800200 */
.L_x_1264:
        /* <DEDUP_REMOVED lines=41> */
.L_x_1267:
[----:B------:R-:W-:Y:S05]  /*29d90*/  BSYNC.RECONVERGENT B0 ;  /* 0x0000000000007941 */ /* 0x000fea0003800200 */
.L_x_1266:
        /* <DEDUP_REMOVED lines=24> */
.L_x_1269:
[----:B------:R-:W-:Y:S05]  /*29f20*/  BSYNC.RECONVERGENT B0 ;  /* 0x0000000000007941 */ /* 0x000fea0003800200 */
.L_x_1268:
        /* <DEDUP_REMOVED lines=24> */
.L_x_1271:
[----:B------:R-:W-:Y:S05]  /*2a0b0*/  BSYNC.RECONVERGENT B0 ;  /* 0x0000000000007941 */ /* 0x000fea0003800200 */
.L_x_1270:
        /* <DEDUP_REMOVED lines=24> */
.L_x_1272:
        /* <DEDUP_REMOVED lines=12> */
.L_x_1370:


//--------------------- .text._ZN5flash16flash_fwd_kernelI23Flash_fwd_kernel_traitsILi96ELi128ELi64ELi4ELb0ELb0EN7cutlass10bfloat16_tE19Flash_kernel_traitsILi96ELi128ELi64ELi4ES3_EELb0ELb0ELb1ELb1ELb0ELb0ELb1ELb0EEEvNS_16Flash_fwd_paramsE --------------------------
	.section	.text._ZN5flash16flash_fwd_kernelI23Flash_fwd_kernel_traitsILi96ELi128ELi64ELi4ELb0ELb0EN7cutlass10bfloat16_tE19Flash_kernel_traitsILi96ELi128ELi64ELi4ES3_EELb0ELb0ELb1ELb1ELb0ELb0ELb1ELb0EEEvNS_16Flash_fwd_paramsE,"ax",@progbits
	.align	128
        .global         _ZN5flash16flash_fwd_kernelI23Flash_fwd_kernel_traitsILi96ELi128ELi64ELi4ELb0ELb0EN7cutlass10bfloat16_tE19Flash_kernel_traitsILi96ELi128ELi64ELi4ES3_EELb0ELb0ELb1ELb1ELb0ELb0ELb1ELb0EEEvNS_16Flash_fwd_paramsE
        .type           _ZN5flash16flash_fwd_kernelI23Flash_fwd_kernel_traitsILi96ELi128ELi64ELi4ELb0ELb0EN7cutlass10bfloat16_tE19Flash_kernel_traitsILi96ELi128ELi64ELi4ES3_EELb0ELb0ELb1ELb1ELb0ELb0ELb1ELb0EEEvNS_16Flash_fwd_paramsE,@function
        .size           _ZN5flash16flash_fwd_kernelI23Flash_fwd_kernel_traitsILi96ELi128ELi64ELi4ELb0ELb0EN7cutlass10bfloat16_tE19Flash_kernel_traitsILi96ELi128ELi64ELi4ES3_EELb0ELb0ELb1ELb1ELb0ELb0ELb1ELb0EEEvNS_16Flash_fwd_paramsE,(.L_x_1371 - _ZN5flash16flash_fwd_kernelI23Flash_fwd_kernel_traitsILi96ELi128ELi64ELi4ELb0ELb0EN7cutlass10bfloat16_tE19Flash_kernel_traitsILi96ELi128ELi64ELi4ES3_EELb0ELb0ELb1ELb1ELb0ELb0ELb1ELb0EEEvNS_16Flash_fwd_paramsE)
        .other          _ZN5flash16flash_fwd_kernelI23Flash_fwd_kernel_traitsILi96ELi128ELi64ELi4ELb0ELb0EN7cutlass10bfloat16_tE19Flash_kernel_traitsILi96ELi128ELi64ELi4ES3_EELb0ELb0ELb1ELb1ELb0ELb0ELb1ELb0EEEvNS_16Flash_fwd_paramsE,@"STO_CUDA_ENTRY STV_DEFAULT"
_ZN5flash16flash_fwd_kernelI23Flash_fwd_kernel_traitsILi96ELi128ELi64ELi4ELb0ELb0EN7cutlass10bfloat16_tE19Flash_kernel_traitsILi96ELi128ELi64ELi4ES3_EELb0ELb0ELb1ELb1ELb0ELb0ELb1ELb0EEEvNS_16Flash_fwd_paramsE:
.text._ZN5flash16flash_fwd_kernelI23Flash_fwd_kernel_traitsILi96ELi128ELi64ELi4ELb0ELb0EN7cutlass10bfloat16_tE19Flash_kernel_traitsILi96ELi128ELi64ELi4ES3_EELb0ELb0ELb1ELb1ELb0ELb0ELb1ELb0EEEvNS_16Flash_fwd_paramsE:
        /* <DEDUP_REMOVED lines=72> */
.L_x_1273:
        /* <DEDUP_REMOVED lines=58> */
.L_x_1275:
        /* <DEDUP_REMOVED lines=55> */
.L_x_1277:
[----:B------:R-:W-:Y:S05]  /*0b90*/  BSYNC.RECONVERGENT B0 ;  /* 0x0000000000007941 */ /* 0x000fea0003800200 */
.L_x_1276:
        /* <DEDUP_REMOVED lines=22> */
.L_x_1279:
[----:B------:R-:W-:Y:S05]  /*0d00*/  BSYNC.RECONVERGENT B0 ;  /* 0x0000000000007941 */ /* 0x000fea0003800200 */
.L_x_1278:
        /* <DEDUP_REMOVED lines=22> */
.L_x_1281:
[----:B------:R-:W-:Y:S05]  /*0e70*/  BSYNC.RECONVERGENT B0 ;  /* 0x0000000000007941 */ /* 0x000fea0003800200 */
.L_x_1280:
        /* <DEDUP_REMOVED lines=24> */
.L_x_1283:
[----:B------:R-:W-:Y:S05]  /*1000*/  BSYNC.RECONVERGENT B0 ;  /* 0x0000000000007941 */ /* 0x000fea0003800200 */
.L_x_1282:
        /* <DEDUP_REMOVED lines=10> */
.L_x_1285:
[----:B------:R-:W-:Y:S05]  /*10b0*/  BSYNC.RECONVERGENT B0 ;  /* 0x0000000000007941 */ /* 0x000fea0003800200 */
.L_x_1284:
        /* <DEDUP_REMOVED lines=10> */
.L_x_1287:
[----:B------:R-:W-:Y:S05]  /*1160*/  BSYNC.RECONVERGENT B0 ;  /* 0x0000000000007941 */ /* 0x000fea0003800200 */
.L_x_1286:
        /* <DEDUP_REMOVED lines=10> */
.L_x_1289:
[----:B------:R-:W-:Y:S05]  /*1210*/  BSYNC.RECONVERGENT B0 ;  /* 0x0000000000007941 */ /* 0x000fea0003800200 */
.L_x_1288:
        /* <DEDUP_REMOVED lines=10> */
.L_x_1274:
        /* <DEDUP_REMOVED lines=21> */
.L_x_1290:
[----:B------:R-:W1:Y:S01]  /*1410*/  LDCU.64 UR10, c[0x0][0x3b8] ;  /* 0x00007700ff0a77ac */ /* 0x000e620008000a00 */
[----:B------:R-:W-:-:S04]  /*1420*/  UIADD3 UR6, UPT, UPT, UR12, UR13, URZ ;  /* 0x0000000d0c067290 */ /* 0x000fc8000fffe0ff */
[----:B-1----:R-:W-:Y:S02]  /*1430*/  UIMAD.WIDE.U32 UR14, UR6, UR10, URZ ;  /* 0x0000000a060e72a5 */ /* 0x002fe4000f8e00ff */
[----:B------:R-:W-:-:S04]  /*1440*/  UIMAD UR6, UR6, UR11, URZ ;  /* 0x0000000b060672a4 */ /* 0x000fc8000f8e02ff */
[----:B------:R-:W-:Y:S02]  /*1450*/  UIADD3 UR6, UPT, UPT, UR15, UR6, URZ ;  /* 0x000000060f067290 */ /* 0x000fe4000fffe0ff */
.L_x_1291:
        /* <DEDUP_REMOVED lines=38> */
.L_x_1292:
[----:B------:R-:W1:Y:S01]  /*16c0*/  LDCU.64 UR8, c[0x0][0x3c0] ;  /* 0x00007800ff0877ac */ /* 0x000e620008000a00 */
[----:B------:R-:W-:-:S04]  /*16d0*/  UIADD3 UR12, UPT, UPT, UR12, UR13, URZ ;  /* 0x0000000d0c0c7290 */ /* 0x000fc8000fffe0ff */
[----:B-1----:R-:W-:Y:S02]  /*16e0*/  UIMAD.WIDE.U32 UR4, UR12, UR8, URZ ;  /* 0x000000080c0472a5 */ /* 0x002fe4000f8e00ff */
[----:B------:R-:W-:-:S04]  /*16f0*/  UIMAD UR12, UR12, UR9, URZ ;  /* 0x000000090c0c72a4 */ /* 0x000fc8000f8e02ff */
[----:B------:R-:W-:-:S12]  /*1700*/  UIADD3 UR5, UPT, UPT, UR5, UR12, URZ ;  /* 0x0000000c05057290 */ /* 0x000fd8000fffe0ff */
.L_x_1293:
        /* <DEDUP_REMOVED lines=34> */
[C---:B------:R-:W-:Y:S01]  /*1930*/  IMAD R10, R0.reuse, UR5, R8 ;  /* 0x00000005000a7c24 */ /* 0x040fe2000f8e0208 */
        /* <DEDUP_REMOVED lines=60> */
.L_x_1296:
[----:B------:R3:W-:Y:S02]  /*1d00*/  STS.128 [R224+0x4000], RZ ;  /* 0x004000ffe0007388 */ /* 0x0007e40000000c00 */
.L_x_1295:
[----:B------:R-:W-:Y:S05]  /*1d10*/  BSYNC.RECONVERGENT B0 ;  /* 0x0000000000007941 */ /* 0x000fea0003800200 */
.L_x_1294:
        /* <DEDUP_REMOVED lines=36> */
.L_x_1299:
[----:B------:R2:W-:Y:S02]  /*1f60*/  STS.128 [R224+0x4800], RZ ;  /* 0x004800ffe0007388 */ /* 0x0005e40000000c00 */
.L_x_1298:
[----:B------:R-:W-:Y:S05]  /*1f70*/  BSYNC.RECONVERGENT B0 ;  /* 0x0000000000007941 */ /* 0x000fea0003800200 */
.L_x_1297:
        /* <DEDUP_REMOVED lines=36> */
.L_x_1302:
[----:B------:R2:W-:Y:S02]  /*21c0*/  STS.128 [R224+0x5000], RZ ;  /* 0x005000ffe0007388 */ /* 0x0005e40000000c00 */
.L_x_1301:
[----:B------:R-:W-:Y:S05]  /*21d0*/  BSYNC.RECONVERGENT B0 ;  /* 0x0000000000007941 */ /* 0x000fea0003800200 */
.L_x_1300:
        /* <DEDUP_REMOVED lines=37> */
.L_x_1305:
[----:B------:R4:W-:Y:S02]  /*2430*/  STS.128 [R224+0x5800], RZ ;  /* 0x005800ffe0007388 */ /* 0x0009e40000000c00 */
.L_x_1304:
[----:B------:R-:W-:Y:S05]  /*2440*/  BSYNC.RECONVERGENT B0 ;  /* 0x0000000000007941 */ /* 0x000fea0003800200 */
.L_x_1303:
        /* <DEDUP_REMOVED lines=33> */
.L_x_1308:
[----:B------:R4:W-:Y:S02]  /*2660*/  STS.128 [R224+0x8000], RZ ;  /* 0x008000ffe0007388 */ /* 0x0009e40000000c00 */
.L_x_1307:
[----:B------:R-:W-:Y:S05]  /*2670*/  BSYNC.RECONVERGENT B0 ;  /* 0x0000000000007941 */ /* 0x000fea0003800200 */
.L_x_1306:
        /* <DEDUP_REMOVED lines=31> */
.L_x_1311:
[----:B------:R4:W-:Y:S02]  /*2870*/  STS.128 [R224+0x8800], RZ ;  /* 0x008800ffe0007388 */ /* 0x0009e40000000c00 */
.L_x_1310:
[----:B------:R-:W-:Y:S05]  /*2880*/  BSYNC.RECONVERGENT B0 ;  /* 0x0000000000007941 */ /* 0x000fea0003800200 */
.L_x_1309:
        /* <DEDUP_REMOVED lines=56> */
.L_x_1314:
[----:B------:R4:W-:Y:S01]  /*2c10*/  STS.128 [R224+0xb000], RZ ;  /* 0x00b000ffe0007388 */ /* 0x0009e20000000c00 */
[----:B------:R-:W-:Y:S05]  /*2c20*/  BRA `(.L_x_1315) ;  /* 0x00000000000c7947 */ /* 0x000fea0003800000 */
.L_x_1313:
[----:B------:R1:W-:Y:S04]  /*2c30*/  STS.128 [R224+0x9000], RZ ;  /* 0x009000ffe0007388 */ /* 0x0003e80000000c00 */
[----:B------:R1:W-:Y:S04]  /*2c40*/  STS.128 [R224+0xa000], RZ ;  /* 0x00a000ffe0007388 */ /* 0x0003e80000000c00 */
[----:B------:R1:W-:Y:S02]  /*2c50*/  STS.128 [R224+0xb000], RZ ;  /* 0x00b000ffe0007388 */ /* 0x0003e40000000c00 */
.L_x_1315:
[----:B------:R-:W-:Y:S05]  /*2c60*/  BSYNC.RECONVERGENT B0 ;  /* 0x0000000000007941 */ /* 0x000fea0003800200 */
.L_x_1312:
        /* <DEDUP_REMOVED lines=37> */
.L_x_1318:
[----:B------:R4:W-:Y:S02]  /*2ec0*/  STS.128 [R224+0xb800], RZ ;  /* 0x00b800ffe0007388 */ /* 0x0009e40000000c00 */
.L_x_1317:
[----:B------:R-:W-:Y:S05]  /*2ed0*/  BSYNC.RECONVERGENT B0 ;  /* 0x0000000000007941 */ /* 0x000fea0003800200 */
.L_x_1316:
[----:B------:R-:W-:Y:S01]  /*2ee0*/  LOP3.LUT R0, R14, 0x100, RZ, 0xc0, !PT ;  /* 0x000001000e007812 */ /* 0x000fe200078ec0ff */
[----:B------:R-:W5:Y:S01]  /*2ef0*/  LDCU UR7, c[0x0][0x50c] ;  /* 0x0000a180ff0777ac */ /* 0x000f620008000800 */
[----:B-1--4-:R-:W-:Y:S01]  /*2f00*/  LOP3.LUT R3, R11, R5, RZ, 0x3c, !PT ;  /* 0x000000050b037212 */ /* 0x012fe200078e3cff */
[----:B------:R-:W0:Y:S01]  /*2f10*/  LDGDEPBAR ;  /* 0x00000000000079af */ /* 0x000e220000000000 */
[----:B------:R-:W-:Y:S01]  /*2f20*/  LOP3.LUT R6, R0, 0x20, R156, 0xf8, !PT ;  /* 0x0000002000067812 */ /* 0x000fe200078ef89c */
[----:B------:R-:W-:Y:S01]  /*2f30*/  UIADD3 UR24, UPT, UPT, UR27, UR24, -UR21 ;  /* 0x000000181b187290 */ /* 0x000fe2000fffe815 */
[----:B------:R-:W-:Y:S01]  /*2f40*/  IADD3 R2, PT, PT, R222, R4, R218 ;  /* 0x00000004de027210 */ /* 0x000fe20007ffe0da */
[----:B------:R1:W-:Y:S01]  /*2f50*/  STL [R1+0x8], R3 ;  /* 0x0000080301007387 */ /* 0x0003e20000100800 */
[----:B------:R-:W-:Y:S01]  /*2f60*/  LOP3.LUT P6, RZ, R223, 0x4, RZ, 0xc0, !PT ;  /* 0x00000004dfff7812 */ /* 0x000fe200078cc0ff */
[----:B------:R-:W-:Y:S01]  /*2f70*/  IMAD.IADD R0, R3, 0x1, R6 ;  /* 0x0000000103007824 */ /* 0x000fe200078e0206 */
[----:B------:R-:W-:Y:S01]  /*2f80*/  LEA R152, R2, UR5, 0x1 ;  /* 0x0000000502987c11 */ /* 0x000fe2000f8e08ff */
[----:B------:R-:W-:Y:S01]  /*2f90*/  IMAD.MOV.U32 R2, RZ, RZ, 0x20 ;  /* 0x00000020ff027424 */ /* 0x000fe200078e00ff */
[----:B------:R-:W-:-:S02]  /*2fa0*/  UISETP.GT.U32.AND UP0, UPT, UR17, UR18, UPT ;  /* 0x000000121100728c */ /* 0x000fc4000bf04070 */
[----:B------:R-:W-:Y:S01]  /*2fb0*/  LEA R0, R0, UR5, 0x1 ;  /* 0x0000000500007c11 */ /* 0x000fe2000f8e08ff */
[----:B------:R-:W-:Y:S01]  /*2fc0*/  LDSM.16.M88.4 R16, [R152] ;  /* 0x000000009810783b */ /* 0x000fe20000000200 */
[----:B------:R-:W-:-:S03]  /*2fd0*/  SEL R155, R2, 0xffffffe0, !P6 ;  /* 0xffffffe0029b7807 */ /* 0x000fc60007000000 */
[----:B------:R-:W4:Y:S02]  /*2fe0*/  LDSM.16.M88.4 R8, [R0+0x6000] ;  /* 0x006000000008783b */ /* 0x000f240000000200 */
[--C-:B------:R-:W-:Y:S02]  /*2ff0*/  IMAD.IADD R2, R0, 0x1, R155.reuse ;  /* 0x0000000100027824 */ /* 0x100fe400078e029b */
[----:B------:R-:W2:Y:S04]  /*3000*/  LDSM.16.M88.4 R4, [R152+0x1000] ;  /* 0x001000009804783b */ /* 0x000ea80000000200 */
[----:B------:R-:W3:Y:S04]  /*3010*/  LDSM.16.M88.4 R28, [R0+0x6800] ;  /* 0x00680000001c783b */ /* 0x000ee80000000200 */
[----:B------:R-:W5:Y:S01]  /*3020*/  LDSM.16.M88.4 R20, [R0+0x6400] ;  /* 0x006400000014783b */ /* 0x000f620000000200 */
[----:B-1----:R-:W-:-:S03]  /*3030*/  IMAD.IADD R3, R152, 0x1, R155 ;  /* 0x0000000198037824 */ /* 0x002fc600078e029b */
[----:B------:R-:W1:Y:S04]  /*3040*/  LDSM.16.M88.4 R40, [R0+0x6c00] ;  /* 0x006c00000028783b */ /* 0x000e680000000200 */
[----:B------:R-:W-:Y:S04]  /*3050*/  LDSM.16.M88.4 R32, [R2+0x6000] ;  /* 0x006000000220783b */ /* 0x000fe80000000200 */
[----:B------:R-:W-:Y:S04]  /*3060*/  LDSM.16.M88.4 R48, [R2+0x6800] ;  /* 0x006800000230783b */ /* 0x000fe80000000200 */
[----:B------:R-:W-:Y:S04]  /*3070*/  LDSM.16.M88.4 R36, [R2+0x6400] ;  /* 0x006400000224783b */ /* 0x000fe80000000200 */
[----:B------:R-:W-:Y:S04]  /*3080*/  LDSM.16.M88.4 R44, [R2+0x6c00] ;  /* 0x006c0000022c783b */ /* 0x000fe80000000200 */
[----:B------:R-:W-:Y:S01]  /*3090*/  LDSM.16.M88.4 R12, [R3] ;  /* 0x00000000030c783b */ /* 0x000fe20000000200 */
[-C--:B----4-:R-:W-:Y:S03]  /*30a0*/  HMMA.16816.F32.BF16 R120, R16, R8.reuse, RZ ;  /* 0x000000081078723c */ /* 0x090fe600000418ff */
[----:B------:R-:W-:Y:S04]  /*30b0*/  LDSM.16.M88.4 R24, [R0+0x7000] ;  /* 0x007000000018783b */ /* 0x000fe80000000200 */
[----:B------:R-:W-:Y:S01]  /*30c0*/  LDSM.16.M88.4 R112, [R0+0x7c00] ;  /* 0x007c00000070783b */ /* 0x000fe20000000200 */
[C---:B--2---:R-:W-:Y:S03]  /*30d0*/  HMMA.16816.F32.BF16 R64, R4.reuse, R8, RZ ;  /* 0x000000080440723c */ /* 0x044fe600000418ff */
[----:B------:R-:W-:Y:S04]  /*30e0*/  LDSM.16.M88.4 R72, [R0+0x7800] ;  /* 0x007800000048783b */ /* 0x000fe80000000200 */
[----:B------:R-:W-:Y:S01]  /*30f0*/  STL [R1+0x4], R155 ;  /* 0x0000049b01007387 */ /* 0x000fe20000100800 */
[-C--:B------:R-:W-:Y:S08]  /*3100*/  HMMA.16816.F32.BF16 R76, R4, R10.reuse, RZ ;  /* 0x0000000a044c723c */ /* 0x080ff000000418ff */
[----:B------:R-:W-:Y:S01]  /*3110*/  HMMA.16816.F32.BF16 R132, R16, R10, RZ ;  /* 0x0000000a1084723c */ /* 0x000fe200000418ff */
[----:B------:R-:W2:Y:S07]  /*3120*/  LDSM.16.M88.4 R8, [R3+0x1000] ;  /* 0x001000000308783b */ /* 0x000eae0000000200 */
[C---:B---3--:R-:W-:Y:S08]  /*3130*/  HMMA.16816.F32.BF16 R52, R4.reuse, R28, RZ ;  /* 0x0000001c0434723c */ /* 0x048ff000000418ff */
[C---:B-----5:R-:W-:Y:S08]  /*3140*/  HMMA.16816.F32.BF16 R56, R4.reuse, R20, RZ ;  /* 0x000000140438723c */ /* 0x060ff000000418ff */
[C---:B-1----:R-:W-:Y:S08]  /*3150*/  HMMA.16816.F32.BF16 R60, R4.reuse, R40, RZ ;  /* 0x00000028043c723c */ /* 0x042ff000000418ff */
[C---:B------:R-:W-:Y:S08]  /*3160*/  HMMA.16816.F32.BF16 R68, R4.reuse, R22, RZ ;  /* 0x000000160444723c */ /* 0x040ff000000418ff */
[C---:B------:R-:W-:Y:S08]  /*3170*/  HMMA.16816.F32.BF16 R88, R4.reuse, R30, RZ ;  /* 0x0000001e0458723c */ /* 0x040ff000000418ff */
[----:B------:R-:W-:Y:S01]  /*3180*/  HMMA.16816.F32.BF16 R80, R4, R42, RZ ;  /* 0x0000002a0450723c */ /* 0x000fe200000418ff */
[----:B------:R-:W1:Y:S07]  /*3190*/  LDSM.16.M88.4 R4, [R152+0x3000] ;  /* 0x003000009804783b */ /* 0x000e6e0000000200 */
[C---:B------:R-:W-:Y:S08]  /*31a0*/  HMMA.16816.F32.BF16 R104, R16.reuse, R20, RZ ;  /* 0x000000141068723c */ /* 0x040ff000000418ff */
[C---:B------:R-:W-:Y:S01]  /*31b0*/  HMMA.16816.F32.BF16 R128, R16.reuse, R22, RZ ;  /* 0x000000161080723c */ /* 0x040fe200000418ff */
[----:B------:R-:W3:Y:S07]  /*31c0*/  LDSM.16.M88.4 R20, [R152+0x2000] ;  /* 0x002000009814783b */ /* 0x000eee0000000200 */
[C---:B------:R-:W-:Y:S08]  /*31d0*/  HMMA.16816.F32.BF16 R100, R16.reuse, R28, RZ ;  /* 0x0000001c1064723c */ /* 0x040ff000000418ff */
[----:B------:R-:W-:Y:S01]  /*31e0*/  HMMA.16816.F32.BF16 R124, R16, R30, RZ ;  /* 0x0000001e107c723c */ /* 0x000fe200000418ff */
[----:B------:R-:W4:Y:S07]  /*31f0*/  LDSM.16.M88.4 R28, [R0+0x7400] ;  /* 0x00740000001c783b */ /* 0x000f2e0000000200 */
        /* <DEDUP_REMOVED lines=8> */
[C---:B------:R-:W-:Y:S08]  /*3280*/  HMMA.16816.F32.BF16 R96, R16.reuse, R40, RZ ;  /* 0x000000281060723c */ /* 0x040ff000000418ff */
[----:B------:R-:W-:Y:S08]  /*3290*/  HMMA.16816.F32.BF16 R116, R16, R42, RZ ;  /* 0x0000002a1074723c */ /* 0x000ff000000418ff */
[C---:B------:R-:W-:Y:S08]  /*32a0*/  HMMA.16816.F32.BF16 R8, R12.reuse, R34, R132 ;  /* 0x000000220c08723c */ /* 0x040ff00000041884 */
[C---:B------:R-:W-:Y:S01]  /*32b0*/  HMMA.16816.F32.BF16 R40, R12.reuse, R32, R120 ;  /* 0x000000200c28723c */ /* 0x040fe20000041878 */
[----:B------:R-:W-:Y:S07]  /*32c0*/  LDSM.16.M88.4 R32, [R2+0x7400] ;  /* 0x007400000220783b */ /* 0x000fee0000000200 */
[C---:B------:R-:W-:Y:S08]  /*32d0*/  HMMA.16816.F32.BF16 R16, R12.reuse, R36, R104 ;  /* 0x000000240c10723c */ /* 0x040ff00000041868 */
[C---:B------:R-:W-:Y:S01]  /*32e0*/  HMMA.16816.F32.BF16 R56, R12.reuse, R38, R128 ;  /* 0x000000260c38723c */ /* 0x040fe20000041880 */
[----:B------:R-:W-:Y:S07]  /*32f0*/  LDSM.16.M88.4 R36, [R2+0x7000] ;  /* 0x007000000224783b */ /* 0x000fee0000000200 */
[C---:B------:R-:W-:Y:S08]  /*3300*/  HMMA.16816.F32.BF16 R80, R12.reuse, R48, R100 ;  /* 0x000000300c50723c */ /* 0x040ff00000041864 */
[C---:B------:R-:W-:Y:S08]  /*3310*/  HMMA.16816.F32.BF16 R148, R12.reuse, R44, R96 ;  /* 0x0000002c0c94723c */ /* 0x040ff00000041860 */
[----:B------:R-:W-:Y:S01]  /*3320*/  HMMA.16816.F32.BF16 R128, R12, R46, R116 ;  /* 0x0000002e0c80723c */ /* 0x000fe20000041874 */
[----:B------:R-:W-:Y:S07]  /*3330*/  LDSM.16.M88.4 R44, [R0+0x8400] ;  /* 0x00840000002c783b */ /* 0x000fee0000000200 */
[C---:B-1----:R-:W-:Y:S08]  /*3340*/  HMMA.16816.F32.BF16 R132, R4.reuse, R24, R108 ;  /* 0x000000180484723c */ /* 0x042ff0000004186c */
[----:B------:R-:W-:Y:S08]  /*3350*/  HMMA.16816.F32.BF16 R144, R4, R112, R60 ;  /* 0x000000700490723c */ /* 0x000ff0000004183c */
[----:B---3--:R-:W-:Y:S01]  /*3360*/  HMMA.16816.F32.BF16 R104, R20, R26, R8 ;  /* 0x0000001a1468723c */ /* 0x008fe20000041808 */
[----:B------:R-:W1:Y:S07]  /*3370*/  LDSM.16.M88.4 R8, [R3+0x3000] ;  /* 0x003000000308783b */ /* 0x000e6e0000000200 */
[C---:B----4-:R-:W-:Y:S08]  /*3380*/  HMMA.16816.F32.BF16 R136, R4.reuse, R28, R92 ;  /* 0x0000001c0488723c */ /* 0x050ff0000004185c */
[C---:B------:R-:W-:Y:S08]  /*3390*/  HMMA.16816.F32.BF16 R60, R4.reuse, R26, R76 ;  /* 0x0000001a043c723c */ /* 0x040ff0000004184c */
[----:B------:R-:W-:Y:S08]  /*33a0*/  HMMA.16816.F32.BF16 R108, R4, R30, R68 ;  /* 0x0000001e046c723c */ /* 0x000ff00000041844 */
[C---:B------:R-:W-:Y:S01]  /*33b0*/  HMMA.16816.F32.BF16 R116, R20.reuse, R24, R40 ;  /* 0x000000181474723c */ /* 0x040fe20000041828 */
[----:B------:R-:W-:Y:S04]  /*33c0*/  LDSM.16.M88.4 R24, [R2+0x7c00] ;  /* 0x007c00000218783b */ /* 0x000fe80000000200 */
[----:B------:R-:W-:Y:S03]  /*33d0*/  LDSM.16.M88.4 R40, [R0+0x8000] ;  /* 0x008000000028783b */ /* 0x000fe60000000200 */
[C---:B------:R-:W-:Y:S01]  /*33e0*/  HMMA.16816.F32.BF16 R100, R20.reuse, R28, R16 ;  /* 0x0000001c1464723c */ /* 0x040fe20000041810 */
[----:B------:R-:W-:Y:S07]  /*33f0*/  LDSM.16.M88.4 R16, [R152+0x4000] ;  /* 0x004000009810783b */ /* 0x000fee0000000200 */
[----:B------:R-:W-:Y:S01]  /*3400*/  HMMA.16816.F32.BF16 R96, R20, R30, R56 ;  /* 0x0000001e1460723c */ /* 0x000fe20000041838 */
[----:B------:R-:W2:Y:S07]  /*3410*/  LDSM.16.M88.4 R28, [R2+0x7800] ;  /* 0x00780000021c783b */ /* 0x000eae0000000200 */
[----:B------:R-:W-:Y:S01]  /*3420*/  HMMA.16816.F32.BF16 R48, R12, R50, R124 ;  /* 0x000000320c30723c */ /* 0x000fe2000004187c */
[----:B------:R-:W3:Y:S07]  /*3430*/  LDSM.16.M88.4 R12, [R3+0x2000] ;  /* 0x00200000030c783b */ /* 0x000eee0000000200 */
[C---:B------:R-:W-:Y:S08]  /*3440*/  HMMA.16816.F32.BF16 R140, R4.reuse, R72, R84 ;  /* 0x00000048048c723c */ /* 0x040ff00000041854 */
[C---:B------:R-:W-:Y:S08]  /*3450*/  HMMA.16816.F32.BF16 R124, R4.reuse, R74, R64 ;  /* 0x0000004a047c723c */ /* 0x040ff00000041840 */
[----:B------:R-:W-:Y:S01]  /*3460*/  HMMA.16816.F32.BF16 R120, R4, R114, R52 ;  /* 0x000000720478723c */ /* 0x000fe20000041834 */
[----:B------:R-:W4:Y:S07]  /*3470*/  LDSM.16.M88.4 R4, [R152+0x5000] ;  /* 0x005000009804783b */ /* 0x000f2e0000000200 */
[C---:B------:R-:W-:Y:S01]  /*3480*/  HMMA.16816.F32.BF16 R92, R20.reuse, R72, R80 ;  /* 0x00000048145c723c */ /* 0x040fe20000041850 */
[----:B------:R-:W-:Y:S07]  /*3490*/  LDSM.16.M88.4 R80, [R0+0x8c00] ;  /* 0x008c00000050783b */ /* 0x000fee0000000200 */
[C---:B------:R-:W-:Y:S01]  /*34a0*/  HMMA.16816.F32.BF16 R88, R20.reuse, R74, R48 ;  /* 0x0000004a1458723c */ /* 0x040fe20000041830 */
[----:B------:R5:W4:Y:S07]  /*34b0*/  LDSM.16.M88.4 R72, [R0+0x8800] ;  /* 0x008800000048783b */ /* 0x000b2e0000000200 */
[C---:B------:R-:W-:Y:S08]  /*34c0*/  HMMA.16816.F32.BF16 R84, R20.reuse, R112, R148 ;  /* 0x000000701454723c */ /* 0x040ff00000041894 */
[----:B------:R-:W-:Y:S08]  /*34d0*/  HMMA.16816.F32.BF16 R76, R20, R114, R128 ;  /* 0x00000072144c723c */ /* 0x000ff00000041880 */
[----:B-1----:R-:W-:Y:S01]  /*34e0*/  HMMA.16816.F32.BF16 R68, R8, R36, R132 ;  /* 0x000000240844723c */ /* 0x002fe20000041884 */
[----:B-----5:R-:W-:-:S05]  /*34f0*/  IADD3 R0, PT, PT, R154, UR25, R153 ;  /* 0x000000199a007c10 */ /* 0x020fca000fffe099 */
[C---:B------:R-:W-:Y:S02]  /*3500*/  VIADD R225, R0.reuse, UR27 ;  /* 0x0000001b00e17c36 */ /* 0x040fe40008000000 */
[----:B------:R-:W-:Y:S01]  /*3510*/  HMMA.16816.F32.BF16 R64, R8, R38, R60 ;  /* 0x000000260840723c */ /* 0x000fe2000004183c */
[----:B------:R-:W-:-:S07]  /*3520*/  VIADD R0, R0, UR24 ;  /* 0x0000001800007c36 */ /* 0x000fce0008000000 */
[C---:B------:R-:W-:Y:S08]  /*3530*/  HMMA.16816.F32.BF16 R60, R8.reuse, R32, R136 ;  /* 0x00000020083c723c */ /* 0x040ff00000041888 */
[C---:B------:R-:W-:Y:S08]  /*3540*/  HMMA.16816.F32.BF16 R56, R8.reuse, R34, R108 ;  /* 0x000000220838723c */ /* 0x040ff0000004186c */
[C---:B--2---:R-:W-:Y:S08]  /*3550*/  HMMA.16816.F32.BF16 R52, R8.reuse, R28, R140 ;  /* 0x0000001c0834723c */ /* 0x044ff0000004188c */
[C---:B------:R-:W-:Y:S08]  /*3560*/  HMMA.16816.F32.BF16 R48, R8.reuse, R30, R124 ;  /* 0x0000001e0830723c */ /* 0x040ff0000004187c */
[C---:B------:R-:W-:Y:S08]  /*3570*/  HMMA.16816.F32.BF16 R20, R8.reuse, R24, R144 ;  /* 0x000000180814723c */ /* 0x040ff00000041890 */
[----:B------:R-:W-:Y:S08]  /*3580*/  HMMA.16816.F32.BF16 R8, R8, R26, R120 ;  /* 0x0000001a0808723c */ /* 0x000ff00000041878 */
[C---:B---3--:R-:W-:Y:S08]  /*3590*/  HMMA.16816.F32.BF16 R108, R12.reuse, R36, R116 ;  /* 0x000000240c6c723c */ /* 0x048ff00000041874 */
        /* <DEDUP_REMOVED lines=14> */
[----:B------:R-:W-:Y:S01]  /*3680*/  HMMA.16816.F32.BF16 R48, R16, R42, R104 ;  /* 0x0000002a1030723c */ /* 0x000fe20000041868 */
[----:B------:R-:W2:Y:S07]  /*3690*/  LDSM.16.M88.4 R104, [R2+0x8c00] ;  /* 0x008c00000268783b */ /* 0x000eae0000000200 */
[C---:B------:R-:W-:Y:S08]  /*36a0*/  HMMA.16816.F32.BF16 R84, R12.reuse, R24, R84 ;  /* 0x000000180c54723c */ /* 0x040ff00000041854 */
[----:B------:R-:W-:Y:S08]  /*36b0*/  HMMA.16816.F32.BF16 R100, R12, R32, R100 ;  /* 0x000000200c64723c */ /* 0x000ff00000041864 */
[----:B------:R-:W-:Y:S08]  /*36c0*/  HMMA.16816.F32.BF16 R52, R16, R40, R108 ;  /* 0x000000281034723c */ /* 0x000ff0000004186c */
[C---:B------:R-:W-:Y:S01]  /*36d0*/  HMMA.16816.F32.BF16 R96, R12.reuse, R34, R96 ;  /* 0x000000220c60723c */ /* 0x040fe20000041860 */
[----:B------:R3:W-:Y:S07]  /*36e0*/  LDSM.16.M88.4 R32, [R3+0x5000] ;  /* 0x005000000320783b */ /* 0x0007ee0000000200 */
[----:B------:R-:W-:Y:S01]  /*36f0*/  HMMA.16816.F32.BF16 R76, R12, R26, R76 ;  /* 0x0000001a0c4c723c */ /* 0x000fe2000004184c */
[----:B------:R4:W5:Y:S01]  /*3700*/  LDSM.16.M88.4 R12, [R2+0x8400] ;  /* 0x00840000020c783b */ /* 0x0009620000000200 */
[----:B------:R-:W-:-:S06]  /*3710*/  DEPBAR.LE SB0, 0x0 ;  /* 0x000080000000791a */ /* 0x000fcc0000000000 */
[C---:B------:R-:W-:Y:S08]  /*3720*/  HMMA.16816.F32.BF16 R24, R16.reuse, R80, R84 ;  /* 0x000000501018723c */ /* 0x040ff00000041854 */
[----:B------:R-:W-:Y:S01]  /*3730*/  HMMA.16816.F32.BF16 R40, R16, R44, R100 ;  /* 0x0000002c1028723c */ /* 0x000fe20000041864 */
[----:B---3--:R-:W-:-:S05]  /*3740*/  IMAD.SHL.U32 R3, R223, 0x2, RZ ;  /* 0x00000002df037824 */ /* 0x008fca00078e00ff */
[----:B------:R-:W-:Y:S02]  /*3750*/  LOP3.LUT R162, R3, 0x6, RZ, 0xc0, !PT ;  /* 0x0000000603a27812 */ /* 0x000fe400078ec0ff */
[----:B-1----:R-:W-:Y:S01]  /*3760*/  HMMA.16816.F32.BF16 R52, R4, R8, R52 ;  /* 0x000000080434723c */ /* 0x002fe20000041834 */
[----:B----4-:R-:W-:Y:S02]  /*3770*/  IMAD.U32 R2, RZ, RZ, UR17 ;  /* 0x00000011ff027e24 */ /* 0x010fe4000f8e00ff */
[----:B------:R1:W-:Y:S05]  /*3780*/  STL [R1+0x44], R162 ;  /* 0x000044a201007387 */ /* 0x0003ea0000100800 */
[C---:B------:R-:W-:Y:S08]  /*3790*/  HMMA.16816.F32.BF16 R44, R16.reuse, R46, R96 ;  /* 0x0000002e102c723c */ /* 0x040ff00000041860 */
[----:B------:R-:W-:Y:S03]  /*37a0*/  HMMA.16816.F32.BF16 R36, R16, R72, R36 ;  /* 0x000000481024723c */ /* 0x000fe60000041824 */
[----:B------:R-:W-:-:S05]  /*37b0*/  FMUL.FTZ R3, R54, UR7 ;  /* 0x0000000736037c20 */ /* 0x000fca0008410000 */
[C---:B------:R-:W-:Y:S08]  /*37c0*/  HMMA.16816.F32.BF16 R28, R16.reuse, R74, R28 ;  /* 0x0000004a101c723c */ /* 0x040ff0000004181c */
[----:B------:R-:W-:Y:S08]  /*37d0*/  HMMA.16816.F32.BF16 R16, R16, R82, R76 ;  /* 0x000000521010723c */ /* 0x000ff0000004184c */
[C---:B------:R-:W-:Y:S08]  /*37e0*/  HMMA.16816.F32.BF16 R48, R4.reuse, R10, R48 ;  /* 0x0000000a0430723c */ /* 0x040ff00000041830 */
[----:B--2---:R-:W-:Y:S01]  /*37f0*/  HMMA.16816.F32.BF16 R116, R4, R104, R24 ;  /* 0x000000680474723c */ /* 0x004fe20000041818 */
[----:B------:R-:W-:-:S02]  /*3800*/  IMAD R27, R2, 0x40, R162 ;  /* 0x00000040021b7824 */ /* 0x000fc400078e02a2 */
[----:B------:R-:W-:Y:S02]  /*3810*/  VIADD R25, R225, 0x8 ;  /* 0x00000008e1197836 */ /* 0x000fe40000000000 */
[C---:B------:R-:W-:Y:S02]  /*3820*/  VIADD R54, R27.reuse, UR21 ;  /* 0x000000151b367c36 */ /* 0x040fe40008000000 */
[----:B------:R-:W-:Y:S01]  /*3830*/  VIADD R101, R27, 0x38 ;  /* 0x000000381b657836 */ /* 0x000fe20000000000 */
[C---:B-----5:R-:W-:Y:S01]  /*3840*/  HMMA.16816.F32.BF16 R40, R4.reuse, R12, R40 ;  /* 0x0000000c0428723c */ /* 0x060fe20000041828 */
[----:B------:R-:W-:Y:S02]  /*3850*/  IMAD.U32 R2, RZ, RZ, UR27 ;  /* 0x0000001bff027e24 */ /* 0x000fe4000f8e00ff */
[----:B------:R-:W-:Y:S02]  /*3860*/  VIADD R24, R101, UR21 ;  /* 0x0000001565187c36 */ /* 0x000fe40008000000 */
[----:B------:R-:W-:Y:S01]  /*3870*/  VIADD R77, R27, 0x29 ;  /* 0x000000291b4d7836 */ /* 0x000fe20000000000 */
[--C-:B------:R-:W-:Y:S01]  /*3880*/  VIADDMNMX R229, R0, 0x1, R2.reuse, PT ;  /* 0x0000000100e57846 */ /* 0x100fe20003800102 */
[----:B------:R-:W-:Y:S01]  /*3890*/  VIADD R76, R24, 0xffffffd1 ;  /* 0xffffffd1184c7836 */ /* 0x000fe20000000000 */
[C---:B------:R-:W-:Y:S01]  /*38a0*/  HMMA.16816.F32.BF16 R44, R4.reuse, R14, R44 ;  /* 0x0000000e042c723c */ /* 0x040fe2000004182c */
[--C-:B------:R-:W-:Y:S01]  /*38b0*/  VIADDMNMX R231, R0, 0x9, R2.reuse, PT ;  /* 0x0000000900e77846 */ /* 0x100fe20003800102 */
[----:B------:R-:W-:Y:S01]  /*38c0*/  VIADD R79, R24, 0xffffffd8 ;  /* 0xffffffd8184f7836 */ /* 0x000fe20000000000 */
[--C-:B------:R-:W-:Y:S01]  /*38d0*/  VIADDMNMX R230, R0, 0x41, R2.reuse, PT ;  /* 0x0000004100e67846 */ /* 0x100fe20003800102 */
[----:B------:R-:W-:Y:S01]  /*38e0*/  VIADD R78, R24, 0xffffffe0 ;  /* 0xffffffe0184e7836 */ /* 0x000fe20000000000 */
[----:B------:R-:W-:Y:S01]  /*38f0*/  VIADDMNMX R232, R0, 0x49, R2, PT ;  /* 0x0000004900e87846 */ /* 0x000fe20003800102 */
[----:B------:R-:W-:Y:S01]  /*3900*/  FMUL.FTZ R0, R51, UR7 ;  /* 0x0000000733007c20 */ /* 0x000fe20008410000 */
[C---:B------:R-:W-:Y:S01]  /*3910*/  VIADD R82, R24.reuse, 0xffffffe1 ;  /* 0xffffffe118527836 */ /* 0x040fe20000000000 */
[----:B------:R-:W-:Y:S01]  /*3920*/  HMMA.16816.F32.BF16 R36, R4, R20, R36 ;  /* 0x000000140424723c */ /* 0x000fe20000041824 */
[----:B------:R-:W-:-:S02]  /*3930*/  VIADD R83, R24, 0xffffffe8 ;  /* 0xffffffe818537836 */ /* 0x000fc40000000000 */
[----:B------:R-:W-:Y:S01]  /*3940*/  FMUL.FTZ R2, R42, UR7 ;  /* 0x000000072a027c20 */ /* 0x000fe20008410000 */
[C---:B------:R-:W-:Y:S02]  /*3950*/  VIADD R80, R27.reuse, 0x30 ;  /* 0x000000301b507836 */ /* 0x040fe40000000000 */
[----:B------:R-:W-:Y:S02]  /*3960*/  VIADD R81, R27, 0x31 ;  /* 0x000000311b517836 */ /* 0x000fe40000000000 */
[----:B------:R-:W-:Y:S01]  /*3970*/  HMMA.16816.F32.BF16 R72, R4, R22, R28 ;  /* 0x000000160448723c */ /* 0x000fe2000004181c */
[----:B------:R-:W-:Y:S02]  /*3980*/  VIADD R28, R225, 0x40 ;  /* 0x00000040e11c7836 */ /* 0x000fe40000000000 */
[----:B------:R-:W-:Y:S01]  /*3990*/  FMUL.FTZ R30, R48, UR7 ;  /* 0x00000007301e7c20 */ /* 0x000fe20008410000 */
[----:B------:R-:W-:Y:S01]  /*39a0*/  FMUL.FTZ R31, R53, UR7 ;  /* 0x00000007351f7c20 */ /* 0x000fe20008410000 */
[----:B------:R-:W-:-:S03]  /*39b0*/  FMUL.FTZ R29, R49, UR7 ;  /* 0x00000007311d7c20 */ /* 0x000fc60008410000 */
[----:B------:R-:W-:Y:S01]  /*39c0*/  HMMA.16816.F32.BF16 R120, R4, R106, R16 ;  /* 0x0000006a0478723c */ /* 0x000fe20000041810 */
[----:B------:R2:W3:Y:S01]  /*39d0*/  MUFU.TANH R5, R3 ;  /* 0x0000000300057308 */ /* 0x0004e20000002400 */
[----:B------:R-:W-:Y:S01]  /*39e0*/  FMUL.FTZ R4, R55, UR7 ;  /* 0x0000000737047c20 */ /* 0x000fe20008410000 */
[----:B------:R-:W-:Y:S01]  /*39f0*/  FMUL.FTZ R6, R43, UR7 ;  /* 0x000000072b067c20 */ /* 0x000fe20008410000 */
[C---:B------:R-:W-:Y:S02]  /*3a00*/  VIADD R43, R27.reuse, 0x8 ;  /* 0x000000081b2b7836 */ /* 0x040fe40000000000 */
[C---:B------:R-:W-:Y:S02]  /*3a10*/  VIADD R55, R27.reuse, 0x10 ;  /* 0x000000101b377836 */ /* 0x040fe40000000000 */
[----:B------:R-:W-:Y:S01]  /*3a20*/  HMMA.16816.F32.BF16 R84, R32, R10, R68 ;  /* 0x0000000a2054723c */ /* 0x000fe20000041844 */
[----:B------:R4:W5:Y:S01]  /*3a30*/  MUFU.TANH R11, R4 ;  /* 0x00000004000b7308 */ /* 0x0009620000002400 */
[----:B------:R-:W-:-:S02]  /*3a40*/  VIADD R68, R27, 0x20 ;  /* 0x000000201b447836 */ /* 0x000fc40000000000 */
[C---:B------:R-:W-:Y:S02]  /*3a50*/  VIADD R69, R27.reuse, 0x21 ;  /* 0x000000211b457836 */ /* 0x040fe40000000000 */
[----:B------:R-:W-:Y:S02]  /*3a60*/  VIADD R71, R27, 0x28 ;  /* 0x000000281b477836 */ /* 0x000fe40000000000 */
[C---:B------:R-:W-:Y:S01]  /*3a70*/  HMMA.16816.F32.BF16 R96, R32.reuse, R12, R60 ;  /* 0x0000000c2060723c */ /* 0x040fe2000004183c */
[C---:B------:R-:W-:Y:S01]  /*3a80*/  VIADD R62, R24.reuse, 0xffffffd0 ;  /* 0xffffffd0183e7836 */ /* 0x040fe20000000000 */
[----:B------:R-:W-:Y:S01]  /*3a90*/  MUFU.TANH R7, R2 ;  /* 0x0000000200077308 */ /* 0x000fe20000002400 */
[----:B--2---:R-:W-:Y:S02]  /*3aa0*/  IMAD.IADD R3, R25, 0x1, -R54 ;  /* 0x0000000119037824 */ /* 0x004fe400078e0a36 */
[----:B------:R-:W-:Y:S02]  /*3ab0*/  VIADD R63, R24, 0xffffffd9 ;  /* 0xffffffd9183f7836 */ /* 0x000fe40000000000 */
[----:B------:R-:W-:Y:S01]  /*3ac0*/  VIADD R60, R27, 0x18 ;  /* 0x000000181b3c7836 */ /* 0x000fe20000000000 */
[----:B------:R-:W-:Y:S01]  /*3ad0*/  IABS R3, R3 ;  /* 0x0000000300037213 */ /* 0x000fe20000000000 */
[----:B------:R-:W-:Y:S01]  /*3ae0*/  HMMA.16816.F32.BF16 R88, R32, R8, R88 ;  /* 0x000000082058723c */ /* 0x000fe20000041858 */
[----:B------:R2:W-:Y:S01]  /*3af0*/  MUFU.TANH R9, R0 ;  /* 0x0000000000097308 */ /* 0x0005e20000002400 */
[----:B----4-:R-:W-:Y:S01]  /*3b00*/  FMUL.FTZ R4, R50, UR7 ;  /* 0x0000000732047c20 */ /* 0x010fe20008410000 */
[----:B------:R-:W-:Y:S01]  /*3b10*/  I2FP.F32.S32 R3, R3 ;  /* 0x0000000300037245 */ /* 0x000fe20000201400 */
[----:B------:R-:W-:-:S04]  /*3b20*/  VIADD R50, R24, 0xffffffc9 ;  /* 0xffffffc918327836 */ /* 0x000fc80000000000 */
[C---:B------:R-:W-:Y:S01]  /*3b30*/  HMMA.16816.F32.BF16 R108, R32.reuse, R14, R56 ;  /* 0x0000000e206c723c */ /* 0x040fe20000041838 */
[----:B---3--:R-:W-:Y:S01]  /*3b40*/  FFMA.FTZ R15, R3, -UR6, R5 ;  /* 0x80000006030f7c23 */ /* 0x008fe20008010005 */
[----:B------:R3:W4:Y:S01]  /*3b50*/  MUFU.TANH R10, R4 ;  /* 0x00000004000a7308 */ /* 0x0007220000002400 */
[C---:B------:R-:W-:Y:S02]  /*3b60*/  IMAD.IADD R3, R25.reuse, 0x1, -R62 ;  /* 0x0000000119037824 */ /* 0x040fe400078e0a3e */
[----:B------:R-:W-:Y:S02]  /*3b70*/  IMAD.IADD R5, R25, 0x1, -R79 ;  /* 0x0000000119057824 */ /* 0x000fe400078e0a4f */
[----:B------:R-:W-:Y:S01]  /*3b80*/  VIADD R57, R27, 0x11 ;  /* 0x000000111b397836 */ /* 0x000fe20000000000 */
[----:B------:R-:W-:Y:S01]  /*3b90*/  HMMA.16816.F32.BF16 R140, R32, R22, R92 ;  /* 0x00000016208c723c */ /* 0x000fe2000004185c */
[----:B------:R-:W-:Y:S01]  /*3ba0*/  VIADD R93, R24, 0xffffffe9 ;  /* 0xffffffe9185d7836 */ /* 0x000fe20000000000 */
[----:B------:R-:W-:Y:S01]  /*3bb0*/  IABS R5, R5 ;  /* 0x0000000500057213 */ /* 0x000fe20000000000 */
[----:B--2---:R-:W-:Y:S01]  /*3bc0*/  IMAD.IADD R0, R25, 0x1, -R50 ;  /* 0x0000000119007824 */ /* 0x004fe200078e0a32 */
[----:B------:R2:W1:Y:S01]  /*3bd0*/  MUFU.TANH R17, R6 ;  /* 0x0000000600117308 */ /* 0x0004620000002400 */
[----:B------:R-:W-:-:S02]  /*3be0*/  VIADD R92, R27, 0x39 ;  /* 0x000000391b5c7836 */ /* 0x000fc40000000000 */
[C---:B------:R-:W-:Y:S01]  /*3bf0*/  VIADD R58, R24.reuse, 0xfffffff1 ;  /* 0xfffffff1183a7836 */ /* 0x040fe20000000000 */
[----:B------:R-:W-:Y:S01]  /*3c00*/  IABS R2, R0 ;  /* 0x0000000000027213 */ /* 0x000fe20000000000 */
[C---:B------:R-:W-:Y:S01]  /*3c10*/  HMMA.16816.F32.BF16 R124, R32.reuse, R20, R64 ;  /* 0x00000014207c723c */ /* 0x040fe20000041840 */
[----:B------:R-:W-:Y:S01]  /*3c20*/  IABS R0, R3 ;  /* 0x0000000300007213 */ /* 0x000fe20000000000 */
[----:B------:R-:W-:Y:S02]  /*3c30*/  VIADD R66, R27, 0x19 ;  /* 0x000000191b427836 */ /* 0x000fe40000000000 */
[----:B---3--:R-:W-:Y:S02]  /*3c40*/  IMAD.IADD R4, R25, 0x1, -R76 ;  /* 0x0000000119047824 */ /* 0x008fe400078e0a4c */
[----:B------:R-:W-:Y:S02]  /*3c50*/  IMAD.MOV.U32 R3, RZ, RZ, R2 ;  /* 0x000000ffff037224 */ /* 0x000fe400078e0002 */
[----:B------:R-:W-:Y:S01]  /*3c60*/  IMAD.MOV.U32 R2, RZ, RZ, R0 ;  /* 0x000000ffff027224 */ /* 0x000fe200078e0000 */
[----:B------:R-:W-:Y:S01]  /*3c70*/  IABS R4, R4 ;  /* 0x0000000400047213 */ /* 0x000fe20000000000 */
[C---:B------:R-:W-:Y:S01]  /*3c80*/  VIADD R64, R24.reuse, 0xfffffff0 ;  /* 0xfffffff018407836 */ /* 0x040fe20000000000 */
[----:B------:R-:W-:Y:S01]  /*3c90*/  HMMA.16816.F32.BF16 R112, R32, R104, R112 ;  /* 0x000000682070723c */ /* 0x000fe20000041870 */
[----:B------:R-:W-:-:S02]  /*3ca0*/  VIADD R59, R24, 0xfffffff8 ;  /* 0xfffffff8183b7836 */ /* 0x000fc40000000000 */
[----:B--2---:R-:W-:Y:S01]  /*3cb0*/  FMUL.FTZ R6, R46, UR7 ;  /* 0x000000072e067c20 */ /* 0x004fe20008410000 */
[----:B------:R-:W-:Y:S01]  /*3cc0*/  IMAD.MOV.U32 R0, RZ, RZ, R4 ;  /* 0x000000ffff007224 */ /* 0x000fe200078e0004 */
[----:B------:R-:W-:Y:S01]  /*3cd0*/  I2FP.F32.S32 R4, R3 ;  /* 0x0000000300047245 */ /* 0x000fe20000201400 */
[----:B------:R-:W-:Y:S01]  /*3ce0*/  VIADD R46, R27, 0x9 ;  /* 0x000000091b2e7836 */ /* 0x000fe20000000000 */
[----:B------:R-:W-:Y:S01]  /*3cf0*/  I2FP.F32.S32 R3, R2 ;  /* 0x0000000200037245 */ /* 0x000fe20000201400 */
[----:B------:R2:W3:Y:S01]  /*3d00*/  MUFU.TANH R16, R6 ;  /* 0x0000000600107308 */ /* 0x0004e20000002400 */
[----:B------:R-:W-:Y:S01]  /*3d10*/  I2FP.F32.S32 R2, R0 ;  /* 0x0000000000027245 */ /* 0x000fe20000201400 */
[----:B-----5:R-:W-:Y:S01]  /*3d20*/  FFMA.FTZ R11, R4, -UR6, R11 ;  /* 0x80000006040b7c23 */ /* 0x020fe2000801000b */
[----:B------:R-:W-:Y:S01]  /*3d30*/  I2FP.F32.S32 R0, R5 ;  /* 0x0000000500007245 */ /* 0x000fe20000201400 */
[----:B------:R-:W-:Y:S01]  /*3d40*/  FMUL.FTZ R4, R47, UR7 ;  /* 0x000000072f047c20 */ /* 0x000fe20008410000 */
[----:B----4-:R-:W-:Y:S01]  /*3d50*/  FFMA.FTZ R10, R3, -UR6, R10 ;  /* 0x80000006030a7c23 */ /* 0x010fe2000801000a */
[----:B------:R-:W-:Y:S01]  /*3d60*/  FFMA.FTZ R9, R2, -UR6, R9 ;  /* 0x8000000602097c23 */ /* 0x000fe20008010009 */
[----:B------:R-:W-:Y:S01]  /*3d70*/  FMUL.FTZ R2, R38, UR7 ;  /* 0x0000000726027c20 */ /* 0x000fe20008410000 */
[----:B------:R-:W-:Y:S01]  /*3d80*/  FFMA.FTZ R8, R0, -UR6, R7 ;  /* 0x8000000600087c23 */ /* 0x000fe20008010007 */
[C---:B------:R-:W-:Y:S01]  /*3d90*/  IMAD.IADD R0, R25.reuse, 0x1, -R63 ;  /* 0x0000000119007824 */ /* 0x040fe200078e0a3f */
[----:B------:R4:W5:Y:S01]  /*3da0*/  MUFU.TANH R14, R4 ;  /* 0x00000004000e7308 */ /* 0x0009620000002400 */
[----:B------:R-:W-:-:S02]  /*3db0*/  IMAD.IADD R3, R25, 0x1, -R78 ;  /* 0x0000000119037824 */ /* 0x000fc400078e0a4e */
[----:B------:R-:W-:Y:S01]  /*3dc0*/  FMUL.FTZ R38, R52, UR7 ;  /* 0x0000000734267c20 */ /* 0x000fe20008410000 */
[C---:B------:R-:W-:Y:S01]  /*3dd0*/  IMAD.IADD R5, R25.reuse, 0x1, -R83 ;  /* 0x0000000119057824 */ /* 0x040fe200078e0a53 */
[----:B------:R-:W-:Y:S01]  /*3de0*/  HMMA.16816.F32.BF16 R104, R32, R106, R128 ;  /* 0x0000006a2068723c */ /* 0x000fe20000041880 */
[----:B------:R-:W-:Y:S02]  /*3df0*/  IMAD.IADD R7, R25, 0x1, -R93 ;  /* 0x0000000119077824 */ /* 0x000fe400078e0a5d */
[C---:B------:R-:W-:Y:S01]  /*3e00*/  VIADD R65, R24.reuse, 0xfffffff9 ;  /* 0xfffffff918417836 */ /* 0x040fe20000000000 */
[----:B------:R1:W-:Y:S01]  /*3e10*/  MUFU.TANH R13, R2 ;  /* 0x00000002000d7308 */ /* 0x0003e20000002400 */
[----:B--2---:R-:W-:Y:S01]  /*3e20*/  FMUL.FTZ R6, R39, UR7 ;  /* 0x0000000727067c20 */ /* 0x004fe20008410000 */
[----:B------:R-:W-:Y:S01]  /*3e30*/  IABS R5, R5 ;  /* 0x0000000500057213 */ /* 0x000fe20000000000 */
[----:B------:R-:W-:Y:S01]  /*3e40*/  VIADD R39, R27, 0x1 ;  /* 0x000000011b277836 */ /* 0x000fe20000000000 */
[----:B------:R-:W-:Y:S01]  /*3e50*/  IABS R7, R7 ;  /* 0x0000000700077213 */ /* 0x000fe20000000000 */
[----:B------:R-:W-:-:S03]  /*3e60*/  VIADD R67, R24, 0x1 ;  /* 0x0000000118437836 */ /* 0x000fc60000000000 */
[----:B------:R2:W5:Y:S01]  /*3e70*/  MUFU.TANH R12, R6 ;  /* 0x00000006000c7308 */ /* 0x0005620000002400 */
[----:B------:R-:W-:Y:S01]  /*3e80*/  I2FP.F32.S32 R7, R7 ;  /* 0x0000000700077245 */ /* 0x000fe20000201400 */
[----:B----4-:R-:W-:-:S05]  /*3e90*/  IMAD.IADD R4, R25, 0x1, -R82 ;  /* 0x0000000119047824 */ /* 0x010fca00078e0a52 */
[----:B------:R-:W-:Y:S02]  /*3ea0*/  IABS R4, R4 ;  /* 0x0000000400047213 */ /* 0x000fe40000000000 */
[----:B-1----:R-:W-:Y:S02]  /*3eb0*/  IABS R2, R0 ;  /* 0x0000000000027213 */ /* 0x002fe40000000000 */
[----:B------:R-:W-:-:S03]  /*3ec0*/  IABS R0, R3 ;  /* 0x0000000300007213 */ /* 0x000fc60000000000 */
[----:B------:R-:W-:Y:S02]  /*3ed0*/  IMAD.MOV.U32 R3, RZ, RZ, R2 ;  /* 0x000000ffff037224 */ /* 0x000fe400078e0002 */
[----:B------:R-:W-:Y:S02]  /*3ee0*/  IMAD.MOV.U32 R2, RZ, RZ, R0 ;  /* 0x000000ffff027224 */ /* 0x000fe400078e0000 */
[----:B------:R-:W-:Y:S01]  /*3ef0*/  IMAD.MOV.U32 R0, RZ, RZ, R4 ;  /* 0x000000ffff007224 */ /* 0x000fe200078e0004 */
[----:B------:R-:W-:Y:S02]  /*3f00*/  I2FP.F32.S32 R4, R3 ;  /* 0x0000000300047245 */ /* 0x000fe40000201400 */
[----:B------:R-:W-:Y:S02]  /*3f10*/  I2FP.F32.S32 R3, R2 ;  /* 0x0000000200037245 */ /* 0x000fe40000201400 */
[----:B------:R-:W-:Y:S01]  /*3f20*/  I2FP.F32.S32 R2, R0 ;  /* 0x0000000000027245 */ /* 0x000fe20000201400 */
[----:B--2---:R-:W-:Y:S01]  /*3f30*/  FFMA.FTZ R6, R4, -UR6, R17 ;  /* 0x8000000604067c23 */ /* 0x004fe20008010011 */
[----:B------:R-:W-:Y:S01]  /*3f40*/  I2FP.F32.S32 R0, R5 ;  /* 0x0000000500007245 */ /* 0x000fe20000201400 */
[----:B---3--:R-:W-:-:S02]  /*3f50*/  FFMA.FTZ R5, R3, -UR6, R16 ;  /* 0x8000000603057c23 */ /* 0x008fc40008010010 */
[----:B-----5:R-:W-:Y:S01]  /*3f60*/  FFMA.FTZ R4, R2, -UR6, R14 ;  /* 0x8000000602047c23 */ /* 0x020fe2000801000e */
[----:B------:R-:W-:Y:S01]  /*3f70*/  FFMA.FTZ R2, R7, -UR6, R12 ;  /* 0x8000000607027c23 */ /* 0x000fe2000801000c */
[----:B------:R-:W-:Y:S01]  /*3f80*/  FFMA.FTZ R3, R0, -UR6, R13 ;  /* 0x8000000600037c23 */ /* 0x000fe2000801000d */
[----:B------:R-:W-:Y:S02]  /*3f90*/  VIADD R0, R25, -UR23 ;  /* 0x8000001719007c36 */ /* 0x000fe40008000000 */
[----:B------:R-:W-:Y:S01]  /*3fa0*/  FMUL.FTZ R7, R88, UR7 ;  /* 0x0000000758077c20 */ /* 0x000fe20008410000 */
[----:B------:R-:W-:Y:S02]  /*3fb0*/  BAR.SYNC.DEFER_BLOCKING 0x0 ;  /* 0x0000000000007b1d */ /* 0x000fe40000010000 */
[C---:B------:R-:W-:Y:S02]  /*3fc0*/  ISETP.GT.AND P5, PT, R0.reuse, R39, PT ;  /* 0x000000270000720c */ /* 0x040fe40003fa4270 */
[----:B------:R-:W-:-:S02]  /*3fd0*/  ISETP.GT.AND P4, PT, R0, R43, PT ;  /* 0x0000002b0000720c */ /* 0x000fc40003f84270 */
[C---:B------:R-:W-:Y:S02]  /*3fe0*/  ISETP.GT.AND P0, PT, R0.reuse, R27, PT ;  /* 0x0000001b0000720c */ /* 0x040fe40003f04270 */
[C---:B------:R-:W-:Y:S02]  /*3ff0*/  ISETP.GT.AND P3, PT, R0.reuse, R46, PT ;  /* 0x0000002e0000720c */ /* 0x040fe40003f64270 */
[----:B------:R-:W-:Y:S02]  /*4000*/  FSEL R100, R11, -INF , !P5 ;  /* 0xff8000000b647808 */ /* 0x000fe40006800000 */
[----:B------:R-:W-:Y:S01]  /*4010*/  ISETP.GT.AND P2, PT, R0, R57, PT ;  /* 0x000000390000720c */ /* 0x000fe20003f44270 */
[----:B------:R1:W2:Y:S01]  /*4020*/  MUFU.TANH R11, R7 ;  /* 0x00000007000b7308 */ /* 0x0002a20000002400 */
[----:B------:R-:W-:Y:S02]  /*4030*/  FSEL R102, R10, -INF , !P4 ;  /* 0xff8000000a667808 */ /* 0x000fe40006000000 */
[----:B------:R-:W-:-:S02]  /*4040*/  ISETP.GT.AND P4, PT, R0, R68, PT ;  /* 0x000000440000720c */ /* 0x000fc40003f84270 */
[----:B------:R-:W-:Y:S02]  /*4050*/  FSEL R94, R15, -INF , !P0 ;  /* 0xff8000000f5e7808 */ /* 0x000fe40004000000 */
[----:B------:R-:W-:Y:S02]  /*4060*/  FSEL R103, R9, -INF , !P3 ;  /* 0xff80000009677808 */ /* 0x000fe40005800000 */
[C---:B------:R-:W-:Y:S02]  /*4070*/  ISETP.GT.AND P1, PT, R0.reuse, R55, PT ;  /* 0x000000370000720c */ /* 0x040fe40003f24270 */
[C---:B------:R-:W-:Y:S02]  /*4080*/  ISETP.GT.AND P0, PT, R0.reuse, R60, PT ;  /* 0x0000003c0000720c */ /* 0x040fe40003f04270 */
[C---:B------:R-:W-:Y:S02]  /*4090*/  ISETP.GT.AND P5, PT, R0.reuse, R66, PT ;  /* 0x000000420000720c */ /* 0x040fe40003fa4270 */
[----:B------:R-:W-:-:S02]  /*40a0*/  ISETP.GT.AND P3, PT, R0, R69, PT ;  /* 0x000000450000720c */ /* 0x000fc40003f64270 */
[----:B------:R-:W-:Y:S01]  /*40b0*/  FSEL R145, R6, -INF , !P2 ;  /* 0xff80000006917808 */ /* 0x000fe20005000000 */
[----:B-1----:R-:W-:Y:S01]  /*40c0*/  FMUL.FTZ R7, R89, UR7 ;  /* 0x0000000759077c20 */ /* 0x002fe20008410000 */
[----:B------:R-:W-:Y:S01]  /*40d0*/  FMUL.FTZ R6, R84, UR7 ;  /* 0x0000000754067c20 */ /* 0x000fe20008410000 */
[----:B------:R-:W-:Y:S01]  /*40e0*/  FSEL R197, R3, -INF , !P4 ;  /* 0xff80000003c57808 */ /* 0x000fe20006000000 */
[----:B------:R-:W-:Y:S01]  /*40f0*/  FMUL.FTZ R3, R85, UR7 ;  /* 0x0000000755037c20 */ /* 0x000fe20008410000 */
[----:B------:R-:W-:Y:S02]  /*4100*/  FSEL R132, R8, -INF , !P1 ;  /* 0xff80000008847808 */ /* 0x000fe40004800000 */
[----:B------:R-:W-:Y:S01]  /*4110*/  MUFU.TANH R7, R7 ;  /* 0x0000000700077308 */ /* 0x000fe20000002400 */
[----:B------:R-:W-:Y:S01]  /*4120*/  FSEL R144, R5, -INF , !P0 ;  /* 0xff80000005907808 */ /* 0x000fe20004000000 */
[----:B------:R-:W-:Y:S01]  /*4130*/  IMAD.IADD R5, R28, 0x1, -R78 ;  /* 0x000000011c057824 */ /* 0x000fe200078e0a4e */
[----:B------:R-:W-:Y:S01]  /*4140*/  FSEL R138, R4, -INF , !P5 ;  /* 0xff800000048a7808 */ /* 0x000fe20006800000 */
[----:B------:R-:W-:Y:S01]  /*4150*/  FMUL.FTZ R4, R96, UR7 ;  /* 0x0000000760047c20 */ /* 0x000fe20008410000 */
[----:B------:R-:W-:Y:S01]  /*4160*/  FSEL R193, R2, -INF , !P3 ;  /* 0xff80000002c17808 */ /* 0x000fe20005800000 */
[----:B------:R-:W-:Y:S01]  /*4170*/  IMAD.IADD R2, R28, 0x1, -R62 ;  /* 0x000000011c027824 */ /* 0x000fe200078e0a3e */
[C---:B------:R-:W-:Y:S01]  /*4180*/  ISETP.GT.AND P1, PT, R0.reuse, R71, PT ;  /* 0x000000470000720c */ /* 0x040fe20003f24270 */
[----:B------:R1:W-:Y:S01]  /*4190*/  MUFU.TANH R10, R3 ;  /* 0x00000003000a7308 */ /* 0x0003e20000002400 */
[----:B------:R-:W-:-:S02]  /*41a0*/  ISETP.GT.AND P2, PT, R0, R77, PT ;  /* 0x0000004d0000720c */ /* 0x000fc40003f44270 */
[C---:B------:R-:W-:Y:S02]  /*41b0*/  ISETP.GT.AND P0, PT, R0.reuse, R80, PT ;  /* 0x000000500000720c */ /* 0x040fe40003f04270 */
[C---:B------:R-:W-:Y:S02]  /*41c0*/  ISETP.GT.AND P5, PT, R0.reuse, R81, PT ;  /* 0x000000510000720c */ /* 0x040fe40003fa4270 */
[C---:B------:R-:W-:Y:S01]  /*41d0*/  ISETP.GT.AND P4, PT, R0.reuse, R101, PT ;  /* 0x000000650000720c */ /* 0x040fe20003f84270 */
[----:B------:R-:W3:Y:S01]  /*41e0*/  MUFU.TANH R6, R6 ;  /* 0x0000000600067308 */ /* 0x000ee20000002400 */
[----:B------:R-:W-:Y:S01]  /*41f0*/  ISETP.GT.AND P3, PT, R0, R92, PT ;  /* 0x0000005c0000720c */ /* 0x000fe20003f64270 */
[----:B------:R-:W-:Y:S01]  /*4200*/  IMAD.IADD R0, R28, 0x1, -R54 ;  /* 0x000000011c007824 */ /* 0x000fe200078e0a36 */
[----:B------:R-:W-:Y:S02]  /*4210*/  IABS R2, R2 ;  /* 0x0000000200027213 */ /* 0x000fe40000000000 */
[----:B------:R-:W-:-:S02]  /*4220*/  IABS R5, R5 ;  /* 0x0000000500057213 */ /* 0x000fc40000000000 */
[----:B------:R-:W-:Y:S01]  /*4230*/  IABS R0, R0 ;  /* 0x0000000000007213 */ /* 0x000fe20000000000 */
[----:B------:R4:W5:Y:S01]  /*4240*/  MUFU.TANH R9, R4 ;  /* 0x0000000400097308 */ /* 0x0009620000002400 */
[----:B------:R-:W-:Y:S01]  /*4250*/  I2FP.F32.S32 R2, R2 ;  /* 0x0000000200027245 */ /* 0x000fe20000201400 */
[----:B-1----:R-:W-:Y:S01]  /*4260*/  IMAD.IADD R3, R28, 0x1, -R50 ;  /* 0x000000011c037824 */ /* 0x002fe200078e0a32 */
[----:B------:R-:W-:-:S04]  /*4270*/  I2FP.F32.S32 R0, R0 ;  /* 0x0000000000007245 */ /* 0x000fc80000201400 */
[----:B------:R-:W-:Y:S01]  /*4280*/  IABS R3, R3 ;  /* 0x0000000300037213 */ /* 0x000fe20000000000 */
[----:B--2---:R-:W-:Y:S01]  /*4290*/  FFMA.FTZ R26, R0, -UR6, R11 ;  /* 0x80000006001a7c23 */ /* 0x004fe2000801000b */
[----:B------:R-:W-:Y:S02]  /*42a0*/  IMAD.IADD R0, R28, 0x1, -R76 ;  /* 0x000000011c007824 */ /* 0x000fe400078e0a4c */
[----:B---3--:R-:W-:Y:S01]  /*42b0*/  FFMA.FTZ R21, R2, -UR6, R6 ;  /* 0x8000000602157c23 */ /* 0x008fe20008010006 */
[----:B------:R-:W-:Y:S01]  /*42c0*/  I2FP.F32.S32 R3, R3 ;  /* 0x0000000300037245 */ /* 0x000fe20000201400 */
[----:B------:R-:W-:Y:S01]  /*42d0*/  FMUL.FTZ R6, R109, UR7 ;  /* 0x000000076d067c20 */ /* 0x000fe20008410000 */
[----:B------:R-:W-:-:S03]  /*42e0*/  IABS R2, R0 ;  /* 0x0000000000027213 */ /* 0x000fc60000000000 */
[----:B------:R-:W-:Y:S01]  /*42f0*/  FFMA.FTZ R23, R3, -UR6, R7 ;  /* 0x8000000603177c23 */ /* 0x000fe20008010007 */
[----:B------:R-:W-:Y:S02]  /*4300*/  IMAD.IADD R3, R28, 0x1, -R79 ;  /* 0x000000011c037824 */ /* 0x000fe400078e0a4f */
[----:B----4-:R-:W-:Y:S01]  /*4310*/  FMUL.FTZ R4, R97, UR7 ;  /* 0x0000000761047c20 */ /* 0x010fe20008410000 */
[----:B------:R1:W-:Y:S02]  /*4320*/  MUFU.TANH R12, R6 ;  /* 0x00000006000c7308 */ /* 0x0003e40000002400 */
[----:B------:R-:W-:Y:S01]  /*4330*/  IABS R0, R3 ;  /* 0x0000000300007213 */ /* 0x000fe20000000000 */
[----:B------:R-:W-:-:S05]  /*4340*/  IMAD.MOV.U32 R3, RZ, RZ, R2 ;  /* 0x000000ffff037224 */ /* 0x000fca00078e0002 */
[----:B------:R2:W3:Y:S01]  /*4350*/  MUFU.TANH R8, R4 ;  /* 0x0000000400087308 */ /* 0x0004e20000002400 */
[----:B------:R-:W-:Y:S02]  /*4360*/  IMAD.MOV.U32 R2, RZ, RZ, R0 ;  /* 0x000000ffff027224 */ /* 0x000fe400078e0000 */
[----:B-1----:R-:W-:-:S05]  /*4370*/  FMUL.FTZ R6, R124, UR7 ;  /* 0x000000077c067c20 */ /* 0x002fca0008410000 */
[----:B------:R1:W-:Y:S01]  /*4380*/  MUFU.TANH R11, R6 ;  /* 0x00000006000b7308 */ /* 0x0003e20000002400 */
[----:B--2---:R-:W-:-:S07]  /*4390*/  FMUL.FTZ R4, R108, UR7 ;  /* 0x000000076c047c20 */ /* 0x004fce0008410000 */
[----:B------:R2:W4:Y:S01]  /*43a0*/  MUFU.TANH R7, R4 ;  /* 0x0000000400077308 */ /* 0x0005220000002400 */
[----:B-1----:R-:W-:Y:S01]  /*43b0*/  FMUL.FTZ R6, R125, UR7 ;  /* 0x000000077d067c20 */ /* 0x002fe20008410000 */
[----:B--2---:R-:W-:-:S05]  /*43c0*/  IMAD.IADD R4, R28, 0x1, -R63 ;  /* 0x000000011c047824 */ /* 0x004fca00078e0a3f */
[----:B------:R-:W-:-:S05]  /*43d0*/  IABS R4, R4 ;  /* 0x0000000400047213 */ /* 0x000fca0000000000 */
[----:B------:R-:W-:Y:S01]  /*43e0*/  IMAD.MOV.U32 R0, RZ, RZ, R4 ;  /* 0x000000ffff007224 */ /* 0x000fe200078e0004 */
[----:B------:R-:W-:Y:S02]  /*43f0*/  I2FP.F32.S32 R4, R3 ;  /* 0x0000000300047245 */ /* 0x000fe40000201400 */
[----:B------:R-:W-:Y:S02]  /*4400*/  I2FP.F32.S32 R3, R2 ;  /* 0x0000000200037245 */ /* 0x000fe40000201400 */
[----:B------:R-:W-:Y:S01]  /*4410*/  I2FP.F32.S32 R2, R0 ;  /* 0x0000000000027245 */ /* 0x000fe20000201400 */
[----:B------:R-:W-:Y:S01]  /*4420*/  FFMA.FTZ R19, R4, -UR6, R10 ;  /* 0x8000000604137c23 */ /* 0x000fe2000801000a */
[----:B------:R-:W-:Y:S01]  /*4430*/  I2FP.F32.S32 R0, R5 ;  /* 0x0000000500007245 */ /* 0x000fe20000201400 */
[----:B-----5:R-:W-:Y:S01]  /*4440*/  FFMA.FTZ R18, R3, -UR6, R9 ;  /* 0x8000000603127c23 */ /* 0x020fe20008010009 */
[----:B------:R-:W-:Y:S02]  /*4450*/  IMAD.IADD R3, R28, 0x1, -R83 ;  /* 0x000000011c037824 */ /* 0x000fe400078e0a53 */
[----:B---3--:R-:W-:Y:S01]  /*4460*/  FFMA.FTZ R17, R2, -UR6, R8 ;  /* 0x8000000602117c23 */ /* 0x008fe20008010008 */
[----:B------:R-:W-:Y:S01]  /*4470*/  FMUL.FTZ R2, R74, UR7 ;  /* 0x000000074a027c20 */ /* 0x000fe20008410000 */
[----:B----4-:R-:W-:Y:S01]  /*4480*/  FFMA.FTZ R16, R0, -UR6, R7 ;  /* 0x8000000600107c23 */ /* 0x010fe20008010007 */
[C---:B------:R-:W-:Y:S01]  /*4490*/  IMAD.IADD R0, R28.reuse, 0x1, -R82 ;  /* 0x000000011c007824 */ /* 0x040fe200078e0a52 */
[----:B------:R1:W2:Y:S01]  /*44a0*/  MUFU.TANH R10, R6 ;  /* 0x00000006000a7308 */ /* 0x0002a20000002400 */
[----:B------:R-:W-:-:S02]  /*44b0*/  IMAD.IADD R4, R28, 0x1, -R93 ;  /* 0x000000011c047824 */ /* 0x000fc400078e0a5d */
[----:B------:R-:W-:Y:S01]  /*44c0*/  FMUL.FTZ R8, R123, UR7 ;  /* 0x000000077b087c20 */ /* 0x000fe20008410000 */
[----:B------:R-:W-:Y:S02]  /*44d0*/  IMAD.IADD R5, R25, 0x1, -R64 ;  /* 0x0000000119057824 */ /* 0x000fe400078e0a40 */
[----:B------:R-:W-:Y:S02]  /*44e0*/  IABS R4, R4 ;  /* 0x0000000400047213 */ /* 0x000fe40000000000 */
[----:B------:R3:W4:Y:S01]  /*44f0*/  MUFU.TANH R7, R2 ;  /* 0x0000000200077308 */ /* 0x0007220000002400 */
[----:B------:R-:W-:-:S07]  /*4500*/  IABS R5, R5 ;  /* 0x0000000500057213 */ /* 0x000fce0000000000 */
[----:B------:R-:W-:Y:S01]  /*4510*/  MUFU.TANH R13, R8 ;  /* 0x00000008000d7308 */ /* 0x000fe20000002400 */
[----:B-1----:R-:W-:-:S07]  /*4520*/  FMUL.FTZ R6, R75, UR7 ;  /* 0x000000074b067c20 */ /* 0x002fce0008410000 */
[----:B------:R1:W5:Y:S01]  /*4530*/  MUFU.TANH R22, R6 ;  /* 0x0000000600167308 */ /* 0x0003620000002400 */
[----:B---3--:R-:W-:Y:S02]  /*4540*/  IABS R2, R0 ;  /* 0x0000000000027213 */ /* 0x008fe40000000000 */
[----:B------:R-:W-:-:S03]  /*4550*/  IABS R0, R3 ;  /* 0x0000000300007213 */ /* 0x000fc60000000000 */
[----:B------:R-:W-:Y:S02]  /*4560*/  IMAD.MOV.U32 R3, RZ, RZ, R2 ;  /* 0x000000ffff037224 */ /* 0x000fe400078e0002 */
[----:B------:R-:W-:Y:S02]  /*4570*/  IMAD.MOV.U32 R2, RZ, RZ, R0 ;  /* 0x000000ffff027224 */ /* 0x000fe400078e0000 */
[----:B------:R-:W-:Y:S01]  /*4580*/  IMAD.MOV.U32 R0, RZ, RZ, R4 ;  /* 0x000000ffff007224 */ /* 0x000fe200078e0004 */
[----:B------:R-:W-:Y:S02]  /*4590*/  I2FP.F32.S32 R4, R3 ;  /* 0x0000000300047245 */ /* 0x000fe40000201400 */
[----:B------:R-:W-:Y:S02]  /*45a0*/  I2FP.F32.S32 R3, R2 ;  /* 0x0000000200037245 */ /* 0x000fe40000201400 */
[----:B------:R-:W-:Y:S01]  /*45b0*/  I2FP.F32.S32 R0, R0 ;  /* 0x0000000000007245 */ /* 0x000fe20000201400 */
[----:B------:R-:W-:Y:S01]  /*45c0*/  FFMA.FTZ R12, R4, -UR6, R12 ;  /* 0x80000006040c7c23 */ /* 0x000fe2000801000c */
[----:B------:R-:W-:Y:S01]  /*45d0*/  I2FP.F32.S32 R2, R5 ;  /* 0x0000000500027245 */ /* 0x000fe20000201400 */
[----:B-1----:R-:W-:Y:S01]  /*45e0*/  FMUL.FTZ R6, R118, UR7 ;  /* 0x0000000776067c20 */ /* 0x002fe20008410000 */
[----:B------:R-:W-:Y:S01]  /*45f0*/  FMUL.FTZ R4, R119, UR7 ;  /* 0x0000000777047c20 */ /* 0x000fe20008410000 */
[----:B--2---:R-:W-:Y:S01]  /*4600*/  FFMA.FTZ R10, R0, -UR6, R10 ;  /* 0x80000006000a7c23 */ /* 0x004fe2000801000a */
[----:B------:R-:W-:-:S02]  /*4610*/  IMAD.IADD R0, R25, 0x1, -R24 ;  /* 0x0000000119007824 */ /* 0x000fc400078e0a18 */
[----:B----4-:R-:W-:Y:S01]  /*4620*/  FFMA.FTZ R9, R2, -UR6, R7 ;  /* 0x8000000602097c23 */ /* 0x010fe20008010007 */
[----:B------:R-:W-:Y:S01]  /*4630*/  FMUL.FTZ R2, R122, UR7 ;  /* 0x000000077a027c20 */ /* 0x000fe20008410000 */
[C---:B------:R-:W-:Y:S01]  /*4640*/  IMAD.IADD R5, R25.reuse, 0x1, -R65 ;  /* 0x0000000119057824 */ /* 0x040fe200078e0a41 */
[----:B------:R1:W2:Y:S01]  /*4650*/  MUFU.TANH R20, R6 ;  /* 0x0000000600147308 */ /* 0x0002a20000002400 */
[----:B------:R-:W-:Y:S01]  /*4660*/  IABS R7, R0 ;  /* 0x0000000000077213 */ /* 0x000fe20000000000 */
[----:B------:R-:W-:Y:S02]  /*4670*/  IMAD.IADD R0, R25, 0x1, -R59 ;  /* 0x0000000119007824 */ /* 0x000fe400078e0a3b */
[----:B------:R-:W-:Y:S01]  /*4680*/  FFMA.FTZ R11, R3, -UR6, R11 ;  /* 0x80000006030b7c23 */ /* 0x000fe2000801000b */
[----:B------:R-:W-:Y:S02]  /*4690*/  FSEL R88, R9, -INF , !P1 ;  /* 0xff80000009587808 */ /* 0x000fe40004800000 */
[----:B------:R-:W-:Y:S01]  /*46a0*/  IABS R3, R0 ;  /* 0x0000000000037213 */ /* 0x000fe20000000000 */
[----:B------:R3:W-:Y:S08]  /*46b0*/  MUFU.TANH R14, R2 ;  /* 0x00000002000e7308 */ /* 0x0007f00000002400 */
[----:B------:R4:W2:Y:S01]  /*46c0*/  MUFU.TANH R15, R4 ;  /* 0x00000004000f7308 */ /* 0x0008a20000002400 */
[----:B-1----:R-:W-:-:S05]  /*46d0*/  IMAD.IADD R6, R25, 0x1, -R67 ;  /* 0x0000000119067824 */ /* 0x002fca00078e0a43 */
[----:B------:R-:W-:Y:S01]  /*46e0*/  IABS R6, R6 ;  /* 0x0000000600067213 */ /* 0x000fe20000000000 */
[----:B---3--:R-:W-:-:S05]  /*46f0*/  IMAD.IADD R2, R25, 0x1, -R58 ;  /* 0x0000000119027824 */ /* 0x008fca00078e0a3a */
[----:B----4-:R-:W-:Y:S02]  /*4700*/  IABS R4, R2 ;  /* 0x0000000200047213 */ /* 0x010fe40000000000 */
[----:B------:R-:W-:Y:S01]  /*4710*/  IABS R2, R5 ;  /* 0x0000000500027213 */ /* 0x000fe20000000000 */
[----:B------:R-:W-:Y:S02]  /*4720*/  IMAD.MOV.U32 R5, RZ, RZ, R3 ;  /* 0x000000ffff057224 */ /* 0x000fe400078e0003 */
[----:B------:R-:W-:Y:S02]  /*4730*/  IMAD.MOV.U32 R0, RZ, RZ, R4 ;  /* 0x000000ffff007224 */ /* 0x000fe400078e0004 */
[----:B------:R-:W-:Y:S02]  /*4740*/  IMAD.MOV.U32 R4, RZ, RZ, R2 ;  /* 0x000000ffff047224 */ /* 0x000fe400078e0002 */
[----:B------:R-:W-:Y:S01]  /*4750*/  IMAD.MOV.U32 R3, RZ, RZ, R6 ;  /* 0x000000ffff037224 */ /* 0x000fe200078e0006 */
[----:B------:R-:W-:-:S02]  /*4760*/  I2FP.F32.S32 R2, R0 ;  /* 0x0000000000027245 */ /* 0x000fc40000201400 */
[----:B------:R-:W-:Y:S02]  /*4770*/  I2FP.F32.S32 R0, R5 ;  /* 0x0000000500007245 */ /* 0x000fe40000201400 */
[----:B------:R-:W-:Y:S01]  /*4780*/  I2FP.F32.S32 R4, R4 ;  /* 0x0000000400047245 */ /* 0x000fe20000201400 */
[----:B-----5:R-:W-:Y:S01]  /*4790*/  FFMA.FTZ R8, R2, -UR6, R22 ;  /* 0x8000000602087c23 */ /* 0x020fe20008010016 */
[----:B------:R-:W-:Y:S01]  /*47a0*/  I2FP.F32.S32 R6, R7 ;  /* 0x0000000700067245 */ /* 0x000fe20000201400 */
[----:B--2---:R-:W-:Y:S01]  /*47b0*/  FFMA.FTZ R5, R0, -UR6, R20 ;  /* 0x8000000600057c23 */ /* 0x004fe20008010014 */
[----:B------:R-:W-:Y:S01]  /*47c0*/  I2FP.F32.S32 R2, R3 ;  /* 0x0000000300027245 */ /* 0x000fe20000201400 */
[----:B------:R-:W-:Y:S01]  /*47d0*/  FFMA.FTZ R4, R4, -UR6, R15 ;  /* 0x8000000604047c23 */ /* 0x000fe2000801000f */
[----:B------:R-:W-:Y:S02]  /*47e0*/  VIADD R0, R28, -UR23 ;  /* 0x800000171c007c36 */ /* 0x000fe40008000000 */
[----:B------:R-:W-:Y:S01]  /*47f0*/  FFMA.FTZ R3, R6, -UR6, R14 ;  /* 0x8000000606037c23 */ /* 0x000fe2000801000e */
[----:B------:R-:W-:Y:S01]  /*4800*/  FSEL R95, R5, -INF , !P0 ;  /* 0xff800000055f7808 */ /* 0x000fe20004000000 */
[----:B------:R-:W-:Y:S01]  /*4810*/  FFMA.FTZ R2, R2, -UR6, R13 ;  /* 0x8000000602027c23 */ /* 0x000fe2000801000d */
[----:B------:R-:W-:Y:S01]  /*4820*/  FSEL R89, R8, -INF , !P2 ;  /* 0xff80000008597808 */ /* 0x000fe20005000000 */
[----:B------:R-:W1:Y:S01]  /*4830*/  MUFU.TANH R13, R31 ;  /* 0x0000001f000d7308 */ /* 0x000e620000002400 */
[----:B------:R-:W-:Y:S01]  /*4840*/  ISETP.GT.AND P0, PT, R0, R43, PT ;  /* 0x0000002b0000720c */ /* 0x000fe20003f04270 */
[----:B------:R-:W-:Y:S01]  /*4850*/  FMUL.FTZ R5, R41, UR7 ;  /* 0x0000000729057c20 */ /* 0x000fe20008410000 */
[----:B------:R-:W-:Y:S01]  /*4860*/  FSEL R96, R4, -INF , !P5 ;  /* 0xff80000004607808 */ /* 0x000fe20006800000 */
[----:B------:R-:W-:Y:S01]  /*4870*/  IMAD.IADD R4, R225, 0x1, -R62 ;  /* 0x00000001e1047824 */ /* 0x000fe200078e0a3e */
[C---:B------:R-:W-:Y:S01]  /*4880*/  ISETP.GT.AND P1, PT, R0.reuse, R27, PT ;  /* 0x0000001b0000720c */ /* 0x040fe20003f24270 */
[----:B------:R-:W-:Y:S01]  /*4890*/  FMUL.FTZ R7, R37, UR7 ;  /* 0x0000000725077c20 */ /* 0x000fe20008410000 */
[C---:B------:R-:W-:Y:S01]  /*48a0*/  ISETP.GT.AND P2, PT, R0.reuse, R39, PT ;  /* 0x000000270000720c */ /* 0x040fe20003f44270 */
[----:B------:R-:W2:Y:S01]  /*48b0*/  MUFU.TANH R8, R30 ;  /* 0x0000001e00087308 */ /* 0x000ea20000002400 */
[----:B------:R-:W-:Y:S01]  /*48c0*/  ISETP.GT.AND P5, PT, R0, R46, PT ;  /* 0x0000002e0000720c */ /* 0x000fe20003fa4270 */
[----:B------:R-:W-:Y:S01]  /*48d0*/  FMUL.FTZ R6, R36, UR7 ;  /* 0x0000000724067c20 */ /* 0x000fe20008410000 */
[----:B------:R-:W-:-:S02]  /*48e0*/  FSEL R48, R21, -INF , !P0 ;  /* 0xff80000015307808 */ /* 0x000fc40004000000 */
[----:B------:R-:W-:Y:S02]  /*48f0*/  FSEL R97, R3, -INF , !P4 ;  /* 0xff80000003617808 */ /* 0x000fe40006000000 */
[----:B------:R-:W-:Y:S01]  /*4900*/  FSEL R108, R2, -INF , !P3 ;  /* 0xff800000026c7808 */ /* 0x000fe20005800000 */
[----:B------:R-:W-:Y:S01]  /*4910*/  FMUL.FTZ R2, R40, UR7 ;  /* 0x0000000728027c20 */ /* 0x000fe20008410000 */
[----:B------:R-:W-:Y:S01]  /*4920*/  FSEL R42, R26, -INF , !P1 ;  /* 0xff8000001a2a7808 */ /* 0x000fe20004800000 */
[----:B------:R-:W3:Y:S01]  /*4930*/  MUFU.TANH R14, R38 ;  /* 0x00000026000e7308 */ /* 0x000ee20000002400 */
[----:B------:R-:W-:Y:S01]  /*4940*/  FSEL R47, R23, -INF , !P2 ;  /* 0xff800000172f7808 */ /* 0x000fe20005000000 */
[----:B------:R-:W-:Y:S01]  /*4950*/  FMUL.FTZ R26, R72, UR7 ;  /* 0x00000007481a7c20 */ /* 0x000fe20008410000 */
[----:B------:R-:W-:Y:S02]  /*4960*/  ISETP.GT.AND P0, PT, R0, R68, PT ;  /* 0x000000440000720c */ /* 0x000fe40003f04270 */
[----:B------:R-:W-:-:S02]  /*4970*/  FSEL R56, R19, -INF , !P5 ;  /* 0xff80000013387808 */ /* 0x000fc40006800000 */
[C---:B------:R-:W-:Y:S01]  /*4980*/  ISETP.GT.AND P4, PT, R0.reuse, R55, PT ;  /* 0x000000370000720c */ /* 0x040fe20003f84270 */
[----:B------:R4:W5:Y:S01]  /*4990*/  MUFU.TANH R15, R29 ;  /* 0x0000001d000f7308 */ /* 0x0009620000002400 */
[C---:B------:R-:W-:Y:S02]  /*49a0*/  ISETP.GT.AND P3, PT, R0.reuse, R57, PT ;  /* 0x000000390000720c */ /* 0x040fe40003f64270 */
[C---:B------:R-:W-:Y:S02]  /*49b0*/  ISETP.GT.AND P1, PT, R0.reuse, R60, PT ;  /* 0x0000003c0000720c */ /* 0x040fe40003f24270 */
[C---:B------:R-:W-:Y:S02]  /*49c0*/  ISETP.GT.AND P2, PT, R0.reuse, R66, PT ;  /* 0x000000420000720c */ /* 0x040fe40003f44270 */
[----:B------:R-:W-:Y:S02]  /*49d0*/  ISETP.GT.AND P5, PT, R0, R69, PT ;  /* 0x000000450000720c */ /* 0x000fe40003fa4270 */
[----:B------:R-:W-:-:S02]  /*49e0*/  FSEL R84, R11, -INF , !P0 ;  /* 0xff8000000b547808 */ /* 0x000fc40004000000 */
[----:B------:R-:W-:Y:S01]  /*49f0*/  FSEL R61, R18, -INF , !P4 ;  /* 0xff800000123d7808 */ /* 0x000fe20006000000 */
[----:B------:R1:W5:Y:S01]  /*4a00*/  MUFU.TANH R11, R2 ;  /* 0x00000002000b7308 */ /* 0x0003620000002400 */
[----:B------:R-:W-:Y:S02]  /*4a10*/  FSEL R70, R17, -INF , !P3 ;  /* 0xff80000011467808 */ /* 0x000fe40005800000 */
[----:B------:R-:W-:Y:S02]  /*4a20*/  FSEL R74, R16, -INF , !P1 ;  /* 0xff800000104a7808 */ /* 0x000fe40004800000 */
[----:B------:R-:W-:Y:S01]  /*4a30*/  FSEL R75, R12, -INF , !P2 ;  /* 0xff8000000c4b7808 */ /* 0x000fe20005000000 */
[----:B----4-:R-:W-:Y:S01]  /*4a40*/  FMUL.FTZ R29, R73, UR7 ;  /* 0x00000007491d7c20 */ /* 0x010fe20008410000 */
[----:B------:R-:W-:Y:S02]  /*4a50*/  FSEL R85, R10, -INF , !P5 ;  /* 0xff8000000a557808 */ /* 0x000fe40006800000 */
[C---:B------:R-:W-:Y:S01]  /*4a60*/  ISETP.GT.AND P4, PT, R0.reuse, R71, PT ;  /* 0x000000470000720c */ /* 0x040fe20003f84270 */
[----:B------:R4:W5:Y:S01]  /*4a70*/  MUFU.TANH R10, R5 ;  /* 0x00000005000a7308 */ /* 0x0009620000002400 */
[----:B------:R-:W-:-:S02]  /*4a80*/  ISETP.GT.AND P3, PT, R0, R77, PT ;  /* 0x0000004d0000720c */ /* 0x000fc40003f64270 */
[C---:B------:R-:W-:Y:S02]  /*4a90*/  ISETP.GT.AND P1, PT, R0.reuse, R80, PT ;  /* 0x000000500000720c */ /* 0x040fe40003f24270 */
[C---:B------:R-:W-:Y:S02]  /*4aa0*/  ISETP.GT.AND P2, PT, R0.reuse, R81, PT ;  /* 0x000000510000720c */ /* 0x040fe40003f44270 */
[C---:B------:R-:W-:Y:S01]  /*4ab0*/  ISETP.GT.AND P0, PT, R0.reuse, R101, PT ;  /* 0x000000650000720c */ /* 0x040fe20003f04270 */
[C---:B-1----:R-:W-:Y:S01]  /*4ac0*/  IMAD.IADD R2, R225.reuse, 0x1, -R54 ;  /* 0x00000001e1027824 */ /* 0x042fe200078e0a36 */
[----:B------:R-:W-:Y:S01]  /*4ad0*/  ISETP.GT.AND P5, PT, R0, R92, PT ;  /* 0x0000005c0000720c */ /* 0x000fe20003fa4270 */
[----:B------:R-:W-:-:S03]  /*4ae0*/  IMAD.IADD R0, R225, 0x1, -R50 ;  /* 0x00000001e1007824 */ /* 0x000fc600078e0a32 */
[----:B------:R-:W-:Y:S02]  /*4af0*/  IABS R3, R2 ;  /* 0x0000000200037213 */ /* 0x000fe40000000000 */
[----:B------:R-:W-:Y:S02]  /*4b00*/  IABS R2, R0 ;  /* 0x0000000000027213 */ /* 0x000fe40000000000 */
[----:B------:R-:W-:Y:S01]  /*4b10*/  IABS R0, R4 ;  /* 0x0000000400007213 */ /* 0x000fe20000000000 */
[----:B----4-:R-:W-:Y:S01]  /*4b20*/  FMUL.FTZ R5, R45, UR7 ;  /* 0x000000072d057c20 */ /* 0x010fe20008410000 */
[----:B------:R-:W-:Y:S01]  /*4b30*/  I2FP.F32.S32 R2, R2 ;  /* 0x0000000200027245 */ /* 0x000fe20000201400 */
[----:B------:R-:W-:Y:S01]  /*4b40*/  FMUL.FTZ R4, R44, UR7 ;  /* 0x000000072c047c20 */ /* 0x000fe20008410000 */
[----:B------:R-:W-:Y:S01]  /*4b50*/  I2FP.F32.S32 R0, R0 ;  /* 0x0000000000007245 */ /* 0x000fe20000201400 */
[----:B------:R1:W-:Y:S01]  /*4b60*/  MUFU.TANH R12, R5 ;  /* 0x00000005000c7308 */ /* 0x0003e20000002400 */
[----:B------:R-:W-:Y:S01]  /*4b70*/  I2FP.F32.S32 R3, R3 ;  /* 0x0000000300037245 */ /* 0x000fe20000201400 */
[----:B------:R-:W-:Y:S01]  /*4b80*/  FFMA.FTZ R22, R2, -UR6, R13 ;  /* 0x8000000602167c23 */ /* 0x000fe2000801000d */
[----:B------:R-:W-:-:S02]  /*4b90*/  IMAD.IADD R2, R225, 0x1, -R76 ;  /* 0x00000001e1027824 */ /* 0x000fc400078e0a4c */
[----:B--2---:R-:W-:Y:S01]  /*4ba0*/  FFMA.FTZ R21, R0, -UR6, R8 ;  /* 0x8000000600157c23 */ /* 0x004fe20008010008 */
[----:B------:R-:W-:Y:S02]  /*4bb0*/  IMAD.IADD R0, R225, 0x1, -R79 ;  /* 0x00000001e1007824 */ /* 0x000fe400078e0a4f */
[----:B---3--:R-:W-:Y:S01]  /*4bc0*/  FFMA.FTZ R23, R3, -UR6, R14 ;  /* 0x8000000603177c23 */ /* 0x008fe2000801000e */
[C---:B------:R-:W-:Y:S01]  /*4bd0*/  IMAD.IADD R3, R225.reuse, 0x1, -R63 ;  /* 0x00000001e1037824 */ /* 0x040fe200078e0a3f */
[----:B------:R2:W3:Y:S08]  /*4be0*/  MUFU.TANH R9, R4 ;  /* 0x0000000400097308 */ /* 0x0004f00000002400 */
[----:B------:R-:W-:Y:S01]  /*4bf0*/  MUFU.TANH R8, R7 ;  /* 0x0000000700087308 */ /* 0x000fe20000002400 */
[----:B-1----:R-:W-:-:S07]  /*4c00*/  IMAD.IADD R5, R225, 0x1, -R78 ;  /* 0x00000001e1057824 */ /* 0x002fce00078e0a4e */
[----:B------:R1:W4:Y:S01]  /*4c10*/  MUFU.TANH R13, R6 ;  /* 0x00000006000d7308 */ /* 0x0003220000002400 */
[----:B--2---:R-:W-:Y:S02]  /*4c20*/  IABS R4, R2 ;  /* 0x0000000200047213 */ /* 0x004fe40000000000 */
[----:B------:R-:W-:Y:S02]  /*4c30*/  IABS R2, R0 ;  /* 0x0000000000027213 */ /* 0x000fe40000000000 */
[----:B------:R-:W-:Y:S02]  /*4c40*/  IABS R0, R3 ;  /* 0x0000000300007213 */ /* 0x000fe40000000000 */
[----:B------:R-:W-:Y:S01]  /*4c50*/  IABS R3, R5 ;  /* 0x0000000500037213 */ /* 0x000fe20000000000 */
[----:B------:R-:W-:Y:S02]  /*4c60*/  IMAD.MOV.U32 R5, RZ, RZ, R4 ;  /* 0x000000ffff057224 */ /* 0x000fe400078e0004 */
[----:B------:R-:W-:-:S02]  /*4c70*/  IMAD.MOV.U32 R4, RZ, RZ, R2 ;  /* 0x000000ffff047224 */ /* 0x000fc400078e0002 */
[----:B------:R-:W-:Y:S01]  /*4c80*/  IMAD.MOV.U32 R2, RZ, RZ, R0 ;  /* 0x000000ffff027224 */ /* 0x000fe200078e0000 */
[----:B------:R-:W-:Y:S01]  /*4c90*/  I2FP.F32.S32 R5, R5 ;  /* 0x0000000500057245 */ /* 0x000fe20000201400 */
[----:B------:R-:W-:Y:S01]  /*4ca0*/  IMAD.MOV.U32 R0, RZ, RZ, R3 ;  /* 0x000000ffff007224 */ /* 0x000fe200078e0003 */
[----:B------:R-:W-:Y:S01]  /*4cb0*/  I2FP.F32.S32 R3, R4 ;  /* 0x0000000400037245 */ /* 0x000fe20000201400 */
[----:B------:R-:W-:Y:S01]  /*4cc0*/  FMUL.FTZ R4, R140, UR7 ;  /* 0x000000078c047c20 */ /* 0x000fe20008410000 */
[----:B------:R-:W-:Y:S01]  /*4cd0*/  I2FP.F32.S32 R2, R2 ;  /* 0x0000000200027245 */ /* 0x000fe20000201400 */
[----:B-----5:R-:W-:Y:S01]  /*4ce0*/  FFMA.FTZ R18, R5, -UR6, R15 ;  /* 0x8000000605127c23 */ /* 0x020fe2000801000f */
[----:B------:R-:W-:Y:S01]  /*4cf0*/  I2FP.F32.S32 R0, R0 ;  /* 0x0000000000007245 */ /* 0x000fe20000201400 */
[----:B------:R-:W-:Y:S01]  /*4d00*/  FFMA.FTZ R17, R3, -UR6, R11 ;  /* 0x8000000603117c23 */ /* 0x000fe2000801000b */
[----:B------:R2:W5:Y:S01]  /*4d10*/  MUFU.TANH R7, R4 ;  /* 0x0000000400077308 */ /* 0x0005620000002400 */
[----:B------:R-:W-:Y:S01]  /*4d20*/  FFMA.FTZ R16, R2, -UR6, R10 ;  /* 0x8000000602107c23 */ /* 0x000fe2000801000a */
[----:B------:R-:W-:-:S02]  /*4d30*/  IMAD.IADD R2, R225, 0x1, -R83 ;  /* 0x00000001e1027824 */ /* 0x000fc400078e0a53 */
[----:B---3--:R-:W-:Y:S01]  /*4d40*/  FFMA.FTZ R15, R0, -UR6, R9 ;  /* 0x80000006000f7c23 */ /* 0x008fe20008010009 */
[C---:B------:R-:W-:Y:S02]  /*4d50*/  IMAD.IADD R0, R225.reuse, 0x1, -R82 ;  /* 0x00000001e1007824 */ /* 0x040fe400078e0a52 */
[----:B-1----:R-:W-:Y:S01]  /*4d60*/  FMUL.FTZ R6, R112, UR7 ;  /* 0x0000000770067c20 */ /* 0x002fe20008410000 */
[----:B------:R-:W-:Y:S01]  /*4d70*/  IMAD.IADD R3, R225, 0x1, -R93 ;  /* 0x00000001e1037824 */ /* 0x000fe200078e0a5d */
[----:B------:R-:W-:Y:S01]  /*4d80*/  IABS R2, R2 ;  /* 0x0000000200027213 */ /* 0x000fe20000000000 */
[----:B------:R-:W-:Y:S01]  /*4d90*/  IMAD.IADD R5, R28, 0x1, -R64 ;  /* 0x000000011c057824 */ /* 0x000fe200078e0a40 */
[----:B------:R-:W-:Y:S01]  /*4da0*/  IABS R0, R0 ;  /* 0x0000000000007213 */ /* 0x000fe20000000000 */
[----:B------:R1:W-:Y:S03]  /*4db0*/  MUFU.TANH R20, R6 ;  /* 0x0000000600147308 */ /* 0x0003e60000002400 */
[----:B------:R-:W-:Y:S01]  /*4dc0*/  IABS R5, R5 ;  /* 0x0000000500057213 */ /* 0x000fe20000000000 */
[----:B--2---:R-:W-:-:S04]  /*4dd0*/  FMUL.FTZ R4, R141, UR7 ;  /* 0x000000078d047c20 */ /* 0x004fc80008410000 */
[----:B------:R2:W3:Y:S01]  /*4de0*/  MUFU.TANH R25, R4 ;  /* 0x0000000400197308 */ /* 0x0004e20000002400 */
[----:B-1----:R-:W-:-:S05]  /*4df0*/  IMAD.IADD R6, R28, 0x1, -R67 ;  /* 0x000000011c067824 */ /* 0x002fca00078e0a43 */
[----:B------:R-:W-:Y:S02]  /*4e00*/  IABS R6, R6 ;  /* 0x0000000600067213 */ /* 0x000fe40000000000 */
[----:B--2---:R-:W-:Y:S01]  /*4e10*/  IABS R4, R3 ;  /* 0x0000000300047213 */ /* 0x004fe20000000000 */
[----:B------:R-:W-:Y:S01]  /*4e20*/  IMAD.MOV.U32 R3, RZ, RZ, R2 ;  /* 0x000000ffff037224 */ /* 0x000fe200078e0002 */
[----:B------:R-:W-:-:S03]  /*4e30*/  I2FP.F32.S32 R2, R0 ;  /* 0x0000000000027245 */ /* 0x000fc60000201400 */
[----:B------:R-:W-:Y:S01]  /*4e40*/  IMAD.MOV.U32 R0, RZ, RZ, R4 ;  /* 0x000000ffff007224 */ /* 0x000fe200078e0004 */
[----:B------:R-:W-:Y:S01]  /*4e50*/  I2FP.F32.S32 R3, R3 ;  /* 0x0000000300037245 */ /* 0x000fe20000201400 */
[----:B------:R-:W-:Y:S02]  /*4e60*/  IMAD.MOV.U32 R4, RZ, RZ, R5 ;  /* 0x000000ffff047224 */ /* 0x000fe400078e0005 */
[----:B------:R-:W-:Y:S01]  /*4e70*/  FFMA.FTZ R12, R2, -UR6, R12 ;  /* 0x80000006020c7c23 */ /* 0x000fe2000801000c */
[----:B------:R-:W-:Y:S01]  /*4e80*/  FMUL.FTZ R5, R113, UR7 ;  /* 0x0000000771057c20 */ /* 0x000fe20008410000 */
[----:B------:R-:W-:Y:S01]  /*4e90*/  I2FP.F32.S32 R0, R0 ;  /* 0x0000000000007245 */ /* 0x000fe20000201400 */
[----:B----4-:R-:W-:Y:S01]  /*4ea0*/  FFMA.FTZ R11, R3, -UR6, R13 ;  /* 0x80000006030b7c23 */ /* 0x010fe2000801000d */
[----:B------:R-:W-:Y:S01]  /*4eb0*/  I2FP.F32.S32 R2, R4 ;  /* 0x0000000400027245 */ /* 0x000fe20000201400 */
[----:B------:R-:W-:Y:S02]  /*4ec0*/  IMAD.IADD R3, R28, 0x1, -R24 ;  /* 0x000000011c037824 */ /* 0x000fe400078e0a18 */
[----:B------:R-:W-:Y:S01]  /*4ed0*/  FMUL.FTZ R4, R104, UR7 ;  /* 0x0000000768047c20 */ /* 0x000fe20008410000 */
[----:B------:R-:W-:Y:S01]  /*4ee0*/  FFMA.FTZ R10, R0, -UR6, R8 ;  /* 0x80000006000a7c23 */ /* 0x000fe20008010008 */
[----:B------:R-:W-:-:S02]  /*4ef0*/  IMAD.IADD R0, R28, 0x1, -R59 ;  /* 0x000000011c007824 */ /* 0x000fc400078e0a3b */
[----:B-----5:R-:W-:Y:S01]  /*4f00*/  FFMA.FTZ R9, R2, -UR6, R7 ;  /* 0x8000000602097c23 */ /* 0x020fe20008010007 */
[----:B------:R-:W-:Y:S01]  /*4f10*/  IMAD.IADD R2, R28, 0x1, -R58 ;  /* 0x000000011c027824 */ /* 0x000fe200078e0a3a */
[----:B------:R1:W2:Y:S01]  /*4f20*/  MUFU.TANH R19, R5 ;  /* 0x0000000500137308 */ /* 0x0002a20000002400 */
[----:B------:R-:W-:Y:S01]  /*4f30*/  IABS R7, R3 ;  /* 0x0000000300077213 */ /* 0x000fe20000000000 */
[----:B------:R-:W-:Y:S01]  /*4f40*/  FMUL.FTZ R8, R105, UR7 ;  /* 0x0000000769087c20 */ /* 0x000fe20008410000 */
[----:B------:R-:W-:Y:S02]  /*4f50*/  IABS R3, R0 ;  /* 0x0000000000037213 */ /* 0x000fe40000000000 */
[----:B------:R-:W-:-:S03]  /*4f60*/  FSEL R36, R9, -INF , !P4 ;  /* 0xff80000009247808 */ /* 0x000fc60006000000 */
[----:B------:R4:W5:Y:S08]  /*4f70*/  MUFU.TANH R14, R4 ;  /* 0x00000004000e7308 */ /* 0x0009700000002400 */
[----:B------:R3:W5:Y:S01]  /*4f80*/  MUFU.TANH R13, R8 ;  /* 0x00000008000d7308 */ /* 0x0007620000002400 */
[----:B-1----:R-:W-:-:S07]  /*4f90*/  IMAD.IADD R5, R28, 0x1, -R65 ;  /* 0x000000011c057824 */ /* 0x002fce00078e0a41 */
[----:B------:R-:W-:Y:S01]  /*4fa0*/  MUFU.TANH R9, R29 ;  /* 0x0000001d00097308 */ /* 0x000fe20000002400 */
        /* <DEDUP_REMOVED lines=9> */
[----:B---3--:R-:W-:Y:S01]  /*5040*/  FFMA.FTZ R8, R2, -UR6, R25 ;  /* 0x8000000602087c23 */ /* 0x008fe20008010019 */
[----:B------:R-:W-:Y:S01]  /*5050*/  I2FP.F32.S32 R6, R7 ;  /* 0x0000000700067245 */ /* 0x000fe20000201400 */
[----:B------:R-:W-:Y:S01]  /*5060*/  FFMA.FTZ R5, R0, -UR6, R20 ;  /* 0x8000000600057c23 */ /* 0x000fe20008010014 */
[----:B------:R-:W-:Y:S01]  /*5070*/  VIADD R0, R225, -UR23 ;  /* 0x80000017e1007c36 */ /* 0x000fe20008000000 */
[----:B------:R-:W-:Y:S01]  /*5080*/  I2FP.F32.S32 R2, R3 ;  /* 0x0000000300027245 */ /* 0x000fe20000201400 */
[----:B--2---:R-:W-:Y:S01]  /*5090*/  FFMA.FTZ R4, R4, -UR6, R19 ;  /* 0x8000000604047c23 */ /* 0x004fe20008010013 */
[----:B-----5:R-:W-:Y:S01]  /*50a0*/  FFMA.FTZ R3, R6, -UR6, R14 ;  /* 0x8000000606037c23 */ /* 0x020fe2000801000e */
[----:B------:R-:W-:Y:S01]  /*50b0*/  FSEL R38, R5, -INF , !P1 ;  /* 0xff80000005267808 */ /* 0x000fe20004800000 */
[----:B------:R1:W2:Y:S01]  /*50c0*/  MUFU.TANH R6, R26 ;  /* 0x0000001a00067308 */ /* 0x0002a20000002400 */
[----:B------:R-:W-:Y:S01]  /*50d0*/  ISETP.GT.AND P1, PT, R0, R43, PT ;  /* 0x0000002b0000720c */ /* 0x000fe20003f24270 */
[----:B------:R-:W-:Y:S01]  /*50e0*/  FFMA.FTZ R2, R2, -UR6, R13 ;  /* 0x8000000602027c23 */ /* 0x000fe2000801000d */
[----:B------:R-:W-:Y:S01]  /*50f0*/  FSEL R37, R8, -INF , !P3 ;  /* 0xff80000008257808 */ /* 0x000fe20005800000 */
[----:B------:R-:W-:Y:S01]  /*5100*/  FMUL.FTZ R7, R121, UR7 ;  /* 0x0000000779077c20 */ /* 0x000fe20008410000 */
[----:B------:R-:W-:Y:S01]  /*5110*/  FSEL R40, R4, -INF , !P2 ;  /* 0xff80000004287808 */ /* 0x000fe20005000000 */
[----:B------:R-:W-:Y:S01]  /*5120*/  FMUL.FTZ R4, R117, UR7 ;  /* 0x0000000775047c20 */ /* 0x000fe20008410000 */
[----:B------:R-:W-:Y:S01]  /*5130*/  ISETP.GT.AND P4, PT, R0, R27, PT ;  /* 0x0000001b0000720c */ /* 0x000fe20003f84270 */
[----:B------:R-:W-:Y:S01]  /*5140*/  FMUL.FTZ R5, R120, UR7 ;  /* 0x0000000778057c20 */ /* 0x000fe20008410000 */
[C---:B------:R-:W-:Y:S01]  /*5150*/  ISETP.GT.AND P3, PT, R0.reuse, R39, PT ;  /* 0x000000270000720c */ /* 0x040fe20003f64270 */
[----:B------:R-:W-:Y:S01]  /*5160*/  MUFU.TANH R14, R4 ;  /* 0x00000004000e7308 */ /* 0x000fe20000002400 */
[----:B------:R-:W-:-:S02]  /*5170*/  ISETP.GT.AND P2, PT, R0, R46, PT ;  /* 0x0000002e0000720c */ /* 0x000fc40003f44270 */
[----:B------:R-:W-:Y:S02]  /*5180*/  FSEL R20, R21, -INF , !P1 ;  /* 0xff80000015147808 */ /* 0x000fe40004800000 */
[----:B------:R-:W-:Y:S01]  /*5190*/  FSEL R41, R3, -INF , !P0 ;  /* 0xff80000003297808 */ /* 0x000fe20004000000 */
[----:B------:R-:W-:Y:S01]  /*51a0*/  FMUL.FTZ R3, R116, UR7 ;  /* 0x0000000774037c20 */ /* 0x000fe20008410000 */
[----:B------:R-:W-:Y:S02]  /*51b0*/  ISETP.GT.AND P1, PT, R0, R68, PT ;  /* 0x000000440000720c */ /* 0x000fe40003f24270 */
[----:B------:R-:W-:Y:S01]  /*51c0*/  FSEL R44, R2, -INF , !P5 ;  /* 0xff800000022c7808 */ /* 0x000fe20006800000 */
[----:B------:R-:W-:Y:S01]  /*51d0*/  IMAD.IADD R2, R225, 0x1, -R64 ;  /* 0x00000001e1027824 */ /* 0x000fe200078e0a40 */
[----:B------:R-:W-:Y:S02]  /*51e0*/  FSEL R13, R23, -INF , !P4 ;  /* 0xff800000170d7808 */ /* 0x000fe40006000000 */
[----:B------:R-:W-:-:S02]  /*51f0*/  FSEL R19, R22, -INF , !P3 ;  /* 0xff80000016137808 */ /* 0x000fc40005800000 */
[----:B------:R-:W-:Y:S02]  /*5200*/  FSEL R18, R18, -INF , !P2 ;  /* 0xff80000012127808 */ /* 0x000fe40005000000 */
[C---:B------:R-:W-:Y:S02]  /*5210*/  ISETP.GT.AND P0, PT, R0.reuse, R55, PT ;  /* 0x000000370000720c */ /* 0x040fe40003f04270 */
[C---:B------:R-:W-:Y:S02]  /*5220*/  ISETP.GT.AND P5, PT, R0.reuse, R57, PT ;  /* 0x000000390000720c */ /* 0x040fe40003fa4270 */
[C---:B------:R-:W-:Y:S02]  /*5230*/  ISETP.GT.AND P4, PT, R0.reuse, R60, PT ;  /* 0x0000003c0000720c */ /* 0x040fe40003f84270 */
[C---:B------:R-:W-:Y:S02]  /*5240*/  ISETP.GT.AND P3, PT, R0.reuse, R66, PT ;  /* 0x000000420000720c */ /* 0x040fe40003f64270 */
[----:B------:R-:W-:-:S02]  /*5250*/  ISETP.GT.AND P2, PT, R0, R69, PT ;  /* 0x000000450000720c */ /* 0x000fc40003f44270 */
[----:B------:R-:W-:Y:S02]  /*5260*/  FSEL R32, R11, -INF , !P1 ;  /* 0xff8000000b207808 */ /* 0x000fe40004800000 */
[----:B------:R3:W4:Y:S01]  /*5270*/  MUFU.TANH R11, R3 ;  /* 0x00000003000b7308 */ /* 0x0007220000002400 */
[----:B------:R-:W-:Y:S02]  /*5280*/  FSEL R17, R17, -INF , !P0 ;  /* 0xff80000011117808 */ /* 0x000fe40004000000 */
[----:B------:R-:W-:Y:S01]  /*5290*/  FSEL R21, R16, -INF , !P5 ;  /* 0xff80000010157808 */ /* 0x000fe20006800000 */
[----:B------:R-:W-:Y:S01]  /*52a0*/  FMUL.FTZ R16, R91, UR7 ;  /* 0x000000075b107c20 */ /* 0x000fe20008410000 */
[----:B------:R-:W-:Y:S01]  /*52b0*/  FSEL R22, R15, -INF , !P4 ;  /* 0xff8000000f167808 */ /* 0x000fe20006000000 */
[----:B------:R-:W-:Y:S01]  /*52c0*/  FMUL.FTZ R15, R90, UR7 ;  /* 0x000000075a0f7c20 */ /* 0x000fe20008410000 */
[----:B-1----:R-:W-:Y:S02]  /*52d0*/  FSEL R26, R12, -INF , !P3 ;  /* 0xff8000000c1a7808 */ /* 0x002fe40005800000 */
[----:B------:R-:W-:Y:S01]  /*52e0*/  FSEL R34, R10, -INF , !P2 ;  /* 0xff8000000a227808 */ /* 0x000fe20005000000 */
[----:B------:R1:W5:Y:S01]  /*52f0*/  MUFU.TANH R12, R5 ;  /* 0x00000005000c7308 */ /* 0x0003620000002400 */
[----:B------:R-:W-:-:S02]  /*5300*/  ISETP.GT.AND P0, PT, R0, R71, PT ;  /* 0x000000470000720c */ /* 0x000fc40003f04270 */
[C---:B------:R-:W-:Y:S02]  /*5310*/  ISETP.GT.AND P5, PT, R0.reuse, R77, PT ;  /* 0x0000004d0000720c */ /* 0x040fe40003fa4270 */
[C---:B------:R-:W-:Y:S02]  /*5320*/  ISETP.GT.AND P4, PT, R0.reuse, R80, PT ;  /* 0x000000500000720c */ /* 0x040fe40003f84270 */
[C---:B------:R-:W-:Y:S01]  /*5330*/  ISETP.GT.AND P3, PT, R0.reuse, R81, PT ;  /* 0x000000510000720c */ /* 0x040fe20003f64270 */
[C---:B---3--:R-:W-:Y:S01]  /*5340*/  IMAD.IADD R3, R225.reuse, 0x1, -R58 ;  /* 0x00000001e1037824 */ /* 0x048fe200078e0a3a */
[C---:B------:R-:W-:Y:S01]  /*5350*/  ISETP.GT.AND P1, PT, R0.reuse, R101, PT ;  /* 0x000000650000720c */ /* 0x040fe20003f24270 */
[----:B------:R3:W5:Y:S01]  /*5360*/  MUFU.TANH R10, R7 ;  /* 0x00000007000a7308 */ /* 0x0007620000002400 */
[----:B------:R-:W-:Y:S02]  /*5370*/  ISETP.GT.AND P2, PT, R0, R92, PT ;  /* 0x0000005c0000720c */ /* 0x000fe40003f44270 */
[----:B------:R-:W-:Y:S01]  /*5380*/  IABS R0, R2 ;  /* 0x0000000200007213 */ /* 0x000fe20000000000 */
[----:B------:R-:W-:Y:S01]  /*5390*/  IMAD.IADD R2, R225, 0x1, -R59 ;  /* 0x00000001e1027824 */ /* 0x000fe200078e0a3b */
[----:B------:R-:W-:-:S02]  /*53a0*/  IABS R3, R3 ;  /* 0x0000000300037213 */ /* 0x000fc40000000000 */
[----:B------:R-:W-:Y:S02]  /*53b0*/  I2FP.F32.S32 R4, R0 ;  /* 0x0000000000047245 */ /* 0x000fe40000201400 */
[----:B------:R-:W-:Y:S01]  /*53c0*/  IABS R0, R2 ;  /* 0x0000000200007213 */ /* 0x000fe20000000000 */
[----:B------:R-:W-:Y:S02]  /*53d0*/  IMAD.MOV.U32 R2, RZ, RZ, R3 ;  /* 0x000000ffff027224 */ /* 0x000fe400078e0003 */
[----:B--2---:R-:W-:Y:S01]  /*53e0*/  FFMA.FTZ R8, R4, -UR6, R6 ;  /* 0x8000000604087c23 */ /* 0x004fe20008010006 */
[C---:B------:R-:W-:Y:S02]  /*53f0*/  IMAD.IADD R6, R225.reuse, 0x1, -R24 ;  /* 0x00000001e1067824 */ /* 0x040fe400078e0a18 */
[----:B------:R-:W-:Y:S01]  /*5400*/  IMAD.MOV.U32 R3, RZ, RZ, R0 ;  /* 0x000000ffff037224 */ /* 0x000fe200078e0000 */
[----:B------:R-:W-:Y:S01]  /*5410*/  I2FP.F32.S32 R2, R2 ;  /* 0x0000000200027245 */ /* 0x000fe20000201400 */
[----:B------:R-:W-:-:S02]  /*5420*/  IMAD.IADD R0, R225, 0x1, -R65 ;  /* 0x00000001e1007824 */ /* 0x000fc400078e0a41 */
[----:B------:R-:W-:Y:S01]  /*5430*/  IMAD.IADD R4, R225, 0x1, -R67 ;  /* 0x00000001e1047824 */ /* 0x000fe200078e0a43 */
[----:B-1----:R-:W-:Y:S01]  /*5440*/  I2FP.F32.S32 R5, R3 ;  /* 0x0000000300057245 */ /* 0x002fe20000201400 */
[----:B---3--:R-:W-:Y:S01]  /*5450*/  FFMA.FTZ R7, R2, -UR6, R9 ;  /* 0x8000000602077c23 */ /* 0x008fe20008010009 */
[----:B------:R-:W-:Y:S01]  /*5460*/  IABS R2, R0 ;  /* 0x0000000000027213 */ /* 0x000fe20000000000 */
[----:B------:R-:W1:Y:S01]  /*5470*/  MUFU.TANH R9, R15 ;  /* 0x0000000f00097308 */ /* 0x000e620000002400 */
[----:B------:R-:W-:Y:S01]  /*5480*/  IABS R0, R6 ;  /* 0x0000000600007213 */ /* 0x000fe20000000000 */
[----:B----4-:R-:W-:Y:S01]  /*5490*/  FFMA.FTZ R6, R5, -UR6, R11 ;  /* 0x8000000605067c23 */ /* 0x010fe2000801000b */
[----:B------:R-:W-:Y:S01]  /*54a0*/  IABS R3, R4 ;  /* 0x0000000400037213 */ /* 0x000fe20000000000 */
[----:B------:R-:W-:Y:S02]  /*54b0*/  IMAD.MOV.U32 R4, RZ, RZ, R2 ;  /* 0x000000ffff047224 */ /* 0x000fe400078e0002 */
[----:B------:R-:W-:Y:S01]  /*54c0*/  IMAD.MOV.U32 R2, RZ, RZ, R0 ;  /* 0x000000ffff027224 */ /* 0x000fe200078e0000 */
[----:B------:R-:W-:Y:S01]  /*54d0*/  FSEL R25, R6, -INF , !P4 ;  /* 0xff80000006197808 */ /* 0x000fe20006000000 */
[----:B------:R-:W-:Y:S01]  /*54e0*/  IMAD.MOV.U32 R0, RZ, RZ, R3 ;  /* 0x000000ffff007224 */ /* 0x000fe200078e0003 */
[----:B------:R-:W-:Y:S01]  /*54f0*/  I2FP.F32.S32 R4, R4 ;  /* 0x0000000400047245 */ /* 0x000fe20000201400 */
[----:B------:R-:W-:Y:S01]  /*5500*/  VIADD R11, R225, 0x48 ;  /* 0x00000048e10b7836 */ /* 0x000fe20000000000 */
[----:B------:R-:W-:Y:S01]  /*5510*/  I2FP.F32.S32 R2, R2 ;  /* 0x0000000200027245 */ /* 0x000fe20000201400 */
[----:B------:R-:W2:Y:S01]  /*5520*/  MUFU.TANH R6, R16 ;  /* 0x0000001000067308 */ /* 0x000ea20000002400 */
[----:B------:R-:W-:Y:S01]  /*5530*/  I2FP.F32.S32 R0, R0 ;  /* 0x0000000000007245 */ /* 0x000fe20000201400 */
[----:B------:R-:W-:-:S02]  /*5540*/  IMAD.IADD R3, R11, 0x1, -R54 ;  /* 0x000000010b037824 */ /* 0x000fc400078e0a36 */
[----:B------:R-:W-:Y:S01]  /*5550*/  FFMA.FTZ R5, R4, -UR6, R14 ;  /* 0x8000000604057c23 */ /* 0x000fe2000801000e */
[----:B-----5:R-:W-:Y:S01]  /*5560*/  FFMA.FTZ R2, R2, -UR6, R12 ;  /* 0x8000000602027c23 */ /* 0x020fe2000801000c */
[----:B------:R-:W-:Y:S01]  /*5570*/  ISETP.GE.AND P4, PT, R27, R230, PT ;  /* 0x000000e61b00720c */ /* 0x000fe20003f86270 */
[----:B------:R-:W-:Y:S01]  /*5580*/  FFMA.FTZ R4, R0, -UR6, R10 ;  /* 0x8000000600047c23 */ /* 0x000fe2000801000a */
[----:B------:R-:W-:Y:S02]  /*5590*/  IABS R0, R3 ;  /* 0x0000000300007213 */ /* 0x000fe40000000000 */
[----:B------:R-:W-:Y:S01]  /*55a0*/  FSEL R10, R8, -INF , !P0 ;  /* 0xff800000080a7808 */ /* 0x000fe20004000000 */
[----:B------:R-:W-:Y:S01]  /*55b0*/  VIADD R8, R11, -UR23 ;  /* 0x800000170b087c36 */ /* 0x000fe20008000000 */
[----:B------:R-:W-:Y:S02]  /*55c0*/  I2FP.F32.S32 R0, R0 ;  /* 0x0000000000007245 */ /* 0x000fe40000201400 */
[----:B------:R-:W-:Y:S01]  /*55d0*/  FSEL R31, R5, -INF , !P3 ;  /* 0xff800000051f7808 */ /* 0x000fe20005800000 */
[----:B------:R-:W-:Y:S01]  /*55e0*/  FMUL.FTZ R5, R86, UR7 ;  /* 0x0000000756057c20 */ /* 0x000fe20008410000 */
[----:B------:R-:W-:Y:S01]  /*55f0*/  FSEL R33, R2, -INF , !P1 ;  /* 0xff80000002217808 */ /* 0x000fe20004800000 */
[----:B-1----:R-:W-:Y:S01]  /*5600*/  FFMA.FTZ R3, R0, -UR6, R9 ;  /* 0x8000000600037c23 */ /* 0x002fe20008010009 */
[C---:B------:R-:W-:Y:S01]  /*5610*/  IMAD.IADD R0, R11.reuse, 0x1, -R50 ;  /* 0x000000010b007824 */ /* 0x040fe200078e0a32 */
[----:B------:R-:W-:Y:S01]  /*5620*/  FSEL R9, R4, -INF , !P2 ;  /* 0xff80000004097808 */ /* 0x000fe20005000000 */
[----:B------:R-:W-:Y:S01]  /*5630*/  IMAD.IADD R4, R11, 0x1, -R62 ;  /* 0x000000010b047824 */ /* 0x000fe200078e0a3e */
[----:B------:R-:W-:Y:S01]  /*5640*/  ISETP.GT.AND P1, PT, R8, R27, PT ;  /* 0x0000001b0800720c */ /* 0x000fe20003f24270 */
[----:B------:R-:W1:Y:S01]  /*5650*/  MUFU.TANH R5, R5 ;  /* 0x0000000500057308 */ /* 0x000e620000002400 */
[----:B------:R-:W-:-:S02]  /*5660*/  IABS R0, R0 ;  /* 0x0000000000007213 */ /* 0x000fc40000000000 */
[----:B------:R-:W-:Y:S02]  /*5670*/  ISETP.GE.AND P3, PT, R27, R232, PT ;  /* 0x000000e81b00720c */ /* 0x000fe40003f66270 */
[----:B------:R-:W-:Y:S02]  /*5680*/  I2FP.F32.S32 R2, R0 ;  /* 0x0000000000027245 */ /* 0x000fe40000201400 */
[----:B------:R-:W-:Y:S02]  /*5690*/  FSEL R0, R3, -INF , !P1 ;  /* 0xff80000003007808 */ /* 0x000fe40004800000 */
[----:B------:R-:W-:Y:S01]  /*56a0*/  IABS R4, R4 ;  /* 0x0000000400047213 */ /* 0x000fe20000000000 */
[----:B--2---:R-:W-:Y:S01]  /*56b0*/  FFMA.FTZ R3, R2, -UR6, R6 ;  /* 0x8000000602037c23 */ /* 0x004fe20008010006 */
[----:B------:R-:W-:Y:S02]  /*56c0*/  FSEL R23, R0, -INF , !P3 ;  /* 0xff80000000177808 */ /* 0x000fe40005800000 */
[----:B------:R-:W-:Y:S01]  /*56d0*/  ISETP.GT.AND P1, PT, R8, R39, PT ;  /* 0x000000270800720c */ /* 0x000fe20003f24270 */
[----:B------:R-:W-:Y:S01]  /*56e0*/  IMAD.MOV.U32 R0, RZ, RZ, R4 ;  /* 0x000000ffff007224 */ /* 0x000fe200078e0004 */
[----:B------:R-:W-:Y:S01]  /*56f0*/  FSEL R14, R7, -INF , !P5 ;  /* 0xff800000070e7808 */ /* 0x000fe20006800000 */
[----:B------:R-:W-:Y:S01]  /*5700*/  FMUL.FTZ R7, R87, UR7 ;  /* 0x0000000757077c20 */ /* 0x000fe20008410000 */
[----:B------:R-:W-:Y:S01]  /*5710*/  FSEL R16, R42, -INF , !P4 ;  /* 0xff8000002a107808 */ /* 0x000fe20006000000 */
[----:B------:R-:W-:Y:S01]  /*5720*/  IMAD.IADD R4, R11, 0x1, -R79 ;  /* 0x000000010b047824 */ /* 0x000fe200078e0a4f */
[----:B------:R-:W-:Y:S01]  /*5730*/  I2FP.F32.S32 R2, R0 ;  /* 0x0000000000027245 */ /* 0x000fe20000201400 */
[----:B------:R2:W3:Y:S01]  /*5740*/  MUFU.TANH R6, R7 ;  /* 0x0000000700067308 */ /* 0x0004e20000002400 */
[----:B------:R-:W-:-:S02]  /*5750*/  FSEL R0, R3, -INF , !P1 ;  /* 0xff80000003007808 */ /* 0x000fc40004800000 */
[----:B------:R-:W-:Y:S01]  /*5760*/  ISETP.GE.AND P5, PT, R27, R231, PT ;  /* 0x000000e71b00720c */ /* 0x000fe20003fa6270 */
[----:B-1----:R-:W-:Y:S01]  /*5770*/  FFMA.FTZ R3, R2, -UR6, R5 ;  /* 0x8000000602037c23 */ /* 0x002fe20008010005 */
[----:B------:R-:W-:Y:S01]  /*5780*/  ISETP.GE.AND P4, PT, R39, R232, PT ;  /* 0x000000e82700720c */ /* 0x000fe20003f86270 */
[----:B------:R-:W-:Y:S02]  /*5790*/  IMAD.IADD R2, R11, 0x1, -R76 ;  /* 0x000000010b027824 */ /* 0x000fe400078e0a4c */
[----:B------:R-:W-:Y:S01]  /*57a0*/  FMUL.FTZ R5, R98, UR7 ;  /* 0x0000000762057c20 */ /* 0x000fe20008410000 */
[----:B------:R-:W-:Y:S02]  /*57b0*/  FSEL R54, R94, -INF , !P5 ;  /* 0xff8000005e367808 */ /* 0x000fe40006800000 */
[----:B------:R-:W-:Y:S02]  /*57c0*/  FSEL R30, R0, -INF , !P4 ;  /* 0xff800000001e7808 */ /* 0x000fe40006000000 */
[----:B------:R-:W-:Y:S01]  /*57d0*/  ISETP.GE.AND P5, PT, R39, R230, PT ;  /* 0x000000e62700720c */ /* 0x000fe20003fa6270 */
[----:B------:R-:W1:Y:S01]  /*57e0*/  MUFU.TANH R5, R5 ;  /* 0x0000000500057308 */ /* 0x000e620000002400 */
[----:B------:R-:W-:-:S02]  /*57f0*/  IABS R0, R2 ;  /* 0x0000000200007213 */ /* 0x000fc40000000000 */
[----:B------:R-:W-:Y:S02]  /*5800*/  ISETP.GT.AND P1, PT, R8, R43, PT ;  /* 0x0000002b0800720c */ /* 0x000fe40003f24270 */
[----:B------:R-:W-:Y:S01]  /*5810*/  FSEL R15, R47, -INF , !P5 ;  /* 0xff8000002f0f7808 */ /* 0x000fe20006800000 */
[----:B--2---:R-:W-:Y:S01]  /*5820*/  FMUL.FTZ R7, R99, UR7 ;  /* 0x0000000763077c20 */ /* 0x004fe20008410000 */
[----:B------:R-:W-:Y:S02]  /*5830*/  I2FP.F32.S32 R2, R0 ;  /* 0x0000000000027245 */ /* 0x000fe40000201400 */
[----:B------:R-:W-:Y:S02]  /*5840*/  ISETP.GE.AND P5, PT, R43, R232, PT ;  /* 0x000000e82b00720c */ /* 0x000fe40003fa6270 */
[----:B------:R-:W-:Y:S01]  /*5850*/  FSEL R0, R3, -INF , !P1 ;  /* 0xff80000003007808 */ /* 0x000fe20004800000 */
[----:B---3--:R-:W-:Y:S01]  /*5860*/  FFMA.FTZ R3, R2, -UR6, R6 ;  /* 0x8000000602037c23 */ /* 0x008fe20008010006 */
[----:B------:R-:W-:Y:S01]  /*5870*/  IABS R4, R4 ;  /* 0x0000000400047213 */ /* 0x000fe20000000000 */
[----:B------:R2:W3:Y:S01]  /*5880*/  MUFU.TANH R6, R7 ;  /* 0x0000000700067308 */ /* 0x0004e20000002400 */
[----:B------:R-:W-:-:S02]  /*5890*/  ISETP.GE.AND P0, PT, R27, R229, PT ;  /* 0x000000e51b00720c */ /* 0x000fc40003f06270 */
[----:B------:R-:W-:Y:S01]  /*58a0*/  FSEL R29, R0, -INF , !P5 ;  /* 0xff800000001d7808 */ /* 0x000fe20006800000 */
[----:B------:R-:W-:Y:S01]  /*58b0*/  IMAD.MOV.U32 R0, RZ, RZ, R4 ;  /* 0x000000ffff007224 */ /* 0x000fe200078e0004 */
[----:B------:R-:W-:Y:S01]  /*58c0*/  FSEL R51, R13, -INF , !P0 ;  /* 0xff8000000d337808 */ /* 0x000fe20004000000 */
[----:B------:R-:W-:Y:S01]  /*58d0*/  IMAD.IADD R4, R11, 0x1, -R78 ;  /* 0x000000010b047824 */ /* 0x000fe200078e0a4e */
[----:B------:R-:W-:Y:S02]  /*58e0*/  ISETP.GE.AND P0, PT, R39, R231, PT ;  /* 0x000000e72700720c */ /* 0x000fe40003f06270 */
[----:B------:R-:W-:Y:S02]  /*58f0*/  ISETP.GT.AND P1, PT, R8, R46, PT ;  /* 0x0000002e0800720c */ /* 0x000fe40003f24270 */
[----:B------:R-:W-:Y:S02]  /*5900*/  FSEL R53, R100, -INF , !P0 ;  /* 0xff80000064357808 */ /* 0x000fe40004000000 */
[----:B------:R-:W-:-:S02]  /*5910*/  I2FP.F32.S32 R2, R0 ;  /* 0x0000000000027245 */ /* 0x000fc40000201400 */
[----:B------:R-:W-:Y:S02]  /*5920*/  ISETP.GE.AND P2, PT, R39, R229, PT ;  /* 0x000000e52700720c */ /* 0x000fe40003f46270 */
[----:B------:R-:W-:Y:S01]  /*5930*/  ISETP.GE.AND P0, PT, R43, R230, PT ;  /* 0x000000e62b00720c */ /* 0x000fe20003f06270 */
[----:B--2---:R-:W-:Y:S01]  /*5940*/  FMUL.FTZ R7, R111, UR7 ;  /* 0x000000076f077c20 */ /* 0x004fe20008410000 */
[----:B------:R-:W-:Y:S01]  /*5950*/  FSEL R0, R3, -INF , !P1 ;  /* 0xff80000003007808 */ /* 0x000fe20004800000 */
[----:B-1----:R-:W-:Y:S01]  /*5960*/  FFMA.FTZ R3, R2, -UR6, R5 ;  /* 0x8000000602037c23 */ /* 0x002fe20008010005 */
[----:B------:R-:W-:Y:S01]  /*5970*/  FSEL R49, R19, -INF , !P2 ;  /* 0xff80000013317808 */ /* 0x000fe20005000000 */
[----:B------:R-:W-:Y:S01]  /*5980*/  IMAD.IADD R2, R11, 0x1, -R63 ;  /* 0x000000010b027824 */ /* 0x000fe200078e0a3f */
[----:B------:R-:W-:Y:S01]  /*5990*/  FSEL R13, R48, -INF , !P0 ;  /* 0xff800000300d7808 */ /* 0x000fe20004000000 */
[----:B------:R-:W-:Y:S01]  /*59a0*/  FMUL.FTZ R5, R110, UR7 ;  /* 0x000000076e057c20 */ /* 0x000fe20008410000 */
[----:B------:R-:W-:-:S02]  /*59b0*/  ISETP.GE.AND P2, PT, R43, R231, PT ;  /* 0x000000e72b00720c */ /* 0x000fc40003f46270 */
[----:B------:R-:W-:Y:S02]  /*59c0*/  ISETP.GE.AND P0, PT, R46, R232, PT ;  /* 0x000000e82e00720c */ /* 0x000fe40003f06270 */
[----:B------:R-:W-:Y:S01]  /*59d0*/  FSEL R52, R102, -INF , !P2 ;  /* 0xff80000066347808 */ /* 0x000fe20005000000 */
[----:B------:R-:W1:Y:S01]  /*59e0*/  MUFU.TANH R5, R5 ;  /* 0x0000000500057308 */ /* 0x000e620000002400 */
[----:B------:R-:W-:Y:S02]  /*59f0*/  FSEL R28, R0, -INF , !P0 ;  /* 0xff800000001c7808 */ /* 0x000fe40004000000 */
[----:B------:R-:W-:Y:S02]  /*5a00*/  ISETP.GE.AND P2, PT, R46, R230, PT ;  /* 0x000000e62e00720c */ /* 0x000fe40003f46270 */
[----:B------:R-:W-:Y:S02]  /*5a10*/  IABS R0, R2 ;  /* 0x0000000200007213 */ /* 0x000fe40000000000 */
[----:B------:R-:W-:-:S02]  /*5a20*/  ISETP.GT.AND P1, PT, R8, R55, PT ;  /* 0x000000370800720c */ /* 0x000fc40003f24270 */
[----:B------:R-:W-:Y:S02]  /*5a30*/  FSEL R12, R56, -INF , !P2 ;  /* 0xff800000380c7808 */ /* 0x000fe40005000000 */
        /* <DEDUP_REMOVED lines=25> */
[C---:B------:R-:W-:Y:S02]  /*5bd0*/  ISETP.GE.AND P3, PT, R57.reuse, R232, PT ;  /* 0x000000e83900720c */ /* 0x040fe40003f66270 */
[----:B------:R-:W-:Y:S01]  /*5be0*/  FSEL R147, R132, -INF , !P4 ;  /* 0xff80000084937808 */ /* 0x000fe20006000000 */
[----:B------:R-:W1:Y:S01]  /*5bf0*/  MUFU.TANH R5, R5 ;  /* 0x0000000500057308 */ /* 0x000e620000002400 */
[----:B------:R-:W-:Y:S02]  /*5c00*/  FSEL R62, R0, -INF , !P3 ;  /* 0xff800000003e7808 */ /* 0x000fe40005800000 */
[----:B------:R-:W-:Y:S02]  /*5c10*/  ISETP.GE.AND P4, PT, R57, R230, PT ;  /* 0x000000e63900720c */ /* 0x000fe40003f86270 */
[----:B------:R-:W-:Y:S02]  /*5c20*/  IABS R0, R2 ;  /* 0x0000000200007213 */ /* 0x000fe40000000000 */
[----:B------:R-:W-:-:S02]  /*5c30*/  ISETP.GT.AND P1, PT, R8, R60, PT ;  /* 0x0000003c0800720c */ /* 0x000fc40003f24270 */
[----:B------:R-:W-:Y:S02]  /*5c40*/  ISETP.GE.AND P5, PT, R55, R229, PT ;  /* 0x000000e53700720c */ /* 0x000fe40003fa6270 */
[----:B------:R-:W-:Y:S02]  /*5c50*/  FSEL R55, R70, -INF , !P4 ;  /* 0xff80000046377808 */ /* 0x000fe40006000000 */
[----:B------:R-:W-:Y:S02]  /*5c60*/  I2FP.F32.S32 R2, R0 ;  /* 0x0000000000027245 */ /* 0x000fe40000201400 */
[----:B------:R-:W-:Y:S02]  /*5c70*/  ISETP.GE.AND P4, PT, R60, R232, PT ;  /* 0x000000e83c00720c */ /* 0x000fe40003f86270 */
[----:B------:R-:W-:Y:S01]  /*5c80*/  FSEL R0, R3, -INF , !P1 ;  /* 0xff80000003007808 */ /* 0x000fe20004800000 */
[----:B---3--:R-:W-:Y:S01]  /*5c90*/  FFMA.FTZ R3, R2, -UR6, R6 ;  /* 0x8000000602037c23 */ /* 0x008fe20008010006 */
[----:B------:R-:W-:Y:S01]  /*5ca0*/  IABS R4, R4 ;  /* 0x0000000400047213 */ /* 0x000fe20000000000 */
[----:B------:R2:W3:Y:S01]  /*5cb0*/  MUFU.TANH R6, R7 ;  /* 0x0000000700067308 */ /* 0x0004e20000002400 */
[----:B------:R-:W-:-:S02]  /*5cc0*/  FSEL R105, R0, -INF , !P4 ;  /* 0xff80000000697808 */ /* 0x000fc40006000000 */
[----:B------:R-:W-:Y:S01]  /*5cd0*/  FSEL R146, R17, -INF , !P5 ;  /* 0xff80000011927808 */ /* 0x000fe20006800000 */
[----:B------:R-:W-:Y:S01]  /*5ce0*/  IMAD.MOV.U32 R0, RZ, RZ, R4 ;  /* 0x000000ffff007224 */ /* 0x000fe200078e0004 */
[----:B------:R-:W-:Y:S01]  /*5cf0*/  ISETP.GE.AND P5, PT, R57, R231, PT ;  /* 0x000000e73900720c */ /* 0x000fe20003fa6270 */
[----:B------:R-:W-:Y:S01]  /*5d00*/  IMAD.IADD R4, R11, 0x1, -R64 ;  /* 0x000000010b047824 */ /* 0x000fe200078e0a40 */
[----:B------:R-:W-:Y:S02]  /*5d10*/  ISETP.GT.AND P1, PT, R8, R66, PT ;  /* 0x000000420800720c */ /* 0x000fe40003f24270 */
[----:B------:R-:W-:Y:S02]  /*5d20*/  FSEL R145, R145, -INF , !P5 ;  /* 0xff80000091917808 */ /* 0x000fe40006800000 */
[----:B------:R-:W-:Y:S02]  /*5d30*/  I2FP.F32.S32 R2, R0 ;  /* 0x0000000000027245 */ /* 0x000fe40000201400 */
[----:B------:R-:W-:-:S02]  /*5d40*/  ISETP.GE.AND P0, PT, R57, R229, PT ;  /* 0x000000e53900720c */ /* 0x000fc40003f06270 */
[----:B------:R-:W-:Y:S02]  /*5d50*/  ISETP.GE.AND P5, PT, R60, R230, PT ;  /* 0x000000e63c00720c */ /* 0x000fe40003fa6270 */
[----:B------:R-:W-:Y:S01]  /*5d60*/  FSEL R0, R3, -INF , !P1 ;  /* 0xff80000003007808 */ /* 0x000fe20004800000 */
[----:B-1----:R-:W-:Y:S01]  /*5d70*/  FFMA.FTZ R3, R2, -UR6, R5 ;  /* 0x8000000602037c23 */ /* 0x002fe20008010005 */
[----:B------:R-:W-:Y:S01]  /*5d80*/  FSEL R139, R21, -INF , !P0 ;  /* 0xff800000158b7808 */ /* 0x000fe20004000000 */
[----:B------:R-:W-:Y:S01]  /*5d90*/  IMAD.IADD R2, R11, 0x1, -R93 ;  /* 0x000000010b027824 */ /* 0x000fe200078e0a5d */
[----:B------:R-:W-:Y:S01]  /*5da0*/  FSEL R61, R74, -INF , !P5 ;  /* 0xff8000004a3d7808 */ /* 0x000fe20006800000 */
[----:B------:R-:W-:Y:S01]  /*5db0*/  FMUL.FTZ R5, R142, UR7 ;  /* 0x000000078e057c20 */ /* 0x000fe20008410000 */
[----:B------:R-:W-:Y:S01]  /*5dc0*/  ISETP.GE.AND P0, PT, R60, R231, PT ;  /* 0x000000e73c00720c */ /* 0x000fe20003f06270 */
[----:B--2---:R-:W-:Y:S01]  /*5dd0*/  FMUL.FTZ R7, R143, UR7 ;  /* 0x000000078f077c20 */ /* 0x004fe20008410000 */
[----:B------:R-:W-:-:S02]  /*5de0*/  ISETP.GE.AND P5, PT, R66, R232, PT ;  /* 0x000000e84200720c */ /* 0x000fc40003fa6270 */
[----:B------:R-:W-:Y:S01]  /*5df0*/  FSEL R144, R144, -INF , !P0 ;  /* 0xff80000090907808 */ /* 0x000fe20004000000 */
[----:B------:R-:W1:Y:S01]  /*5e00*/  MUFU.TANH R5, R5 ;  /* 0x0000000500057308 */ /* 0x000e620000002400 */
[----:B------:R-:W-:Y:S02]  /*5e10*/  FSEL R100, R0, -INF , !P5 ;  /* 0xff80000000647808 */ /* 0x000fe40006800000 */
[----:B------:R-:W-:Y:S02]  /*5e20*/  ISETP.GE.AND P0, PT, R66, R230, PT ;  /* 0x000000e64200720c */ /* 0x000fe40003f06270 */
[----:B------:R-:W-:Y:S02]  /*5e30*/  IABS R0, R2 ;  /* 0x0000000200007213 */ /* 0x000fe40000000000 */
[----:B------:R-:W-:Y:S02]  /*5e40*/  ISETP.GT.AND P1, PT, R8, R68, PT ;  /* 0x000000440800720c */ /* 0x000fe40003f24270 */
[----:B------:R-:W-:-:S02]  /*5e50*/  ISETP.GE.AND P2, PT, R60, R229, PT ;  /* 0x000000e53c00720c */ /* 0x000fc40003f46270 */
[----:B------:R-:W-:Y:S02]  /*5e60*/  FSEL R60, R75, -INF , !P0 ;  /* 0xff8000004b3c7808 */ /* 0x000fe40004000000 */
[----:B------:R-:W-:Y:S02]  /*5e70*/  I2FP.F32.S32 R2, R0 ;  /* 0x0000000000027245 */ /* 0x000fe40000201400 */
[----:B------:R-:W-:Y:S02]  /*5e80*/  ISETP.GE.AND P0, PT, R68, R232, PT ;  /* 0x000000e84400720c */ /* 0x000fe40003f06270 */
[----:B------:R-:W-:Y:S01]  /*5e90*/  FSEL R0, R3, -INF , !P1 ;  /* 0xff80000003007808 */ /* 0x000fe20004800000 */
[----:B---3--:R-:W-:Y:S01]  /*5ea0*/  FFMA.FTZ R3, R2, -UR6, R6 ;  /* 0x8000000602037c23 */ /* 0x008fe20008010006 */
[----:B------:R-:W-:Y:S01]  /*5eb0*/  IABS R4, R4 ;  /* 0x0000000400047213 */ /* 0x000fe20000000000 */
[----:B------:R-:W2:Y:S01]  /*5ec0*/  MUFU.TANH R6, R7 ;  /* 0x0000000700067308 */ /* 0x000ea20000002400 */
        /* <DEDUP_REMOVED lines=16> */
[----:B------:R-:W-:Y:S02]  /*5fd0*/  ISETP.GE.AND P3, PT, R68, R231, PT ;  /* 0x000000e74400720c */ /* 0x000fe40003f66270 */
[----:B------:R-:W-:-:S02]  /*5fe0*/  ISETP.GE.AND P2, PT, R69, R232, PT ;  /* 0x000000e84500720c */ /* 0x000fc40003f46270 */
[----:B------:R-:W-:Y:S01]  /*5ff0*/  FSEL R197, R197, -INF , !P3 ;  /* 0xff800000c5c57808 */ /* 0x000fe20005800000 */
[----:B------:R-:W1:Y:S01]  /*6000*/  MUFU.TANH R5, R5 ;  /* 0x0000000500057308 */ /* 0x000e620000002400 */
[----:B------:R-:W-:Y:S02]  /*6010*/  FSEL R178, R0, -INF , !P2 ;  /* 0xff80000000b27808 */ /* 0x000fe40005000000 */
[----:B------:R-:W-:Y:S02]  /*6020*/  ISETP.GE.AND P3, PT, R69, R230, PT ;  /* 0x000000e64500720c */ /* 0x000fe40003f66270 */
[----:B------:R-:W-:Y:S02]  /*6030*/  IABS R0, R2 ;  /* 0x0000000200007213 */ /* 0x000fe40000000000 */
[----:B------:R-:W-:Y:S02]  /*6040*/  ISETP.GT.AND P1, PT, R8, R71, PT ;  /* 0x000000470800720c */ /* 0x000fe40003f24270 */
[----:B------:R-:W-:-:S02]  /*6050*/  FSEL R171, R85, -INF , !P3 ;  /* 0xff80000055ab7808 */ /* 0x000fc40005800000 */
[----:B------:R-:W-:Y:S02]  /*6060*/  I2FP.F32.S32 R2, R0 ;  /* 0x0000000000027245 */ /* 0x000fe40000201400 */
[----:B------:R-:W-:Y:S02]  /*6070*/  ISETP.GE.AND P4, PT, R68, R229, PT ;  /* 0x000000e54400720c */ /* 0x000fe40003f86270 */
[----:B------:R-:W-:Y:S02]  /*6080*/  ISETP.GE.AND P3, PT, R71, R232, PT ;  /* 0x000000e84700720c */ /* 0x000fe40003f66270 */
[----:B------:R-:W-:Y:S01]  /*6090*/  FSEL R0, R3, -INF , !P1 ;  /* 0xff80000003007808 */ /* 0x000fe20004800000 */
[----:B--2---:R-:W-:Y:S01]  /*60a0*/  FFMA.FTZ R3, R2, -UR6, R6 ;  /* 0x8000000602037c23 */ /* 0x004fe20008010006 */
[----:B------:R-:W-:Y:S01]  /*60b0*/  IABS R4, R4 ;  /* 0x0000000400047213 */ /* 0x000fe20000000000 */
[----:B------:R-:W-:Y:S01]  /*60c0*/  FMUL.FTZ R6, R107, UR7 ;  /* 0x000000076b067c20 */ /* 0x000fe20008410000 */
[----:B------:R-:W-:-:S02]  /*60d0*/  FSEL R194, R32, -INF , !P4 ;  /* 0xff80000020c27808 */ /* 0x000fc40006000000 */
[----:B------:R-:W-:Y:S01]  /*60e0*/  FSEL R177, R0, -INF , !P3 ;  /* 0xff80000000b17808 */ /* 0x000fe20005800000 */
[----:B------:R-:W-:Y:S01]  /*60f0*/  IMAD.MOV.U32 R0, RZ, RZ, R4 ;  /* 0x000000ffff007224 */ /* 0x000fe200078e0004 */
[----:B------:R-:W-:Y:S01]  /*6100*/  ISETP.GE.AND P4, PT, R69, R231, PT ;  /* 0x000000e74500720c */ /* 0x000fe20003f86270 */
[----:B------:R-:W-:Y:S01]  /*6110*/  MUFU.TANH R6, R6 ;  /* 0x0000000600067308 */ /* 0x000fe20000002400 */
[----:B------:R-:W-:Y:S01]  /*6120*/  ISETP.GT.AND P1, PT, R8, R77, PT ;  /* 0x0000004d0800720c */ /* 0x000fe20003f24270 */
[----:B------:R-:W-:Y:S01]  /*6130*/  IMAD.IADD R4, R11, 0x1, -R24 ;  /* 0x000000010b047824 */ /* 0x000fe200078e0a18 */
[----:B------:R-:W-:Y:S02]  /*6140*/  FSEL R193, R193, -INF , !P4 ;  /* 0xff800000c1c17808 */ /* 0x000fe40006000000 */
[----:B------:R-:W-:Y:S02]  /*6150*/  ISETP.GE.AND P4, PT, R71, R230, PT ;  /* 0x000000e64700720c */ /* 0x000fe40003f86270 */
[----:B------:R-:W-:-:S02]  /*6160*/  I2FP.F32.S32 R2, R0 ;  /* 0x0000000000027245 */ /* 0x000fc40000201400 */
[----:B------:R-:W-:Y:S01]  /*6170*/  FSEL R0, R3, -INF , !P1 ;  /* 0xff80000003007808 */ /* 0x000fe20004800000 */
[----:B------:R-:W-:Y:S01]  /*6180*/  FMUL.FTZ R3, R115, UR7 ;  /* 0x0000000773037c20 */ /* 0x000fe20008410000 */
[----:B------:R-:W-:Y:S01]  /*6190*/  FSEL R169, R36, -INF , !P4 ;  /* 0xff80000024a97808 */ /* 0x000fe20006000000 */
[----:B-1----:R-:W-:Y:S01]  /*61a0*/  FFMA.FTZ R2, R2, -UR6, R5 ;  /* 0x8000000602027c23 */ /* 0x002fe20008010005 */
[----:B------:R-:W-:Y:S01]  /*61b0*/  ISETP.GE.AND P4, PT, R77, R232, PT ;  /* 0x000000e84d00720c */ /* 0x000fe20003f86270 */
[----:B------:R1:W2:Y:S01]  /*61c0*/  MUFU.TANH R7, R3 ;  /* 0x0000000300077308 */ /* 0x0002a20000002400 */
[-C--:B------:R-:W-:Y:S01]  /*61d0*/  ISETP.GE.AND P5, PT, R69, R229.reuse, PT ;  /* 0x000000e54500720c */ /* 0x080fe20003fa6270 */
[----:B------:R-:W-:Y:S01]  /*61e0*/  FMUL.FTZ R5, R106, UR7 ;  /* 0x000000076a057c20 */ /* 0x000fe20008410000 */
[----:B------:R-:W-:Y:S01]  /*61f0*/  FSEL R170, R0, -INF , !P4 ;  /* 0xff80000000aa7808 */ /* 0x000fe20006000000 */
[----:B------:R-:W-:Y:S01]  /*6200*/  IMAD.IADD R0, R11, 0x1, -R65 ;  /* 0x000000010b007824 */ /* 0x000fe200078e0a41 */
[----:B------:R-:W-:-:S02]  /*6210*/  ISETP.GE.AND P0, PT, R71, R229, PT ;  /* 0x000000e54700720c */ /* 0x000fc40003f06270 */
[----:B------:R-:W-:Y:S01]  /*6220*/  FSEL R191, R34, -INF , !P5 ;  /* 0xff80000022bf7808 */ /* 0x000fe20006800000 */
[----:B------:R-:W3:Y:S01]  /*6230*/  MUFU.TANH R5, R5 ;  /* 0x0000000500057308 */ /* 0x000ee20000002400 */
[-C--:B------:R-:W-:Y:S02]  /*6240*/  ISETP.GE.AND P5, PT, R71, R231.reuse, PT ;  /* 0x000000e74700720c */ /* 0x080fe40003fa6270 */
[----:B------:R-:W-:Y:S02]  /*6250*/  IABS R0, R0 ;  /* 0x0000000000007213 */ /* 0x000fe40000000000 */
[----:B------:R-:W-:Y:S02]  /*6260*/  FSEL R190, R10, -INF , !P0 ;  /* 0xff8000000abe7808 */ /* 0x000fe40004000000 */
[----:B------:R-:W-:Y:S02]  /*6270*/  ISETP.GE.AND P0, PT, R77, R231, PT ;  /* 0x000000e74d00720c */ /* 0x000fe40003f06270 */
[----:B------:R-:W-:Y:S01]  /*6280*/  FSEL R192, R88, -INF , !P5 ;  /* 0xff80000058c07808 */ /* 0x000fe20006800000 */
[----:B-1----:R-:W-:Y:S01]  /*6290*/  IMAD.IADD R3, R11, 0x1, -R67 ;  /* 0x000000010b037824 */ /* 0x002fe200078e0a43 */
[----:B------:R-:W-:-:S02]  /*62a0*/  I2FP.F32.S32 R0, R0 ;  /* 0x0000000000007245 */ /* 0x000fc40000201400 */
[----:B------:R-:W-:Y:S02]  /*62b0*/  ISETP.GE.AND P5, PT, R77, R230, PT ;  /* 0x000000e64d00720c */ /* 0x000fe40003fa6270 */
[----:B------:R-:W-:Y:S01]  /*62c0*/  ISETP.GT.AND P1, PT, R8, R80, PT ;  /* 0x000000500800720c */ /* 0x000fe20003f24270 */
[----:B--2---:R-:W-:Y:S01]  /*62d0*/  FFMA.FTZ R0, R0, -UR6, R7 ;  /* 0x8000000600007c23 */ /* 0x004fe20008010007 */
[----:B------:R-:W-:Y:S02]  /*62e0*/  FSEL R189, R89, -INF , !P0 ;  /* 0xff80000059bd7808 */ /* 0x000fe40004000000 */
[----:B------:R-:W-:Y:S02]  /*62f0*/  ISETP.GE.AND P0, PT, R80, R230, PT ;  /* 0x000000e65000720c */ /* 0x000fe40003f06270 */
[----:B------:R-:W-:Y:S02]  /*6300*/  FSEL R168, R37, -INF , !P5 ;  /* 0xff80000025a87808 */ /* 0x000fe40006800000 */
[----:B------:R-:W-:-:S02]  /*6310*/  FSEL R2, R2, -INF , !P1 ;  /* 0xff80000002027808 */ /* 0x000fc40004800000 */
[-C--:B------:R-:W-:Y:S02]  /*6320*/  ISETP.GE.AND P5, PT, R80, R232.reuse, PT ;  /* 0x000000e85000720c */ /* 0x080fe40003fa6270 */
[----:B------:R-:W-:Y:S02]  /*6330*/  ISETP.GT.AND P1, PT, R8, R81, PT ;  /* 0x000000510800720c */ /* 0x000fe40003f24270 */
[----:B------:R-:W-:Y:S02]  /*6340*/  FSEL R200, R38, -INF , !P0 ;  /* 0xff80000026c87808 */ /* 0x000fe40004000000 */
[----:B------:R-:W-:Y:S02]  /*6350*/  ISETP.GE.AND P0, PT, R81, R232, PT ;  /* 0x000000e85100720c */ /* 0x000fe40003f06270 */
[----:B------:R-:W-:Y:S02]  /*6360*/  FSEL R201, R2, -INF , !P5 ;  /* 0xff80000002c97808 */ /* 0x000fe40006800000 */
[----:B------:R-:W-:-:S02]  /*6370*/  FSEL R0, R0, -INF , !P1 ;  /* 0xff80000000007808 */ /* 0x000fc40004800000 */
[-C--:B------:R-:W-:Y:S02]  /*6380*/  ISETP.GE.AND P2, PT, R77, R229.reuse, PT ;  /* 0x000000e54d00720c */ /* 0x080fe40003f46270 */
[----:B------:R-:W-:Y:S02]  /*6390*/  ISETP.GE.AND P3, PT, R80, R229, PT ;  /* 0x000000e55000720c */ /* 0x000fe40003f66270 */
[----:B------:R-:W-:Y:S02]  /*63a0*/  IABS R2, R4 ;  /* 0x0000000400027213 */ /* 0x000fe40000000000 */
[----:B------:R-:W-:Y:S02]  /*63b0*/  IABS R3, R3 ;  /* 0x0000000300037213 */ /* 0x000fe40000000000 */
[----:B------:R-:W-:Y:S02]  /*63c0*/  FSEL R199, R0, -INF , !P0 ;  /* 0xff80000000c77808 */ /* 0x000fe40004000000 */
[----:B------:R-:W-:-:S02]  /*63d0*/  FSEL R188, R14, -INF , !P2 ;  /* 0xff8000000ebc7808 */ /* 0x000fc40005000000 */
[----:B------:R-:W-:Y:S02]  /*63e0*/  FSEL R208, R25, -INF , !P3 ;  /* 0xff80000019d07808 */ /* 0x000fe40005800000 */
[----:B------:R-:W-:Y:S02]  /*63f0*/  I2FP.F32.S32 R0, R2 ;  /* 0x0000000200007245 */ /* 0x000fe40000201400 */
[----:B------:R-:W-:Y:S02]  /*6400*/  ISETP.GE.AND P2, PT, R80, R231, PT ;  /* 0x000000e75000720c */ /* 0x000fe40003f46270 */
[C---:B------:R-:W-:Y:S01]  /*6410*/  ISETP.GE.AND P4, PT, R81.reuse, R229, PT ;  /* 0x000000e55100720c */ /* 0x040fe20003f86270 */
[----:B---3--:R-:W-:Y:S01]  /*6420*/  FFMA.FTZ R2, R0, -UR6, R5 ;  /* 0x8000000600027c23 */ /* 0x008fe20008010005 */
[----:B------:R-:W-:Y:S02]  /*6430*/  ISETP.GE.AND P3, PT, R81, R231, PT ;  /* 0x000000e75100720c */ /* 0x000fe40003f66270 */
[----:B------:R-:W-:-:S02]  /*6440*/  I2FP.F32.S32 R3, R3 ;  /* 0x0000000300037245 */ /* 0x000fc40000201400 */
[----:B------:R-:W-:Y:S02]  /*6450*/  FSEL R209, R95, -INF , !P2 ;  /* 0xff8000005fd17808 */ /* 0x000fe40005000000 */
[----:B------:R-:W-:Y:S01]  /*6460*/  FSEL R206, R31, -INF , !P4 ;  /* 0xff8000001fce7808 */ /* 0x000fe20006000000 */
[----:B------:R-:W-:Y:S01]  /*6470*/  FFMA.FTZ R0, R3, -UR6, R6 ;  /* 0x8000000603007c23 */ /* 0x000fe20008010006 */
[----:B------:R-:W-:Y:S02]  /*6480*/  FSEL R207, R96, -INF , !P3 ;  /* 0xff80000060cf7808 */ /* 0x000fe40005800000 */
[----:B------:R-:W-:Y:S02]  /*6490*/  ISETP.GE.AND P2, PT, R81, R230, PT ;  /* 0x000000e65100720c */ /* 0x000fe40003f46270 */
[C---:B------:R-:W-:Y:S02]  /*64a0*/  ISETP.GE.AND P5, PT, R101.reuse, R229, PT ;  /* 0x000000e56500720c */ /* 0x040fe40003fa6270 */
[----:B------:R-:W-:-:S02]  /*64b0*/  ISETP.GE.AND P4, PT, R101, R231, PT ;  /* 0x000000e76500720c */ /* 0x000fc40003f86270 */
[----:B------:R-:W-:Y:S02]  /*64c0*/  ISETP.GE.AND P3, PT, R101, R230, PT ;  /* 0x000000e66500720c */ /* 0x000fe40003f66270 */
[C---:B------:R-:W-:Y:S02]  /*64d0*/  ISETP.GT.AND P1, PT, R8.reuse, R101, PT ;  /* 0x000000650800720c */ /* 0x040fe40003f24270 */
[----:B------:R-:W-:Y:S02]  /*64e0*/  ISETP.GT.AND P0, PT, R8, R92, PT ;  /* 0x0000005c0800720c */ /* 0x000fe40003f04270 */
[----:B------:R-:W-:Y:S02]  /*64f0*/  FSEL R195, R40, -INF , !P2 ;  /* 0xff80000028c37808 */ /* 0x000fe40005000000 */
[----:B------:R-:W-:Y:S02]  /*6500*/  FSEL R203, R33, -INF , !P5 ;  /* 0xff80000021cb7808 */ /* 0x000fe40006800000 */
[----:B------:R-:W-:-:S02]  /*6510*/  FSEL R205, R97, -INF , !P4 ;  /* 0xff80000061cd7808 */ /* 0x000fc40006000000 */
[----:B------:R-:W-:Y:S02]  /*6520*/  FSEL R107, R41, -INF , !P3 ;  /* 0xff800000296b7808 */ /* 0x000fe40005800000 */
[----:B------:R-:W-:Y:S02]  /*6530*/  FSEL R2, R2, -INF , !P1 ;  /* 0xff80000002027808 */ /* 0x000fe40004800000 */
[----:B------:R-:W-:Y:S02]  /*6540*/  ISETP.GE.AND P2, PT, R101, R232, PT ;  /* 0x000000e86500720c */ /* 0x000fe40003f46270 */
[C---:B------:R-:W-:Y:S02]  /*6550*/  ISETP.GE.AND P5, PT, R92.reuse, R229, PT ;  /* 0x000000e55c00720c */ /* 0x040fe40003fa6270 */
[C---:B------:R-:W-:Y:S02]  /*6560*/  ISETP.GE.AND P4, PT, R92.reuse, R231, PT ;  /* 0x000000e75c00720c */ /* 0x040fe40003f86270 */
[----:B------:R-:W-:-:S02]  /*6570*/  ISETP.GE.AND P3, PT, R92, R230, PT ;  /* 0x000000e65c00720c */ /* 0x000fc40003f66270 */
[----:B------:R-:W-:Y:S02]  /*6580*/  ISETP.GE.AND P1, PT, R92, R232, PT ;  /* 0x000000e85c00720c */ /* 0x000fe40003f26270 */
        /* <DEDUP_REMOVED lines=58> */
.L_x_1321:
[----:B------:R3:W-:Y:S02]  /*6930*/  STS.128 [R224+0x8800], RZ ;  /* 0x008800ffe0007388 */ /* 0x0007e40000000c00 */
.L_x_1322:
[----:B------:R-:W-:Y:S05]  /*6940*/  BSYNC.RECONVERGENT B0 ;  /* 0x0000000000007941 */ /* 0x000fea0003800200 */
.L_x_1320:
[----:B------:R-:W0:Y:S02]  /*6950*/  LDGDEPBAR ;  /* 0x00000000000079af */ /* 0x000e240000000000 */
.L_x_1319:
        /* <DEDUP_REMOVED lines=48> */
[C---:B------:R-:W-:Y:S01]  /*6c60*/  FMUL.FTZ R0, R101.reuse, UR4 ;  /* 0x0000000465007c20 */ /* 0x040fe20008410000 */
[----:B------:R-:W-:Y:S02]  /*6c70*/  FSETP.NEU.FTZ.AND P0, PT, R101, -INF , PT ;  /* 0xff8000006500780b */ /* 0x000fe40003f1d000 */
[----:B------:R-:W-:Y:S01]  /*6c80*/  LEA R3, R3, UR5, 0x1 ;  /* 0x0000000503037c11 */ /* 0x000fe2000f8e08ff */
[--C-:B------:R-:W-:Y:S01]  /*6c90*/  FFMA.FTZ R8, R12, UR4, -R2.reuse ;  /* 0x000000040c087c23 */ /* 0x100fe20008010802 */
[--C-:B------:R-:W-:Y:S01]  /*6ca0*/  FFMA.FTZ R7, R15, UR4, -R2.reuse ;  /* 0x000000040f077c23 */ /* 0x100fe20008010802 */
[----:B------:R-:W-:Y:S01]  /*6cb0*/  FSEL R0, R0, RZ, P0 ;  /* 0x000000ff00007208 */ /* 0x000fe20000000000 */
[--C-:B------:R-:W-:Y:S01]  /*6cc0*/  FFMA.FTZ R6, R16, UR4, -R2.reuse ;  /* 0x0000000410067c23 */ /* 0x100fe20008010802 */
[----:B------:R1:W-:Y:S01]  /*6cd0*/  MUFU.EX2 R153, R8 ;  /* 0x0000000800997308 */ /* 0x0003e20000000800 */
[----:B------:R-:W-:Y:S01]  /*6ce0*/  IADD3 R14, PT, PT, R155, R3, RZ ;  /* 0x000000039b0e7210 */ /* 0x000fe20007ffe0ff */
[----:B------:R-:W-:Y:S01]  /*6cf0*/  LDSM.16.MT88.4 R24, [R3+0x9000] ;  /* 0x009000000318783b */ /* 0x000fe20000004200 */
[----:B------:R-:W-:Y:S01]  /*6d00*/  FFMA.FTZ R15, R176, UR4, -R2 ;  /* 0x00000004b00f7c23 */ /* 0x000fe20008010802 */
[----:B------:R4:W-:Y:S01]  /*6d10*/  MUFU.EX2 R141, R7 ;  /* 0x00000007008d7308 */ /* 0x0009e20000000800 */
[----:B--2---:R-:W-:Y:S01]  /*6d20*/  FMNMX.FTZ R9, R5, R9, !PT ;  /* 0x0000000905097209 */ /* 0x004fe20007810000 */
[----:B------:R-:W-:Y:S02]  /*6d30*/  LDSM.16.MT88.4 R16, [R14+0x9000] ;  /* 0x009000000e10783b */ /* 0x000fe40000004200 */
[----:B------:R2:W5:Y:S01]  /*6d40*/  MUFU.EX2 R140, R6 ;  /* 0x00000006008c7308 */ /* 0x0005620000000800 */
[--C-:B------:R-:W-:Y:S01]  /*6d50*/  FFMA.FTZ R5, R28, UR4, -R0.reuse ;  /* 0x000000041c057c23 */ /* 0x100fe20008010800 */
[----:B------:R-:W3:Y:S02]  /*6d60*/  SHFL.BFLY PT, R11, R9, 0x1, 0x1f ;  /* 0x0c201f00090b7f89 */ /* 0x000ee400000e0000 */
[----:B------:R5:W-:Y:S01]  /*6d70*/  MUFU.EX2 R213, R15 ;  /* 0x0000000f00d57308 */ /* 0x000be20000000800 */
[----:B-1----:R-:W-:Y:S01]  /*6d80*/  FMNMX.FTZ R8, R4, R10, !PT ;  /* 0x0000000a04087209 */ /* 0x002fe20007810000 */
[----:B------:R-:W-:Y:S02]  /*6d90*/  LDSM.16.MT88.4 R44, [R14+0xa000] ;  /* 0x00a000000e2c783b */ /* 0x000fe40000004200 */
[----:B------:R-:W-:Y:S01]  /*6da0*/  MUFU.EX2 R152, R5 ;  /* 0x0000000500987308 */ /* 0x000fe20000000800 */
[----:B----4-:R-:W-:Y:S01]  /*6db0*/  FFMA.FTZ R7, R23, UR4, -R0 ;  /* 0x0000000417077c23 */ /* 0x010fe20008010800 */
        /* <DEDUP_REMOVED lines=8> */
[----:B------:R-:W5:Y:S01]  /*6e40*/  LDSM.16.MT88.4 R36, [R14+0xb000] ;  /* 0x00b000000e24783b */ /* 0x000f620000004200 */
        /* <DEDUP_REMOVED lines=19> */
[----:B------:R-:W-:Y:S01]  /*6f80*/  LDSM.16.MT88.4 R32, [R14+0x9400] ;  /* 0x009400000e20783b */ /* 0x000fe20000004200 */
[----:B-1----:R-:W-:-:S02]  /*6f90*/  F2FP.BF16.F32.PACK_AB R7, R152, R252 ;  /* 0x000000fc9807723e */ /* 0x002fc400000010ff */
[----:B------:R1:W-:Y:S04]  /*6fa0*/  MUFU.EX2 R250, R8 ;  /* 0x0000000800fa7308 */ /* 0x0003e80000000800 */
[----:B------:R5:W-:Y:S01]  /*6fb0*/  MUFU.EX2 R246, R10 ;  /* 0x0000000a00f67308 */ /* 0x000be20000000800 */
[----:B---3--:R-:W-:Y:S02]  /*6fc0*/  F2FP.BF16.F32.PACK_AB R6, R153, R154 ;  /* 0x0000009a9906723e */ /* 0x008fe400000010ff */
[----:B----4-:R-:W-:Y:S01]  /*6fd0*/  F2FP.BF16.F32.PACK_AB R5, R184, R155 ;  /* 0x0000009bb805723e */ /* 0x010fe200000010ff */
[----:B------:R3:W-:Y:S01]  /*6fe0*/  MUFU.EX2 R210, R15 ;  /* 0x0000000f00d27308 */ /* 0x0007e20000000800 */
[----:B--2---:R-:W-:Y:S01]  /*6ff0*/  FFMA.FTZ R9, R48, UR4, -R12 ;  /* 0x0000000430097c23 */ /* 0x004fe2000801080c */
[----:B-1----:R-:W-:-:S03]  /*7000*/  FFMA.FTZ R8, R54, UR4, -R13 ;  /* 0x0000000436087c23 */ /* 0x002fc6000801080d */
[----:B------:R1:W2:Y:S01]  /*7010*/  MUFU.EX2 R251, R9 ;  /* 0x0000000900fb7308 */ /* 0x0002a20000000800 */
[----:B------:R-:W-:Y:S01]  /*7020*/  HMMA.16816.F32.BF16 R128, R4, R24, RZ ;  /* 0x000000180480723c */ /* 0x000fe200000418ff */
[----:B-----5:R-:W-:Y:S02]  /*7030*/  FFMA.FTZ R10, R53, UR4, -R13 ;  /* 0x00000004350a7c23 */ /* 0x020fe4000801080d */
[----:B------:R4:W-:Y:S01]  /*7040*/  MUFU.EX2 R242, R8 ;  /* 0x0000000800f27308 */ /* 0x0009e20000000800 */
[----:B---3--:R-:W-:-:S03]  /*7050*/  FFMA.FTZ R15, R170, UR4, -R0 ;  /* 0x00000004aa0f7c23 */ /* 0x008fc60008010800 */
[----:B------:R2:W3:Y:S01]  /*7060*/  MUFU.EX2 R240, R10 ;  /* 0x0000000a00f07308 */ /* 0x0004e20000000800 */
[----:B------:R-:W-:Y:S01]  /*7070*/  HMMA.16816.F32.BF16 R124, R4, R16, RZ ;  /* 0x00000010047c723c */ /* 0x000fe200000418ff */
[----:B-1----:R-:W-:-:S07]  /*7080*/  FFMA.FTZ R9, R52, UR4, -R13 ;  /* 0x0000000434097c23 */ /* 0x002fce000801080d */
[C---:B------:R-:W-:Y:S01]  /*7090*/  HMMA.16816.F32.BF16 R120, R4.reuse, R20, RZ ;  /* 0x000000140478723c */ /* 0x040fe200000418ff */
[----:B----4-:R-:W-:Y:S01]  /*70a0*/  FFMA.FTZ R8, R50, UR4, -R13 ;  /* 0x0000000432087c23 */ /* 0x010fe2000801080d */
[----:B------:R3:W-:Y:S01]  /*70b0*/  MUFU.EX2 R243, R9 ;  /* 0x0000000900f37308 */ /* 0x0007e20000000800 */
[----:B------:R-:W-:Y:S01]  /*70c0*/  LDSM.16.MT88.4 R48, [R14+0xa400] ;  /* 0x00a400000e30783b */ /* 0x000fe20000004200 */
[----:B--2---:R-:W-:Y:S02]  /*70d0*/  F2FP.BF16.F32.PACK_AB R10, R251, R250 ;  /* 0x000000fafb0a723e */ /* 0x004fe400000010ff */
[----:B------:R1:W2:Y:S02]  /*70e0*/  MUFU.EX2 R249, R8 ;  /* 0x0000000800f97308 */ /* 0x0002a40000000800 */
[----:B------:R-:W-:Y:S01]  /*70f0*/  HMMA.16816.F32.BF16 R116, R4, R44, RZ ;  /* 0x0000002c0474723c */ /* 0x000fe200000418ff */
[----:B---3--:R-:W-:-:S07]  /*7100*/  F2FP.BF16.F32.PACK_AB R9, R240, R242 ;  /* 0x000000f2f009723e */ /* 0x008fce00000010ff */
        /* <DEDUP_REMOVED lines=12> */
[----:B------:R-:W-:Y:S01]  /*71d0*/  LDSM.16.MT88.4 R56, [R3+0xa400] ;  /* 0x00a400000338783b */ /* 0x000fe20000004200 */
[----:B------:R-:W-:Y:S01]  /*71e0*/  FFMA.FTZ R6, R62, UR4, -R0 ;  /* 0x000000043e067c23 */ /* 0x000fe20008010800 */
[----:B------:R1:W-:Y:S02]  /*71f0*/  MUFU.EX2 R241, R4 ;  /* 0x0000000400f17308 */ /* 0x0003e40000000800 */
[----:B------:R-:W-:Y:S01]  /*7200*/  LDSM.16.MT88.4 R52, [R3+0xb400] ;  /* 0x00b400000334783b */ /* 0x000fe20000004200 */
        /* <DEDUP_REMOVED lines=36> */
[----:B------:R-:W-:Y:S01]  /*7450*/  MOV R146, R184 ;  /* 0x000000b800927202 */ /* 0x000fe20000000f00 */
[----:B------:R-:W-:Y:S01]  /*7460*/  LDSM.16.MT88.4 R36, [R3+0xb800] ;  /* 0x00b800000324783b */ /* 0x000fe20000004200 */
        /* <DEDUP_REMOVED lines=12> */
[----:B-1----:R-:W-:Y:S01]  /*7530*/  FFMA.FTZ R8, R147, UR4, -R13 ;  /* 0x0000000493087c23 */ /* 0x002fe2000801080d */
[----:B------:R-:W-:-:S03]  /*7540*/  MOV R147, R152 ;  /* 0x0000009800937202 */ /* 0x000fc60000000f00 */
        /* <DEDUP_REMOVED lines=18> */
[C---:B------:R-:W-:Y:S08]  /*7670*/  HMMA.16816.F32.BF16 R80, R4.reuse, R16, R76 ;  /* 0x000000100450723c */ /* 0x040ff0000004184c */
[C---:B------:R-:W-:Y:S01]  /*7680*/  HMMA.16816.F32.BF16 R44, R4.reuse, R18, R132 ;  /* 0x00000012042c723c */ /* 0x040fe20000041884 */
[----:B------:R-:W1:Y:S07]  /*7690*/  LDSM.16.MT88.4 R16, [R14+0x9800] ;  /* 0x009800000e10783b */ /* 0x000e6e0000004200 */
[----:B------:R-:W-:Y:S01]  /*76a0*/  HMMA.16816.F32.BF16 R72, R4, R52, R24 ;  /* 0x000000340448723c */ /* 0x000fe20000041818 */
[----:B------:R-:W-:-:S04]  /*76b0*/  FFMA.FTZ R24, R171, UR4, -R2 ;  /* 0x00000004ab187c23 */ /* 0x000fc80008010802 */
[----:B------:R2:W3:Y:S03]  /*76c0*/  MUFU.EX2 R214, R24 ;  /* 0x0000001800d67308 */ /* 0x0004e60000000800 */
[C---:B------:R-:W-:Y:S01]  /*76d0*/  HMMA.16816.F32.BF16 R184, R4.reuse, R28, R20 ;  /* 0x0000001c04b8723c */ /* 0x040fe20000041814 */
[----:B------:R-:W-:Y:S01]  /*76e0*/  FFMA.FTZ R28, R168, UR4, -R2 ;  /* 0x00000004a81c7c23 */ /* 0x000fe20008010802 */
[----:B------:R-:W4:Y:S01]  /*76f0*/  LDSM.16.MT88.4 R20, [R3+0x9800] ;  /* 0x009800000314783b */ /* 0x000f220000004200 */
[--C-:B------:R-:W-:Y:S02]  /*7700*/  FFMA.FTZ R29, R178, UR4, -R0.reuse ;  /* 0x00000004b21d7c23 */ /* 0x100fe40008010800 */
[----:B------:R5:W-:Y:S03]  /*7710*/  MUFU.EX2 R216, R28 ;  /* 0x0000001c00d87308 */ /* 0x000be60000000800 */
[C---:B------:R-:W-:Y:S01]  /*7720*/  HMMA.16816.F32.BF16 R76, R4.reuse, R32, R68 ;  /* 0x00000020044c723c */ /* 0x040fe20000041844 */
[----:B------:R3:W1:Y:S01]  /*7730*/  MUFU.EX2 R211, R29 ;  /* 0x0000001d00d37308 */ /* 0x0006620000000800 */
[----:B--2---:R-:W2:Y:S06]  /*7740*/  LDSM.16.MT88.4 R24, [R14+0xa800] ;  /* 0x00a800000e18783b */ /* 0x004eac0000004200 */
[----:B------:R-:W-:Y:S01]  /*7750*/  HMMA.16816.F32.BF16 R40, R4, R34, R172 ;  /* 0x000000220428723c */ /* 0x000fe200000418ac */
[----:B------:R-:W2:Y:S01]  /*7760*/  LDSM.16.MT88.4 R32, [R14+0xb800] ;  /* 0x00b800000e20783b */ /* 0x000ea20000004200 */
[----:B-----5:R-:W-:-:S03]  /*7770*/  FFMA.FTZ R28, R177, UR4, -R0 ;  /* 0x00000004b11c7c23 */ /* 0x020fc60008010800 */
[----:B------:R-:W-:Y:S01]  /*7780*/  LDSM.16.MT88.4 R172, [R14+0xac00] ;  /* 0x00ac00000eac783b */ /* 0x000fe20000004200 */
[----:B------:R5:W-:Y:S02]  /*7790*/  MUFU.EX2 R212, R28 ;  /* 0x0000001c00d47308 */ /* 0x000be40000000800 */
[----:B------:R-:W-:Y:S01]  /*77a0*/  HMMA.16816.F32.BF16 R68, R4, R56, R64 ;  /* 0x000000380444723c */ /* 0x000fe20000041840 */
[----:B---3--:R-:W-:Y:S01]  /*77b0*/  FFMA.FTZ R29, R193, UR4, -R13 ;  /* 0x00000004c11d7c23 */ /* 0x008fe2000801080d */
[----:B------:R-:W-:-:S03]  /*77c0*/  MOV R193, R100 ;  /* 0x0000006400c17202 */ /* 0x000fc60000000f00 */
[----:B------:R-:W-:Y:S03]  /*77d0*/  MUFU.EX2 R176, R29 ;  /* 0x0000001d00b07308 */ /* 0x000fe60000000800 */
[----:B------:R-:W-:Y:S01]  /*77e0*/  HMMA.16816.F32.BF16 R56, R4, R58, R180 ;  /* 0x0000003a0438723c */ /* 0x000fe200000418b4 */
[----:B------:R3:W4:Y:S01]  /*77f0*/  MUFU.EX2 R183, R15 ;  /* 0x0000000f00b77308 */ /* 0x0007220000000800 */
[----:B-----5:R-:W-:Y:S01]  /*7800*/  FFMA.FTZ R28, R191, UR4, -R12 ;  /* 0x00000004bf1c7c23 */ /* 0x020fe2000801080c */
[----:B------:R-:W-:-:S05]  /*7810*/  MOV R191, R136 ;  /* 0x0000008800bf7202 */ /* 0x000fca0000000f00 */
[----:B------:R-:W-:Y:S01]  /*7820*/  HMMA.16816.F32.BF16 R64, R4, R48, R60 ;  /* 0x000000300440723c */ /* 0x000fe2000004183c */
[----:B------:R5:W-:Y:S01]  /*7830*/  MUFU.EX2 R182, R28 ;  /* 0x0000001c00b67308 */ /* 0x000be20000000800 */
[----:B---3--:R-:W-:-:S06]  /*7840*/  FFMA.FTZ R15, R194, UR4, -R12 ;  /* 0x00000004c20f7c23 */ /* 0x008fcc000801080c */
[----:B------:R-:W-:Y:S01]  /*7850*/  HMMA.16816.F32.BF16 R60, R4, R54, R160 ;  /* 0x00000036043c723c */ /* 0x000fe200000418a0 */
[----:B------:R-:W-:Y:S01]  /*7860*/  MOV R194, R147 ;  /* 0x0000009300c27202 */ /* 0x000fe20000000f00 */
[----:B------:R3:W2:Y:S01]  /*7870*/  MUFU.EX2 R180, R15 ;  /* 0x0000000f00b47308 */ /* 0x0006a20000000800 */
[----:B-----5:R-:W-:-:S05]  /*7880*/  FFMA.FTZ R28, R188, UR4, -R12 ;  /* 0x00000004bc1c7c23 */ /* 0x020fca000801080c */
[C---:B------:R-:W-:Y:S01]  /*7890*/  HMMA.16816.F32.BF16 R48, R4.reuse, R50, R164 ;  /* 0x000000320430723c */ /* 0x040fe200000418a4 */
[----:B------:R-:W-:Y:S01]  /*78a0*/  MOV R188, R139 ;  /* 0x0000008b00bc7202 */ /* 0x000fe20000000f00 */
[----:B------:R5:W-:Y:S06]  /*78b0*/  MUFU.EX2 R181, R28 ;  /* 0x0000001c00b57308 */ /* 0x000bec0000000800 */
[----:B------:R-:W-:Y:S01]  /*78c0*/  HMMA.16816.F32.BF16 R52, R4, R30, R140 ;  /* 0x0000001e0434723c */ /* 0x000fe2000004188c */
[----:B---3--:R-:W-:Y:S01]  /*78d0*/  FFMA.FTZ R15, R190, UR4, -R12 ;  /* 0x00000004be0f7c23 */ /* 0x008fe2000801080c */
[----:B------:R-:W-:Y:S01]  /*78e0*/  F2FP.BF16.F32.PACK_AB R4, R214, R213 ;  /* 0x000000d5d604723e */ /* 0x000fe200000010ff */
[----:B------:R-:W-:Y:S01]  /*78f0*/  LDSM.16.MT88.4 R140, [R14+0x9c00] ;  /* 0x009c00000e8c783b */ /* 0x000fe20000004200 */
[----:B-1----:R-:W-:Y:S01]  /*7900*/  F2FP.BF16.F32.PACK_AB R5, R211, R210 ;  /* 0x000000d2d305723e */ /* 0x002fe200000010ff */
[----:B------:R1:W-:Y:S01]  /*7910*/  MUFU.EX2 R179, R15 ;  /* 0x0000000f00b37308 */ /* 0x0003e20000000800 */
[----:B------:R-:W-:-:S02]  /*7920*/  F2FP.BF16.F32.PACK_AB R6, R216, R215 ;  /* 0x000000d7d806723e */ /* 0x000fc400000010ff */
[----:B----4-:R-:W-:Y:S01]  /*7930*/  F2FP.BF16.F32.PACK_AB R7, R183, R212 ;  /* 0x000000d4b707723e */ /* 0x010fe200000010ff */
[--C-:B-----5:R-:W-:Y:S01]  /*7940*/  FFMA.FTZ R28, R192, UR4, -R13.reuse ;  /* 0x00000004c01c7c23 */ /* 0x120fe2000801080d */
[----:B------:R-:W-:Y:S02]  /*7950*/  MOV R190, R137 ;  /* 0x0000008900be7202 */ /* 0x000fe40000000f00 */
[----:B------:R-:W-:Y:S01]  /*7960*/  MOV R192, R105 ;  /* 0x0000006900c07202 */ /* 0x000fe20000000f00 */
[----:B------:R-:W-:Y:S02]  /*7970*/  MUFU.EX2 R177, R28 ;  /* 0x0000001c00b17308 */ /* 0x000fe40000000800 */
[----:B------:R-:W-:Y:S01]  /*7980*/  HMMA.16816.F32.BF16 R136, R4, R18, R108 ;  /* 0x000000120488723c */ /* 0x000fe2000004186c */
[----:B-1----:R-:W-:Y:S01]  /*7990*/  FFMA.FTZ R15, R197, UR4, -R13 ;  /* 0x00000004c50f7c23 */ /* 0x002fe2000801080d */
[----:B------:R-:W-:-:S03]  /*79a0*/  MOV R197, R146 ;  /* 0x0000009200c57202 */ /* 0x000fc60000000f00 */
[----:B------:R1:W3:Y:S03]  /*79b0*/  MUFU.EX2 R178, R15 ;  /* 0x0000000f00b27308 */ /* 0x0002e60000000800 */
[C---:B------:R-:W-:Y:S08]  /*79c0*/  HMMA.16816.F32.BF16 R160, R4.reuse, R36, R120 ;  /* 0x0000002404a0723c */ /* 0x040ff00000041878 */
[----:B------:R-:W-:Y:S01]  /*79d0*/  HMMA.16816.F32.BF16 R116, R4, R20, R156 ;  /* 0x000000140474723c */ /* 0x000fe2000004189c */
[----:B------:R-:W-:Y:S01]  /*79e0*/  LDSM.16.MT88.4 R156, [R3+0xac00] ;  /* 0x00ac0000039c783b */ /* 0x000fe20000004200 */
[----:B-1----:R-:W-:-:S06]  /*79f0*/  FFMA.FTZ R15, R189, UR4, -R13 ;  /* 0x00000004bd0f7c23 */ /* 0x002fcc000801080d */
[C---:B------:R-:W-:Y:S01]  /*7a00*/  HMMA.16816.F32.BF16 R132, R4.reuse, R16, R148 ;  /* 0x000000100484723c */ /* 0x040fe20000041894 */
[----:B------:R-:W1:Y:S07]  /*7a10*/  MUFU.EX2 R108, R15 ;  /* 0x0000000f006c7308 */ /* 0x000e6e0000000800 */
[C---:B------:R-:W-:Y:S08]  /*7a20*/  HMMA.16816.F32.BF16 R128, R4.reuse, R8, R128 ;  /* 0x000000080480723c */ /* 0x040ff00000041880 */
        /* <DEDUP_REMOVED lines=8> */
[----:B------:R-:W-:-:S02]  /*7ab0*/  F2FP.BF16.F32.PACK_AB R4, R182, R180 ;  /* 0x000000b4b604723e */ /* 0x000fc400000010ff */
[----:B---3--:R-:W-:Y:S02]  /*7ac0*/  F2FP.BF16.F32.PACK_AB R5, R176, R178 ;  /* 0x000000b2b005723e */ /* 0x008fe400000010ff */
[----:B------:R-:W-:Y:S02]  /*7ad0*/  F2FP.BF16.F32.PACK_AB R6, R181, R179 ;  /* 0x000000b3b506723e */ /* 0x000fe400000010ff */
[----:B-1----:R-:W-:-:S07]  /*7ae0*/  F2FP.BF16.F32.PACK_AB R7, R108, R177 ;  /* 0x000000b16c07723e */ /* 0x002fce00000010ff */
[----:B------:R-:W-:Y:S01]  /*7af0*/  HMMA.16816.F32.BF16 R144, R4, R8, R68 ;  /* 0x000000080490723c */ /* 0x000fe20000041844 */
[--C-:B------:R-:W-:Y:S01]  /*7b00*/  FFMA.FTZ R8, R200, UR4, -R2.reuse ;  /* 0x00000004c8087c23 */ /* 0x100fe20008010802 */
[----:B------:R-:W-:-:S03]  /*7b10*/  FFMA.FTZ R9, R195, UR4, -R2 ;  /* 0x00000004c3097c23 */ /* 0x000fc60008010802 */
[----:B------:R1:W-:Y:S03]  /*7b20*/  MUFU.EX2 R105, R8 ;  /* 0x0000000800697308 */ /* 0x0003e60000000800 */
[C---:B------:R-:W-:Y:S01]  /*7b30*/  HMMA.16816.F32.BF16 R112, R4.reuse, R20, R80 ;  /* 0x000000140470723c */ /* 0x040fe20000041850 */
[----:B------:R2:W3:Y:S07]  /*7b40*/  LDSM.16.MT88.4 R80, [R3+0xbc00] ;  /* 0x00bc00000350783b */ /* 0x0004ee0000004200 */
[----:B------:R-:W-:Y:S01]  /*7b50*/  HMMA.16816.F32.BF16 R44, R4, R22, R44 ;  /* 0x00000016042c723c */ /* 0x000fe2000004182c */
[--C-:B-1----:R-:W-:Y:S01]  /*7b60*/  FFMA.FTZ R8, R107, UR4, -R2.reuse ;  /* 0x000000046b087c23 */ /* 0x102fe20008010802 */
[----:B------:R-:W-:-:S06]  /*7b70*/  FFMA.FTZ R2, R106, UR4, -R2 ;  /* 0x000000046a027c23 */ /* 0x000fcc0008010802 */
[C---:B------:R-:W-:Y:S01]  /*7b80*/  HMMA.16816.F32.BF16 R20, R4.reuse, R16, R76 ;  /* 0x000000100414723c */ /* 0x040fe2000004184c */
[----:B------:R1:W-:Y:S07]  /*7b90*/  MUFU.EX2 R100, R2 ;  /* 0x0000000200647308 */ /* 0x0003ee0000000800 */
[----:B------:R-:W-:Y:S01]  /*7ba0*/  HMMA.16816.F32.BF16 R40, R4, R18, R40 ;  /* 0x000000120428723c */ /* 0x000fe20000041828 */
[----:B--2---:R-:W-:Y:S01]  /*7bb0*/  FFMA.FTZ R3, R203, UR4, -R12 ;  /* 0x00000004cb037c23 */ /* 0x004fe2000801080c */
[----:B-1----:R-:W-:-:S06]  /*7bc0*/  FFMA.FTZ R2, R199, UR4, -R0 ;  /* 0x00000004c7027c23 */ /* 0x002fcc0008010800 */
[C---:B------:R-:W-:Y:S08]  /*7bd0*/  HMMA.16816.F32.BF16 R56, R4.reuse, R10, R56 ;  /* 0x0000000a0438723c */ /* 0x040ff00000041838 */
[C---:B------:R-:W-:Y:S01]  /*7be0*/  HMMA.16816.F32.BF16 R64, R4.reuse, R24, R64 ;  /* 0x000000180440723c */ /* 0x040fe20000041840 */
[----:B------:R1:W-:Y:S07]  /*7bf0*/  MUFU.EX2 R24, R2 ;  /* 0x0000000200187308 */ /* 0x0003ee0000000800 */
[----:B------:R-:W-:Y:S01]  /*7c00*/  HMMA.16816.F32.BF16 R48, R4, R26, R48 ;  /* 0x0000001a0430723c */ /* 0x000fe20000041830 */
[----:B------:R2:W4:Y:S04]  /*7c10*/  MUFU.EX2 R27, R8 ;  /* 0x00000008001b7308 */ /* 0x0005280000000800 */
[----:B------:R-:W5:Y:S01]  /*7c20*/  MUFU.EX2 R26, R9 ;  /* 0x00000009001a7308 */ /* 0x000f620000000800 */
[----:B-1----:R-:W-:-:S02]  /*7c30*/  FFMA.FTZ R2, R208, UR4, -R12 ;  /* 0x00000004d0027c23 */ /* 0x002fc4000801080c */
[----:B------:R-:W-:Y:S02]  /*7c40*/  HMMA.16816.F32.BF16 R68, R4, R36, R72 ;  /* 0x000000240444723c */ /* 0x000fe40000041848 */
[----:B------:R1:W-:Y:S01]  /*7c50*/  MUFU.EX2 R15, R2 ;  /* 0x00000002000f7308 */ /* 0x0003e20000000800 */
[----:B--2---:R-:W-:-:S05]  /*7c60*/  FFMA.FTZ R8, R201, UR4, -R0 ;  /* 0x00000004c9087c23 */ /* 0x004fca0008010800 */
[----:B------:R-:W-:Y:S01]  /*7c70*/  HMMA.16816.F32.BF16 R60, R4, R38, R60 ;  /* 0x00000026043c723c */ /* 0x000fe2000004183c */
[----:B----4-:R-:W-:Y:S01]  /*7c80*/  F2FP.BF16.F32.PACK_AB R94, R100, R27 ;  /* 0x0000001b645e723e */ /* 0x010fe200000010ff */
[----:B------:R2:W4:Y:S01]  /*7c90*/  MUFU.EX2 R19, R8 ;  /* 0x0000000800137308 */ /* 0x0005220000000800 */
[----:B-----5:R-:W-:-:S05]  /*7ca0*/  F2FP.BF16.F32.PACK_AB R92, R26, R105 ;  /* 0x000000691a5c723e */ /* 0x020fca00000010ff */
[----:B------:R-:W-:Y:S01]  /*7cb0*/  HMMA.16816.F32.BF16 R84, R4, R32, R184 ;  /* 0x000000200454723c */ /* 0x000fe200000418b8 */
[----:B-1----:R-:W-:-:S04]  /*7cc0*/  FFMA.FTZ R2, R202, UR4, -R12 ;  /* 0x00000004ca027c23 */ /* 0x002fc8000801080c */
[----:B------:R1:W-:Y:S03]  /*7cd0*/  MUFU.EX2 R16, R2 ;  /* 0x0000000200107308 */ /* 0x0003e60000000800 */
[----:B------:R-:W-:Y:S01]  /*7ce0*/  HMMA.16816.F32.BF16 R52, R4, R34, R52 ;  /* 0x000000220434723c */ /* 0x000fe20000041834 */
[----:B------:R5:W3:Y:S01]  /*7cf0*/  LDSM.16.MT88.4 R4, [R14+0xbc00] ;  /* 0x00bc00000e04783b */ /* 0x000ae20000004200 */
[--C-:B--2---:R-:W-:Y:S01]  /*7d00*/  FFMA.FTZ R8, R198, UR4, -R0.reuse ;  /* 0x00000004c6087c23 */ /* 0x104fe20008010800 */
[----:B------:R-:W-:Y:S01]  /*7d10*/  FFMA.FTZ R0, R196, UR4, -R0 ;  /* 0x00000004c4007c23 */ /* 0x000fe20008010800 */
[----:B----4-:R-:W-:Y:S02]  /*7d20*/  F2FP.BF16.F32.PACK_AB R93, R24, R19 ;  /* 0x00000013185d723e */ /* 0x010fe400000010ff */
[----:B------:R2:W-:Y:S04]  /*7d30*/  MUFU.EX2 R25, R8 ;  /* 0x0000000800197308 */ /* 0x0005e80000000800 */
[----:B------:R4:W5:Y:S01]  /*7d40*/  MUFU.EX2 R18, R0 ;  /* 0x0000000000127308 */ /* 0x0009620000000800 */
[----:B-1----:R-:W-:-:S04]  /*7d50*/  FFMA.FTZ R2, R207, UR4, -R13 ;  /* 0x00000004cf027c23 */ /* 0x002fc8000801080d */
[----:B------:R1:W-:Y:S01]  /*7d60*/  MUFU.EX2 R9, R2 ;  /* 0x0000000200097308 */ /* 0x0003e20000000800 */
[----:B--2---:R-:W-:Y:S01]  /*7d70*/  FADD.FTZ R8, R188, R197 ;  /* 0x000000c5bc087221 */ /* 0x004fe20000010000 */
[----:B----4-:R-:W-:Y:S02]  /*7d80*/  FFMA.FTZ R0, R206, UR4, -R12 ;  /* 0x00000004ce007c23 */ /* 0x010fe4000801080c */
[----:B-----5:R2:W4:Y:S01]  /*7d90*/  MUFU.EX2 R14, R3 ;  /* 0x00000003000e7308 */ /* 0x0205220000000800 */
[----:B------:R-:W-:Y:S01]  /*7da0*/  F2FP.BF16.F32.PACK_AB R95, R18, R25 ;  /* 0x00000019125f723e */ /* 0x000fe200000010ff */
[----:B------:R-:W-:Y:S02]  /*7db0*/  FADD.FTZ R8, R252, R8 ;  /* 0x00000008fc087221 */ /* 0x000fe40000010000 */
[----:B------:R5:W5:Y:S01]  /*7dc0*/  MUFU.EX2 R17, R0 ;  /* 0x0000000000117308 */ /* 0x000b620000000800 */
[----:B-1----:R-:W-:-:S03]  /*7dd0*/  FFMA.FTZ R2, R204, UR4, -R13 ;  /* 0x00000004cc027c23 */ /* 0x002fc6000801080d */
[----:B---3--:R-:W-:Y:S01]  /*7de0*/  HMMA.16816.F32.BF16 R76, R92, R82, R88 ;  /* 0x000000525c4c723c */ /* 0x008fe20000041858 */
[----:B------:R1:W-:Y:S01]  /*7df0*/  MUFU.EX2 R10, R2 ;  /* 0x00000002000a7308 */ /* 0x0003e20000000800 */
[----:B--2---:R-:W-:-:S06]  /*7e00*/  FADD.FTZ R3, R248, R246 ;  /* 0x000000f6f8037221 */ /* 0x004fcc0000010000 */
[C---:B------:R-:W-:Y:S01]  /*7e10*/  HMMA.16816.F32.BF16 R88, R92.reuse, R4, R96 ;  /* 0x000000045c58723c */ /* 0x040fe20000041860 */
[----:B----4-:R-:W-:Y:S01]  /*7e20*/  F2FP.BF16.F32.PACK_AB R98, R16, R14 ;  /* 0x0000000e1062723e */ /* 0x010fe200000010ff */
[----:B-----5:R-:W-:Y:S01]  /*7e30*/  FFMA.FTZ R0, R209, UR4, -R13 ;  /* 0x00000004d1007c23 */ /* 0x020fe2000801080d */
[----:B------:R-:W-:Y:S01]  /*7e40*/  F2FP.BF16.F32.PACK_AB R96, R17, R15 ;  /* 0x0000000f1160723e */ /* 0x000fe200000010ff */
[----:B------:R-:W-:Y:S02]  /*7e50*/  FADD.FTZ R3, R250, R3 ;  /* 0x00000003fa037221 */ /* 0x000fe40000010000 */
[----:B------:R2:W3:Y:S01]  /*7e60*/  MUFU.EX2 R12, R0 ;  /* 0x00000000000c7308 */ /* 0x0004e20000000800 */
[----:B-1----:R-:W-:Y:S01]  /*7e70*/  FADD.FTZ R2, R242, R240 ;  /* 0x000000f0f2027221 */ /* 0x002fe20000010000 */
[----:B------:R-:W-:Y:S01]  /*7e80*/  FADD.FTZ R3, R251, R3 ;  /* 0x00000003fb037221 */ /* 0x000fe20000010000 */
[----:B------:R-:W-:Y:S02]  /*7e90*/  HMMA.16816.F32.BF16 R148, R92, R156, R128 ;  /* 0x0000009c5c94723c */ /* 0x000fe40000041880 */
[----:B------:R-:W-:Y:S01]  /*7ea0*/  FADD.FTZ R2, R243, R2 ;  /* 0x00000002f3027221 */ /* 0x000fe20000010000 */
[----:B------:R-:W-:-:S03]  /*7eb0*/  FADD.FTZ R3, R228, R3 ;  /* 0x00000003e4037221 */ /* 0x000fc60000010000 */
[----:B------:R-:W-:Y:S01]  /*7ec0*/  FADD.FTZ R2, R249, R2 ;  /* 0x00000002f9027221 */ /* 0x000fe20000010000 */
[----:B------:R-:W-:Y:S01]  /*7ed0*/  FADD.FTZ R3, R235, R3 ;  /* 0x00000003eb037221 */ /* 0x000fe20000010000 */
[C---:B------:R-:W-:Y:S02]  /*7ee0*/  HMMA.16816.F32.BF16 R72, R92.reuse, R80, R160 ;  /* 0x000000505c48723c */ /* 0x040fe400000418a0 */
[----:B------:R-:W-:Y:S01]  /*7ef0*/  FADD.FTZ R2, R220, R2 ;  /* 0x00000002dc027221 */ /* 0x000fe20000010000 */
[----:B--2---:R-:W-:Y:S01]  /*7f00*/  FFMA.FTZ R0, R205, UR4, -R13 ;  /* 0x00000004cd007c23 */ /* 0x004fe2000801080d */
[----:B---3--:R-:W-:Y:S02]  /*7f10*/  F2FP.BF16.F32.PACK_AB R97, R9, R12 ;  /* 0x0000000c0961723e */ /* 0x008fe400000010ff */
[----:B------:R-:W-:Y:S01]  /*7f20*/  FADD.FTZ R2, R221, R2 ;  /* 0x00000002dd027221 */ /* 0x000fe20000010000 */
[----:B------:R1:W2:Y:S01]  /*7f30*/  MUFU.EX2 R11, R0 ;  /* 0x00000000000b7308 */ /* 0x0002a20000000800 */
[C---:B------:R-:W-:Y:S08]  /*7f40*/  HMMA.16816.F32.BF16 R116, R92.reuse, R124, R116 ;  /* 0x0000007c5c74723c */ /* 0x040ff00000041874 */
[----:B------:R-:W-:Y:S01]  /*7f50*/  HMMA.16816.F32.BF16 R120, R92, R126, R120 ;  /* 0x0000007e5c78723c */ /* 0x000fe20000041878 */
[----:B-1----:R-:W-:Y:S01]  /*7f60*/  FADD.FTZ R0, R193, R192 ;  /* 0x000000c0c1007221 */ /* 0x002fe20000010000 */
[----:B--2---:R-:W-:-:S06]  /*7f70*/  F2FP.BF16.F32.PACK_AB R99, R10, R11 ;  /* 0x0000000b0a63723e */ /* 0x004fcc00000010ff */
[----:B------:R-:W-:Y:S01]  /*7f80*/  HMMA.16816.F32.BF16 R132, R92, R140, R132 ;  /* 0x0000008c5c84723c */ /* 0x000fe20000041884 */
[----:B------:R-:W-:-:S04]  /*7f90*/  FADD.FTZ R0, R190, R0 ;  /* 0x00000000be007221 */ /* 0x000fc80000010000 */
[----:B------:R-:W-:-:S03]  /*7fa0*/  FADD.FTZ R0, R191, R0 ;  /* 0x00000000bf007221 */ /* 0x000fc60000010000 */
[----:B------:R-:W-:Y:S01]  /*7fb0*/  HMMA.16816.F32.BF16 R84, R96, R4, R84 ;  /* 0x000000046054723c */ /* 0x000fe20000041854 */
        /* <DEDUP_REMOVED lines=51> */
[----:B------:R-:W-:Y:S03]  /*82f0*/  HMMA.16816.F32.BF16 R168, R92, R174, R168 ;  /* 0x000000ae5ca8723c */ /* 0x000fe600000418a8 */
        /* <DEDUP_REMOVED lines=20> */
[----:B------:R-:W4:Y:S04]  /*8440*/  LDL.LU R194, [R1+0x4] ;  /* 0x0000040001c27983 */ /* 0x000f280000300800 */
[----:B------:R-:W5:Y:S04]  /*8450*/  LDL R188, [R1+0x4c] ;  /* 0x00004c0001bc7983 */ /* 0x000f680000100800 */
[----:B------:R-:W4:Y:S04]  /*8460*/  LDL R190, [R1+0x3c] ;  /* 0x00003c0001be7983 */ /* 0x000f280000100800 */
[----:B------:R-:W4:Y:S01]  /*8470*/  LDL R191, [R1+0x48] ;  /* 0x0000480001bf7983 */ /* 0x000f220000100800 */
[----:B------:R-:W-:Y:S01]  /*8480*/  UIADD3 UR4, UPT, UPT, UR22, -0x2, URZ ;  /* 0xfffffffe16047890 */ /* 0x000fe2000fffe0ff */
[----:B------:R-:W-:-:S02]  /*8490*/  SHF.L.U32 R189, R223, 0x4, RZ ;  /* 0x00000004dfbd7819 */ /* 0x000fc400000006ff */
[----:B------:R-:W-:Y:S01]  /*84a0*/  SHF.L.U32 R192, R223, 0x5, RZ ;  /* 0x00000005dfc07819 */ /* 0x000fe200000006ff */
[----:B------:R-:W-:Y:S01]  /*84b0*/  UIMAD.WIDE.U32 UR24, UR4, UR8, URZ ;  /* 0x00000008041872a5 */ /* 0x000fe2000f8e00ff */
[----:B------:R-:W-:Y:S01]  /*84c0*/  LOP3.LUT R189, R189, 0x100, RZ, 0xc0, !PT ;  /* 0x00000100bdbd7812 */ /* 0x000fe200078ec0ff */
[----:B------:R-:W-:Y:S01]  /*84d0*/  UIMAD.WIDE.U32 UR16, UR4, UR8, URZ ;  /* 0x00000008041072a5 */ /* 0x000fe2000f8e00ff */
[--C-:B------:R-:W-:Y:S01]  /*84e0*/  LOP3.LUT R0, R218, 0x120, R192.reuse, 0xf8, !PT ;  /* 0x00000120da007812 */ /* 0x100fe200078ef8c0 */
[----:B------:R-:W-:Y:S01]  /*84f0*/  UIMAD UR15, UR4, UR9, UR25 ;  /* 0x00000009040f72a4 */ /* 0x000fe2000f8e0219 */
[----:B------:R-:W-:Y:S01]  /*8500*/  LOP3.LUT R189, R189, 0x20, R192, 0xf8, !PT ;  /* 0x00000020bdbd7812 */ /* 0x000fe200078ef8c0 */
[----:B------:R-:W-:Y:S01]  /*8510*/  USHF.L.U32 UR13, UR24, 0x6, URZ ;  /* 0x00000006180d7899 */ /* 0x000fe200080006ff */
[----:B------:R-:W-:Y:S01]  /*8520*/  LOP3.LUT R0, R0, R222, RZ, 0xfc, !PT ;  /* 0x000000de00007212 */ /* 0x000fe200078efcff */
[----:B------:R-:W-:Y:S01]  /*8530*/  UIMAD UR4, UR4, UR9, UR17 ;  /* 0x00000009040472a4 */ /* 0x000fe2000f8e0211 */
[----:B------:R-:W-:Y:S01]  /*8540*/  MOV R6, UR16 ;  /* 0x0000001000067c02 */ /* 0x000fe20008000f00 */
[----:B------:R-:W-:Y:S01]  /*8550*/  USHF.L.U64.HI UR15, UR24, 0x6, UR15 ;  /* 0x00000006180f7899 */ /* 0x000fe2000801020f */
[----:B------:R-:W-:Y:S01]  /*8560*/  MOV R7, UR17 ;  /* 0x0000001100077c02 */ /* 0x000fe20008000f00 */
[----:B------:R-:W-:Y:S01]  /*8570*/  ULEA UR13, UP0, UR8, UR13, 0x5 ;  /* 0x0000000d080d7291 */ /* 0x000fe2000f8028ff */
[----:B------:R-:W-:Y:S01]  /*8580*/  LEA R24, R0, UR5, 0x1 ;  /* 0x0000000500187c11 */ /* 0x000fe2000f8e08ff */
[----:B------:R-:W-:Y:S01]  /*8590*/  UIADD3 UR17, UPT, UPT, UR22, -0x2, URZ ;  /* 0xfffffffe16117890 */ /* 0x000fe2000fffe0ff */
[----:B------:R-:W-:Y:S01]  /*85a0*/  MOV R3, UR4 ;  /* 0x0000000400037c02 */ /* 0x000fe20008000f00 */
[----:B------:R-:W-:-:S02]  /*85b0*/  ULEA.HI.X UR15, UR8, UR15, UR9, 0x5, UP0 ;  /* 0x0000000f080f7291 */ /* 0x000fc400080f2c09 */
[----:B------:R-:W-:Y:S01]  /*85c0*/  MOV R5, UR13 ;  /* 0x0000000d00057c02 */ /* 0x000fe20008000f00 */
[----:B------:R-:W-:-:S03]  /*85d0*/  UISETP.GT.U32.AND UP0, UPT, UR17, UR18, UPT ;  /* 0x000000121100728c */ /* 0x000fc6000bf04070 */
[----:B------:R-:W-:Y:S01]  /*85e0*/  MOV R7, UR15 ;  /* 0x0000000f00077c02 */ /* 0x000fe20008000f00 */
[----:B------:R-:W-:Y:S01]  /*85f0*/  BAR.SYNC.DEFER_BLOCKING 0x0 ;  /* 0x0000000000007b1d */ /* 0x000fe20000010000 */
[----:B--2---:R-:W-:Y:S02]  /*8600*/  LOP3.LUT R8, R189, R111, RZ, 0xfc, !PT ;  /* 0x0000006fbd087212 */ /* 0x004fe400078efcff */
[----:B-1----:R-:W-:Y:S02]  /*8610*/  ISETP.GE.AND P4, PT, R193, UR12, PT ;  /* 0x0000000cc1007c0c */ /* 0x002fe4000bf86270 */
[----:B---3--:R-:W-:Y:S02]  /*8620*/  ISETP.GE.AND P3, PT, R197, UR12, PT ;  /* 0x0000000cc5007c0c */ /* 0x008fe4000bf66270 */
[-C--:B-----5:R-:W-:Y:S02]  /*8630*/  LEA R2, P1, R6, R188.reuse, 0x7 ;  /* 0x000000bc06027211 */ /* 0x0a0fe400078238ff */
[----:B------:R-:W-:-:S02]  /*8640*/  LEA R4, P0, R5, R188, 0x1 ;  /* 0x000000bc05047211 */ /* 0x000fc400078008ff */
[----:B----4-:R-:W-:Y:S01]  /*8650*/  ISETP.GE.AND P2, PT, R190, UR12, PT ;  /* 0x0000000cbe007c0c */ /* 0x010fe2000bf46270 */
[----:B------:R-:W1:Y:S01]  /*8660*/  LDCU.64 UR12, c[0x0][0x358] ;  /* 0x00006b00ff0c77ac */ /* 0x000e620008000a00 */
        /* <DEDUP_REMOVED lines=31> */
[----:B--2---:R-:W-:-:S03]  /*8860*/  LEA R2, R8, UR5, 0x1 ;  /* 0x0000000508027c11 */ /* 0x004fc6000f8e08ff */
[----:B------:R-:W-:Y:S01]  /*8870*/  @P2 STS.128 [R224+0xb800], RZ ;  /* 0x00b800ffe0002388 */ /* 0x000fe20000000c00 */
[C---:B------:R-:W-:Y:S02]  /*8880*/  IADD3 R3, PT, PT, R194.reuse, R24, RZ ;  /* 0x00000018c2037210 */ /* 0x040fe40007ffe0ff */
[----:B------:R-:W-:Y:S01]  /*8890*/  IADD3 R0, PT, PT, R194, R2, RZ ;  /* 0x00000002c2007210 */ /* 0x000fe20007ffe0ff */
[----:B------:R-:W-:Y:S04]  /*88a0*/  LDSM.16.M88.4 R12, [R24] ;  /* 0x00000000180c783b */ /* 0x000fe80000000200 */
[----:B------:R-:W2:Y:S04]  /*88b0*/  LDSM.16.M88.4 R32, [R2+0x6400] ;  /* 0x006400000220783b */ /* 0x000ea80000000200 */
[----:B------:R-:W4:Y:S04]  /*88c0*/  LDSM.16.M88.4 R36, [R2+0x6000] ;  /* 0x006000000224783b */ /* 0x000f280000000200 */
[----:B------:R-:W5:Y:S04]  /*88d0*/  LDSM.16.M88.4 R28, [R2+0x6800] ;  /* 0x00680000021c783b */ /* 0x000f680000000200 */
[----:B------:R-:W1:Y:S04]  /*88e0*/  LDSM.16.M88.4 R20, [R2+0x6c00] ;  /* 0x006c00000214783b */ /* 0x000e680000000200 */
[----:B------:R-:W1:Y:S04]  /*88f0*/  LDSM.16.M88.4 R8, [R24+0x1000] ;  /* 0x001000001808783b */ /* 0x000e680000000200 */
[----:B---3--:R-:W-:Y:S04]  /*8900*/  LDSM.16.M88.4 R4, [R3] ;  /* 0x000000000304783b */ /* 0x008fe80000000200 */
[----:B------:R-:W3:Y:S04]  /*8910*/  LDSM.16.M88.4 R44, [R0+0x6400] ;  /* 0x00640000002c783b */ /* 0x000ee80000000200 */
[----:B------:R-:W3:Y:S04]  /*8920*/  LDSM.16.M88.4 R40, [R0+0x6000] ;  /* 0x006000000028783b */ /* 0x000ee80000000200 */
[----:B------:R-:W3:Y:S04]  /*8930*/  LDSM.16.M88.4 R56, [R0+0x6800] ;  /* 0x006800000038783b */ /* 0x000ee80000000200 */
[----:B------:R5:W3:Y:S04]  /*8940*/  LDSM.16.M88.4 R52, [R0+0x6c00] ;  /* 0x006c00000034783b */ /* 0x000ae80000000200 */
[----:B------:R1:W3:Y:S01]  /*8950*/  LDSM.16.M88.4 R16, [R3+0x1000] ;  /* 0x001000000310783b */ /* 0x0002e20000000200 */
[C---:B--2---:R-:W-:Y:S03]  /*8960*/  HMMA.16816.F32.BF16 R184, R12.reuse, R32, RZ ;  /* 0x000000200cb8723c */ /* 0x044fe600000418ff */
[----:B------:R-:W-:Y:S04]  /*8970*/  LDSM.16.M88.4 R244, [R2+0x7c00] ;  /* 0x007c000002f4783b */ /* 0x000fe80000000200 */
[----:B------:R-:W0:Y:S01]  /*8980*/  LDGDEPBAR ;  /* 0x00000000000079af */ /* 0x000e220000000000 */
[C---:B----4-:R-:W-:Y:S08]  /*8990*/  HMMA.16816.F32.BF16 R192, R12.reuse, R36, RZ ;  /* 0x000000240cc0723c */ /* 0x050ff000000418ff */
[----:B------:R-:W-:Y:S01]  /*89a0*/  HMMA.16816.F32.BF16 R180, R12, R34, RZ ;  /* 0x000000220cb4723c */ /* 0x000fe200000418ff */
[----:B-----5:R-:W-:-:S04]  /*89b0*/  MOV R0, 0x20 ;  /* 0x0000002000007802 */ /* 0x020fc80000000f00 */
[----:B------:R-:W-:-:S03]  /*89c0*/  SEL R0, R0, 0xffffffe0, !P6 ;  /* 0xffffffe000007807 */ /* 0x000fc60007000000 */
[----:B------:R-:W-:Y:S01]  /*89d0*/  HMMA.16816.F32.BF16 R176, R12, R28, RZ ;  /* 0x0000001c0cb0723c */ /* 0x000fe200000418ff */
[C---:B-1----:R-:W-:Y:S02]  /*89e0*/  IADD3 R3, PT, PT, R0.reuse, R2, RZ ;  /* 0x0000000200037210 */ /* 0x042fe40007ffe0ff */
[----:B------:R-:W-:-:S05]  /*89f0*/  IADD3 R0, PT, PT, R0, R24, RZ ;  /* 0x0000001800007210 */ /* 0x000fca0007ffe0ff */
        /* <DEDUP_REMOVED lines=9> */
[----:B------:R-:W-:Y:S08]  /*8a90*/  HMMA.16816.F32.BF16 R212, R8, R30, RZ ;  /* 0x0000001e08d4723c */ /* 0x000ff000000418ff */
[----:B---3--:R-:W-:Y:S08]  /*8aa0*/  HMMA.16816.F32.BF16 R200, R4, R44, R184 ;  /* 0x0000002c04c8723c */ /* 0x008ff000000418b8 */
[C---:B------:R-:W-:Y:S08]  /*8ab0*/  HMMA.16816.F32.BF16 R28, R8.reuse, R20, RZ ;  /* 0x00000014081c723c */ /* 0x040ff000000418ff */
[----:B------:R-:W-:Y:S01]  /*8ac0*/  HMMA.16816.F32.BF16 R204, R8, R22, RZ ;  /* 0x0000001608cc723c */ /* 0x000fe200000418ff */
        /* <DEDUP_REMOVED lines=10> */
[C---:B------:R-:W-:Y:S01]  /*8b70*/  HMMA.16816.F32.BF16 R108, R16.reuse, R44, R12 ;  /* 0x0000002c106c723c */ /* 0x040fe2000004180c */
[----:B------:R-:W2:Y:S07]  /*8b80*/  LDSM.16.M88.4 R12, [R2+0x7400] ;  /* 0x00740000020c783b */ /* 0x000eae0000000200 */
[C---:B------:R-:W-:Y:S01]  /*8b90*/  HMMA.16816.F32.BF16 R240, R16.reuse, R56, R32 ;  /* 0x0000003810f0723c */ /* 0x040fe20000041820 */
[----:B------:R-:W3:Y:S07]  /*8ba0*/  LDSM.16.M88.4 R32, [R24+0x3000] ;  /* 0x003000001820783b */ /* 0x000eee0000000200 */
[C---:B------:R-:W-:Y:S01]  /*8bb0*/  HMMA.16816.F32.BF16 R176, R16.reuse, R40, R48 ;  /* 0x0000002810b0723c */ /* 0x040fe20000041830 */
[----:B------:R-:W-:Y:S07]  /*8bc0*/  LDSM.16.M88.4 R48, [R3+0x7000] ;  /* 0x007000000330783b */ /* 0x000fee0000000200 */
[C---:B------:R-:W-:Y:S01]  /*8bd0*/  HMMA.16816.F32.BF16 R248, R16.reuse, R52, R28 ;  /* 0x0000003410f8723c */ /* 0x040fe2000004181c */
[----:B------:R-:W4:Y:S07]  /*8be0*/  LDSM.16.M88.4 R28, [R0+0x2000] ;  /* 0x00200000001c783b */ /* 0x000f2e0000000200 */
[C---:B------:R-:W-:Y:S08]  /*8bf0*/  HMMA.16816.F32.BF16 R204, R16.reuse, R54, R204 ;  /* 0x0000003610cc723c */ /* 0x040ff000000418cc */
[C---:B------:R-:W-:Y:S08]  /*8c00*/  HMMA.16816.F32.BF16 R40, R16.reuse, R42, R208 ;  /* 0x0000002a1028723c */ /* 0x040ff000000418d0 */
[----:B------:R-:W-:Y:S01]  /*8c10*/  HMMA.16816.F32.BF16 R64, R16, R46, R236 ;  /* 0x0000002e1040723c */ /* 0x000fe200000418ec */
[----:B------:R-:W-:Y:S02]  /*8c20*/  LDSM.16.M88.4 R44, [R2+0x8000] ;  /* 0x00800000022c783b */ /* 0x000fe40000000200 */
[----:B------:R-:W-:-:S02]  /*8c30*/  MOV R105, R204 ;  /* 0x000000cc00697202 */ /* 0x000fc40000000f00 */
[----:B------:R-:W-:Y:S02]  /*8c40*/  MOV R100, R205 ;  /* 0x000000cd00647202 */ /* 0x000fe40000000f00 */
[----:B------:R-:W-:Y:S01]  /*8c50*/  MOV R27, R206 ;  /* 0x000000ce001b7202 */ /* 0x000fe20000000f00 */
[----:B------:R-:W-:Y:S01]  /*8c60*/  HMMA.16816.F32.BF16 R208, R16, R58, R212 ;  /* 0x0000003a10d0723c */ /* 0x000fe200000418d4 */
[----:B------:R-:W5:Y:S01]  /*8c70*/  LDSM.16.M88.4 R16, [R24+0x4000] ;  /* 0x004000001810783b */ /* 0x000f620000000200 */
[----:B------:R-:W-:-:S06]  /*8c80*/  MOV R26, R207 ;  /* 0x000000cf001a7202 */ /* 0x000fcc0000000f00 */
[C---:B-1----:R-:W-:Y:S08]  /*8c90*/  HMMA.16816.F32.BF16 R36, R4.reuse, R8, R36 ;  /* 0x000000080424723c */ /* 0x042ff00000041824 */
[C---:B------:R-:W-:Y:S01]  /*8ca0*/  HMMA.16816.F32.BF16 R236, R4.reuse, R246, R20 ;  /* 0x000000f604ec723c */ /* 0x040fe20000041814 */
[----:B------:R1:W5:Y:S07]  /*8cb0*/  LDSM.16.M88.4 R20, [R0+0x3000] ;  /* 0x003000000014783b */ /* 0x00036e0000000200 */
[C---:B--2---:R-:W-:Y:S08]  /*8cc0*/  HMMA.16816.F32.BF16 R200, R4.reuse, R12, R200 ;  /* 0x0000000c04c8723c */ /* 0x044ff000000418c8 */
[C---:B------:R-:W-:Y:S08]  /*8cd0*/  HMMA.16816.F32.BF16 R196, R4.reuse, R60, R196 ;  /* 0x0000003c04c4723c */ /* 0x040ff000000418c4 */
[C---:B------:R-:W-:Y:S08]  /*8ce0*/  HMMA.16816.F32.BF16 R212, R4.reuse, R244, R192 ;  /* 0x000000f404d4723c */ /* 0x040ff000000418c0 */
[C---:B------:R-:W-:Y:S08]  /*8cf0*/  HMMA.16816.F32.BF16 R188, R4.reuse, R10, R188 ;  /* 0x0000000a04bc723c */ /* 0x040ff000000418bc */
[C---:B------:R-:W-:Y:S08]  /*8d00*/  HMMA.16816.F32.BF16 R184, R4.reuse, R14, R184 ;  /* 0x0000000e04b8723c */ /* 0x040ff000000418b8 */
[----:B------:R-:W-:Y:S01]  /*8d10*/  HMMA.16816.F32.BF16 R204, R4, R62, R180 ;  /* 0x0000003e04cc723c */ /* 0x000fe200000418b4 */
[----:B------:R-:W-:-:S04]  /*8d20*/  MOV R4, 0x20 ;  /* 0x0000002000047802 */ /* 0x000fc80000000f00 */
[----:B------:R-:W-:-:S03]  /*8d30*/  SEL R4, R4, 0xffffffe0, !P6 ;  /* 0xffffffe004047807 */ /* 0x000fc60007000000 */
[----:B---3--:R-:W-:Y:S01]  /*8d40*/  HMMA.16816.F32.BF16 R56, R32, R8, R176 ;  /* 0x000000082038723c */ /* 0x008fe200000418b0 */
[C---:B-1----:R-:W-:Y:S02]  /*8d50*/  IADD3 R0, PT, PT, R4.reuse, R2, RZ ;  /* 0x0000000204007210 */ /* 0x042fe40007ffe0ff */
[----:B------:R-:W-:-:S05]  /*8d60*/  IADD3 R4, PT, PT, R4, R24, RZ ;  /* 0x0000001804047210 */ /* 0x000fca0007ffe0ff */
[----:B------:R-:W-:Y:S01]  /*8d70*/  HMMA.16816.F32.BF16 R176, R32, R10, R40 ;  /* 0x0000000a20b0723c */ /* 0x000fe20000041828 */
[----:B------:R-:W-:Y:S04]  /*8d80*/  LDSM.16.M88.4 R40, [R0+0x8000] ;  /* 0x008000000028783b */ /* 0x000fe80000000200 */
[----:B------:R-:W1:Y:S03]  /*8d90*/  LDSM.16.M88.4 R8, [R4+0x4000] ;  /* 0x004000000408783b */ /* 0x000e660000000200 */
[----:B----4-:R-:W-:Y:S01]  /*8da0*/  HMMA.16816.F32.BF16 R36, R28, R48, R36 ;  /* 0x000000301c24723c */ /* 0x010fe20000041824 */
[----:B------:R-:W-:Y:S07]  /*8db0*/  LDSM.16.M88.4 R4, [R4+0x5000] ;  /* 0x005000000404783b */ /* 0x000fee0000000200 */
[C---:B------:R-:W-:Y:S08]  /*8dc0*/  HMMA.16816.F32.BF16 R108, R32.reuse, R12, R108 ;  /* 0x0000000c206c723c */ /* 0x040ff0000004186c */
[----:B------:R-:W-:Y:S01]  /*8dd0*/  HMMA.16816.F32.BF16 R64, R32, R14, R64 ;  /* 0x0000000e2040723c */ /* 0x000fe20000041840 */
[----:B------:R-:W2:Y:S07]  /*8de0*/  LDSM.16.M88.4 R12, [R24+0x5000] ;  /* 0x00500000180c783b */ /* 0x000eae0000000200 */
[----:B-----5:R-:W-:Y:S01]  /*8df0*/  HMMA.16816.F32.BF16 R52, R16, R44, R36 ;  /* 0x0000002c1034723c */ /* 0x020fe20000041824 */
[----:B------:R-:W3:Y:S07]  /*8e00*/  LDSM.16.M88.4 R36, [R3+0x7400] ;  /* 0x007400000324783b */ /* 0x000eee0000000200 */
[----:B------:R-:W-:Y:S08]  /*8e10*/  HMMA.16816.F32.BF16 R56, R20, R48, R56 ;  /* 0x000000301438723c */ /* 0x000ff00000041838 */
[C---:B------:R-:W-:Y:S08]  /*8e20*/  HMMA.16816.F32.BF16 R192, R32.reuse, R60, R240 ;  /* 0x0000003c20c0723c */ /* 0x040ff000000418f0 */
[----:B------:R-:W-:Y:S08]  /*8e30*/  HMMA.16816.F32.BF16 R208, R32, R62, R208 ;  /* 0x0000003e20d0723c */ /* 0x000ff000000418d0 */
[----:B-1----:R-:W-:Y:S08]  /*8e40*/  HMMA.16816.F32.BF16 R60, R8, R40, R52 ;  /* 0x00000028083c723c */ /* 0x002ff00000041834 */
[-C--:B------:R-:W-:Y:S08]  /*8e50*/  HMMA.16816.F32.BF16 R52, R28, R50.reuse, R188 ;  /* 0x000000321c34723c */ /* 0x080ff000000418bc */
[----:B------:R-:W-:Y:S03]  /*8e60*/  HMMA.16816.F32.BF16 R48, R20, R50, R176 ;  /* 0x000000321430723c */ /* 0x000fe600000418b0 */
[----:B------:R-:W-:-:S04]  /*8e70*/  FMUL.FTZ R25, R60, UR7 ;  /* 0x000000073c197c20 */ /* 0x000fc80008410000 */
[----:B------:R1:W4:Y:S01]  /*8e80*/  MUFU.TANH R234, R25 ;  /* 0x0000001900ea7308 */ /* 0x0003220000002400 */
[----:B--2---:R-:W-:Y:S08]  /*8e90*/  HMMA.16816.F32.BF16 R56, R12, R44, R56 ;  /* 0x0000002c0c38723c */ /* 0x004ff00000041838 */
[-C--:B------:R-:W-:Y:S08]  /*8ea0*/  HMMA.16816.F32.BF16 R52, R16, R46.reuse, R52 ;  /* 0x0000002e1034723c */ /* 0x080ff00000041834 */
[----:B------:R-:W-:Y:S01]  /*8eb0*/  HMMA.16816.F32.BF16 R44, R12, R46, R48 ;  /* 0x0000002e0c2c723c */ /* 0x000fe20000041830 */
[----:B------:R-:W2:Y:S01]  /*8ec0*/  LDSM.16.M88.4 R48, [R2+0x8400] ;  /* 0x008400000230783b */ /* 0x000ea20000000200 */
[----:B-1----:R-:W-:-:S04]  /*8ed0*/  FMUL.FTZ R25, R61, UR7 ;  /* 0x000000073d197c20 */ /* 0x002fc80008410000 */
[----:B------:R1:W1:Y:S02]  /*8ee0*/  MUFU.TANH R235, R25 ;  /* 0x0000001900eb7308 */ /* 0x0002640000002400 */
[----:B------:R-:W-:Y:S08]  /*8ef0*/  HMMA.16816.F32.BF16 R56, R4, R40, R56 ;  /* 0x000000280438723c */ /* 0x000ff00000041838 */
[----:B---3--:R-:W-:Y:S01]  /*8f00*/  HMMA.16816.F32.BF16 R180, R20, R36, R108 ;  /* 0x0000002414b4723c */ /* 0x008fe2000004186c */
[----:B-1----:R-:W-:-:S07]  /*8f10*/  FMUL.FTZ R25, R62, UR7 ;  /* 0x000000073e197c20 */ /* 0x002fce0008410000 */
[----:B------:R-:W-:Y:S01]  /*8f20*/  HMMA.16816.F32.BF16 R176, R28, R36, R200 ;  /* 0x000000241cb0723c */ /* 0x000fe200000418c8 */
[----:B------:R1:W3:Y:S07]  /*8f30*/  MUFU.TANH R191, R25 ;  /* 0x0000001900bf7308 */ /* 0x0002ee0000002400 */
[-C--:B------:R-:W-:Y:S08]  /*8f40*/  HMMA.16816.F32.BF16 R64, R20, R38.reuse, R64 ;  /* 0x000000261440723c */ /* 0x080ff00000041840 */
[----:B------:R-:W-:Y:S01]  /*8f50*/  HMMA.16816.F32.BF16 R108, R28, R38, R184 ;  /* 0x000000261c6c723c */ /* 0x000fe200000418b8 */
[----:B------:R-:W5:Y:S01]  /*8f60*/  LDSM.16.M88.4 R36, [R0+0x8400] ;  /* 0x008400000024783b */ /* 0x000f620000000200 */
[----:B-1----:R-:W-:-:S06]  /*8f70*/  FMUL.FTZ R25, R63, UR7 ;  /* 0x000000073f197c20 */ /* 0x002fcc0008410000 */
[-C--:B------:R-:W-:Y:S01]  /*8f80*/  HMMA.16816.F32.BF16 R60, R8, R42.reuse, R52 ;  /* 0x0000002a083c723c */ /* 0x080fe20000041834 */
[----:B------:R1:W1:Y:S07]  /*8f90*/  MUFU.TANH R189, R25 ;  /* 0x0000001900bd7308 */ /* 0x00026e0000002400 */
[----:B------:R-:W-:Y:S01]  /*8fa0*/  HMMA.16816.F32.BF16 R52, R4, R42, R44 ;  /* 0x0000002a0434723c */ /* 0x000fe2000004182c */
[----:B------:R-:W4:Y:S07]  /*8fb0*/  LDSM.16.M88.4 R44, [R3+0x7800] ;  /* 0x00780000032c783b */ /* 0x000f2e0000000200 */
[----:B--2---:R-:W-:Y:S01]  /*8fc0*/  HMMA.16816.F32.BF16 R40, R16, R48, R176 ;  /* 0x000000301028723c */ /* 0x004fe200000418b0 */
[----:B-1----:R-:W-:-:S04]  /*8fd0*/  FMUL.FTZ R25, R56, UR7 ;  /* 0x0000000738197c20 */ /* 0x002fc80008410000 */
[----:B------:R1:W2:Y:S03]  /*8fe0*/  MUFU.TANH R217, R25 ;  /* 0x0000001900d97308 */ /* 0x0002a60000002400 */
[----:B------:R-:W-:Y:S08]  /*8ff0*/  HMMA.16816.F32.BF16 R64, R12, R50, R64 ;  /* 0x000000320c40723c */ /* 0x000ff00000041840 */
[----:B------:R-:W-:Y:S08]  /*9000*/  HMMA.16816.F32.BF16 R176, R32, R244, R248 ;  /* 0x000000f420b0723c */ /* 0x000ff000000418f8 */
[----:B-----5:R-:W-:Y:S01]  /*9010*/  HMMA.16816.F32.BF16 R40, R8, R36, R40 ;  /* 0x000000240828723c */ /* 0x020fe20000041828 */
[----:B-1----:R-:W-:-:S04]  /*9020*/  FMUL.FTZ R25, R57, UR7 ;  /* 0x0000000739197c20 */ /* 0x002fc80008410000 */
[----:B------:R1:W1:Y:S03]  /*9030*/  MUFU.TANH R220, R25 ;  /* 0x0000001900dc7308 */ /* 0x0002660000002400 */
[----:B------:R-:W-:Y:S01]  /*9040*/  HMMA.16816.F32.BF16 R64, R4, R38, R64 ;  /* 0x000000260440723c */ /* 0x000fe20000041840 */
[----:B-1----:R-:W-:-:S04]  /*9050*/  FMUL.FTZ R25, R58, UR7 ;  /* 0x000000073a197c20 */ /* 0x002fc80008410000 */
[----:B------:R1:W1:Y:S02]  /*9060*/  MUFU.TANH R200, R25 ;  /* 0x0000001900c87308 */ /* 0x0002640000002400 */
[----:B-1----:R-:W-:Y:S02]  /*9070*/  FMUL.FTZ R25, R59, UR7 ;  /* 0x000000073b197c20 */ /* 0x002fe40008410000 */
[----:B------:R-:W-:Y:S04]  /*9080*/  HMMA.16816.F32.BF16 R56, R12, R48, R180 ;  /* 0x000000300c38723c */ /* 0x000fe800000418b4 */
[----:B------:R1:W1:Y:S04]  /*9090*/  MUFU.TANH R187, R25 ;  /* 0x0000001900bb7308 */ /* 0x0002680000002400 */
[----:B------:R-:W-:Y:S08]  /*90a0*/  HMMA.16816.F32.BF16 R48, R16, R50, R108 ;  /* 0x000000321030723c */ /* 0x000ff0000004186c */
[----:B----4-:R-:W-:Y:S01]  /*90b0*/  HMMA.16816.F32.BF16 R108, R20, R44, R192 ;  /* 0x0000002c146c723c */ /* 0x010fe200000418c0 */
[----:B------:R-:W-:-:S02]  /*90c0*/  MOV R194, R27 ;  /* 0x0000001b00c27202 */ /* 0x000fc40000000f00 */
[----:B------:R-:W-:Y:S01]  /*90d0*/  MOV R195, R26 ;  /* 0x0000001a00c37202 */ /* 0x000fe20000000f00 */
[----:B-1----:R-:W-:Y:S01]  /*90e0*/  FMUL.FTZ R25, R60, UR7 ;  /* 0x000000073c197c20 */ /* 0x002fe20008410000 */
[----:B------:R-:W-:Y:S02]  /*90f0*/  MOV R192, R105 ;  /* 0x0000006900c07202 */ /* 0x000fe40000000f00 */
[----:B------:R-:W-:Y:S01]  /*9100*/  MOV R193, R100 ;  /* 0x0000006400c17202 */ /* 0x000fe20000000f00 */
[----:B------:R1:W4:Y:S01]  /*9110*/  MUFU.TANH R233, R25 ;  /* 0x0000001900e97308 */ /* 0x0003220000002400 */
[----:B------:R-:W-:Y:S08]  /*9120*/  HMMA.16816.F32.BF16 R56, R4, R36, R56 ;  /* 0x000000240438723c */ /* 0x000ff00000041838 */
[----:B------:R-:W-:Y:S08]  /*9130*/  HMMA.16816.F32.BF16 R36, R8, R38, R48 ;  /* 0x000000260824723c */ /* 0x000ff00000041830 */
[----:B------:R-:W-:Y:S01]  /*9140*/  HMMA.16816.F32.BF16 R32, R32, R246, R192 ;  /* 0x000000f62020723c */ /* 0x000fe200000418c0 */
[----:B-1----:R-:W-:-:S04]  /*9150*/  FMUL.FTZ R25, R61, UR7 ;  /* 0x000000073d197c20 */ /* 0x002fc80008410000 */
        /* <DEDUP_REMOVED lines=13> */
[----:B------:R-:W1:Y:S04]  /*9230*/  LDSM.16.M88.4 R52, [R2+0x8800] ;  /* 0x008800000234783b */ /* 0x000e680000000200 */
[----:B------:R5:W1:Y:S02]  /*9240*/  MUFU.TANH R186, R25 ;  /* 0x0000001900ba7308 */ /* 0x000a640000002400 */
[----:B-----5:R-:W-:-:S06]  /*9250*/  FMUL.FTZ R25, R40, UR7 ;  /* 0x0000000728197c20 */ /* 0x020fcc0008410000 */
[----:B------:R5:W2:Y:S01]  /*9260*/  MUFU.TANH R227, R25 ;  /* 0x0000001900e37308 */ /* 0x000aa20000002400 */
[----:B-1----:R-:W-:Y:S01]  /*9270*/  HMMA.16816.F32.BF16 R48, R16, R52, R60 ;  /* 0x000000341030723c */ /* 0x002fe2000004183c */
[----:B-----5:R-:W-:-:S06]  /*9280*/  FMUL.FTZ R25, R41, UR7 ;  /* 0x0000000729197c20 */ /* 0x020fcc0008410000 */
        /* <DEDUP_REMOVED lines=9> */
[----:B------:R1:W3:Y:S01]  /*9320*/  LDSM.16.M88.4 R48, [R3+0x7c00] ;  /* 0x007c00000330783b */ /* 0x0002e20000000200 */
[----:B-----5:R-:W-:-:S05]  /*9330*/  FMUL.FTZ R25, R57, UR7 ;  /* 0x0000000739197c20 */ /* 0x020fca0008410000 */
[----:B------:R5:W1:Y:S02]  /*9340*/  MUFU.TANH R197, R25 ;  /* 0x0000001900c57308 */ /* 0x000a640000002400 */
[----:B-----5:R-:W-:-:S10]  /*9350*/  FMUL.FTZ R25, R58, UR7 ;  /* 0x000000073a197c20 */ /* 0x020fd40008410000 */
[----:B-1----:R-:W-:Y:S01]  /*9360*/  FMUL.FTZ R3, R60, UR7 ;  /* 0x000000073c037c20 */ /* 0x002fe20008410000 */
[----:B------:R1:W1:Y:S02]  /*9370*/  MUFU.TANH R242, R25 ;  /* 0x0000001900f27308 */ /* 0x0002640000002400 */
[----:B-1----:R-:W-:Y:S02]  /*9380*/  FMUL.FTZ R25, R59, UR7 ;  /* 0x000000073b197c20 */ /* 0x002fe40008410000 */
[----:B------:R-:W-:Y:S04]  /*9390*/  HMMA.16816.F32.BF16 R56, R28, R46, R204 ;  /* 0x0000002e1c38723c */ /* 0x000fe800000418cc */
[----:B------:R1:W1:Y:S08]  /*93a0*/  MUFU.TANH R205, R3 ;  /* 0x0000000300cd7308 */ /* 0x0002700000002400 */
[----:B------:R5:W2:Y:S01]  /*93b0*/  MUFU.TANH R243, R25 ;  /* 0x0000001900f37308 */ /* 0x000aa20000002400 */
[----:B-1----:R-:W-:-:S07]  /*93c0*/  FMUL.FTZ R3, R61, UR7 ;  /* 0x000000073d037c20 */ /* 0x002fce0008410000 */
[----:B------:R1:W1:Y:S01]  /*93d0*/  MUFU.TANH R204, R3 ;  /* 0x0000000300cc7308 */ /* 0x0002620000002400 */
[----:B-----5:R-:W-:-:S07]  /*93e0*/  FMUL.FTZ R25, R36, UR7 ;  /* 0x0000000724197c20 */ /* 0x020fce0008410000 */
[----:B------:R5:W2:Y:S01]  /*93f0*/  MUFU.TANH R222, R25 ;  /* 0x0000001900de7308 */ /* 0x000aa20000002400 */
[----:B-1----:R-:W-:-:S07]  /*9400*/  FMUL.FTZ R3, R62, UR7 ;  /* 0x000000073e037c20 */ /* 0x002fce0008410000 */
[----:B------:R1:W1:Y:S01]  /*9410*/  MUFU.TANH R105, R3 ;  /* 0x0000000300697308 */ /* 0x0002620000002400 */
[----:B-----5:R-:W-:-:S07]  /*9420*/  FMUL.FTZ R25, R37, UR7 ;  /* 0x0000000725197c20 */ /* 0x020fce0008410000 */
[----:B------:R5:W2:Y:S01]  /*9430*/  MUFU.TANH R221, R25 ;  /* 0x0000001900dd7308 */ /* 0x000aa20000002400 */
[----:B-1----:R-:W-:-:S07]  /*9440*/  FMUL.FTZ R3, R63, UR7 ;  /* 0x000000073f037c20 */ /* 0x002fce0008410000 */
[----:B------:R-:W1:Y:S01]  /*9450*/  MUFU.TANH R100, R3 ;  /* 0x0000000300647308 */ /* 0x000e620000002400 */
[----:B-----5:R-:W-:-:S07]  /*9460*/  FMUL.FTZ R25, R38, UR7 ;  /* 0x0000000726197c20 */ /* 0x020fce0008410000 */
[----:B------:R5:W1:Y:S02]  /*9470*/  MUFU.TANH R27, R25 ;  /* 0x00000019001b7308 */ /* 0x000a640000002400 */
[----:B-----5:R-:W-:Y:S02]  /*9480*/  FMUL.FTZ R25, R39, UR7 ;  /* 0x0000000727197c20 */ /* 0x020fe40008410000 */
[----:B------:R-:W-:Y:S04]  /*9490*/  HMMA.16816.F32.BF16 R36, R12, R52, R108 ;  /* 0x000000340c24723c */ /* 0x000fe8000004186c */
[----:B------:R5:W1:Y:S02]  /*94a0*/  MUFU.TANH R26, R25 ;  /* 0x00000019001a7308 */ /* 0x000a640000002400 */
[----:B-----5:R-:W-:-:S14]  /*94b0*/  FMUL.FTZ R25, R64, UR7 ;  /* 0x0000000740197c20 */ /* 0x020fdc0008410000 */
[----:B------:R-:W-:Y:S01]  /*94c0*/  HMMA.16816.F32.BF16 R108, R4, R40, R36 ;  /* 0x00000028046c723c */ /* 0x000fe20000041824 */
[----:B------:R5:W1:Y:S07]  /*94d0*/  MUFU.TANH R185, R25 ;  /* 0x0000001900b97308 */ /* 0x000a6e0000002400 */
[----:B------:R-:W-:Y:S11]  /*94e0*/  HMMA.16816.F32.BF16 R36, R16, R54, R56 ;  /* 0x000000361024723c */ /* 0x000ff60000041838 */
[----:B------:R-:W-:Y:S01]  /*94f0*/  FMUL.FTZ R3, R108, UR7 ;  /* 0x000000076c037c20 */ /* 0x000fe20008410000 */
[----:B-----5:R-:W-:-:S03]  /*9500*/  FMUL.FTZ R25, R65, UR7 ;  /* 0x0000000741197c20 */ /* 0x020fc60008410000 */
[----:B------:R5:W1:Y:S05]  /*9510*/  MUFU.TANH R181, R3 ;  /* 0x0000000300b57308 */ /* 0x000a6a0000002400 */
[----:B------:R-:W-:Y:S01]  /*9520*/  HMMA.16816.F32.BF16 R56, R8, R42, R36 ;  /* 0x0000002a0838723c */ /* 0x000fe20000041824 */
[----:B------:R4:W-:Y:S02]  /*9530*/  LDSM.16.M88.4 R36, [R0+0x8c00] ;  /* 0x008c00000024783b */ /* 0x0009e40000000200 */
[----:B------:R3:W1:Y:S01]  /*9540*/  MUFU.TANH R184, R25 ;  /* 0x0000001900b87308 */ /* 0x0006620000002400 */
[----:B-----5:R-:W-:-:S07]  /*9550*/  FMUL.FTZ R3, R109, UR7 ;  /* 0x000000076d037c20 */ /* 0x020fce0008410000 */
[----:B------:R5:W1:Y:S01]  /*9560*/  MUFU.TANH R108, R3 ;  /* 0x00000003006c7308 */ /* 0x000a620000002400 */
[----:B---3--:R-:W-:Y:S01]  /*9570*/  FMUL.FTZ R25, R66, UR7 ;  /* 0x0000000742197c20 */ /* 0x008fe20008410000 */
[----:B----4-:R-:W-:-:S06]  /*9580*/  FMUL.FTZ R0, R111, UR7 ;  /* 0x000000076f007c20 */ /* 0x010fcc0008410000 */
[----:B------:R3:W4:Y:S01]  /*9590*/  MUFU.TANH R240, R25 ;  /* 0x0000001900f07308 */ /* 0x0007220000002400 */
[----:B-----5:R-:W-:-:S07]  /*95a0*/  FMUL.FTZ R3, R110, UR7 ;  /* 0x000000076e037c20 */ /* 0x020fce0008410000 */
[----:B------:R-:W1:Y:S01]  /*95b0*/  MUFU.TANH R207, R3 ;  /* 0x0000000300cf7308 */ /* 0x000e620000002400 */
[----:B---3--:R-:W-:Y:S02]  /*95c0*/  FMUL.FTZ R25, R67, UR7 ;  /* 0x0000000743197c20 */ /* 0x008fe40008410000 */
[----:B------:R-:W-:Y:S01]  /*95d0*/  HMMA.16816.F32.BF16 R64, R20, R46, R208 ;  /* 0x0000002e1440723c */ /* 0x000fe200000418d0 */
[----:B------:R-:W3:Y:S01]  /*95e0*/  LDSM.16.M88.4 R44, [R2+0x8c00] ;  /* 0x008c0000022c783b */ /* 0x000ee20000000200 */
[----:B------:R-:W-:-:S04]  /*95f0*/  DEPBAR.LE SB0, 0x0 ;  /* 0x000080000000791a */ /* 0x000fc80000000000 */
[----:B------:R-:W1:-:S14]  /*9600*/  MUFU.TANH R241, R25 ;  /* 0x0000001900f17308 */ /* 0x000e5c0000002400 */
[----:B------:R-:W-:Y:S08]  /*9610*/  HMMA.16816.F32.BF16 R60, R12, R54, R64 ;  /* 0x000000360c3c723c */ /* 0x000ff00000041840 */
[-C--:B------:R-:W-:Y:S01]  /*9620*/  HMMA.16816.F32.BF16 R52, R28, R48.reuse, R212 ;  /* 0x000000301c34723c */ /* 0x080fe200000418d4 */
[----:B------:R5:W1:Y:S07]  /*9630*/  MUFU.TANH R214, R0 ;  /* 0x0000000000d67308 */ /* 0x000a6e0000002400 */
[----:B------:R-:W-:Y:S08]  /*9640*/  HMMA.16816.F32.BF16 R64, R20, R48, R176 ;  /* 0x000000301440723c */ /* 0x000ff000000418b0 */
[----:B------:R-:W-:Y:S01]  /*9650*/  HMMA.16816.F32.BF16 R28, R28, R50, R236 ;  /* 0x000000321c1c723c */ /* 0x000fe200000418ec */
[----:B-----5:R-:W-:-:S04]  /*9660*/  FMUL.FTZ R0, R56, UR7 ;  /* 0x0000000738007c20 */ /* 0x020fc80008410000 */
[----:B------:R5:W1:Y:S03]  /*9670*/  MUFU.TANH R201, R0 ;  /* 0x0000000000c97308 */ /* 0x000a660000002400 */
[----:B------:R-:W-:Y:S08]  /*9680*/  HMMA.16816.F32.BF16 R20, R20, R50, R32 ;  /* 0x000000321414723c */ /* 0x000ff00000041820 */
[----:B------:R-:W-:Y:S08]  /*9690*/  HMMA.16816.F32.BF16 R60, R4, R42, R60 ;  /* 0x0000002a043c723c */ /* 0x000ff0000004183c */
[----:B---3--:R-:W-:Y:S01]  /*96a0*/  HMMA.16816.F32.BF16 R40, R16, R44, R52 ;  /* 0x0000002c1028723c */ /* 0x008fe20000041834 */
[----:B-----5:R-:W-:-:S04]  /*96b0*/  FMUL.FTZ R0, R57, UR7 ;  /* 0x0000000739007c20 */ /* 0x020fc80008410000 */
[----:B------:R3:W1:Y:S03]  /*96c0*/  MUFU.TANH R202, R0 ;  /* 0x0000000000ca7308 */ /* 0x0006660000002400 */
[----:B------:R-:W-:Y:S03]  /*96d0*/  HMMA.16816.F32.BF16 R52, R12, R44, R64 ;  /* 0x0000002c0c34723c */ /* 0x000fe60000041840 */
[----:B------:R-:W-:Y:S01]  /*96e0*/  FMUL.FTZ R62, R62, UR7 ;  /* 0x000000073e3e7c20 */ /* 0x000fe20008410000 */
[----:B------:R-:W-:-:S03]  /*96f0*/  FMUL.FTZ R63, R63, UR7 ;  /* 0x000000073f3f7c20 */ /* 0x000fc60008410000 */
[----:B------:R-:W1:Y:S01]  /*9700*/  MUFU.TANH R211, R62 ;  /* 0x0000003e00d37308 */ /* 0x000e620000002400 */
[----:B------:R-:W-:Y:S01]  /*9710*/  HMMA.16816.F32.BF16 R16, R16, R46, R28 ;  /* 0x0000002e1010723c */ /* 0x000fe2000004181c */
[----:B---3--:R-:W-:-:S07]  /*9720*/  FMUL.FTZ R0, R58, UR7 ;  /* 0x000000073a007c20 */ /* 0x008fce0008410000 */
[----:B------:R-:W-:Y:S01]  /*9730*/  HMMA.16816.F32.BF16 R12, R12, R46, R20 ;  /* 0x0000002e0c0c723c */ /* 0x000fe20000041814 */
[----:B------:R-:W3:Y:S07]  /*9740*/  MUFU.TANH R206, R63 ;  /* 0x0000003f00ce7308 */ /* 0x000eee0000002400 */
[-C--:B------:R-:W-:Y:S01]  /*9750*/  HMMA.16816.F32.BF16 R40, R8, R36.reuse, R40 ;  /* 0x000000240828723c */ /* 0x080fe20000041828 */
[----:B------:R5:W1:Y:S07]  /*9760*/  MUFU.TANH R58, R0 ;  /* 0x00000000003a7308 */ /* 0x000a6e0000002400 */
[----:B------:R-:W-:Y:S08]  /*9770*/  HMMA.16816.F32.BF16 R28, R4, R36, R52 ;  /* 0x00000024041c723c */ /* 0x000ff00000041834 */
[----:B------:R-:W-:Y:S01]  /*9780*/  HMMA.16816.F32.BF16 R8, R8, R38, R16 ;  /* 0x000000260808723c */ /* 0x000fe20000041810 */
[----:B-----5:R-:W-:-:S02]  /*9790*/  FMUL.FTZ R0, R59, UR7 ;  /* 0x000000073b007c20 */ /* 0x020fc40008410000 */
[----:B------:R-:W-:Y:S01]  /*97a0*/  FMUL.FTZ R40, R40, UR7 ;  /* 0x0000000728287c20 */ /* 0x000fe20008410000 */
[----:B------:R-:W-:Y:S01]  /*97b0*/  FMUL.FTZ R41, R41, UR7 ;  /* 0x0000000729297c20 */ /* 0x000fe20008410000 */
[----:B------:R-:W-:Y:S01]  /*97c0*/  FMUL.FTZ R42, R42, UR7 ;  /* 0x000000072a2a7c20 */ /* 0x000fe20008410000 */
[----:B------:R5:W1:Y:S02]  /*97d0*/  MUFU.TANH R56, R0 ;  /* 0x0000000000387308 */ /* 0x000a640000002400 */
[----:B------:R-:W-:Y:S01]  /*97e0*/  HMMA.16816.F32.BF16 R4, R4, R38, R12 ;  /* 0x000000260404723c */ /* 0x000fe2000004180c */
[----:B------:R-:W-:Y:S02]  /*97f0*/  FMUL.FTZ R43, R43, UR7 ;  /* 0x000000072b2b7c20 */ /* 0x000fe40008410000 */
[----:B------:R-:W-:Y:S01]  /*9800*/  FMUL.FTZ R28, R28, UR7 ;  /* 0x000000071c1c7c20 */ /* 0x000fe20008410000 */
[----:B------:R-:W-:Y:S01]  /*9810*/  FMUL.FTZ R29, R29, UR7 ;  /* 0x000000071d1d7c20 */ /* 0x000fe20008410000 */
[----:B------:R-:W-:Y:S01]  /*9820*/  FMUL.FTZ R30, R30, UR7 ;  /* 0x000000071e1e7c20 */ /* 0x000fe20008410000 */
[----:B------:R-:W-:Y:S01]  /*9830*/  FMUL.FTZ R31, R31, UR7 ;  /* 0x000000071f1f7c20 */ /* 0x000fe20008410000 */
[----:B------:R-:W1:Y:S04]  /*9840*/  MUFU.TANH R195, R40 ;  /* 0x0000002800c37308 */ /* 0x000e680000002400 */
[----:B------:R-:W-:Y:S01]  /*9850*/  FMUL.FTZ R8, R8, UR7 ;  /* 0x0000000708087c20 */ /* 0x000fe20008410000 */
[----:B------:R-:W-:Y:S01]  /*9860*/  FMUL.FTZ R9, R9, UR7 ;  /* 0x0000000709097c20 */ /* 0x000fe20008410000 */
[----:B------:R-:W-:Y:S01]  /*9870*/  FMUL.FTZ R10, R10, UR7 ;  /* 0x000000070a0a7c20 */ /* 0x000fe20008410000 */
[----:B------:R-:W-:Y:S01]  /*9880*/  FMUL.FTZ R11, R11, UR7 ;  /* 0x000000070b0b7c20 */ /* 0x000fe20008410000 */
[----:B------:R-:W1:Y:S01]  /*9890*/  MUFU.TANH R199, R41 ;  /* 0x0000002900c77308 */ /* 0x000e620000002400 */
[----:B-----5:R-:W-:-:S03]  /*98a0*/  FMUL.FTZ R0, R60, UR7 ;  /* 0x000000073c007c20 */ /* 0x020fc60008410000 */
[----:B------:R-:W-:Y:S01]  /*98b0*/  FMUL.FTZ R4, R4, UR7 ;  /* 0x0000000704047c20 */ /* 0x000fe20008410000 */
[----:B------:R-:W-:Y:S01]  /*98c0*/  FMUL.FTZ R5, R5, UR7 ;  /* 0x0000000705057c20 */ /* 0x000fe20008410000 */
[----:B------:R-:W-:Y:S01]  /*98d0*/  FMUL.FTZ R6, R6, UR7 ;  /* 0x0000000706067c20 */ /* 0x000fe20008410000 */
[----:B------:R-:W-:Y:S01]  /*98e0*/  FMUL.FTZ R7, R7, UR7 ;  /* 0x0000000707077c20 */ /* 0x000fe20008410000 */
[----:B------:R5:W1:Y:S08]  /*98f0*/  MUFU.TANH R64, R0 ;  /* 0x0000000000407308 */ /* 0x000a700000002400 */
[----:B------:R1:W1:Y:S08]  /*9900*/  MUFU.TANH R25, R42 ;  /* 0x0000002a00197308 */ /* 0x0002700000002400 */
[----:B------:R1:W1:Y:S01]  /*9910*/  MUFU.TANH R60, R43 ;  /* 0x0000002b003c7308 */ /* 0x0002620000002400 */
[----:B-----5:R-:W-:-:S07]  /*9920*/  FMUL.FTZ R0, R61, UR7 ;  /* 0x000000073d007c20 */ /* 0x020fce0008410000 */
        /* <DEDUP_REMOVED lines=24> */
[----:B-1----:R-:W-:Y:S01]  /*9ab0*/  IMAD.U32 R10, RZ, RZ, UR4 ;  /* 0x00000004ff0a7e24 */ /* 0x002fe2000f8e00ff */
[----:B------:R-:W-:Y:S01]  /*9ac0*/  MOV R8, UR4 ;  /* 0x0000000400087c02 */ /* 0x000fe20008000f00 */
[----:B------:R-:W-:Y:S01]  /*9ad0*/  IMAD.U32 R3, RZ, RZ, UR4 ;  /* 0x00000004ff037e24 */ /* 0x000fe2000f8e00ff */
[----:B------:R-:W-:Y:S01]  /*9ae0*/  MOV R5, UR4 ;  /* 0x0000000400057c02 */ /* 0x000fe20008000f00 */
[----:B------:R-:W-:Y:S01]  /*9af0*/  IMAD.U32 R6, RZ, RZ, UR4 ;  /* 0x00000004ff067e24 */ /* 0x000fe2000f8e00ff */
[----:B------:R-:W-:Y:S01]  /*9b00*/  MOV R13, UR15 ;  /* 0x0000000f000d7c02 */ /* 0x000fe20008000f00 */
[----:B------:R-:W-:-:S02]  /*9b10*/  IMAD.U32 R0, RZ, RZ, UR5 ;  /* 0x00000005ff007e24 */ /* 0x000fc4000f8e00ff */
        /* <DEDUP_REMOVED lines=9> */
[----:B------:R-:W-:Y:S01]  /*9bb0*/  LEA R4, P5, R4, R196, 0x1 ;  /* 0x000000c404047211 */ /* 0x000fe200078a08ff */
[----:B------:R-:W-:Y:S01]  /*9bc0*/  @!PT LDS RZ, [RZ] ;  /* 0x00000000fffff984 */ /* 0x000fe20000000800 */
[----:B------:R-:W-:Y:S01]  /*9bd0*/  @!PT LDS RZ, [RZ] ;  /* 0x00000000fffff984 */ /* 0x000fe20000000800 */
[----:B------:R-:W-:Y:S01]  /*9be0*/  @!PT LDS RZ, [RZ] ;  /* 0x00000000fffff984 */ /* 0x000fe20000000800 */
[----:B------:R1:W-:Y:S01]  /*9bf0*/  @!P4 LDGSTS.E.BYPASS.LTC128B.128 [R224+0x6000], desc[UR12][R10.64] ;  /* 0x060000000ae0cfae */ /* 0x0003e2000b981a0c */
[----:B------:R-:W-:-:S02]  /*9c00*/  @!P3 LEA.HI.X R9, R7, R183, R3, 0x1, P1 ;  /* 0x000000b70709b211 */ /* 0x000fc400008f0c03 */
        /* <DEDUP_REMOVED lines=29> */
.L_x_1326:
[----:B------:R2:W-:Y:S02]  /*9de0*/  STS.128 [R224+0x8800], RZ ;  /* 0x008800ffe0007388 */ /* 0x0005e40000000c00 */
.L_x_1327:
[----:B------:R-:W-:Y:S05]  /*9df0*/  BSYNC.RECONVERGENT B0 ;  /* 0x0000000000007941 */ /* 0x000fea0003800200 */
.L_x_1325:
[----:B------:R-:W0:Y:S02]  /*9e00*/  LDGDEPBAR ;  /* 0x00000000000079af */ /* 0x000e240000000000 */
.L_x_1324:
[----:B-1----:R-:W4:Y:S01]  /*9e10*/  LDL R8, [R1+0x44] ;  /* 0x0000440001087983 */ /* 0x002f220000100800 */
[----:B------:R-:W-:Y:S01]  /*9e20*/  IMAD.U32 R0, RZ, RZ, UR22 ;  /* 0x00000016ff007e24 */ /* 0x000fe2000f8e00ff */
[----:B------:R-:W1:Y:S02]  /*9e30*/  LDCU UR4, c[0x0][0x45c] ;  /* 0x00008b80ff0477ac */ /* 0x000e640008000800 */
[----:B------:R-:W5:Y:S04]  /*9e40*/  LDL.LU R7, [R1+0xc] ;  /* 0x00000c0001077983 */ /* 0x000f680000300800 */
[----:B------:R-:W2:Y:S04]  /*9e50*/  LDL.LU R6, [R1+0x2c] ;  /* 0x00002c0001067983 */ /* 0x000ea80000300800 */
[----:B---3--:R-:W3:Y:S04]  /*9e60*/  LDL.LU R5, [R1+0x30] ;  /* 0x0000300001057983 */ /* 0x008ee80000300800 */
[----:B------:R-:W3:Y:S04]  /*9e70*/  LDL.LU R4, [R1+0x38] ;  /* 0x0000380001047983 */ /* 0x000ee80000300800 */
[----:B------:R-:W3:Y:S01]  /*9e80*/  LDL.LU R3, [R1+0x34] ;  /* 0x0000340001037983 */ /* 0x000ee20000300800 */
[C---:B------:R-:W-:Y:S01]  /*9e90*/  VIADD R40, R225.reuse, 0x8 ;  /* 0x00000008e1287836 */ /* 0x040fe20000000000 */
[----:B------:R-:W1:Y:S01]  /*9ea0*/  S2UR UR5, SR_CgaCtaId ;  /* 0x00000000000579c3 */ /* 0x000e620000008800 */
[----:B------:R-:W-:Y:S01]  /*9eb0*/  VIADD R43, R225, 0x40 ;  /* 0x00000040e12b7836 */ /* 0x000fe20000000000 */
[----:B------:R-:W-:Y:S01]  /*9ec0*/  UMOV UR15, 0x400 ;  /* 0x00000400000f7882 */ /* 0x000fe20000000000 */
[----:B------:R-:W-:Y:S01]  /*9ed0*/  VIADD R20, R40, -UR23 ;  /* 0x8000001728147c36 */ /* 0x000fe20008000000 */
[----:B------:R-:W-:Y:S01]  /*9ee0*/  UISETP.GT.U32.AND UP0, UPT, UR17, UR18, UPT ;  /* 0x000000121100728c */ /* 0x000fe2000bf04070 */
[----:B------:R-:W-:-:S02]  /*9ef0*/  IMAD.MOV.U32 R244, RZ, RZ, R186 ;  /* 0x000000fffff47224 */ /* 0x000fc400078e00ba */
[----:B------:R-:W-:Y:S02]  /*9f00*/  IMAD.MOV.U32 R245, RZ, RZ, R187 ;  /* 0x000000fffff57224 */ /* 0x000fe400078e00bb */
[----:B------:R-:W-:Y:S02]  /*9f10*/  IMAD.MOV.U32 R246, RZ, RZ, R200 ;  /* 0x000000fffff67224 */ /* 0x000fe400078e00c8 */
[----:B------:R-:W-:Y:S01]  /*9f20*/  IMAD.SHL.U32 R248, R223, 0x20, RZ ;  /* 0x00000020dff87824 */ /* 0x000fe200078e00ff */
[----:B-1----:R-:W-:Y:S01]  /*9f30*/  ULEA UR5, UR5, UR15, 0x18 ;  /* 0x0000000f05057291 */ /* 0x002fe2000f8ec0ff */
[----:B----4-:R-:W-:Y:S02]  /*9f40*/  IMAD R0, R0, 0x40, R8 ;  /* 0x0000004000007824 */ /* 0x010fe400078e0208 */
[----:B-----5:R-:W-:-:S03]  /*9f50*/  IMAD.MOV.U32 R236, RZ, RZ, R7 ;  /* 0x000000ffffec7224 */ /* 0x020fc600078e0007 */
[C---:B------:R-:W-:Y:S01]  /*9f60*/  IADD3 R13, PT, PT, R0.reuse, -0x6f, RZ ;  /* 0xffffff91000d7810 */ /* 0x040fe20007ffe0ff */
[C---:B------:R-:W-:Y:S02]  /*9f70*/  VIADD R19, R0.reuse, 0xffffff80 ;  /* 0xffffff8000137836 */ /* 0x040fe40000000000 */
[----:B--2---:R-:W-:Y:S02]  /*9f80*/  IMAD.MOV.U32 R237, RZ, RZ, R6 ;  /* 0x000000ffffed7224 */ /* 0x004fe400078e0006 */
[----:B------:R-:W-:Y:S01]  /*9f90*/  VIADD R17, R0, 0xffffff81 ;  /* 0xffffff8100117836 */ /* 0x000fe20000000000 */
[----:B------:R-:W-:Y:S01]  /*9fa0*/  ISETP.GT.AND P0, PT, R20, R19, PT ;  /* 0x000000131400720c */ /* 0x000fe20003f04270 */
[----:B---3--:R-:W-:Y:S02]  /*9fb0*/  IMAD.MOV.U32 R238, RZ, RZ, R5 ;  /* 0x000000ffffee7224 */ /* 0x008fe400078e0005 */
[----:B------:R-:W-:Y:S01]  /*9fc0*/  VIADD R16, R0, 0xffffff88 ;  /* 0xffffff8800107836 */ /* 0x000fe20000000000 */
[----:B------:R-:W-:Y:S01]  /*9fd0*/  ISETP.GT.AND P5, PT, R20, R17, PT ;  /* 0x000000111400720c */ /* 0x000fe20003fa4270 */
[----:B------:R-:W-:-:S02]  /*9fe0*/  IMAD.MOV.U32 R239, RZ, RZ, R4 ;  /* 0x000000ffffef7224 */ /* 0x000fc400078e0004 */
[----:B------:R-:W-:Y:S01]  /*9ff0*/  VIADD R15, R0, 0xffffff89 ;  /* 0xffffff89000f7836 */ /* 0x000fe20000000000 */
[----:B------:R-:W-:Y:S01]  /*a000*/  ISETP.GT.AND P1, PT, R20, R16, PT ;  /* 0x000000101400720c */ /* 0x000fe20003f24270 */
[----:B------:R-:W-:Y:S01]  /*a010*/  IMAD.MOV.U32 R208, RZ, RZ, R3 ;  /* 0x000000ffffd07224 */ /* 0x000fe200078e0003 */
[C---:B------:R-:W-:Y:S01]  /*a020*/  IADD3 R3, PT, PT, R0.reuse, UR21, RZ ;  /* 0x0000001500037c10 */ /* 0x040fe2000fffe0ff */
[C---:B------:R-:W-:Y:S02]  /*a030*/  VIADD R14, R0.reuse, 0xffffff90 ;  /* 0xffffff90000e7836 */ /* 0x040fe40000000000 */
[----:B------:R-:W-:Y:S01]  /*a040*/  VIADD R12, R0, 0xffffff98 ;  /* 0xffffff98000c7836 */ /* 0x000fe20000000000 */
[C---:B------:R-:W-:Y:S01]  /*a050*/  IADD3 R31, PT, PT, R3.reuse, -0x68, RZ ;  /* 0xffffff98031f7810 */ /* 0x040fe20007ffe0ff */
[C---:B------:R-:W-:Y:S01]  /*a060*/  VIADD R23, R3.reuse, 0xffffff80 ;  /* 0xffffff8003177836 */ /* 0x040fe20000000000 */
[C---:B------:R-:W-:Y:S01]  /*a070*/  IADD3 R29, PT, PT, R3.reuse, -0x60, RZ ;  /* 0xffffffa0031d7810 */ /* 0x040fe20007ffe0ff */
[----:B------:R-:W-:-:S02]  /*a080*/  VIADD R22, R3, 0xffffff81 ;  /* 0xffffff8103167836 */ /* 0x000fc40000000000 */
[C---:B------:R-:W-:Y:S02]  /*a090*/  VIADD R35, R3.reuse, 0xffffff88 ;  /* 0xffffff8803237836 */ /* 0x040fe40000000000 */
[C---:B------:R-:W-:Y:S02]  /*a0a0*/  IMAD.IADD R5, R40.reuse, 0x1, -R23 ;  /* 0x0000000128057824 */ /* 0x040fe400078e0a17 */
[C---:B------:R-:W-:Y:S02]  /*a0b0*/  IMAD.IADD R4, R40.reuse, 0x1, -R22 ;  /* 0x0000000128047824 */ /* 0x040fe400078e0a16 */
[C---:B------:R-:W-:Y:S01]  /*a0c0*/  IMAD.IADD R7, R40.reuse, 0x1, -R35 ;  /* 0x0000000128077824 */ /* 0x040fe200078e0a23 */
[----:B------:R-:W-:Y:S01]  /*a0d0*/  IABS R6, R5 ;  /* 0x0000000500067213 */ /* 0x000fe20000000000 */
[C---:B------:R-:W-:Y:S01]  /*a0e0*/  VIADD R34, R3.reuse, 0xffffff89 ;  /* 0xffffff8903227836 */ /* 0x040fe20000000000 */
[----:B------:R-:W-:Y:S01]  /*a0f0*/  IABS R5, R4 ;  /* 0x0000000400057213 */ /* 0x000fe20000000000 */
[C---:B------:R-:W-:Y:S01]  /*a100*/  VIADD R33, R3.reuse, 0xffffff90 ;  /* 0xffffff9003217836 */ /* 0x040fe20000000000 */
[----:B------:R-:W-:Y:S01]  /*a110*/  IABS R4, R7 ;  /* 0x0000000700047213 */ /* 0x000fe20000000000 */
[C---:B------:R-:W-:Y:S01]  /*a120*/  VIADD R32, R3.reuse, 0xffffff91 ;  /* 0xffffff9103207836 */ /* 0x040fe20000000000 */
[----:B------:R-:W-:Y:S01]  /*a130*/  I2FP.F32.S32 R5, R5 ;  /* 0x0000000500057245 */ /* 0x000fe20000201400 */
[----:B------:R-:W-:Y:S01]  /*a140*/  VIADD R30, R3, 0xffffff99 ;  /* 0xffffff99031e7836 */ /* 0x000fe20000000000 */
        /* <DEDUP_REMOVED lines=31> */
[C---:B------:R-:W-:Y:S02]  /*a340*/  VIADD R27, R3.reuse, 0xffffffa8 ;  /* 0xffffffa8031b7836 */ /* 0x040fe40000000000 */
[----:B------:R-:W-:Y:S01]  /*a350*/  FFMA.FTZ R41, R4, -UR6, R26 ;  /* 0x8000000604297c23 */ /* 0x000fe2000801001a */
[----:B------:R-:W-:Y:S01]  /*a360*/  VIADD R26, R3, 0xffffffa9 ;  /* 0xffffffa9031a7836 */ /* 0x000fe20000000000 */
[----:B------:R-:W-:Y:S01]  /*a370*/  FSEL R109, R49, -INF , !P0 ;  /* 0xff800000316d7808 */ /* 0x000fe20004000000 */
[----:B------:R-:W-:Y:S01]  /*a380*/  IMAD.IADD R4, R40, 0x1, -R28 ;  /* 0x0000000128047824 */ /* 0x000fe200078e0a1c */
[----:B------:R-:W-:Y:S01]  /*a390*/  ISETP.GT.AND P0, PT, R20, R15, PT ;  /* 0x0000000f1400720c */ /* 0x000fe20003f04270 */
[----:B------:R-:W-:Y:S01]  /*a3a0*/  IMAD.IADD R5, R40, 0x1, -R29 ;  /* 0x0000000128057824 */ /* 0x000fe200078e0a1d */
[----:B------:R-:W-:Y:S01]  /*a3b0*/  FSEL R110, R48, -INF , !P5 ;  /* 0xff800000306e7808 */ /* 0x000fe20006800000 */
[C---:B------:R-:W-:Y:S01]  /*a3c0*/  IMAD.IADD R7, R40.reuse, 0x1, -R27 ;  /* 0x0000000128077824 */ /* 0x040fe200078e0a1b */
[----:B------:R-:W-:Y:S01]  /*a3d0*/  IABS R6, R4 ;  /* 0x0000000400067213 */ /* 0x000fe20000000000 */
[----:B------:R-:W-:Y:S01]  /*a3e0*/  IMAD.IADD R8, R40, 0x1, -R26 ;  /* 0x0000000128087824 */ /* 0x000fe200078e0a1a */
[----:B------:R-:W-:Y:S01]  /*a3f0*/  IABS R9, R5 ;  /* 0x0000000500097213 */ /* 0x000fe20000000000 */
[C---:B------:R-:W-:Y:S01]  /*a400*/  VIADD R11, R0.reuse, 0xffffff99 ;  /* 0xffffff99000b7836 */ /* 0x040fe20000000000 */
[----:B------:R-:W-:Y:S01]  /*a410*/  IABS R5, R7 ;  /* 0x0000000700057213 */ /* 0x000fe20000000000 */
[C---:B------:R-:W-:Y:S01]  /*a420*/  VIADD R18, R0.reuse, 0xffffffb8 ;  /* 0xffffffb800127836 */ /* 0x040fe20000000000 */
[----:B------:R-:W-:Y:S01]  /*a430*/  IABS R4, R8 ;  /* 0x0000000800047213 */ /* 0x000fe20000000000 */
[----:B------:R-:W-:Y:S01]  /*a440*/  IMAD.MOV.U32 R8, RZ, RZ, R6 ;  /* 0x000000ffff087224 */ /* 0x000fe200078e0006 */
[----:B------:R-:W-:Y:S01]  /*a450*/  IABS R7, R10 ;  /* 0x0000000a00077213 */ /* 0x000fe20000000000 */
[----:B------:R-:W-:Y:S01]  /*a460*/  VIADD R10, R0, 0xffffffa0 ;  /* 0xffffffa0000a7836 */ /* 0x000fe20000000000 */
[----:B------:R-:W-:Y:S01]  /*a470*/  I2FP.F32.S32 R9, R9 ;  /* 0x0000000900097245 */ /* 0x000fe20000201400 */
[----:B------:R-:W-:Y:S01]  /*a480*/  IMAD.MOV.U32 R247, RZ, RZ, R237 ;  /* 0x000000fffff77224 */ /* 0x000fe200078e00ed */
[----:B------:R-:W-:Y:S01]  /*a490*/  MOV R6, R5 ;  /* 0x0000000500067202 */ /* 0x000fe20000000f00 */
[----:B------:R-:W-:Y:S01]  /*a4a0*/  IMAD.MOV.U32 R5, RZ, RZ, R4 ;  /* 0x000000ffff057224 */ /* 0x000fe200078e0004 */
[----:B------:R-:W-:Y:S01]  /*a4b0*/  ISETP.GT.AND P5, PT, R20, R14, PT ;  /* 0x0000000e1400720c */ /* 0x000fe20003fa4270 */
[----:B------:R-:W-:Y:S01]  /*a4c0*/  IMAD.MOV.U32 R4, RZ, RZ, R7 ;  /* 0x000000ffff047224 */ /* 0x000fe200078e0007 */
        /* <DEDUP_REMOVED lines=8> */
[----:B------:R-:W-:Y:S01]  /*a550*/  ISETP.GT.AND P1, PT, R20, R13, PT ;  /* 0x0000000d1400720c */ /* 0x000fe20003f24270 */
[----:B------:R-:W-:Y:S01]  /*a560*/  VIADD R8, R0, 0xffffffa8 ;  /* 0xffffffa800087836 */ /* 0x000fe20000000000 */
[----:B------:R-:W-:Y:S01]  /*a570*/  ISETP.GT.AND P0, PT, R20, R12, PT ;  /* 0x0000000c1400720c */ /* 0x000fe20003f04270 */
[C---:B------:R-:W-:Y:S01]  /*a580*/  VIADD R7, R0.reuse, 0xffffffa9 ;  /* 0xffffffa900077836 */ /* 0x040fe20000000000 */
[----:B------:R-:W-:Y:S01]  /*a590*/  FSEL R192, R21, -INF , !P5 ;  /* 0xff80000015c07808 */ /* 0x000fe20006800000 */
[----:B------:R-:W-:Y:S01]  /*a5a0*/  IMAD.IADD R21, R43, 0x1, -R23 ;  /* 0x000000012b157824 */ /* 0x000fe200078e0a17 */
[----:B------:R-:W-:Y:S01]  /*a5b0*/  I2FP.F32.S32 R5, R5 ;  /* 0x0000000500057245 */ /* 0x000fe20000201400 */
[----:B------:R-:W-:Y:S01]  /*a5c0*/  VIADD R6, R0, 0xffffffb0 ;  /* 0xffffffb000067836 */ /* 0x000fe20000000000 */
[----:B------:R-:W-:Y:S01]  /*a5d0*/  I2FP.F32.S32 R4, R4 ;  /* 0x0000000400047245 */ /* 0x000fe20000201400 */
[----:B------:R-:W-:Y:S01]  /*a5e0*/  IMAD.MOV.U32 R249, RZ, RZ, R236 ;  /* 0x000000fffff97224 */ /* 0x000fe200078e00ec */
[----:B------:R-:W-:Y:S01]  /*a5f0*/  FSEL R196, R45, -INF , !P1 ;  /* 0xff8000002dc47808 */ /* 0x000fe20004800000 */
[----:B------:R-:W-:Y:S01]  /*a600*/  FFMA.FTZ R36, R5, -UR6, R56 ;  /* 0x8000000605247c23 */ /* 0x000fe20008010038 */
[----:B------:R-:W-:Y:S01]  /*a610*/  FSEL R194, R44, -INF , !P0 ;  /* 0xff8000002cc27808 */ /* 0x000fe20004000000 */
[----:B------:R-:W-:Y:S01]  /*a620*/  FFMA.FTZ R25, R4, -UR6, R25 ;  /* 0x8000000604197c23 */ /* 0x000fe20008010019 */
[----:B------:R-:W-:Y:S01]  /*a630*/  ISETP.GT.AND P5, PT, R20, R11, PT ;  /* 0x0000000b1400720c */ /* 0x000fe20003fa4270 */
[----:B------:R-:W-:Y:S01]  /*a640*/  VIADD R5, R0, 0xffffffb1 ;  /* 0xffffffb100057836 */ /* 0x000fe20000000000 */
[----:B------:R-:W-:-:S02]  /*a650*/  ISETP.GT.AND P1, PT, R20, R10, PT ;  /* 0x0000000a1400720c */ /* 0x000fc40003f24270 */
[----:B------:R-:W-:Y:S02]  /*a660*/  ISETP.GT.AND P0, PT, R20, R9, PT ;  /* 0x000000091400720c */ /* 0x000fe40003f04270 */
[----:B------:R-:W-:Y:S02]  /*a670*/  IABS R21, R21 ;  /* 0x0000001500157213 */ /* 0x000fe40000000000 */
[----:B------:R-:W-:Y:S02]  /*a680*/  FSEL R193, R41, -INF , !P5 ;  /* 0xff80000029c17808 */ /* 0x000fe40006800000 */
[----:B------:R-:W-:Y:S01]  /*a690*/  FSEL R183, R39, -INF , !P1 ;  /* 0xff80000027b77808 */ /* 0x000fe20004800000 */
[----:B------:R-:W-:Y:S01]  /*a6a0*/  IMAD.IADD R39, R43, 0x1, -R32 ;  /* 0x000000012b277824 */ /* 0x000fe200078e0a20 */
[----:B------:R-:W-:Y:S02]  /*a6b0*/  FSEL R186, R38, -INF , !P0 ;  /* 0xff80000026ba7808 */ /* 0x000fe40004000000 */
[----:B------:R-:W-:-:S02]  /*a6c0*/  ISETP.GT.AND P5, PT, R20, R8, PT ;  /* 0x000000081400720c */ /* 0x000fc40003fa4270 */
[C---:B------:R-:W-:Y:S02]  /*a6d0*/  ISETP.GT.AND P1, PT, R20.reuse, R7, PT ;  /* 0x000000071400720c */ /* 0x040fe40003f24270 */
[----:B------:R-:W-:Y:S02]  /*a6e0*/  ISETP.GT.AND P0, PT, R20, R6, PT ;  /* 0x000000061400720c */ /* 0x000fe40003f04270 */
[----:B------:R-:W-:Y:S02]  /*a6f0*/  I2FP.F32.S32 R21, R21 ;  /* 0x0000001500157245 */ /* 0x000fe40000201400 */
[----:B------:R-:W-:Y:S02]  /*a700*/  IADD3 R4, PT, PT, R0, -0x47, RZ ;  /* 0xffffffb900047810 */ /* 0x000fe40007ffe0ff */
[----:B------:R-:W-:Y:S01]  /*a710*/  FSEL R187, R37, -INF , !P5 ;  /* 0xff80000025bb7808 */ /* 0x000fe20006800000 */
[----:B------:R-:W-:Y:S01]  /*a720*/  FFMA.FTZ R54, R21, -UR6, R217 ;  /* 0x8000000615367c23 */ /* 0x000fe200080100d9 */
[----:B------:R-:W-:Y:S01]  /*a730*/  FSEL R215, R36, -INF , !P1 ;  /* 0xff80000024d77808 */ /* 0x000fe20004800000 */
[----:B------:R-:W-:Y:S01]  /*a740*/  IMAD.IADD R21, R43, 0x1, -R22 ;  /* 0x000000012b157824 */ /* 0x000fe200078e0a16 */
[----:B------:R-:W-:Y:S01]  /*a750*/  FSEL R200, R25, -INF , !P0 ;  /* 0xff80000019c87808 */ /* 0x000fe20004000000 */
[C---:B------:R-:W-:Y:S01]  /*a760*/  IMAD.IADD R36, R43.reuse, 0x1, -R34 ;  /* 0x000000012b247824 */ /* 0x040fe200078e0a22 */
[C---:B------:R-:W-:Y:S01]  /*a770*/  ISETP.GT.AND P5, PT, R20.reuse, R5, PT ;  /* 0x000000051400720c */ /* 0x040fe20003fa4270 */
[----:B------:R-:W-:Y:S01]  /*a780*/  IMAD.IADD R37, R43, 0x1, -R33 ;  /* 0x000000012b257824 */ /* 0x000fe200078e0a21 */
[----:B------:R-:W-:-:S02]  /*a790*/  ISETP.GT.AND P1, PT, R20, R18, PT ;  /* 0x000000121400720c */ /* 0x000fc40003f24270 */
[----:B------:R-:W-:Y:S01]  /*a7a0*/  ISETP.GT.AND P0, PT, R20, R4, PT ;  /* 0x000000041400720c */ /* 0x000fe20003f04270 */
[C---:B------:R-:W-:Y:S01]  /*a7b0*/  IMAD.IADD R20, R43.reuse, 0x1, -R35 ;  /* 0x000000012b147824 */ /* 0x040fe200078e0a23 */
[----:B------:R-:W-:Y:S02]  /*a7c0*/  IABS R38, R21 ;  /* 0x0000001500267213 */ /* 0x000fe40000000000 */
[----:B------:R-:W-:Y:S02]  /*a7d0*/  IABS R21, R36 ;  /* 0x0000002400157213 */ /* 0x000fe40000000000 */
[----:B------:R-:W-:Y:S02]  /*a7e0*/  IABS R25, R20 ;  /* 0x0000001400197213 */ /* 0x000fe40000000000 */
[----:B------:R-:W-:Y:S02]  /*a7f0*/  IABS R20, R37 ;  /* 0x0000002500147213 */ /* 0x000fe40000000000 */
[----:B------:R-:W-:Y:S01]  /*a800*/  IABS R36, R39 ;  /* 0x0000002700247213 */ /* 0x000fe20000000000 */
[----:B------:R-:W-:Y:S01]  /*a810*/  IMAD.MOV.U32 R37, RZ, RZ, R25 ;  /* 0x000000ffff257224 */ /* 0x000fe200078e0019 */
[----:B------:R-:W-:Y:S01]  /*a820*/  I2FP.F32.S32 R38, R38 ;  /* 0x0000002600267245 */ /* 0x000fe20000201400 */
[----:B------:R-:W-:Y:S01]  /*a830*/  IMAD.MOV.U32 R25, RZ, RZ, R21 ;  /* 0x000000ffff197224 */ /* 0x000fe200078e0015 */
[----:B------:R-:W-:Y:S01]  /*a840*/  SHF.R.U32.HI R217, RZ, 0x1, R223 ;  /* 0x00000001ffd97819 */ /* 0x000fe200000116df */
[----:B------:R-:W-:Y:S01]  /*a850*/  IMAD.MOV.U32 R21, RZ, RZ, R20 ;  /* 0x000000ffff157224 */ /* 0x000fe200078e0014 */
[----:B------:R-:W-:Y:S01]  /*a860*/  MOV R20, R36 ;  /* 0x0000002400147202 */ /* 0x000fe20000000f00 */
[C---:B------:R-:W-:Y:S01]  /*a870*/  IMAD.IADD R36, R43.reuse, 0x1, -R29 ;  /* 0x000000012b247824 */ /* 0x040fe200078e0a1d */
        /* <DEDUP_REMOVED lines=14> */
[----:B------:R-:W-:Y:S01]  /*a960*/  IMAD.MOV.U32 R220, RZ, RZ, R247 ;  /* 0x000000ffffdc7224 */ /* 0x000fe200078e00f7 */
        /* <DEDUP_REMOVED lines=16> */
[----:B------:R-:W-:-:S02]  /*aa70*/  VIADD R25, R3, 0xffffffb8 ;  /* 0xffffffb803197836 */ /* 0x000fc40000000000 */
[----:B------:R-:W-:Y:S01]  /*aa80*/  FFMA.FTZ R45, R21, -UR6, R108 ;  /* 0x80000006152d7c23 */ /* 0x000fe2000801006c */
[C---:B------:R-:W-:Y:S01]  /*aa90*/  IADD3 R21, PT, PT, R3.reuse, -0x4f, RZ ;  /* 0xffffffb103157810 */ /* 0x040fe20007ffe0ff */
[----:B------:R-:W-:Y:S01]  /*aaa0*/  FFMA.FTZ R44, R20, -UR6, R64 ;  /* 0x80000006142c7c23 */ /* 0x000fe20008010040 */
[----:B------:R-:W-:Y:S02]  /*aab0*/  VIADD R20, R3, 0xffffffb9 ;  /* 0xffffffb903147836 */ /* 0x000fe40000000000 */
[----:B------:R-:W-:Y:S01]  /*aac0*/  FFMA.FTZ R48, R38, -UR6, R185 ;  /* 0x8000000626307c23 */ /* 0x000fe200080100b9 */
[----:B------:R-:W-:Y:S01]  /*aad0*/  IMAD.IADD R3, R43, 0x1, -R42 ;  /* 0x000000012b037824 */ /* 0x000fe200078e0a2a */
[----:B------:R-:W-:Y:S01]  /*aae0*/  IABS R38, R36 ;  /* 0x0000002400267213 */ /* 0x000fe20000000000 */
[C---:B------:R-:W-:Y:S02]  /*aaf0*/  IMAD.IADD R37, R40.reuse, 0x1, -R21 ;  /* 0x0000000128257824 */ /* 0x040fe400078e0a15 */
        /* <DEDUP_REMOVED lines=8> */
[----:B------:R-:W-:Y:S01]  /*ab80*/  MOV R38, R3 ;  /* 0x0000000300267202 */ /* 0x000fe20000000f00 */
        /* <DEDUP_REMOVED lines=16> */
[C---:B------:R-:W-:Y:S01]  /*ac90*/  IMAD.IADD R39, R225.reuse, 0x1, -R33 ;  /* 0x00000001e1277824 */ /* 0x040fe200078e0a21 */
        /* <DEDUP_REMOVED lines=24> */
[----:B------:R-:W-:Y:S02]  /*ae20*/  I2FP.F32.S32 R36, R36 ;  /* 0x0000002400247245 */ /* 0x000fe40000201400 */
[C---:B------:R-:W-:Y:S02]  /*ae30*/  ISETP.GT.AND P1, PT, R3.reuse, R8, PT ;  /* 0x000000080300720c */ /* 0x040fe40003f24270 */
[C---:B------:R-:W-:Y:S01]  /*ae40*/  ISETP.GT.AND P0, PT, R3.reuse, R7, PT ;  /* 0x000000070300720c */ /* 0x040fe20003f04270 */
[----:B------:R-:W-:Y:S01]  /*ae50*/  FFMA.FTZ R46, R36, -UR6, R234 ;  /* 0x80000006242e7c23 */ /* 0x000fe200080100ea */
[----:B------:R-:W-:Y:S01]  /*ae60*/  ISETP.GT.AND P5, PT, R3, R6, PT ;  /* 0x000000060300720c */ /* 0x000fe20003fa4270 */
[----:B------:R-:W-:Y:S01]  /*ae70*/  IMAD.IADD R36, R225, 0x1, -R22 ;  /* 0x00000001e1247824 */ /* 0x000fe200078e0a16 */
[----:B------:R-:W-:-:S02]  /*ae80*/  FSEL R179, R44, -INF , !P1 ;  /* 0xff8000002cb37808 */ /* 0x000fc40004800000 */
[----:B------:R-:W-:Y:S02]  /*ae90*/  FSEL R181, R40, -INF , !P0 ;  /* 0xff80000028b57808 */ /* 0x000fe40004000000 */
[----:B------:R-:W-:Y:S02]  /*aea0*/  FSEL R180, R37, -INF , !P5 ;  /* 0xff80000025b47808 */ /* 0x000fe40006800000 */
        /* <DEDUP_REMOVED lines=9> */
[C---:B------:R-:W-:Y:S01]  /*af40*/  IMAD.IADD R41, R225.reuse, 0x1, -R27 ;  /* 0x00000001e1297824 */ /* 0x040fe200078e0a1b */
[----:B------:R-:W-:Y:S01]  /*af50*/  MOV R39, R37 ;  /* 0x0000002500277202 */ /* 0x000fe20000000f00 */
        /* <DEDUP_REMOVED lines=10> */
[----:B------:R-:W-:-:S02]  /*b000*/  IMAD.IADD R39, R225, 0x1, -R28 ;  /* 0x00000001e1277824 */ /* 0x000fc400078e0a1c */
[----:B------:R-:W-:Y:S01]  /*b010*/  FFMA.FTZ R54, R37, -UR6, R228 ;  /* 0x8000000625367c23 */ /* 0x000fe200080100e4 */
[----:B------:R-:W-:Y:S01]  /*b020*/  FFMA.FTZ R53, R36, -UR6, R227 ;  /* 0x8000000624357c23 */ /* 0x000fe200080100e3 */
[----:B------:R-:W-:Y:S02]  /*b030*/  IMAD.IADD R36, R225, 0x1, -R31 ;  /* 0x00000001e1247824 */ /* 0x000fe400078e0a1f */
[----:B------:R-:W-:Y:S01]  /*b040*/  FFMA.FTZ R52, R3, -UR6, R226 ;  /* 0x8000000603347c23 */ /* 0x000fe200080100e2 */
[----:B------:R-:W-:Y:S02]  /*b050*/  IMAD.IADD R3, R225, 0x1, -R30 ;  /* 0x00000001e1037824 */ /* 0x000fe400078e0a1e */
[----:B------:R-:W-:Y:S01]  /*b060*/  FFMA.FTZ R50, R40, -UR6, R235 ;  /* 0x8000000628327c23 */ /* 0x000fe200080100eb */
[----:B------:R-:W-:Y:S02]  /*b070*/  IABS R40, R36 ;  /* 0x0000002400287213 */ /* 0x000fe40000000000 */
[----:B------:R-:W-:-:S02]  /*b080*/  IABS R37, R3 ;  /* 0x0000000300257213 */ /* 0x000fc40000000000 */
[----:B------:R-:W-:Y:S02]  /*b090*/  IABS R36, R38 ;  /* 0x0000002600247213 */ /* 0x000fe40000000000 */
[----:B------:R-:W-:Y:S01]  /*b0a0*/  IABS R3, R39 ;  /* 0x0000002700037213 */ /* 0x000fe20000000000 */
[----:B------:R-:W-:Y:S01]  /*b0b0*/  IMAD.MOV.U32 R39, RZ, RZ, R37 ;  /* 0x000000ffff277224 */ /* 0x000fe200078e0025 */
[----:B------:R-:W-:Y:S01]  /*b0c0*/  IABS R38, R41 ;  /* 0x0000002900267213 */ /* 0x000fe20000000000 */
[C---:B------:R-:W-:Y:S01]  /*b0d0*/  IMAD.IADD R41, R43.reuse, 0x1, -R20 ;  /* 0x000000012b297824 */ /* 0x040fe200078e0a14 */
[----:B------:R-:W-:Y:S01]  /*b0e0*/  MOV R37, R36 ;  /* 0x0000002400257202 */ /* 0x000fe20000000f00 */
[----:B------:R-:W-:Y:S01]  /*b0f0*/  IMAD.MOV.U32 R36, RZ, RZ, R3 ;  /* 0x000000ffff247224 */ /* 0x000fe200078e0003 */
[----:B------:R-:W-:Y:S01]  /*b100*/  I2FP.F32.S32 R40, R40 ;  /* 0x0000002800287245 */ /* 0x000fe20000201400 */
[----:B------:R-:W-:Y:S01]  /*b110*/  IMAD.MOV.U32 R3, RZ, RZ, R38 ;  /* 0x000000ffff037224 */ /* 0x000fe200078e0026 */
[----:B------:R-:W-:Y:S01]  /*b120*/  I2FP.F32.S32 R39, R39 ;  /* 0x0000002700277245 */ /* 0x000fe20000201400 */
[C---:B------:R-:W-:Y:S01]  /*b130*/  IMAD.IADD R38, R43.reuse, 0x1, -R21 ;  /* 0x000000012b267824 */ /* 0x040fe200078e0a15 */
        /* <DEDUP_REMOVED lines=10> */
[----:B------:R-:W-:Y:S01]  /*b1e0*/  FFMA.FTZ R47, R37, -UR6, R205 ;  /* 0x80000006252f7c23 */ /* 0x000fe200080100cd */
        /* <DEDUP_REMOVED lines=8> */
[----:B------:R-:W-:-:S02]  /*b270*/  MOV R36, R3 ;  /* 0x0000000300247202 */ /* 0x000fc40000000f00 */
[----:B------:R-:W-:Y:S01]  /*b280*/  I2FP.F32.S32 R40, R39 ;  /* 0x0000002700287245 */ /* 0x000fe20000201400 */
[----:B------:R-:W-:Y:S01]  /*b290*/  IMAD.MOV.U32 R3, RZ, RZ, R41 ;  /* 0x000000ffff037224 */ /* 0x000fe200078e0029 */
[----:B------:R-:W-:Y:S02]  /*b2a0*/  I2FP.F32.S32 R39, R38 ;  /* 0x0000002600277245 */ /* 0x000fe40000201400 */
[----:B------:R-:W-:Y:S01]  /*b2b0*/  I2FP.F32.S32 R38, R37 ;  /* 0x0000002500267245 */ /* 0x000fe20000201400 */
[----:B------:R-:W-:Y:S01]  /*b2c0*/  FFMA.FTZ R41, R40, -UR6, R202 ;  /* 0x8000000628297c23 */ /* 0x000fe200080100ca */
[----:B------:R-:W-:Y:S01]  /*b2d0*/  I2FP.F32.S32 R37, R36 ;  /* 0x0000002400257245 */ /* 0x000fe20000201400 */
[C---:B------:R-:W-:Y:S01]  /*b2e0*/  VIADD R40, R225.reuse, 0x48 ;  /* 0x00000048e1287836 */ /* 0x040fe20000000000 */
[----:B------:R-:W-:Y:S01]  /*b2f0*/  I2FP.F32.S32 R36, R3 ;  /* 0x0000000300247245 */ /* 0x000fe20000201400 */
[----:B------:R-:W-:Y:S01]  /*b300*/  FFMA.FTZ R38, R38, -UR6, R67 ;  /* 0x8000000626267c23 */ /* 0x000fe20008010043 */
[----:B------:R-:W-:-:S02]  /*b310*/  VIADD R3, R225, -UR23 ;  /* 0x80000017e1037c36 */ /* 0x000fc40008000000 */
[----:B------:R-:W-:Y:S01]  /*b320*/  FFMA.FTZ R37, R37, -UR6, R65 ;  /* 0x8000000625257c23 */ /* 0x000fe20008010041 */
[----:B------:R-:W-:Y:S02]  /*b330*/  IMAD.IADD R23, R40, 0x1, -R23 ;  /* 0x0000000128177824 */ /* 0x000fe400078e0a17 */
[----:B------:R-:W-:Y:S01]  /*b340*/  FFMA.FTZ R36, R36, -UR6, R62 ;  /* 0x8000000624247c23 */ /* 0x000fe2000801003e */
[----:B------:R-:W-:Y:S01]  /*b350*/  FSEL R61, R38, -INF , !P1 ;  /* 0xff800000263d7808 */ /* 0x000fe20004800000 */
[----:B------:R-:W-:Y:S01]  /*b360*/  FFMA.FTZ R43, R39, -UR6, R195 ;  /* 0x80000006272b7c23 */ /* 0x000fe200080100c3 */
[----:B------:R-:W-:Y:S01]  /*b370*/  ISETP.GT.AND P1, PT, R3, R19, PT ;  /* 0x000000130300720c */ /* 0x000fe20003f24270 */
[C---:B------:R-:W-:Y:S01]  /*b380*/  IMAD.IADD R38, R225.reuse, 0x1, -R25 ;  /* 0x00000001e1267824 */ /* 0x040fe200078e0a19 */
[----:B------:R-:W-:Y:S01]  /*b390*/  FSEL R67, R36, -INF , !P5 ;  /* 0xff80000024437808 */ /* 0x000fe20006800000 */
[----:B------:R-:W-:Y:S01]  /*b3a0*/  IMAD.IADD R36, R225, 0x1, -R21 ;  /* 0x00000001e1247824 */ /* 0x000fe200078e0a15 */
[----:B------:R-:W-:Y:S01]  /*b3b0*/  FSEL R65, R37, -INF , !P0 ;  /* 0xff80000025417808 */ /* 0x000fe20004000000 */
[----:B------:R-:W-:Y:S01]  /*b3c0*/  IMAD.IADD R39, R225, 0x1, -R20 ;  /* 0x00000001e1277824 */ /* 0x000fe200078e0a14 */
[C---:B------:R-:W-:Y:S01]  /*b3d0*/  ISETP.GT.AND P0, PT, R3.reuse, R17, PT ;  /* 0x000000110300720c */ /* 0x040fe20003f04270 */
[C---:B------:R-:W-:Y:S01]  /*b3e0*/  IMAD.IADD R22, R40.reuse, 0x1, -R22 ;  /* 0x0000000128167824 */ /* 0x040fe200078e0a16 */
[C---:B------:R-:W-:Y:S01]  /*b3f0*/  ISETP.GT.AND P5, PT, R3.reuse, R16, PT ;  /* 0x000000100300720c */ /* 0x040fe20003fa4270 */
[----:B------:R-:W-:Y:S01]  /*b400*/  IMAD.IADD R35, R40, 0x1, -R35 ;  /* 0x0000000128237824 */ /* 0x000fe200078e0a23 */
[----:B------:R-:W-:Y:S01]  /*b410*/  FSEL R46, R46, -INF , !P1 ;  /* 0xff8000002e2e7808 */ /* 0x000fe20004800000 */
[C---:B------:R-:W-:Y:S01]  /*b420*/  IMAD.IADD R34, R40.reuse, 0x1, -R34 ;  /* 0x0000000128227824 */ /* 0x040fe200078e0a22 */
[----:B------:R-:W-:Y:S01]  /*b430*/  IABS R37, R23 ;  /* 0x0000001700257213 */ /* 0x000fe20000000000 */
[C---:B------:R-:W-:Y:S01]  /*b440*/  IMAD.IADD R33, R40.reuse, 0x1, -R33 ;  /* 0x0000000128217824 */ /* 0x040fe200078e0a21 */
[C---:B------:R-:W-:Y:S01]  /*b450*/  ISETP.GT.AND P1, PT, R3.reuse, R15, PT ;  /* 0x0000000f0300720c */ /* 0x040fe20003f24270 */
[----:B------:R-:W-:Y:S01]  /*b460*/  IMAD.IADD R32, R40, 0x1, -R32 ;  /* 0x0000000128207824 */ /* 0x000fe200078e0a20 */
[----:B------:R-:W-:Y:S01]  /*b470*/  FSEL R50, R50, -INF , !P0 ;  /* 0xff80000032327808 */ /* 0x000fe20004000000 */
[C---:B------:R-:W-:Y:S01]  /*b480*/  IMAD.IADD R30, R40.reuse, 0x1, -R30 ;  /* 0x00000001281e7824 */ /* 0x040fe200078e0a1e */
[----:B------:R-:W-:Y:S01]  /*b490*/  IABS R36, R36 ;  /* 0x0000002400247213 */ /* 0x000fe20000000000 */
[C---:B------:R-:W-:Y:S01]  /*b4a0*/  IMAD.IADD R29, R40.reuse, 0x1, -R29 ;  /* 0x00000001281d7824 */ /* 0x040fe200078e0a1d */
[----:B------:R-:W-:Y:S01]  /*b4b0*/  ISETP.GT.AND P0, PT, R3, R14, PT ;  /* 0x0000000e0300720c */ /* 0x000fe20003f04270 */
[C---:B------:R-:W-:Y:S01]  /*b4c0*/  IMAD.IADD R28, R40.reuse, 0x1, -R28 ;  /* 0x00000001281c7824 */ /* 0x040fe200078e0a1c */
[----:B------:R-:W-:Y:S01]  /*b4d0*/  IABS R23, R38 ;  /* 0x0000002600177213 */ /* 0x000fe20000000000 */
[C---:B------:R-:W-:Y:S01]  /*b4e0*/  IMAD.IADD R20, R40.reuse, 0x1, -R20 ;  /* 0x0000000128147824 */ /* 0x040fe200078e0a14 */
[----:B------:R-:W-:Y:S01]  /*b4f0*/  FSEL R51, R51, -INF , !P5 ;  /* 0xff80000033337808 */ /* 0x000fe20006800000 */
[----:B------:R-:W-:Y:S01]  /*b500*/  IMAD.IADD R25, R40, 0x1, -R25 ;  /* 0x0000000128197824 */ /* 0x000fe200078e0a19 */
[----:B------:R-:W-:Y:S01]  /*b510*/  IABS R38, R39 ;  /* 0x0000002700267213 */ /* 0x000fe20000000000 */
[----:B------:R-:W-:Y:S01]  /*b520*/  IMAD.MOV.U32 R39, RZ, RZ, R37 ;  /* 0x000000ffff277224 */ /* 0x000fe200078e0025 */
[----:B------:R-:W-:Y:S01]  /*b530*/  ISETP.GT.AND P5, PT, R3, R13, PT ;  /* 0x0000000d0300720c */ /* 0x000fe20003fa4270 */
[----:B------:R-:W-:Y:S01]  /*b540*/  IMAD.MOV.U32 R37, RZ, RZ, R36 ;  /* 0x000000ffff257224 */ /* 0x000fe200078e0024 */
[----:B------:R-:W-:-:S02]  /*b550*/  FSEL R54, R54, -INF , !P1 ;  /* 0xff80000036367808 */ /* 0x000fc40004800000 */
[----:B------:R-:W-:Y:S02]  /*b560*/  ISETP.GT.AND P1, PT, R3, R12, PT ;  /* 0x0000000c0300720c */ /* 0x000fe40003f24270 */
[----:B------:R-:W-:Y:S02]  /*b570*/  FSEL R53, R53, -INF , !P0 ;  /* 0xff80000035357808 */ /* 0x000fe40004000000 */
[C---:B------:R-:W-:Y:S02]  /*b580*/  ISETP.GT.AND P0, PT, R3.reuse, R11, PT ;  /* 0x0000000b0300720c */ /* 0x040fe40003f04270 */
[----:B------:R-:W-:Y:S02]  /*b590*/  FSEL R52, R52, -INF , !P5 ;  /* 0xff80000034347808 */ /* 0x000fe40006800000 */
[----:B------:R-:W-:Y:S02]  /*b5a0*/  ISETP.GT.AND P5, PT, R3, R10, PT ;  /* 0x0000000a0300720c */ /* 0x000fe40003fa4270 */
[----:B------:R-:W-:-:S02]  /*b5b0*/  FSEL R49, R49, -INF , !P1 ;  /* 0xff80000031317808 */ /* 0x000fc40004800000 */
[----:B------:R-:W-:Y:S01]  /*b5c0*/  MOV R36, R23 ;  /* 0x0000001700247202 */ /* 0x000fe20000000f00 */
[----:B------:R-:W-:Y:S01]  /*b5d0*/  IMAD.MOV.U32 R23, RZ, RZ, R38 ;  /* 0x000000ffff177224 */ /* 0x000fe200078e0026 */
[C---:B------:R-:W-:Y:S02]  /*b5e0*/  ISETP.GT.AND P1, PT, R3.reuse, R9, PT ;  /* 0x000000090300720c */ /* 0x040fe40003f24270 */
[----:B------:R-:W-:Y:S02]  /*b5f0*/  FSEL R48, R48, -INF , !P0 ;  /* 0xff80000030307808 */ /* 0x000fe40004000000 */
[----:B------:R-:W-:Y:S02]  /*b600*/  I2FP.F32.S32 R37, R37 ;  /* 0x0000002500257245 */ /* 0x000fe40000201400 */
[----:B------:R-:W-:Y:S02]  /*b610*/  ISETP.GT.AND P0, PT, R3, R8, PT ;  /* 0x000000080300720c */ /* 0x000fe40003f04270 */
[----:B------:R-:W-:Y:S01]  /*b620*/  FSEL R47, R47, -INF , !P5 ;  /* 0xff8000002f2f7808 */ /* 0x000fe20006800000 */
[----:B------:R-:W-:Y:S01]  /*b630*/  FFMA.FTZ R37, R37, -UR6, R199 ;  /* 0x8000000625257c23 */ /* 0x000fe200080100c7 */
[----:B------:R-:W-:-:S02]  /*b640*/  I2FP.F32.S32 R36, R36 ;  /* 0x0000002400247245 */ /* 0x000fc40000201400 */
[----:B------:R-:W-:Y:S02]  /*b650*/  ISETP.GT.AND P5, PT, R3, R7, PT ;  /* 0x000000070300720c */ /* 0x000fe40003fa4270 */
[----:B------:R-:W-:Y:S01]  /*b660*/  FSEL R45, R45, -INF , !P1 ;  /* 0xff8000002d2d7808 */ /* 0x000fe20004800000 */
[----:B------:R-:W-:Y:S01]  /*b670*/  FFMA.FTZ R36, R36, -UR6, R190 ;  /* 0x8000000624247c23 */ /* 0x000fe200080100be */
[C---:B------:R-:W-:Y:S02]  /*b680*/  ISETP.GT.AND P1, PT, R3.reuse, R6, PT ;  /* 0x000000060300720c */ /* 0x040fe40003f24270 */
[----:B------:R-:W-:Y:S02]  /*b690*/  FSEL R56, R44, -INF , !P0 ;  /* 0xff8000002c387808 */ /* 0x000fe40004000000 */
[----:B------:R-:W-:Y:S02]  /*b6a0*/  ISETP.GT.AND P0, PT, R3, R5, PT ;  /* 0x000000050300720c */ /* 0x000fe40003f04270 */
[----:B------:R-:W-:-:S02]  /*b6b0*/  FSEL R58, R41, -INF , !P5 ;  /* 0xff800000293a7808 */ /* 0x000fc40006800000 */
[----:B------:R-:W-:Y:S02]  /*b6c0*/  I2FP.F32.S32 R23, R23 ;  /* 0x0000001700177245 */ /* 0x000fe40000201400 */
[----:B------:R-:W-:Y:S02]  /*b6d0*/  ISETP.GT.AND P5, PT, R3, R18, PT ;  /* 0x000000120300720c */ /* 0x000fe40003fa4270 */
[----:B------:R-:W-:Y:S01]  /*b6e0*/  FSEL R57, R43, -INF , !P1 ;  /* 0xff8000002b397808 */ /* 0x000fe20004800000 */
[----:B------:R-:W-:Y:S01]  /*b6f0*/  FFMA.FTZ R23, R23, -UR6, R188 ;  /* 0x8000000617177c23 */ /* 0x000fe200080100bc */
[----:B------:R-:W-:Y:S02]  /*b700*/  I2FP.F32.S32 R39, R39 ;  /* 0x0000002700277245 */ /* 0x000fe40000201400 */
[----:B------:R-:W-:Y:S01]  /*b710*/  ISETP.GT.AND P1, PT, R3, R4, PT ;  /* 0x000000040300720c */ /* 0x000fe20003f24270 */
[----:B------:R-:W-:Y:S01]  /*b720*/  VIADD R3, R40, -UR23 ;  /* 0x8000001728037c36 */ /* 0x000fe20008000000 */
[----:B------:R-:W-:Y:S01]  /*b730*/  IABS R22, R22 ;  /* 0x0000001600167213 */ /* 0x000fe20000000000 */
[----:B------:R-:W-:Y:S01]  /*b740*/  FFMA.FTZ R39, R39, -UR6, R246 ;  /* 0x8000000627277c23 */ /* 0x000fe200080100f6 */
[----:B------:R-:W-:Y:S01]  /*b750*/  FSEL R59, R37, -INF , !P0 ;  /* 0xff800000253b7808 */ /* 0x000fe20004000000 */
[----:B------:R-:W-:Y:S01]  /*b760*/  IMAD.MOV.U32 R246, RZ, RZ, R238 ;  /* 0x000000fffff67224 */ /* 0x000fe200078e00ee */
[----:B------:R-:W-:-:S02]  /*b770*/  ISETP.GE.AND P0, PT, R19, R229, PT ;  /* 0x000000e51300720c */ /* 0x000fc40003f06270 */
[----:B------:R-:W-:Y:S01]  /*b780*/  FSEL R62, R36, -INF , !P5 ;  /* 0xff800000243e7808 */ /* 0x000fe20006800000 */
[----:B------:R-:W-:Y:S01]  /*b790*/  IMAD.MOV.U32 R216, RZ, RZ, R246 ;  /* 0x000000ffffd87224 */ /* 0x000fe200078e00f6 */
[----:B------:R-:W-:Y:S02]  /*b7a0*/  ISETP.GE.AND P5, PT, R19, R231, PT ;  /* 0x000000e71300720c */ /* 0x000fe40003fa6270 */
[----:B------:R-:W-:Y:S01]  /*b7b0*/  I2FP.F32.S32 R22, R22 ;  /* 0x0000001600167245 */ /* 0x000fe20000201400 */
[----:B------:R-:W-:Y:S01]  /*b7c0*/  IMAD.MOV.U32 R204, RZ, RZ, R216 ;  /* 0x000000ffffcc7224 */ /* 0x000fe200078e00d8 */
[----:B------:R-:W-:Y:S02]  /*b7d0*/  FSEL R41, R46, -INF , !P0 ;  /* 0xff8000002e297808 */ /* 0x000fe40004000000 */
[----:B------:R-:W-:Y:S02]  /*b7e0*/  ISETP.GT.AND P0, PT, R3, R19, PT ;  /* 0x000000130300720c */ /* 0x000fe40003f04270 */
[----:B------:R-:W-:Y:S01]  /*b7f0*/  FSEL R64, R23, -INF , !P1 ;  /* 0xff80000017407808 */ /* 0x000fe20004800000 */
[----:B------:R-:W-:Y:S01]  /*b800*/  FFMA.FTZ R23, R22, -UR6, R245 ;  /* 0x8000000616177c23 */ /* 0x000fe200080100f5 */
[----:B------:R-:W-:Y:S01]  /*b810*/  FSEL R60, R109, -INF , !P5 ;  /* 0xff8000006d3c7808 */ /* 0x000fe20006800000 */
[----:B------:R-:W-:Y:S01]  /*b820*/  IMAD.MOV.U32 R245, RZ, RZ, R239 ;  /* 0x000000fffff57224 */ /* 0x000fe200078e00ef */
[----:B------:R-:W-:-:S02]  /*b830*/  ISETP.GE.AND P1, PT, R19, R230, PT ;  /* 0x000000e61300720c */ /* 0x000fc40003f26270 */
[----:B------:R-:W-:Y:S01]  /*b840*/  ISETP.GE.AND P5, PT, R19, R232, PT ;  /* 0x000000e81300720c */ /* 0x000fe20003fa6270 */
[----:B------:R-:W-:Y:S01]  /*b850*/  IMAD.MOV.U32 R198, RZ, RZ, R245 ;  /* 0x000000ffffc67224 */ /* 0x000fe200078e00f5 */
[----:B------:R-:W-:Y:S02]  /*b860*/  IABS R19, R35 ;  /* 0x0000002300137213 */ /* 0x000fe40000000000 */
[----:B------:R-:W-:Y:S02]  /*b870*/  FSEL R22, R39, -INF , !P0 ;  /* 0xff80000027167808 */ /* 0x000fe40004000000 */
[----:B------:R-:W-:Y:S02]  /*b880*/  ISETP.GE.AND P0, PT, R17, R229, PT ;  /* 0x000000e51100720c */ /* 0x000fe40003f06270 */
        /* <DEDUP_REMOVED lines=45> */
[----:B------:R-:W-:Y:S02]  /*bb60*/  IADD3 R31, PT, PT, -R31, R40, RZ ;  /* 0x000000281f1f7210 */ /* 0x000fe40007ffe1ff */
        /* <DEDUP_REMOVED lines=19> */
[----:B------:R-:W-:Y:S01]  /*bca0*/  FSEL R14, R16, -INF , !P0 ;  /* 0xff800000100e7808 */ /* 0x000fe20004000000 */
[----:B------:R-:W-:Y:S01]  /*bcb0*/  IMAD.MOV.U32 R16, RZ, RZ, 0x20 ;  /* 0x00000020ff107424 */ /* 0x000fe200078e00ff */
[----:B------:R-:W-:Y:S02]  /*bcc0*/  ISETP.GE.AND P0, PT, R12, R229, PT ;  /* 0x000000e50c00720c */ /* 0x000fe40003f06270 */
[----:B------:R-:W-:-:S02]  /*bcd0*/  I2FP.F32.S32 R13, R13 ;  /* 0x0000000d000d7245 */ /* 0x000fc40000201400 */
[----:B------:R-:W-:Y:S02]  /*bce0*/  FSEL R190, R49, -INF , !P0 ;  /* 0xff80000031be7808 */ /* 0x000fe40004000000 */
[----:B------:R-:W-:Y:S02]  /*bcf0*/  FSEL R52, R106, -INF , !P5 ;  /* 0xff8000006a347808 */ /* 0x000fe40006800000 */
[----:B------:R-:W-:Y:S02]  /*bd00*/  ISETP.GT.AND P0, PT, R3, R12, PT ;  /* 0x0000000c0300720c */ /* 0x000fe40003f04270 */
[----:B------:R-:W-:Y:S02]  /*bd10*/  ISETP.GE.AND P5, PT, R12, R231, PT ;  /* 0x000000e70c00720c */ /* 0x000fe40003fa6270 */
[----:B------:R-:W-:Y:S01]  /*bd20*/  FSEL R111, R14, -INF , !P1 ;  /* 0xff8000000e6f7808 */ /* 0x000fe20004800000 */
[----:B------:R-:W-:Y:S01]  /*bd30*/  FFMA.FTZ R14, R13, -UR6, R241 ;  /* 0x800000060d0e7c23 */ /* 0x000fe200080100f1 */
[----:B------:R-:W-:-:S02]  /*bd40*/  ISETP.GE.AND P1, PT, R12, R230, PT ;  /* 0x000000e60c00720c */ /* 0x000fc40003f26270 */
[----:B------:R-:W-:Y:S02]  /*bd50*/  FSEL R13, R15, -INF , !P0 ;  /* 0xff8000000f0d7808 */ /* 0x000fe40004000000 */
[----:B------:R-:W-:Y:S02]  /*bd60*/  FSEL R194, R194, -INF , !P5 ;  /* 0xff800000c2c27808 */ /* 0x000fe40006800000 */
[C---:B------:R-:W-:Y:S02]  /*bd70*/  ISETP.GE.AND P0, PT, R11.reuse, R229, PT ;  /* 0x000000e50b00720c */ /* 0x040fe40003f06270 */
[----:B------:R-:W-:Y:S02]  /*bd80*/  ISETP.GE.AND P5, PT, R12, R232, PT ;  /* 0x000000e80c00720c */ /* 0x000fe40003fa6270 */
[----:B------:R-:W-:Y:S02]  /*bd90*/  FSEL R108, R108, -INF , !P1 ;  /* 0xff8000006c6c7808 */ /* 0x000fe40004800000 */
[----:B------:R-:W-:-:S02]  /*bda0*/  ISETP.GE.AND P1, PT, R11, R231, PT ;  /* 0x000000e70b00720c */ /* 0x000fc40003f26270 */
[----:B------:R-:W-:Y:S02]  /*bdb0*/  FSEL R188, R48, -INF , !P0 ;  /* 0xff80000030bc7808 */ /* 0x000fe40004000000 */
[----:B------:R-:W-:Y:S02]  /*bdc0*/  IABS R12, R29 ;  /* 0x0000001d000c7213 */ /* 0x000fe40000000000 */
[----:B------:R-:W-:Y:S02]  /*bdd0*/  FSEL R110, R13, -INF , !P5 ;  /* 0xff8000000d6e7808 */ /* 0x000fe40006800000 */
[----:B------:R-:W-:Y:S02]  /*bde0*/  ISETP.GT.AND P0, PT, R3, R11, PT ;  /* 0x0000000b0300720c */ /* 0x000fe40003f04270 */
[----:B------:R-:W-:Y:S02]  /*bdf0*/  ISETP.GE.AND P5, PT, R11, R230, PT ;  /* 0x000000e60b00720c */ /* 0x000fe40003fa6270 */
[----:B------:R-:W-:-:S02]  /*be00*/  FSEL R193, R193, -INF , !P1 ;  /* 0xff800000c1c17808 */ /* 0x000fc40004800000 */
[----:B------:R-:W-:Y:S02]  /*be10*/  ISETP.GE.AND P1, PT, R11, R232, PT ;  /* 0x000000e80b00720c */ /* 0x000fe40003f26270 */
[----:B------:R-:W-:Y:S02]  /*be20*/  I2FP.F32.S32 R12, R12 ;  /* 0x0000000c000c7245 */ /* 0x000fe40000201400 */
[----:B------:R-:W-:Y:S02]  /*be30*/  FSEL R11, R14, -INF , !P0 ;  /* 0xff8000000e0b7808 */ /* 0x000fe40004000000 */
[----:B------:R-:W-:Y:S01]  /*be40*/  FSEL R15, R107, -INF , !P5 ;  /* 0xff8000006b0f7808 */ /* 0x000fe20006800000 */
[----:B------:R-:W-:Y:S01]  /*be50*/  FFMA.FTZ R12, R12, -UR6, R207 ;  /* 0x800000060c0c7c23 */ /* 0x000fe200080100cf */
[C---:B------:R-:W-:Y:S02]  /*be60*/  ISETP.GE.AND P0, PT, R10.reuse, R229, PT ;  /* 0x000000e50a00720c */ /* 0x040fe40003f06270 */
[----:B------:R-:W-:-:S02]  /*be70*/  ISETP.GE.AND P5, PT, R10, R231, PT ;  /* 0x000000e70a00720c */ /* 0x000fc40003fa6270 */
[----:B------:R-:W-:Y:S02]  /*be80*/  FSEL R109, R11, -INF , !P1 ;  /* 0xff8000000b6d7808 */ /* 0x000fe40004800000 */
[----:B------:R-:W-:Y:S02]  /*be90*/  FSEL R228, R47, -INF , !P0 ;  /* 0xff8000002fe47808 */ /* 0x000fe40004000000 */
[C---:B------:R-:W-:Y:S02]  /*bea0*/  ISETP.GE.AND P1, PT, R10.reuse, R230, PT ;  /* 0x000000e60a00720c */ /* 0x040fe40003f26270 */
[----:B------:R-:W-:Y:S02]  /*beb0*/  ISETP.GT.AND P0, PT, R3, R10, PT ;  /* 0x0000000a0300720c */ /* 0x000fe40003f04270 */
[----:B------:R-:W-:Y:S02]  /*bec0*/  FSEL R234, R183, -INF , !P5 ;  /* 0xff800000b7ea7808 */ /* 0x000fe40006800000 */
[----:B------:R-:W-:-:S02]  /*bed0*/  ISETP.GE.AND P5, PT, R10, R232, PT ;  /* 0x000000e80a00720c */ /* 0x000fc40003fa6270 */
[----:B------:R-:W-:Y:S02]  /*bee0*/  IABS R10, R28 ;  /* 0x0000001c000a7213 */ /* 0x000fe40000000000 */
[----:B------:R-:W-:Y:S02]  /*bef0*/  FSEL R11, R12, -INF , !P0 ;  /* 0xff8000000c0b7808 */ /* 0x000fe40004000000 */
[----:B------:R-:W-:Y:S02]  /*bf00*/  FSEL R205, R177, -INF , !P1 ;  /* 0xff800000b1cd7808 */ /* 0x000fe40004800000 */
[C---:B------:R-:W-:Y:S02]  /*bf10*/  ISETP.GE.AND P1, PT, R9.reuse, R229, PT ;  /* 0x000000e50900720c */ /* 0x040fe40003f26270 */
[----:B------:R-:W-:Y:S02]  /*bf20*/  ISETP.GE.AND P0, PT, R9, R231, PT ;  /* 0x000000e70900720c */ /* 0x000fe40003f06270 */
[----:B------:R-:W-:-:S02]  /*bf30*/  I2FP.F32.S32 R10, R10 ;  /* 0x0000000a000a7245 */ /* 0x000fc40000201400 */
[----:B------:R-:W-:Y:S02]  /*bf40*/  FSEL R208, R11, -INF , !P5 ;  /* 0xff8000000bd07808 */ /* 0x000fe40006800000 */
[----:B------:R-:W-:Y:S01]  /*bf50*/  FSEL R221, R45, -INF , !P1 ;  /* 0xff8000002ddd7808 */ /* 0x000fe20004800000 */
[----:B------:R-:W-:Y:S01]  /*bf60*/  FFMA.FTZ R11, R10, -UR6, R214 ;  /* 0x800000060a0b7c23 */ /* 0x000fe200080100d6 */
[----:B------:R-:W-:Y:S01]  /*bf70*/  FSEL R233, R186, -INF , !P0 ;  /* 0xff800000bae97808 */ /* 0x000fe20004000000 */
[C---:B------:R-:W-:Y:S01]  /*bf80*/  IMAD.IADD R10, R40.reuse, 0x1, -R27 ;  /* 0x00000001280a7824 */ /* 0x040fe200078e0a1b */
[----:B------:R-:W-:Y:S02]  /*bf90*/  ISETP.GE.AND P5, PT, R9, R230, PT ;  /* 0x000000e60900720c */ /* 0x000fe40003fa6270 */
[----:B------:R-:W-:Y:S02]  /*bfa0*/  ISETP.GT.AND P1, PT, R3, R9, PT ;  /* 0x000000090300720c */ /* 0x000fe40003f24270 */
[----:B------:R-:W-:Y:S01]  /*bfb0*/  ISETP.GE.AND P0, PT, R9, R232, PT ;  /* 0x000000e80900720c */ /* 0x000fe20003f06270 */
[----:B------:R-:W-:Y:S01]  /*bfc0*/  IMAD.IADD R9, R40, 0x1, -R26 ;  /* 0x0000000128097824 */ /* 0x000fe200078e0a1a */
[----:B------:R-:W-:-:S02]  /*bfd0*/  IABS R10, R10 ;  /* 0x0000000a000a7213 */ /* 0x000fc40000000000 */
[----:B------:R-:W-:Y:S02]  /*bfe0*/  FSEL R11, R11, -INF , !P1 ;  /* 0xff8000000b0b7808 */ /* 0x000fe40004800000 */
[----:B------:R-:W-:Y:S02]  /*bff0*/  IABS R9, R9 ;  /* 0x0000000900097213 */ /* 0x000fe40000000000 */
[----:B------:R-:W-:Y:S02]  /*c000*/  FSEL R178, R178, -INF , !P5 ;  /* 0xff800000b2b27808 */ /* 0x000fe40006800000 */
[----:B------:R-:W-:Y:S02]  /*c010*/  I2FP.F32.S32 R9, R9 ;  /* 0x0000000900097245 */ /* 0x000fe40000201400 */
[----:B------:R-:W-:Y:S02]  /*c020*/  I2FP.F32.S32 R10, R10 ;  /* 0x0000000a000a7245 */ /* 0x000fe40000201400 */
[----:B------:R-:W-:-:S02]  /*c030*/  ISETP.GE.AND P5, PT, R8, R229, PT ;  /* 0x000000e50800720c */ /* 0x000fc40003fa6270 */
[----:B------:R-:W-:Y:S01]  /*c040*/  ISETP.GE.AND P1, PT, R8, R231, PT ;  /* 0x000000e70800720c */ /* 0x000fe20003f26270 */
[----:B------:R-:W-:Y:S01]  /*c050*/  FFMA.FTZ R10, R10, -UR6, R211 ;  /* 0x800000060a0a7c23 */ /* 0x000fe200080100d3 */
[----:B------:R-:W-:Y:S01]  /*c060*/  FSEL R207, R11, -INF , !P0 ;  /* 0xff8000000bcf7808 */ /* 0x000fe20004000000 */
[----:B------:R-:W-:Y:S01]  /*c070*/  FFMA.FTZ R11, R9, -UR6, R206 ;  /* 0x80000006090b7c23 */ /* 0x000fe200080100ce */
[----:B------:R-:W-:Y:S01]  /*c080*/  ISETP.GE.AND P0, PT, R8, R230, PT ;  /* 0x000000e60800720c */ /* 0x000fe20003f06270 */
[----:B------:R-:W-:Y:S01]  /*c090*/  IMAD.IADD R9, R40, 0x1, -R42 ;  /* 0x0000000128097824 */ /* 0x000fe200078e0a2a */
[----:B------:R-:W-:Y:S02]  /*c0a0*/  FSEL R214, R56, -INF , !P5 ;  /* 0xff80000038d67808 */ /* 0x000fe40006800000 */
[----:B------:R-:W-:Y:S02]  /*c0b0*/  ISETP.GT.AND P5, PT, R3, R8, PT ;  /* 0x000000080300720c */ /* 0x000fe40003fa4270 */
[----:B------:R-:W-:-:S02]  /*c0c0*/  FSEL R222, R187, -INF , !P1 ;  /* 0xff800000bbde7808 */ /* 0x000fc40004800000 */
[----:B------:R-:W-:Y:S01]  /*c0d0*/  ISETP.GE.AND P1, PT, R8, R232, PT ;  /* 0x000000e80800720c */ /* 0x000fe20003f26270 */
[----:B------:R-:W-:Y:S01]  /*c0e0*/  IMAD.IADD R8, R40, 0x1, -R21 ;  /* 0x0000000128087824 */ /* 0x000fe200078e0a15 */
[----:B------:R-:W-:Y:S02]  /*c0f0*/  FSEL R179, R179, -INF , !P0 ;  /* 0xff800000b3b37808 */ /* 0x000fe40004000000 */
[C---:B------:R-:W-:Y:S02]  /*c100*/  ISETP.GE.AND P0, PT, R7.reuse, R229, PT ;  /* 0x000000e50700720c */ /* 0x040fe40003f06270 */
[----:B------:R-:W-:Y:S02]  /*c110*/  IABS R9, R9 ;  /* 0x0000000900097213 */ /* 0x000fe40000000000 */
[----:B------:R-:W-:Y:S02]  /*c120*/  FSEL R10, R10, -INF , !P5 ;  /* 0xff8000000a0a7808 */ /* 0x000fe40006800000 */
[----:B------:R-:W-:-:S02]  /*c130*/  ISETP.GE.AND P5, PT, R7, R231, PT ;  /* 0x000000e70700720c */ /* 0x000fc40003fa6270 */
[----:B------:R-:W-:Y:S02]  /*c140*/  FSEL R211, R58, -INF , !P0 ;  /* 0xff8000003ad37808 */ /* 0x000fe40004000000 */
[----:B------:R-:W-:Y:S02]  /*c150*/  IABS R8, R8 ;  /* 0x0000000800087213 */ /* 0x000fe40000000000 */
[----:B------:R-:W-:Y:S02]  /*c160*/  FSEL R206, R10, -INF , !P1 ;  /* 0xff8000000ace7808 */ /* 0x000fe40004800000 */
[----:B------:R-:W-:Y:S02]  /*c170*/  I2FP.F32.S32 R9, R9 ;  /* 0x0000000900097245 */ /* 0x000fe40000201400 */
[----:B------:R-:W-:Y:S02]  /*c180*/  ISETP.GT.AND P0, PT, R3, R7, PT ;  /* 0x000000070300720c */ /* 0x000fe40003f04270 */
[----:B------:R-:W-:Y:S01]  /*c190*/  ISETP.GE.AND P1, PT, R7, R230, PT ;  /* 0x000000e60700720c */ /* 0x000fe20003f26270 */
[----:B------:R-:W-:Y:S01]  /*c1a0*/  FFMA.FTZ R9, R9, -UR6, R210 ;  /* 0x8000000609097c23 */ /* 0x000fe200080100d2 */
[----:B------:R-:W-:-:S02]  /*c1b0*/  FSEL R215, R215, -INF , !P5 ;  /* 0xff800000d7d77808 */ /* 0x000fc40006800000 */
[----:B------:R-:W-:Y:S02]  /*c1c0*/  ISETP.GE.AND P5, PT, R7, R232, PT ;  /* 0x000000e80700720c */ /* 0x000fe40003fa6270 */
[----:B------:R-:W-:Y:S02]  /*c1d0*/  I2FP.F32.S32 R8, R8 ;  /* 0x0000000800087245 */ /* 0x000fe40000201400 */
[----:B------:R-:W-:Y:S02]  /*c1e0*/  FSEL R7, R11, -INF , !P0 ;  /* 0xff8000000b077808 */ /* 0x000fe40004000000 */
[----:B------:R-:W-:Y:S01]  /*c1f0*/  FSEL R26, R181, -INF , !P1 ;  /* 0xff800000b51a7808 */ /* 0x000fe20004800000 */
[----:B------:R-:W-:Y:S01]  /*c200*/  FFMA.FTZ R10, R8, -UR6, R209 ;  /* 0x80000006080a7c23 */ /* 0x000fe200080100d1 */
[----:B------:R-:W-:Y:S02]  /*c210*/  ISETP.GE.AND P0, PT, R6, R229, PT ;  /* 0x000000e50600720c */ /* 0x000fe40003f06270 */
[----:B------:R-:W-:-:S02]  /*c220*/  ISETP.GT.AND P1, PT, R3, R6, PT ;  /* 0x000000060300720c */ /* 0x000fc40003f24270 */
[----:B------:R-:W-:Y:S02]  /*c230*/  FSEL R177, R7, -INF , !P5 ;  /* 0xff80000007b17808 */ /* 0x000fe40006800000 */
[----:B------:R-:W-:Y:S02]  /*c240*/  FMNMX3.FTZ R7, R104, R35, R23, !PT ;  /* 0x0000002368077276 */ /* 0x000fe40007810017 */
[----:B------:R-:W-:Y:S02]  /*c250*/  FSEL R197, R57, -INF , !P0 ;  /* 0xff80000039c57808 */ /* 0x000fe40004000000 */
[----:B------:R-:W-:Y:S02]  /*c260*/  FSEL R8, R9, -INF , !P1 ;  /* 0xff80000009087808 */ /* 0x000fe40004800000 */
[C---:B------:R-:W-:Y:S02]  /*c270*/  ISETP.GE.AND P5, PT, R6.reuse, R230, PT ;  /* 0x000000e60600720c */ /* 0x040fe40003fa6270 */
[----:B------:R-:W-:-:S02]  /*c280*/  ISETP.GE.AND P0, PT, R6, R232, PT ;  /* 0x000000e80600720c */ /* 0x000fc40003f06270 */
[----:B------:R-:W-:Y:S02]  /*c290*/  ISETP.GE.AND P1, PT, R5, R230, PT ;  /* 0x000000e60500720c */ /* 0x000fe40003f26270 */
[----:B------:R-:W-:Y:S02]  /*c2a0*/  FMNMX3.FTZ R7, R7, R22, R19, !PT ;  /* 0x0000001607077276 */ /* 0x000fe40007810013 */
[----:B------:R-:W-:Y:S02]  /*c2b0*/  FSEL R242, R180, -INF , !P5 ;  /* 0xff800000b4f27808 */ /* 0x000fe40006800000 */
[----:B------:R-:W-:Y:S02]  /*c2c0*/  FSEL R46, R8, -INF , !P0 ;  /* 0xff800000082e7808 */ /* 0x000fe40004000000 */
[----:B------:R-:W-:Y:S02]  /*c2d0*/  FSEL R241, R61, -INF , !P1 ;  /* 0xff8000003df17808 */ /* 0x000fe40004800000 */
[----:B------:R-:W-:-:S02]  /*c2e0*/  ISETP.GT.AND P5, PT, R3, R5, PT ;  /* 0x000000050300720c */ /* 0x000fc40003fa4270 */
[C---:B------:R-:W-:Y:S02]  /*c2f0*/  ISETP.GT.AND P0, PT, R3.reuse, R18, PT ;  /* 0x000000120300720c */ /* 0x040fe40003f04270 */
[----:B------:R-:W-:Y:S02]  /*c300*/  ISETP.GT.AND P1, PT, R3, R4, PT ;  /* 0x000000040300720c */ /* 0x000fe40003f24270 */
[----:B------:R-:W-:Y:S02]  /*c310*/  FMNMX3.FTZ R3, R7, R53, R52, !PT ;  /* 0x0000003507037276 */ /* 0x000fe40007810034 */
[----:B------:R-:W-:Y:S02]  /*c320*/  IABS R25, R25 ;  /* 0x0000001900197213 */ /* 0x000fe40000000000 */
[----:B------:R-:W-:Y:S02]  /*c330*/  FMNMX3.FTZ R7, R3, R108, R15, !PT ;  /* 0x0000006c03077276 */ /* 0x000fe4000781000f */
[----:B------:R-:W-:-:S02]  /*c340*/  IABS R3, R20 ;  /* 0x0000001400037213 */ /* 0x000fc40000000000 */
[----:B------:R-:W-:Y:S02]  /*c350*/  FSEL R11, R10, -INF , !P5 ;  /* 0xff8000000a0b7808 */ /* 0x000fe40006800000 */
[----:B------:R-:W-:Y:S01]  /*c360*/  ISETP.GE.AND P5, PT, R18, R230, PT ;  /* 0x000000e61200720c */ /* 0x000fe20003fa6270 */
[----:B------:R-:W-:Y:S01]  /*c370*/  IMAD.MOV.U32 R9, RZ, RZ, R3 ;  /* 0x000000ffff097224 */ /* 0x000fe200078e0003 */
[----:B------:R-:W-:Y:S02]  /*c380*/  FMNMX3.FTZ R3, R101, R36, R34, !PT ;  /* 0x0000002465037276 */ /* 0x000fe40007810022 */
[----:B------:R-:W-:Y:S02]  /*c390*/  FMNMX3.FTZ R8, R7, R205, R178, !PT ;  /* 0x000000cd07087276 */ /* 0x000fe400078100b2 */
[----:B------:R-:W-:Y:S01]  /*c3a0*/  MOV R7, R25 ;  /* 0x0000001900077202 */ /* 0x000fe20000000f00 */
[----:B------:R-:W-:Y:S01]  /*c3b0*/  IMAD.MOV.U32 R25, RZ, RZ, R46 ;  /* 0x000000ffff197224 */ /* 0x000fe200078e002e */
[----:B------:R-:W-:-:S02]  /*c3c0*/  FMNMX3.FTZ R3, R3, R33, R32, !PT ;  /* 0x0000002103037276 */ /* 0x000fc40007810020 */
[----:B------:R-:W-:Y:S02]  /*c3d0*/  FSEL R239, R65, -INF , !P5 ;  /* 0xff80000041ef7808 */ /* 0x000fe40006800000 */
[----:B------:R-:W-:Y:S02]  /*c3e0*/  ISETP.GE.AND P5, PT, R4, R230, PT ;  /* 0x000000e60400720c */ /* 0x000fe40003fa6270 */
[----:B------:R-:W-:Y:S02]  /*c3f0*/  FMNMX3.FTZ R8, R8, R179, R26, !PT ;  /* 0x000000b308087276 */ /* 0x000fe4000781001a */
[----:B------:R-:W-:Y:S02]  /*c400*/  I2FP.F32.S32 R10, R7 ;  /* 0x00000007000a7245 */ /* 0x000fe40000201400 */
[----:B------:R-:W-:Y:S02]  /*c410*/  FMNMX3.FTZ R7, R3, R176, R111, !PT ;  /* 0x000000b003077276 */ /* 0x000fe4000781006f */
[----:B------:R-:W-:Y:S01]  /*c420*/  FSEL R238, R67, -INF , !P5 ;  /* 0xff80000043ee7808 */ /* 0x000fe20006800000 */
[----:B------:R-:W-:Y:S01]  /*c430*/  FFMA.FTZ R10, R10, -UR6, R213 ;  /* 0x800000060a0a7c23 */ /* 0x000fe200080100d5 */
[----:B------:R-:W-:-:S02]  /*c440*/  FMNMX3.FTZ R8, R8, R242, R241, !PT ;  /* 0x000000f208087276 */ /* 0x000fc400078100f1 */
[----:B------:R-:W-:Y:S02]  /*c450*/  I2FP.F32.S32 R9, R9 ;  /* 0x0000000900097245 */ /* 0x000fe40000201400 */
[----:B------:R-:W-:Y:S02]  /*c460*/  FMNMX3.FTZ R7, R7, R110, R109, !PT ;  /* 0x0000006e07077276 */ /* 0x000fe4000781006d */
[----:B------:R-:W-:Y:S01]  /*c470*/  FMNMX3.FTZ R3, R8, R239, R238, !PT ;  /* 0x000000ef08037276 */ /* 0x000fe200078100ee */
[----:B------:R-:W-:Y:S01]  /*c480*/  FFMA.FTZ R8, R9, -UR6, R212 ;  /* 0x8000000609087c23 */ /* 0x000fe200080100d4 */
[----:B------:R-:W-:Y:S02]  /*c490*/  ISETP.GE.AND P5, PT, R5, R232, PT ;  /* 0x000000e80500720c */ /* 0x000fe40003fa6270 */
[----:B------:R-:W-:Y:S02]  /*c4a0*/  FMNMX3.FTZ R7, R7, R208, R207, !PT ;  /* 0x000000d007077276 */ /* 0x000fe400078100cf */
[----:B------:R-:W-:-:S02]  /*c4b0*/  FSEL R235, R11, -INF , !P5 ;  /* 0xff8000000beb7808 */ /* 0x000fc40006800000 */
[----:B------:R-:W-:Y:S01]  /*c4c0*/  FSEL R9, R10, -INF , !P0 ;  /* 0xff8000000a097808 */ /* 0x000fe20004000000 */
[----:B------:R-:W1:Y:S01]  /*c4d0*/  SHFL.BFLY PT, R11, R3, 0x2, 0x1f ;  /* 0x0c401f00030b7f89 */ /* 0x000e6200000e0000 */
[-C--:B------:R-:W-:Y:S02]  /*c4e0*/  ISETP.GE.AND P5, PT, R18, R232.reuse, PT ;  /* 0x000000e81200720c */ /* 0x080fe40003fa6270 */
[----:B------:R-:W-:Y:S02]  /*c4f0*/  ISETP.GE.AND P0, PT, R4, R232, PT ;  /* 0x000000e80400720c */ /* 0x000fe40003f06270 */
[----:B------:R-:W-:Y:S02]  /*c500*/  FSEL R8, R8, -INF , !P1 ;  /* 0xff80000008087808 */ /* 0x000fe40004800000 */
[----:B------:R-:W-:Y:S02]  /*c510*/  FMNMX3.FTZ R7, R7, R206, R177, !PT ;  /* 0x000000ce07077276 */ /* 0x000fe400078100b1 */
[----:B------:R-:W-:-:S02]  /*c520*/  ISETP.GE.AND P1, PT, R6, R231, PT ;  /* 0x000000e70600720c */ /* 0x000fc40003f26270 */
[----:B------:R-:W-:Y:S02]  /*c530*/  FSEL R237, R9, -INF , !P5 ;  /* 0xff80000009ed7808 */ /* 0x000fe40006800000 */
        /* <DEDUP_REMOVED lines=8> */
[----:B------:R-:W2:Y:S01]  /*c5c0*/  SHFL.BFLY PT, R9, R5, 0x2, 0x1f ;  /* 0x0c401f0005097f89 */ /* 0x000ea200000e0000 */
        /* <DEDUP_REMOVED lines=14> */
[----:B-1----:R-:W-:-:S02]  /*c6b0*/  FMNMX.FTZ R3, R3, R11, !PT ;  /* 0x0000000b03037209 */ /* 0x002fc40007810000 */
[----:B------:R-:W-:Y:S02]  /*c6c0*/  ISETP.GE.AND P1, PT, R4, R231, PT ;  /* 0x000000e70400720c */ /* 0x000fe40003f26270 */
[----:B------:R-:W-:Y:S01]  /*c6d0*/  FMNMX3.FTZ R4, R6, R222, R215, !PT ;  /* 0x000000de06047276 */ /* 0x000fe200078100d7 */
[----:B------:R-:W1:Y:S01]  /*c6e0*/  SHFL.BFLY PT, R8, R3, 0x1, 0x1f ;  /* 0x0c201f0003087f89 */ /* 0x000e6200000e0000 */
[----:B------:R-:W-:Y:S02]  /*c6f0*/  FSEL R250, R64, -INF , !P0 ;  /* 0xff80000040fa7808 */ /* 0x000fe40004000000 */
[----:B------:R-:W-:Y:S02]  /*c700*/  FMNMX3.FTZ R6, R7, R197, R40, !PT ;  /* 0x000000c507067276 */ /* 0x000fe40007810028 */
[----:B------:R-:W-:Y:S02]  /*c710*/  FMNMX3.FTZ R7, R4, R14, R200, !PT ;  /* 0x0000000e04077276 */ /* 0x000fe400078100c8 */
[----:B------:R-:W-:-:S02]  /*c720*/  FMNMX3.FTZ R6, R6, R251, R250, !PT ;  /* 0x000000fb06067276 */ /* 0x000fc400078100fa */
[----:B--2---:R-:W-:Y:S02]  /*c730*/  FMNMX.FTZ R4, R5, R9, !PT ;  /* 0x0000000905047209 */ /* 0x004fe40007810000 */
[----:B------:R-:W-:Y:S01]  /*c740*/  ISETP.GE.AND P5, PT, R18, R231, PT ;  /* 0x000000e71200720c */ /* 0x000fe20003fa6270 */
[----:B------:R-:W2:Y:S01]  /*c750*/  SHFL.BFLY PT, R9, R6, 0x2, 0x1f ;  /* 0x0c401f0006097f89 */ /* 0x000ea200000e0000 */
[----:B------:R-:W-:Y:S02]  /*c760*/  FSEL R42, R184, -INF , !P1 ;  /* 0xff800000b82a7808 */ /* 0x000fe40004800000 */
[----:B------:R-:W-:Y:S01]  /*c770*/  FSEL R252, R185, -INF , !P5 ;  /* 0xff800000b9fc7808 */ /* 0x000fe20006800000 */
[----:B------:R-:W3:Y:S01]  /*c780*/  SHFL.BFLY PT, R10, R4, 0x1, 0x1f ;  /* 0x0c201f00040a7f89 */ /* 0x000ee200000e0000 */
[----:B------:R-:W-:Y:S02]  /*c790*/  SEL R16, R16, 0xffffffe0, !P6 ;  /* 0xffffffe010107807 */ /* 0x000fe40007000000 */
[----:B------:R-:W-:-:S02]  /*c7a0*/  FMNMX3.FTZ R5, R7, R252, R42, !PT ;  /* 0x000000fc07057276 */ /* 0x000fc4000781002a */
[----:B------:R-:W-:Y:S02]  /*c7b0*/  LOP3.LUT R7, R249, 0xc0, R248, 0xf8, !PT ;  /* 0x000000c0f9077812 */ /* 0x000fe400078ef8f8 */
[----:B------:R-:W-:Y:S01]  /*c7c0*/  MOV R203, R244 ;  /* 0x000000f400cb7202 */ /* 0x000fe20000000f00 */
[----:B------:R-:W4:Y:S01]  /*c7d0*/  SHFL.BFLY PT, R11, R5, 0x2, 0x1f ;  /* 0x0c401f00050b7f89 */ /* 0x000f2200000e0000 */
[----:B-1----:R-:W-:Y:S02]  /*c7e0*/  FMNMX.FTZ R202, R3, R8, !PT ;  /* 0x0000000803ca7209 */ /* 0x002fe40007810000 */
[----:B------:R-:W-:Y:S02]  /*c7f0*/  LOP3.LUT R3, R217, 0x8, RZ, 0xc0, !PT ;  /* 0x00000008d9037812 */ /* 0x000fe400078ec0ff */
[C---:B------:R-:W-:Y:S01]  /*c800*/  FSETP.NEU.FTZ.AND P1, PT, R202.reuse, -INF , PT ;  /* 0xff800000ca00780b */ /* 0x040fe20003f3d000 */
[----:B------:R-:W-:Y:S01]  /*c810*/  FMUL.FTZ R8, R202, UR4 ;  /* 0x00000004ca087c20 */ /* 0x000fe20008410000 */
[----:B------:R-:W-:-:S04]  /*c820*/  LOP3.LUT R3, R7, R3, RZ, 0x3c, !PT ;  /* 0x0000000307037212 */ /* 0x000fc800078e3cff */
[----:B------:R-:W-:Y:S02]  /*c830*/  FSEL R8, R8, RZ, P1 ;  /* 0x000000ff08087208 */ /* 0x000fe40000800000 */
[----:B--2---:R-:W-:Y:S02]  /*c840*/  FMNMX.FTZ R6, R6, R9, !PT ;  /* 0x0000000906067209 */ /* 0x004fe40007810000 */
[----:B------:R-:W-:Y:S01]  /*c850*/  LOP3.LUT R13, R3, 0x120, R248, 0xf8, !PT ;  /* 0x00000120030d7812 */ /* 0x000fe200078ef8f8 */
[--C-:B------:R-:W-:Y:S01]  /*c860*/  FFMA.FTZ R3, R35, UR4, -R8.reuse ;  /* 0x0000000423037c23 */ /* 0x100fe20008010808 */
[----:B---3--:R-:W-:Y:S01]  /*c870*/  FMNMX.FTZ R199, R4, R10, !PT ;  /* 0x0000000a04c77209 */ /* 0x008fe20007810000 */
[----:B------:R-:W1:Y:S01]  /*c880*/  SHFL.BFLY PT, R12, R6, 0x1, 0x1f ;  /* 0x0c201f00060c7f89 */ /* 0x000e6200000e0000 */
[--C-:B------:R-:W-:Y:S01]  /*c890*/  FFMA.FTZ R7, R22, UR4, -R8.reuse ;  /* 0x0000000416077c23 */ /* 0x100fe20008010808 */
[----:B------:R2:W-:Y:S01]  /*c8a0*/  MUFU.EX2 R246, R3 ;  /* 0x0000000300f67308 */ /* 0x0005e20000000800 */
[----:B------:R-:W-:Y:S01]  /*c8b0*/  FSETP.NEU.FTZ.AND P0, PT, R199, -INF , PT ;  /* 0xff800000c700780b */ /* 0x000fe20003f1d000 */
[----:B------:R-:W-:Y:S01]  /*c8c0*/  STL [R1+0x10], R13 ;  /* 0x0000100d01007387 */ /* 0x000fe20000100800 */
[----:B------:R-:W-:Y:S01]  /*c8d0*/  LEA R195, R13, UR5, 0x1 ;  /* 0x000000050dc37c11 */ /* 0x000fe2000f8e08ff */
[----:B------:R-:W-:Y:S01]  /*c8e0*/  MUFU.EX2 R248, R7 ;  /* 0x0000000700f87308 */ /* 0x000fe20000000800 */
[----:B----4-:R-:W-:Y:S01]  /*c8f0*/  FMNMX.FTZ R4, R5, R11, !PT ;  /* 0x0000000b05047209 */ /* 0x010fe20007810000 */
[----:B------:R-:W-:Y:S01]  /*c900*/  FFMA.FTZ R5, R23, UR4, -R8 ;  /* 0x0000000417057c23 */ /* 0x000fe20008010808 */
[C---:B------:R-:W-:Y:S01]  /*c910*/  FSEL R10, R199.reuse, RZ, P0 ;  /* 0x000000ffc70a7208 */ /* 0x040fe20000000000 */
[----:B------:R-:W-:Y:S01]  /*c920*/  IMAD.IADD R45, R16, 0x1, R195 ;  /* 0x00000001102d7824 */ /* 0x000fe200078e02c3 */
[----:B------:R-:W-:Y:S01]  /*c930*/  STL [R1], R16 ;  /* 0x0000001001007387 */ /* 0x000fe20000100800 */
[----:B------:R3:W4:Y:S03]  /*c940*/  MUFU.EX2 R247, R5 ;  /* 0x0000000500f77308 */ /* 0x0007260000000800 */
[----:B------:R-:W5:Y:S01]  /*c950*/  SHFL.BFLY PT, R13, R4, 0x1, 0x1f ;  /* 0x0c201f00040d7f89 */ /* 0x000f6200000e0000 */
[----:B--2---:R-:W-:-:S03]  /*c960*/  FMUL.FTZ R3, R199, UR4 ;  /* 0x00000004c7037c20 */ /* 0x004fc60008410000 */
[----:B------:R-:W2:Y:S02]  /*c970*/  LDSM.16.MT88.4 R48, [R45+0xa000] ;  /* 0x00a000002d30783b */ /* 0x000ea40000004200 */
[----:B------:R-:W-:Y:S02]  /*c980*/  FSEL R3, R3, RZ, P0 ;  /* 0x000000ff03037208 */ /* 0x000fe40000000000 */
[----:B------:R-:W-:Y:S01]  /*c990*/  LDSM.16.MT88.4 R20, [R195+0x9000] ;  /* 0x00900000c314783b */ /* 0x000fe20000004200 */
[----:B---3--:R-:W-:Y:S02]  /*c9a0*/  FFMA.FTZ R5, R19, UR4, -R8 ;  /* 0x0000000413057c23 */ /* 0x008fe40008010808 */
[--C-:B------:R-:W-:Y:S01]  /*c9b0*/  FFMA.FTZ R7, R36, UR4, -R3.reuse ;  /* 0x0000000424077c23 */ /* 0x100fe20008010803 */
[----:B-1----:R-:W-:Y:S01]  /*c9c0*/  FMNMX.FTZ R36, R6, R12, !PT ;  /* 0x0000000c06247209 */ /* 0x002fe20007810000 */
[----:B------:R-:W-:Y:S01]  /*c9d0*/  FFMA.FTZ R11, R33, UR4, -R3 ;  /* 0x00000004210b7c23 */ /* 0x000fe20008010803 */
[----:B------:R1:W3:Y:S01]  /*c9e0*/  MUFU.EX2 R249, R5 ;  /* 0x0000000500f97308 */ /* 0x0002e20000000800 */
[----:B------:R-:W-:Y:S03]  /*c9f0*/  LDSM.16.MT88.4 R16, [R45+0x9000] ;  /* 0x009000002d10783b */ /* 0x000fe60000004200 */
[----:B------:R3:W-:Y:S01]  /*ca00*/  MUFU.EX2 R240, R7 ;  /* 0x0000000700f07308 */ /* 0x0007e20000000800 */
[----:B------:R-:W-:Y:S03]  /*ca10*/  LDSM.16.MT88.4 R28, [R195+0xa000] ;  /* 0x00a00000c31c783b */ /* 0x000fe60000004200 */
[----:B------:R-:W-:Y:S01]  /*ca20*/  MUFU.EX2 R244, R11 ;  /* 0x0000000b00f47308 */ /* 0x000fe20000000800 */
[----:B------:R-:W-:Y:S01]  /*ca30*/  LDSM.16.MT88.4 R56, [R45+0xb000] ;  /* 0x00b000002d38783b */ /* 0x000fe20000004200 */
[----:B-----5:R-:W-:-:S02]  /*ca40*/  FMNMX.FTZ R54, R4, R13, !PT ;  /* 0x0000000d04367209 */ /* 0x020fc40007810000 */
[----:B----4-:R-:W-:Y:S01]  /*ca50*/  F2FP.BF16.F32.PACK_AB R4, R247, R246 ;  /* 0x000000f6f704723e */ /* 0x010fe200000010ff */
[----:B-1----:R-:W-:Y:S01]  /*ca60*/  FFMA.FTZ R5, R34, UR4, -R3 ;  /* 0x0000000422057c23 */ /* 0x002fe20008010803 */
[----:B------:R-:W-:Y:S02]  /*ca70*/  FSETP.NEU.FTZ.AND P0, PT, R54, -INF , PT ;  /* 0xff8000003600780b */ /* 0x000fe40003f1d000 */
[----:B---3--:R-:W-:Y:S01]  /*ca80*/  F2FP.BF16.F32.PACK_AB R6, R249, R248 ;  /* 0x000000f8f906723e */ /* 0x008fe200000010ff */
[----:B------:R1:W-:Y:S01]  /*ca90*/  MUFU.EX2 R245, R5 ;  /* 0x0000000500f57308 */ /* 0x0003e20000000800 */
[----:B------:R-:W-:Y:S02]  /*caa0*/  FSEL R7, R202, RZ, P1 ;  /* 0x000000ffca077208 */ /* 0x000fe40000800000 */
[----:B------:R-:W-:-:S03]  /*cab0*/  FSETP.NEU.FTZ.AND P1, PT, R36, -INF , PT ;  /* 0xff8000002400780b */ /* 0x000fc60003f3d000 */
[----:B------:R-:W-:Y:S01]  /*cac0*/  FADD.FTZ R9, R104, -R7 ;  /* 0x8000000768097221 */ /* 0x000fe20000010000 */
[----:B------:R-:W-:-:S03]  /*cad0*/  FADD.FTZ R7, R101, -R10 ;  /* 0x8000000a65077221 */ /* 0x000fc60000010000 */
[----:B------:R-:W-:Y:S01]  /*cae0*/  FMUL.FTZ R9, R9, UR4 ;  /* 0x0000000409097c20 */ /* 0x000fe20008410000 */
[----:B------:R-:W-:Y:S01]  /*caf0*/  FMUL.FTZ R7, R7, UR4 ;  /* 0x0000000407077c20 */ /* 0x000fe20008410000 */
[----:B-1----:R-:W-:Y:S02]  /*cb00*/  FFMA.FTZ R5, R32, UR4, -R3 ;  /* 0x0000000420057c23 */ /* 0x002fe40008010803 */
[----:B------:R-:W1:Y:S01]  /*cb10*/  MUFU.EX2 R47, R9 ;  /* 0x00000009002f7308 */ /* 0x000e620000000800 */
[----:B------:R-:W3:Y:S03]  /*cb20*/  LDSM.16.MT88.4 R32, [R195+0xb000] ;  /* 0x00b00000c320783b */ /* 0x000ee60000004200 */
[----:B------:R4:W5:Y:S04]  /*cb30*/  MUFU.EX2 R243, R5 ;  /* 0x0000000500f37308 */ /* 0x0009680000000800 */
[----:B------:R5:W2:Y:S01]  /*cb40*/  MUFU.EX2 R46, R7 ;  /* 0x00000007002e7308 */ /* 0x000aa20000000800 */
[-C--:B-1----:R-:W-:Y:S01]  /*cb50*/  FMUL.FTZ R164, R164, R47.reuse ;  /* 0x0000002fa4a47220 */ /* 0x082fe20000410000 */
[-C--:B------:R-:W-:Y:S01]  /*cb60*/  FMUL.FTZ R165, R165, R47.reuse ;  /* 0x0000002fa5a57220 */ /* 0x080fe20000410000 */
[-C--:B------:R-:W-:Y:S01]  /*cb70*/  FMUL.FTZ R168, R168, R47.reuse ;  /* 0x0000002fa8a87220 */ /* 0x080fe20000410000 */
[-C--:B------:R-:W-:Y:S01]  /*cb80*/  FMUL.FTZ R169, R169, R47.reuse ;  /* 0x0000002fa9a97220 */ /* 0x080fe20000410000 */
[----:B----4-:R-:W-:Y:S01]  /*cb90*/  FMUL.FTZ R5, R36, UR4 ;  /* 0x0000000424057c20 */ /* 0x010fe20008410000 */
[-C--:B------:R-:W-:Y:S01]  /*cba0*/  FMUL.FTZ R76, R76, R47.reuse ;  /* 0x0000002f4c4c7220 */ /* 0x080fe20000410000 */
[-C--:B------:R-:W-:Y:S01]  /*cbb0*/  FMUL.FTZ R77, R77, R47.reuse ;  /* 0x0000002f4d4d7220 */ /* 0x080fe20000410000 */
[----:B------:R-:W-:Y:S01]  /*cbc0*/  FMUL.FTZ R116, R116, R47 ;  /* 0x0000002f74747220 */ /* 0x000fe20000410000 */
[----:B-----5:R-:W-:Y:S01]  /*cbd0*/  F2FP.BF16.F32.PACK_AB R7, R243, R244 ;  /* 0x000000f4f307723e */ /* 0x020fe200000010ff */
[-C--:B--2---:R-:W-:Y:S01]  /*cbe0*/  FMUL.FTZ R166, R166, R46.reuse ;  /* 0x0000002ea6a67220 */ /* 0x084fe20000410000 */
[----:B------:R-:W-:Y:S01]  /*cbf0*/  FSEL R10, R5, RZ, P1 ;  /* 0x000000ff050a7208 */ /* 0x000fe20000800000 */
[----:B------:R-:W-:Y:S01]  /*cc00*/  FMUL.FTZ R167, R167, R46 ;  /* 0x0000002ea7a77220 */ /* 0x000fe20000410000 */
[----:B------:R-:W-:Y:S01]  /*cc10*/  F2FP.BF16.F32.PACK_AB R5, R245, R240 ;  /* 0x000000f0f505723e */ /* 0x000fe200000010ff */
[-C--:B------:R-:W-:Y:S01]  /*cc20*/  FMUL.FTZ R170, R170, R46.reuse ;  /* 0x0000002eaaaa7220 */ /* 0x080fe20000410000 */
[----:B------:R-:W-:Y:S01]  /*cc30*/  FMUL.FTZ R171, R171, R46 ;  /* 0x0000002eabab7220 */ /* 0x000fe20000410000 */
[--C-:B------:R-:W-:Y:S01]  /*cc40*/  FFMA.FTZ R11, R39, UR4, -R10.reuse ;  /* 0x00000004270b7c23 */ /* 0x100fe2000801080a */
[----:B------:R-:W-:Y:S01]  /*cc50*/  FFMA.FTZ R9, R41, UR4, -R10 ;  /* 0x0000000429097c23 */ /* 0x000fe2000801080a */
[----:B------:R-:W-:-:S02]  /*cc60*/  IMAD.MOV.U32 R41, RZ, RZ, R14 ;  /* 0x000000ffff297224 */ /* 0x000fc400078e000e */
[--C-:B------:R-:W-:Y:S01]  /*cc70*/  FFMA.FTZ R12, R38, UR4, -R10.reuse ;  /* 0x00000004260c7c23 */ /* 0x100fe2000801080a */
        /* <DEDUP_REMOVED lines=52> */
[-C--:B------:R-:W-:Y:S01]  /*cfc0*/  FMUL.FTZ R92, R92, R47.reuse ;  /* 0x0000002f5c5c7220 */ /* 0x080fe20000410000 */
[----:B--2---:R-:W-:Y:S01]  /*cfd0*/  FFMA.FTZ R13, R43, UR4, -R9 ;  /* 0x000000042b0d7c23 */ /* 0x004fe20008010809 */
[----:B------:R2:W-:Y:S01]  /*cfe0*/  MUFU.EX2 R210, R12 ;  /* 0x0000000c00d27308 */ /* 0x0005e20000000800 */
[----:B------:R-:W-:Y:S01]  /*cff0*/  FMUL.FTZ R93, R93, R47 ;  /* 0x0000002f5d5d7220 */ /* 0x000fe20000410000 */
[-C--:B------:R-:W-:Y:S01]  /*d000*/  FMUL.FTZ R94, R94, R46.reuse ;  /* 0x0000002e5e5e7220 */ /* 0x080fe20000410000 */
[----:B------:R-:W-:Y:S01]  /*d010*/  FMUL.FTZ R95, R95, R46 ;  /* 0x0000002e5f5f7220 */ /* 0x000fe20000410000 */
[----:B------:R-:W-:Y:S01]  /*d020*/  MUFU.EX2 R209, R13 ;  /* 0x0000000d00d17308 */ /* 0x000fe20000000800 */
[C---:B------:R-:W-:Y:S03]  /*d030*/  HMMA.16816.F32.BF16 R184, R4.reuse, R48, R164 ;  /* 0x0000003004b8723c */ /* 0x040fe600000418a4 */
[----:B------:R-:W4:Y:S01]  /*d040*/  MUFU.EX2 R27, R11 ;  /* 0x0000000b001b7308 */ /* 0x000f220000000800 */
[-C--:B-1----:R-:W-:Y:S01]  /*d050*/  FMUL.FTZ R112, R112, R44.reuse ;  /* 0x0000002c70707220 */ /* 0x082fe20000410000 */
        /* <DEDUP_REMOVED lines=10> */
[--C-:B--2---:R-:W-:Y:S01]  /*d100*/  FFMA.FTZ R12, R53, UR4, -R8.reuse ;  /* 0x00000004350c7c23 */ /* 0x104fe20008010808 */
[C---:B---3--:R-:W-:Y:S01]  /*d110*/  HMMA.16816.F32.BF16 R164, R4.reuse, R34, R76 ;  /* 0x0000002204a4723c */ /* 0x048fe2000004184c */
[-C--:B----4-:R-:W-:Y:S01]  /*d120*/  FMUL.FTZ R114, R114, R27.reuse ;  /* 0x0000001b72727220 */ /* 0x090fe20000410000 */
        /* <DEDUP_REMOVED lines=34> */
[----:B------:R-:W-:Y:S01]  /*d350*/  FFMA.FTZ R13, R108, UR4, -R8 ;  /* 0x000000046c0d7c23 */ /* 0x000fe20008010808 */
        /* <DEDUP_REMOVED lines=8> */
[----:B------:R-:W-:-:S03]  /*d3e0*/  FMUL.FTZ R99, R99, R27 ;  /* 0x0000001b63637220 */ /* 0x000fc60000410000 */
[C---:B------:R-:W-:Y:S08]  /*d3f0*/  HMMA.16816.F32.BF16 R152, R4.reuse, R30, R152 ;  /* 0x0000001e0498723c */ /* 0x040ff00000041898 */
[----:B------:R-:W-:Y:S01]  /*d400*/  HMMA.16816.F32.BF16 R168, R4, R32, R72 ;  /* 0x0000002004a8723c */ /* 0x000fe20000041848 */
[----:B------:R-:W-:Y:S02]  /*d410*/  IMAD.MOV.U32 R75, RZ, RZ, R42 ;  /* 0x000000ffff4b7224 */ /* 0x000fe400078e002a */
[----:B------:R-:W-:-:S03]  /*d420*/  IMAD.MOV.U32 R74, RZ, RZ, R40 ;  /* 0x000000ffff4a7224 */ /* 0x000fc600078e0028 */
[----:B------:R-:W-:Y:S02]  /*d430*/  MOV R14, R75 ;  /* 0x0000004b000e7202 */ /* 0x000fe40000000f00 */
[----:B------:R-:W-:Y:S01]  /*d440*/  HMMA.16816.F32.BF16 R76, R4, R56, R88 ;  /* 0x00000038044c723c */ /* 0x000fe20000041858 */
[----:B------:R-:W-:-:S07]  /*d450*/  IMAD.MOV.U32 R91, RZ, RZ, R197 ;  /* 0x000000ffff5b7224 */ /* 0x000fce00078e00c5 */
[----:B------:R-:W-:Y:S01]  /*d460*/  HMMA.16816.F32.BF16 R104, R4, R58, R92 ;  /* 0x0000003a0468723c */ /* 0x000fe2000004185c */
[----:B------:R-:W-:Y:S02]  /*d470*/  F2FP.BF16.F32.PACK_AB R4, R226, R227 ;  /* 0x000000e3e204723e */ /* 0x000fe400000010ff */
[----:B------:R-:W-:Y:S02]  /*d480*/  F2FP.BF16.F32.PACK_AB R5, R212, R213 ;  /* 0x000000d5d405723e */ /* 0x000fe400000010ff */
[----:B------:R-:W-:Y:S02]  /*d490*/  F2FP.BF16.F32.PACK_AB R6, R216, R220 ;  /* 0x000000dcd806723e */ /* 0x000fe400000010ff */
[----:B------:R-:W-:-:S07]  /*d4a0*/  F2FP.BF16.F32.PACK_AB R7, R209, R210 ;  /* 0x000000d2d107723e */ /* 0x000fce00000010ff */
[C---:B------:R-:W-:Y:S08]  /*d4b0*/  HMMA.16816.F32.BF16 R100, R4.reuse, R20, R112 ;  /* 0x000000140464723c */ /* 0x040ff00000041870 */
[----:B------:R-:W-:Y:S01]  /*d4c0*/  HMMA.16816.F32.BF16 R112, R4, R22, R124 ;  /* 0x000000160470723c */ /* 0x000fe2000004187c */
[----:B------:R-:W1:Y:S01]  /*d4d0*/  LDSM.16.MT88.4 R20, [R45+0xa400] ;  /* 0x00a400002d14783b */ /* 0x000e620000004200 */
[----:B------:R-:W-:Y:S01]  /*d4e0*/  IMAD.MOV.U32 R126, RZ, RZ, R201 ;  /* 0x000000ffff7e7224 */ /* 0x000fe200078e00c9 */
[----:B------:R-:W-:Y:S01]  /*d4f0*/  MOV R127, R54 ;  /* 0x00000036007f7202 */ /* 0x000fe20000000f00 */
[----:B------:R-:W-:Y:S01]  /*d500*/  IMAD.MOV.U32 R125, RZ, RZ, R204 ;  /* 0x000000ffff7d7224 */ /* 0x000fe200078e00cc */
[----:B------:R2:W-:Y:S01]  /*d510*/  MUFU.EX2 R201, R11 ;  /* 0x0000000b00c97308 */ /* 0x0005e20000000800 */
[----:B------:R-:W-:-:S02]  /*d520*/  IMAD.MOV.U32 R124, RZ, RZ, R36 ;  /* 0x000000ffff7c7224 */ /* 0x000fc400078e0024 */
[C---:B------:R-:W-:Y:S01]  /*d530*/  HMMA.16816.F32.BF16 R160, R4.reuse, R48, R160 ;  /* 0x0000003004a0723c */ /* 0x040fe200000418a0 */
[----:B------:R3:W4:Y:S01]  /*d540*/  MUFU.EX2 R204, R12 ;  /* 0x0000000c00cc7308 */ /* 0x0007220000000800 */
[----:B------:R-:W-:Y:S06]  /*d550*/  LDSM.16.MT88.4 R36, [R45+0x9400] ;  /* 0x009400002d24783b */ /* 0x000fec0000004200 */
[----:B------:R-:W-:Y:S01]  /*d560*/  HMMA.16816.F32.BF16 R64, R4, R16, R128 ;  /* 0x000000100440723c */ /* 0x000fe20000041880 */
[----:B------:R-:W-:Y:S02]  /*d570*/  IMAD.MOV.U32 R130, RZ, RZ, R203 ;  /* 0x000000ffff827224 */ /* 0x000fe400078e00cb */
[----:B--2---:R-:W-:Y:S01]  /*d580*/  FFMA.FTZ R11, R176, UR4, -R3 ;  /* 0x00000004b00b7c23 */ /* 0x004fe20008010803 */
[----:B------:R-:W-:-:S02]  /*d590*/  IMAD.MOV.U32 R131, RZ, RZ, R198 ;  /* 0x000000ffff837224 */ /* 0x000fc400078e00c6 */
[----:B---3--:R-:W-:Y:S02]  /*d5a0*/  FFMA.FTZ R12, R15, UR4, -R8 ;  /* 0x000000040f0c7c23 */ /* 0x008fe40008010808 */
[C---:B------:R-:W-:Y:S01]  /*d5b0*/  HMMA.16816.F32.BF16 R48, R4.reuse, R50, R172 ;  /* 0x000000320430723c */ /* 0x040fe200000418ac */
[----:B------:R-:W-:Y:S01]  /*d5c0*/  IMAD.MOV.U32 R175, RZ, RZ, R41 ;  /* 0x000000ffffaf7224 */ /* 0x000fe200078e0029 */
[----:B------:R2:W-:Y:S01]  /*d5d0*/  MUFU.EX2 R197, R11 ;  /* 0x0000000b00c57308 */ /* 0x0005e20000000800 */
[----:B------:R-:W-:Y:S01]  /*d5e0*/  IMAD.MOV.U32 R173, RZ, RZ, R202 ;  /* 0x000000ffffad7224 */ /* 0x000fe200078e00ca */
[----:B------:R-:W3:Y:S01]  /*d5f0*/  LDSM.16.MT88.4 R40, [R195+0x9400] ;  /* 0x00940000c328783b */ /* 0x000ee20000004200 */
[----:B------:R-:W-:Y:S01]  /*d600*/  IMAD.MOV.U32 R174, RZ, RZ, R200 ;  /* 0x000000ffffae7224 */ /* 0x000fe200078e00c8 */
[----:B------:R5:W-:Y:S01]  /*d610*/  MUFU.EX2 R202, R13 ;  /* 0x0000000d00ca7308 */ /* 0x000be20000000800 */
[----:B------:R-:W-:Y:S01]  /*d620*/  IMAD.MOV.U32 R172, RZ, RZ, R199 ;  /* 0x000000ffffac7224 */ /* 0x000fe200078e00c7 */
[C---:B------:R-:W-:Y:S01]  /*d630*/  HMMA.16816.F32.BF16 R60, R4.reuse, R18, R140 ;  /* 0x00000012043c723c */ /* 0x040fe2000004188c */
[----:B------:R-:W-:Y:S01]  /*d640*/  LDSM.16.MT88.4 R16, [R195+0xb400] ;  /* 0x00b40000c310783b */ /* 0x000fe20000004200 */
[----:B------:R4:W1:Y:S03]  /*d650*/  MUFU.EX2 R203, R12 ;  /* 0x0000000c00cb7308 */ /* 0x0008660000000800 */
[----:B------:R-:W-:Y:S03]  /*d660*/  LDSM.16.MT88.4 R140, [R45+0x9c00] ;  /* 0x009c00002d8c783b */ /* 0x000fe60000004200 */
[----:B------:R-:W-:Y:S01]  /*d670*/  HMMA.16816.F32.BF16 R144, R4, R28, R144 ;  /* 0x0000001c0490723c */ /* 0x000fe20000041890 */
[--C-:B--2---:R-:W-:Y:S01]  /*d680*/  FFMA.FTZ R11, R109, UR4, -R3.reuse ;  /* 0x000000046d0b7c23 */ /* 0x104fe20008010803 */
[----:B-----5:R-:W-:-:S03]  /*d690*/  FFMA.FTZ R13, R111, UR4, -R3 ;  /* 0x000000046f0d7c23 */ /* 0x020fc60008010803 */
[----:B------:R2:W-:Y:S03]  /*d6a0*/  MUFU.EX2 R198, R11 ;  /* 0x0000000b00c67308 */ /* 0x0005e60000000800 */
[C---:B------:R-:W-:Y:S01]  /*d6b0*/  HMMA.16816.F32.BF16 R156, R4.reuse, R30, R156 ;  /* 0x0000001e049c723c */ /* 0x040fe2000004189c */
[----:B------:R-:W-:Y:S01]  /*d6c0*/  LDSM.16.MT88.4 R28, [R45+0xb400] ;  /* 0x00b400002d1c783b */ /* 0x000fe20000004200 */
[----:B----4-:R-:W-:Y:S01]  /*d6d0*/  FFMA.FTZ R12, R110, UR4, -R3 ;  /* 0x000000046e0c7c23 */ /* 0x010fe20008010803 */
[----:B------:R4:W5:Y:S04]  /*d6e0*/  MUFU.EX2 R199, R13 ;  /* 0x0000000d00c77308 */ /* 0x0009680000000800 */
[----:B------:R1:W3:Y:S01]  /*d6f0*/  MUFU.EX2 R200, R12 ;  /* 0x0000000c00c87308 */ /* 0x0002e20000000800 */
[----:B------:R-:W-:Y:S01]  /*d700*/  HMMA.16816.F32.BF16 R52, R4, R32, R68 ;  /* 0x000000200434723c */ /* 0x000fe20000041844 */
[----:B--2---:R-:W-:-:S07]  /*d710*/  FFMA.FTZ R11, R191, UR4, -R10 ;  /* 0x00000004bf0b7c23 */ /* 0x004fce000801080a */
[C---:B------:R-:W-:Y:S01]  /*d720*/  HMMA.16816.F32.BF16 R80, R4.reuse, R34, R80 ;  /* 0x000000220450723c */ /* 0x040fe20000041850 */
[----:B------:R-:W2:Y:S01]  /*d730*/  LDSM.16.MT88.4 R32, [R195+0xa400] ;  /* 0x00a40000c320783b */ /* 0x000ea20000004200 */
[----:B----4-:R-:W-:Y:S01]  /*d740*/  FFMA.FTZ R13, R196, UR4, -R9 ;  /* 0x00000004c40d7c23 */ /* 0x010fe20008010809 */
[----:B------:R-:W-:Y:S02]  /*d750*/  IMAD.MOV.U32 R196, RZ, RZ, R74 ;  /* 0x000000ffffc47224 */ /* 0x000fe400078e004a */
[----:B-1----:R-:W-:Y:S02]  /*d760*/  FFMA.FTZ R12, R189, UR4, -R10 ;  /* 0x00000004bd0c7c23 */ /* 0x002fe4000801080a */
[----:B------:R1:W-:Y:S01]  /*d770*/  MUFU.EX2 R189, R11 ;  /* 0x0000000b00bd7308 */ /* 0x0003e20000000800 */
[C---:B------:R-:W-:Y:S03]  /*d780*/  HMMA.16816.F32.BF16 R84, R4.reuse, R56, R84 ;  /* 0x000000380454723c */ /* 0x040fe60000041854 */
[----:B------:R4:W2:Y:S05]  /*d790*/  MUFU.EX2 R191, R12 ;  /* 0x0000000c00bf7308 */ /* 0x0008aa0000000800 */
[----:B------:R-:W-:Y:S01]  /*d7a0*/  HMMA.16816.F32.BF16 R96, R4, R58, R96 ;  /* 0x0000003a0460723c */ /* 0x000fe20000041860 */
[----:B------:R-:W-:-:S02]  /*d7b0*/  F2FP.BF16.F32.PACK_AB R4, R201, R204 ;  /* 0x000000ccc904723e */ /* 0x000fc400000010ff */
[----:B------:R-:W-:Y:S01]  /*d7c0*/  F2FP.BF16.F32.PACK_AB R6, R203, R202 ;  /* 0x000000cacb06723e */ /* 0x000fe200000010ff */
[--C-:B-1----:R-:W-:Y:S01]  /*d7d0*/  FFMA.FTZ R11, R190, UR4, -R10.reuse ;  /* 0x00000004be0b7c23 */ /* 0x102fe2000801080a */
[----:B-----5:R-:W-:Y:S02]  /*d7e0*/  F2FP.BF16.F32.PACK_AB R5, R199, R197 ;  /* 0x000000c5c705723e */ /* 0x020fe400000010ff */
[----:B---3--:R-:W-:Y:S01]  /*d7f0*/  F2FP.BF16.F32.PACK_AB R7, R198, R200 ;  /* 0x000000c8c607723e */ /* 0x008fe200000010ff */
[----:B------:R1:W-:Y:S01]  /*d800*/  MUFU.EX2 R190, R11 ;  /* 0x0000000b00be7308 */ /* 0x0003e20000000800 */
[----:B----4-:R-:W-:-:S05]  /*d810*/  FFMA.FTZ R12, R188, UR4, -R10 ;  /* 0x00000004bc0c7c23 */ /* 0x010fca000801080a */
[----:B------:R-:W-:Y:S01]  /*d820*/  HMMA.16816.F32.BF16 R72, R4, R20, R184 ;  /* 0x000000140448723c */ /* 0x000fe200000418b8 */
[----:B------:R3:W-:Y:S01]  /*d830*/  MUFU.EX2 R184, R13 ;  /* 0x0000000d00b87308 */ /* 0x0007e20000000800 */
[----:B------:R-:W-:Y:S02]  /*d840*/  IMAD.MOV.U32 R187, RZ, RZ, R91 ;  /* 0x000000ffffbb7224 */ /* 0x000fe400078e005b */
[----:B-1----:R-:W-:-:S04]  /*d850*/  FFMA.FTZ R11, R192, UR4, -R9 ;  /* 0x00000004c00b7c23 */ /* 0x002fc80008010809 */
[C---:B------:R-:W-:Y:S01]  /*d860*/  HMMA.16816.F32.BF16 R108, R4.reuse, R22, R180 ;  /* 0x00000016046c723c */ /* 0x040fe200000418b4 */
[----:B------:R1:W-:Y:S04]  /*d870*/  MUFU.EX2 R192, R12 ;  /* 0x0000000c00c07308 */ /* 0x0003e80000000800 */
[----:B------:R4:W5:Y:S01]  /*d880*/  MUFU.EX2 R188, R11 ;  /* 0x0000000b00bc7308 */ /* 0x0009620000000800 */
[----:B---3--:R-:W-:Y:S01]  /*d890*/  FFMA.FTZ R13, R207, UR4, -R3 ;  /* 0x00000004cf0d7c23 */ /* 0x008fe20008010803 */
[----:B------:R-:W-:Y:S01]  /*d8a0*/  IMAD.MOV.U32 R207, RZ, RZ, R196 ;  /* 0x000000ffffcf7224 */ /* 0x000fe200078e00c4 */
[----:B------:R-:W-:Y:S01]  /*d8b0*/  HMMA.16816.F32.BF16 R116, R4, R40, R116 ;  /* 0x000000280474723c */ /* 0x000fe20000041874 */
[----:B------:R-:W-:Y:S02]  /*d8c0*/  IMAD.MOV.U32 R196, RZ, RZ, R173 ;  /* 0x000000ffffc47224 */ /* 0x000fe400078e00ad */
[----:B-1----:R-:W-:-:S05]  /*d8d0*/  FFMA.FTZ R12, R194, UR4, -R9 ;  /* 0x00000004c20c7c23 */ /* 0x002fca0008010809 */
[----:B------:R-:W-:Y:S01]  /*d8e0*/  HMMA.16816.F32.BF16 R120, R4, R42, R120 ;  /* 0x0000002a0478723c */ /* 0x000fe20000041878 */
[----:B------:R-:W-:Y:S02]  /*d8f0*/  IMAD.MOV.U32 R194, RZ, RZ, R124 ;  /* 0x000000ffffc27224 */ /* 0x000fe400078e007c */
[----:B----4-:R-:W-:Y:S01]  /*d900*/  FFMA.FTZ R11, R193, UR4, -R9 ;  /* 0x00000004c10b7c23 */ /* 0x010fe20008010809 */
[----:B------:R1:W-:Y:S01]  /*d910*/  MUFU.EX2 R186, R12 ;  /* 0x0000000c00ba7308 */ /* 0x0003e20000000800 */
[----:B------:R-:W-:-:S03]  /*d920*/  IMAD.MOV.U32 R193, RZ, RZ, R127 ;  /* 0x000000ffffc17224 */ /* 0x000fc600078e007f */
[----:B------:R3:W4:Y:S01]  /*d930*/  MUFU.EX2 R185, R11 ;  /* 0x0000000b00b97308 */ /* 0x0007220000000800 */
[C---:B------:R-:W-:Y:S08]  /*d940*/  HMMA.16816.F32.BF16 R132, R4.reuse, R36, R132 ;  /* 0x000000240484723c */ /* 0x040ff00000041884 */
[----:B------:R-:W-:Y:S01]  /*d950*/  HMMA.16816.F32.BF16 R136, R4, R38, R136 ;  /* 0x000000260488723c */ /* 0x000fe20000041888 */
[----:B-1----:R-:W-:-:S02]  /*d960*/  FFMA.FTZ R12, R178, UR4, -R8 ;  /* 0x00000004b20c7c23 */ /* 0x002fc40008010808 */
[----:B------:R-:W-:Y:S01]  /*d970*/  MUFU.EX2 R178, R13 ;  /* 0x0000000d00b27308 */ /* 0x000fe20000000800 */
[----:B---3--:R-:W-:Y:S01]  /*d980*/  FFMA.FTZ R11, R205, UR4, -R8 ;  /* 0x00000004cd0b7c23 */ /* 0x008fe20008010808 */
[----:B------:R-:W-:Y:S02]  /*d990*/  IMAD.MOV.U32 R205, RZ, RZ, R14 ;  /* 0x000000ffffcd7224 */ /* 0x000fe400078e000e */
[----:B------:R1:W-:Y:S01]  /*d9a0*/  MUFU.EX2 R180, R12 ;  /* 0x0000000c00b47308 */ /* 0x0003e20000000800 */
[C---:B--2---:R-:W-:Y:S03]  /*d9b0*/  HMMA.16816.F32.BF16 R148, R4.reuse, R32, R148 ;  /* 0x000000200494723c */ /* 0x044fe60000041894 */
[----:B------:R2:W3:Y:S05]  /*d9c0*/  MUFU.EX2 R182, R11 ;  /* 0x0000000b00b67308 */ /* 0x0004ea0000000800 */
[----:B------:R-:W-:Y:S01]  /*d9d0*/  HMMA.16816.F32.BF16 R152, R4, R34, R152 ;  /* 0x000000220498723c */ /* 0x000fe20000041898 */
[----:B-1----:R-:W-:Y:S01]  /*d9e0*/  FFMA.FTZ R12, R26, UR4, -R8 ;  /* 0x000000041a0c7c23 */ /* 0x002fe20008010808 */
[----:B------:R-:W-:-:S06]  /*d9f0*/  FFMA.FTZ R26, R233, UR4, -R9 ;  /* 0x00000004e91a7c23 */ /* 0x000fcc0008010809 */
[C---:B------:R-:W-:Y:S01]  /*da00*/  HMMA.16816.F32.BF16 R92, R4.reuse, R16, R168 ;  /* 0x00000010045c723c */ /* 0x040fe200000418a8 */
[----:B--2---:R-:W-:Y:S01]  /*da10*/  FFMA.FTZ R11, R179, UR4, -R8 ;  /* 0x00000004b30b7c23 */ /* 0x004fe20008010808 */
[----:B------:R1:W-:Y:S04]  /*da20*/  MUFU.EX2 R183, R12 ;  /* 0x0000000c00b77308 */ /* 0x0003e80000000800 */
[----:B------:R2:W3:Y:S02]  /*da30*/  MUFU.EX2 R181, R11 ;  /* 0x0000000b00b57308 */ /* 0x0004e40000000800 */
[----:B------:R-:W-:Y:S01]  /*da40*/  HMMA.16816.F32.BF16 R88, R4, R18, R164 ;  /* 0x000000120458723c */ /* 0x000fe200000418a4 */
[----:B------:R-:W-:Y:S02]  /*da50*/  IMAD.MOV.U32 R166, RZ, RZ, R125 ;  /* 0x000000ffffa67224 */ /* 0x000fe400078e007d */
[----:B------:R-:W-:-:S02]  /*da60*/  IMAD.MOV.U32 R167, RZ, RZ, R126 ;  /* 0x000000ffffa77224 */ /* 0x000fc400078e007e */
[----:B------:R-:W-:Y:S02]  /*da70*/  IMAD.MOV.U32 R164, RZ, RZ, R130 ;  /* 0x000000ffffa47224 */ /* 0x000fe400078e0082 */
[----:B------:R-:W-:Y:S01]  /*da80*/  IMAD.MOV.U32 R165, RZ, RZ, R131 ;  /* 0x000000ffffa57224 */ /* 0x000fe200078e0083 */
[C---:B------:R-:W-:Y:S01]  /*da90*/  HMMA.16816.F32.BF16 R76, R4.reuse, R28, R76 ;  /* 0x0000001c044c723c */ /* 0x040fe2000004184c */
[----:B-1----:R-:W-:Y:S01]  /*daa0*/  FFMA.FTZ R12, R206, UR4, -R3 ;  /* 0x00000004ce0c7c23 */ /* 0x002fe20008010803 */
[----:B------:R-:W-:Y:S02]  /*dab0*/  IMAD.MOV.U32 R206, RZ, RZ, R187 ;  /* 0x000000ffffce7224 */ /* 0x000fe400078e00bb */
[----:B--2---:R-:W-:Y:S01]  /*dac0*/  FFMA.FTZ R11, R208, UR4, -R3 ;  /* 0x00000004d00b7c23 */ /* 0x004fe20008010803 */
[----:B------:R1:W-:Y:S01]  /*dad0*/  MUFU.EX2 R179, R12 ;  /* 0x0000000c00b37308 */ /* 0x0003e20000000800 */
[----:B------:R-:W-:Y:S02]  /*dae0*/  IMAD.MOV.U32 R208, RZ, RZ, R25 ;  /* 0x000000ffffd07224 */ /* 0x000fe400078e0019 */
[----:B------:R-:W-:Y:S01]  /*daf0*/  FFMA.FTZ R25, R221, UR4, -R10 ;  /* 0x00000004dd197c23 */ /* 0x000fe2000801080a */
[----:B------:R-:W-:Y:S01]  /*db00*/  HMMA.16816.F32.BF16 R68, R4, R30, R104 ;  /* 0x0000001e0444723c */ /* 0x000fe20000041868 */
[----:B------:R-:W-:Y:S01]  /*db10*/  F2FP.BF16.F32.PACK_AB R4, R191, R189 ;  /* 0x000000bdbf04723e */ /* 0x000fe200000010ff */
[----:B------:R2:W3:Y:S01]  /*db20*/  MUFU.EX2 R176, R11 ;  /* 0x0000000b00b07308 */ /* 0x0004e20000000800 */
[----:B-----5:R-:W-:Y:S01]  /*db30*/  F2FP.BF16.F32.PACK_AB R5, R184, R188 ;  /* 0x000000bcb805723e */ /* 0x020fe200000010ff */
[----:B------:R-:W-:Y:S01]  /*db40*/  IMAD.MOV.U32 R187, RZ, RZ, R172 ;  /* 0x000000ffffbb7224 */ /* 0x000fe200078e00ac */
[----:B------:R-:W-:Y:S01]  /*db50*/  F2FP.BF16.F32.PACK_AB R6, R192, R190 ;  /* 0x000000bec006723e */ /* 0x000fe200000010ff */
[----:B------:R5:W-:Y:S01]  /*db60*/  MUFU.EX2 R106, R25 ;  /* 0x00000019006a7308 */ /* 0x000be20000000800 */
[----:B----4-:R-:W-:Y:S01]  /*db70*/  F2FP.BF16.F32.PACK_AB R7, R185, R186 ;  /* 0x000000bab907723e */ /* 0x010fe200000010ff */
[----:B------:R-:W-:Y:S01]  /*db80*/  IMAD.MOV.U32 R233, RZ, RZ, R187 ;  /* 0x000000ffffe97224 */ /* 0x000fe200078e00bb */
[----:B-1----:R-:W-:Y:S05]  /*db90*/  LDSM.16.MT88.4 R12, [R45+0xb800] ;  /* 0x00b800002d0c783b */ /* 0x002fea0000004200 */
[----:B------:R-:W-:Y:S01]  /*dba0*/  HMMA.16816.F32.BF16 R52, R4, R16, R52 ;  /* 0x000000100434723c */ /* 0x000fe20000041834 */
[----:B--2---:R-:W-:-:S04]  /*dbb0*/  FFMA.FTZ R11, R177, UR4, -R3 ;  /* 0x00000004b10b7c23 */ /* 0x004fc80008010803 */
[----:B------:R1:W2:Y:S01]  /*dbc0*/  MUFU.EX2 R177, R11 ;  /* 0x0000000b00b17308 */ /* 0x0002a20000000800 */
[--C-:B-----5:R-:W-:Y:S02]  /*dbd0*/  FFMA.FTZ R25, R211, UR4, -R10.reuse ;  /* 0x00000004d3197c23 */ /* 0x120fe4000801080a */
[C---:B------:R-:W-:Y:S01]  /*dbe0*/  HMMA.16816.F32.BF16 R80, R4.reuse, R18, R80 ;  /* 0x000000120450723c */ /* 0x040fe20000041850 */
[----:B------:R-:W4:Y:S01]  /*dbf0*/  LDSM.16.MT88.4 R16, [R195+0xb800] ;  /* 0x00b80000c310783b */ /* 0x000f220000004200 */
[----:B------:R5:W-:Y:S06]  /*dc00*/  MUFU.EX2 R107, R25 ;  /* 0x00000019006b7308 */ /* 0x000bec0000000800 */
[----:B------:R-:W-:Y:S01]  /*dc10*/  HMMA.16816.F32.BF16 R124, R4, R40, R100 ;  /* 0x00000028047c723c */ /* 0x000fe20000041864 */
[----:B------:R-:W-:Y:S01]  /*dc20*/  MUFU.EX2 R101, R26 ;  /* 0x0000001a00657308 */ /* 0x000fe20000000800 */
[----:B-1----:R-:W-:Y:S01]  /*dc30*/  FFMA.FTZ R11, R228, UR4, -R10 ;  /* 0x00000004e40b7c23 */ /* 0x002fe2000801080a */
[----:B------:R-:W-:Y:S01]  /*dc40*/  MOV R228, R205 ;  /* 0x000000cd00e47202 */ /* 0x000fe20000000f00 */
[----:B------:R-:W-:-:S04]  /*dc50*/  IMAD.MOV.U32 R205, RZ, RZ, R174 ;  /* 0x000000ffffcd7224 */ /* 0x000fc800078e00ae */
[----:B------:R-:W-:Y:S01]  /*dc60*/  HMMA.16816.F32.BF16 R112, R4, R42, R112 ;  /* 0x0000002a0470723c */ /* 0x000fe20000041870 */
[----:B------:R-:W1:Y:S01]  /*dc70*/  LDSM.16.MT88.4 R40, [R195+0x9800] ;  /* 0x00980000c328783b */ /* 0x000e620000004200 */
[----:B------:R3:W1:Y:S01]  /*dc80*/  MUFU.EX2 R103, R11 ;  /* 0x0000000b00677308 */ /* 0x0006620000000800 */
[----:B-----5:R-:W-:-:S04]  /*dc90*/  FFMA.FTZ R25, R222, UR4, -R9 ;  /* 0x00000004de197c23 */ /* 0x020fc80008010809 */
[----:B------:R-:W-:Y:S01]  /*dca0*/  MUFU.EX2 R102, R25 ;  /* 0x0000001900667308 */ /* 0x000fe20000000800 */
[C---:B------:R-:W-:Y:S08]  /*dcb0*/  HMMA.16816.F32.BF16 R64, R4.reuse, R36, R64 ;  /* 0x000000240440723c */ /* 0x040ff00000041840 */
[----:B------:R-:W-:Y:S01]  /*dcc0*/  HMMA.16816.F32.BF16 R60, R4, R38, R60 ;  /* 0x00000026043c723c */ /* 0x000fe2000004183c */
[----:B------:R-:W5:Y:S01]  /*dcd0*/  LDSM.16.MT88.4 R36, [R45+0x9800] ;  /* 0x009800002d24783b */ /* 0x000f620000004200 */
[----:B---3--:R-:W-:-:S04]  /*dce0*/  FFMA.FTZ R11, R214, UR4, -R10 ;  /* 0x00000004d60b7c23 */ /* 0x008fc8000801080a */
[----:B------:R3:W-:Y:S02]  /*dcf0*/  MUFU.EX2 R105, R11 ;  /* 0x0000000b00697308 */ /* 0x0007e40000000800 */
[C---:B------:R-:W-:Y:S08]  /*dd00*/  HMMA.16816.F32.BF16 R56, R4.reuse, R32, R144 ;  /* 0x000000200438723c */ /* 0x040ff00000041890 */
[----:B------:R-:W-:Y:S01]  /*dd10*/  HMMA.16816.F32.BF16 R156, R4, R34, R156 ;  /* 0x00000022049c723c */ /* 0x000fe2000004189c */
[----:B------:R-:W5:Y:S01]  /*dd20*/  LDSM.16.MT88.4 R32, [R195+0xa800] ;  /* 0x00a80000c320783b */ /* 0x000f620000004200 */
[----:B---3--:R-:W-:Y:S01]  /*dd30*/  FFMA.FTZ R11, R234, UR4, -R9 ;  /* 0x00000004ea0b7c23 */ /* 0x008fe20008010809 */
[----:B------:R-:W-:-:S05]  /*dd40*/  IMAD.MOV.U32 R234, RZ, RZ, R194 ;  /* 0x000000ffffea7224 */ /* 0x000fca00078e00c2 */
[C---:B------:R-:W-:Y:S01]  /*dd50*/  HMMA.16816.F32.BF16 R160, R4.reuse, R20, R160 ;  /* 0x0000001404a0723c */ /* 0x040fe200000418a0 */
[----:B------:R3:W5:Y:S07]  /*dd60*/  MUFU.EX2 R100, R11 ;  /* 0x0000000b00647308 */ /* 0x00076e0000000800 */
[----:B------:R-:W-:Y:S01]  /*dd70*/  HMMA.16816.F32.BF16 R48, R4, R22, R48 ;  /* 0x000000160430723c */ /* 0x000fe20000041830 */
[----:B------:R-:W5:Y:S01]  /*dd80*/  LDSM.16.MT88.4 R20, [R45+0xa800] ;  /* 0x00a800002d14783b */ /* 0x000f620000004200 */
[----:B---3--:R-:W-:-:S06]  /*dd90*/  FFMA.FTZ R11, R215, UR4, -R9 ;  /* 0x00000004d70b7c23 */ /* 0x008fcc0008010809 */
[C---:B------:R-:W-:Y:S01]  /*dda0*/  HMMA.16816.F32.BF16 R84, R4.reuse, R28, R84 ;  /* 0x0000001c0454723c */ /* 0x040fe20000041854 */
[----:B------:R3:W5:Y:S07]  /*ddb0*/  MUFU.EX2 R104, R11 ;  /* 0x0000000b00687308 */ /* 0x00076e0000000800 */
[----:B------:R-:W-:Y:S01]  /*ddc0*/  HMMA.16816.F32.BF16 R28, R4, R30, R96 ;  /* 0x0000001e041c723c */ /* 0x000fe20000041860 */
[----:B------:R-:W-:Y:S02]  /*ddd0*/  F2FP.BF16.F32.PACK_AB R4, R180, R182 ;  /* 0x000000b6b404723e */ /* 0x000fe400000010ff */
[----:B------:R-:W-:-:S02]  /*dde0*/  F2FP.BF16.F32.PACK_AB R6, R183, R181 ;  /* 0x000000b5b706723e */ /* 0x000fc400000010ff */
[----:B------:R-:W-:Y:S02]  /*ddf0*/  F2FP.BF16.F32.PACK_AB R5, R178, R176 ;  /* 0x000000b0b205723e */ /* 0x000fe400000010ff */
[----:B--2---:R-:W-:Y:S01]  /*de00*/  F2FP.BF16.F32.PACK_AB R7, R177, R179 ;  /* 0x000000b3b107723e */ /* 0x004fe200000010ff */
[----:B---3--:R-:W-:-:S06]  /*de10*/  FFMA.FTZ R11, R242, UR4, -R8 ;  /* 0x00000004f20b7c23 */ /* 0x008fcc0008010808 */
[C---:B----4-:R-:W-:Y:S08]  /*de20*/  HMMA.16816.F32.BF16 R96, R4.reuse, R18, R88 ;  /* 0x000000120460723c */ /* 0x050ff00000041858 */
[C---:B-1----:R-:W-:Y:S08]  /*de30*/  HMMA.16816.F32.BF16 R116, R4.reuse, R40, R116 ;  /* 0x000000280474723c */ /* 0x042ff00000041874 */
        /* <DEDUP_REMOVED lines=29> */
[----:B------:R-:W-:Y:S01]  /*e010*/  LDSM.16.MT88.4 R172, [R45+0xac00] ;  /* 0x00ac00002dac783b */ /* 0x000fe20000004200 */
[----:B--2---:R-:W-:Y:S01]  /*e020*/  FFMA.FTZ R8, R235, UR4, -R3 ;  /* 0x00000004eb087c23 */ /* 0x004fe20008010803 */
[----:B---3--:R-:W-:Y:S01]  /*e030*/  F2FP.BF16.F32.PACK_AB R94, R38, R37 ;  /* 0x00000025265e723e */ /* 0x008fe200000010ff */
[----:B------:R-:W-:Y:S01]  /*e040*/  IMAD.MOV.U32 R235, RZ, RZ, R196 ;  /* 0x000000ffffeb7224 */ /* 0x000fe200078e00c4 */
[----:B------:R-:W-:Y:S01]  /*e050*/  HMMA.16816.F32.BF16 R56, R4, R32, R56 ;  /* 0x000000200438723c */ /* 0x000fe20000041838 */
[----:B------:R-:W-:Y:S01]  /*e060*/  MUFU.EX2 R25, R8 ;  /* 0x0000000800197308 */ /* 0x000fe20000000800 */
[----:B-----5:R-:W-:-:S06]  /*e070*/  F2FP.BF16.F32.PACK_AB R92, R36, R39 ;  /* 0x00000027245c723e */ /* 0x020fcc00000010ff */
[C---:B------:R-:W-:Y:S01]  /*e080*/  HMMA.16816.F32.BF16 R40, R4.reuse, R34, R156 ;  /* 0x000000220428723c */ /* 0x040fe2000004189c */
[----:B------:R-:W-:Y:S07]  /*e090*/  LDSM.16.MT88.4 R156, [R195+0xac00] ;  /* 0x00ac0000c39c783b */ /* 0x000fee0000004200 */
[C---:B------:R-:W-:Y:S01]  /*e0a0*/  HMMA.16816.F32.BF16 R48, R4.reuse, R22, R48 ;  /* 0x000000160430723c */ /* 0x040fe20000041830 */
[----:B------:R1:W2:Y:S07]  /*e0b0*/  MUFU.EX2 R23, R11 ;  /* 0x0000000b00177308 */ /* 0x0002ae0000000800 */
[----:B------:R-:W-:Y:S01]  /*e0c0*/  HMMA.16816.F32.BF16 R52, R4, R16, R52 ;  /* 0x000000100434723c */ /* 0x000fe20000041834 */
[----:B-1----:R-:W-:-:S07]  /*e0d0*/  FFMA.FTZ R11, R237, UR4, -R3 ;  /* 0x00000004ed0b7c23 */ /* 0x002fce0008010803 */
[----:B------:R-:W-:Y:S01]  /*e0e0*/  HMMA.16816.F32.BF16 R32, R4, R18, R80 ;  /* 0x000000120420723c */ /* 0x000fe20000041850 */
[----:B------:R-:W-:Y:S01]  /*e0f0*/  FFMA.FTZ R3, R236, UR4, -R3 ;  /* 0x00000004ec037c23 */ /* 0x000fe20008010803 */
[----:B------:R-:W1:Y:S01]  /*e100*/  LDSM.16.MT88.4 R80, [R195+0xbc00] ;  /* 0x00bc0000c350783b */ /* 0x000e620000004200 */
[----:B------:R-:W-:Y:S01]  /*e110*/  MUFU.EX2 R26, R11 ;  /* 0x0000000b001a7308 */ /* 0x000fe20000000800 */
[----:B--2---:R-:W-:-:S03]  /*e120*/  F2FP.BF16.F32.PACK_AB R93, R25, R23 ;  /* 0x00000017195d723e */ /* 0x004fc600000010ff */
[----:B------:R2:W3:Y:S01]  /*e130*/  MUFU.EX2 R22, R3 ;  /* 0x0000000300167308 */ /* 0x0004e20000000800 */
[C---:B------:R-:W-:Y:S08]  /*e140*/  HMMA.16816.F32.BF16 R84, R4.reuse, R12, R84 ;  /* 0x0000000c0454723c */ /* 0x040ff00000041854 */
[----:B------:R-:W-:Y:S01]  /*e150*/  HMMA.16816.F32.BF16 R28, R4, R14, R28 ;  /* 0x0000000e041c723c */ /* 0x000fe2000004181c */
[--C-:B------:R-:W-:Y:S01]  /*e160*/  FFMA.FTZ R4, R206, UR4, -R10.reuse ;  /* 0x00000004ce047c23 */ /* 0x100fe2000801080a */
[----:B------:R-:W-:Y:S01]  /*e170*/  FFMA.FTZ R5, R251, UR4, -R10 ;  /* 0x00000004fb057c23 */ /* 0x000fe2000801080a */
[----:B------:R-:W-:Y:S01]  /*e180*/  IMAD.MOV.U32 R206, RZ, RZ, R164 ;  /* 0x000000ffffce7224 */ /* 0x000fe200078e00a4 */
[----:B------:R-:W5:Y:S01]  /*e190*/  LDSM.16.MT88.4 R12, [R45+0xbc00] ;  /* 0x00bc00002d0c783b */ /* 0x000f620000004200 */
[----:B------:R4:W-:Y:S01]  /*e1a0*/  MUFU.EX2 R16, R4 ;  /* 0x0000000400107308 */ /* 0x0009e20000000800 */
[----:B--2---:R-:W-:Y:S01]  /*e1b0*/  FFMA.FTZ R3, R207, UR4, -R10 ;  /* 0x00000004cf037c23 */ /* 0x004fe2000801080a */
[----:B------:R-:W-:Y:S01]  /*e1c0*/  IMAD.MOV.U32 R207, RZ, RZ, R165 ;  /* 0x000000ffffcf7224 */ /* 0x000fe200078e00a5 */
[----:B---3--:R-:W-:Y:S01]  /*e1d0*/  F2FP.BF16.F32.PACK_AB R95, R22, R26 ;  /* 0x0000001a165f723e */ /* 0x008fe200000010ff */
[----:B------:R-:W-:Y:S02]  /*e1e0*/  MUFU.EX2 R20, R5 ;  /* 0x0000000500147308 */ /* 0x000fe40000000800 */
[----:B------:R-:W-:-:S02]  /*e1f0*/  FFMA.FTZ R6, R207, R27, R213 ;  /* 0x0000001bcf067223 */ /* 0x000fc400000100d5 */
[----:B------:R2:W3:Y:S02]  /*e200*/  MUFU.EX2 R19, R3 ;  /* 0x0000000300137308 */ /* 0x0004e40000000800 */
[----:B------:R-:W-:Y:S01]  /*e210*/  FADD.FTZ R7, R212, R6 ;  /* 0x00000006d4077221 */ /* 0x000fe20000010000 */
[----:B----4-:R-:W-:Y:S01]  /*e220*/  HMMA.16816.F32.BF16 R116, R92, R124, R116 ;  /* 0x0000007c5c74723c */ /* 0x010fe20000041874 */
[----:B------:R-:W-:-:S04]  /*e230*/  FFMA.FTZ R4, R250, UR4, -R10 ;  /* 0x00000004fa047c23 */ /* 0x000fc8000801080a */
[----:B------:R4:W4:Y:S03]  /*e240*/  MUFU.EX2 R21, R4 ;  /* 0x0000000400157308 */ /* 0x0009260000000800 */
[----:B------:R-:W-:Y:S01]  /*e250*/  HMMA.16816.F32.BF16 R120, R92, R126, R120 ;  /* 0x0000007e5c78723c */ /* 0x000fe20000041878 */
[----:B--2---:R-:W-:Y:S01]  /*e260*/  FFMA.FTZ R3, R208, UR4, -R9 ;  /* 0x00000004d0037c23 */ /* 0x004fe20008010809 */
[----:B------:R-:W-:-:S03]  /*e270*/  IMAD.MOV.U32 R208, RZ, RZ, R166 ;  /* 0x000000ffffd07224 */ /* 0x000fc600078e00a6 */
[----:B------:R2:W-:Y:S01]  /*e280*/  MUFU.EX2 R10, R3 ;  /* 0x00000003000a7308 */ /* 0x0005e20000000800 */
[----:B------:R-:W-:Y:S02]  /*e290*/  FFMA.FTZ R5, R208, R47, R246 ;  /* 0x0000002fd0057223 */ /* 0x000fe400000100f6 */
[C---:B-1----:R-:W-:Y:S01]  /*e2a0*/  HMMA.16816.F32.BF16 R76, R92.reuse, R82, R96 ;  /* 0x000000525c4c723c */ /* 0x042fe20000041860 */
[----:B---3--:R-:W-:Y:S01]  /*e2b0*/  F2FP.BF16.F32.PACK_AB R96, R19, R16 ;  /* 0x000000101360723e */ /* 0x008fe200000010ff */
[----:B------:R-:W-:Y:S01]  /*e2c0*/  FADD.FTZ R6, R247, R5 ;  /* 0x00000005f7067221 */ /* 0x000fe20000010000 */
[----:B----4-:R-:W-:Y:S01]  /*e2d0*/  FFMA.FTZ R4, R205, UR4, -R9 ;  /* 0x00000004cd047c23 */ /* 0x010fe20008010809 */
[----:B------:R-:W-:Y:S01]  /*e2e0*/  MOV R205, R167 ;  /* 0x000000a700cd7202 */ /* 0x000fe20000000f00 */
[----:B------:R-:W-:Y:S01]  /*e2f0*/  FADD.FTZ R5, R210, R7 ;  /* 0x00000007d2057221 */ /* 0x000fe20000010000 */
[----:B------:R-:W-:Y:S01]  /*e300*/  F2FP.BF16.F32.PACK_AB R98, R21, R20 ;  /* 0x000000141562723e */ /* 0x000fe200000010ff */
[----:B------:R1:W3:Y:S01]  /*e310*/  MUFU.EX2 R11, R4 ;  /* 0x00000004000b7308 */ /* 0x0002e20000000800 */
[----:B------:R-:W-:Y:S01]  /*e320*/  HMMA.16816.F32.BF16 R164, R92, R172, R72 ;  /* 0x000000ac5ca4723c */ /* 0x000fe20000041848 */
[----:B--2---:R-:W-:-:S04]  /*e330*/  FFMA.FTZ R3, R252, UR4, -R9 ;  /* 0x00000004fc037c23 */ /* 0x004fc80008010809 */
[----:B------:R2:W-:Y:S03]  /*e340*/  MUFU.EX2 R17, R3 ;  /* 0x0000000300117308 */ /* 0x0005e60000000800 */
[----:B------:R-:W-:Y:S01]  /*e350*/  HMMA.16816.F32.BF16 R132, R92, R140, R132 ;  /* 0x0000008c5c84723c */ /* 0x000fe20000041884 */
[----:B-1----:R-:W-:Y:S01]  /*e360*/  FFMA.FTZ R4, R228, UR4, -R9 ;  /* 0x00000004e4047c23 */ /* 0x002fe20008010809 */
[----:B---3--:R-:W-:Y:S01]  /*e370*/  F2FP.BF16.F32.PACK_AB R97, R11, R10 ;  /* 0x0000000a0b61723e */ /* 0x008fe200000010ff */
[----:B------:R-:W-:-:S05]  /*e380*/  IMAD.MOV.U32 R228, RZ, RZ, R193 ;  /* 0x000000ffffe47224 */ /* 0x000fca00078e00c1 */
[----:B------:R-:W-:Y:S01]  /*e390*/  HMMA.16816.F32.BF16 R136, R92, R142, R136 ;  /* 0x0000008e5c88723c */ /* 0x000fe20000041888 */
[----:B------:R1:W3:Y:S01]  /*e3a0*/  MUFU.EX2 R18, R4 ;  /* 0x0000000400127308 */ /* 0x0002e20000000800 */
[----:B--2---:R-:W-:-:S06]  /*e3b0*/  FFMA.FTZ R3, R205, R46, R240 ;  /* 0x0000002ecd037223 */ /* 0x004fcc00000100f0 */
[----:B------:R-:W-:Y:S01]  /*e3c0*/  HMMA.16816.F32.BF16 R148, R92, R156, R148 ;  /* 0x0000009c5c94723c */ /* 0x000fe20000041894 */
[----:B------:R-:W-:-:S04]  /*e3d0*/  FADD.FTZ R3, R245, R3 ;  /* 0x00000003f5037221 */ /* 0x000fc80000010000 */
[----:B------:R-:W-:Y:S01]  /*e3e0*/  FADD.FTZ R3, R244, R3 ;  /* 0x00000003f4037221 */ /* 0x000fe20000010000 */
[----:B-1----:R-:W-:Y:S01]  /*e3f0*/  FFMA.FTZ R4, R206, R44, R227 ;  /* 0x0000002cce047223 */ /* 0x002fe200000100e3 */
[----:B---3--:R-:W-:Y:S01]  /*e400*/  F2FP.BF16.F32.PACK_AB R99, R18, R17 ;  /* 0x000000111263723e */ /* 0x008fe200000010ff */
[----:B------:R-:W-:Y:S02]  /*e410*/  HMMA.16816.F32.BF16 R152, R92, R158, R152 ;  /* 0x0000009e5c98723c */ /* 0x000fe40000041898 */
[----:B------:R-:W-:-:S04]  /*e420*/  FADD.FTZ R4, R226, R4 ;  /* 0x00000004e2047221 */ /* 0x000fc80000010000 */
        /* <DEDUP_REMOVED lines=56> */
[----:B-----5:R-:W-:Y:S01]  /*e7b0*/  HMMA.16816.F32.BF16 R88, R92, R12, R88 ;  /* 0x0000000c5c58723c */ /* 0x020fe20000041858 */
[----:B------:R1:W-:Y:S01]  /*e7c0*/  STL [R1+0x34], R221 ;  /* 0x000034dd01007387 */ /* 0x0003e20000100800 */
[----:B------:R-:W-:-:S02]  /*e7d0*/  IMAD.MOV.U32 R101, RZ, RZ, R233 ;  /* 0x000000ffff657224 */ /* 0x000fc400078e00e9 */
[----:B------:R-:W-:Y:S01]  /*e7e0*/  IMAD.MOV.U32 R104, RZ, RZ, R235 ;  /* 0x000000ffff687224 */ /* 0x000fe200078e00eb */
[----:B------:R1:W-:Y:S01]  /*e7f0*/  STL [R1+0x38], R222 ;  /* 0x000038de01007387 */ /* 0x0003e20000100800 */
[----:B------:R-:W-:Y:S02]  /*e800*/  IMAD.MOV.U32 R102, RZ, RZ, R228 ;  /* 0x000000ffff667224 */ /* 0x000fe400078e00e4 */
[----:B------:R-:W-:Y:S01]  /*e810*/  HMMA.16816.F32.BF16 R92, R92, R14, R68 ;  /* 0x0000000e5c5c723c */ /* 0x000fe20000041844 */
[----:B------:R1:W-:Y:S01]  /*e820*/  STL [R1+0x30], R227 ;  /* 0x000030e301007387 */ /* 0x0003e20000100800 */
[----:B------:R-:W-:-:S03]  /*e830*/  IMAD.MOV.U32 R103, RZ, RZ, R234 ;  /* 0x000000ffff677224 */ /* 0x000fc600078e00ea */
        /* <DEDUP_REMOVED lines=15> */
[----:B------:R-:W2:Y:S01]  /*e930*/  LDL.LU R196, [R1] ;  /* 0x0000000001c47983 */ /* 0x000ea20000300800 */
[----:B------:R-:W-:Y:S01]  /*e940*/  UIADD3 UR4, UPT, UPT, UR22, -0x3, URZ ;  /* 0xfffffffd16047890 */ /* 0x000fe2000fffe0ff */
[----:B------:R-:W-:-:S04]  /*e950*/  DEPBAR.LE SB0, 0x0 ;  /* 0x000080000000791a */ /* 0x000fc80000000000 */
[----:B------:R-:W3:Y:S04]  /*e960*/  LDL R194, [R1+0x4c] ;  /* 0x00004c0001c27983 */ /* 0x000ee80000100800 */
        /* <DEDUP_REMOVED lines=11> */
[----:B------:R-:W-:Y:S02]  /*ea20*/  UIADD3 UR17, UPT, UPT, UR22, -0x3, URZ ;  /* 0xfffffffd16117890 */ /* 0x000fe4000fffe0ff */
[----:B------:R-:W-:Y:S01]  /*ea30*/  ULEA.HI.X UR16, UR8, UR16, UR9, 0x5, UP0 ;  /* 0x0000001008107291 */ /* 0x000fe200080f2c09 */
[----:B------:R-:W-:Y:S01]  /*ea40*/  IMAD.U32 R5, RZ, RZ, UR15 ;  /* 0x0000000fff057e24 */ /* 0x000fe2000f8e00ff */
[----:B------:R-:W1:Y:S01]  /*ea50*/  LDCU UR4, c[0x0][0x504] ;  /* 0x0000a080ff0477ac */ /* 0x000e620008000800 */
[----:B------:R-:W-:-:S02]  /*ea60*/  UISETP.GT.U32.AND UP0, UPT, UR17, UR18, UPT ;  /* 0x000000121100728c */ /* 0x000fc4000bf04070 */
[----:B-1----:R-:W-:Y:S01]  /*ea70*/  UIADD3 UR4, UPT, UPT, UR21, UR4, URZ ;  /* 0x0000000415047290 */ /* 0x002fe2000fffe0ff */
[----:B------:R-:W-:Y:S01]  /*ea80*/  BAR.SYNC.DEFER_BLOCKING 0x0 ;  /* 0x0000000000007b1d */ /* 0x000fe20000010000 */
[----:B--2---:R-:W-:Y:S01]  /*ea90*/  IMAD.IADD R16, R196, 0x1, R24 ;  /* 0x00000001c4107824 */ /* 0x004fe200078e0218 */
[----:B---3--:R-:W-:-:S04]  /*eaa0*/  LEA R6, P0, R4, R194, 0x7 ;  /* 0x000000c204067211 */ /* 0x008fc800078038ff */
        /* <DEDUP_REMOVED lines=36> */
[----:B------:R-:W-:Y:S04]  /*ecf0*/  LDSM.16.M88.4 R20, [R2+0x6400] ;  /* 0x006400000214783b */ /* 0x000fe80000000200 */
[----:B------:R-:W-:Y:S04]  /*ed00*/  LDSM.16.M88.4 R36, [R2+0x6800] ;  /* 0x006800000224783b */ /* 0x000fe80000000200 */
[----:B------:R-:W-:Y:S04]  /*ed10*/  LDSM.16.M88.4 R44, [R2+0x6c00] ;  /* 0x006c0000022c783b */ /* 0x000fe80000000200 */
[----:B------:R-:W2:Y:S04]  /*ed20*/  LDSM.16.M88.4 R12, [R24] ;  /* 0x00000000180c783b */ /* 0x000ea80000000200 */
[----:B-1----:R-:W1:Y:S04]  /*ed30*/  LDSM.16.M88.4 R4, [R24+0x1000] ;  /* 0x001000001804783b */ /* 0x002e680000000200 */
[----:B------:R-:W-:Y:S04]  /*ed40*/  LDSM.16.M88.4 R28, [R3+0x6800] ;  /* 0x00680000031c783b */ /* 0x000fe80000000200 */
[----:B------:R-:W-:Y:S04]  /*ed50*/  LDSM.16.M88.4 R32, [R3+0x6400] ;  /* 0x006400000320783b */ /* 0x000fe80000000200 */
[----:B------:R-:W-:Y:S04]  /*ed60*/  LDSM.16.M88.4 R40, [R3+0x6000] ;  /* 0x006000000328783b */ /* 0x000fe80000000200 */
[----:B------:R-:W-:Y:S04]  /*ed70*/  LDSM.16.M88.4 R48, [R2+0x7000] ;  /* 0x007000000230783b */ /* 0x000fe80000000200 */
[----:B------:R-:W-:Y:S04]  /*ed80*/  LDSM.16.M88.4 R52, [R2+0x7400] ;  /* 0x007400000234783b */ /* 0x000fe80000000200 */
[----:B------:R-:W0:Y:S01]  /*ed90*/  LDGDEPBAR ;  /* 0x00000000000079af */ /* 0x000e220000000000 */
[----:B--2---:R-:W-:Y:S08]  /*eda0*/  HMMA.16816.F32.BF16 R196, R12, R20, RZ ;  /* 0x000000140cc4723c */ /* 0x004ff000000418ff */
        /* <DEDUP_REMOVED lines=9> */
[C---:B------:R-:W-:Y:S01]  /*ee40*/  HMMA.16816.F32.BF16 R200, R12.reuse, R22, RZ ;  /* 0x000000160cc8723c */ /* 0x040fe200000418ff */
[----:B------:R-:W2:Y:S07]  /*ee50*/  LDSM.16.M88.4 R20, [R3+0x6c00] ;  /* 0x006c00000314783b */ /* 0x000eae0000000200 */
[C---:B------:R-:W-:Y:S08]  /*ee60*/  HMMA.16816.F32.BF16 R212, R12.reuse, R8, RZ ;  /* 0x000000080cd4723c */ /* 0x040ff000000418ff */
[C---:B------:R-:W-:Y:S01]  /*ee70*/  HMMA.16816.F32.BF16 R204, R12.reuse, R10, RZ ;  /* 0x0000000a0ccc723c */ /* 0x040fe200000418ff */
[----:B------:R-:W3:Y:S04]  /*ee80*/  LDSM.16.M88.4 R8, [R16+0x1000] ;  /* 0x001000001008783b */ /* 0x000ee80000000200 */
[----:B------:R-:W4:Y:S03]  /*ee90*/  LDSM.16.M88.4 R16, [R24+0x3000] ;  /* 0x003000001810783b */ /* 0x000f260000000200 */
[C---:B------:R-:W-:Y:S08]  /*eea0*/  HMMA.16816.F32.BF16 R188, R12.reuse, R36, RZ ;  /* 0x000000240cbc723c */ /* 0x040ff000000418ff */
[C---:B------:R-:W-:Y:S08]  /*eeb0*/  HMMA.16816.F32.BF16 R184, R12.reuse, R44, RZ ;  /* 0x0000002c0cb8723c */ /* 0x040ff000000418ff */
[----:B------:R-:W-:Y:S01]  /*eec0*/  HMMA.16816.F32.BF16 R60, R12, R46, RZ ;  /* 0x0000002e0c3c723c */ /* 0x000fe200000418ff */
[----:B------:R-:W-:Y:S07]  /*eed0*/  LDSM.16.M88.4 R44, [R2+0x7800] ;  /* 0x00780000022c783b */ /* 0x000fee0000000200 */
[C---:B-1----:R-:W-:Y:S08]  /*eee0*/  HMMA.16816.F32.BF16 R188, R4.reuse, R28, R188 ;  /* 0x0000001c04bc723c */ /* 0x042ff000000418bc */
[C---:B--2---:R-:W-:Y:S08]  /*eef0*/  HMMA.16816.F32.BF16 R184, R4.reuse, R20, R184 ;  /* 0x0000001404b8723c */ /* 0x044ff000000418b8 */
[----:B------:R-:W-:Y:S03]  /*ef00*/  HMMA.16816.F32.BF16 R236, R4, R32, R196 ;  /* 0x0000002004ec723c */ /* 0x000fe600000418c4 */
[----:B------:R-:W-:-:S05]  /*ef10*/  IMAD.MOV.U32 R27, RZ, RZ, R191 ;  /* 0x000000ffff1b7224 */ /* 0x000fca00078e00bf */
[----:B---3--:R-:W-:Y:S08]  /*ef20*/  HMMA.16816.F32.BF16 R56, R8, R40, R56 ;  /* 0x000000280838723c */ /* 0x008ff00000041838 */
[----:B------:R-:W-:Y:S01]  /*ef30*/  HMMA.16816.F32.BF16 R208, R12, R38, RZ ;  /* 0x000000260cd0723c */ /* 0x000fe200000418ff */
[----:B------:R-:W-:Y:S02]  /*ef40*/  LDSM.16.M88.4 R36, [R2+0x7c00] ;  /* 0x007c00000224783b */ /* 0x000fe40000000200 */
[----:B------:R-:W-:-:S02]  /*ef50*/  IMAD.MOV.U32 R3, RZ, RZ, R239 ;  /* 0x000000ffff037224 */ /* 0x000fc400078e00ef */
[----:B------:R-:W-:Y:S02]  /*ef60*/  IMAD.MOV.U32 R26, RZ, RZ, R236 ;  /* 0x000000ffff1a7224 */ /* 0x000fe400078e00ec */
[----:B------:R-:W-:Y:S01]  /*ef70*/  IMAD.MOV.U32 R25, RZ, RZ, R237 ;  /* 0x000000ffff197224 */ /* 0x000fe200078e00ed */
[----:B------:R-:W-:Y:S01]  /*ef80*/  HMMA.16816.F32.BF16 R12, R8, R32, R64 ;  /* 0x00000020080c723c */ /* 0x000fe20000041840 */
[----:B------:R-:W-:-:S07]  /*ef90*/  IMAD.MOV.U32 R32, RZ, RZ, R188 ;  /* 0x000000ffff207224 */ /* 0x000fce00078e00bc */
[----:B------:R-:W-:Y:S01]  /*efa0*/  HMMA.16816.F32.BF16 R64, R8, R20, R104 ;  /* 0x000000140840723c */ /* 0x000fe20000041868 */
[----:B------:R-:W-:-:S07]  /*efb0*/  IMAD.MOV.U32 R20, RZ, RZ, R184 ;  /* 0x000000ffff147224 */ /* 0x000fce00078e00b8 */
[C---:B------:R-:W-:Y:S08]  /*efc0*/  HMMA.16816.F32.BF16 R104, R8.reuse, R42, R108 ;  /* 0x0000002a0868723c */ /* 0x040ff0000004186c */
[----:B------:R-:W-:Y:S01]  /*efd0*/  HMMA.16816.F32.BF16 R100, R8, R28, R100 ;  /* 0x0000001c0864723c */ /* 0x000fe20000041864 */
[----:B------:R-:W-:Y:S02]  /*efe0*/  IMAD.MOV.U32 R29, RZ, RZ, R189 ;  /* 0x000000ffff1d7224 */ /* 0x000fe400078e00bd */
[----:B------:R-:W-:-:S05]  /*eff0*/  IMAD.MOV.U32 R28, RZ, RZ, R190 ;  /* 0x000000ffff1c7224 */ /* 0x000fca00078e00be */
[C---:B------:R-:W-:Y:S08]  /*f000*/  HMMA.16816.F32.BF16 R180, R8.reuse, R34, R180 ;  /* 0x0000002208b4723c */ /* 0x040ff000000418b4 */
[C---:B------:R-:W-:Y:S08]  /*f010*/  HMMA.16816.F32.BF16 R176, R8.reuse, R30, R176 ;  /* 0x0000001e08b0723c */ /* 0x040ff000000418b0 */
[----:B------:R-:W-:Y:S01]  /*f020*/  HMMA.16816.F32.BF16 R108, R8, R22, R192 ;  /* 0x00000016086c723c */ /* 0x000fe200000418c0 */
[----:B------:R-:W-:-:S02]  /*f030*/  IMAD.MOV.U32 R11, RZ, RZ, R185 ;  /* 0x000000ffff0b7224 */ /* 0x000fc400078e00b9 */
[----:B------:R-:W-:Y:S02]  /*f040*/  IMAD.MOV.U32 R10, RZ, RZ, R186 ;  /* 0x000000ffff0a7224 */ /* 0x000fe400078e00ba */
[----:B------:R-:W-:Y:S02]  /*f050*/  IMAD.MOV.U32 R9, RZ, RZ, R187 ;  /* 0x000000ffff097224 */ /* 0x000fe400078e00bb */
[----:B------:R-:W-:Y:S01]  /*f060*/  IMAD.MOV.U32 R8, RZ, RZ, R238 ;  /* 0x000000ffff087224 */ /* 0x000fe200078e00ee */
[C---:B------:R-:W-:Y:S08]  /*f070*/  HMMA.16816.F32.BF16 R184, R4.reuse, R42, R204 ;  /* 0x0000002a04b8723c */ /* 0x040ff000000418cc */
[----:B------:R-:W-:Y:S01]  /*f080*/  HMMA.16816.F32.BF16 R204, R4, R22, R60 ;  /* 0x0000001604cc723c */ /* 0x000fe2000004183c */
[----:B------:R-:W-:-:S02]  /*f090*/  IMAD.MOV.U32 R63, RZ, RZ, R27 ;  /* 0x000000ffff3f7224 */ /* 0x000fc400078e001b */
[----:B------:R-:W-:Y:S02]  /*f0a0*/  IMAD.MOV.U32 R27, RZ, RZ, 0x20 ;  /* 0x00000020ff1b7424 */ /* 0x000fe400078e00ff */
[----:B------:R-:W-:Y:S02]  /*f0b0*/  IMAD.MOV.U32 R61, RZ, RZ, R29 ;  /* 0x000000ffff3d7224 */ /* 0x000fe400078e001d */
[----:B------:R-:W-:Y:S01]  /*f0c0*/  IMAD.MOV.U32 R62, RZ, RZ, R28 ;  /* 0x000000ffff3e7224 */ /* 0x000fe200078e001c */
[----:B----4-:R-:W-:Y:S01]  /*f0d0*/  HMMA.16816.F32.BF16 R236, R16, R48, R56 ;  /* 0x0000003010ec723c */ /* 0x010fe20000041838 */
[----:B------:R-:W-:Y:S01]  /*f0e0*/  IMAD.MOV.U32 R59, RZ, RZ, R3 ;  /* 0x000000ffff3b7224 */ /* 0x000fe200078e0003 */
[----:B------:R-:W-:Y:S01]  /*f0f0*/  SEL R3, R27, 0xffffffe0, !P6 ;  /* 0xffffffe01b037807 */ /* 0x000fe20007000000 */
[----:B------:R-:W-:Y:S02]  /*f100*/  IMAD.MOV.U32 R58, RZ, RZ, R8 ;  /* 0x000000ffff3a7224 */ /* 0x000fe400078e0008 */
[----:B------:R-:W-:-:S02]  /*f110*/  IMAD.MOV.U32 R60, RZ, RZ, R32 ;  /* 0x000000ffff3c7224 */ /* 0x000fc400078e0020 */
[C---:B------:R-:W-:Y:S01]  /*f120*/  IMAD.IADD R8, R3.reuse, 0x1, R24 ;  /* 0x0000000103087824 */ /* 0x040fe200078e0218 */
[----:B------:R-:W-:Y:S01]  /*f130*/  HMMA.16816.F32.BF16 R244, R16, R52, R12 ;  /* 0x0000003410f4723c */ /* 0x000fe2000004180c */
[----:B------:R-:W-:Y:S01]  /*f140*/  IMAD.IADD R3, R3, 0x1, R2 ;  /* 0x0000000103037824 */ /* 0x000fe200078e0202 */
[----:B------:R-:W1:Y:S01]  /*f150*/  LDSM.16.M88.4 R12, [R24+0x2000] ;  /* 0x00200000180c783b */ /* 0x000e620000000200 */
[----:B------:R-:W-:Y:S02]  /*f160*/  IMAD.MOV.U32 R56, RZ, RZ, R26 ;  /* 0x000000ffff387224 */ /* 0x000fe400078e001a */
[----:B------:R-:W-:-:S03]  /*f170*/  IMAD.MOV.U32 R57, RZ, RZ, R25 ;  /* 0x000000ffff397224 */ /* 0x000fc600078e0019 */
[C---:B------:R-:W-:Y:S08]  /*f180*/  HMMA.16816.F32.BF16 R248, R4.reuse, R40, R212 ;  /* 0x0000002804f8723c */ /* 0x040ff000000418d4 */
[C---:B------:R-:W-:Y:S01]  /*f190*/  HMMA.16816.F32.BF16 R200, R4.reuse, R34, R200 ;  /* 0x0000002204c8723c */ /* 0x040fe200000418c8 */
[----:B------:R-:W-:Y:S07]  /*f1a0*/  LDSM.16.M88.4 R32, [R3+0x7000] ;  /* 0x007000000320783b */ /* 0x000fee0000000200 */
[----:B------:R-:W-:Y:S01]  /*f1b0*/  HMMA.16816.F32.BF16 R208, R4, R30, R208 ;  /* 0x0000001e04d0723c */ /* 0x000fe200000418d0 */
[----:B------:R-:W-:Y:S04]  /*f1c0*/  LDSM.16.M88.4 R4, [R8+0x3000] ;  /* 0x003000000804783b */ /* 0x000fe80000000200 */
[----:B------:R-:W2:Y:S03]  /*f1d0*/  LDSM.16.M88.4 R28, [R3+0x7400] ;  /* 0x00740000031c783b */ /* 0x000ea60000000200 */
[----:B------:R-:W-:Y:S01]  /*f1e0*/  HMMA.16816.F32.BF16 R192, R16, R54, R180 ;  /* 0x0000003610c0723c */ /* 0x000fe200000418b4 */
[----:B------:R-:W-:-:S02]  /*f1f0*/  IMAD.MOV.U32 R180, RZ, RZ, R20 ;  /* 0x000000ffffb47224 */ /* 0x000fc400078e0014 */
[----:B------:R-:W3:Y:S01]  /*f200*/  LDSM.16.M88.4 R20, [R3+0x7800] ;  /* 0x007800000314783b */ /* 0x000ee20000000200 */
[----:B------:R-:W-:Y:S02]  /*f210*/  IMAD.MOV.U32 R181, RZ, RZ, R11 ;  /* 0x000000ffffb57224 */ /* 0x000fe400078e000b */
[----:B------:R-:W-:Y:S02]  /*f220*/  IMAD.MOV.U32 R182, RZ, RZ, R10 ;  /* 0x000000ffffb67224 */ /* 0x000fe400078e000a */
[-C--:B------:R-:W-:Y:S01]  /*f230*/  HMMA.16816.F32.BF16 R196, R16, R50.reuse, R104 ;  /* 0x0000003210c4723c */ /* 0x080fe20000041868 */
[----:B------:R-:W-:Y:S02]  /*f240*/  IMAD.MOV.U32 R183, RZ, RZ, R9 ;  /* 0x000000ffffb77224 */ /* 0x000fe400078e0009 */
[----:B------:R-:W-:Y:S05]  /*f250*/  LDSM.16.M88.4 R8, [R8+0x2000] ;  /* 0x002000000808783b */ /* 0x000fea0000000200 */
[----:B-1----:R-:W-:Y:S08]  /*f260*/  HMMA.16816.F32.BF16 R104, R12, R50, R184 ;  /* 0x000000320c68723c */ /* 0x002ff000000418b8 */
[C---:B------:R-:W-:Y:S08]  /*f270*/  HMMA.16816.F32.BF16 R240, R16.reuse, R44, R100 ;  /* 0x0000002c10f0723c */ /* 0x040ff00000041864 */
[C---:B------:R-:W-:Y:S08]  /*f280*/  HMMA.16816.F32.BF16 R212, R16.reuse, R36, R64 ;  /* 0x0000002410d4723c */ /* 0x040ff00000041840 */
[C---:B------:R-:W-:Y:S08]  /*f290*/  HMMA.16816.F32.BF16 R188, R16.reuse, R46, R176 ;  /* 0x0000002e10bc723c */ /* 0x040ff000000418b0 */
[----:B------:R-:W-:Y:S01]  /*f2a0*/  HMMA.16816.F32.BF16 R40, R16, R38, R108 ;  /* 0x000000261028723c */ /* 0x000fe2000004186c */
[----:B------:R1:W4:Y:S07]  /*f2b0*/  LDSM.16.M88.4 R16, [R3+0x7c00] ;  /* 0x007c00000310783b */ /* 0x00032e0000000200 */
[----:B--2---:R-:W-:Y:S08]  /*f2c0*/  HMMA.16816.F32.BF16 R184, R4, R30, R192 ;  /* 0x0000001e04b8723c */ /* 0x004ff000000418c0 */
[C---:B------:R-:W-:Y:S08]  /*f2d0*/  HMMA.16816.F32.BF16 R176, R12.reuse, R48, R248 ;  /* 0x000000300cb0723c */ /* 0x040ff000000418f8 */
[----:B------:R-:W-:Y:S03]  /*f2e0*/  HMMA.16816.F32.BF16 R48, R12, R36, R180 ;  /* 0x000000240c30723c */ /* 0x000fe600000418b4 */
[----:B------:R-:W-:-:S02]  /*f2f0*/  IMAD.MOV.U32 R195, RZ, RZ, R184 ;  /* 0x000000ffffc37224 */ /* 0x000fc400078e00b8 */
[----:B------:R-:W-:Y:S02]  /*f300*/  IMAD.MOV.U32 R194, RZ, RZ, R185 ;  /* 0x000000ffffc27224 */ /* 0x000fe400078e00b9 */
[----:B------:R-:W-:Y:S01]  /*f310*/  IMAD.MOV.U32 R193, RZ, RZ, R186 ;  /* 0x000000ffffc17224 */ /* 0x000fe200078e00ba */
[----:B------:R-:W-:Y:S01]  /*f320*/  HMMA.16816.F32.BF16 R180, R4, R34, R196 ;  /* 0x0000002204b4723c */ /* 0x000fe200000418c4 */
[----:B------:R-:W-:-:S07]  /*f330*/  IMAD.MOV.U32 R192, RZ, RZ, R187 ;  /* 0x000000ffffc07224 */ /* 0x000fce00078e00bb */
[C---:B---3--:R-:W-:Y:S08]  /*f340*/  HMMA.16816.F32.BF16 R184, R4.reuse, R20, R240 ;  /* 0x0000001404b8723c */ /* 0x048ff000000418f0 */
[----:B------:R-:W-:Y:S08]  /*f350*/  HMMA.16816.F32.BF16 R196, R4, R22, R188 ;  /* 0x0000001604c4723c */ /* 0x000ff000000418bc */
[----:B------:R-:W-:Y:S03]  /*f360*/  HMMA.16816.F32.BF16 R100, R12, R52, R56 ;  /* 0x000000340c64723c */ /* 0x000fe60000041838 */
[----:B------:R-:W-:-:S02]  /*f370*/  IMAD.MOV.U32 R26, RZ, RZ, R185 ;  /* 0x000000ffff1a7224 */ /* 0x000fc400078e00b9 */
[----:B------:R-:W-:Y:S02]  /*f380*/  IMAD.MOV.U32 R25, RZ, RZ, R186 ;  /* 0x000000ffff197224 */ /* 0x000fe400078e00ba */
[----:B-1----:R-:W-:Y:S01]  /*f390*/  IMAD.MOV.U32 R3, RZ, RZ, R187 ;  /* 0x000000ffff037224 */ /* 0x002fe200078e00bb */
[C---:B------:R-:W-:Y:S01]  /*f3a0*/  HMMA.16816.F32.BF16 R64, R12.reuse, R54, R200 ;  /* 0x000000360c40723c */ /* 0x040fe200000418c8 */
[----:B------:R-:W-:Y:S02]  /*f3b0*/  IMAD.MOV.U32 R36, RZ, RZ, R184 ;  /* 0x000000ffff247224 */ /* 0x000fe400078e00b8 */
[----:B------:R-:W-:Y:S02]  /*f3c0*/  IMAD.MOV.U32 R188, RZ, RZ, R196 ;  /* 0x000000ffffbc7224 */ /* 0x000fe400078e00c4 */
[----:B------:R-:W-:Y:S02]  /*f3d0*/  IMAD.MOV.U32 R187, RZ, RZ, R197 ;  /* 0x000000ffffbb7224 */ /* 0x000fe400078e00c5 */
[----:B------:R-:W-:Y:S01]  /*f3e0*/  IMAD.MOV.U32 R186, RZ, RZ, R198 ;  /* 0x000000ffffba7224 */ /* 0x000fe200078e00c6 */
[----:B------:R-:W-:Y:S01]  /*f3f0*/  HMMA.16816.F32.BF16 R60, R12, R44, R60 ;  /* 0x0000002c0c3c723c */ /* 0x000fe2000004183c */
[----:B------:R-:W-:-:S07]  /*f400*/  IMAD.MOV.U32 R185, RZ, RZ, R199 ;  /* 0x000000ffffb97224 */ /* 0x000fce00078e00c7 */
[----:B----4-:R-:W-:Y:S08]  /*f410*/  HMMA.16816.F32.BF16 R196, R4, R16, R212 ;  /* 0x0000001004c4723c */ /* 0x010ff000000418d4 */
[C---:B------:R-:W-:Y:S01]  /*f420*/  HMMA.16816.F32.BF16 R56, R12.reuse, R46, R208 ;  /* 0x0000002e0c38723c */ /* 0x040fe200000418d0 */
[----:B------:R-:W-:Y:S07]  /*f430*/  LDSM.16.M88.4 R44, [R2+0x8000] ;  /* 0x00800000022c783b */ /* 0x000fee0000000200 */
[----:B------:R-:W-:Y:S01]  /*f440*/  HMMA.16816.F32.BF16 R52, R12, R38, R204 ;  /* 0x000000260c34723c */ /* 0x000fe200000418cc */
[----:B------:R-:W1:Y:S02]  /*f450*/  LDSM.16.M88.4 R12, [R24+0x5000] ;  /* 0x00500000180c783b */ /* 0x000e640000000200 */
[----:B------:R-:W-:-:S02]  /*f460*/  IMAD.MOV.U32 R39, RZ, RZ, R197 ;  /* 0x000000ffff277224 */ /* 0x000fc400078e00c5 */
[----:B------:R-:W-:Y:S02]  /*f470*/  IMAD.MOV.U32 R38, RZ, RZ, R198 ;  /* 0x000000ffff267224 */ /* 0x000fe400078e00c6 */
[----:B------:R-:W-:Y:S01]  /*f480*/  IMAD.MOV.U32 R37, RZ, RZ, R199 ;  /* 0x000000ffff257224 */ /* 0x000fe200078e00c7 */
[----:B------:R-:W-:Y:S01]  /*f490*/  HMMA.16816.F32.BF16 R248, R4, R28, R244 ;  /* 0x0000001c04f8723c */ /* 0x000fe200000418f4 */
[----:B------:R-:W-:-:S07]  /*f4a0*/  IMAD.MOV.U32 R184, RZ, RZ, R196 ;  /* 0x000000ffffb87224 */ /* 0x000fce00078e00c4 */
[C---:B------:R-:W-:Y:S08]  /*f4b0*/  HMMA.16816.F32.BF16 R108, R4.reuse, R32, R236 ;  /* 0x00000020046c723c */ /* 0x040ff000000418ec */
[----:B------:R-:W-:Y:S01]  /*f4c0*/  HMMA.16816.F32.BF16 R244, R4, R18, R40 ;  /* 0x0000001204f4723c */ /* 0x000fe20000041828 */
[----:B------:R-:W-:Y:S01]  /*f4d0*/  SEL R4, R27, 0xffffffe0, !P6 ;  /* 0xffffffe01b047807 */ /* 0x000fe20007000000 */
[----:B------:R-:W2:Y:S06]  /*f4e0*/  LDSM.16.M88.4 R40, [R2+0x8400] ;  /* 0x008400000228783b */ /* 0x000eac0000000200 */
[----:B------:R-:W-:Y:S01]  /*f4f0*/  HMMA.16816.F32.BF16 R212, R8, R28, R100 ;  /* 0x0000001c08d4723c */ /* 0x000fe20000041864 */
[----:B------:R-:W-:-:S02]  /*f500*/  IMAD.MOV.U32 R101, RZ, RZ, R39 ;  /* 0x000000ffff657224 */ /* 0x000fc400078e0027 */
[----:B------:R-:W-:Y:S02]  /*f510*/  IMAD.MOV.U32 R102, RZ, RZ, R38 ;  /* 0x000000ffff667224 */ /* 0x000fe400078e0026 */
[----:B------:R-:W-:Y:S02]  /*f520*/  IMAD.MOV.U32 R103, RZ, RZ, R37 ;  /* 0x000000ffff677224 */ /* 0x000fe400078e0025 */
[----:B------:R-:W-:Y:S01]  /*f530*/  IMAD.MOV.U32 R100, RZ, RZ, R184 ;  /* 0x000000ffff647224 */ /* 0x000fe200078e00b8 */
[----:B------:R-:W-:Y:S01]  /*f540*/  HMMA.16816.F32.BF16 R208, R8, R30, R64 ;  /* 0x0000001e08d0723c */ /* 0x000fe20000041840 */
[----:B------:R-:W-:Y:S02]  /*f550*/  IMAD.MOV.U32 R64, RZ, RZ, R36 ;  /* 0x000000ffff407224 */ /* 0x000fe400078e0024 */
[----:B------:R-:W-:Y:S01]  /*f560*/  IMAD.MOV.U32 R67, RZ, RZ, R3 ;  /* 0x000000ffff437224 */ /* 0x000fe200078e0003 */
[----:B------:R-:W-:Y:S01]  /*f570*/  LDSM.16.M88.4 R36, [R2+0x8800] ;  /* 0x008800000224783b */ /* 0x000fe20000000200 */
[----:B------:R-:W-:-:S02]  /*f580*/  IMAD.IADD R3, R4, 0x1, R24 ;  /* 0x0000000104037824 */ /* 0x000fc400078e0218 */
[----:B------:R-:W-:Y:S01]  /*f590*/  IMAD.MOV.U32 R65, RZ, RZ, R26 ;  /* 0x000000ffff417224 */ /* 0x000fe200078e001a */
[C---:B------:R-:W-:Y:S01]  /*f5a0*/  HMMA.16816.F32.BF16 R240, R8.reuse, R32, R176 ;  /* 0x0000002008f0723c */ /* 0x040fe200000418b0 */
[----:B------:R-:W-:Y:S02]  /*f5b0*/  IMAD.MOV.U32 R176, RZ, RZ, R195 ;  /* 0x000000ffffb07224 */ /* 0x000fe400078e00c3 */
[----:B------:R-:W-:Y:S02]  /*f5c0*/  IMAD.MOV.U32 R177, RZ, RZ, R194 ;  /* 0x000000ffffb17224 */ /* 0x000fe400078e00c2 */
[----:B------:R-:W-:Y:S02]  /*f5d0*/  IMAD.MOV.U32 R178, RZ, RZ, R193 ;  /* 0x000000ffffb27224 */ /* 0x000fe400078e00c1 */
[----:B------:R-:W-:Y:S01]  /*f5e0*/  IMAD.MOV.U32 R179, RZ, RZ, R192 ;  /* 0x000000ffffb37224 */ /* 0x000fe200078e00c0 */
[----:B------:R-:W-:Y:S01]  /*f5f0*/  HMMA.16816.F32.BF16 R236, R8, R34, R104 ;  /* 0x0000002208ec723c */ /* 0x000fe20000041868 */
[----:B------:R3:W-:Y:S01]  /*f600*/  LDSM.16.M88.4 R32, [R2+0x8c00] ;  /* 0x008c00000220783b */ /* 0x0007e20000000200 */
[----:B------:R-:W-:-:S02]  /*f610*/  IMAD.MOV.U32 R104, RZ, RZ, R188 ;  /* 0x000000ffff687224 */ /* 0x000fc400078e00bc */
[----:B------:R-:W-:Y:S02]  /*f620*/  IMAD.MOV.U32 R66, RZ, RZ, R25 ;  /* 0x000000ffff427224 */ /* 0x000fe400078e0019 */
[----:B------:R-:W-:Y:S02]  /*f630*/  IMAD.MOV.U32 R105, RZ, RZ, R187 ;  /* 0x000000ffff697224 */ /* 0x000fe400078e00bb */
[----:B------:R-:W-:Y:S01]  /*f640*/  HMMA.16816.F32.BF16 R204, R8, R20, R60 ;  /* 0x0000001408cc723c */ /* 0x000fe2000004183c */
[----:B------:R-:W-:Y:S02]  /*f650*/  IMAD.MOV.U32 R106, RZ, RZ, R186 ;  /* 0x000000ffff6a7224 */ /* 0x000fe400078e00ba */
[----:B------:R-:W-:-:S05]  /*f660*/  IMAD.MOV.U32 R107, RZ, RZ, R185 ;  /* 0x000000ffff6b7224 */ /* 0x000fca00078e00b9 */
[----:B------:R-:W-:Y:S01]  /*f670*/  HMMA.16816.F32.BF16 R200, R8, R22, R56 ;  /* 0x0000001608c8723c */ /* 0x000fe20000041838 */
[----:B------:R-:W-:Y:S01]  /*f680*/  LDSM.16.M88.4 R20, [R3+0x4000] ;  /* 0x004000000314783b */ /* 0x000fe20000000200 */
[----:B---3--:R-:W-:-:S06]  /*f690*/  IMAD.IADD R2, R4, 0x1, R2 ;  /* 0x0000000104027824 */ /* 0x008fcc00078e0202 */
[C---:B------:R-:W-:Y:S01]  /*f6a0*/  HMMA.16816.F32.BF16 R196, R8.reuse, R16, R48 ;  /* 0x0000001008c4723c */ /* 0x040fe20000041830 */
[----:B------:R-:W-:Y:S04]  /*f6b0*/  LDSM.16.M88.4 R4, [R3+0x5000] ;  /* 0x005000000304783b */ /* 0x000fe80000000200 */
[----:B------:R-:W-:Y:S03]  /*f6c0*/  LDSM.16.M88.4 R28, [R2+0x8000] ;  /* 0x00800000021c783b */ /* 0x000fe60000000200 */
[----:B------:R-:W-:Y:S01]  /*f6d0*/  HMMA.16816.F32.BF16 R192, R8, R18, R52 ;  /* 0x0000001208c0723c */ /* 0x000fe20000041834 */
[----:B------:R-:W3:Y:S04]  /*f6e0*/  LDSM.16.M88.4 R8, [R24+0x4000] ;  /* 0x004000001808783b */ /* 0x000ee80000000200 */
[----:B------:R-:W4:Y:S03]  /*f6f0*/  LDSM.16.M88.4 R16, [R2+0x8800] ;  /* 0x008800000210783b */ /* 0x000f260000000200 */
[----:B-1----:R-:W-:Y:S01]  /*f700*/  HMMA.16816.F32.BF16 R188, R12, R44, R108 ;  /* 0x0000002c0cbc723c */ /* 0x002fe2000004186c */
[----:B------:R-:W1:Y:S04]  /*f710*/  LDSM.16.M88.4 R48, [R2+0x8c00] ;  /* 0x008c00000230783b */ /* 0x000e680000000200 */
[----:B------:R5:W1:Y:S01]  /*f720*/  LDSM.16.M88.4 R24, [R2+0x8400] ;  /* 0x008400000218783b */ /* 0x000a620000000200 */
[----:B------:R-:W-:-:S04]  /*f730*/  DEPBAR.LE SB0, 0x0 ;  /* 0x000080000000791a */ /* 0x000fc80000000000 */
[C---:B------:R-:W-:Y:S08]  /*f740*/  HMMA.16816.F32.BF16 R184, R12.reuse, R46, R180 ;  /* 0x0000002e0cb8723c */ /* 0x040ff000000418b4 */
[C---:B--2---:R-:W-:Y:S08]  /*f750*/  HMMA.16816.F32.BF16 R180, R12.reuse, R40, R248 ;  /* 0x000000280cb4723c */ /* 0x044ff000000418f8 */
[----:B------:R-:W-:Y:S08]  /*f760*/  HMMA.16816.F32.BF16 R176, R12, R42, R176 ;  /* 0x0000002a0cb0723c */ /* 0x000ff000000418b0 */
[C---:B---3--:R-:W-:Y:S08]  /*f770*/  HMMA.16816.F32.BF16 R60, R8.reuse, R44, R240 ;  /* 0x0000002c083c723c */ /* 0x048ff000000418f0 */
[----:B------:R-:W-:Y:S08]  /*f780*/  HMMA.16816.F32.BF16 R56, R8, R46, R236 ;  /* 0x0000002e0838723c */ /* 0x000ff000000418ec */
[----:B------:R-:W-:Y:S08]  /*f790*/  HMMA.16816.F32.BF16 R188, R4, R28, R188 ;  /* 0x0000001c04bc723c */ /* 0x000ff000000418bc */
[----:B------:R-:W-:Y:S08]  /*f7a0*/  HMMA.16816.F32.BF16 R108, R12, R36, R64 ;  /* 0x000000240c6c723c */ /* 0x000ff00000041840 */
[----:B------:R-:W-:Y:S03]  /*f7b0*/  HMMA.16816.F32.BF16 R52, R8, R40, R212 ;  /* 0x000000280834723c */ /* 0x000fe600000418d4 */
[----:B-----5:R-:W-:-:S05]  /*f7c0*/  FMUL.FTZ R2, R188, UR7 ;  /* 0x00000007bc027c20 */ /* 0x020fca0008410000 */
[C---:B------:R-:W-:Y:S08]  /*f7d0*/  HMMA.16816.F32.BF16 R44, R8.reuse, R42, R208 ;  /* 0x0000002a082c723c */ /* 0x040ff000000418d0 */
[----:B------:R-:W-:Y:S08]  /*f7e0*/  HMMA.16816.F32.BF16 R40, R8, R36, R204 ;  /* 0x000000240828723c */ /* 0x000ff000000418cc */
[----:B------:R-:W-:Y:S08]  /*f7f0*/  HMMA.16816.F32.BF16 R100, R12, R32, R100 ;  /* 0x000000200c64723c */ /* 0x000ff00000041864 */
[----:B------:R-:W-:Y:S08]  /*f800*/  HMMA.16816.F32.BF16 R184, R4, R30, R184 ;  /* 0x0000001e04b8723c */ /* 0x000ff000000418b8 */
[C---:B------:R-:W-:Y:S08]  /*f810*/  HMMA.16816.F32.BF16 R104, R12.reuse, R38, R104 ;  /* 0x000000260c68723c */ /* 0x040ff00000041868 */
[----:B------:R-:W-:Y:S03]  /*f820*/  HMMA.16816.F32.BF16 R64, R12, R34, R244 ;  /* 0x000000220c40723c */ /* 0x000fe600000418f4 */
[----:B------:R-:W-:-:S05]  /*f830*/  FMUL.FTZ R3, R184, UR7 ;  /* 0x00000007b8037c20 */ /* 0x000fca0008410000 */
[-C--:B----4-:R-:W-:Y:S08]  /*f840*/  HMMA.16816.F32.BF16 R204, R4, R16.reuse, R108 ;  /* 0x0000001004cc723c */ /* 0x090ff0000004186c */
[----:B------:R-:W-:Y:S01]  /*f850*/  HMMA.16816.F32.BF16 R108, R20, R16, R40 ;  /* 0x00000010146c723c */ /* 0x000fe20000041828 */
[----:B------:R2:W-:Y:S01]  /*f860*/  MUFU.TANH R16, R2 ;  /* 0x0000000200107308 */ /* 0x0005e20000002400 */
[----:B------:R-:W-:-:S06]  /*f870*/  VIADD R17, R0, 0xffffff41 ;  /* 0xffffff4100117836 */ /* 0x000fcc0000000000 */
[C---:B------:R-:W-:Y:S08]  /*f880*/  HMMA.16816.F32.BF16 R36, R8.reuse, R38, R200 ;  /* 0x000000260824723c */ /* 0x040ff000000418c8 */
[----:B------:R-:W-:Y:S01]  /*f890*/  HMMA.16816.F32.BF16 R12, R8, R32, R196 ;  /* 0x00000020080c723c */ /* 0x000fe200000418c4 */
[----:B--2---:R-:W-:-:S07]  /*f8a0*/  FMUL.FTZ R2, R189, UR7 ;  /* 0x00000007bd027c20 */ /* 0x004fce0008410000 */
[----:B------:R-:W-:Y:S01]  /*f8b0*/  HMMA.16816.F32.BF16 R192, R8, R34, R192 ;  /* 0x0000002208c0723c */ /* 0x000fe200000418c0 */
[----:B------:R2:W3:Y:S07]  /*f8c0*/  MUFU.TANH R11, R2 ;  /* 0x00000002000b7308 */ /* 0x0004ee0000002400 */
[C---:B-1----:R-:W-:Y:S01]  /*f8d0*/  HMMA.16816.F32.BF16 R212, R4.reuse, R48, R100 ;  /* 0x0000003004d4723c */ /* 0x042fe20000041864 */
[----:B------:R1:W4:Y:S07]  /*f8e0*/  MUFU.TANH R10, R3 ;  /* 0x00000003000a7308 */ /* 0x00032e0000002400 */
[----:B------:R-:W-:Y:S01]  /*f8f0*/  HMMA.16816.F32.BF16 R196, R4, R24, R180 ;  /* 0x0000001804c4723c */ /* 0x000fe200000418b4 */
[----:B--2---:R-:W-:-:S04]  /*f900*/  VIADD R2, R0, UR21 ;  /* 0x0000001500027c36 */ /* 0x004fc80008000000 */
[----:B------:R-:W-:-:S03]  /*f910*/  VIADD R33, R2, 0xffffff49 ;  /* 0xffffff4902217836 */ /* 0x000fc60000000000 */
[C---:B------:R-:W-:Y:S01]  /*f920*/  HMMA.16816.F32.BF16 R100, R20.reuse, R24, R52 ;  /* 0x000000181464723c */ /* 0x040fe20000041834 */
[----:B------:R-:W-:Y:S02]  /*f930*/  VIADD R25, R225, 0x40 ;  /* 0x00000040e1197836 */ /* 0x000fe40000000000 */
[C---:B------:R-:W-:Y:S02]  /*f940*/  VIADD R24, R2.reuse, 0xffffff40 ;  /* 0xffffff4002187836 */ /* 0x040fe40000000000 */
[C---:B------:R-:W-:Y:S02]  /*f950*/  VIADD R35, R2.reuse, 0xffffff58 ;  /* 0xffffff5802237836 */ /* 0x040fe40000000000 */
[C---:B------:R-:W-:Y:S01]  /*f960*/  VIADD R34, R2.reuse, 0xffffff60 ;  /* 0xffffff6002227836 */ /* 0x040fe20000000000 */
[----:B------:R-:W-:Y:S01]  /*f970*/  HMMA.16816.F32.BF16 R60, R20, R28, R60 ;  /* 0x0000001c143c723c */ /* 0x000fe2000004183c */
[----:B------:R-:W-:Y:S02]  /*f980*/  VIADD R28, R2, 0xffffff41 ;  /* 0xffffff41021c7836 */ /* 0x000fe40000000000 */
[----:B------:R-:W-:Y:S01]  /*f990*/  FMUL.FTZ R8, R196, UR7 ;  /* 0x00000007c4087c20 */ /* 0x000fe20008410000 */
[----:B------:R-:W-:-:S02]  /*f9a0*/  VIADD R41, R2, 0xffffff69 ;  /* 0xffffff6902297836 */ /* 0x000fc40000000000 */
[----:B-1----:R-:W-:Y:S02]  /*f9b0*/  IMAD.IADD R3, R25, 0x1, -R28 ;  /* 0x0000000119037824 */ /* 0x002fe400078e0a1c */
[----:B------:R-:W-:Y:S01]  /*f9c0*/  HMMA.16816.F32.BF16 R56, R20, R30, R56 ;  /* 0x0000001e1438723c */ /* 0x000fe20000041838 */
[C---:B------:R-:W-:Y:S02]  /*f9d0*/  VIADD R31, R2.reuse, 0xffffff48 ;  /* 0xffffff48021f7836 */ /* 0x040fe40000000000 */
[C---:B------:R-:W-:Y:S02]  /*f9e0*/  VIADD R30, R2.reuse, 0xffffff51 ;  /* 0xffffff51021e7836 */ /* 0x040fe40000000000 */
[----:B------:R-:W-:-:S03]  /*f9f0*/  VIADD R42, R2, 0xffffff70 ;  /* 0xffffff70022a7836 */ /* 0x000fc60000000000 */
[----:B------:R-:W-:Y:S03]  /*fa00*/  HMMA.16816.F32.BF16 R200, R4, R26, R176 ;  /* 0x0000001a04c8723c */ /* 0x000fe600000418b0 */
[----:B------:R-:W-:-:S05]  /*fa10*/  FMUL.FTZ R60, R60, UR7 ;  /* 0x000000073c3c7c20 */ /* 0x000fca0008410000 */
[C---:B------:R-:W-:Y:S08]  /*fa20*/  HMMA.16816.F32.BF16 R208, R4.reuse, R18, R104 ;  /* 0x0000001204d0723c */ /* 0x040ff00000041868 */
[----:B------:R-:W-:Y:S01]  /*fa30*/  HMMA.16816.F32.BF16 R236, R4, R50, R64 ;  /* 0x0000003204ec723c */ /* 0x000fe20000041840 */
[----:B------:R-:W-:Y:S01]  /*fa40*/  FMUL.FTZ R6, R185, UR7 ;  /* 0x00000007b9067c20 */ /* 0x000fe20008410000 */
[----:B------:R-:W-:-:S02]  /*fa50*/  IMAD.IADD R4, R25, 0x1, -R24 ;  /* 0x0000000119047824 */ /* 0x000fc400078e0a18 */
[----:B------:R-:W-:Y:S01]  /*fa60*/  FMUL.FTZ R64, R61, UR7 ;  /* 0x000000073d407c20 */ /* 0x000fe20008410000 */
[C---:B------:R-:W-:Y:S01]  /*fa70*/  IMAD.IADD R5, R25.reuse, 0x1, -R31 ;  /* 0x0000000119057824 */ /* 0x040fe200078e0a1f */
[----:B------:R1:W2:Y:S01]  /*fa80*/  MUFU.TANH R9, R6 ;  /* 0x0000000600097308 */ /* 0x0002a20000002400 */
[----:B------:R-:W-:Y:S01]  /*fa90*/  IMAD.IADD R7, R25, 0x1, -R33 ;  /* 0x0000000119077824 */ /* 0x000fe200078e0a21 */
[----:B------:R-:W-:Y:S01]  /*faa0*/  HMMA.16816.F32.BF16 R104, R20, R26, R44 ;  /* 0x0000001a1468723c */ /* 0x000fe2000004182c */
[----:B------:R-:W-:-:S07]  /*fab0*/  VIADD R27, R2, 0xffffff50 ;  /* 0xffffff50021b7836 */ /* 0x000fce0000000000 */
[----:B------:R-:W-:Y:S01]  /*fac0*/  HMMA.16816.F32.BF16 R180, R20, R48, R12 ;  /* 0x0000003014b4723c */ /* 0x000fe2000004180c */
[----:B------:R5:W-:Y:S01]  /*fad0*/  MUFU.TANH R13, R8 ;  /* 0x00000008000d7308 */ /* 0x000be20000002400 */
[----:B-1----:R-:W-:-:S06]  /*fae0*/  IABS R6, R4 ;  /* 0x0000000400067213 */ /* 0x002fcc0000000000 */
[----:B------:R-:W-:Y:S01]  /*faf0*/  HMMA.16816.F32.BF16 R176, R20, R18, R36 ;  /* 0x0000001214b0723c */ /* 0x000fe20000041824 */
[----:B------:R-:W-:Y:S01]  /*fb00*/  IABS R4, R3 ;  /* 0x0000000300047213 */ /* 0x000fe20000000000 */
[C---:B------:R-:W-:Y:S01]  /*fb10*/  VIADD R39, R2.reuse, 0xffffff59 ;  /* 0xffffff5902277836 */ /* 0x040fe20000000000 */
[----:B------:R-:W-:Y:S01]  /*fb20*/  IABS R3, R5 ;  /* 0x0000000500037213 */ /* 0x000fe20000000000 */
[----:B------:R-:W-:Y:S01]  /*fb30*/  VIADD R36, R2, 0xffffff61 ;  /* 0xffffff6102247836 */ /* 0x000fe20000000000 */
[----:B------:R-:W-:Y:S01]  /*fb40*/  IABS R5, R7 ;  /* 0x0000000700057213 */ /* 0x000fe20000000000 */
[----:B------:R-:W-:Y:S02]  /*fb50*/  IMAD.MOV.U32 R7, RZ, RZ, R6 ;  /* 0x000000ffff077224 */ /* 0x000fe400078e0006 */
[----:B------:R-:W-:Y:S02]  /*fb60*/  IMAD.MOV.U32 R6, RZ, RZ, R4 ;  /* 0x000000ffff067224 */ /* 0x000fe400078e0004 */
[----:B------:R-:W-:Y:S01]  /*fb70*/  IMAD.MOV.U32 R4, RZ, RZ, R3 ;  /* 0x000000ffff047224 */ /* 0x000fe200078e0003 */
[----:B------:R-:W-:Y:S01]  /*fb80*/  I2FP.F32.S32 R7, R7 ;  /* 0x0000000700077245 */ /* 0x000fe20000201400 */
[----:B------:R-:W-:-:S02]  /*fb90*/  IMAD.MOV.U32 R3, RZ, RZ, R5 ;  /* 0x000000ffff037224 */ /* 0x000fc400078e0005 */
[----:B------:R-:W-:Y:S01]  /*fba0*/  FMUL.FTZ R5, R197, UR7 ;  /* 0x00000007c5057c20 */ /* 0x000fe20008410000 */
[----:B------:R-:W-:Y:S01]  /*fbb0*/  I2FP.F32.S32 R6, R6 ;  /* 0x0000000600067245 */ /* 0x000fe20000201400 */
[----:B------:R-:W-:Y:S01]  /*fbc0*/  VIADD R38, R2, 0xffffff68 ;  /* 0xffffff6802267836 */ /* 0x000fe20000000000 */
[----:B------:R-:W-:Y:S01]  /*fbd0*/  I2FP.F32.S32 R4, R4 ;  /* 0x0000000400047245 */ /* 0x000fe20000201400 */
[----:B------:R1:W1:Y:S01]  /*fbe0*/  MUFU.TANH R12, R5 ;  /* 0x00000005000c7308 */ /* 0x0002620000002400 */
[----:B------:R-:W-:Y:S01]  /*fbf0*/  I2FP.F32.S32 R3, R3 ;  /* 0x0000000300037245 */ /* 0x000fe20000201400 */
[----:B---3--:R-:W-:Y:S01]  /*fc00*/  FFMA.FTZ R49, R6, -UR6, R11 ;  /* 0x8000000606317c23 */ /* 0x008fe2000801000b */
[----:B------:R-:W-:Y:S01]  /*fc10*/  FMUL.FTZ R6, R201, UR7 ;  /* 0x00000007c9067c20 */ /* 0x000fe20008410000 */
[----:B----4-:R-:W-:Y:S01]  /*fc20*/  FFMA.FTZ R48, R4, -UR6, R10 ;  /* 0x8000000604307c23 */ /* 0x010fe2000801000a */
[----:B------:R-:W-:Y:S02]  /*fc30*/  IMAD.IADD R4, R25, 0x1, -R27 ;  /* 0x0000000119047824 */ /* 0x000fe400078e0a1b */
[----:B--2---:R-:W-:Y:S01]  /*fc40*/  FFMA.FTZ R47, R3, -UR6, R9 ;  /* 0x80000006032f7c23 */ /* 0x004fe20008010009 */
[----:B------:R-:W-:-:S02]  /*fc50*/  IMAD.IADD R3, R25, 0x1, -R30 ;  /* 0x0000000119037824 */ /* 0x000fc400078e0a1e */
[----:B------:R-:W-:Y:S01]  /*fc60*/  FFMA.FTZ R52, R7, -UR6, R16 ;  /* 0x8000000607347c23 */ /* 0x000fe20008010010 */
[----:B------:R-:W-:Y:S01]  /*fc70*/  IMAD.IADD R7, R25, 0x1, -R39 ;  /* 0x0000000119077824 */ /* 0x000fe200078e0a27 */
[----:B------:R2:W-:Y:S01]  /*fc80*/  MUFU.TANH R9, R6 ;  /* 0x0000000600097308 */ /* 0x0005e20000002400 */
[----:B-----5:R-:W-:Y:S01]  /*fc90*/  FMUL.FTZ R8, R204, UR7 ;  /* 0x00000007cc087c20 */ /* 0x020fe20008410000 */
[----:B------:R-:W-:Y:S02]  /*fca0*/  VIADD R19, R0, 0xffffff40 ;  /* 0xffffff4000137836 */ /* 0x000fe40000000000 */
[----:B------:R-:W-:Y:S01]  /*fcb0*/  FMUL.FTZ R180, R180, UR7 ;  /* 0x00000007b4b47c20 */ /* 0x000fe20008410000 */
[C---:B------:R-:W-:Y:S02]  /*fcc0*/  VIADD R16, R0.reuse, 0xffffff48 ;  /* 0xffffff4800107836 */ /* 0x040fe40000000000 */
[----:B------:R-:W-:Y:S01]  /*fcd0*/  FMUL.FTZ R181, R181, UR7 ;  /* 0x00000007b5b57c20 */ /* 0x000fe20008410000 */
[----:B------:R-:W-:-:S02]  /*fce0*/  VIADD R18, R0, 0xffffff78 ;  /* 0xffffff7800127836 */ /* 0x000fc40000000000 */
[----:B-1----:R-:W-:Y:S01]  /*fcf0*/  FMUL.FTZ R5, R200, UR7 ;  /* 0x00000007c8057c20 */ /* 0x002fe20008410000 */
[----:B------:R-:W-:Y:S08]  /*fd00*/  MUFU.TANH R15, R8 ;  /* 0x00000008000f7308 */ /* 0x000ff00000002400 */
[----:B------:R1:W3:Y:S01]  /*fd10*/  MUFU.TANH R10, R5 ;  /* 0x00000005000a7308 */ /* 0x0002e20000002400 */
[----:B--2---:R-:W-:-:S02]  /*fd20*/  IABS R6, R4 ;  /* 0x0000000400067213 */ /* 0x004fc40000000000 */
[----:B------:R-:W-:Y:S01]  /*fd30*/  IABS R4, R3 ;  /* 0x0000000300047213 */ /* 0x000fe20000000000 */
[----:B-1----:R-:W-:-:S05]  /*fd40*/  IMAD.IADD R5, R25, 0x1, -R35 ;  /* 0x0000000119057824 */ /* 0x002fca00078e0a23 */
[----:B------:R-:W-:Y:S02]  /*fd50*/  IABS R3, R5 ;  /* 0x0000000500037213 */ /* 0x000fe40000000000 */
[----:B------:R-:W-:Y:S01]  /*fd60*/  IABS R5, R7 ;  /* 0x0000000700057213 */ /* 0x000fe20000000000 */
[----:B------:R-:W-:Y:S02]  /*fd70*/  IMAD.MOV.U32 R7, RZ, RZ, R6 ;  /* 0x000000ffff077224 */ /* 0x000fe400078e0006 */
[----:B------:R-:W-:Y:S02]  /*fd80*/  IMAD.MOV.U32 R6, RZ, RZ, R4 ;  /* 0x000000ffff067224 */ /* 0x000fe400078e0004 */
[----:B------:R-:W-:Y:S01]  /*fd90*/  IMAD.MOV.U32 R4, RZ, RZ, R3 ;  /* 0x000000ffff047224 */ /* 0x000fe200078e0003 */
[----:B------:R-:W-:Y:S01]  /*fda0*/  I2FP.F32.S32 R7, R7 ;  /* 0x0000000700077245 */ /* 0x000fe20000201400 */
[----:B------:R-:W-:Y:S02]  /*fdb0*/  IMAD.MOV.U32 R3, RZ, RZ, R5 ;  /* 0x000000ffff037224 */ /* 0x000fe400078e0005 */
[----:B------:R-:W-:Y:S01]  /*fdc0*/  FMUL.FTZ R5, R205, UR7 ;  /* 0x00000007cd057c20 */ /* 0x000fe20008410000 */
[----:B------:R-:W-:-:S02]  /*fdd0*/  I2FP.F32.S32 R6, R6 ;  /* 0x0000000600067245 */ /* 0x000fc40000201400 */
[----:B------:R-:W-:Y:S01]  /*fde0*/  I2FP.F32.S32 R4, R4 ;  /* 0x0000000400047245 */ /* 0x000fe20000201400 */
[----:B------:R1:W2:Y:S01]  /*fdf0*/  MUFU.TANH R14, R5 ;  /* 0x00000005000e7308 */ /* 0x0002a20000002400 */
[----:B------:R-:W-:Y:S01]  /*fe00*/  I2FP.F32.S32 R3, R3 ;  /* 0x0000000300037245 */ /* 0x000fe20000201400 */
[----:B------:R-:W-:Y:S01]  /*fe10*/  FFMA.FTZ R45, R6, -UR6, R12 ;  /* 0x80000006062d7c23 */ /* 0x000fe2000801000c */
[----:B------:R-:W-:Y:S01]  /*fe20*/  FFMA.FTZ R46, R7, -UR6, R13 ;  /* 0x80000006072e7c23 */ /* 0x000fe2000801000d */
[----:B---3--:R-:W-:Y:S01]  /*fe30*/  FFMA.FTZ R44, R4, -UR6, R10 ;  /* 0x80000006042c7c23 */ /* 0x008fe2000801000a */
[----:B------:R-:W-:Y:S01]  /*fe40*/  FMUL.FTZ R10, R212, UR7 ;  /* 0x00000007d40a7c20 */ /* 0x000fe20008410000 */
[----:B------:R-:W-:Y:S01]  /*fe50*/  FFMA.FTZ R43, R3, -UR6, R9 ;  /* 0x80000006032b7c23 */ /* 0x000fe20008010009 */
[----:B------:R-:W-:Y:S01]  /*fe60*/  FMUL.FTZ R3, R209, UR7 ;  /* 0x00000007d1037c20 */ /* 0x000fe20008410000 */
[C---:B------:R-:W-:Y:S02]  /*fe70*/  IMAD.IADD R4, R25.reuse, 0x1, -R34 ;  /* 0x0000000119047824 */ /* 0x040fe400078e0a22 */
[C---:B------:R-:W-:Y:S01]  /*fe80*/  IMAD.IADD R6, R25.reuse, 0x1, -R38 ;  /* 0x0000000119067824 */ /* 0x040fe200078e0a26 */
[----:B------:R3:W-:Y:S01]  /*fe90*/  MUFU.TANH R11, R3 ;  /* 0x00000003000b7308 */ /* 0x0007e20000002400 */
[C---:B------:R-:W-:Y:S01]  /*fea0*/  IMAD.IADD R7, R25.reuse, 0x1, -R41 ;  /* 0x0000000119077824 */ /* 0x040fe200078e0a29 */
[----:B------:R-:W-:Y:S01]  /*feb0*/  IABS R8, R4 ;  /* 0x0000000400087213 */ /* 0x000fe20000000000 */
[----:B------:R-:W-:Y:S01]  /*fec0*/  IMAD.IADD R9, R25, 0x1, -R42 ;  /* 0x0000000119097824 */ /* 0x000fe200078e0a2a */
[----:B------:R-:W-:Y:S01]  /*fed0*/  IABS R4, R6 ;  /* 0x0000000600047213 */ /* 0x000fe20000000000 */
[----:B------:R-:W-:-:S02]  /*fee0*/  VIADD R13, R0, 0xffffff51 ;  /* 0xffffff51000d7836 */ /* 0x000fc40000000000 */
[----:B-1----:R-:W-:Y:S01]  /*fef0*/  FMUL.FTZ R5, R208, UR7 ;  /* 0x00000007d0057c20 */ /* 0x002fe20008410000 */
[----:B------:R-:W-:Y:S01]  /*ff00*/  MUFU.TANH R10, R10 ;  /* 0x0000000a000a7308 */ /* 0x000fe20000002400 */
[----:B------:R-:W-:Y:S01]  /*ff10*/  IABS R6, R9 ;  /* 0x0000000900067213 */ /* 0x000fe20000000000 */
[----:B------:R-:W-:-:S06]  /*ff20*/  VIADD R9, R0, 0xffffff61 ;  /* 0xffffff6100097836 */ /* 0x000fcc0000000000 */
[----:B------:R1:W4:Y:S01]  /*ff30*/  MUFU.TANH R12, R5 ;  /* 0x00000005000c7308 */ /* 0x0003220000002400 */
[----:B---3--:R-:W-:-:S05]  /*ff40*/  IMAD.IADD R3, R25, 0x1, -R36 ;  /* 0x0000000119037824 */ /* 0x008fca00078e0a24 */
[----:B-1----:R-:W-:Y:S02]  /*ff50*/  IABS R5, R3 ;  /* 0x0000000300057213 */ /* 0x002fe40000000000 */
[----:B------:R-:W-:-:S03]  /*ff60*/  IABS R3, R7 ;  /* 0x0000000700037213 */ /* 0x000fc60000000000 */
[----:B------:R-:W-:Y:S02]  /*ff70*/  IMAD.MOV.U32 R7, RZ, RZ, R5 ;  /* 0x000000ffff077224 */ /* 0x000fe400078e0005 */
[----:B------:R-:W-:Y:S02]  /*ff80*/  IMAD.MOV.U32 R5, RZ, RZ, R4 ;  /* 0x000000ffff057224 */ /* 0x000fe400078e0004 */
[----:B------:R-:W-:Y:S01]  /*ff90*/  IMAD.MOV.U32 R4, RZ, RZ, R3 ;  /* 0x000000ffff047224 */ /* 0x000fe200078e0003 */
[----:B------:R-:W-:Y:S01]  /*ffa0*/  I2FP.F32.S32 R7, R7 ;  /* 0x0000000700077245 */ /* 0x000fe20000201400 */
[----:B------:R-:W-:Y:S01]  /*ffb0*/  IMAD.MOV.U32 R3, RZ, RZ, R6 ;  /* 0x000000ffff037224 */ /* 0x000fe200078e0006 */
[----:B------:R-:W-:Y:S01]  /*ffc0*/  I2FP.F32.S32 R6, R8 ;  /* 0x0000000800067245 */ /* 0x000fe20000201400 */
[----:B------:R-:W-:Y:S01]  /*ffd0*/  VIADD R8, R0, 0xffffff68 ;  /* 0xffffff6800087836 */ /* 0x000fe20000000000 */
[----:B------:R-:W-:Y:S01]  /*ffe0*/  I2FP.F32.S32 R5, R5 ;  /* 0x0000000500057245 */ /* 0x000fe20000201400 */
[----:B--2---:R-:W-:Y:S01]  /*fff0*/  FFMA.FTZ R37, R7, -UR6, R14 ;  /* 0x8000000607257c23 */ /* 0x004fe2000801000e */
[----:B------:R-:W-:Y:S01]  /*10000*/  I2FP.F32.S32 R3, R3 ;  /* 0x0000000300037245 */ /* 0x000fe20000201400 */
[----:B------:R-:W-:Y:S01]  /*10010*/  FFMA.FTZ R40, R6, -UR6, R15 ;  /* 0x8000000606287c23 */ /* 0x000fe2000801000f */
[----:B------:R-:W-:Y:S01]  /*10020*/  I2FP.F32.S32 R4, R4 ;  /* 0x0000000400047245 */ /* 0x000fe20000201400 */
[----:B------:R-:W-:-:S02]  /*10030*/  VIADD R15, R0, 0xffffff49 ;  /* 0xffffff49000f7836 */ /* 0x000fc40000000000 */
[----:B----4-:R-:W-:Y:S01]  /*10040*/  FFMA.FTZ R32, R5, -UR6, R12 ;  /* 0x8000000605207c23 */ /* 0x010fe2000801000c */
[----:B------:R-:W-:Y:S01]  /*10050*/  FFMA.FTZ R26, R3, -UR6, R10 ;  /* 0x80000006031a7c23 */ /* 0x000fe2000801000a */
[----:B------:R-:W-:Y:S02]  /*10060*/  VIADD R3, R25, -UR4 ;  /* 0x8000000419037c36 */ /* 0x000fe40008000000 */
[----:B------:R-:W-:Y:S01]  /*10070*/  FFMA.FTZ R29, R4, -UR6, R11 ;  /* 0x80000006041d7c23 */ /* 0x000fe2000801000b */
[C---:B------:R-:W-:Y:S02]  /*10080*/  VIADD R14, R0.reuse, 0xffffff50 ;  /* 0xffffff50000e7836 */ /* 0x040fe40000000000 */
[C---:B------:R-:W-:Y:S01]  /*10090*/  VIADD R12, R0.reuse, 0xffffff58 ;  /* 0xffffff58000c7836 */ /* 0x040fe20000000000 */
[C---:B------:R-:W-:Y:S01]  /*100a0*/  ISETP.GT.AND P0, PT, R3.reuse, R19, PT ;  /* 0x000000130300720c */ /* 0x040fe20003f04270 */
[C---:B------:R-:W-:Y:S01]  /*100b0*/  VIADD R11, R0.reuse, 0xffffff59 ;  /* 0xffffff59000b7836 */ /* 0x040fe20000000000 */
[C---:B------:R-:W-:Y:S01]  /*100c0*/  ISETP.GT.AND P1, PT, R3.reuse, R17, PT ;  /* 0x000000110300720c */ /* 0x040fe20003f24270 */
[----:B------:R-:W-:Y:S01]  /*100d0*/  VIADD R10, R0, 0xffffff60 ;  /* 0xffffff60000a7836 */ /* 0x000fe20000000000 */
[----:B------:R-:W-:Y:S01]  /*100e0*/  FSEL R184, R52, -INF , !P0 ;  /* 0xff80000034b87808 */ /* 0x000fe20004000000 */
[C---:B------:R-:W-:Y:S01]  /*100f0*/  VIADD R7, R0.reuse, 0xffffff69 ;  /* 0xffffff6900077836 */ /* 0x040fe20000000000 */
[----:B------:R-:W-:Y:S01]  /*10100*/  BAR.SYNC.DEFER_BLOCKING 0x0 ;  /* 0x0000000000007b1d */ /* 0x000fe20000010000 */
[C---:B------:R-:W-:Y:S01]  /*10110*/  VIADD R6, R0.reuse, 0xffffff70 ;  /* 0xffffff7000067836 */ /* 0x040fe20000000000 */
[C---:B------:R-:W-:Y:S01]  /*10120*/  ISETP.GT.AND P5, PT, R3.reuse, R16, PT ;  /* 0x000000100300720c */ /* 0x040fe20003fa4270 */
[C---:B------:R-:W-:Y:S01]  /*10130*/  VIADD R5, R0.reuse, 0xffffff71 ;  /* 0xffffff7100057836 */ /* 0x040fe20000000000 */
[----:B------:R-:W-:Y:S01]  /*10140*/  ISETP.GT.AND P0, PT, R3, R15, PT ;  /* 0x0000000f0300720c */ /* 0x000fe20003f04270 */
[----:B------:R-:W-:-:S02]  /*10150*/  VIADD R4, R0, 0xffffff79 ;  /* 0xffffff7900047836 */ /* 0x000fc40000000000 */
[----:B------:R-:W-:Y:S01]  /*10160*/  FMUL.FTZ R0, R62, UR7 ;  /* 0x000000073e007c20 */ /* 0x000fe20008410000 */
[----:B------:R-:W-:Y:S01]  /*10170*/  FSEL R189, R49, -INF , !P1 ;  /* 0xff80000031bd7808 */ /* 0x000fe20004800000 */
[----:B------:R-:W-:Y:S01]  /*10180*/  HMMA.16816.F32.BF16 R52, R20, R50, R192 ;  /* 0x000000321434723c */ /* 0x000fe200000418c0 */
[----:B------:R-:W-:Y:S01]  /*10190*/  FSEL R196, R48, -INF , !P5 ;  /* 0xff80000030c47808 */ /* 0x000fe20006800000 */
[----:B------:R-:W-:Y:S01]  /*101a0*/  FMUL.FTZ R20, R58, UR7 ;  /* 0x000000073a147c20 */ /* 0x000fe20008410000 */
[----:B------:R-:W-:Y:S01]  /*101b0*/  FSEL R200, R47, -INF , !P0 ;  /* 0xff8000002fc87808 */ /* 0x000fe20004000000 */
[----:B------:R-:W-:Y:S01]  /*101c0*/  FMUL.FTZ R23, R103, UR7 ;  /* 0x0000000767177c20 */ /* 0x000fe20008410000 */
[C---:B------:R-:W-:Y:S01]  /*101d0*/  ISETP.GT.AND P1, PT, R3.reuse, R14, PT ;  /* 0x0000000e0300720c */ /* 0x040fe20003f24270 */
[----:B------:R1:W-:Y:S01]  /*101e0*/  MUFU.TANH R47, R0 ;  /* 0x00000000002f7308 */ /* 0x0003e20000002400 */
[C---:B------:R-:W-:Y:S01]  /*101f0*/  ISETP.GT.AND P5, PT, R3.reuse, R13, PT ;  /* 0x0000000d0300720c */ /* 0x040fe20003fa4270 */
[----:B------:R-:W-:Y:S01]  /*10200*/  FMUL.FTZ R62, R56, UR7 ;  /* 0x00000007383e7c20 */ /* 0x000fe20008410000 */
[----:B------:R-:W-:-:S02]  /*10210*/  ISETP.GT.AND P0, PT, R3, R12, PT ;  /* 0x0000000c0300720c */ /* 0x000fc40003f04270 */
[----:B------:R-:W-:Y:S02]  /*10220*/  FSEL R201, R46, -INF , !P1 ;  /* 0xff8000002ec97808 */ /* 0x000fe40004800000 */
[----:B------:R-:W-:Y:S02]  /*10230*/  FSEL R204, R45, -INF , !P5 ;  /* 0xff8000002dcc7808 */ /* 0x000fe40006800000 */
[C---:B------:R-:W-:Y:S01]  /*10240*/  ISETP.GT.AND P5, PT, R3.reuse, R10, PT ;  /* 0x0000000a0300720c */ /* 0x040fe20003fa4270 */
[----:B------:R-:W-:Y:S01]  /*10250*/  MUFU.TANH R45, R20 ;  /* 0x00000014002d7308 */ /* 0x000fe20000002400 */
[----:B------:R-:W-:Y:S02]  /*10260*/  FSEL R205, R44, -INF , !P0 ;  /* 0xff8000002ccd7808 */ /* 0x000fe40004000000 */
[----:B------:R-:W-:Y:S01]  /*10270*/  ISETP.GT.AND P0, PT, R3, R9, PT ;  /* 0x000000090300720c */ /* 0x000fe20003f04270 */
[----:B------:R-:W-:Y:S01]  /*10280*/  FMUL.FTZ R55, R55, UR7 ;  /* 0x0000000737377c20 */ /* 0x000fe20008410000 */
[----:B------:R-:W-:-:S02]  /*10290*/  ISETP.GT.AND P1, PT, R3, R11, PT ;  /* 0x0000000b0300720c */ /* 0x000fc40003f24270 */
[----:B------:R-:W-:Y:S01]  /*102a0*/  FSEL R209, R40, -INF , !P5 ;  /* 0xff80000028d17808 */ /* 0x000fe20006800000 */
[----:B-1----:R-:W-:Y:S01]  /*102b0*/  FMUL.FTZ R0, R63, UR7 ;  /* 0x000000073f007c20 */ /* 0x002fe20008410000 */
[----:B------:R-:W-:Y:S01]  /*102c0*/  FSEL R212, R37, -INF , !P0 ;  /* 0xff80000025d47808 */ /* 0x000fe20004000000 */
[----:B------:R-:W-:Y:S01]  /*102d0*/  FMUL.FTZ R63, R57, UR7 ;  /* 0x00000007393f7c20 */ /* 0x000fe20008410000 */
[----:B------:R-:W-:Y:S01]  /*102e0*/  FSEL R208, R43, -INF , !P1 ;  /* 0xff8000002bd07808 */ /* 0x000fe20004800000 */
[----:B------:R1:W-:Y:S01]  /*102f0*/  MUFU.TANH R46, R0 ;  /* 0x00000000002e7308 */ /* 0x0003e20000002400 */
[C---:B------:R-:W-:Y:S02]  /*10300*/  ISETP.GT.AND P0, PT, R3.reuse, R6, PT ;  /* 0x000000060300720c */ /* 0x040fe40003f04270 */
[C---:B------:R-:W-:Y:S02]  /*10310*/  ISETP.GT.AND P1, PT, R3.reuse, R8, PT ;  /* 0x000000080300720c */ /* 0x040fe40003f24270 */
[----:B------:R-:W-:-:S02]  /*10320*/  ISETP.GT.AND P5, PT, R3, R7, PT ;  /* 0x000000070300720c */ /* 0x000fc40003fa4270 */
[----:B------:R-:W-:Y:S01]  /*10330*/  FSEL R220, R26, -INF , !P0 ;  /* 0xff8000001adc7808 */ /* 0x000fe20004000000 */
[C---:B------:R-:W-:Y:S01]  /*10340*/  VIADD R26, R2.reuse, 0xffffff71 ;  /* 0xffffff71021a7836 */ /* 0x040fe20000000000 */
[----:B------:R-:W-:Y:S01]  /*10350*/  FSEL R216, R29, -INF , !P5 ;  /* 0xff8000001dd87808 */ /* 0x000fe20006800000 */
[----:B------:R-:W-:Y:S01]  /*10360*/  VIADD R29, R2, 0xffffff79 ;  /* 0xffffff79021d7836 */ /* 0x000fe20000000000 */
[C---:B------:R-:W-:Y:S02]  /*10370*/  ISETP.GT.AND P5, PT, R3.reuse, R5, PT ;  /* 0x000000050300720c */ /* 0x040fe40003fa4270 */
[----:B------:R-:W-:Y:S01]  /*10380*/  ISETP.GT.AND P0, PT, R3, R4, PT ;  /* 0x000000040300720c */ /* 0x000fe20003f04270 */
[----:B-1----:R-:W-:Y:S01]  /*10390*/  FMUL.FTZ R0, R213, UR7 ;  /* 0x00000007d5007c20 */ /* 0x002fe20008410000 */
[----:B------:R-:W-:Y:S01]  /*103a0*/  FSEL R213, R32, -INF , !P1 ;  /* 0xff80000020d57808 */ /* 0x000fe20004800000 */
[----:B------:R-:W-:Y:S01]  /*103b0*/  VIADD R32, R2, 0xffffff78 ;  /* 0xffffff7802207836 */ /* 0x000fe20000000000 */
[----:B------:R-:W-:Y:S01]  /*103c0*/  ISETP.GT.AND P1, PT, R3, R18, PT ;  /* 0x000000120300720c */ /* 0x000fe20003f24270 */
[----:B------:R1:W2:Y:S01]  /*103d0*/  MUFU.TANH R40, R0 ;  /* 0x0000000000287308 */ /* 0x0002a20000002400 */
[----:B------:R-:W-:-:S02]  /*103e0*/  IMAD.IADD R2, R25, 0x1, -R26 ;  /* 0x0000000119027824 */ /* 0x000fc400078e0a1a */
[----:B------:R-:W-:-:S03]  /*103f0*/  IMAD.IADD R3, R25, 0x1, -R29 ;  /* 0x0000000119037824 */ /* 0x000fc600078e0a1d */
[----:B------:R-:W-:Y:S02]  /*10400*/  IABS R2, R2 ;  /* 0x0000000200027213 */ /* 0x000fe40000000000 */
[----:B------:R-:W-:-:S03]  /*10410*/  IABS R3, R3 ;  /* 0x0000000300037213 */ /* 0x000fc60000000000 */
[----:B------:R-:W-:-:S05]  /*10420*/  IMAD.MOV.U32 R20, RZ, RZ, R2 ;  /* 0x000000ffff147224 */ /* 0x000fca00078e0002 */
[----:B------:R-:W-:Y:S01]  /*10430*/  I2FP.F32.S32 R20, R20 ;  /* 0x0000001400147245 */ /* 0x000fe20000201400 */
[----:B-1----:R-:W-:-:S04]  /*10440*/  FMUL.FTZ R0, R236, UR7 ;  /* 0x00000007ec007c20 */ /* 0x002fc80008410000 */
[----:B--2---:R-:W-:Y:S01]  /*10450*/  FFMA.FTZ R50, R20, -UR6, R40 ;  /* 0x8000000614327c23 */ /* 0x004fe20008010028 */
[----:B------:R1:W-:Y:S01]  /*10460*/  MUFU.TANH R37, R0 ;  /* 0x0000000000257308 */ /* 0x0003e20000002400 */
[----:B------:R-:W-:-:S03]  /*10470*/  FMUL.FTZ R20, R102, UR7 ;  /* 0x0000000766147c20 */ /* 0x000fc60008410000 */
[----:B------:R-:W-:-:S04]  /*10480*/  FSEL R192, R50, -INF , !P5 ;  /* 0xff80000032c07808 */ /* 0x000fc80006800000 */
[----:B------:R-:W-:Y:S08]  /*10490*/  MUFU.TANH R51, R20 ;  /* 0x0000001400337308 */ /* 0x000ff00000002400 */
[----:B------:R2:W-:Y:S01]  /*104a0*/  MUFU.TANH R40, R23 ;  /* 0x0000001700287308 */ /* 0x0005e20000002400 */
[----:B-1----:R-:W-:-:S07]  /*104b0*/  FMUL.FTZ R0, R237, UR7 ;  /* 0x00000007ed007c20 */ /* 0x002fce0008410000 */
[----:B------:R1:W3:Y:S08]  /*104c0*/  MUFU.TANH R21, R0 ;  /* 0x0000000000157308 */ /* 0x0002f00000002400 */
[----:B------:R4:W-:Y:S01]  /*104d0*/  MUFU.TANH R50, R62 ;  /* 0x0000003e00327308 */ /* 0x0009e20000002400 */
[----:B--2---:R-:W-:Y:S01]  /*104e0*/  FMUL.FTZ R23, R106, UR7 ;  /* 0x000000076a177c20 */ /* 0x004fe20008410000 */
[----:B-1----:R-:W-:-:S05]  /*104f0*/  IMAD.IADD R0, R25, 0x1, -R32 ;  /* 0x0000000119007824 */ /* 0x002fca00078e0a20 */
[----:B------:R-:W-:Y:S01]  /*10500*/  IABS R0, R0 ;  /* 0x0000000000007213 */ /* 0x000fe20000000000 */
[----:B----4-:R-:W-:-:S04]  /*10510*/  FMUL.FTZ R62, R177, UR7 ;  /* 0x00000007b13e7c20 */ /* 0x010fc80008410000 */
[----:B------:R-:W-:Y:S02]  /*10520*/  IMAD.MOV.U32 R2, RZ, RZ, R0 ;  /* 0x000000ffff027224 */ /* 0x000fe400078e0000 */
[----:B------:R-:W-:Y:S02]  /*10530*/  IMAD.MOV.U32 R0, RZ, RZ, R3 ;  /* 0x000000ffff007224 */ /* 0x000fe400078e0003 */
[----:B------:R-:W-:-:S04]  /*10540*/  FMUL.FTZ R3, R59, UR7 ;  /* 0x000000073b037c20 */ /* 0x000fc80008410000 */
[----:B------:R1:W2:Y:S01]  /*10550*/  MUFU.TANH R43, R3 ;  /* 0x00000003002b7308 */ /* 0x0002a20000002400 */
[----:B------:R-:W-:-:S05]  /*10560*/  I2FP.F32.S32 R0, R0 ;  /* 0x0000000000007245 */ /* 0x000fca0000201400 */
[----:B---3--:R-:W-:-:S05]  /*10570*/  FFMA.FTZ R48, R0, -UR6, R21 ;  /* 0x8000000600307c23 */ /* 0x008fca0008010015 */
[----:B------:R-:W-:Y:S01]  /*10580*/  FSEL R197, R48, -INF , !P0 ;  /* 0xff80000030c57808 */ /* 0x000fe20004000000 */
[----:B------:R-:W-:Y:S01]  /*10590*/  FMUL.FTZ R48, R108, UR7 ;  /* 0x000000076c307c20 */ /* 0x000fe20008410000 */
[----:B-1----:R-:W-:Y:S01]  /*105a0*/  I2FP.F32.S32 R3, R2 ;  /* 0x0000000200037245 */ /* 0x002fe20000201400 */
[----:B------:R-:W-:-:S04]  /*105b0*/  VIADD R2, R225, 0x8 ;  /* 0x00000008e1027836 */ /* 0x000fc80000000000 */
[----:B------:R-:W-:Y:S01]  /*105c0*/  FFMA.FTZ R49, R3, -UR6, R37 ;  /* 0x8000000603317c23 */ /* 0x000fe20008010025 */
[C---:B------:R-:W-:Y:S01]  /*105d0*/  IMAD.IADD R3, R2.reuse, 0x1, -R24 ;  /* 0x0000000102037824 */ /* 0x040fe200078e0a18 */
[----:B------:R1:W3:Y:S01]  /*105e0*/  MUFU.TANH R37, R23 ;  /* 0x0000001700257308 */ /* 0x0002e20000002400 */
[C---:B------:R-:W-:Y:S02]  /*105f0*/  IMAD.IADD R0, R2.reuse, 0x1, -R28 ;  /* 0x0000000102007824 */ /* 0x040fe400078e0a1c */
[C---:B------:R-:W-:Y:S01]  /*10600*/  IMAD.IADD R20, R2.reuse, 0x1, -R31 ;  /* 0x0000000102147824 */ /* 0x040fe200078e0a1f */
        /* <DEDUP_REMOVED lines=8> */
[----:B------:R-:W-:Y:S01]  /*10690*/  MUFU.TANH R49, R60 ;  /* 0x0000003c00317308 */ /* 0x000fe20000002400 */
[----:B------:R-:W-:Y:S01]  /*106a0*/  IMAD.MOV.U32 R3, RZ, RZ, R0 ;  /* 0x000000ffff037224 */ /* 0x000fe200078e0000 */
[----:B------:R-:W-:Y:S01]  /*106b0*/  I2FP.F32.S32 R22, R22 ;  /* 0x0000001600167245 */ /* 0x000fe20000201400 */
[----:B------:R-:W-:Y:S01]  /*106c0*/  IMAD.MOV.U32 R0, RZ, RZ, R20 ;  /* 0x000000ffff007224 */ /* 0x000fe200078e0014 */
[----:B------:R-:W-:Y:S01]  /*106d0*/  I2FP.F32.S32 R21, R21 ;  /* 0x0000001500157245 */ /* 0x000fe20000201400 */
[----:B------:R-:W-:Y:S01]  /*106e0*/  FMUL.FTZ R20, R107, UR7 ;  /* 0x000000076b147c20 */ /* 0x000fe20008410000 */
[----:B------:R-:W-:Y:S01]  /*106f0*/  I2FP.F32.S32 R3, R3 ;  /* 0x0000000300037245 */ /* 0x000fe20000201400 */
[----:B------:R-:W-:Y:S01]  /*10700*/  FFMA.FTZ R47, R22, -UR6, R47 ;  /* 0x80000006162f7c23 */ /* 0x000fe2000801002f */
[----:B------:R-:W-:Y:S01]  /*10710*/  I2FP.F32.S32 R0, R0 ;  /* 0x0000000000007245 */ /* 0x000fe20000201400 */
[----:B------:R-:W-:Y:S01]  /*10720*/  FFMA.FTZ R46, R21, -UR6, R46 ;  /* 0x80000006152e7c23 */ /* 0x000fe2000801002e */
[----:B------:R-:W-:Y:S01]  /*10730*/  FMUL.FTZ R21, R110, UR7 ;  /* 0x000000076e157c20 */ /* 0x000fe20008410000 */
[----:B------:R-:W-:Y:S01]  /*10740*/  FFMA.FTZ R45, R3, -UR6, R45 ;  /* 0x80000006032d7c23 */ /* 0x000fe2000801002d */
[----:B------:R-:W-:-:S02]  /*10750*/  IMAD.IADD R3, R2, 0x1, -R27 ;  /* 0x0000000102037824 */ /* 0x000fc400078e0a1b */
[----:B--2---:R-:W-:Y:S01]  /*10760*/  FFMA.FTZ R44, R0, -UR6, R43 ;  /* 0x80000006002c7c23 */ /* 0x004fe2000801002b */
[C---:B------:R-:W-:Y:S01]  /*10770*/  IMAD.IADD R0, R2.reuse, 0x1, -R30 ;  /* 0x0000000102007824 */ /* 0x040fe200078e0a1e */
[----:B------:R2:W4:Y:S01]  /*10780*/  MUFU.TANH R25, R20 ;  /* 0x0000001400197308 */ /* 0x0005220000002400 */
[----:B------:R-:W-:Y:S02]  /*10790*/  IMAD.IADD R22, R2, 0x1, -R39 ;  /* 0x0000000102167824 */ /* 0x000fe400078e0a27 */
[----:B-1----:R-:W-:-:S05]  /*107a0*/  FMUL.FTZ R23, R111, UR7 ;  /* 0x000000076f177c20 */ /* 0x002fca0008410000 */
[----:B------:R1:W5:Y:S08]  /*107b0*/  MUFU.TANH R59, R21 ;  /* 0x00000015003b7308 */ /* 0x0003700000002400 */
[----:B------:R5:W5:Y:S01]  /*107c0*/  MUFU.TANH R58, R23 ;  /* 0x00000017003a7308 */ /* 0x000b620000002400 */
[----:B--2---:R-:W-:Y:S01]  /*107d0*/  IMAD.IADD R20, R2, 0x1, -R35 ;  /* 0x0000000102147824 */ /* 0x004fe200078e0a23 */
[----:B-1----:R-:W-:-:S02]  /*107e0*/  IABS R21, R3 ;  /* 0x0000000300157213 */ /* 0x002fc40000000000 */
[----:B------:R-:W-:Y:S02]  /*107f0*/  IABS R3, R0 ;  /* 0x0000000000037213 */ /* 0x000fe40000000000 */
[----:B------:R-:W-:Y:S02]  /*10800*/  IABS R0, R20 ;  /* 0x0000001400007213 */ /* 0x000fe40000000000 */
[----:B------:R-:W-:Y:S01]  /*10810*/  IABS R20, R22 ;  /* 0x0000001600147213 */ /* 0x000fe20000000000 */
[----:B------:R-:W-:Y:S02]  /*10820*/  IMAD.MOV.U32 R22, RZ, RZ, R21 ;  /* 0x000000ffff167224 */ /* 0x000fe400078e0015 */
[----:B------:R-:W-:Y:S02]  /*10830*/  IMAD.MOV.U32 R21, RZ, RZ, R3 ;  /* 0x000000ffff157224 */ /* 0x000fe400078e0003 */
        /* <DEDUP_REMOVED lines=10> */
[----:B---3--:R-:W-:Y:S01]  /*108e0*/  FFMA.FTZ R37, R3, -UR6, R37 ;  /* 0x8000000603257c23 */ /* 0x008fe20008010025 */
[----:B------:R-:W-:-:S02]  /*108f0*/  IMAD.IADD R3, R2, 0x1, -R36 ;  /* 0x0000000102037824 */ /* 0x000fc400078e0a24 */
[----:B----4-:R-:W-:Y:S01]  /*10900*/  FFMA.FTZ R25, R0, -UR6, R25 ;  /* 0x8000000600197c23 */ /* 0x010fe20008010019 */
[C---:B------:R-:W-:Y:S01]  /*10910*/  IMAD.IADD R0, R2.reuse, 0x1, -R38 ;  /* 0x0000000102007824 */ /* 0x040fe200078e0a26 */
[----:B------:R1:W2:Y:S01]  /*10920*/  MUFU.TANH R57, R20 ;  /* 0x0000001400397308 */ /* 0x0002a20000002400 */
[----:B-----5:R-:W-:Y:S01]  /*10930*/  IMAD.IADD R23, R2, 0x1, -R42 ;  /* 0x0000000102177824 */ /* 0x020fe200078e0a2a */
[----:B------:R-:W-:Y:S01]  /*10940*/  IABS R22, R3 ;  /* 0x0000000300167213 */ /* 0x000fe20000000000 */
[----:B------:R-:W-:Y:S01]  /*10950*/  FMUL.FTZ R51, R182, UR7 ;  /* 0x00000007b6337c20 */ /* 0x000fe20008410000 */
[----:B------:R-:W-:-:S04]  /*10960*/  IABS R3, R0 ;  /* 0x0000000000037213 */ /* 0x000fc80000000000 */
[----:B------:R3:W4:Y:S08]  /*10970*/  MUFU.TANH R56, R21 ;  /* 0x0000001500387308 */ /* 0x0007300000002400 */
[----:B------:R-:W5:Y:S01]  /*10980*/  MUFU.TANH R51, R51 ;  /* 0x0000003300337308 */ /* 0x000f620000002400 */
[----:B-1----:R-:W-:-:S05]  /*10990*/  IMAD.IADD R20, R2, 0x1, -R34 ;  /* 0x0000000102147824 */ /* 0x002fca00078e0a22 */
[----:B------:R-:W-:Y:S01]  /*109a0*/  IABS R20, R20 ;  /* 0x0000001400147213 */ /* 0x000fe20000000000 */
[----:B---3--:R-:W-:-:S03]  /*109b0*/  IMAD.IADD R21, R2, 0x1, -R41 ;  /* 0x0000000102157824 */ /* 0x008fc600078e0a29 */
[----:B------:R-:W-:Y:S02]  /*109c0*/  I2FP.F32.S32 R20, R20 ;  /* 0x0000001400147245 */ /* 0x000fe40000201400 */
        /* <DEDUP_REMOVED lines=13> */
[----:B--2---:R-:W-:Y:S01]  /*10aa0*/  FFMA.FTZ R21, R21, -UR6, R57 ;  /* 0x8000000615157c23 */ /* 0x004fe20008010039 */
[----:B----4-:R-:W-:Y:S01]  /*10ab0*/  FFMA.FTZ R20, R20, -UR6, R56 ;  /* 0x8000000614147c23 */ /* 0x010fe20008010038 */
[----:B------:R-:W-:Y:S01]  /*10ac0*/  MUFU.TANH R59, R63 ;  /* 0x0000003f003b7308 */ /* 0x000fe20000002400 */
[----:B-----5:R-:W-:Y:S01]  /*10ad0*/  FFMA.FTZ R3, R3, -UR6, R51 ;  /* 0x8000000603037c23 */ /* 0x020fe20008010033 */
[C---:B------:R-:W-:Y:S01]  /*10ae0*/  ISETP.GT.AND P1, PT, R0.reuse, R19, PT ;  /* 0x000000130000720c */ /* 0x040fe20003f24270 */
[----:B------:R-:W-:Y:S01]  /*10af0*/  FMUL.FTZ R57, R109, UR7 ;  /* 0x000000076d397c20 */ /* 0x000fe20008410000 */
[----:B------:R-:W-:Y:S01]  /*10b00*/  ISETP.GT.AND P5, PT, R0, R17, PT ;  /* 0x000000110000720c */ /* 0x000fe20003fa4270 */
[----:B------:R-:W-:Y:S01]  /*10b10*/  FMUL.FTZ R58, R176, UR7 ;  /* 0x00000007b03a7c20 */ /* 0x000fe20008410000 */
[----:B------:R-:W-:Y:S02]  /*10b20*/  FSEL R61, R47, -INF , !P1 ;  /* 0xff8000002f3d7808 */ /* 0x000fe40004800000 */
[----:B------:R-:W-:Y:S01]  /*10b30*/  ISETP.GT.AND P1, PT, R0, R15, PT ;  /* 0x0000000f0000720c */ /* 0x000fe20003f24270 */
[----:B------:R-:W-:Y:S01]  /*10b40*/  MUFU.TANH R51, R55 ;  /* 0x0000003700337308 */ /* 0x000fe20000002400 */
[----:B------:R-:W-:-:S02]  /*10b50*/  FSEL R60, R46, -INF , !P5 ;  /* 0xff8000002e3c7808 */ /* 0x000fc40006800000 */
[C---:B------:R-:W-:Y:S02]  /*10b60*/  ISETP.GT.AND P5, PT, R0.reuse, R14, PT ;  /* 0x0000000e0000720c */ /* 0x040fe40003fa4270 */
[----:B------:R-:W-:Y:S02]  /*10b70*/  ISETP.GT.AND P0, PT, R0, R16, PT ;  /* 0x000000100000720c */ /* 0x000fe40003f04270 */
[----:B------:R-:W-:Y:S01]  /*10b80*/  FSEL R66, R44, -INF , !P1 ;  /* 0xff8000002c427808 */ /* 0x000fe20004800000 */
[----:B------:R1:W-:Y:S01]  /*10b90*/  MUFU.TANH R46, R64 ;  /* 0x00000040002e7308 */ /* 0x0003e20000002400 */
[C---:B------:R-:W-:Y:S02]  /*10ba0*/  ISETP.GT.AND P1, PT, R0.reuse, R12, PT ;  /* 0x0000000c0000720c */ /* 0x040fe40003f24270 */
[----:B------:R-:W-:Y:S02]  /*10bb0*/  FSEL R67, R43, -INF , !P5 ;  /* 0xff8000002b437808 */ /* 0x000fe40006800000 */
[----:B------:R-:W-:-:S02]  /*10bc0*/  ISETP.GT.AND P5, PT, R0, R11, PT ;  /* 0x0000000b0000720c */ /* 0x000fc40003fa4270 */
[----:B------:R-:W-:Y:S01]  /*10bd0*/  FSEL R103, R37, -INF , !P1 ;  /* 0xff80000025677808 */ /* 0x000fe20004800000 */
[----:B------:R-:W-:Y:S01]  /*10be0*/  FMUL.FTZ R37, R104, UR7 ;  /* 0x0000000768257c20 */ /* 0x000fe20008410000 */
[C---:B------:R-:W-:Y:S02]  /*10bf0*/  ISETP.GT.AND P1, PT, R0.reuse, R9, PT ;  /* 0x000000090000720c */ /* 0x040fe40003f24270 */
[----:B------:R-:W-:Y:S02]  /*10c00*/  FSEL R106, R25, -INF , !P5 ;  /* 0xff800000196a7808 */ /* 0x000fe40006800000 */
[C---:B------:R-:W-:Y:S02]  /*10c10*/  ISETP.GT.AND P5, PT, R0.reuse, R8, PT ;  /* 0x000000080000720c */ /* 0x040fe40003fa4270 */
[----:B------:R-:W-:Y:S01]  /*10c20*/  FSEL R178, R23, -INF , !P1 ;  /* 0xff80000017b27808 */ /* 0x000fe20004800000 */
[----:B------:R-:W-:Y:S01]  /*10c30*/  FMUL.FTZ R23, R101, UR7 ;  /* 0x0000000765177c20 */ /* 0x000fe20008410000 */
[C---:B------:R-:W-:Y:S01]  /*10c40*/  ISETP.GT.AND P1, PT, R0.reuse, R6, PT ;  /* 0x000000060000720c */ /* 0x040fe20003f24270 */
[----:B------:R-:W-:Y:S01]  /*10c50*/  FMUL.FTZ R101, R53, UR7 ;  /* 0x0000000735657c20 */ /* 0x000fe20008410000 */
[----:B-1----:R-:W-:Y:S01]  /*10c60*/  FSEL R64, R45, -INF , !P0 ;  /* 0xff8000002d407808 */ /* 0x002fe20004000000 */
[----:B------:R1:W-:Y:S01]  /*10c70*/  MUFU.TANH R47, R23 ;  /* 0x00000017002f7308 */ /* 0x0003e20000002400 */
[----:B------:R-:W-:-:S02]  /*10c80*/  ISETP.GT.AND P0, PT, R0, R13, PT ;  /* 0x0000000d0000720c */ /* 0x000fc40003f04270 */
[----:B------:R-:W-:Y:S01]  /*10c90*/  FSEL R182, R21, -INF , !P5 ;  /* 0xff80000015b67808 */ /* 0x000fe20006800000 */
[----:B------:R-:W-:Y:S01]  /*10ca0*/  FMUL.FTZ R21, R183, UR7 ;  /* 0x00000007b7157c20 */ /* 0x000fe20008410000 */
[----:B------:R-:W-:Y:S01]  /*10cb0*/  FSEL R102, R40, -INF , !P0 ;  /* 0xff80000028667808 */ /* 0x000fe20004000000 */
[----:B------:R-:W-:Y:S01]  /*10cc0*/  FMUL.FTZ R40, R105, UR7 ;  /* 0x0000000769287c20 */ /* 0x000fe20008410000 */
[----:B------:R-:W-:Y:S01]  /*10cd0*/  ISETP.GT.AND P0, PT, R0, R10, PT ;  /* 0x0000000a0000720c */ /* 0x000fe20003f04270 */
[----:B------:R-:W-:Y:S01]  /*10ce0*/  MUFU.TANH R45, R37 ;  /* 0x00000025002d7308 */ /* 0x000fe20000002400 */
[----:B------:R-:W-:Y:S02]  /*10cf0*/  FSEL R188, R3, -INF , !P1 ;  /* 0xff80000003bc7808 */ /* 0x000fe40004800000 */
[----:B------:R-:W-:Y:S01]  /*10d00*/  FSEL R110, R22, -INF , !P0 ;  /* 0xff800000166e7808 */ /* 0x000fe20004000000 */
[----:B------:R-:W-:Y:S01]  /*10d10*/  IMAD.IADD R22, R225, 0x1, -R31 ;  /* 0x00000001e1167824 */ /* 0x000fe200078e0a1f */
[----:B------:R-:W-:-:S02]  /*10d20*/  ISETP.GT.AND P0, PT, R0, R7, PT ;  /* 0x000000070000720c */ /* 0x000fc40003f04270 */
[----:B------:R-:W-:Y:S01]  /*10d30*/  ISETP.GT.AND P5, PT, R0, R5, PT ;  /* 0x000000050000720c */ /* 0x000fe20003fa4270 */
[----:B------:R2:W3:Y:S01]  /*10d40*/  MUFU.TANH R3, R21 ;  /* 0x0000001500037308 */ /* 0x0004e20000002400 */
[----:B------:R-:W-:Y:S01]  /*10d50*/  FSEL R185, R20, -INF , !P0 ;  /* 0xff80000014b97808 */ /* 0x000fe20004000000 */
[----:B------:R-:W-:Y:S01]  /*10d60*/  FMUL.FTZ R20, R100, UR7 ;  /* 0x0000000764147c20 */ /* 0x000fe20008410000 */
[----:B------:R-:W-:Y:S01]  /*10d70*/  ISETP.GT.AND P0, PT, R0, R18, PT ;  /* 0x000000120000720c */ /* 0x000fe20003f04270 */
[----:B------:R-:W-:Y:S01]  /*10d80*/  FMUL.FTZ R100, R52, UR7 ;  /* 0x0000000734647c20 */ /* 0x000fe20008410000 */
[----:B------:R-:W-:Y:S01]  /*10d90*/  ISETP.GT.AND P1, PT, R0, R4, PT ;  /* 0x000000040000720c */ /* 0x000fe20003f24270 */
[----:B------:R-:W-:Y:S01]  /*10da0*/  IMAD.IADD R0, R2, 0x1, -R26 ;  /* 0x0000000102007824 */ /* 0x000fe200078e0a1a */
[----:B-1----:R-:W-:Y:S01]  /*10db0*/  IABS R23, R22 ;  /* 0x0000001600177213 */ /* 0x002fe20000000000 */
[----:B------:R1:W-:Y:S03]  /*10dc0*/  MUFU.TANH R56, R20 ;  /* 0x0000001400387308 */ /* 0x0003e60000002400 */
[----:B------:R-:W-:-:S04]  /*10dd0*/  IABS R0, R0 ;  /* 0x0000000000007213 */ /* 0x000fc80000000000 */
[----:B------:R-:W-:Y:S01]  /*10de0*/  I2FP.F32.S32 R0, R0 ;  /* 0x0000000000007245 */ /* 0x000fe20000201400 */
[----:B------:R-:W-:Y:S01]  /*10df0*/  MUFU.TANH R44, R40 ;  /* 0x00000028002c7308 */ /* 0x000fe20000002400 */
[----:B--2---:R-:W-:-:S03]  /*10e00*/  IMAD.IADD R21, R225, 0x1, -R28 ;  /* 0x00000001e1157824 */ /* 0x004fc600078e0a1c */
[----:B---3--:R-:W-:Y:S01]  /*10e10*/  FFMA.FTZ R53, R0, -UR6, R3 ;  /* 0x8000000600357c23 */ /* 0x008fe20008010003 */
[C---:B------:R-:W-:Y:S02]  /*10e20*/  IMAD.IADD R3, R2.reuse, 0x1, -R32 ;  /* 0x0000000102037824 */ /* 0x040fe400078e0a20 */
[----:B------:R-:W-:Y:S01]  /*10e30*/  IMAD.IADD R0, R2, 0x1, -R29 ;  /* 0x0000000102007824 */ /* 0x000fe200078e0a1d */
[----:B------:R-:W-:Y:S01]  /*10e40*/  MUFU.TANH R37, R48 ;  /* 0x0000003000257308 */ /* 0x000fe20000002400 */
[----:B------:R-:W-:Y:S02]  /*10e50*/  IMAD.IADD R2, R225, 0x1, -R24 ;  /* 0x00000001e1027824 */ /* 0x000fe400078e0a18 */
[----:B-1----:R-:W-:Y:S01]  /*10e60*/  FMUL.FTZ R20, R54, UR7 ;  /* 0x0000000736147c20 */ /* 0x002fe20008410000 */
[----:B------:R-:W-:-:S04]  /*10e70*/  IABS R0, R0 ;  /* 0x0000000000007213 */ /* 0x000fc80000000000 */
[----:B------:R1:W2:Y:S01]  /*10e80*/  MUFU.TANH R25, R20 ;  /* 0x0000001400197308 */ /* 0x0002a20000002400 */
[----:B------:R-:W-:-:S05]  /*10e90*/  IMAD.MOV.U32 R22, RZ, RZ, R0 ;  /* 0x000000ffff167224 */ /* 0x000fca00078e0000 */
[----:B------:R-:W-:Y:S02]  /*10ea0*/  I2FP.F32.S32 R22, R22 ;  /* 0x0000001600167245 */ /* 0x000fe40000201400 */
[----:B------:R-:W-:Y:S03]  /*10eb0*/  MUFU.TANH R40, R180 ;  /* 0x000000b400287308 */ /* 0x000fe60000002400 */
[----:B------:R-:W-:-:S05]  /*10ec0*/  FFMA.FTZ R51, R22, -UR6, R51 ;  /* 0x8000000616337c23 */ /* 0x000fca0008010033 */
[----:B------:R-:W3:Y:S01]  /*10ed0*/  MUFU.TANH R54, R58 ;  /* 0x0000003a00367308 */ /* 0x000ee20000002400 */
[----:B------:R-:W-:Y:S02]  /*10ee0*/  FSEL R65, R51, -INF , !P1 ;  /* 0xff80000033417808 */ /* 0x000fe40004800000 */
[----:B-1----:R-:W-:Y:S02]  /*10ef0*/  IABS R20, R3 ;  /* 0x0000000300147213 */ /* 0x002fe40000000000 */
[----:B------:R-:W-:Y:S02]  /*10f00*/  IABS R3, R2 ;  /* 0x0000000200037213 */ /* 0x000fe40000000000 */
[----:B------:R-:W-:Y:S01]  /*10f10*/  IABS R2, R21 ;  /* 0x0000001500027213 */ /* 0x000fe20000000000 */
[----:B------:R-:W-:Y:S02]  /*10f20*/  MUFU.TANH R58, R181 ;  /* 0x000000b5003a7308 */ /* 0x000fe40000002400 */
[----:B------:R-:W-:-:S02]  /*10f30*/  IMAD.MOV.U32 R21, RZ, RZ, R3 ;  /* 0x000000ffff157224 */ /* 0x000fc400078e0003 */
[----:B------:R-:W-:Y:S01]  /*10f40*/  IMAD.MOV.U32 R0, RZ, RZ, R2 ;  /* 0x000000ffff007224 */ /* 0x000fe200078e0002 */
[----:B------:R-:W-:Y:S01]  /*10f50*/  I2FP.F32.S32 R2, R20 ;  /* 0x0000001400027245 */ /* 0x000fe20000201400 */
[----:B------:R-:W-:Y:S01]  /*10f60*/  IMAD.MOV.U32 R3, RZ, RZ, R23 ;  /* 0x000000ffff037224 */ /* 0x000fe200078e0017 */
[----:B------:R-:W-:Y:S01]  /*10f70*/  I2FP.F32.S32 R21, R21 ;  /* 0x0000001500157245 */ /* 0x000fe20000201400 */
[----:B------:R-:W-:Y:S01]  /*10f80*/  IMAD.IADD R20, R225, 0x1, -R30 ;  /* 0x00000001e1147824 */ /* 0x000fe200078e0a1e */
[----:B------:R-:W-:Y:S01]  /*10f90*/  MUFU.TANH R55, R100 ;  /* 0x0000006400377308 */ /* 0x000fe20000002400 */
[----:B--2---:R-:W-:Y:S01]  /*10fa0*/  FFMA.FTZ R52, R2, -UR6, R25 ;  /* 0x8000000602347c23 */ /* 0x004fe20008010019 */
[----:B------:R-:W-:Y:S01]  /*10fb0*/  I2FP.F32.S32 R2, R0 ;  /* 0x0000000000027245 */ /* 0x000fe20000201400 */
[----:B------:R-:W-:Y:S01]  /*10fc0*/  FFMA.FTZ R43, R21, -UR6, R49 ;  /* 0x80000006152b7c23 */ /* 0x000fe20008010031 */
[----:B------:R-:W-:Y:S01]  /*10fd0*/  I2FP.F32.S32 R0, R3 ;  /* 0x0000000300007245 */ /* 0x000fe20000201400 */
[C---:B------:R-:W-:Y:S01]  /*10fe0*/  IMAD.IADD R21, R225.reuse, 0x1, -R35 ;  /* 0x00000001e1157824 */ /* 0x040fe200078e0a23 */
[----:B------:R-:W-:Y:S01]  /*10ff0*/  FSEL R63, R52, -INF , !P0 ;  /* 0xff800000343f7808 */ /* 0x000fe20004000000 */
[----:B------:R-:W-:Y:S01]  /*11000*/  FFMA.FTZ R46, R2, -UR6, R46 ;  /* 0x80000006022e7c23 */ /* 0x000fe2000801002e */
[----:B------:R-:W-:-:S02]  /*11010*/  IMAD.IADD R2, R225, 0x1, -R33 ;  /* 0x00000001e1027824 */ /* 0x000fc400078e0a21 */
[----:B------:R-:W-:Y:S01]  /*11020*/  FFMA.FTZ R50, R0, -UR6, R50 ;  /* 0x8000000600327c23 */ /* 0x000fe20008010032 */
[C---:B------:R-:W-:Y:S01]  /*11030*/  IMAD.IADD R0, R225.reuse, 0x1, -R27 ;  /* 0x00000001e1007824 */ /* 0x040fe200078e0a1b */
[----:B------:R-:W1:Y:S01]  /*11040*/  MUFU.TANH R25, R57 ;  /* 0x0000003900197308 */ /* 0x000e620000002400 */
[C---:B------:R-:W-:Y:S01]  /*11050*/  IMAD.IADD R23, R225.reuse, 0x1, -R39 ;  /* 0x00000001e1177824 */ /* 0x040fe200078e0a27 */
[----:B------:R-:W-:Y:S01]  /*11060*/  IABS R22, R2 ;  /* 0x0000000200167213 */ /* 0x000fe20000000000 */
[----:B------:R-:W-:Y:S01]  /*11070*/  FMUL.FTZ R52, R190, UR7 ;  /* 0x00000007be347c20 */ /* 0x000fe20008410000 */
        /* <DEDUP_REMOVED lines=23> */
[----:B------:R-:W-:Y:S01]  /*111f0*/  IABS R21, R3 ;  /* 0x0000000300157213 */ /* 0x000fe20000000000 */
[----:B------:R2:W4:Y:S01]  /*11200*/  MUFU.TANH R23, R62 ;  /* 0x0000003e00177308 */ /* 0x0005220000002400 */
[----:B------:R-:W-:-:S02]  /*11210*/  IABS R0, R0 ;  /* 0x0000000000007213 */ /* 0x000fc40000000000 */
[----:B------:R-:W-:-:S03]  /*11220*/  IABS R3, R2 ;  /* 0x0000000200037213 */ /* 0x000fc60000000000 */
[----:B------:R-:W-:Y:S01]  /*11230*/  IMAD.MOV.U32 R2, RZ, RZ, R0 ;  /* 0x000000ffff027224 */ /* 0x000fe200078e0000 */
[----:B------:R-:W-:Y:S01]  /*11240*/  IABS R0, R20 ;  /* 0x0000001400007213 */ /* 0x000fe20000000000 */
[----:B------:R-:W-:Y:S01]  /*11250*/  MUFU.TANH R52, R52 ;  /* 0x0000003400347308 */ /* 0x000fe20000002400 */
[----:B------:R-:W-:Y:S02]  /*11260*/  IABS R20, R22 ;  /* 0x0000001600147213 */ /* 0x000fe40000000000 */
[----:B------:R-:W-:Y:S01]  /*11270*/  I2FP.F32.S32 R22, R2 ;  /* 0x0000000200167245 */ /* 0x000fe20000201400 */
[----:B------:R-:W-:Y:S01]  /*11280*/  IMAD.MOV.U32 R2, RZ, RZ, R0 ;  /* 0x000000ffff027224 */ /* 0x000fe200078e0000 */
[----:B------:R-:W-:Y:S01]  /*11290*/  I2FP.F32.S32 R3, R3 ;  /* 0x0000000300037245 */ /* 0x000fe20000201400 */
[----:B------:R-:W-:Y:S01]  /*112a0*/  IMAD.MOV.U32 R0, RZ, RZ, R20 ;  /* 0x000000ffff007224 */ /* 0x000fe200078e0014 */
[----:B------:R-:W-:Y:S01]  /*112b0*/  I2FP.F32.S32 R20, R21 ;  /* 0x0000001500147245 */ /* 0x000fe20000201400 */
[----:B------:R-:W-:Y:S01]  /*112c0*/  FFMA.FTZ R37, R22, -UR6, R37 ;  /* 0x8000000616257c23 */ /* 0x000fe20008010025 */
[----:B------:R-:W-:Y:S01]  /*112d0*/  I2FP.F32.S32 R2, R2 ;  /* 0x0000000200027245 */ /* 0x000fe20000201400 */
[----:B---3--:R-:W-:Y:S01]  /*112e0*/  FFMA.FTZ R22, R3, -UR6, R54 ;  /* 0x8000000603167c23 */ /* 0x008fe20008010036 */
[----:B------:R-:W-:Y:S01]  /*112f0*/  I2FP.F32.S32 R0, R0 ;  /* 0x0000000000007245 */ /* 0x000fe20000201400 */
[----:B-1----:R-:W-:Y:S01]  /*11300*/  FFMA.FTZ R21, R20, -UR6, R25 ;  /* 0x8000000614157c23 */ /* 0x002fe20008010019 */
[----:B--2---:R-:W-:Y:S01]  /*11310*/  FSEL R62, R53, -INF , !P5 ;  /* 0xff800000353e7808 */ /* 0x004fe20006800000 */
[----:B------:R-:W-:-:S02]  /*11320*/  IMAD.IADD R3, R225, 0x1, -R26 ;  /* 0x00000001e1037824 */ /* 0x000fc400078e0a1a */
[----:B----4-:R-:W-:Y:S01]  /*11330*/  FFMA.FTZ R23, R2, -UR6, R23 ;  /* 0x8000000602177c23 */ /* 0x010fe20008010017 */
[----:B------:R-:W-:Y:S01]  /*11340*/  FFMA.FTZ R40, R0, -UR6, R40 ;  /* 0x8000000600287c23 */ /* 0x000fe20008010028 */
[C---:B------:R-:W-:Y:S01]  /*11350*/  VIADD R0, R225.reuse, -UR4 ;  /* 0x80000004e1007c36 */ /* 0x040fe20008000000 */
[----:B------:R-:W1:Y:S01]  /*11360*/  MUFU.TANH R53, R101 ;  /* 0x0000006500357308 */ /* 0x000e620000002400 */
[C---:B------:R-:W-:Y:S02]  /*11370*/  VIADD R25, R225.reuse, 0x48 ;  /* 0x00000048e1197836 */ /* 0x040fe40000000000 */
[C---:B------:R-:W-:Y:S01]  /*11380*/  IMAD.IADD R2, R225.reuse, 0x1, -R32 ;  /* 0x00000001e1027824 */ /* 0x040fe200078e0a20 */
[C---:B------:R-:W-:Y:S01]  /*11390*/  ISETP.GT.AND P5, PT, R0.reuse, R19, PT ;  /* 0x000000130000720c */ /* 0x040fe20003fa4270 */
[----:B------:R-:W-:Y:S01]  /*113a0*/  IMAD.IADD R20, R225, 0x1, -R29 ;  /* 0x00000001e1147824 */ /* 0x000fe200078e0a1d */
[----:B------:R-:W-:Y:S01]  /*113b0*/  ISETP.GT.AND P0, PT, R0, R17, PT ;  /* 0x000000110000720c */ /* 0x000fe20003f04270 */
[----:B------:R-:W-:Y:S01]  /*113c0*/  IMAD.IADD R24, R25, 0x1, -R24 ;  /* 0x0000000119187824 */ /* 0x000fe200078e0a18 */
[----:B------:R-:W-:-:S02]  /*113d0*/  FSEL R43, R43, -INF , !P5 ;  /* 0xff8000002b2b7808 */ /* 0x000fc40006800000 */
[----:B------:R-:W-:Y:S02]  /*113e0*/  ISETP.GT.AND P5, PT, R0, R15, PT ;  /* 0x0000000f0000720c */ /* 0x000fe40003fa4270 */
[----:B------:R-:W-:Y:S02]  /*113f0*/  FSEL R46, R46, -INF , !P0 ;  /* 0xff8000002e2e7808 */ /* 0x000fe40004000000 */
        /* <DEDUP_REMOVED lines=9> */
[----:B------:R-:W-:-:S02]  /*11490*/  ISETP.GT.AND P1, PT, R0, R13, PT ;  /* 0x0000000d0000720c */ /* 0x000fc40003f24270 */
[----:B------:R-:W-:Y:S02]  /*114a0*/  FSEL R44, R44, -INF , !P0 ;  /* 0xff8000002c2c7808 */ /* 0x000fe40004000000 */
[----:B------:R-:W-:Y:S02]  /*114b0*/  FSEL R51, R21, -INF , !P5 ;  /* 0xff80000015337808 */ /* 0x000fe40006800000 */
[C---:B------:R-:W-:Y:S02]  /*114c0*/  ISETP.GT.AND P0, PT, R0.reuse, R8, PT ;  /* 0x000000080000720c */ /* 0x040fe40003f04270 */
[----:B------:R-:W-:Y:S02]  /*114d0*/  IABS R21, R3 ;  /* 0x0000000300157213 */ /* 0x000fe40000000000 */
[----:B------:R-:W-:Y:S02]  /*114e0*/  FSEL R47, R47, -INF , !P1 ;  /* 0xff8000002f2f7808 */ /* 0x000fe40004800000 */
[----:B------:R-:W-:-:S02]  /*114f0*/  ISETP.GT.AND P1, PT, R0, R10, PT ;  /* 0x0000000a0000720c */ /* 0x000fc40003f24270 */
[----:B------:R-:W-:Y:S01]  /*11500*/  FSEL R56, R22, -INF , !P0 ;  /* 0xff80000016387808 */ /* 0x000fe20004000000 */
[----:B------:R-:W-:Y:S01]  /*11510*/  IMAD.MOV.U32 R22, RZ, RZ, R21 ;  /* 0x000000ffff167224 */ /* 0x000fe200078e0015 */
[----:B------:R-:W-:Y:S02]  /*11520*/  IABS R3, R2 ;  /* 0x0000000200037213 */ /* 0x000fe40000000000 */
[----:B------:R-:W-:Y:S02]  /*11530*/  FSEL R37, R37, -INF , !P1 ;  /* 0xff80000025257808 */ /* 0x000fe40004800000 */
[----:B------:R-:W-:Y:S01]  /*11540*/  IABS R2, R20 ;  /* 0x0000001400027213 */ /* 0x000fe20000000000 */
[----:B------:R-:W-:Y:S01]  /*11550*/  IMAD.MOV.U32 R21, RZ, RZ, R3 ;  /* 0x000000ffff157224 */ /* 0x000fe200078e0003 */
[C---:B------:R-:W-:Y:S02]  /*11560*/  ISETP.GT.AND P1, PT, R0.reuse, R7, PT ;  /* 0x000000070000720c */ /* 0x040fe40003f24270 */
[----:B------:R-:W-:-:S02]  /*11570*/  ISETP.GT.AND P5, PT, R0, R6, PT ;  /* 0x000000060000720c */ /* 0x000fc40003fa4270 */
[----:B------:R-:W-:Y:S01]  /*11580*/  IABS R20, R24 ;  /* 0x0000001800147213 */ /* 0x000fe20000000000 */
[----:B------:R-:W-:Y:S01]  /*11590*/  FMUL.FTZ R24, R187, UR7 ;  /* 0x00000007bb187c20 */ /* 0x000fe20008410000 */
[----:B------:R-:W-:Y:S02]  /*115a0*/  I2FP.F32.S32 R22, R22 ;  /* 0x0000001600167245 */ /* 0x000fe40000201400 */
[----:B------:R-:W-:Y:S01]  /*115b0*/  FSEL R57, R23, -INF , !P1 ;  /* 0xff80000017397808 */ /* 0x000fe20004800000 */
[----:B------:R-:W-:Y:S01]  /*115c0*/  IMAD.MOV.U32 R3, RZ, RZ, R20 ;  /* 0x000000ffff037224 */ /* 0x000fe200078e0014 */
[----:B------:R-:W-:Y:S01]  /*115d0*/  FSEL R54, R40, -INF , !P5 ;  /* 0xff80000028367808 */ /* 0x000fe20006800000 */
[----:B------:R-:W-:Y:S01]  /*115e0*/  MUFU.TANH R24, R24 ;  /* 0x0000001800187308 */ /* 0x000fe20000002400 */
[C---:B------:R-:W-:Y:S02]  /*115f0*/  ISETP.GT.AND P0, PT, R0.reuse, R5, PT ;  /* 0x000000050000720c */ /* 0x040fe40003f04270 */
[----:B------:R-:W-:-:S02]  /*11600*/  ISETP.GT.AND P1, PT, R0, R18, PT ;  /* 0x000000120000720c */ /* 0x000fc40003f24270 */
[----:B------:R-:W-:Y:S02]  /*11610*/  ISETP.GT.AND P5, PT, R0, R4, PT ;  /* 0x000000040000720c */ /* 0x000fe40003fa4270 */
[----:B------:R-:W-:Y:S02]  /*11620*/  I2FP.F32.S32 R0, R2 ;  /* 0x0000000200007245 */ /* 0x000fe40000201400 */
[----:B------:R-:W-:Y:S01]  /*11630*/  I2FP.F32.S32 R20, R21 ;  /* 0x0000001500147245 */ /* 0x000fe20000201400 */
[----:B------:R-:W-:Y:S01]  /*11640*/  FFMA.FTZ R21, R22, -UR6, R58 ;  /* 0x8000000616157c23 */ /* 0x000fe2000801003a */
[----:B------:R-:W-:Y:S01]  /*11650*/  FMUL.FTZ R22, R191, UR7 ;  /* 0x00000007bf167c20 */ /* 0x000fe20008410000 */
[----:B------:R-:W-:Y:S01]  /*11660*/  I2FP.F32.S32 R2, R3 ;  /* 0x0000000300027245 */ /* 0x000fe20000201400 */
[----:B-1----:R-:W-:Y:S01]  /*11670*/  FFMA.FTZ R0, R0, -UR6, R53 ;  /* 0x8000000600007c23 */ /* 0x002fe20008010035 */
[----:B------:R-:W-:-:S03]  /*11680*/  FFMA.FTZ R3, R20, -UR6, R55 ;  /* 0x8000000614037c23 */ /* 0x000fc60008010037 */
[----:B------:R-:W-:Y:S01]  /*11690*/  FFMA.FTZ R20, R2, -UR6, R52 ;  /* 0x8000000602147c23 */ /* 0x000fe20008010034 */
[----:B------:R-:W1:Y:S01]  /*116a0*/  MUFU.TANH R22, R22 ;  /* 0x0000001600167308 */ /* 0x000e620000002400 */
[----:B------:R-:W-:Y:S01]  /*116b0*/  FSEL R52, R21, -INF , !P0 ;  /* 0xff80000015347808 */ /* 0x000fe20004000000 */
[C---:B------:R-:W-:Y:S01]  /*116c0*/  IMAD.IADD R2, R25.reuse, 0x1, -R28 ;  /* 0x0000000119027824 */ /* 0x040fe200078e0a1c */
[----:B------:R-:W-:Y:S01]  /*116d0*/  FSEL R59, R0, -INF , !P5 ;  /* 0xff800000003b7808 */ /* 0x000fe20006800000 */
[----:B------:R-:W-:Y:S01]  /*116e0*/  VIADD R0, R25, -UR4 ;  /* 0x8000000419007c36 */ /* 0x000fe20008000000 */
[----:B------:R-:W-:Y:S02]  /*116f0*/  ISETP.GE.AND P0, PT, R19, R229, PT ;  /* 0x000000e51300720c */ /* 0x000fe40003f06270 */
[----:B------:R-:W-:Y:S02]  /*11700*/  FSEL R58, R3, -INF , !P1 ;  /* 0xff800000033a7808 */ /* 0x000fe40004800000 */
[----:B------:R-:W-:-:S02]  /*11710*/  ISETP.GE.AND P1, PT, R19, R231, PT ;  /* 0x000000e71300720c */ /* 0x000fc40003f26270 */
[----:B------:R-:W-:Y:S02]  /*11720*/  FSEL R43, R43, -INF , !P0 ;  /* 0xff8000002b2b7808 */ /* 0x000fe40004000000 */
[----:B------:R-:W-:Y:S02]  /*11730*/  ISETP.GT.AND P0, PT, R0, R19, PT ;  /* 0x000000130000720c */ /* 0x000fe40003f04270 */
[----:B------:R-:W-:Y:S02]  /*11740*/  IABS R2, R2 ;  /* 0x0000000200027213 */ /* 0x000fe40000000000 */
[----:B------:R-:W-:Y:S02]  /*11750*/  FSEL R61, R61, -INF , !P1 ;  /* 0xff8000003d3d7808 */ /* 0x000fe40004800000 */
[----:B------:R-:W-:Y:S02]  /*11760*/  ISETP.GE.AND P1, PT, R19, R232, PT ;  /* 0x000000e81300720c */ /* 0x000fe40003f26270 */
[----:B------:R-:W-:-:S02]  /*11770*/  FSEL R3, R20, -INF , !P0 ;  /* 0xff80000014037808 */ /* 0x000fc40004000000 */
[----:B------:R-:W-:Y:S01]  /*11780*/  ISETP.GE.AND P5, PT, R19, R230, PT ;  /* 0x000000e61300720c */ /* 0x000fe20003fa6270 */
[----:B------:R-:W-:Y:S01]  /*11790*/  FMUL.FTZ R19, R198, UR7 ;  /* 0x00000007c6137c20 */ /* 0x000fe20008410000 */
[----:B------:R-:W-:Y:S02]  /*117a0*/  I2FP.F32.S32 R2, R2 ;  /* 0x0000000200027245 */ /* 0x000fe40000201400 */
[----:B------:R-:W-:Y:S02]  /*117b0*/  ISETP.GE.AND P0, PT, R17, R231, PT ;  /* 0x000000e71100720c */ /* 0x000fe40003f06270 */
[----:B------:R-:W-:Y:S01]  /*117c0*/  FSEL R23, R3, -INF , !P1 ;  /* 0xff80000003177808 */ /* 0x000fe20004800000 */
[----:B------:R-:W-:Y:S01]  /*117d0*/  FMUL.FTZ R3, R186, UR7 ;  /* 0x00000007ba037c20 */ /* 0x000fe20008410000 */
[----:B------:R-:W-:Y:S01]  /*117e0*/  FSEL R21, R184, -INF , !P5 ;  /* 0xff800000b8157808 */ /* 0x000fe20006800000 */
[----:B-1----:R-:W-:Y:S01]  /*117f0*/  FFMA.FTZ R2, R2, -UR6, R22 ;  /* 0x8000000602027c23 */ /* 0x002fe20008010016 */
[----:B------:R-:W-:Y:S01]  /*11800*/  ISETP.GE.AND P5, PT, R17, R229, PT ;  /* 0x000000e51100720c */ /* 0x000fe20003fa6270 */
[----:B------:R1:W2:Y:S01]  /*11810*/  MUFU.TANH R28, R3 ;  /* 0x00000003001c7308 */ /* 0x0002a20000002400 */
[----:B------:R-:W-:-:S02]  /*11820*/  FSEL R55, R60, -INF , !P0 ;  /* 0xff8000003c377808 */ /* 0x000fc40004000000 */
[----:B------:R-:W-:Y:S02]  /*11830*/  ISETP.GT.AND P0, PT, R0, R17, PT ;  /* 0x000000110000720c */ /* 0x000fe40003f04270 */
[----:B------:R-:W-:Y:S02]  /*11840*/  FSEL R40, R46, -INF , !P5 ;  /* 0xff8000002e287808 */ /* 0x000fe40006800000 */
[C---:B------:R-:W-:Y:S02]  /*11850*/  ISETP.GE.AND P1, PT, R17.reuse, R230, PT ;  /* 0x000000e61100720c */ /* 0x040fe40003f26270 */
[----:B------:R-:W-:Y:S02]  /*11860*/  ISETP.GE.AND P5, PT, R17, R232, PT ;  /* 0x000000e81100720c */ /* 0x000fe40003fa6270 */
[----:B------:R-:W-:Y:S01]  /*11870*/  FSEL R17, R2, -INF , !P0 ;  /* 0xff80000002117808 */ /* 0x000fe20004000000 */
[----:B------:R-:W-:Y:S01]  /*11880*/  IMAD.IADD R2, R25, 0x1, -R33 ;  /* 0x0000000119027824 */ /* 0x000fe200078e0a21 */
[----:B------:R-:W-:-:S02]  /*11890*/  FSEL R20, R189, -INF , !P1 ;  /* 0xff800000bd147808 */ /* 0x000fc40004800000 */
[----:B------:R-:W-:Y:S02]  /*118a0*/  FSEL R22, R17, -INF , !P5 ;  /* 0xff80000011167808 */ /* 0x000fe40006800000 */
[----:B------:R-:W-:Y:S01]  /*118b0*/  IABS R2, R2 ;  /* 0x0000000200027213 */ /* 0x000fe20000000000 */
[----:B-1----:R-:W-:Y:S01]  /*118c0*/  IMAD.IADD R3, R25, 0x1, -R31 ;  /* 0x0000000119037824 */ /* 0x002fe200078e0a1f */
[C---:B------:R-:W-:Y:S02]  /*118d0*/  ISETP.GE.AND P1, PT, R16.reuse, R229, PT ;  /* 0x000000e51000720c */ /* 0x040fe40003f26270 */
[----:B------:R-:W-:Y:S02]  /*118e0*/  ISETP.GE.AND P0, PT, R16, R231, PT ;  /* 0x000000e71000720c */ /* 0x000fe40003f06270 */
[----:B------:R-:W-:Y:S02]  /*118f0*/  IABS R3, R3 ;  /* 0x0000000300037213 */ /* 0x000fe40000000000 */
[----:B------:R-:W-:-:S02]  /*11900*/  FSEL R46, R50, -INF , !P1 ;  /* 0xff800000322e7808 */ /* 0x000fc40004800000 */
[----:B------:R-:W-:Y:S02]  /*11910*/  I2FP.F32.S32 R17, R3 ;  /* 0x0000000300117245 */ /* 0x000fe40000201400 */
[----:B------:R-:W-:Y:S01]  /*11920*/  I2FP.F32.S32 R3, R2 ;  /* 0x0000000200037245 */ /* 0x000fe20000201400 */
[----:B------:R-:W-:Y:S01]  /*11930*/  IMAD.IADD R2, R25, 0x1, -R27 ;  /* 0x0000000119027824 */ /* 0x000fe200078e0a1b */
[----:B------:R-:W-:Y:S01]  /*11940*/  FSEL R60, R64, -INF , !P0 ;  /* 0xff800000403c7808 */ /* 0x000fe20004000000 */
[----:B------:R1:W3:Y:S01]  /*11950*/  MUFU.TANH R27, R19 ;  /* 0x00000013001b7308 */ /* 0x0002e20000002400 */
[C---:B------:R-:W-:Y:S02]  /*11960*/  ISETP.GE.AND P5, PT, R16.reuse, R230, PT ;  /* 0x000000e61000720c */ /* 0x040fe40003fa6270 */
[----:B------:R-:W-:Y:S02]  /*11970*/  ISETP.GE.AND P1, PT, R16, R232, PT ;  /* 0x000000e81000720c */ /* 0x000fe40003f26270 */
[----:B------:R-:W-:Y:S01]  /*11980*/  ISETP.GT.AND P0, PT, R0, R16, PT ;  /* 0x000000100000720c */ /* 0x000fe20003f04270 */
[----:B--2---:R-:W-:Y:S01]  /*11990*/  FFMA.FTZ R16, R17, -UR6, R28 ;  /* 0x8000000611107c23 */ /* 0x004fe2000801001c */
[----:B------:R-:W-:Y:S01]  /*119a0*/  FFMA.FTZ R17, R3, -UR6, R24 ;  /* 0x8000000603117c23 */ /* 0x000fe20008010018 */
[----:B------:R-:W-:Y:S01]  /*119b0*/  FMUL.FTZ R28, R199, UR7 ;  /* 0x00000007c71c7c20 */ /* 0x000fe20008410000 */
[----:B------:R-:W-:-:S02]  /*119c0*/  IABS R2, R2 ;  /* 0x0000000200027213 */ /* 0x000fc40000000000 */
[----:B------:R-:W-:Y:S02]  /*119d0*/  FSEL R3, R16, -INF , !P0 ;  /* 0xff80000010037808 */ /* 0x000fe40004000000 */
[----:B------:R-:W-:Y:S01]  /*119e0*/  ISETP.GE.AND P0, PT, R15, R231, PT ;  /* 0x000000e70f00720c */ /* 0x000fe20003f06270 */
[----:B------:R-:W2:Y:S01]  /*119f0*/  MUFU.TANH R28, R28 ;  /* 0x0000001c001c7308 */ /* 0x000ea20000002400 */
[----:B------:R-:W-:Y:S02]  /*11a00*/  FSEL R24, R3, -INF , !P1 ;  /* 0xff80000003187808 */ /* 0x000fe40004800000 */
[----:B------:R-:W-:Y:S01]  /*11a10*/  I2FP.F32.S32 R3, R2 ;  /* 0x0000000200037245 */ /* 0x000fe20000201400 */
[----:B------:R-:W-:Y:S01]  /*11a20*/  IMAD.IADD R2, R25, 0x1, -R30 ;  /* 0x0000000119027824 */ /* 0x000fe200078e0a1e */
[----:B-1----:R-:W-:Y:S02]  /*11a30*/  FSEL R19, R196, -INF , !P5 ;  /* 0xff800000c4137808 */ /* 0x002fe40006800000 */
[----:B------:R-:W-:-:S02]  /*11a40*/  ISETP.GE.AND P5, PT, R15, R229, PT ;  /* 0x000000e50f00720c */ /* 0x000fc40003fa6270 */
[----:B------:R-:W-:Y:S02]  /*11a50*/  FSEL R53, R66, -INF , !P0 ;  /* 0xff80000042357808 */ /* 0x000fe40004000000 */
[----:B------:R-:W-:Y:S02]  /*11a60*/  FSEL R33, R49, -INF , !P5 ;  /* 0xff80000031217808 */ /* 0x000fe40006800000 */
[C---:B------:R-:W-:Y:S02]  /*11a70*/  ISETP.GE.AND P1, PT, R15.reuse, R230, PT ;  /* 0x000000e60f00720c */ /* 0x040fe40003f26270 */
[----:B------:R-:W-:Y:S02]  /*11a80*/  ISETP.GE.AND P5, PT, R15, R232, PT ;  /* 0x000000e80f00720c */ /* 0x000fe40003fa6270 */
[----:B------:R-:W-:Y:S01]  /*11a90*/  ISETP.GT.AND P0, PT, R0, R15, PT ;  /* 0x0000000f0000720c */ /* 0x000fe20003f04270 */
[----:B---3--:R-:W-:Y:S01]  /*11aa0*/  FFMA.FTZ R15, R3, -UR6, R27 ;  /* 0x80000006030f7c23 */ /* 0x008fe2000801001b */
[----:B------:R-:W-:Y:S01]  /*11ab0*/  FMUL.FTZ R27, R202, UR7 ;  /* 0x00000007ca1b7c20 */ /* 0x000fe20008410000 */
[----:B------:R-:W-:-:S02]  /*11ac0*/  IABS R2, R2 ;  /* 0x0000000200027213 */ /* 0x000fc40000000000 */
[----:B------:R-:W-:Y:S02]  /*11ad0*/  FSEL R3, R17, -INF , !P0 ;  /* 0xff80000011037808 */ /* 0x000fe40004000000 */
[----:B------:R-:W-:Y:S01]  /*11ae0*/  FSEL R16, R200, -INF , !P1 ;  /* 0xff800000c8107808 */ /* 0x000fe20004800000 */
[----:B------:R-:W1:Y:S01]  /*11af0*/  MUFU.TANH R27, R27 ;  /* 0x0000001b001b7308 */ /* 0x000e620000002400 */
[C---:B------:R-:W-:Y:S02]  /*11b00*/  ISETP.GE.AND P0, PT, R14.reuse, R229, PT ;  /* 0x000000e50e00720c */ /* 0x040fe40003f06270 */
[----:B------:R-:W-:Y:S02]  /*11b10*/  ISETP.GE.AND P1, PT, R14, R231, PT ;  /* 0x000000e70e00720c */ /* 0x000fe40003f26270 */
[----:B------:R-:W-:Y:S01]  /*11b20*/  FSEL R17, R3, -INF , !P5 ;  /* 0xff80000003117808 */ /* 0x000fe20006800000 */
[----:B------:R-:W-:Y:S01]  /*11b30*/  IMAD.IADD R3, R25, 0x1, -R35 ;  /* 0x0000000119037824 */ /* 0x000fe200078e0a23 */
[----:B------:R-:W-:-:S02]  /*11b40*/  I2FP.F32.S32 R2, R2 ;  /* 0x0000000200027245 */ /* 0x000fc40000201400 */
[----:B------:R-:W-:Y:S02]  /*11b50*/  FSEL R176, R48, -INF , !P0 ;  /* 0xff80000030b07808 */ /* 0x000fe40004000000 */
[----:B------:R-:W-:Y:S02]  /*11b60*/  ISETP.GE.AND P5, PT, R14, R230, PT ;  /* 0x000000e60e00720c */ /* 0x000fe40003fa6270 */
[----:B------:R-:W-:Y:S02]  /*11b70*/  ISETP.GT.AND P0, PT, R0, R14, PT ;  /* 0x0000000e0000720c */ /* 0x000fe40003f04270 */
[----:B------:R-:W-:Y:S02]  /*11b80*/  FSEL R179, R67, -INF , !P1 ;  /* 0xff80000043b37808 */ /* 0x000fe40004800000 */
[----:B------:R-:W-:Y:S01]  /*11b90*/  ISETP.GE.AND P1, PT, R14, R232, PT ;  /* 0x000000e80e00720c */ /* 0x000fe20003f26270 */
[----:B--2---:R-:W-:Y:S01]  /*11ba0*/  FFMA.FTZ R14, R2, -UR6, R28 ;  /* 0x80000006020e7c23 */ /* 0x004fe2000801001c */
        /* <DEDUP_REMOVED lines=8> */
[----:B-1----:R-:W-:Y:S01]  /*11c30*/  FFMA.FTZ R3, R2, -UR6, R27 ;  /* 0x8000000602037c23 */ /* 0x002fe2000801001b */
[----:B------:R-:W-:Y:S02]  /*11c40*/  FSEL R111, R102, -INF , !P5 ;  /* 0xff800000666f7808 */ /* 0x000fe40006800000 */
[C---:B------:R-:W-:Y:S02]  /*11c50*/  ISETP.GE.AND P1, PT, R13.reuse, R230, PT ;  /* 0x000000e60d00720c */ /* 0x040fe40003f26270 */
[----:B------:R-:W-:Y:S02]  /*11c60*/  ISETP.GT.AND P0, PT, R0, R13, PT ;  /* 0x0000000d0000720c */ /* 0x000fe40003f04270 */
[----:B------:R-:W-:Y:S01]  /*11c70*/  ISETP.GE.AND P5, PT, R13, R232, PT ;  /* 0x000000e80d00720c */ /* 0x000fe20003fa6270 */
[----:B------:R-:W-:Y:S01]  /*11c80*/  FMUL.FTZ R13, R203, UR7 ;  /* 0x00000007cb0d7c20 */ /* 0x000fe20008410000 */
[----:B------:R-:W-:-:S02]  /*11c90*/  FSEL R2, R14, -INF , !P0 ;  /* 0xff8000000e027808 */ /* 0x000fc40004000000 */
[----:B------:R-:W-:Y:S02]  /*11ca0*/  ISETP.GE.AND P0, PT, R12, R229, PT ;  /* 0x000000e50c00720c */ /* 0x000fe40003f06270 */
[----:B------:R-:W-:Y:S01]  /*11cb0*/  FSEL R47, R204, -INF , !P1 ;  /* 0xff800000cc2f7808 */ /* 0x000fe20004800000 */
[----:B------:R-:W1:Y:S01]  /*11cc0*/  MUFU.TANH R13, R13 ;  /* 0x0000000d000d7308 */ /* 0x000e620000002400 */
[----:B------:R-:W-:Y:S02]  /*11cd0*/  ISETP.GE.AND P1, PT, R12, R231, PT ;  /* 0x000000e70c00720c */ /* 0x000fe40003f26270 */
[----:B------:R-:W-:Y:S02]  /*11ce0*/  FSEL R107, R45, -INF , !P0 ;  /* 0xff8000002d6b7808 */ /* 0x000fe40004000000 */
[----:B------:R-:W-:Y:S01]  /*11cf0*/  FSEL R67, R2, -INF , !P5 ;  /* 0xff80000002437808 */ /* 0x000fe20006800000 */
[----:B------:R-:W-:Y:S01]  /*11d00*/  IMAD.IADD R2, R25, 0x1, -R39 ;  /* 0x0000000119027824 */ /* 0x000fe200078e0a27 */
[----:B------:R-:W-:-:S02]  /*11d10*/  ISETP.GT.AND P0, PT, R0, R12, PT ;  /* 0x0000000c0000720c */ /* 0x000fc40003f04270 */
[----:B------:R-:W-:Y:S02]  /*11d20*/  FSEL R109, R103, -INF , !P1 ;  /* 0xff800000676d7808 */ /* 0x000fe40004800000 */
[----:B------:R-:W-:Y:S02]  /*11d30*/  ISETP.GE.AND P1, PT, R12, R232, PT ;  /* 0x000000e80c00720c */ /* 0x000fe40003f26270 */
[----:B------:R-:W-:Y:S02]  /*11d40*/  FSEL R3, R3, -INF , !P0 ;  /* 0xff80000003037808 */ /* 0x000fe40004000000 */
[----:B------:R-:W-:Y:S02]  /*11d50*/  IABS R2, R2 ;  /* 0x0000000200027213 */ /* 0x000fe40000000000 */
[----:B------:R-:W-:Y:S01]  /*11d60*/  FSEL R100, R3, -INF , !P1 ;  /* 0xff80000003647808 */ /* 0x000fe20004800000 */
[----:B------:R-:W-:Y:S01]  /*11d70*/  FMUL.FTZ R3, R206, UR7 ;  /* 0x00000007ce037c20 */ /* 0x000fe20008410000 */
[----:B------:R-:W-:Y:S01]  /*11d80*/  ISETP.GE.AND P5, PT, R12, R230, PT ;  /* 0x000000e60c00720c */ /* 0x000fe20003fa6270 */
[----:B------:R-:W-:Y:S01]  /*11d90*/  FMUL.FTZ R12, R207, UR7 ;  /* 0x00000007cf0c7c20 */ /* 0x000fe20008410000 */
[----:B------:R-:W-:Y:S01]  /*11da0*/  I2FP.F32.S32 R2, R2 ;  /* 0x0000000200027245 */ /* 0x000fe20000201400 */
[----:B------:R2:W3:Y:S01]  /*11db0*/  MUFU.TANH R14, R3 ;  /* 0x00000003000e7308 */ /* 0x0004e20000002400 */
[----:B------:R-:W-:-:S02]  /*11dc0*/  ISETP.GE.AND P0, PT, R11, R231, PT ;  /* 0x000000e70b00720c */ /* 0x000fc40003f06270 */
[----:B------:R-:W-:Y:S01]  /*11dd0*/  FSEL R35, R205, -INF , !P5 ;  /* 0xff800000cd237808 */ /* 0x000fe20006800000 */
[----:B-1----:R-:W-:Y:S01]  /*11de0*/  FFMA.FTZ R2, R2, -UR6, R13 ;  /* 0x8000000602027c23 */ /* 0x002fe2000801000d */
[C---:B------:R-:W-:Y:S01]  /*11df0*/  ISETP.GE.AND P5, PT, R11.reuse, R229, PT ;  /* 0x000000e50b00720c */ /* 0x040fe20003fa6270 */
[----:B------:R-:W-:Y:S01]  /*11e00*/  FMUL.FTZ R13, R210, UR7 ;  /* 0x00000007d20d7c20 */ /* 0x000fe20008410000 */
[----:B------:R-:W-:Y:S01]  /*11e10*/  FSEL R106, R106, -INF , !P0 ;  /* 0xff8000006a6a7808 */ /* 0x000fe20004000000 */
[----:B------:R-:W1:Y:S01]  /*11e20*/  MUFU.TANH R12, R12 ;  /* 0x0000000c000c7308 */ /* 0x000e620000002400 */
[----:B------:R-:W-:Y:S02]  /*11e30*/  ISETP.GT.AND P0, PT, R0, R11, PT ;  /* 0x0000000b0000720c */ /* 0x000fe40003f04270 */
[----:B------:R-:W-:Y:S02]  /*11e40*/  FSEL R105, R44, -INF , !P5 ;  /* 0xff8000002c697808 */ /* 0x000fe40006800000 */
[----:B------:R-:W-:-:S02]  /*11e50*/  ISETP.GE.AND P1, PT, R11, R230, PT ;  /* 0x000000e60b00720c */ /* 0x000fc40003f26270 */
[----:B------:R-:W-:Y:S01]  /*11e60*/  ISETP.GE.AND P5, PT, R11, R232, PT ;  /* 0x000000e80b00720c */ /* 0x000fe20003fa6270 */
[----:B------:R-:W4:Y:S01]  /*11e70*/  MUFU.TANH R13, R13 ;  /* 0x0000000d000d7308 */ /* 0x000f220000002400 */
[----:B------:R-:W-:Y:S01]  /*11e80*/  FSEL R11, R2, -INF , !P0 ;  /* 0xff800000020b7808 */ /* 0x000fe20004000000 */
[C---:B--2---:R-:W-:Y:S01]  /*11e90*/  IMAD.IADD R3, R25.reuse, 0x1, -R34 ;  /* 0x0000000119037824 */ /* 0x044fe200078e0a22 */
[----:B------:R-:W-:Y:S01]  /*11ea0*/  FSEL R15, R208, -INF , !P1 ;  /* 0xff800000d00f7808 */ /* 0x000fe20004800000 */
[----:B------:R-:W-:Y:S01]  /*11eb0*/  IMAD.IADD R2, R25, 0x1, -R36 ;  /* 0x0000000119027824 */ /* 0x000fe200078e0a24 */
[C---:B------:R-:W-:Y:S02]  /*11ec0*/  ISETP.GE.AND P1, PT, R10.reuse, R229, PT ;  /* 0x000000e50a00720c */ /* 0x040fe40003f26270 */
[----:B------:R-:W-:Y:S02]  /*11ed0*/  IABS R3, R3 ;  /* 0x0000000300037213 */ /* 0x000fe40000000000 */
[----:B------:R-:W-:-:S02]  /*11ee0*/  ISETP.GE.AND P0, PT, R10, R231, PT ;  /* 0x000000e70a00720c */ /* 0x000fc40003f06270 */
[----:B------:R-:W-:Y:S02]  /*11ef0*/  FSEL R45, R11, -INF , !P5 ;  /* 0xff8000000b2d7808 */ /* 0x000fe40006800000 */
[----:B------:R-:W-:Y:S02]  /*11f00*/  IABS R2, R2 ;  /* 0x0000000200027213 */ /* 0x000fe40000000000 */
[----:B------:R-:W-:Y:S02]  /*11f10*/  I2FP.F32.S32 R11, R3 ;  /* 0x00000003000b7245 */ /* 0x000fe40000201400 */
[----:B------:R-:W-:Y:S02]  /*11f20*/  FSEL R193, R37, -INF , !P1 ;  /* 0xff80000025c17808 */ /* 0x000fe40004800000 */
[----:B------:R-:W-:Y:S02]  /*11f30*/  FSEL R194, R110, -INF , !P0 ;  /* 0xff8000006ec27808 */ /* 0x000fe40004000000 */
[----:B------:R-:W-:-:S02]  /*11f40*/  ISETP.GE.AND P5, PT, R10, R230, PT ;  /* 0x000000e60a00720c */ /* 0x000fc40003fa6270 */
[----:B------:R-:W-:Y:S02]  /*11f50*/  ISETP.GE.AND P1, PT, R10, R232, PT ;  /* 0x000000e80a00720c */ /* 0x000fe40003f26270 */
[----:B------:R-:W-:Y:S01]  /*11f60*/  ISETP.GT.AND P0, PT, R0, R10, PT ;  /* 0x0000000a0000720c */ /* 0x000fe20003f04270 */
[----:B---3--:R-:W-:Y:S01]  /*11f70*/  FFMA.FTZ R10, R11, -UR6, R14 ;  /* 0x800000060b0a7c23 */ /* 0x008fe2000801000e */
[----:B------:R-:W-:Y:S01]  /*11f80*/  I2FP.F32.S32 R3, R2 ;  /* 0x0000000200037245 */ /* 0x000fe20000201400 */
[----:B------:R-:W-:Y:S02]  /*11f90*/  IMAD.IADD R2, R25, 0x1, -R38 ;  /* 0x0000000119027824 */ /* 0x000fe400078e0a26 */
[----:B------:R-:W-:Y:S01]  /*11fa0*/  FMUL.FTZ R14, R211, UR7 ;  /* 0x00000007d30e7c20 */ /* 0x000fe20008410000 */
[----:B------:R-:W-:Y:S01]  /*11fb0*/  FSEL R181, R209, -INF , !P5 ;  /* 0xff800000d1b57808 */ /* 0x000fe20006800000 */
[----:B-1----:R-:W-:Y:S01]  /*11fc0*/  FFMA.FTZ R11, R3, -UR6, R12 ;  /* 0x80000006030b7c23 */ /* 0x002fe2000801000c */
[----:B------:R-:W-:Y:S01]  /*11fd0*/  FSEL R3, R10, -INF , !P0 ;  /* 0xff8000000a037808 */ /* 0x000fe20004000000 */
[----:B------:R-:W1:Y:S01]  /*11fe0*/  MUFU.TANH R12, R14 ;  /* 0x0000000e000c7308 */ /* 0x000e620000002400 */
[----:B------:R-:W-:Y:S01]  /*11ff0*/  IABS R2, R2 ;  /* 0x0000000200027213 */ /* 0x000fe20000000000 */
[----:B------:R-:W-:Y:S01]  /*12000*/  FMUL.FTZ R10, R214, UR7 ;  /* 0x00000007d60a7c20 */ /* 0x000fe20008410000 */
[----:B------:R-:W-:-:S02]  /*12010*/  ISETP.GE.AND P0, PT, R9, R231, PT ;  /* 0x000000e70900720c */ /* 0x000fc40003f06270 */
[----:B------:R-:W-:Y:S02]  /*12020*/  ISETP.GE.AND P5, PT, R9, R229, PT ;  /* 0x000000e50900720c */ /* 0x000fe40003fa6270 */
[----:B------:R-:W-:Y:S01]  /*12030*/  FSEL R184, R3, -INF , !P1 ;  /* 0xff80000003b87808 */ /* 0x000fe20004800000 */
[----:B------:R-:W2:Y:S01]  /*12040*/  MUFU.TANH R10, R10 ;  /* 0x0000000a000a7308 */ /* 0x000ea20000002400 */
[----:B------:R-:W-:Y:S01]  /*12050*/  I2FP.F32.S32 R3, R2 ;  /* 0x0000000200037245 */ /* 0x000fe20000201400 */
[----:B------:R-:W-:Y:S01]  /*12060*/  IMAD.IADD R2, R25, 0x1, -R41 ;  /* 0x0000000119027824 */ /* 0x000fe200078e0a29 */
[----:B------:R-:W-:Y:S02]  /*12070*/  FSEL R191, R178, -INF , !P0 ;  /* 0xff800000b2bf7808 */ /* 0x000fe40004000000 */
[----:B------:R-:W-:Y:S02]  /*12080*/  ISETP.GT.AND P0, PT, R0, R9, PT ;  /* 0x000000090000720c */ /* 0x000fe40003f04270 */
[----:B------:R-:W-:-:S02]  /*12090*/  FSEL R190, R51, -INF , !P5 ;  /* 0xff80000033be7808 */ /* 0x000fc40006800000 */
[C---:B------:R-:W-:Y:S02]  /*120a0*/  ISETP.GE.AND P1, PT, R9.reuse, R230, PT ;  /* 0x000000e60900720c */ /* 0x040fe40003f26270 */
[----:B------:R-:W-:Y:S01]  /*120b0*/  ISETP.GE.AND P5, PT, R9, R232, PT ;  /* 0x000000e80900720c */ /* 0x000fe20003fa6270 */
[----:B----4-:R-:W-:Y:S01]  /*120c0*/  FFMA.FTZ R9, R3, -UR6, R13 ;  /* 0x8000000603097c23 */ /* 0x010fe2000801000d */
[----:B------:R-:W-:Y:S02]  /*120d0*/  IABS R2, R2 ;  /* 0x0000000200027213 */ /* 0x000fe40000000000 */
[----:B------:R-:W-:Y:S02]  /*120e0*/  FSEL R3, R11, -INF , !P0 ;  /* 0xff8000000b037808 */ /* 0x000fe40004000000 */
[----:B------:R-:W-:Y:S02]  /*120f0*/  FSEL R178, R212, -INF , !P1 ;  /* 0xff800000d4b27808 */ /* 0x000fe40004800000 */
[----:B------:R-:W-:-:S02]  /*12100*/  ISETP.GE.AND P0, PT, R8, R229, PT ;  /* 0x000000e50800720c */ /* 0x000fc40003f06270 */
[----:B------:R-:W-:Y:S02]  /*12110*/  ISETP.GE.AND P1, PT, R8, R231, PT ;  /* 0x000000e70800720c */ /* 0x000fe40003f26270 */
[----:B------:R-:W-:Y:S01]  /*12120*/  FSEL R183, R3, -INF , !P5 ;  /* 0xff80000003b77808 */ /* 0x000fe20006800000 */
[----:B------:R-:W-:Y:S01]  /*12130*/  IMAD.IADD R3, R25, 0x1, -R42 ;  /* 0x0000000119037824 */ /* 0x000fe200078e0a2a */
[----:B------:R-:W-:Y:S02]  /*12140*/  I2FP.F32.S32 R2, R2 ;  /* 0x0000000200027245 */ /* 0x000fe40000201400 */
[----:B------:R-:W-:Y:S02]  /*12150*/  FSEL R187, R56, -INF , !P0 ;  /* 0xff80000038bb7808 */ /* 0x000fe40004000000 */
[----:B------:R-:W-:Y:S02]  /*12160*/  ISETP.GT.AND P0, PT, R0, R8, PT ;  /* 0x000000080000720c */ /* 0x000fe40003f04270 */
[----:B------:R-:W-:-:S02]  /*12170*/  FSEL R189, R182, -INF , !P1 ;  /* 0xff800000b6bd7808 */ /* 0x000fc40004800000 */
[C---:B------:R-:W-:Y:S02]  /*12180*/  ISETP.GE.AND P5, PT, R8.reuse, R230, PT ;  /* 0x000000e60800720c */ /* 0x040fe40003fa6270 */
[----:B------:R-:W-:Y:S01]  /*12190*/  ISETP.GE.AND P1, PT, R8, R232, PT ;  /* 0x000000e80800720c */ /* 0x000fe20003f26270 */
[----:B-1----:R-:W-:Y:S01]  /*121a0*/  FFMA.FTZ R8, R2, -UR6, R12 ;  /* 0x8000000602087c23 */ /* 0x002fe2000801000c */
[----:B------:R-:W-:Y:S02]  /*121b0*/  IABS R2, R3 ;  /* 0x0000000300027213 */ /* 0x000fe40000000000 */
[----:B------:R-:W-:Y:S01]  /*121c0*/  FSEL R3, R9, -INF , !P0 ;  /* 0xff80000009037808 */ /* 0x000fe20004000000 */
[----:B------:R-:W-:Y:S01]  /*121d0*/  FMUL.FTZ R9, R215, UR7 ;  /* 0x00000007d7097c20 */ /* 0x000fe20008410000 */
[----:B------:R-:W-:Y:S02]  /*121e0*/  ISETP.GE.AND P0, PT, R7, R229, PT ;  /* 0x000000e50700720c */ /* 0x000fe40003f06270 */
[----:B------:R-:W-:-:S02]  /*121f0*/  FSEL R177, R213, -INF , !P5 ;  /* 0xff800000d5b17808 */ /* 0x000fc40006800000 */
[----:B------:R-:W-:Y:S01]  /*12200*/  I2FP.F32.S32 R2, R2 ;  /* 0x0000000200027245 */ /* 0x000fe20000201400 */
[----:B------:R-:W1:Y:S01]  /*12210*/  MUFU.TANH R9, R9 ;  /* 0x0000000900097308 */ /* 0x000e620000002400 */
[----:B------:R-:W-:Y:S02]  /*12220*/  ISETP.GE.AND P5, PT, R7, R231, PT ;  /* 0x000000e70700720c */ /* 0x000fe40003fa6270 */
[----:B------:R-:W-:Y:S02]  /*12230*/  FSEL R186, R57, -INF , !P0 ;  /* 0xff80000039ba7808 */ /* 0x000fe40004000000 */
[----:B------:R-:W-:Y:S02]  /*12240*/  ISETP.GT.AND P0, PT, R0, R7, PT ;  /* 0x000000070000720c */ /* 0x000fe40003f04270 */
[----:B------:R-:W-:Y:S01]  /*12250*/  FSEL R182, R3, -INF , !P1 ;  /* 0xff80000003b67808 */ /* 0x000fe20004800000 */
[----:B--2---:R-:W-:Y:S01]  /*12260*/  FFMA.FTZ R3, R2, -UR6, R10 ;  /* 0x8000000602037c23 */ /* 0x004fe2000801000a */
[----:B------:R-:W-:-:S02]  /*12270*/  FSEL R185, R185, -INF , !P5 ;  /* 0xff800000b9b97808 */ /* 0x000fc40006800000 */
[C---:B------:R-:W-:Y:S02]  /*12280*/  ISETP.GE.AND P5, PT, R7.reuse, R232, PT ;  /* 0x000000e80700720c */ /* 0x040fe40003fa6270 */
[----:B------:R-:W-:Y:S01]  /*12290*/  FSEL R2, R8, -INF , !P0 ;  /* 0xff80000008027808 */ /* 0x000fe20004000000 */
[----:B------:R-:W-:Y:S01]  /*122a0*/  FMUL.FTZ R8, R238, UR7 ;  /* 0x00000007ee087c20 */ /* 0x000fe20008410000 */
[----:B------:R-:W-:Y:S01]  /*122b0*/  ISETP.GE.AND P1, PT, R7, R230, PT ;  /* 0x000000e60700720c */ /* 0x000fe20003f26270 */
[C---:B------:R-:W-:Y:S01]  /*122c0*/  IMAD.IADD R7, R25.reuse, 0x1, -R29 ;  /* 0x0000000119077824 */ /* 0x040fe200078e0a1d */
[----:B------:R-:W-:Y:S01]  /*122d0*/  FSEL R180, R2, -INF , !P5 ;  /* 0xff80000002b47808 */ /* 0x000fe20006800000 */
[----:B------:R-:W-:Y:S01]  /*122e0*/  IMAD.IADD R2, R25, 0x1, -R26 ;  /* 0x0000000119027824 */ /* 0x000fe200078e0a1a */
[----:B------:R-:W-:Y:S01]  /*122f0*/  ISETP.GE.AND P0, PT, R6, R231, PT ;  /* 0x000000e70600720c */ /* 0x000fe20003f06270 */
[----:B------:R-:W2:Y:S01]  /*12300*/  MUFU.TANH R8, R8 ;  /* 0x0000000800087308 */ /* 0x000ea20000002400 */
[----:B------:R-:W-:-:S02]  /*12310*/  FSEL R110, R216, -INF , !P1 ;  /* 0xff800000d86e7808 */ /* 0x000fc40004800000 */
[----:B------:R-:W-:Y:S02]  /*12320*/  ISETP.GE.AND P1, PT, R6, R229, PT ;  /* 0x000000e50600720c */ /* 0x000fe40003f26270 */
[----:B------:R-:W-:Y:S02]  /*12330*/  FSEL R207, R188, -INF , !P0 ;  /* 0xff800000bccf7808 */ /* 0x000fe40004000000 */
[----:B------:R-:W-:Y:S02]  /*12340*/  ISETP.GT.AND P0, PT, R0, R6, PT ;  /* 0x000000060000720c */ /* 0x000fe40003f04270 */
[----:B------:R-:W-:Y:S02]  /*12350*/  IABS R2, R2 ;  /* 0x0000000200027213 */ /* 0x000fe40000000000 */
[----:B------:R-:W-:Y:S02]  /*12360*/  ISETP.GE.AND P5, PT, R6, R230, PT ;  /* 0x000000e60600720c */ /* 0x000fe40003fa6270 */
[----:B------:R-:W-:-:S02]  /*12370*/  FSEL R206, R54, -INF , !P1 ;  /* 0xff80000036ce7808 */ /* 0x000fc40004800000 */
[----:B------:R-:W-:Y:S01]  /*12380*/  ISETP.GE.AND P1, PT, R6, R232, PT ;  /* 0x000000e80600720c */ /* 0x000fe20003f26270 */
[----:B------:R-:W-:Y:S01]  /*12390*/  IMAD.IADD R6, R25, 0x1, -R32 ;  /* 0x0000000119067824 */ /* 0x000fe200078e0a20 */
[----:B------:R-:W-:Y:S02]  /*123a0*/  FSEL R3, R3, -INF , !P0 ;  /* 0xff80000003037808 */ /* 0x000fe40004000000 */
[----:B------:R-:W-:Y:S02]  /*123b0*/  I2FP.F32.S32 R2, R2 ;  /* 0x0000000200027245 */ /* 0x000fe40000201400 */
[C---:B------:R-:W-:Y:S02]  /*123c0*/  ISETP.GE.AND P0, PT, R5.reuse, R231, PT ;  /* 0x000000e70500720c */ /* 0x040fe40003f06270 */
[----:B------:R-:W-:Y:S02]  /*123d0*/  FSEL R196, R220, -INF , !P5 ;  /* 0xff800000dcc47808 */ /* 0x000fe40006800000 */
[----:B------:R-:W-:-:S02]  /*123e0*/  ISETP.GE.AND P5, PT, R5, R229, PT ;  /* 0x000000e50500720c */ /* 0x000fc40003fa6270 */
[----:B------:R-:W-:Y:S01]  /*123f0*/  FSEL R199, R3, -INF , !P1 ;  /* 0xff80000003c77808 */ /* 0x000fe20004800000 */
[----:B-1----:R-:W-:Y:S01]  /*12400*/  FFMA.FTZ R3, R2, -UR6, R9 ;  /* 0x8000000602037c23 */ /* 0x002fe20008010009 */
[----:B------:R-:W-:Y:S01]  /*12410*/  FSEL R205, R62, -INF , !P0 ;  /* 0xff8000003ecd7808 */ /* 0x000fe20004000000 */
[----:B------:R-:W-:Y:S01]  /*12420*/  FMUL.FTZ R9, R239, UR7 ;  /* 0x00000007ef097c20 */ /* 0x000fe20008410000 */
[----:B------:R-:W-:Y:S02]  /*12430*/  ISETP.GT.AND P0, PT, R0, R5, PT ;  /* 0x000000050000720c */ /* 0x000fe40003f04270 */
[----:B------:R-:W-:Y:S02]  /*12440*/  FSEL R204, R52, -INF , !P5 ;  /* 0xff80000034cc7808 */ /* 0x000fe40006800000 */
[C---:B------:R-:W-:Y:S02]  /*12450*/  ISETP.GE.AND P1, PT, R5.reuse, R230, PT ;  /* 0x000000e60500720c */ /* 0x040fe40003f26270 */
[----:B------:R-:W-:-:S02]  /*12460*/  ISETP.GE.AND P5, PT, R5, R232, PT ;  /* 0x000000e80500720c */ /* 0x000fc40003fa6270 */
[----:B------:R-:W-:Y:S02]  /*12470*/  IABS R2, R6 ;  /* 0x0000000600027213 */ /* 0x000fe40000000000 */
[----:B------:R-:W-:Y:S02]  /*12480*/  FSEL R5, R3, -INF , !P0 ;  /* 0xff80000003057808 */ /* 0x000fe40004000000 */
[----:B------:R-:W-:Y:S01]  /*12490*/  ISETP.GE.AND P0, PT, R18, R231, PT ;  /* 0x000000e71200720c */ /* 0x000fe20003f06270 */
[----:B------:R-:W-:Y:S01]  /*124a0*/  IMAD.MOV.U32 R3, RZ, RZ, R2 ;  /* 0x000000ffff037224 */ /* 0x000fe200078e0002 */
[----:B------:R-:W-:Y:S02]  /*124b0*/  FSEL R198, R5, -INF , !P5 ;  /* 0xff80000005c67808 */ /* 0x000fe40006800000 */
[----:B------:R-:W1:Y:S01]  /*124c0*/  MUFU.TANH R5, R9 ;  /* 0x0000000900057308 */ /* 0x000e620000002400 */
[----:B------:R-:W-:Y:S02]  /*124d0*/  FSEL R192, R192, -INF , !P1 ;  /* 0xff800000c0c07808 */ /* 0x000fe40004800000 */
[----:B------:R-:W-:-:S02]  /*124e0*/  I2FP.F32.S32 R3, R3 ;  /* 0x0000000300037245 */ /* 0x000fc40000201400 */
[----:B------:R-:W-:Y:S02]  /*124f0*/  ISETP.GE.AND P1, PT, R18, R229, PT ;  /* 0x000000e51200720c */ /* 0x000fe40003f26270 */
[----:B------:R-:W-:Y:S01]  /*12500*/  FSEL R203, R63, -INF , !P0 ;  /* 0xff8000003fcb7808 */ /* 0x000fe20004000000 */
[----:B--2---:R-:W-:Y:S01]  /*12510*/  FFMA.FTZ R3, R3, -UR6, R8 ;  /* 0x8000000603037c23 */ /* 0x004fe20008010008 */
[----:B------:R-:W-:Y:S02]  /*12520*/  IABS R2, R7 ;  /* 0x0000000700027213 */ /* 0x000fe40000000000 */
[----:B------:R-:W-:Y:S02]  /*12530*/  ISETP.GT.AND P0, PT, R0, R18, PT ;  /* 0x000000120000720c */ /* 0x000fe40003f04270 */
[----:B------:R-:W-:Y:S02]  /*12540*/  ISETP.GE.AND P5, PT, R18, R230, PT ;  /* 0x000000e61200720c */ /* 0x000fe40003fa6270 */
[----:B------:R-:W-:-:S02]  /*12550*/  FSEL R202, R58, -INF , !P1 ;  /* 0xff8000003aca7808 */ /* 0x000fc40004800000 */
[----:B------:R-:W-:Y:S02]  /*12560*/  ISETP.GE.AND P1, PT, R18, R232, PT ;  /* 0x000000e81200720c */ /* 0x000fe40003f26270 */
[----:B------:R-:W-:Y:S02]  /*12570*/  I2FP.F32.S32 R2, R2 ;  /* 0x0000000200027245 */ /* 0x000fe40000201400 */
[----:B------:R-:W-:Y:S02]  /*12580*/  FSEL R3, R3, -INF , !P0 ;  /* 0xff80000003037808 */ /* 0x000fe40004000000 */
[----:B------:R-:W-:Y:S02]  /*12590*/  FSEL R188, R195, -INF , !P5 ;  /* 0xff800000c3bc7808 */ /* 0x000fe40006800000 */
[----:B------:R-:W-:Y:S01]  /*125a0*/  ISETP.GT.AND P0, PT, R0, R4, PT ;  /* 0x000000040000720c */ /* 0x000fe20003f04270 */
[----:B-1----:R-:W-:Y:S01]  /*125b0*/  FFMA.FTZ R0, R2, -UR6, R5 ;  /* 0x8000000602007c23 */ /* 0x002fe20008010005 */
[----:B------:R-:W-:-:S02]  /*125c0*/  FSEL R195, R3, -INF , !P1 ;  /* 0xff80000003c37808 */ /* 0x000fc40004800000 */
[C---:B------:R-:W-:Y:S02]  /*125d0*/  ISETP.GE.AND P5, PT, R4.reuse, R229, PT ;  /* 0x000000e50400720c */ /* 0x040fe40003fa6270 */
[C---:B------:R-:W-:Y:S02]  /*125e0*/  ISETP.GE.AND P1, PT, R4.reuse, R231, PT ;  /* 0x000000e70400720c */ /* 0x040fe40003f26270 */
[----:B------:R-:W-:Y:S02]  /*125f0*/  FSEL R200, R59, -INF , !P5 ;  /* 0xff8000003bc87808 */ /* 0x000fe40006800000 */
[----:B------:R-:W-:Y:S02]  /*12600*/  FSEL R201, R65, -INF , !P1 ;  /* 0xff80000041c97808 */ /* 0x000fe40004800000 */
[C---:B------:R-:W-:Y:S02]  /*12610*/  ISETP.GE.AND P5, PT, R4.reuse, R230, PT ;  /* 0x000000e60400720c */ /* 0x040fe40003fa6270 */
[----:B------:R-:W-:-:S02]  /*12620*/  ISETP.GE.AND P1, PT, R4, R232, PT ;  /* 0x000000e80400720c */ /* 0x000fc40003f26270 */
[----:B------:R-:W-:Y:S02]  /*12630*/  FSEL R0, R0, -INF , !P0 ;  /* 0xff80000000007808 */ /* 0x000fe40004000000 */
[----:B------:R-:W-:Y:S02]  /*12640*/  FSEL R63, R197, -INF , !P5 ;  /* 0xff800000c53f7808 */ /* 0x000fe40006800000 */
        /* <DEDUP_REMOVED lines=63> */
.L_x_1330:
[----:B------:R3:W-:Y:S02]  /*12a40*/  STS.128 [R224+0x8800], RZ ;  /* 0x008800ffe0007388 */ /* 0x0007e40000000c00 */
.L_x_1331:
[----:B------:R-:W-:Y:S05]  /*12a50*/  BSYNC.RECONVERGENT B0 ;  /* 0x0000000000007941 */ /* 0x000fea0003800200 */
.L_x_1329:
[----:B------:R-:W0:Y:S02]  /*12a60*/  LDGDEPBAR ;  /* 0x00000000000079af */ /* 0x000e240000000000 */
.L_x_1328:
[----:B-1----:R-:W4:Y:S01]  /*12a70*/  LDL.LU R9, [R1+0x10] ;  /* 0x0000100001097983 */ /* 0x002f220000300800 */
[----:B------:R-:W-:Y:S01]  /*12a80*/  FMNMX3.FTZ R0, R235, R21, R20, !PT ;  /* 0x00000015eb007276 */ /* 0x000fe20007810014 */
[----:B------:R-:W1:Y:S01]  /*12a90*/  LDCU UR4, c[0x0][0x45c] ;  /* 0x00008b80ff0477ac */ /* 0x000e620008000800 */
[----:B------:R-:W-:Y:S02]  /*12aa0*/  MOV R250, R227 ;  /* 0x000000e300fa7202 */ /* 0x000fe40000000f00 */
[----:B------:R-:W-:Y:S01]  /*12ab0*/  FMNMX3.FTZ R0, R0, R19, R16, !PT ;  /* 0x0000001300007276 */ /* 0x000fe20007810010 */
[----:B------:R-:W-:Y:S01]  /*12ac0*/  UISETP.GT.U32.AND UP0, UPT, UR17, UR18, UPT ;  /* 0x000000121100728c */ /* 0x000fe2000bf04070 */
[----:B------:R-:W-:Y:S02]  /*12ad0*/  MOV R251, R222 ;  /* 0x000000de00fb7202 */ /* 0x000fe40000000f00 */
[----:B------:R-:W-:-:S04]  /*12ae0*/  FMNMX3.FTZ R0, R0, R64, R47, !PT ;  /* 0x0000004000007276 */ /* 0x000fc8000781002f */
        /* <DEDUP_REMOVED lines=29> */
[----:B------:R-:W-:-:S03]  /*12cc0*/  FMNMX3.FTZ R4, R2, R194, R191, !PT ;  /* 0x000000c202047276 */ /* 0x000fc600078100bf */
[----:B------:R-:W2:Y:S01]  /*12cd0*/  SHFL.BFLY PT, R6, R104, 0x1, 0x1f ;  /* 0x0c201f0068067f89 */ /* 0x000ea200000e0000 */
[----:B------:R-:W-:Y:S02]  /*12ce0*/  FMNMX3.FTZ R4, R4, R189, R185, !PT ;  /* 0x000000bd04047276 */ /* 0x000fe400078100b9 */
[----:B-----5:R-:W-:Y:S02]  /*12cf0*/  FMNMX.FTZ R0, R0, R5, !PT ;  /* 0x0000000500007209 */ /* 0x020fe40007810000 */
[----:B------:R-:W5:Y:S01]  /*12d00*/  SHFL.BFLY PT, R5, R3, 0x2, 0x1f ;  /* 0x0c401f0003057f89 */ /* 0x000f6200000e0000 */
[----:B------:R-:W-:-:S03]  /*12d10*/  FMNMX3.FTZ R4, R4, R207, R205, !PT ;  /* 0x000000cf04047276 */ /* 0x000fc600078100cd */
[----:B------:R-:W3:Y:S01]  /*12d20*/  SHFL.BFLY PT, R101, R0, 0x1, 0x1f ;  /* 0x0c201f0000657f89 */ /* 0x000ee200000e0000 */
[----:B------:R-:W-:-:S05]  /*12d30*/  FMNMX3.FTZ R4, R4, R203, R201, !PT ;  /* 0x000000cb04047276 */ /* 0x000fca00078100c9 */
[----:B------:R-:W3:Y:S01]  /*12d40*/  SHFL.BFLY PT, R8, R4, 0x2, 0x1f ;  /* 0x0c401f0004087f89 */ /* 0x000ee200000e0000 */
[----:B--2---:R-:W-:-:S04]  /*12d50*/  FMNMX.FTZ R104, R104, R6, !PT ;  /* 0x0000000668687209 */ /* 0x004fc80007810000 */
[C---:B------:R-:W-:Y:S01]  /*12d60*/  FSETP.NEU.FTZ.AND P1, PT, R104.reuse, -INF , PT ;  /* 0xff8000006800780b */ /* 0x040fe20003f3d000 */
[----:B-1----:R-:W-:Y:S01]  /*12d70*/  FMUL.FTZ R2, R104, UR4 ;  /* 0x0000000468027c20 */ /* 0x002fe20008410000 */
[----:B-----5:R-:W-:-:S04]  /*12d80*/  FMNMX.FTZ R3, R3, R5, !PT ;  /* 0x0000000503037209 */ /* 0x020fc80007810000 */
[----:B------:R-:W-:Y:S01]  /*12d90*/  FSEL R2, R2, RZ, P1 ;  /* 0x000000ff02027208 */ /* 0x000fe20000800000 */
[----:B------:R-:W1:Y:S01]  /*12da0*/  SHFL.BFLY PT, R11, R3, 0x1, 0x1f ;  /* 0x0c201f00030b7f89 */ /* 0x000e6200000e0000 */
[----:B---3--:R-:W-:-:S03]  /*12db0*/  FMNMX.FTZ R101, R0, R101, !PT ;  /* 0x0000006500657209 */ /* 0x008fc60007810000 */
[--C-:B------:R-:W-:Y:S01]  /*12dc0*/  FFMA.FTZ R6, R20, UR4, -R2.reuse ;  /* 0x0000000414067c23 */ /* 0x100fe20008010802 */
[----:B------:R-:W-:Y:S01]  /*12dd0*/  FMNMX.FTZ R4, R4, R8, !PT ;  /* 0x0000000804047209 */ /* 0x000fe20007810000 */
[--C-:B------:R-:W-:Y:S01]  /*12de0*/  FFMA.FTZ R0, R21, UR4, -R2.reuse ;  /* 0x0000000415007c23 */ /* 0x100fe20008010802 */
[----:B------:R-:W-:Y:S01]  /*12df0*/  FSETP.NEU.FTZ.AND P0, PT, R101, -INF , PT ;  /* 0xff8000006500780b */ /* 0x000fe20003f1d000 */
[----:B------:R2:W-:Y:S01]  /*12e00*/  MUFU.EX2 R247, R6 ;  /* 0x0000000600f77308 */ /* 0x0005e20000000800 */
[--C-:B------:R-:W-:Y:S01]  /*12e10*/  FFMA.FTZ R5, R19, UR4, -R2.reuse ;  /* 0x0000000413057c23 */ /* 0x100fe20008010802 */
[----:B------:R-:W3:Y:S01]  /*12e20*/  SHFL.BFLY PT, R10, R4, 0x1, 0x1f ;  /* 0x0c201f00040a7f89 */ /* 0x000ee200000e0000 */
[----:B------:R-:W-:Y:S01]  /*12e30*/  FFMA.FTZ R7, R16, UR4, -R2 ;  /* 0x0000000410077c23 */ /* 0x000fe20008010802 */
[----:B------:R5:W3:Y:S04]  /*12e40*/  MUFU.EX2 R246, R0 ;  /* 0x0000000000f67308 */ /* 0x000ae80000000800 */
[----:B------:R3:W-:Y:S04]  /*12e50*/  MUFU.EX2 R249, R5 ;  /* 0x0000000500f97308 */ /* 0x0007e80000000800 */
[----:B------:R3:W-:Y:S01]  /*12e60*/  MUFU.EX2 R248, R7 ;  /* 0x0000000700f87308 */ /* 0x0007e20000000800 */
[----:B--2---:R-:W-:-:S02]  /*12e70*/  FSEL R6, R104, RZ, P1 ;  /* 0x000000ff68067208 */ /* 0x004fc40000800000 */
[----:B-1----:R-:W-:Y:S01]  /*12e80*/  FMNMX.FTZ R103, R3, R11, !PT ;  /* 0x0000000b03677209 */ /* 0x002fe20007810000 */
[----:B-----5:R-:W-:Y:S02]  /*12e90*/  FMUL.FTZ R0, R101, UR4 ;  /* 0x0000000465007c20 */ /* 0x020fe40008410000 */
[----:B------:R-:W-:Y:S01]  /*12ea0*/  FADD.FTZ R8, R235, -R6 ;  /* 0x80000006eb087221 */ /* 0x000fe20000010000 */
[C---:B------:R-:W-:Y:S01]  /*12eb0*/  FSETP.NEU.FTZ.AND P1, PT, R103.reuse, -INF , PT ;  /* 0xff8000006700780b */ /* 0x040fe20003f3d000 */
[----:B------:R-:W-:Y:S02]  /*12ec0*/  FMUL.FTZ R3, R103, UR4 ;  /* 0x0000000467037c20 */ /* 0x000fe40008410000 */
[----:B------:R-:W-:Y:S01]  /*12ed0*/  FMUL.FTZ R8, R8, UR4 ;  /* 0x0000000408087c20 */ /* 0x000fe20008410000 */
[----:B------:R-:W-:Y:S02]  /*12ee0*/  FSEL R0, R0, RZ, P0 ;  /* 0x000000ff00007208 */ /* 0x000fe40000000000 */
[----:B---3--:R-:W-:Y:S01]  /*12ef0*/  FMNMX.FTZ R102, R4, R10, !PT ;  /* 0x0000000a04667209 */ /* 0x008fe20007810000 */
[----:B------:R1:W2:Y:S01]  /*12f00*/  MUFU.EX2 R44, R8 ;  /* 0x00000008002c7308 */ /* 0x0002a20000000800 */
[----:B------:R-:W-:Y:S01]  /*12f10*/  F2FP.BF16.F32.PACK_AB R4, R247, R246 ;  /* 0x000000f6f704723e */ /* 0x000fe200000010ff */
[--C-:B------:R-:W-:Y:S01]  /*12f20*/  FFMA.FTZ R5, R23, UR4, -R0.reuse ;  /* 0x0000000417057c23 */ /* 0x100fe20008010800 */
[--C-:B------:R-:W-:Y:S01]  /*12f30*/  FFMA.FTZ R6, R22, UR4, -R0.reuse ;  /* 0x0000000416067c23 */ /* 0x100fe20008010800 */
[----:B------:R-:W-:-:S02]  /*12f40*/  FFMA.FTZ R7, R17, UR4, -R0 ;  /* 0x0000000411077c23 */ /* 0x000fc40008010800 */
[----:B------:R3:W-:Y:S04]  /*12f50*/  MUFU.EX2 R242, R5 ;  /* 0x0000000500f27308 */ /* 0x0007e80000000800 */
[----:B------:R5:W-:Y:S01]  /*12f60*/  MUFU.EX2 R243, R6 ;  /* 0x0000000600f37308 */ /* 0x000be20000000800 */
[----:B-1----:R-:W-:-:S03]  /*12f70*/  FSEL R8, R3, RZ, P1 ;  /* 0x000000ff03087208 */ /* 0x002fc60000800000 */
[----:B------:R-:W-:Y:S01]  /*12f80*/  MUFU.EX2 R244, R7 ;  /* 0x0000000700f47308 */ /* 0x000fe20000000800 */
[-C--:B--2---:R-:W-:Y:S01]  /*12f90*/  FMUL.FTZ R116, R116, R44.reuse ;  /* 0x0000002c74747220 */ /* 0x084fe20000410000 */
[-C--:B------:R-:W-:Y:S01]  /*12fa0*/  FMUL.FTZ R117, R117, R44.reuse ;  /* 0x0000002c75757220 */ /* 0x080fe20000410000 */
[-C--:B------:R-:W-:Y:S01]  /*12fb0*/  FMUL.FTZ R120, R120, R44.reuse ;  /* 0x0000002c78787220 */ /* 0x080fe20000410000 */
[--C-:B------:R-:W-:Y:S01]  /*12fc0*/  FFMA.FTZ R10, R40, UR4, -R8.reuse ;  /* 0x00000004280a7c23 */ /* 0x100fe20008010808 */
[----:B------:R-:W-:Y:S01]  /*12fd0*/  FFMA.FTZ R3, R43, UR4, -R8 ;  /* 0x000000042b037c23 */ /* 0x000fe20008010808 */
[----:B---3--:R-:W-:Y:S01]  /*12fe0*/  FFMA.FTZ R5, R24, UR4, -R0 ;  /* 0x0000000418057c23 */ /* 0x008fe20008010800 */
[--C-:B------:R-:W-:Y:S01]  /*12ff0*/  FFMA.FTZ R11, R46, UR4, -R8.reuse ;  /* 0x000000042e0b7c23 */ /* 0x100fe20008010808 */
[----:B------:R1:W-:Y:S01]  /*13000*/  MUFU.EX2 R240, R10 ;  /* 0x0000000a00f07308 */ /* 0x0003e20000000800 */
[----:B-----5:R-:W-:Y:S01]  /*13010*/  FSEL R6, R101, RZ, P0 ;  /* 0x000000ff65067208 */ /* 0x020fe20000000000 */
[-C--:B------:R-:W-:Y:S01]  /*13020*/  FMUL.FTZ R121, R121, R44.reuse ;  /* 0x0000002c79797220 */ /* 0x080fe20000410000 */
[----:B------:R-:W-:Y:S01]  /*13030*/  FSETP.NEU.FTZ.AND P0, PT, R102, -INF , PT ;  /* 0xff8000006600780b */ /* 0x000fe20003f1d000 */
[----:B------:R2:W-:Y:S01]  /*13040*/  MUFU.EX2 R241, R3 ;  /* 0x0000000300f17308 */ /* 0x0005e20000000800 */
[-C--:B------:R-:W-:Y:S01]  /*13050*/  FMUL.FTZ R132, R132, R44.reuse ;  /* 0x0000002c84847220 */ /* 0x080fe20000410000 */
[-C--:B------:R-:W-:Y:S01]  /*13060*/  FMUL.FTZ R133, R133, R44.reuse ;  /* 0x0000002c85857220 */ /* 0x080fe20000410000 */
[-C--:B------:R-:W-:Y:S01]  /*13070*/  FMUL.FTZ R136, R136, R44.reuse ;  /* 0x0000002c88887220 */ /* 0x080fe20000410000 */
[----:B------:R3:W5:Y:S01]  /*13080*/  MUFU.EX2 R245, R5 ;  /* 0x0000000500f57308 */ /* 0x0007620000000800 */
        /* <DEDUP_REMOVED lines=13> */
[----:B---3--:R-:W-:Y:S01]  /*13160*/  FADD.FTZ R5, R233, -R6 ;  /* 0x80000006e9057221 */ /* 0x008fe20000010000 */
[----:B------:R-:W-:Y:S01]  /*13170*/  F2FP.BF16.F32.PACK_AB R6, R248, R249 ;  /* 0x000000f9f806723e */ /* 0x000fe200000010ff */
[-C--:B------:R-:W-:Y:S01]  /*13180*/  FMUL.FTZ R72, R72, R44.reuse ;  /* 0x0000002c48487220 */ /* 0x080fe20000410000 */
[----:B------:R-:W-:Y:S01]  /*13190*/  FSEL R3, R3, RZ, P0 ;  /* 0x000000ff03037208 */ /* 0x000fe20000000000 */
[----:B------:R-:W-:Y:S01]  /*131a0*/  FMUL.FTZ R5, R5, UR4 ;  /* 0x0000000405057c20 */ /* 0x000fe20008410000 */
[----:B-----5:R-:W-:Y:S01]  /*131b0*/  F2FP.BF16.F32.PACK_AB R7, R244, R245 ;  /* 0x000000f5f407723e */ /* 0x020fe200000010ff */
[-C--:B------:R-:W-:Y:S01]  /*131c0*/  FMUL.FTZ R73, R73, R44.reuse ;  /* 0x0000002c49497220 */ /* 0x080fe20000410000 */
[-C--:B------:R-:W-:Y:S01]  /*131d0*/  FMUL.FTZ R76, R76, R44.reuse ;  /* 0x0000002c4c4c7220 */ /* 0x080fe20000410000 */
[--C-:B------:R-:W-:Y:S01]  /*131e0*/  FFMA.FTZ R11, R55, UR4, -R3.reuse ;  /* 0x00000004370b7c23 */ /* 0x100fe20008010803 */
[----:B------:R2:W3:Y:S01]  /*131f0*/  MUFU.EX2 R27, R5 ;  /* 0x00000005001b7308 */ /* 0x0004e20000000800 */
[----:B-1----:R-:W-:Y:S01]  /*13200*/  FSEL R10, R103, RZ, P1 ;  /* 0x000000ff670a7208 */ /* 0x002fe20000800000 */
[-C--:B------:R-:W-:Y:S01]  /*13210*/  FMUL.FTZ R77, R77, R44.reuse ;  /* 0x0000002c4d4d7220 */ /* 0x080fe20000410000 */
[-C--:B------:R-:W-:Y:S01]  /*13220*/  FMUL.FTZ R88, R88, R44.reuse ;  /* 0x0000002c58587220 */ /* 0x080fe20000410000 */
[----:B------:R1:W-:Y:S01]  /*13230*/  MUFU.EX2 R236, R11 ;  /* 0x0000000b00ec7308 */ /* 0x0003e20000000800 */
[-C--:B------:R-:W-:Y:S01]  /*13240*/  FMUL.FTZ R89, R89, R44.reuse ;  /* 0x0000002c59597220 */ /* 0x080fe20000410000 */
[----:B------:R-:W-:Y:S01]  /*13250*/  FADD.FTZ R13, R234, -R10 ;  /* 0x8000000aea0d7221 */ /* 0x000fe20000010000 */
[----:B------:R-:W-:Y:S01]  /*13260*/  FSEL R10, R102, RZ, P0 ;  /* 0x000000ff660a7208 */ /* 0x000fe20000000000 */
[-C--:B------:R-:W-:Y:S01]  /*13270*/  FMUL.FTZ R92, R92, R44.reuse ;  /* 0x0000002c5c5c7220 */ /* 0x080fe20000410000 */
[----:B------:R-:W-:Y:S01]  /*13280*/  FMUL.FTZ R93, R93, R44 ;  /* 0x0000002c5d5d7220 */ /* 0x000fe20000410000 */
[----:B------:R-:W-:Y:S01]  /*13290*/  FMUL.FTZ R13, R13, UR4 ;  /* 0x000000040d0d7c20 */ /* 0x000fe20008410000 */
[----:B------:R-:W-:Y:S01]  /*132a0*/  MOV R46, R221 ;  /* 0x000000dd002e7202 */ /* 0x000fe20000000f00 */
[----:B------:R-:W-:Y:S01]  /*132b0*/  FADD.FTZ R10, R228, -R10 ;  /* 0x8000000ae40a7221 */ /* 0x000fe20000010000 */
[--C-:B------:R-:W-:Y:S01]  /*132c0*/  FFMA.FTZ R24, R111, UR4, -R3.reuse ;  /* 0x000000046f187c23 */ /* 0x100fe20008010803 */
[----:B------:R-:W5:Y:S01]  /*132d0*/  MUFU.EX2 R26, R13 ;  /* 0x0000000d001a7308 */ /* 0x000f620000000800 */
[----:B--2---:R-:W-:Y:S01]  /*132e0*/  F2FP.BF16.F32.PACK_AB R5, R243, R242 ;  /* 0x000000f2f305723e */ /* 0x004fe200000010ff */
[----:B------:R-:W-:Y:S01]  /*132f0*/  FMUL.FTZ R10, R10, UR4 ;  /* 0x000000040a0a7c20 */ /* 0x000fe20008410000 */
[-C--:B---3--:R-:W-:Y:S01]  /*13300*/  FMUL.FTZ R118, R118, R27.reuse ;  /* 0x0000001b76767220 */ /* 0x088fe20000410000 */
[----:B-1----:R-:W-:Y:S01]  /*13310*/  FFMA.FTZ R11, R53, UR4, -R3 ;  /* 0x00000004350b7c23 */ /* 0x002fe20008010803 */
[-C--:B------:R-:W-:Y:S01]  /*13320*/  FMUL.FTZ R119, R119, R27.reuse ;  /* 0x0000001b77777220 */ /* 0x080fe20000410000 */
[----:B------:R-:W1:Y:S01]  /*13330*/  MUFU.EX2 R25, R10 ;  /* 0x0000000a00197308 */ /* 0x000e620000000800 */
        /* <DEDUP_REMOVED lines=23> */
[-C--:B-----5:R-:W-:Y:S01]  /*134b0*/  FMUL.FTZ R112, R112, R26.reuse ;  /* 0x0000001a70707220 */ /* 0x0a0fe20000410000 */
        /* <DEDUP_REMOVED lines=23> */
[--C-:B------:R-:W-:Y:S01]  /*13630*/  FFMA.FTZ R10, R47, UR4, -R2.reuse ;  /* 0x000000042f0a7c23 */ /* 0x100fe20008010802 */
[----:B--2---:R-:W-:Y:S01]  /*13640*/  FFMA.FTZ R11, R64, UR4, -R2 ;  /* 0x00000004400b7c23 */ /* 0x004fe20008010802 */
        /* <DEDUP_REMOVED lines=28> */
[-C--:B------:R-:W-:Y:S01]  /*13810*/  FMUL.FTZ R98, R98, R25.reuse ;  /* 0x0000001962627220 */ /* 0x080fe20000410000 */
[----:B------:R-:W-:Y:S01]  /*13820*/  FMUL.FTZ R99, R99, R25 ;  /* 0x0000001963637220 */ /* 0x000fe20000410000 */
[----:B------:R3:W-:Y:S01]  /*13830*/  MUFU.EX2 R208, R24 ;  /* 0x0000001800d07308 */ /* 0x0007e20000000800 */
[----:B-1----:R-:W-:Y:S01]  /*13840*/  FFMA.FTZ R10, R45, UR4, -R0 ;  /* 0x000000042d0a7c23 */ /* 0x002fe20008010800 */
[----:B----4-:R-:W-:-:S03]  /*13850*/  LEA R62, R9, UR5, 0x1 ;  /* 0x00000005093e7c11 */ /* 0x010fc6000f8e08ff */
[----:B------:R1:W-:Y:S01]  /*13860*/  MUFU.EX2 R220, R10 ;  /* 0x0000000a00dc7308 */ /* 0x0003e20000000800 */
[----:B--2---:R-:W-:Y:S01]  /*13870*/  FFMA.FTZ R11, R100, UR4, -R0 ;  /* 0x00000004640b7c23 */ /* 0x004fe20008010800 */
[C---:B------:R-:W-:Y:S01]  /*13880*/  IADD3 R12, PT, PT, R62.reuse, 0x9000, RZ ;  /* 0x000090003e0c7810 */ /* 0x040fe20007ffe0ff */
[----:B------:R-:W2:Y:S01]  /*13890*/  LDSM.16.MT88.4 R20, [R62+0x9000] ;  /* 0x009000003e14783b */ /* 0x000ea20000004200 */
[----:B------:R-:W-:Y:S01]  /*138a0*/  IADD3 R9, PT, PT, R62, 0x9020, RZ ;  /* 0x000090203e097810 */ /* 0x000fe20007ffe0ff */
[----:B------:R4:W-:Y:S01]  /*138b0*/  MUFU.EX2 R222, R11 ;  /* 0x0000000b00de7308 */ /* 0x0009e20000000800 */
[----:B------:R-:W-:Y:S01]  /*138c0*/  @P6 IADD3 R9, PT, PT, R12, -0x20, RZ ;  /* 0xffffffe00c096810 */ /* 0x000fe20007ffe0ff */
[----:B------:R-:W-:Y:S01]  /*138d0*/  LDSM.16.MT88.4 R28, [R62+0xa000] ;  /* 0x00a000003e1c783b */ /* 0x000fe20000004200 */
[--C-:B------:R-:W-:Y:S01]  /*138e0*/  FFMA.FTZ R12, R61, UR4, -R3.reuse ;  /* 0x000000043d0c7c23 */ /* 0x100fe20008010803 */
[----:B---3--:R-:W-:Y:S02]  /*138f0*/  FFMA.FTZ R24, R191, UR4, -R3 ;  /* 0x00000004bf187c23 */ /* 0x008fe40008010803 */
[----:B------:R-:W3:Y:S01]  /*13900*/  LDSM.16.MT88.4 R16, [R9] ;  /* 0x000000000910783b */ /* 0x000ee20000004200 */
[----:B------:R5:W3:Y:S01]  /*13910*/  MUFU.EX2 R237, R12 ;  /* 0x0000000c00ed7308 */ /* 0x000ae20000000800 */
[----:B-1----:R-:W-:-:S02]  /*13920*/  FFMA.FTZ R10, R176, UR4, -R8 ;  /* 0x00000004b00a7c23 */ /* 0x002fc40008010808 */
[----:B------:R-:W-:Y:S01]  /*13930*/  LDSM.16.MT88.4 R56, [R62+0xb000] ;  /* 0x00b000003e38783b */ /* 0x000fe20000004200 */
[----:B------:R-:W-:Y:S03]  /*13940*/  MUFU.EX2 R66, R24 ;  /* 0x0000001800427308 */ /* 0x000fe60000000800 */
[----:B------:R-:W1:Y:S01]  /*13950*/  LDSM.16.MT88.4 R48, [R9+0x1000] ;  /* 0x001000000930783b */ /* 0x000e620000004200 */
[----:B------:R2:W-:Y:S01]  /*13960*/  MUFU.EX2 R213, R10 ;  /* 0x0000000a00d57308 */ /* 0x0005e20000000800 */
[--C-:B----4-:R-:W-:Y:S02]  /*13970*/  FFMA.FTZ R11, R108, UR4, -R8.reuse ;  /* 0x000000046c0b7c23 */ /* 0x110fe40008010808 */
[----:B------:R-:W4:Y:S02]  /*13980*/  LDSM.16.MT88.4 R40, [R9+0x2000] ;  /* 0x002000000928783b */ /* 0x000f240000004200 */
[----:B------:R2:W-:Y:S01]  /*13990*/  MUFU.EX2 R215, R11 ;  /* 0x0000000b00d77308 */ /* 0x0005e20000000800 */
[----:B-----5:R-:W-:Y:S01]  /*139a0*/  FFMA.FTZ R12, R60, UR4, -R3 ;  /* 0x000000043c0c7c23 */ /* 0x020fe20008010803 */
[----:B------:R-:W5:Y:S03]  /*139b0*/  LDSM.16.MT88.4 R36, [R62+0x9400] ;  /* 0x009400003e24783b */ /* 0x000f660000004200 */
[----:B------:R3:W4:Y:S01]  /*139c0*/  MUFU.EX2 R235, R12 ;  /* 0x0000000c00eb7308 */ /* 0x0007220000000800 */
[----:B--2---:R-:W-:-:S04]  /*139d0*/  FFMA.FTZ R10, R107, UR4, -R8 ;  /* 0x000000046b0a7c23 */ /* 0x004fc80008010808 */
[----:B------:R2:W-:Y:S01]  /*139e0*/  MUFU.EX2 R212, R10 ;  /* 0x0000000a00d47308 */ /* 0x0005e20000000800 */
[----:B------:R-:W-:Y:S01]  /*139f0*/  FFMA.FTZ R11, R105, UR4, -R8 ;  /* 0x00000004690b7c23 */ /* 0x000fe20008010808 */
[C---:B------:R-:W-:Y:S01]  /*13a00*/  HMMA.16816.F32.BF16 R116, R4.reuse, R20, R116 ;  /* 0x000000140474723c */ /* 0x040fe20000041874 */
[----:B---3--:R-:W-:Y:S02]  /*13a10*/  FFMA.FTZ R12, R35, UR4, -R2 ;  /* 0x00000004230c7c23 */ /* 0x008fe40008010802 */
[----:B------:R3:W-:Y:S01]  /*13a20*/  MUFU.EX2 R214, R11 ;  /* 0x0000000b00d67308 */ /* 0x0007e20000000800 */
[----:B------:R-:W5:Y:S03]  /*13a30*/  LDSM.16.MT88.4 R32, [R9+0x400] ;  /* 0x000400000920783b */ /* 0x000f660000004200 */
[----:B------:R1:W-:Y:S01]  /*13a40*/  MUFU.EX2 R227, R12 ;  /* 0x0000000c00e37308 */ /* 0x0003e20000000800 */
[----:B------:R-:W-:Y:S01]  /*13a50*/  HMMA.16816.F32.BF16 R120, R4, R22, R120 ;  /* 0x000000160478723c */ /* 0x000fe20000041878 */
[----:B--2---:R-:W-:-:S04]  /*13a60*/  FFMA.FTZ R10, R179, UR4, -R3 ;  /* 0x00000004b30a7c23 */ /* 0x004fc80008010803 */
[----:B------:R2:W-:Y:S03]  /*13a70*/  MUFU.EX2 R211, R10 ;  /* 0x0000000a00d37308 */ /* 0x0005e60000000800 */
[----:B------:R-:W-:Y:S01]  /*13a80*/  HMMA.16816.F32.BF16 R132, R4, R16, R132 ;  /* 0x000000100484723c */ /* 0x000fe20000041884 */
[----:B---3--:R-:W-:Y:S01]  /*13a90*/  FFMA.FTZ R11, R109, UR4, -R3 ;  /* 0x000000046d0b7c23 */ /* 0x008fe20008010803 */
[----:B-1----:R-:W-:-:S03]  /*13aa0*/  FFMA.FTZ R12, R67, UR4, -R0 ;  /* 0x00000004430c7c23 */ /* 0x002fc60008010800 */
[----:B------:R1:W-:Y:S03]  /*13ab0*/  MUFU.EX2 R210, R11 ;  /* 0x0000000b00d27308 */ /* 0x0003e60000000800 */
[----:B------:R-:W-:Y:S01]  /*13ac0*/  HMMA.16816.F32.BF16 R136, R4, R18, R136 ;  /* 0x000000120488723c */ /* 0x000fe20000041888 */
[----:B------:R3:W5:Y:S01]  /*13ad0*/  MUFU.EX2 R221, R12 ;  /* 0x0000000c00dd7308 */ /* 0x0007620000000800 */
[----:B--2---:R-:W-:-:S04]  /*13ae0*/  FFMA.FTZ R10, R106, UR4, -R3 ;  /* 0x000000046a0a7c23 */ /* 0x004fc80008010803 */
[----:B------:R2:W5:Y:S02]  /*13af0*/  MUFU.EX2 R209, R10 ;  /* 0x0000000a00d17308 */ /* 0x0005640000000800 */
[C---:B------:R-:W-:Y:S01]  /*13b00*/  HMMA.16816.F32.BF16 R148, R4.reuse, R28, R148 ;  /* 0x0000001c0494723c */ /* 0x040fe20000041894 */
[--C-:B-1----:R-:W-:Y:S01]  /*13b10*/  FFMA.FTZ R11, R178, UR4, -R2.reuse ;  /* 0x00000004b20b7c23 */ /* 0x102fe20008010802 */
[----:B---3--:R-:W-:Y:S06]  /*13b20*/  LDSM.16.MT88.4 R12, [R9+0x2400] ;  /* 0x00240000090c783b */ /* 0x008fec0000004200 */
[----:B------:R-:W-:Y:S01]  /*13b30*/  HMMA.16816.F32.BF16 R152, R4, R30, R152 ;  /* 0x0000001e0498723c */ /* 0x000fe20000041898 */
[----:B------:R1:W-:Y:S01]  /*13b40*/  MUFU.EX2 R178, R11 ;  /* 0x0000000b00b27308 */ /* 0x0003e20000000800 */
[----:B--2---:R-:W-:-:S06]  /*13b50*/  FFMA.FTZ R10, R181, UR4, -R2 ;  /* 0x00000004b50a7c23 */ /* 0x004fcc0008010802 */
[----:B------:R-:W-:Y:S01]  /*13b60*/  HMMA.16816.F32.BF16 R164, R4, R48, R164 ;  /* 0x0000003004a4723c */ /* 0x000fe200000418a4 */
[----:B------:R2:W3:Y:S01]  /*13b70*/  MUFU.EX2 R197, R10 ;  /* 0x0000000a00c57308 */ /* 0x0004e20000000800 */
[----:B-1----:R-:W-:-:S06]  /*13b80*/  FFMA.FTZ R11, R184, UR4, -R0 ;  /* 0x00000004b80b7c23 */ /* 0x002fcc0008010800 */
[----:B------:R-:W-:Y:S01]  /*13b90*/  HMMA.16816.F32.BF16 R168, R4, R50, R168 ;  /* 0x0000003204a8723c */ /* 0x000fe200000418a8 */
[----:B------:R-:W-:Y:S01]  /*13ba0*/  MOV R184, R46 ;  /* 0x0000002e00b87202 */ /* 0x000fe20000000f00 */
[----:B--2---:R-:W-:-:S06]  /*13bb0*/  FFMA.FTZ R10, R177, UR4, -R2 ;  /* 0x00000004b10a7c23 */ /* 0x004fcc0008010802 */
[C---:B------:R-:W-:Y:S01]  /*13bc0*/  HMMA.16816.F32.BF16 R72, R4.reuse, R56, R72 ;  /* 0x000000380448723c */ /* 0x040fe20000041848 */
[----:B------:R1:W-:Y:S07]  /*13bd0*/  MUFU.EX2 R179, R10 ;  /* 0x0000000a00b37308 */ /* 0x0003ee0000000800 */
[C---:B------:R-:W-:Y:S08]  /*13be0*/  HMMA.16816.F32.BF16 R76, R4.reuse, R58, R76 ;  /* 0x0000003a044c723c */ /* 0x040ff0000004184c */
[----:B----4-:R-:W-:Y:S01]  /*13bf0*/  HMMA.16816.F32.BF16 R88, R4, R40, R88 ;  /* 0x000000280458723c */ /* 0x010fe20000041858 */
[----:B-1----:R-:W-:-:S04]  /*13c00*/  FFMA.FTZ R10, R183, UR4, -R0 ;  /* 0x00000004b70a7c23 */ /* 0x002fc80008010800 */
[----:B------:R1:W-:Y:S03]  /*13c10*/  MUFU.EX2 R176, R10 ;  /* 0x0000000a00b07308 */ /* 0x0003e60000000800 */
[----:B------:R-:W-:Y:S01]  /*13c20*/  HMMA.16816.F32.BF16 R92, R4, R42, R92 ;  /* 0x0000002a045c723c */ /* 0x000fe2000004185c */
[----:B------:R-:W-:Y:S02]  /*13c30*/  F2FP.BF16.F32.PACK_AB R4, R240, R241 ;  /* 0x000000f1f004723e */ /* 0x000fe400000010ff */
[----:B------:R-:W-:Y:S02]  /*13c40*/  F2FP.BF16.F32.PACK_AB R5, R236, R237 ;  /* 0x000000edec05723e */ /* 0x000fe400000010ff */
[----:B------:R-:W-:Y:S02]  /*13c50*/  F2FP.BF16.F32.PACK_AB R6, R238, R239 ;  /* 0x000000efee06723e */ /* 0x000fe400000010ff */
[----:B------:R-:W-:Y:S01]  /*13c60*/  F2FP.BF16.F32.PACK_AB R7, R234, R235 ;  /* 0x000000ebea07723e */ /* 0x000fe200000010ff */
[----:B-1----:R-:W-:-:S06]  /*13c70*/  FFMA.FTZ R10, R180, UR4, -R0 ;  /* 0x00000004b40a7c23 */ /* 0x002fcc0008010800 */
[C---:B------:R-:W-:Y:S01]  /*13c80*/  HMMA.16816.F32.BF16 R112, R4.reuse, R20, R112 ;  /* 0x000000140470723c */ /* 0x040fe20000041870 */
[----:B------:R1:W-:Y:S07]  /*13c90*/  MUFU.EX2 R111, R10 ;  /* 0x0000000a006f7308 */ /* 0x0003ee0000000800 */
[----:B------:R-:W-:Y:S01]  /*13ca0*/  HMMA.16816.F32.BF16 R124, R4, R22, R124 ;  /* 0x00000016047c723c */ /* 0x000fe2000004187c */
[----:B------:R-:W-:Y:S01]  /*13cb0*/  LDSM.16.MT88.4 R20, [R9+0x1400] ;  /* 0x001400000914783b */ /* 0x000fe20000004200 */
[----:B-1----:R-:W-:-:S06]  /*13cc0*/  FFMA.FTZ R10, R193, UR4, -R8 ;  /* 0x00000004c10a7c23 */ /* 0x002fcc0008010808 */
[C---:B------:R-:W-:Y:S01]  /*13cd0*/  HMMA.16816.F32.BF16 R128, R4.reuse, R16, R128 ;  /* 0x000000100480723c */ /* 0x040fe20000041880 */
[----:B------:R1:W-:Y:S07]  /*13ce0*/  MUFU.EX2 R107, R10 ;  /* 0x0000000a006b7308 */ /* 0x0003ee0000000800 */
[C---:B------:R-:W-:Y:S01]  /*13cf0*/  HMMA.16816.F32.BF16 R140, R4.reuse, R18, R140 ;  /* 0x00000012048c723c */ /* 0x040fe2000004188c */
[----:B------:R-:W-:Y:S07]  /*13d00*/  LDSM.16.MT88.4 R16, [R62+0xb400] ;  /* 0x00b400003e10783b */ /* 0x000fee0000004200 */
[----:B------:R-:W-:Y:S01]  /*13d10*/  HMMA.16816.F32.BF16 R144, R4, R28, R144 ;  /* 0x0000001c0490723c */ /* 0x000fe20000041890 */
[----:B-1----:R-:W-:-:S04]  /*13d20*/  FFMA.FTZ R10, R187, UR4, -R8 ;  /* 0x00000004bb0a7c23 */ /* 0x002fc80008010808 */
[----:B------:R1:W-:Y:S03]  /*13d30*/  MUFU.EX2 R106, R10 ;  /* 0x0000000a006a7308 */ /* 0x0003e60000000800 */
[C---:B------:R-:W-:Y:S01]  /*13d40*/  HMMA.16816.F32.BF16 R156, R4.reuse, R30, R156 ;  /* 0x0000001e049c723c */ /* 0x040fe2000004189c */
[----:B------:R-:W2:Y:S07]  /*13d50*/  LDSM.16.MT88.4 R28, [R62+0xa400] ;  /* 0x00a400003e1c783b */ /* 0x000eae0000004200 */
[----:B------:R-:W-:Y:S01]  /*13d60*/  HMMA.16816.F32.BF16 R160, R4, R48, R160 ;  /* 0x0000003004a0723c */ /* 0x000fe200000418a0 */
[----:B-1----:R-:W-:-:S04]  /*13d70*/  FFMA.FTZ R10, R194, UR4, -R3 ;  /* 0x00000004c20a7c23 */ /* 0x002fc80008010803 */
[----:B------:R1:W-:Y:S03]  /*13d80*/  MUFU.EX2 R105, R10 ;  /* 0x0000000a00697308 */ /* 0x0003e60000000800 */
[C---:B------:R-:W-:Y:S08]  /*13d90*/  HMMA.16816.F32.BF16 R84, R4.reuse, R40, R84 ;  /* 0x000000280454723c */ /* 0x040ff00000041854 */
[----:B------:R-:W-:Y:S01]  /*13da0*/  HMMA.16816.F32.BF16 R48, R4, R50, R172 ;  /* 0x000000320430723c */ /* 0x000fe200000418ac */
[----:B------:R-:W-:Y:S01]  /*13db0*/  LDSM.16.MT88.4 R172, [R9+0x1c00] ;  /* 0x001c000009ac783b */ /* 0x000fe20000004200 */
[----:B-1----:R-:W-:-:S06]  /*13dc0*/  FFMA.FTZ R10, R185, UR4, -R3 ;  /* 0x00000004b90a7c23 */ /* 0x002fcc0008010803 */
[C---:B------:R-:W-:Y:S01]  /*13dd0*/  HMMA.16816.F32.BF16 R52, R4.reuse, R56, R68 ;  /* 0x000000380434723c */ /* 0x040fe20000041844 */
[----:B------:R1:W-:Y:S07]  /*13de0*/  MUFU.EX2 R67, R10 ;  /* 0x0000000a00437308 */ /* 0x0003ee0000000800 */
[----:B------:R-:W-:Y:S01]  /*13df0*/  HMMA.16816.F32.BF16 R80, R4, R58, R80 ;  /* 0x0000003a0450723c */ /* 0x000fe20000041850 */
[----:B-1----:R-:W-:-:S07]  /*13e00*/  FFMA.FTZ R10, R196, UR4, -R2 ;  /* 0x00000004c40a7c23 */ /* 0x002fce0008010802 */
[----:B------:R-:W-:Y:S01]  /*13e10*/  HMMA.16816.F32.BF16 R40, R4, R42, R96 ;  /* 0x0000002a0428723c */ /* 0x000fe20000041860 */
[----:B------:R-:W-:Y:S02]  /*13e20*/  F2FP.BF16.F32.PACK_AB R4, R226, R233 ;  /* 0x000000e9e204723e */ /* 0x000fe400000010ff */
[----:B-----5:R-:W-:Y:S01]  /*13e30*/  F2FP.BF16.F32.PACK_AB R5, R221, R216 ;  /* 0x000000d8dd05723e */ /* 0x020fe200000010ff */
[----:B------:R1:W-:Y:S01]  /*13e40*/  MUFU.EX2 R64, R10 ;  /* 0x0000000a00407308 */ /* 0x0003e20000000800 */
[----:B------:R-:W-:Y:S02]  /*13e50*/  F2FP.BF16.F32.PACK_AB R6, R228, R227 ;  /* 0x000000e3e406723e */ /* 0x000fe400000010ff */
[----:B------:R-:W-:-:S07]  /*13e60*/  F2FP.BF16.F32.PACK_AB R7, R220, R222 ;  /* 0x000000dedc07723e */ /* 0x000fce00000010ff */
[----:B------:R-:W-:Y:S01]  /*13e70*/  HMMA.16816.F32.BF16 R116, R4, R36, R116 ;  /* 0x000000240474723c */ /* 0x000fe20000041874 */
[----:B-1----:R-:W-:-:S07]  /*13e80*/  FFMA.FTZ R10, R188, UR4, -R2 ;  /* 0x00000004bc0a7c23 */ /* 0x002fce0008010802 */
        /* <DEDUP_REMOVED lines=17> */
[----:B------:R1:W2:Y:S04]  /*13fa0*/  MUFU.EX2 R110, R11 ;  /* 0x0000000b006e7308 */ /* 0x0002a80000000800 */
[----:B------:R-:W4:Y:S01]  /*13fb0*/  MUFU.EX2 R181, R20 ;  /* 0x0000001400b57308 */ /* 0x000f220000000800 */
[C---:B------:R-:W-:Y:S08]  /*13fc0*/  HMMA.16816.F32.BF16 R112, R4.reuse, R36, R112 ;  /* 0x000000240470723c */ /* 0x040ff00000041870 */
[----:B------:R-:W-:Y:S01]  /*13fd0*/  HMMA.16816.F32.BF16 R124, R4, R38, R124 ;  /* 0x00000026047c723c */ /* 0x000fe2000004187c */
[----:B------:R-:W5:Y:S01]  /*13fe0*/  LDSM.16.MT88.4 R36, [R62+0x9800] ;  /* 0x009800003e24783b */ /* 0x000f620000004200 */
[----:B-1----:R-:W-:-:S04]  /*13ff0*/  FFMA.FTZ R11, R182, UR4, -R0 ;  /* 0x00000004b60b7c23 */ /* 0x002fc80008010800 */
[----:B------:R1:W4:Y:S02]  /*14000*/  MUFU.EX2 R177, R11 ;  /* 0x0000000b00b17308 */ /* 0x0003240000000800 */
        /* <DEDUP_REMOVED lines=16> */
[----:B------:R3:W-:Y:S02]  /*14110*/  MUFU.EX2 R100, R11 ;  /* 0x0000000b00647308 */ /* 0x0007e40000000800 */
[C---:B------:R-:W-:Y:S08]  /*14120*/  HMMA.16816.F32.BF16 R84, R4.reuse, R12, R84 ;  /* 0x0000000c0454723c */ /* 0x040ff00000041854 */
[----:B------:R-:W-:Y:S01]  /*14130*/  HMMA.16816.F32.BF16 R40, R4, R14, R40 ;  /* 0x0000000e0428723c */ /* 0x000fe20000041828 */
[----:B------:R-:W1:Y:S01]  /*14140*/  LDSM.16.MT88.4 R12, [R9+0x2800] ;  /* 0x00280000090c783b */ /* 0x000e620000004200 */
[----:B------:R-:W-:Y:S01]  /*14150*/  F2FP.BF16.F32.PACK_AB R4, R178, R197 ;  /* 0x000000c5b204723e */ /* 0x000fe200000010ff */
[--C-:B---3--:R-:W-:Y:S01]  /*14160*/  FFMA.FTZ R11, R192, UR4, -R2.reuse ;  /* 0x00000004c00b7c23 */ /* 0x108fe20008010802 */
[----:B------:R-:W-:Y:S01]  /*14170*/  FFMA.FTZ R2, R63, UR4, -R2 ;  /* 0x000000043f027c23 */ /* 0x000fe20008010802 */
[----:B--2---:R-:W-:Y:S01]  /*14180*/  F2FP.BF16.F32.PACK_AB R5, R176, R110 ;  /* 0x0000006eb005723e */ /* 0x004fe200000010ff */
[----:B------:R2:W-:Y:S01]  /*14190*/  MUFU.EX2 R63, R10 ;  /* 0x0000000a003f7308 */ /* 0x0005e20000000800 */
[----:B----4-:R-:W-:-:S02]  /*141a0*/  F2FP.BF16.F32.PACK_AB R6, R181, R179 ;  /* 0x000000b3b506723e */ /* 0x010fc400000010ff */
[----:B------:R-:W-:Y:S01]  /*141b0*/  F2FP.BF16.F32.PACK_AB R7, R111, R177 ;  /* 0x000000b16f07723e */ /* 0x000fe200000010ff */
[----:B------:R3:W4:Y:S04]  /*141c0*/  MUFU.EX2 R61, R2 ;  /* 0x00000002003d7308 */ /* 0x0007280000000800 */
[----:B------:R-:W4:Y:S02]  /*141d0*/  MUFU.EX2 R60, R11 ;  /* 0x0000000b003c7308 */ /* 0x000f240000000800 */
[----:B-----5:R-:W-:Y:S01]  /*141e0*/  HMMA.16816.F32.BF16 R116, R4, R36, R116 ;  /* 0x000000240474723c */ /* 0x020fe20000041874 */
[----:B--2---:R-:W-:-:S04]  /*141f0*/  FFMA.FTZ R10, R199, UR4, -R0 ;  /* 0x00000004c70a7c23 */ /* 0x004fc80008010800 */
[----:B------:R2:W-:Y:S01]  /*14200*/  MUFU.EX2 R45, R10 ;  /* 0x0000000a002d7308 */ /* 0x0005e20000000800 */
[----:B---3--:R-:W-:Y:S02]  /*14210*/  FFMA.FTZ R2, R198, UR4, -R0 ;  /* 0x00000004c6027c23 */ /* 0x008fe40008010800 */
[----:B------:R-:W-:Y:S01]  /*14220*/  HMMA.16816.F32.BF16 R120, R4, R38, R120 ;  /* 0x000000260478723c */ /* 0x000fe20000041878 */
[----:B----4-:R-:W-:Y:S01]  /*14230*/  F2FP.BF16.F32.PACK_AB R94, R61, R63 ;  /* 0x0000003f3d5e723e */ /* 0x010fe200000010ff */
[----:B------:R3:W4:Y:S01]  /*14240*/  MUFU.EX2 R46, R2 ;  /* 0x00000002002e7308 */ /* 0x0007220000000800 */
[----:B------:R-:W-:-:S05]  /*14250*/  F2FP.BF16.F32.PACK_AB R92, R60, R64 ;  /* 0x000000403c5c723e */ /* 0x000fca00000010ff */
[----:B------:R-:W-:Y:S01]  /*14260*/  HMMA.16816.F32.BF16 R132, R4, R32, R132 ;  /* 0x000000200484723c */ /* 0x000fe20000041884 */
[--C-:B--2---:R-:W-:Y:S01]  /*14270*/  FFMA.FTZ R10, R195, UR4, -R0.reuse ;  /* 0x00000004c30a7c23 */ /* 0x104fe20008010800 */
[----:B------:R-:W-:-:S06]  /*14280*/  FFMA.FTZ R0, R65, UR4, -R0 ;  /* 0x0000000441007c23 */ /* 0x000fcc0008010800 */
[C---:B------:R-:W-:Y:S01]  /*14290*/  HMMA.16816.F32.BF16 R136, R4.reuse, R34, R136 ;  /* 0x000000220488723c */ /* 0x040fe20000041888 */
[----:B------:R2:W-:Y:S01]  /*142a0*/  MUFU.EX2 R24, R0 ;  /* 0x0000000000187308 */ /* 0x0005e20000000800 */
[--C-:B---3--:R-:W-:Y:S01]  /*142b0*/  FFMA.FTZ R2, R206, UR4, -R8.reuse ;  /* 0x00000004ce027c23 */ /* 0x108fe20008010808 */
[----:B----4-:R-:W-:Y:S02]  /*142c0*/  F2FP.BF16.F32.PACK_AB R93, R46, R45 ;  /* 0x0000002d2e5d723e */ /* 0x010fe400000010ff */
[----:B------:R-:W3:Y:S03]  /*142d0*/  MUFU.EX2 R47, R10 ;  /* 0x0000000a002f7308 */ /* 0x000ee60000000800 */
[----:B------:R-:W-:Y:S01]  /*142e0*/  HMMA.16816.F32.BF16 R148, R4, R28, R148 ;  /* 0x0000001c0494723c */ /* 0x000fe20000041894 */
[----:B--2---:R-:W-:-:S07]  /*142f0*/  FFMA.FTZ R0, R204, UR4, -R8 ;  /* 0x00000004cc007c23 */ /* 0x004fce0008010808 */
[----:B------:R-:W-:Y:S01]  /*14300*/  HMMA.16816.F32.BF16 R152, R4, R30, R152 ;  /* 0x0000001e0498723c */ /* 0x000fe20000041898 */
[----:B---3--:R-:W-:-:S07]  /*14310*/  F2FP.BF16.F32.PACK_AB R95, R24, R47 ;  /* 0x0000002f185f723e */ /* 0x008fce00000010ff */
        /* <DEDUP_REMOVED lines=139> */
.L_x_1323:
[----:B------:R-:W-:-:S12]  /*14bd0*/  UIADD3 UR22, UPT, UPT, UR17, -0x1, URZ ;  /* 0xffffffff11167890 */ /* 0x000fd8000fffe0ff */
.L_x_1332:
        /* <DEDUP_REMOVED lines=16> */
[----:B------:R-:W1:Y:S01]  /*14ce0*/  LDCU UR12, c[0x0][0x440] ;  /* 0x00008800ff0c77ac */ /* 0x000e620008000800 */
[----:B------:R-:W1:Y:S01]  /*14cf0*/  LDCU UR4, c[0x0][0x45c] ;  /* 0x00008b80ff0477ac */ /* 0x000e620008000800 */
[----:B------:R-:W1:Y:S01]  /*14d00*/  LDCU UR10, c[0x0][0x504] ;  /* 0x0000a080ff0a77ac */ /* 0x000e620008000800 */
[----:B---3--:R3:W-:Y:S01]  /*14d10*/  STL.64 [R1+0x20], R4 ;  /* 0x0000200401007387 */ /* 0x0087e20000100a00 */
[----:B------:R-:W1:Y:S01]  /*14d20*/  LDCU UR11, c[0x0][0x50c] ;  /* 0x0000a180ff0b77ac */ /* 0x000e620008000800 */
[----:B----4-:R-:W-:-:S02]  /*14d30*/  LOP3.LUT P4, RZ, R223, 0x4, RZ, 0xc0, !PT ;  /* 0x00000004dfff7812 */ /* 0x010fc4000788c0ff */
[C---:B------:R-:W-:Y:S02]  /*14d40*/  SHF.L.U32 R221, R223.reuse, 0x5, RZ ;  /* 0x00000005dfdd7819 */ /* 0x040fe400000006ff */
[----:B------:R-:W-:Y:S02]  /*14d50*/  SEL R222, R222, 0xffffffe0, !P4 ;  /* 0xffffffe0dede7807 */ /* 0x000fe40006000000 */
[----:B--2---:R-:W-:Y:S01]  /*14d60*/  ISETP.GE.AND P5, PT, R0, UR7, PT ;  /* 0x0000000700007c0c */ /* 0x004fe2000bfa6270 */
[----:B------:R-:W-:Y:S01]  /*14d70*/  IMAD.SHL.U32 R0, R223, 0x10, RZ ;  /* 0x00000010df007824 */ /* 0x000fe200078e00ff */
[----:B------:R-:W-:Y:S02]  /*14d80*/  UMOV UR7, 0x400 ;  /* 0x0000040000077882 */ /* 0x000fe40000000000 */
[----:B-----5:R-:W-:Y:S02]  /*14d90*/  ULEA UR5, UR5, UR7, 0x18 ;  /* 0x0000000705057291 */ /* 0x020fe4000f8ec0ff */
[----:B------:R-:W-:-:S04]  /*14da0*/  LOP3.LUT R220, R0, 0x100, RZ, 0xc0, !PT ;  /* 0x0000010000dc7812 */ /* 0x000fc800078ec0ff */
[----:B------:R-:W-:Y:S01]  /*14db0*/  LOP3.LUT R220, R220, 0x20, R221, 0xf8, !PT ;  /* 0x00000020dcdc7812 */ /* 0x000fe200078ef8dd */
[----:B-1-3--:R-:W-:Y:S06]  /*14dc0*/  BRA `(.L_x_1334) ;  /* 0x0000000000d07947 */ /* 0x00afec0003800000 */
.L_x_1336:
        /* <DEDUP_REMOVED lines=52> */
.L_x_1334:
[----:B--2---:R-:W2:Y:S01]  /*15110*/  LDL R7, [R1+0x20] ;  /* 0x0000200001077983 */ /* 0x004ea20000100800 */
[----:B------:R-:W-:Y:S05]  /*15120*/  DEPBAR.LE SB0, 0x0 ;  /* 0x000080000000791a */ /* 0x000fea0000000000 */
[----:B------:R-:W3:Y:S01]  /*15130*/  LDL R10, [R1+0x24] ;  /* 0x00002400010a7983 */ /* 0x000ee20000100800 */
[C---:B------:R-:W-:Y:S01]  /*15140*/  IMAD.SHL.U32 R219, R223.reuse, 0x4, RZ ;  /* 0x00000004dfdb7824 */ /* 0x040fe200078e00ff */
[----:B------:R-:W-:Y:S01]  /*15150*/  SHF.R.U32.HI R217, RZ, 0x1, R223 ;  /* 0x00000001ffd97819 */ /* 0x000fe200000116df */
[----:B------:R-:W-:Y:S03]  /*15160*/  IMAD.SHL.U32 R103, R223, 0x2, RZ ;  /* 0x00000002df677824 */ /* 0x000fe600078e00ff */
[----:B------:R-:W4:Y:S01]  /*15170*/  LDL R6, [R1+0x4c] ;  /* 0x00004c0001067983 */ /* 0x000f220000100800 */
[----:B------:R-:W-:Y:S02]  /*15180*/  UIADD3 UR7, UPT, UPT, UR21, UR10, URZ ;  /* 0x0000000a15077290 */ /* 0x000fe4000fffe0ff */
[----:B------:R-:W-:Y:S03]  /*15190*/  UISETP.GT.AND UP0, UPT, UR22, UR18, UPT ;  /* 0x000000121600728c */ /* 0x000fe6000bf04270 */
[----:B------:R-:W5:Y:S01]  /*151a0*/  LDL R12, [R1+0x48] ;  /* 0x00004800010c7983 */ /* 0x000f620000100800 */
[----:B------:R-:W-:Y:S05]  /*151b0*/  LOP3.LUT R103, R103, 0x6, RZ, 0xc0, !PT ;  /* 0x0000000667677812 */ /* 0x000fea00078ec0ff */
[----:B------:R-:W2:Y:S01]  /*151c0*/  LDL R11, [R1+0x40] ;  /* 0x00004000010b7983 */ /* 0x000ea20000100800 */
[----:B------:R-:W-:Y:S01]  /*151d0*/  BAR.SYNC.DEFER_BLOCKING 0x0 ;  /* 0x0000000000007b1d */ /* 0x000fe20000010000 */
[----:B--2---:R-:W-:Y:S01]  /*151e0*/  ISETP.GE.AND P2, PT, R11, UR12, PT ;  /* 0x0000000c0b007c0c */ /* 0x004fe2000bf46270 */
[C---:B------:R-:W-:Y:S04]  /*151f0*/  IMAD.WIDE.U32 R8, R7.reuse, UR22, RZ ;  /* 0x0000001607087c25 */ /* 0x040fe8000f8e00ff */
[----:B---3--:R-:W-:Y:S01]  /*15200*/  IMAD R0, R10, UR22, R9 ;  /* 0x000000160a007c24 */ /* 0x008fe2000f8e0209 */
[C---:B----4-:R-:W-:Y:S01]  /*15210*/  LEA R4, P1, R8.reuse, R6, 0x7 ;  /* 0x0000000608047211 */ /* 0x050fe200078238ff */
[C---:B------:R-:W-:Y:S03]  /*15220*/  IMAD.SHL.U32 R2, R8.reuse, 0x40, RZ ;  /* 0x0000004008027824 */ /* 0x040fe600078e00ff */
[----:B------:R-:W-:Y:S02]  /*15230*/  SHF.L.U64.HI R5, R8, 0x6, R0 ;  /* 0x0000000608057819 */ /* 0x000fe40000010200 */
[C---:B------:R-:W-:Y:S04]  /*15240*/  LEA R2, P0, R7.reuse, R2, 0x5 ;  /* 0x0000000207027211 */ /* 0x040fe800078028ff */
[----:B------:R-:W-:Y:S01]  /*15250*/  LEA.HI.X R7, R7, R5, R10, 0x5, P0 ;  /* 0x0000000507077211 */ /* 0x000fe200000f2c0a */
[----:B------:R-:W-:Y:S01]  /*15260*/  IMAD.SHL.U32 R10, R223, 0x8, RZ ;  /* 0x00000008df0a7824 */ /* 0x000fe200078e00ff */
[----:B------:R-:W-:Y:S02]  /*15270*/  LEA R6, P0, R2, R6, 0x1 ;  /* 0x0000000602067211 */ /* 0x000fe400078008ff */
[-C--:B-----5:R-:W-:Y:S02]  /*15280*/  LEA.HI.X R5, R8, R12.reuse, R0, 0x7, P1 ;  /* 0x0000000c08057211 */ /* 0x0a0fe400008f3c00 */
[----:B------:R-:W-:Y:S01]  /*15290*/  LOP3.LUT R233, R10, 0x18, RZ, 0xc0, !PT ;  /* 0x000000180ae97812 */ /* 0x000fe200078ec0ff */
[----:B------:R1:W-:Y:S01]  /*152a0*/  STL [R1+0x50], R10 ;  /* 0x0000500a01007387 */ /* 0x0003e20000100800 */
[----:B------:R-:W-:Y:S02]  /*152b0*/  LEA.HI.X R7, R2, R12, R7, 0x1, P0 ;  /* 0x0000000c02077211 */ /* 0x000fe400000f0c07 */
[----:B------:R-:W-:Y:S03]  /*152c0*/  LOP3.LUT R2, R233, 0x40, RZ, 0xfc, !PT ;  /* 0x00000040e9027812 */ /* 0x000fe600078efcff */
[----:B------:R-:W-:Y:S01]  /*152d0*/  @!PT LDS RZ, [RZ] ;  /* 0x00000000fffff984 */ /* 0x000fe20000000800 */
[----:B------:R-:W-:Y:S01]  /*152e0*/  @!PT LDS RZ, [RZ] ;  /* 0x00000000fffff984 */ /* 0x000fe20000000800 */
[----:B------:R-:W-:Y:S01]  /*152f0*/  @!PT LDS RZ, [RZ] ;  /* 0x00000000fffff984 */ /* 0x000fe20000000800 */
[----:B------:R-:W-:Y:S01]  /*15300*/  @!P5 LDGSTS.E.BYPASS.LTC128B.128 [R224+0x9000], desc[UR8][R4.64] ;  /* 0x0900000004e0dfae */ /* 0x000fe2000b981a08 */
[----:B------:R-:W-:Y:S02]  /*15310*/  LOP3.LUT R0, R219, 0x18, RZ, 0xc0, !PT ;  /* 0x00000018db007812 */ /* 0x000fe400078ec0ff */
[----:B------:R-:W-:Y:S03]  /*15320*/  ISETP.GE.AND P1, PT, R2, UR12, PT ;  /* 0x0000000c02007c0c */ /* 0x000fe6000bf26270 */
[----:B------:R-:W-:Y:S01]  /*15330*/  STL [R1+0x14], R233 ;  /* 0x000014e901007387 */ /* 0x000fe20000100800 */
[--C-:B------:R-:W-:Y:S05]  /*15340*/  LOP3.LUT R0, R0, 0xc0, R221.reuse, 0xf8, !PT ;  /* 0x000000c000007812 */ /* 0x100fea00078ef8dd */
[----:B------:R-:W-:Y:S01]  /*15350*/  @P5 STS.128 [R224+0x9000], RZ ;  /* 0x009000ffe0005388 */ /* 0x000fe20000000c00 */
[----:B------:R-:W-:Y:S05]  /*15360*/  ISETP.GE.AND P5, PT, R233, UR12, PT ;  /* 0x0000000ce9007c0c */ /* 0x000fea000bfa6270 */
[----:B------:R2:W-:Y:S06]  /*15370*/  STL [R1+0x3c], R2 ;  /* 0x00003c0201007387 */ /* 0x0005ec0000100800 */
[----:B------:R-:W-:Y:S01]  /*15380*/  @!PT LDS RZ, [RZ] ;  /* 0x00000000fffff984 */ /* 0x000fe20000000800 */
[----:B------:R-:W-:Y:S01]  /*15390*/  @!PT LDS RZ, [RZ] ;  /* 0x00000000fffff984 */ /* 0x000fe20000000800 */
[----:B------:R-:W-:Y:S01]  /*153a0*/  @!PT LDS RZ, [RZ] ;  /* 0x00000000fffff984 */ /* 0x000fe20000000800 */
[----:B------:R-:W-:Y:S06]  /*153b0*/  @!P2 LDGSTS.E.BYPASS.LTC128B.128 [R224+0xa000], desc[UR8][R4.64+0x40] ;  /* 0x0a00004004e0afae */ /* 0x000fec000b981a08 */
[----:B------:R-:W-:Y:S01]  /*153c0*/  @P2 STS.128 [R224+0xa000], RZ ;  /* 0x00a000ffe0002388 */ /* 0x000fe20000000c00 */
[----:B-1----:R-:W-:Y:S05]  /*153d0*/  IMAD.SHL.U32 R10, R223, 0x10, RZ ;  /* 0x00000010df0a7824 */ /* 0x002fea00078e00ff */
[----:B------:R-:W-:Y:S01]  /*153e0*/  @!PT LDS RZ, [RZ] ;  /* 0x00000000fffff984 */ /* 0x000fe20000000800 */
[----:B------:R-:W-:Y:S01]  /*153f0*/  @!PT LDS RZ, [RZ] ;  /* 0x00000000fffff984 */ /* 0x000fe20000000800 */
[----:B------:R-:W-:Y:S01]  /*15400*/  @!PT LDS RZ, [RZ] ;  /* 0x00000000fffff984 */ /* 0x000fe20000000800 */
[----:B------:R-:W-:Y:S01]  /*15410*/  @!P1 LDGSTS.E.BYPASS.LTC128B.128 [R224+0xb000], desc[UR8][R4.64+0x80] ;  /* 0x0b00008004e09fae */ /* 0x000fe2000b981a08 */
[----:B------:R-:W-:Y:S05]  /*15420*/  LOP3.LUT R218, R10, 0x3e00, RZ, 0xc0, !PT ;  /* 0x00003e000ada7812 */ /* 0x000fea00078ec0ff */
[----:B------:R-:W-:Y:S01]  /*15430*/  @P1 STS.128 [R224+0xb000], RZ ;  /* 0x00b000ffe0001388 */ /* 0x000fe20000000c00 */
[----:B------:R-:W-:Y:S05]  /*15440*/  LOP3.LUT R101, R218, 0x120, R221, 0xf8, !PT ;  /* 0x00000120da657812 */ /* 0x000fea00078ef8dd */
[----:B------:R-:W-:Y:S01]  /*15450*/  @!PT LDS RZ, [RZ] ;  /* 0x00000000fffff984 */ /* 0x000fe20000000800 */
[----:B------:R-:W-:Y:S01]  /*15460*/  @!PT LDS RZ, [RZ] ;  /* 0x00000000fffff984 */ /* 0x000fe20000000800 */
[----:B------:R-:W-:Y:S01]  /*15470*/  @!PT LDS RZ, [RZ] ;  /* 0x00000000fffff984 */ /* 0x000fe20000000800 */
[----:B------:R-:W-:Y:S06]  /*15480*/  @!P5 LDGSTS.E.BYPASS.LTC128B.128 [R224+0x9800], desc[UR8][R6.64] ;  /* 0x0980000006e0dfae */ /* 0x000fec000b981a08 */
        /* <DEDUP_REMOVED lines=39> */
[----:B------:R-:W3:Y:S03]  /*15700*/  LDSM.16.M88.4 R204, [R0+0x7000] ;  /* 0x0070000000cc783b */ /* 0x000ee60000000200 */
[C---:B------:R-:W-:Y:S03]  /*15710*/  HMMA.16816.F32.BF16 R24, R60.reuse, R32, RZ ;  /* 0x000000203c18723c */ /* 0x040fe600000418ff */
[----:B------:R-:W3:Y:S05]  /*15720*/  LDSM.16.M88.4 R208, [R101+0x3000] ;  /* 0x0030000065d0783b */ /* 0x000eea0000000200 */
[-C--:B------:R-:W-:Y:S01]  /*15730*/  HMMA.16816.F32.BF16 R28, R60, R34.reuse, RZ ;  /* 0x000000223c1c723c */ /* 0x080fe200000418ff */
[----:B------:R-:W3:Y:S06]  /*15740*/  LDSM.16.M88.4 R212, [R0+0x7400] ;  /* 0x0074000000d4783b */ /* 0x000eec0000000200 */
[----:B------:R-:W-:Y:S01]  /*15750*/  STL [R1+0x44], R103 ;  /* 0x0000446701007387 */ /* 0x000fe20000100800 */
        /* <DEDUP_REMOVED lines=31> */
[----:B------:R-:W5:Y:S01]  /*15950*/  LDSM.16.M88.4 R196, [R2+0x7800] ;  /* 0x0078000002c4783b */ /* 0x000f620000000200 */
        /* <DEDUP_REMOVED lines=20> */
[----:B------:R-:W-:Y:S06]  /*15aa0*/  LDSM.16.M88.4 R180, [R0+0x8c00] ;  /* 0x008c000000b4783b */ /* 0x000fec0000000200 */
[----:B------:R-:W-:Y:S01]  /*15ab0*/  LDSM.16.M88.4 R200, [R2+0x8800] ;  /* 0x0088000002c8783b */ /* 0x000fe20000000200 */
        /* <DEDUP_REMOVED lines=21> */
[----:B------:R3:W4:Y:S01]  /*15c10*/  LDSM.16.M88.4 R176, [R0+0x8800] ;  /* 0x0088000000b0783b */ /* 0x0007220000000200 */
[-C--:B------:R-:W-:Y:S08]  /*15c20*/  HMMA.16816.F32.BF16 R4, R204, R212.reuse, R4 ;  /* 0x000000d4cc04723c */ /* 0x080ff00000041804 */
[C---:B-1----:R-:W-:Y:S08]  /*15c30*/  HMMA.16816.F32.BF16 R8, R208.reuse, R212, R8 ;  /* 0x000000d4d008723c */ /* 0x042ff00000041808 */
[-C--:B------:R-:W-:Y:S01]  /*15c40*/  HMMA.16816.F32.BF16 R12, R208, R214.reuse, R12 ;  /* 0x000000d6d00c723c */ /* 0x080fe2000004180c */
[----:B---3--:R-:W-:Y:S07]  /*15c50*/  IMAD.U32 R0, RZ, RZ, UR22 ;  /* 0x00000016ff007e24 */ /* 0x008fee000f8e00ff */
[C---:B------:R-:W-:Y:S04]  /*15c60*/  HMMA.16816.F32.BF16 R16, R204.reuse, R214, R16 ;  /* 0x000000d6cc10723c */ /* 0x040fe80000041810 */
[----:B------:R-:W-:Y:S04]  /*15c70*/  IMAD R0, R0, 0x40, R103 ;  /* 0x0000004000007824 */ /* 0x000fe800078e0267 */
[----:B------:R-:W-:Y:S01]  /*15c80*/  VIADD R101, R0, 0x38 ;  /* 0x0000003800657836 */ /* 0x000fe20000000000 */
[-C--:B--2---:R-:W-:Y:S08]  /*15c90*/  HMMA.16816.F32.BF16 R20, R204, R108.reuse, R20 ;  /* 0x0000006ccc14723c */ /* 0x084ff00000041814 */
[C---:B------:R-:W-:Y:S08]  /*15ca0*/  HMMA.16816.F32.BF16 R24, R208.reuse, R108, R24 ;  /* 0x0000006cd018723c */ /* 0x040ff00000041818 */
[-C--:B------:R-:W-:Y:S08]  /*15cb0*/  HMMA.16816.F32.BF16 R28, R208, R110.reuse, R28 ;  /* 0x0000006ed01c723c */ /* 0x080ff0000004181c */
[C---:B------:R-:W-:Y:S01]  /*15cc0*/  HMMA.16816.F32.BF16 R32, R204.reuse, R110, R32 ;  /* 0x0000006ecc20723c */ /* 0x040fe20000041820 */
[----:B------:R1:W2:Y:S01]  /*15cd0*/  LDSM.16.M88.4 R108, [R2+0x8c00] ;  /* 0x008c0000026c783b */ /* 0x0002a20000000200 */
[----:B------:R-:W-:Y:S04]  /*15ce0*/  DEPBAR.LE SB0, 0x0 ;  /* 0x000080000000791a */ /* 0x000fe80000000000 */
[----:B------:R-:W-:Y:S02]  /*15cf0*/  BAR.SYNC.DEFER_BLOCKING 0x0 ;  /* 0x0000000000007b1d */ /* 0x000fe40000010000 */
[-C--:B----4-:R-:W-:Y:S08]  /*15d00*/  HMMA.16816.F32.BF16 R36, R204, R176.reuse, R36 ;  /* 0x000000b0cc24723c */ /* 0x090ff00000041824 */
[C---:B------:R-:W-:Y:S08]  /*15d10*/  HMMA.16816.F32.BF16 R40, R208.reuse, R176, R40 ;  /* 0x000000b0d028723c */ /* 0x040ff00000041828 */
[-C--:B------:R-:W-:Y:S03]  /*15d20*/  HMMA.16816.F32.BF16 R44, R208, R178.reuse, R44 ;  /* 0x000000b2d02c723c */ /* 0x080fe6000004182c */
[----:B-1----:R-:W-:Y:S04]  /*15d30*/  VIADD R2, R101, UR21 ;  /* 0x0000001565027c36 */ /* 0x002fe80008000000 */
[----:B------:R-:W-:Y:S01]  /*15d40*/  VIADD R102, R2, 0xffffffc9 ;  /* 0xffffffc902667836 */ /* 0x000fe20000000000 */
[C---:B------:R-:W-:Y:S04]  /*15d50*/  HMMA.16816.F32.BF16 R48, R204.reuse, R178, R48 ;  /* 0x000000b2cc30723c */ /* 0x040fe80000041830 */
[----:B------:R-:W-:Y:S04]  /*15d60*/  IMAD.IADD R103, R225, 0x1, -R102 ;  /* 0x00000001e1677824 */ /* 0x000fe800078e0a66 */
[-C--:B------:R-:W-:Y:S08]  /*15d70*/  HMMA.16816.F32.BF16 R52, R204, R180.reuse, R52 ;  /* 0x000000b4cc34723c */ /* 0x080ff00000041834 */
[C---:B------:R-:W-:Y:S08]  /*15d80*/  HMMA.16816.F32.BF16 R56, R208.reuse, R180, R56 ;  /* 0x000000b4d038723c */ /* 0x040ff00000041838 */
[-C--:B------:R-:W-:Y:S08]  /*15d90*/  HMMA.16816.F32.BF16 R60, R208, R182.reuse, R60 ;  /* 0x000000b6d03c723c */ /* 0x080ff0000004183c */
[----:B------:R-:W-:Y:S08]  /*15da0*/  HMMA.16816.F32.BF16 R64, R204, R182, R64 ;  /* 0x000000b6cc40723c */ /* 0x000ff00000041840 */
[-C--:B------:R-:W-:Y:S08]  /*15db0*/  HMMA.16816.F32.BF16 R4, R184, R188.reuse, R4 ;  /* 0x000000bcb804723c */ /* 0x080ff00000041804 */
[C---:B------:R-:W-:Y:S08]  /*15dc0*/  HMMA.16816.F32.BF16 R8, R192.reuse, R188, R8 ;  /* 0x000000bcc008723c */ /* 0x040ff00000041808 */
[-C--:B------:R-:W-:Y:S03]  /*15dd0*/  HMMA.16816.F32.BF16 R12, R192, R190.reuse, R12 ;  /* 0x000000bec00c723c */ /* 0x080fe6000004180c */
[----:B------:R-:W-:Y:S01]  /*15de0*/  FMUL.FTZ R4, R4, UR11 ;  /* 0x0000000b04047c20 */ /* 0x000fe20008410000 */
[----:B------:R-:W-:Y:S01]  /*15df0*/  FMUL.FTZ R5, R5, UR11 ;  /* 0x0000000b05057c20 */ /* 0x000fe20008410000 */
[----:B------:R-:W-:Y:S01]  /*15e00*/  FMUL.FTZ R6, R6, UR11 ;  /* 0x0000000b06067c20 */ /* 0x000fe20008410000 */
[----:B------:R-:W-:Y:S01]  /*15e10*/  FMUL.FTZ R7, R7, UR11 ;  /* 0x0000000b07077c20 */ /* 0x000fe20008410000 */
[----:B------:R1:W-:Y:S01]  /*15e20*/  MUFU.TANH R183, R4 ;  /* 0x0000000400b77308 */ /* 0x0003e20000002400 */
[C---:B------:R-:W-:Y:S04]  /*15e30*/  HMMA.16816.F32.BF16 R16, R184.reuse, R190, R16 ;  /* 0x000000beb810723c */ /* 0x040fe80000041810 */
[----:B------:R-:W-:Y:S01]  /*15e40*/  FMUL.FTZ R8, R8, UR11 ;  /* 0x0000000b08087c20 */ /* 0x000fe20008410000 */
[----:B------:R-:W-:Y:S01]  /*15e50*/  FMUL.FTZ R9, R9, UR11 ;  /* 0x0000000b09097c20 */ /* 0x000fe20008410000 */
[----:B------:R-:W-:Y:S03]  /*15e60*/  FMUL.FTZ R10, R10, UR11 ;  /* 0x0000000b0a0a7c20 */ /* 0x000fe60008410000 */
[----:B------:R3:W-:Y:S01]  /*15e70*/  MUFU.TANH R182, R5 ;  /* 0x0000000500b67308 */ /* 0x0007e20000002400 */
[-C--:B------:R-:W-:Y:S03]  /*15e80*/  HMMA.16816.F32.BF16 R20, R184, R196.reuse, R20 ;  /* 0x000000c4b814723c */ /* 0x080fe60000041814 */
[----:B------:R-:W-:Y:S06]  /*15e90*/  FMUL.FTZ R11, R11, UR11 ;  /* 0x0000000b0b0b7c20 */ /* 0x000fec0008410000 */
[----:B------:R4:W5:Y:S01]  /*15ea0*/  MUFU.TANH R181, R6 ;  /* 0x0000000600b57308 */ /* 0x0009620000002400 */
[C---:B------:R-:W-:Y:S04]  /*15eb0*/  HMMA.16816.F32.BF16 R24, R192.reuse, R196, R24 ;  /* 0x000000c4c018723c */ /* 0x040fe80000041818 */
[----:B-1----:R-:W-:Y:S05]  /*15ec0*/  VIADD R4, R0, UR21 ;  /* 0x0000001500047c36 */ /* 0x002fea0008000000 */
[----:B------:R1:W-:Y:S01]  /*15ed0*/  MUFU.TANH R180, R7 ;  /* 0x0000000700b47308 */ /* 0x0003e20000002400 */
[-C--:B------:R-:W-:Y:S03]  /*15ee0*/  HMMA.16816.F32.BF16 R28, R192, R198.reuse, R28 ;  /* 0x000000c6c01c723c */ /* 0x080fe6000004181c */
[----:B---3--:R-:W-:Y:S06]  /*15ef0*/  IADD3 R5, PT, PT, R225, -R4, RZ ;  /* 0x80000004e1057210 */ /* 0x008fec0007ffe0ff */
[----:B------:R3:W-:Y:S01]  /*15f00*/  MUFU.TANH R179, R8 ;  /* 0x0000000800b37308 */ /* 0x0007e20000002400 */
[C---:B------:R-:W-:Y:S04]  /*15f10*/  HMMA.16816.F32.BF16 R32, R184.reuse, R198, R32 ;  /* 0x000000c6b820723c */ /* 0x040fe80000041820 */
[--C-:B----4-:R-:W-:Y:S05]  /*15f20*/  IMAD.IADD R6, R227, 0x1, -R4.reuse ;  /* 0x00000001e3067824 */ /* 0x110fea00078e0a04 */
[----:B------:R-:W4:Y:S01]  /*15f30*/  MUFU.TANH R178, R9 ;  /* 0x0000000900b27308 */ /* 0x000f220000002400 */
[-C--:B------:R-:W-:Y:S03]  /*15f40*/  HMMA.16816.F32.BF16 R36, R184, R200.reuse, R36 ;  /* 0x000000c8b824723c */ /* 0x080fe60000041824 */
[----:B-1----:R-:W-:Y:S02]  /*15f50*/  IABS R7, R5 ;  /* 0x0000000500077213 */ /* 0x002fe40000000000 */
[----:B------:R-:W-:Y:S02]  /*15f60*/  IABS R5, R6 ;  /* 0x0000000600057213 */ /* 0x000fe40000000000 */
[----:B------:R-:W-:Y:S01]  /*15f70*/  IABS R6, R103 ;  /* 0x0000006700067213 */ /* 0x000fe20000000000 */
[C---:B------:R-:W-:Y:S01]  /*15f80*/  HMMA.16816.F32.BF16 R40, R192.reuse, R200, R40 ;  /* 0x000000c8c028723c */ /* 0x040fe20000041828 */
[----:B------:R-:W1:Y:S03]  /*15f90*/  MUFU.TANH R107, R10 ;  /* 0x0000000a006b7308 */ /* 0x000e660000002400 */
[----:B---3--:R-:W-:Y:S02]  /*15fa0*/  I2FP.F32.S32 R8, R7 ;  /* 0x0000000700087245 */ /* 0x008fe40000201400 */
[----:B------:R-:W-:Y:S02]  /*15fb0*/  I2FP.F32.S32 R7, R5 ;  /* 0x0000000500077245 */ /* 0x000fe40000201400 */
[-C--:B------:R-:W-:Y:S03]  /*15fc0*/  HMMA.16816.F32.BF16 R44, R192, R202.reuse, R44 ;  /* 0x000000cac02c723c */ /* 0x080fe6000004182c */
[----:B------:R3:W1:Y:S01]  /*15fd0*/  MUFU.TANH R104, R11 ;  /* 0x0000000b00687308 */ /* 0x0006620000002400 */
[----:B------:R-:W-:Y:S01]  /*15fe0*/  I2FP.F32.S32 R5, R6 ;  /* 0x0000000600057245 */ /* 0x000fe20000201400 */
[----:B-----5:R-:W-:Y:S01]  /*15ff0*/  FFMA.FTZ R181, R7, -UR6, R181 ;  /* 0x8000000607b57c23 */ /* 0x020fe200080100b5 */
[----:B------:R-:W-:Y:S02]  /*16000*/  IMAD.IADD R7, R228, 0x1, -R4 ;  /* 0x00000001e4077824 */ /* 0x000fe400078e0a04 */
[----:B------:R-:W-:Y:S01]  /*16010*/  FFMA.FTZ R183, R8, -UR6, R183 ;  /* 0x8000000608b77c23 */ /* 0x000fe200080100b7 */
[C---:B------:R-:W-:Y:S01]  /*16020*/  IMAD.IADD R6, R226.reuse, 0x1, -R102 ;  /* 0x00000001e2067824 */ /* 0x040fe200078e0a66 */
[C---:B------:R-:W-:Y:S04]  /*16030*/  HMMA.16816.F32.BF16 R48, R184.reuse, R202, R48 ;  /* 0x000000cab830723c */ /* 0x040fe80000041830 */
[----:B------:R-:W-:Y:S01]  /*16040*/  FFMA.FTZ R182, R5, -UR6, R182 ;  /* 0x8000000605b67c23 */ /* 0x000fe200080100b6 */
[----:B------:R-:W-:Y:S01]  /*16050*/  IMAD.IADD R5, R226, 0x1, -R4 ;  /* 0x00000001e2057824 */ /* 0x000fe200078e0a04 */
[----:B------:R-:W-:Y:S01]  /*16060*/  IABS R7, R7 ;  /* 0x0000000700077213 */ /* 0x000fe20000000000 */
[----:B------:R-:W-:Y:S01]  /*16070*/  IMAD.IADD R4, R227, 0x1, -R102 ;  /* 0x00000001e3047824 */ /* 0x000fe200078e0a66 */
[-C--:B--2---:R-:W-:Y:S03]  /*16080*/  HMMA.16816.F32.BF16 R52, R184, R108.reuse, R52 ;  /* 0x0000006cb834723c */ /* 0x084fe60000041834 */
[----:B------:R-:W-:Y:S02]  /*16090*/  IABS R8, R5 ;  /* 0x0000000500087213 */ /* 0x000fe40000000000 */
[----:B------:R-:W-:Y:S02]  /*160a0*/  IABS R5, R4 ;  /* 0x0000000400057213 */ /* 0x000fe40000000000 */
[----:B------:R-:W-:Y:S01]  /*160b0*/  IABS R4, R6 ;  /* 0x0000000600047213 */ /* 0x000fe20000000000 */
[C---:B------:R-:W-:Y:S04]  /*160c0*/  HMMA.16816.F32.BF16 R56, R192.reuse, R108, R56 ;  /* 0x0000006cc038723c */ /* 0x040fe80000041838 */
[----:B------:R-:W-:Y:S02]  /*160d0*/  I2FP.F32.S32 R4, R4 ;  /* 0x0000000400047245 */ /* 0x000fe40000201400 */
[----:B------:R-:W-:Y:S02]  /*160e0*/  I2FP.F32.S32 R7, R7 ;  /* 0x0000000700077245 */ /* 0x000fe40000201400 */
[-C--:B------:R-:W-:Y:S03]  /*160f0*/  HMMA.16816.F32.BF16 R60, R192, R110.reuse, R60 ;  /* 0x0000006ec03c723c */ /* 0x080fe6000004183c */
[----:B------:R-:W-:Y:S01]  /*16100*/  MOV R6, R8 ;  /* 0x0000000800067202 */ /* 0x000fe20000000f00 */
[----:B------:R-:W-:Y:S01]  /*16110*/  VIADD R8, R0, 0x1 ;  /* 0x0000000100087836 */ /* 0x000fe20000000000 */
[----:B------:R-:W-:Y:S01]  /*16120*/  I2FP.F32.S32 R5, R5 ;  /* 0x0000000500057245 */ /* 0x000fe20000201400 */
[----:B----4-:R-:W-:Y:S01]  /*16130*/  FFMA.FTZ R178, R4, -UR6, R178 ;  /* 0x8000000604b27c23 */ /* 0x010fe200080100b2 */
[----:B------:R-:W-:Y:S01]  /*16140*/  I2FP.F32.S32 R6, R6 ;  /* 0x0000000600067245 */ /* 0x000fe20000201400 */
[----:B------:R-:W-:Y:S04]  /*16150*/  HMMA.16816.F32.BF16 R64, R184, R110, R64 ;  /* 0x0000006eb840723c */ /* 0x000fe80000041840 */
[----:B------:R-:W-:Y:S02]  /*16160*/  VIADD R4, R225, -UR7 ;  /* 0x80000007e1047c36 */ /* 0x000fe40008000000 */
[----:B-1----:R-:W-:Y:S01]  /*16170*/  FFMA.FTZ R107, R7, -UR6, R107 ;  /* 0x80000006076b7c23 */ /* 0x002fe2000801006b */
[----:B------:R-:W-:Y:S02]  /*16180*/  VIADD R7, R227, -UR7 ;  /* 0x80000007e3077c36 */ /* 0x000fe40008000000 */
[----:B------:R-:W-:Y:S01]  /*16190*/  FFMA.FTZ R180, R5, -UR6, R180 ;  /* 0x8000000605b47c23 */ /* 0x000fe200080100b4 */
[----:B------:R-:W-:Y:S01]  /*161a0*/  FFMA.FTZ R179, R6, -UR6, R179 ;  /* 0x8000000606b37c23 */ /* 0x000fe200080100b3 */
[-C--:B------:R-:W-:Y:S01]  /*161b0*/  ISETP.GT.AND P6, PT, R4, R0.reuse, PT ;  /* 0x000000000400720c */ /* 0x080fe20003fc4270 */
[----:B------:R-:W-:Y:S01]  /*161c0*/  VIADD R6, R226, -UR7 ;  /* 0x80000007e2067c36 */ /* 0x000fe20008000000 */
[----:B------:R-:W-:Y:S01]  /*161d0*/  ISETP.GT.AND P3, PT, R7, R0, PT ;  /* 0x000000000700720c */ /* 0x000fe20003f64270 */
[----:B------:R-:W-:Y:S01]  /*161e0*/  VIADD R5, R228, -UR7 ;  /* 0x80000007e4057c36 */ /* 0x000fe20008000000 */
[----:B---3--:R-:W-:Y:S11]  /*161f0*/  BRA.U.ANY UP0, `(.L_x_1336) ;  /* 0xffffffe900f47547 */ /* 0x008ff6000b93ffff */
.L_x_1335:
[----:B------:R-:W-:Y:S01]  /*16200*/  ISETP.GT.AND P2, PT, R4, R8, PT ;  /* 0x000000080400720c */ /* 0x000fe20003f44270 */
[----:B------:R-:W-:Y:S01]  /*16210*/  FMUL.FTZ R12, R12, UR11 ;  /* 0x0000000b0c0c7c20 */ /* 0x000fe20008410000 */
[----:B-1----:R-:W-:Y:S01]  /*16220*/  FSEL R109, R183, -INF , !P6 ;  /* 0xff800000b76d7808 */ /* 0x002fe20007000000 */
[----:B------:R-:W-:Y:S01]  /*16230*/  FMUL.FTZ R14, R14, UR11 ;  /* 0x0000000b0e0e7c20 */ /* 0x000fe20008410000 */
[----:B------:R-:W-:Y:S01]  /*16240*/  FSEL R108, R182, -INF , !P2 ;  /* 0xff800000b66c7808 */ /* 0x000fe20005000000 */
[----:B------:R-:W-:Y:S01]  /*16250*/  MUFU.TANH R177, R12 ;  /* 0x0000000c00b17308 */ /* 0x000fe20000002400 */
[-C--:B------:R-:W-:Y:S01]  /*16260*/  ISETP.GT.AND P1, PT, R6, R0.reuse, PT ;  /* 0x000000000600720c */ /* 0x080fe20003f24270 */
[----:B------:R-:W-:Y:S01]  /*16270*/  FMUL.FTZ R39, R39, UR11 ;  /* 0x0000000b27277c20 */ /* 0x000fe20008410000 */
[----:B------:R-:W-:Y:S01]  /*16280*/  ISETP.GT.AND P0, PT, R5, R0, PT ;  /* 0x000000000500720c */ /* 0x000fe20003f04270 */
[----:B------:R-:W-:Y:S01]  /*16290*/  FMUL.FTZ R53, R53, UR11 ;  /* 0x0000000b35357c20 */ /* 0x000fe20008410000 */
[-C--:B------:R-:W-:Y:S01]  /*162a0*/  ISETP.GT.AND P6, PT, R7, R8.reuse, PT ;  /* 0x000000080700720c */ /* 0x080fe20003fc4270 */
[----:B------:R-:W-:Y:S01]  /*162b0*/  FMUL.FTZ R52, R52, UR11 ;  /* 0x0000000b34347c20 */ /* 0x000fe20008410000 */
[-C--:B------:R-:W-:Y:S03]  /*162c0*/  ISETP.GT.AND P2, PT, R6, R8.reuse, PT ;  /* 0x000000080600720c */ /* 0x080fe60003f44270 */
[----:B------:R1:W2:Y:S01]  /*162d0*/  MUFU.TANH R110, R14 ;  /* 0x0000000e006e7308 */ /* 0x0002a20000002400 */
[----:B------:R-:W-:Y:S01]  /*162e0*/  FSEL R103, R181, -INF , !P3 ;  /* 0xff800000b5677808 */ /* 0x000fe20005800000 */
[----:B------:R-:W-:Y:S01]  /*162f0*/  FMUL.FTZ R17, R17, UR11 ;  /* 0x0000000b11117c20 */ /* 0x000fe20008410000 */
        /* <DEDUP_REMOVED lines=8> */
[----:B------:R-:W-:Y:S01]  /*16380*/  ISETP.GT.AND P3, PT, R5, R8, PT ;  /* 0x000000080500720c */ /* 0x000fe20003f64270 */
[----:B------:R-:W-:Y:S01]  /*16390*/  FMUL.FTZ R36, R36, UR11 ;  /* 0x0000000b24247c20 */ /* 0x000fe20008410000 */
[C---:B------:R-:W-:Y:S01]  /*163a0*/  ISETP.GE.AND P6, PT, R8.reuse, R229, PT ;  /* 0x000000e50800720c */ /* 0x040fe20003fc6270 */
[----:B------:R-:W-:Y:S01]  /*163b0*/  FMUL.FTZ R37, R37, UR11 ;  /* 0x0000000b25257c20 */ /* 0x000fe20008410000 */
[C---:B------:R-:W-:Y:S01]  /*163c0*/  ISETP.GE.AND P1, PT, R8.reuse, R231, PT ;  /* 0x000000e70800720c */ /* 0x040fe20003f26270 */
[----:B------:R-:W-:Y:S01]  /*163d0*/  MUFU.TANH R38, R38 ;  /* 0x0000002600267308 */ /* 0x000fe20000002400 */
[----:B------:R-:W-:Y:S01]  /*163e0*/  ISETP.GE.AND P2, PT, R8, R230, PT ;  /* 0x000000e60800720c */ /* 0x000fe20003f46270 */
[----:B------:R-:W-:Y:S01]  /*163f0*/  FMUL.FTZ R54, R54, UR11 ;  /* 0x0000000b36367c20 */ /* 0x000fe20008410000 */
[----:B------:R-:W-:Y:S01]  /*16400*/  ISETP.GE.AND P0, PT, R8, R232, PT ;  /* 0x000000e80800720c */ /* 0x000fe20003f06270 */
[----:B------:R-:W-:Y:S01]  /*16410*/  VIADD R9, R2, 0xffffffd0 ;  /* 0xffffffd002097836 */ /* 0x000fe20000000000 */
[----:B------:R-:W-:Y:S01]  /*16420*/  FSEL R184, R108, -INF , !P6 ;  /* 0xff8000006cb87808 */ /* 0x000fe20007000000 */
[----:B------:R-:W-:Y:S01]  /*16430*/  VIADD R8, R2, 0xffffffd1 ;  /* 0xffffffd102087836 */ /* 0x000fe20000000000 */
[----:B------:R-:W-:Y:S03]  /*16440*/  FSEL R182, R180, -INF , !P1 ;  /* 0xff800000b4b67808 */ /* 0x000fe60004800000 */
[----:B------:R3:W-:Y:S01]  /*16450*/  MUFU.TANH R176, R17 ;  /* 0x0000001100b07308 */ /* 0x0007e20000002400 */
[----:B-1----:R-:W-:Y:S01]  /*16460*/  IADD3 R14, PT, PT, R228, -R9, RZ ;  /* 0x80000009e40e7210 */ /* 0x002fe20007ffe0ff */
[--C-:B------:R-:W-:Y:S01]  /*16470*/  IMAD.IADD R12, R226, 0x1, -R9.reuse ;  /* 0x00000001e20c7824 */ /* 0x100fe200078e0a09 */
[----:B------:R-:W-:Y:S01]  /*16480*/  FSEL R180, R178, -INF , !P2 ;  /* 0xff800000b2b47808 */ /* 0x000fe20005000000 */
[----:B------:R-:W-:Y:S01]  /*16490*/  IMAD.IADD R11, R226, 0x1, -R8 ;  /* 0x00000001e20b7824 */ /* 0x000fe200078e0a08 */
[----:B------:R-:W-:Y:S01]  /*164a0*/  IABS R14, R14 ;  /* 0x0000000e000e7213 */ /* 0x000fe20000000000 */
[----:B------:R-:W-:Y:S01]  /*164b0*/  FMUL.FTZ R13, R13, UR11 ;  /* 0x0000000b0d0d7c20 */ /* 0x000fe20008410000 */
[----:B------:R-:W-:Y:S03]  /*164c0*/  IABS R12, R12 ;  /* 0x0000000c000c7213 */ /* 0x000fe60000000000 */
[----:B------:R-:W-:Y:S01]  /*164d0*/  MUFU.TANH R36, R36 ;  /* 0x0000002400247308 */ /* 0x000fe20000002400 */
[----:B------:R-:W-:Y:S01]  /*164e0*/  IABS R11, R11 ;  /* 0x0000000b000b7213 */ /* 0x000fe20000000000 */
[----:B------:R-:W-:Y:S01]  /*164f0*/  FMUL.FTZ R10, R15, UR11 ;  /* 0x0000000b0f0a7c20 */ /* 0x000fe20008410000 */
[----:B------:R-:W-:Y:S01]  /*16500*/  I2FP.F32.S32 R15, R12 ;  /* 0x0000000c000f7245 */ /* 0x000fe20000201400 */
[----:B------:R-:W-:Y:S01]  /*16510*/  FMUL.FTZ R27, R27, UR11 ;  /* 0x0000000b1b1b7c20 */ /* 0x000fe20008410000 */
[----:B------:R-:W-:Y:S01]  /*16520*/  I2FP.F32.S32 R12, R11 ;  /* 0x0000000b000c7245 */ /* 0x000fe20000201400 */
[----:B------:R-:W-:Y:S01]  /*16530*/  FMUL.FTZ R28, R28, UR11 ;  /* 0x0000000b1c1c7c20 */ /* 0x000fe20008410000 */
[----:B------:R-:W-:Y:S03]  /*16540*/  I2FP.F32.S32 R11, R14 ;  /* 0x0000000e000b7245 */ /* 0x000fe60000201400 */
[----:B------:R1:W4:Y:S01]  /*16550*/  MUFU.TANH R111, R13 ;  /* 0x0000000d006f7308 */ /* 0x0003220000002400 */
[----:B------:R-:W-:Y:S01]  /*16560*/  FMUL.FTZ R18, R18, UR11 ;  /* 0x0000000b12127c20 */ /* 0x000fe20008410000 */
[----:B---3--:R-:W-:Y:S01]  /*16570*/  FMUL.FTZ R17, R19, UR11 ;  /* 0x0000000b13117c20 */ /* 0x008fe20008410000 */
[----:B------:R-:W-:Y:S02]  /*16580*/  IMAD.IADD R102, R228, 0x1, -R102 ;  /* 0x00000001e4667824 */ /* 0x000fe400078e0a66 */
[----:B------:R-:W-:Y:S01]  /*16590*/  FMUL.FTZ R30, R30, UR11 ;  /* 0x0000000b1e1e7c20 */ /* 0x000fe20008410000 */
[----:B------:R-:W-:Y:S01]  /*165a0*/  FMUL.FTZ R32, R32, UR11 ;  /* 0x0000000b20207c20 */ /* 0x000fe20008410000 */
[----:B------:R-:W-:Y:S01]  /*165b0*/  FMUL.FTZ R35, R35, UR11 ;  /* 0x0000000b23237c20 */ /* 0x000fe20008410000 */
[----:B------:R-:W-:Y:S01]  /*165c0*/  FMUL.FTZ R40, R40, UR11 ;  /* 0x0000000b28287c20 */ /* 0x000fe20008410000 */
[----:B------:R-:W-:Y:S01]  /*165d0*/  IABS R102, R102 ;  /* 0x0000006600667213 */ /* 0x000fe20000000000 */
[--C-:B------:R-:W-:Y:S01]  /*165e0*/  IMAD.IADD R14, R225, 0x1, -R9.reuse ;  /* 0x00000001e10e7824 */ /* 0x100fe200078e0a09 */
[----:B------:R-:W3:Y:S01]  /*165f0*/  MUFU.TANH R10, R10 ;  /* 0x0000000a000a7308 */ /* 0x000ee20000002400 */
[----:B------:R-:W-:Y:S01]  /*16600*/  FMUL.FTZ R43, R43, UR11 ;  /* 0x0000000b2b2b7c20 */ /* 0x000fe20008410000 */
[----:B------:R-:W-:Y:S01]  /*16610*/  I2FP.F32.S32 R102, R102 ;  /* 0x0000006600667245 */ /* 0x000fe20000201400 */
[----:B------:R-:W-:Y:S01]  /*16620*/  IMAD.IADD R9, R227, 0x1, -R9 ;  /* 0x00000001e3097824 */ /* 0x000fe200078e0a09 */
[----:B------:R-:W-:Y:S01]  /*16630*/  IABS R14, R14 ;  /* 0x0000000e000e7213 */ /* 0x000fe20000000000 */
[----:B------:R-:W-:Y:S01]  /*16640*/  FMUL.FTZ R22, R22, UR11 ;  /* 0x0000000b16167c20 */ /* 0x000fe20008410000 */
[----:B------:R-:W-:Y:S01]  /*16650*/  FMUL.FTZ R20, R20, UR11 ;  /* 0x0000000b14147c20 */ /* 0x000fe20008410000 */
[----:B------:R-:W-:Y:S01]  /*16660*/  FFMA.FTZ R102, R102, -UR6, R104 ;  /* 0x8000000666667c23 */ /* 0x000fe20008010068 */
[----:B------:R-:W-:Y:S01]  /*16670*/  IABS R104, R9 ;  /* 0x0000000900687213 */ /* 0x000fe20000000000 */
[----:B-1----:R-:W-:Y:S01]  /*16680*/  FMUL.FTZ R13, R16, UR11 ;  /* 0x0000000b100d7c20 */ /* 0x002fe20008410000 */
[----:B------:R-:W-:Y:S01]  /*16690*/  MUFU.TANH R17, R17 ;  /* 0x0000001100117308 */ /* 0x000fe20000002400 */
[----:B------:R-:W-:Y:S01]  /*166a0*/  FMUL.FTZ R44, R44, UR11 ;  /* 0x0000000b2c2c7c20 */ /* 0x000fe20008410000 */
[----:B------:R-:W-:Y:S01]  /*166b0*/  FSEL R102, R102, -INF , !P3 ;  /* 0xff80000066667808 */ /* 0x000fe20005800000 */
[----:B------:R-:W-:Y:S01]  /*166c0*/  FMUL.FTZ R46, R46, UR11 ;  /* 0x0000000b2e2e7c20 */ /* 0x000fe20008410000 */
[----:B------:R-:W-:Y:S01]  /*166d0*/  ISETP.GE.AND P3, PT, R0, R229, PT ;  /* 0x000000e50000720c */ /* 0x000fe20003f66270 */
[----:B------:R-:W-:Y:S01]  /*166e0*/  FMUL.FTZ R47, R47, UR11 ;  /* 0x0000000b2f2f7c20 */ /* 0x000fe20008410000 */
[----:B------:R-:W-:Y:S01]  /*166f0*/  FSEL R185, R102, -INF , !P0 ;  /* 0xff80000066b97808 */ /* 0x000fe20004000000 */
[----:B------:R-:W-:Y:S01]  /*16700*/  FMUL.FTZ R50, R50, UR11 ;  /* 0x0000000b32327c20 */ /* 0x000fe20008410000 */
[----:B------:R-:W-:Y:S02]  /*16710*/  FSEL R187, R109, -INF , !P3 ;  /* 0xff8000006dbb7808 */ /* 0x000fe40005800000 */
[----:B------:R-:W1:Y:S01]  /*16720*/  MUFU.TANH R13, R13 ;  /* 0x0000000d000d7308 */ /* 0x000e620000002400 */
[----:B------:R-:W-:Y:S01]  /*16730*/  ISETP.GE.AND P3, PT, R0, R231, PT ;  /* 0x000000e70000720c */ /* 0x000fe20003f66270 */
[----:B------:R-:W-:Y:S01]  /*16740*/  FMUL.FTZ R51, R51, UR11 ;  /* 0x0000000b33337c20 */ /* 0x000fe20008410000 */
[----:B------:R-:W-:Y:S01]  /*16750*/  FMUL.FTZ R64, R64, UR11 ;  /* 0x0000000b40407c20 */ /* 0x000fe20008410000 */
[----:B------:R-:W-:Y:S01]  /*16760*/  FMUL.FTZ R65, R65, UR11 ;  /* 0x0000000b41417c20 */ /* 0x000fe20008410000 */
[----:B------:R-:W-:Y:S01]  /*16770*/  FSEL R183, R103, -INF , !P3 ;  /* 0xff80000067b77808 */ /* 0x000fe20005800000 */
        /* <DEDUP_REMOVED lines=25> */
[----:B------:R-:W-:Y:S03]  /*16910*/  UISETP.GT.AND UP0, UPT, UR22, UR18, UPT ;  /* 0x000000121600728c */ /* 0x000fe6000bf04270 */
[----:B------:R-:W-:Y:S01]  /*16920*/  MUFU.TANH R25, R25 ;  /* 0x0000001900197308 */ /* 0x000fe20000002400 */
[----:B------:R-:W-:Y:S09]  /*16930*/  UIADD3 UR22, UPT, UPT, UR22, -0x1, URZ ;  /* 0xffffffff16167890 */ /* 0x000ff2000fffe0ff */
        /* <DEDUP_REMOVED lines=19> */
[----:B--2---:R-:W-:Y:S01]  /*16a70*/  FFMA.FTZ R19, R11, -UR6, R110 ;  /* 0x800000060b137c23 */ /* 0x004fe2000801006e */
[----:B------:R-:W-:Y:S01]  /*16a80*/  FFMA.FTZ R16, R15, -UR6, R177 ;  /* 0x800000060f107c23 */ /* 0x000fe200080100b1 */
[----:B----4-:R-:W-:Y:S01]  /*16a90*/  FFMA.FTZ R15, R12, -UR6, R111 ;  /* 0x800000060c0f7c23 */ /* 0x010fe2000801006f */
[--C-:B------:R-:W-:Y:S02]  /*16aa0*/  IMAD.IADD R12, R228, 0x1, -R8.reuse ;  /* 0x00000001e40c7824 */ /* 0x100fe400078e0a08 */
[--C-:B------:R-:W-:Y:S04]  /*16ab0*/  IMAD.IADD R11, R225, 0x1, -R8.reuse ;  /* 0x00000001e10b7824 */ /* 0x100fe800078e0a08 */
[----:B------:R2:W4:Y:S01]  /*16ac0*/  MUFU.TANH R110, R18 ;  /* 0x00000012006e7308 */ /* 0x0005220000002400 */
[----:B------:R-:W-:Y:S01]  /*16ad0*/  IMAD.IADD R8, R227, 0x1, -R8 ;  /* 0x00000001e3087824 */ /* 0x000fe200078e0a08 */
[----:B--2---:R-:W-:Y:S02]  /*16ae0*/  IABS R18, R12 ;  /* 0x0000000c00127213 */ /* 0x004fe40000000000 */
[----:B------:R-:W-:Y:S01]  /*16af0*/  IABS R12, R11 ;  /* 0x0000000b000c7213 */ /* 0x000fe20000000000 */
[----:B------:R-:W-:Y:S01]  /*16b00*/  IMAD.MOV.U32 R11, RZ, RZ, R14 ;  /* 0x000000ffff0b7224 */ /* 0x000fe200078e000e */
[----:B------:R-:W-:Y:S02]  /*16b10*/  MOV R9, R18 ;  /* 0x0000001200097202 */ /* 0x000fe40000000f00 */
[----:B------:R-:W-:Y:S02]  /*16b20*/  IABS R14, R8 ;  /* 0x00000008000e7213 */ /* 0x000fe40000000000 */
[----:B------:R-:W2:Y:S01]  /*16b30*/  MUFU.TANH R18, R23 ;  /* 0x0000001700127308 */ /* 0x000ea20000002400 */
[----:B------:R-:W-:Y:S02]  /*16b40*/  I2FP.F32.S32 R8, R9 ;  /* 0x0000000900087245 */ /* 0x000fe40000201400 */
[----:B------:R-:W-:Y:S01]  /*16b50*/  I2FP.F32.S32 R9, R11 ;  /* 0x0000000b00097245 */ /* 0x000fe20000201400 */
[----:B------:R-:W-:Y:S01]  /*16b60*/  IMAD.MOV.U32 R11, RZ, RZ, R104 ;  /* 0x000000ffff0b7224 */ /* 0x000fe200078e0068 */
[----:B------:R-:W-:Y:S01]  /*16b70*/  I2FP.F32.S32 R12, R12 ;  /* 0x0000000c000c7245 */ /* 0x000fe20000201400 */
[----:B---3--:R-:W-:Y:S01]  /*16b80*/  FFMA.FTZ R10, R8, -UR6, R10 ;  /* 0x80000006080a7c23 */ /* 0x008fe2000801000a */
[----:B------:R-:W-:Y:S01]  /*16b90*/  I2FP.F32.S32 R8, R14 ;  /* 0x0000000e00087245 */ /* 0x000fe20000201400 */
[----:B-1----:R-:W-:Y:S01]  /*16ba0*/  FFMA.FTZ R13, R9, -UR6, R13 ;  /* 0x80000006090d7c23 */ /* 0x002fe2000801000d */
[----:B------:R-:W-:Y:S01]  /*16bb0*/  I2FP.F32.S32 R11, R11 ;  /* 0x0000000b000b7245 */ /* 0x000fe20000201400 */
[----:B------:R-:W-:Y:S02]  /*16bc0*/  VIADD R9, R0, 0x8 ;  /* 0x0000000800097836 */ /* 0x000fe40000000000 */
[----:B------:R-:W-:Y:S01]  /*16bd0*/  FFMA.FTZ R12, R12, -UR6, R176 ;  /* 0x800000060c0c7c23 */ /* 0x000fe200080100b0 */
[----:B------:R-:W-:Y:S01]  /*16be0*/  FFMA.FTZ R17, R8, -UR6, R17 ;  /* 0x8000000608117c23 */ /* 0x000fe20008010011 */
[----:B------:R-:W-:Y:S02]  /*16bf0*/  VIADD R8, R0, 0x9 ;  /* 0x0000000900087836 */ /* 0x000fe40000000000 */
[----:B----4-:R-:W-:Y:S01]  /*16c00*/  FFMA.FTZ R11, R11, -UR6, R110 ;  /* 0x800000060b0b7c23 */ /* 0x010fe2000801006e */
[-C--:B------:R-:W-:Y:S02]  /*16c10*/  ISETP.GT.AND P6, PT, R6, R9.reuse, PT ;  /* 0x000000090600720c */ /* 0x080fe40003fc4270 */
[-C--:B------:R-:W-:Y:S02]  /*16c20*/  ISETP.GT.AND P1, PT, R5, R9.reuse, PT ;  /* 0x000000090500720c */ /* 0x080fe40003f24270 */
[----:B------:R-:W-:Y:S02]  /*16c30*/  FSEL R16, R16, -INF , !P6 ;  /* 0xff80000010107808 */ /* 0x000fe40007000000 */
[----:B------:R-:W-:Y:S02]  /*16c40*/  FSEL R14, R19, -INF , !P1 ;  /* 0xff800000130e7808 */ /* 0x000fe40004800000 */
[----:B------:R-:W-:Y:S02]  /*16c50*/  ISETP.GT.AND P6, PT, R5, R8, PT ;  /* 0x000000080500720c */ /* 0x000fe40003fc4270 */
[----:B------:R-:W-:Y:S02]  /*16c60*/  ISETP.GE.AND P1, PT, R0, R232, PT ;  /* 0x000000e80000720c */ /* 0x000fe40003f26270 */
[-C--:B------:R-:W-:Y:S02]  /*16c70*/  ISETP.GT.AND P3, PT, R6, R8.reuse, PT ;  /* 0x000000080600720c */ /* 0x080fe40003f64270 */
[----:B------:R-:W-:Y:S02]  /*16c80*/  FSEL R19, R10, -INF , !P6 ;  /* 0xff8000000a137808 */ /* 0x000fe40007000000 */
[----:B------:R-:W-:Y:S02]  /*16c90*/  FSEL R181, R107, -INF , !P1 ;  /* 0xff8000006bb57808 */ /* 0x000fe40004800000 */
[-C--:B------:R-:W-:Y:S02]  /*16ca0*/  ISETP.GT.AND P6, PT, R4, R9.reuse, PT ;  /* 0x000000090400720c */ /* 0x080fe40003fc4270 */
[----:B------:R-:W-:Y:S02]  /*16cb0*/  ISETP.GT.AND P1, PT, R7, R8, PT ;  /* 0x000000080700720c */ /* 0x000fe40003f24270 */
[----:B------:R-:W-:Y:S02]  /*16cc0*/  FSEL R15, R15, -INF , !P3 ;  /* 0xff8000000f0f7808 */ /* 0x000fe40005800000 */
[-C--:B------:R-:W-:Y:S02]  /*16cd0*/  ISETP.GE.AND P3, PT, R0, R230.reuse, PT ;  /* 0x000000e60000720c */ /* 0x080fe40003f66270 */
[----:B------:R-:W-:Y:S02]  /*16ce0*/  ISETP.GT.AND P2, PT, R7, R9, PT ;  /* 0x000000090700720c */ /* 0x000fe40003f44270 */
[----:B------:R-:W-:Y:S02]  /*16cf0*/  FSEL R107, R13, -INF , !P6 ;  /* 0xff8000000d6b7808 */ /* 0x000fe40007000000 */
[----:B------:R-:W-:Y:S02]  /*16d00*/  FSEL R102, R17, -INF , !P1 ;  /* 0xff80000011667808 */ /* 0x000fe40004800000 */
[C---:B------:R-:W-:Y:S01]  /*16d10*/  ISETP.GE.AND P0, PT, R9.reuse, R230, PT ;  /* 0x000000e60900720c */ /* 0x040fe20003f06270 */
[----:B------:R-:W1:Y:S01]  /*16d20*/  MUFU.TANH R17, R24 ;  /* 0x0000001800117308 */ /* 0x000e620000002400 */
[----:B------:R-:W-:Y:S02]  /*16d30*/  ISETP.GE.AND P6, PT, R9, R232, PT ;  /* 0x000000e80900720c */ /* 0x000fe40003fc6270 */
[----:B------:R-:W-:Y:S02]  /*16d40*/  ISETP.GE.AND P1, PT, R8, R230, PT ;  /* 0x000000e60800720c */ /* 0x000fe40003f26270 */
[----:B------:R-:W-:Y:S02]  /*16d50*/  FSEL R179, R179, -INF , !P3 ;  /* 0xff800000b3b37808 */ /* 0x000fe40005800000 */
[----:B------:R-:W-:Y:S02]  /*16d60*/  IADD3 R10, PT, PT, R2, -0x27, RZ ;  /* 0xffffffd9020a7810 */ /* 0x000fe40007ffe0ff */
[----:B------:R-:W-:Y:S02]  /*16d70*/  ISETP.GT.AND P3, PT, R4, R8, PT ;  /* 0x000000080400720c */ /* 0x000fe40003f64270 */
[----:B------:R-:W-:Y:S01]  /*16d80*/  FSEL R103, R11, -INF , !P2 ;  /* 0xff8000000b677808 */ /* 0x000fe20005000000 */
[----:B------:R-:W-:Y:S01]  /*16d90*/  VIADD R11, R2, 0xffffffd8 ;  /* 0xffffffd8020b7836 */ /* 0x000fe20000000000 */
[----:B------:R-:W-:Y:S02]  /*16da0*/  FSEL R177, R16, -INF , !P0 ;  /* 0xff80000010b17808 */ /* 0x000fe40004000000 */
[----:B------:R-:W-:Y:S01]  /*16db0*/  FSEL R111, R15, -INF , !P1 ;  /* 0xff8000000f6f7808 */ /* 0x000fe20004800000 */
[--C-:B------:R-:W-:Y:S01]  /*16dc0*/  IMAD.IADD R16, R226, 0x1, -R11.reuse ;  /* 0x00000001e2107824 */ /* 0x100fe200078e0a0b */
[----:B------:R-:W-:Y:S01]  /*16dd0*/  FSEL R178, R14, -INF , !P6 ;  /* 0xff8000000eb27808 */ /* 0x000fe20007000000 */
[--C-:B------:R-:W-:Y:S01]  /*16de0*/  IMAD.IADD R14, R227, 0x1, -R10.reuse ;  /* 0x00000001e30e7824 */ /* 0x100fe200078e0a0a */
[C---:B------:R-:W-:Y:S02]  /*16df0*/  ISETP.GE.AND P0, PT, R8.reuse, R232, PT ;  /* 0x000000e80800720c */ /* 0x040fe40003f06270 */
[C---:B------:R-:W-:Y:S02]  /*16e00*/  ISETP.GE.AND P1, PT, R8.reuse, R229, PT ;  /* 0x000000e50800720c */ /* 0x040fe40003f26270 */
[----:B------:R-:W-:Y:S01]  /*16e10*/  ISETP.GE.AND P6, PT, R8, R231, PT ;  /* 0x000000e70800720c */ /* 0x000fe20003fc6270 */
[----:B------:R-:W-:Y:S01]  /*16e20*/  IMAD.IADD R8, R225, 0x1, -R10 ;  /* 0x00000001e1087824 */ /* 0x000fe200078e0a0a */
[----:B------:R-:W-:Y:S01]  /*16e30*/  FSEL R104, R12, -INF , !P3 ;  /* 0xff8000000c687808 */ /* 0x000fe20005800000 */
[--C-:B------:R-:W-:Y:S01]  /*16e40*/  IMAD.IADD R12, R227, 0x1, -R11.reuse ;  /* 0x00000001e30c7824 */ /* 0x100fe200078e0a0b */
        /* <DEDUP_REMOVED lines=16> */
[----:B--2---:R-:W-:Y:S01]  /*16f50*/  FFMA.FTZ R18, R12, -UR6, R18 ;  /* 0x800000060c127c23 */ /* 0x004fe20008010012 */
[----:B------:R-:W-:Y:S01]  /*16f60*/  IADD3 R9, PT, PT, R0, 0x10, RZ ;  /* 0x0000001000097810 */ /* 0x000fe20007ffe0ff */
[----:B------:R-:W2:Y:S01]  /*16f70*/  MUFU.TANH R12, R27 ;  /* 0x0000001b000c7308 */ /* 0x000ea20000002400 */
[----:B------:R-:W-:Y:S01]  /*16f80*/  FSEL R109, R19, -INF , !P0 ;  /* 0xff800000136d7808 */ /* 0x000fe20004000000 */
[----:B-1----:R-:W-:Y:S01]  /*16f90*/  FFMA.FTZ R17, R8, -UR6, R17 ;  /* 0x8000000608117c23 */ /* 0x002fe20008010011 */
[----:B------:R-:W-:Y:S01]  /*16fa0*/  ISETP.GT.AND P0, PT, R4, R9, PT ;  /* 0x000000090400720c */ /* 0x000fe20003f04270 */
[----:B------:R-:W-:Y:S01]  /*16fb0*/  FFMA.FTZ R15, R15, -UR6, R20 ;  /* 0x800000060f0f7c23 */ /* 0x000fe20008010014 */
[----:B------:R-:W-:Y:S01]  /*16fc0*/  FSEL R176, R102, -INF , !P6 ;  /* 0xff80000066b07808 */ /* 0x000fe20007000000 */
[--C-:B------:R-:W-:Y:S01]  /*16fd0*/  IMAD.IADD R13, R226, 0x1, -R10.reuse ;  /* 0x00000001e20d7824 */ /* 0x100fe200078e0a0a */
[----:B------:R-:W-:Y:S01]  /*16fe0*/  ISETP.GE.AND P6, PT, R9, R229, PT ;  /* 0x000000e50900720c */ /* 0x000fe20003fc6270 */
[----:B------:R-:W-:Y:S01]  /*16ff0*/  VIADD R8, R0, 0x11 ;  /* 0x0000001100087836 */ /* 0x000fe20000000000 */
[----:B------:R-:W-:Y:S01]  /*17000*/  FSEL R15, R15, -INF , !P0 ;  /* 0xff8000000f0f7808 */ /* 0x000fe20004000000 */
[----:B------:R-:W-:Y:S01]  /*17010*/  IMAD.IADD R10, R228, 0x1, -R10 ;  /* 0x00000001e40a7824 */ /* 0x000fe200078e0a0a */
[----:B------:R-:W-:Y:S02]  /*17020*/  IABS R20, R13 ;  /* 0x0000000d00147213 */ /* 0x000fe40000000000 */
[----:B------:R-:W-:Y:S02]  /*17030*/  ISETP.GT.AND P0, PT, R4, R8, PT ;  /* 0x000000080400720c */ /* 0x000fe40003f04270 */
[----:B------:R-:W-:Y:S01]  /*17040*/  IABS R13, R11 ;  /* 0x0000000b000d7213 */ /* 0x000fe20000000000 */
[----:B------:R-:W-:Y:S01]  /*17050*/  IMAD.MOV.U32 R11, RZ, RZ, R20 ;  /* 0x000000ffff0b7224 */ /* 0x000fe200078e0014 */
[----:B------:R-:W-:Y:S02]  /*17060*/  FSEL R14, R14, -INF , !P0 ;  /* 0xff8000000e0e7808 */ /* 0x000fe40004000000 */
[----:B------:R-:W-:Y:S02]  /*17070*/  ISETP.GT.AND P0, PT, R7, R9, PT ;  /* 0x000000090700720c */ /* 0x000fe40003f04270 */
[----:B------:R-:W-:Y:S02]  /*17080*/  IABS R19, R10 ;  /* 0x0000000a00137213 */ /* 0x000fe40000000000 */
[----:B------:R-:W-:Y:S02]  /*17090*/  MOV R10, R13 ;  /* 0x0000000d000a7202 */ /* 0x000fe40000000f00 */
[----:B------:R-:W-:Y:S02]  /*170a0*/  FSEL R13, R16, -INF , !P0 ;  /* 0xff800000100d7808 */ /* 0x000fe40004000000 */
[----:B------:R-:W-:Y:S02]  /*170b0*/  I2FP.F32.S32 R11, R11 ;  /* 0x0000000b000b7245 */ /* 0x000fe40000201400 */
[----:B------:R-:W-:Y:S02]  /*170c0*/  I2FP.F32.S32 R19, R19 ;  /* 0x0000001300137245 */ /* 0x000fe40000201400 */
[----:B------:R-:W-:Y:S01]  /*170d0*/  I2FP.F32.S32 R10, R10 ;  /* 0x0000000a000a7245 */ /* 0x000fe20000201400 */
[----:B------:R-:W-:Y:S01]  /*170e0*/  FFMA.FTZ R11, R11, -UR6, R25 ;  /* 0x800000060b0b7c23 */ /* 0x000fe20008010019 */
[-C--:B------:R-:W-:Y:S01]  /*170f0*/  ISETP.GT.AND P0, PT, R7, R8.reuse, PT ;  /* 0x000000080700720c */ /* 0x080fe20003f04270 */
[----:B--2---:R-:W-:Y:S01]  /*17100*/  FFMA.FTZ R12, R19, -UR6, R12 ;  /* 0x80000006130c7c23 */ /* 0x004fe2000801000c */
[----:B------:R-:W-:Y:S01]  /*17110*/  FSEL R27, R103, -INF , !P2 ;  /* 0xff800000671b7808 */ /* 0x000fe20005000000 */
[----:B------:R-:W-:Y:S01]  /*17120*/  FFMA.FTZ R10, R10, -UR6, R26 ;  /* 0x800000060a0a7c23 */ /* 0x000fe2000801001a */
[----:B------:R-:W-:Y:S01]  /*17130*/  FSEL R20, R18, -INF , !P0 ;  /* 0xff80000012147808 */ /* 0x000fe20004000000 */
[----:B------:R-:W-:Y:S01]  /*17140*/  MUFU.TANH R19, R32 ;  /* 0x0000002000137308 */ /* 0x000fe20000002400 */
[----:B------:R-:W-:Y:S02]  /*17150*/  FSEL R25, R107, -INF , !P3 ;  /* 0xff8000006b197808 */ /* 0x000fe40005800000 */
[CC--:B------:R-:W-:Y:S02]  /*17160*/  ISETP.GT.AND P2, PT, R5.reuse, R8.reuse, PT ;  /* 0x000000080500720c */ /* 0x0c0fe40003f44270 */
[-C--:B------:R-:W-:Y:S02]  /*17170*/  ISETP.GT.AND P0, PT, R6, R9.reuse, PT ;  /* 0x000000090600720c */ /* 0x080fe40003f04270 */
[----:B------:R-:W-:Y:S03]  /*17180*/  FSEL R26, R104, -INF , !P1 ;  /* 0xff800000681a7808 */ /* 0x000fe60004800000 */
[----:B------:R-:W1:Y:S01]  /*17190*/  MUFU.TANH R18, R31 ;  /* 0x0000001f00127308 */ /* 0x000e620000002400 */
[----:B------:R-:W-:Y:S02]  /*171a0*/  ISETP.GT.AND P3, PT, R6, R8, PT ;  /* 0x000000080600720c */ /* 0x000fe40003f64270 */
[----:B------:R-:W-:Y:S02]  /*171b0*/  ISETP.GT.AND P1, PT, R5, R9, PT ;  /* 0x000000090500720c */ /* 0x000fe40003f24270 */
[----:B------:R-:W-:Y:S02]  /*171c0*/  FSEL R24, R17, -INF , !P0 ;  /* 0xff80000011187808 */ /* 0x000fe40004000000 */
[----:B------:R-:W-:Y:S03]  /*171d0*/  FSEL R21, R12, -INF , !P2 ;  /* 0xff8000000c157808 */ /* 0x000fe60005000000 */
[----:B------:R-:W2:Y:S01]  /*171e0*/  MUFU.TANH R17, R29 ;  /* 0x0000001d00117308 */ /* 0x000ea20000002400 */
[----:B------:R-:W-:Y:S02]  /*171f0*/  ISETP.GE.AND P0, PT, R9, R231, PT ;  /* 0x000000e70900720c */ /* 0x000fe40003f06270 */
[----:B------:R-:W-:Y:S01]  /*17200*/  FSEL R23, R11, -INF , !P3 ;  /* 0xff8000000b177808 */ /* 0x000fe20005800000 */
[----:B------:R-:W-:Y:S01]  /*17210*/  VIADD R11, R2, 0xffffffe0 ;  /* 0xffffffe0020b7836 */ /* 0x000fe20000000000 */
[----:B------:R-:W-:Y:S02]  /*17220*/  ISETP.GE.AND P2, PT, R8, R229, PT ;  /* 0x000000e50800720c */ /* 0x000fe40003f46270 */
[----:B------:R-:W-:Y:S01]  /*17230*/  FSEL R22, R10, -INF , !P1 ;  /* 0xff8000000a167808 */ /* 0x000fe20004800000 */
[----:B------:R-:W-:Y:S01]  /*17240*/  VIADD R10, R2, 0xffffffe1 ;  /* 0xffffffe1020a7836 */ /* 0x000fe20000000000 */
[----:B------:R-:W-:Y:S01]  /*17250*/  FSEL R211, R13, -INF , !P0 ;  /* 0xff8000000dd37808 */ /* 0x000fe20004000000 */
[--C-:B------:R-:W-:Y:S01]  /*17260*/  IMAD.IADD R13, R228, 0x1, -R11.reuse ;  /* 0x00000001e40d7824 */ /* 0x100fe200078e0a0b */
[----:B------:R-:W-:Y:S01]  /*17270*/  ISETP.GE.AND P3, PT, R9, R230, PT ;  /* 0x000000e60900720c */ /* 0x000fe20003f66270 */
[--C-:B------:R-:W-:Y:S01]  /*17280*/  IMAD.IADD R16, R225, 0x1, -R11.reuse ;  /* 0x00000001e1107824 */ /* 0x100fe200078e0a0b */
[----:B------:R-:W-:Y:S02]  /*17290*/  FSEL R209, R15, -INF , !P6 ;  /* 0xff8000000fd17808 */ /* 0x000fe40007000000 */
[----:B------:R-:W-:Y:S02]  /*172a0*/  FSEL R210, R14, -INF , !P2 ;  /* 0xff8000000ed27808 */ /* 0x000fe40005000000 */
[----:B------:R-:W-:Y:S01]  /*172b0*/  ISETP.GE.AND P1, PT, R9, R232, PT ;  /* 0x000000e80900720c */ /* 0x000fe20003f26270 */
[--C-:B------:R-:W-:Y:S01]  /*172c0*/  IMAD.IADD R9, R226, 0x1, -R11.reuse ;  /* 0x00000001e2097824 */ /* 0x100fe200078e0a0b */
[C---:B------:R-:W-:Y:S01]  /*172d0*/  ISETP.GE.AND P6, PT, R8.reuse, R231, PT ;  /* 0x000000e70800720c */ /* 0x040fe20003fc6270 */
[----:B------:R-:W-:Y:S01]  /*172e0*/  IMAD.IADD R11, R227, 0x1, -R11 ;  /* 0x00000001e30b7824 */ /* 0x000fe200078e0a0b */
[C---:B------:R-:W-:Y:S02]  /*172f0*/  ISETP.GE.AND P2, PT, R8.reuse, R230, PT ;  /* 0x000000e60800720c */ /* 0x040fe40003f46270 */
[----:B------:R-:W-:Y:S01]  /*17300*/  ISETP.GE.AND P0, PT, R8, R232, PT ;  /* 0x000000e80800720c */ /* 0x000fe20003f06270 */
[----:B------:R-:W-:Y:S01]  /*17310*/  IMAD.IADD R8, R226, 0x1, -R10 ;  /* 0x00000001e2087824 */ /* 0x000fe200078e0a0a */
[----:B------:R-:W-:Y:S02]  /*17320*/  IADD3 R15, PT, PT, R228, -R10, RZ ;  /* 0x8000000ae40f7210 */ /* 0x000fe40007ffe0ff */
[----:B------:R-:W-:Y:S02]  /*17330*/  IABS R14, R9 ;  /* 0x00000009000e7213 */ /* 0x000fe40000000000 */
[----:B------:R-:W-:Y:S02]  /*17340*/  IABS R9, R15 ;  /* 0x0000000f00097213 */ /* 0x000fe40000000000 */
[----:B------:R-:W-:Y:S01]  /*17350*/  IABS R12, R8 ;  /* 0x00000008000c7213 */ /* 0x000fe20000000000 */
[----:B------:R-:W3:Y:S01]  /*17360*/  MUFU.TANH R15, R35 ;  /* 0x00000023000f7308 */ /* 0x000ee20000002400 */
[----:B------:R-:W-:Y:S02]  /*17370*/  I2FP.F32.S32 R9, R9 ;  /* 0x0000000900097245 */ /* 0x000fe40000201400 */
[----:B------:R-:W-:Y:S02]  /*17380*/  I2FP.F32.S32 R12, R12 ;  /* 0x0000000c000c7245 */ /* 0x000fe40000201400 */
[----:B------:R-:W-:Y:S01]  /*17390*/  IABS R8, R13 ;  /* 0x0000000d00087213 */ /* 0x000fe20000000000 */
[----:B-1----:R-:W-:Y:S01]  /*173a0*/  FFMA.FTZ R18, R9, -UR6, R18 ;  /* 0x8000000609127c23 */ /* 0x002fe20008010012 */
[----:B------:R-:W-:Y:S01]  /*173b0*/  IABS R13, R16 ;  /* 0x00000010000d7213 */ /* 0x000fe20000000000 */
[----:B--2---:R-:W-:Y:S01]  /*173c0*/  FFMA.FTZ R17, R12, -UR6, R17 ;  /* 0x800000060c117c23 */ /* 0x004fe20008010011 */
[----:B------:R-:W-:Y:S01]  /*173d0*/  I2FP.F32.S32 R14, R14 ;  /* 0x0000000e000e7245 */ /* 0x000fe20000201400 */
[----:B------:R-:W-:Y:S01]  /*173e0*/  VIADD R9, R0, 0x18 ;  /* 0x0000001800097836 */ /* 0x000fe20000000000 */
[----:B------:R-:W-:Y:S02]  /*173f0*/  I2FP.F32.S32 R8, R8 ;  /* 0x0000000800087245 */ /* 0x000fe40000201400 */
[----:B------:R-:W-:Y:S01]  /*17400*/  I2FP.F32.S32 R12, R13 ;  /* 0x0000000d000c7245 */ /* 0x000fe20000201400 */
[----:B------:R-:W-:Y:S01]  /*17410*/  FFMA.FTZ R14, R14, -UR6, R28 ;  /* 0x800000060e0e7c23 */ /* 0x000fe2000801001c */
[----:B------:R-:W-:Y:S01]  /*17420*/  FSEL R208, R20, -INF , !P6 ;  /* 0xff80000014d07808 */ /* 0x000fe20007000000 */
[----:B------:R-:W-:Y:S01]  /*17430*/  FFMA.FTZ R16, R8, -UR6, R30 ;  /* 0x8000000608107c23 */ /* 0x000fe2000801001e */
[----:B------:R-:W-:Y:S02]  /*17440*/  VIADD R8, R0, 0x19 ;  /* 0x0000001900087836 */ /* 0x000fe40000000000 */
[----:B------:R-:W-:Y:S01]  /*17450*/  FFMA.FTZ R19, R12, -UR6, R19 ;  /* 0x800000060c137c23 */ /* 0x000fe20008010013 */
[----:B------:R-:W-:Y:S01]  /*17460*/  ISETP.GT.AND P6, PT, R6, R9, PT ;  /* 0x000000090600720c */ /* 0x000fe20003fc4270 */
[----:B------:R-:W-:Y:S01]  /*17470*/  IMAD.IADD R12, R225, 0x1, -R10 ;  /* 0x00000001e10c7824 */ /* 0x000fe200078e0a0a */
[----:B------:R-:W-:Y:S02]  /*17480*/  IABS R13, R11 ;  /* 0x0000000b000d7213 */ /* 0x000fe40000000000 */
[----:B------:R-:W-:Y:S02]  /*17490*/  IADD3 R10, PT, PT, R227, -R10, RZ ;  /* 0x8000000ae30a7210 */ /* 0x000fe40007ffe0ff */
[----:B------:R-:W-:Y:S02]  /*174a0*/  FSEL R14, R14, -INF , !P6 ;  /* 0xff8000000e0e7808 */ /* 0x000fe40007000000 */
[----:B------:R-:W-:Y:S02]  /*174b0*/  ISETP.GT.AND P6, PT, R6, R8, PT ;  /* 0x000000080600720c */ /* 0x000fe40003fc4270 */
[----:B------:R-:W-:Y:S02]  /*174c0*/  IABS R20, R12 ;  /* 0x0000000c00147213 */ /* 0x000fe40000000000 */
[----:B------:R-:W-:Y:S01]  /*174d0*/  IABS R12, R10 ;  /* 0x0000000a000c7213 */ /* 0x000fe20000000000 */
[----:B------:R-:W-:Y:S01]  /*174e0*/  IMAD.MOV.U32 R10, RZ, RZ, R13 ;  /* 0x000000ffff0a7224 */ /* 0x000fe200078e000d */
[----:B------:R-:W-:Y:S01]  /*174f0*/  FSEL R13, R17, -INF , !P6 ;  /* 0xff800000110d7808 */ /* 0x000fe20007000000 */
[----:B------:R-:W-:Y:S01]  /*17500*/  IMAD.MOV.U32 R11, RZ, RZ, R20 ;  /* 0x000000ffff0b7224 */ /* 0x000fe200078e0014 */
[C---:B------:R-:W-:Y:S02]  /*17510*/  ISETP.GT.AND P6, PT, R5.reuse, R9, PT ;  /* 0x000000090500720c */ /* 0x040fe40003fc4270 */
[----:B------:R-:W-:Y:S02]  /*17520*/  I2FP.F32.S32 R17, R12 ;  /* 0x0000000c00117245 */ /* 0x000fe40000201400 */
[----:B------:R-:W-:Y:S02]  /*17530*/  FSEL R12, R16, -INF , !P6 ;  /* 0xff800000100c7808 */ /* 0x000fe40007000000 */
[----:B------:R-:W-:Y:S01]  /*17540*/  ISETP.GT.AND P6, PT, R5, R8, PT ;  /* 0x000000080500720c */ /* 0x000fe20003fc4270 */
[----:B---3--:R-:W-:Y:S01]  /*17550*/  FFMA.FTZ R15, R17, -UR6, R15 ;  /* 0x80000006110f7c23 */ /* 0x008fe2000801000f */
[----:B------:R-:W-:Y:S01]  /*17560*/  I2FP.F32.S32 R10, R10 ;  /* 0x0000000a000a7245 */ /* 0x000fe20000201400 */
[----:B------:R-:W-:Y:S01]  /*17570*/  MUFU.TANH R17, R40 ;  /* 0x0000002800117308 */ /* 0x000fe20000002400 */
[----:B------:R-:W-:Y:S02]  /*17580*/  I2FP.F32.S32 R11, R11 ;  /* 0x0000000b000b7245 */ /* 0x000fe40000201400 */
[----:B------:R-:W-:Y:S01]  /*17590*/  FSEL R20, R18, -INF , !P6 ;  /* 0xff80000012147808 */ /* 0x000fe20007000000 */
[----:B------:R-:W-:Y:S01]  /*175a0*/  FFMA.FTZ R10, R10, -UR6, R34 ;  /* 0x800000060a0a7c23 */ /* 0x000fe20008010022 */
[-C--:B------:R-:W-:Y:S01]  /*175b0*/  ISETP.GT.AND P6, PT, R4, R9.reuse, PT ;  /* 0x000000090400720c */ /* 0x080fe20003fc4270 */
[----:B------:R-:W-:Y:S01]  /*175c0*/  FFMA.FTZ R11, R11, -UR6, R33 ;  /* 0x800000060b0b7c23 */ /* 0x000fe20008010021 */
[----:B------:R-:W-:Y:S03]  /*175d0*/  FSEL R199, R22, -INF , !P1 ;  /* 0xff80000016c77808 */ /* 0x000fe60004800000 */
[----:B------:R-:W1:Y:S01]  /*175e0*/  MUFU.TANH R18, R39 ;  /* 0x0000002700127308 */ /* 0x000e620000002400 */
[----:B------:R-:W-:Y:S02]  /*175f0*/  FSEL R195, R23, -INF , !P2 ;  /* 0xff80000017c37808 */ /* 0x000fe40005000000 */
[CC--:B------:R-:W-:Y:S02]  /*17600*/  ISETP.GT.AND P1, PT, R7.reuse, R8.reuse, PT ;  /* 0x000000080700720c */ /* 0x0c0fe40003f24270 */
        /* <DEDUP_REMOVED lines=8> */
[----:B------:R-:W-:Y:S01]  /*17690*/  FSEL R21, R10, -INF , !P2 ;  /* 0xff8000000a157808 */ /* 0x000fe20005000000 */
[----:B------:R-:W-:Y:S01]  /*176a0*/  VIADD R10, R2, 0xffffffe9 ;  /* 0xffffffe9020a7836 */ /* 0x000fe20000000000 */
[----:B------:R-:W-:Y:S02]  /*176b0*/  ISETP.GE.AND P1, PT, R8, R230, PT ;  /* 0x000000e60800720c */ /* 0x000fe40003f26270 */
[----:B------:R-:W-:Y:S01]  /*176c0*/  FSEL R22, R11, -INF , !P3 ;  /* 0xff8000000b167808 */ /* 0x000fe20005800000 */
[----:B------:R-:W-:Y:S01]  /*176d0*/  VIADD R11, R2, 0xffffffe8 ;  /* 0xffffffe8020b7836 */ /* 0x000fe20000000000 */
[----:B------:R-:W-:Y:S01]  /*176e0*/  FSEL R192, R14, -INF , !P0 ;  /* 0xff8000000ec07808 */ /* 0x000fe20004000000 */
[----:B------:R-:W-:Y:S01]  /*176f0*/  IMAD.IADD R14, R227, 0x1, -R10 ;  /* 0x00000001e30e7824 */ /* 0x000fe200078e0a0a */
[----:B------:R-:W-:Y:S01]  /*17700*/  FSEL R194, R13, -INF , !P1 ;  /* 0xff8000000dc27808 */ /* 0x000fe20004800000 */
[--C-:B------:R-:W-:Y:S01]  /*17710*/  IMAD.IADD R16, R226, 0x1, -R11.reuse ;  /* 0x00000001e2107824 */ /* 0x100fe200078e0a0b */
[----:B------:R-:W-:Y:S01]  /*17720*/  FSEL R207, R12, -INF , !P6 ;  /* 0xff8000000ccf7808 */ /* 0x000fe20007000000 */
[--C-:B------:R-:W-:Y:S01]  /*17730*/  IMAD.IADD R12, R227, 0x1, -R11.reuse ;  /* 0x00000001e30c7824 */ /* 0x100fe200078e0a0b */
[C---:B------:R-:W-:Y:S02]  /*17740*/  ISETP.GE.AND P1, PT, R8.reuse, R229, PT ;  /* 0x000000e50800720c */ /* 0x040fe40003f26270 */
[C---:B------:R-:W-:Y:S02]  /*17750*/  ISETP.GE.AND P6, PT, R8.reuse, R231, PT ;  /* 0x000000e70800720c */ /* 0x040fe40003fc6270 */
[----:B------:R-:W-:Y:S02]  /*17760*/  ISETP.GE.AND P0, PT, R8, R232, PT ;  /* 0x000000e80800720c */ /* 0x000fe40003f06270 */
[C---:B------:R-:W-:Y:S02]  /*17770*/  ISETP.GE.AND P3, PT, R9.reuse, R229, PT ;  /* 0x000000e50900720c */ /* 0x040fe40003f66270 */
[----:B------:R-:W-:Y:S01]  /*17780*/  ISETP.GE.AND P2, PT, R9, R231, PT ;  /* 0x000000e70900720c */ /* 0x000fe20003f46270 */
[C-C-:B------:R-:W-:Y:S01]  /*17790*/  IMAD.IADD R9, R225.reuse, 0x1, -R11.reuse ;  /* 0x00000001e1097824 */ /* 0x140fe200078e0a0b */
[----:B------:R-:W-:Y:S01]  /*177a0*/  IADD3 R8, PT, PT, R225, -R10, RZ ;  /* 0x8000000ae1087210 */ /* 0x000fe20007ffe0ff */
        /* <DEDUP_REMOVED lines=13> */
[----:B------:R-:W-:Y:S02]  /*17880*/  VIADD R9, R0, 0x20 ;  /* 0x0000002000097836 */ /* 0x000fe40000000000 */
[----:B-1----:R-:W-:Y:S01]  /*17890*/  FFMA.FTZ R18, R12, -UR6, R18 ;  /* 0x800000060c127c23 */ /* 0x002fe20008010012 */
[----:B------:R-:W-:Y:S01]  /*178a0*/  FFMA.FTZ R15, R15, -UR6, R36 ;  /* 0x800000060f0f7c23 */ /* 0x000fe20008010024 */
[----:B------:R-:W-:Y:S01]  /*178b0*/  FSEL R203, R20, -INF , !P0 ;  /* 0xff80000014cb7808 */ /* 0x000fe20004000000 */
[----:B------:R-:W-:Y:S01]  /*178c0*/  FFMA.FTZ R17, R8, -UR6, R17 ;  /* 0x8000000608117c23 */ /* 0x000fe20008010011 */
[----:B------:R-:W-:Y:S01]  /*178d0*/  IADD3 R13, PT, PT, R226, -R10, RZ ;  /* 0x8000000ae20d7210 */ /* 0x000fe20007ffe0ff */
[----:B------:R-:W-:Y:S01]  /*178e0*/  VIADD R8, R0, 0x21 ;  /* 0x0000002100087836 */ /* 0x000fe20000000000 */
[----:B------:R-:W-:Y:S01]  /*178f0*/  ISETP.GT.AND P0, PT, R4, R9, PT ;  /* 0x000000090400720c */ /* 0x000fe20003f04270 */
[----:B------:R-:W1:Y:S01]  /*17900*/  MUFU.TANH R12, R43 ;  /* 0x0000002b000c7308 */ /* 0x000e620000002400 */
[----:B------:R-:W-:Y:S01]  /*17910*/  IABS R24, R13 ;  /* 0x0000000d00187213 */ /* 0x000fe20000000000 */
[----:B------:R-:W-:Y:S01]  /*17920*/  IMAD.IADD R10, R228, 0x1, -R10 ;  /* 0x00000001e40a7824 */ /* 0x000fe200078e0a0a */
[----:B------:R-:W-:Y:S02]  /*17930*/  IABS R13, R11 ;  /* 0x0000000b000d7213 */ /* 0x000fe40000000000 */
[----:B------:R-:W-:Y:S01]  /*17940*/  FSEL R15, R15, -INF , !P0 ;  /* 0xff8000000f0f7808 */ /* 0x000fe20004000000 */
[----:B------:R-:W-:Y:S01]  /*17950*/  IMAD.MOV.U32 R11, RZ, RZ, R24 ;  /* 0x000000ffff0b7224 */ /* 0x000fe200078e0018 */
[----:B------:R-:W-:Y:S02]  /*17960*/  ISETP.GT.AND P0, PT, R4, R8, PT ;  /* 0x000000080400720c */ /* 0x000fe40003f04270 */
[----:B------:R-:W-:Y:S01]  /*17970*/  IABS R20, R10 ;  /* 0x0000000a00147213 */ /* 0x000fe20000000000 */
[----:B------:R-:W-:Y:S01]  /*17980*/  IMAD.MOV.U32 R10, RZ, RZ, R13 ;  /* 0x000000ffff0a7224 */ /* 0x000fe200078e000d */
[----:B------:R-:W-:Y:S02]  /*17990*/  FSEL R14, R14, -INF , !P0 ;  /* 0xff8000000e0e7808 */ /* 0x000fe40004000000 */
[----:B------:R-:W-:Y:S02]  /*179a0*/  ISETP.GT.AND P0, PT, R7, R9, PT ;  /* 0x000000090700720c */ /* 0x000fe40003f04270 */
[----:B------:R-:W-:Y:S02]  /*179b0*/  I2FP.F32.S32 R11, R11 ;  /* 0x0000000b000b7245 */ /* 0x000fe40000201400 */
[----:B------:R-:W-:Y:S02]  /*179c0*/  I2FP.F32.S32 R10, R10 ;  /* 0x0000000a000a7245 */ /* 0x000fe40000201400 */
[----:B------:R-:W-:Y:S01]  /*179d0*/  I2FP.F32.S32 R20, R20 ;  /* 0x0000001400147245 */ /* 0x000fe20000201400 */
[----:B------:R-:W-:Y:S01]  /*179e0*/  FFMA.FTZ R11, R11, -UR6, R41 ;  /* 0x800000060b0b7c23 */ /* 0x000fe20008010029 */
[----:B------:R-:W-:Y:S01]  /*179f0*/  FSEL R13, R16, -INF , !P0 ;  /* 0xff800000100d7808 */ /* 0x000fe20004000000 */
[----:B------:R-:W-:Y:S01]  /*17a00*/  FFMA.FTZ R10, R10, -UR6, R42 ;  /* 0x800000060a0a7c23 */ /* 0x000fe2000801002a */
[-C--:B------:R-:W-:Y:S01]  /*17a10*/  ISETP.GT.AND P0, PT, R7, R8.reuse, PT ;  /* 0x000000080700720c */ /* 0x080fe20003f04270 */
[----:B-1----:R-:W-:Y:S01]  /*17a20*/  FFMA.FTZ R12, R20, -UR6, R12 ;  /* 0x80000006140c7c23 */ /* 0x002fe2000801000c */
[----:B------:R-:W-:Y:S01]  /*17a30*/  FSEL R188, R23, -INF , !P3 ;  /* 0xff80000017bc7808 */ /* 0x000fe20005800000 */
[----:B------:R-:W1:Y:S01]  /*17a40*/  MUFU.TANH R16, R44 ;  /* 0x0000002c00107308 */ /* 0x000e620000002400 */
[----:B------:R-:W-:Y:S02]  /*17a50*/  FSEL R189, R22, -INF , !P1 ;  /* 0xff80000016bd7808 */ /* 0x000fe40004800000 */
[----:B------:R-:W-:Y:S02]  /*17a60*/  FSEL R191, R21, -INF , !P2 ;  /* 0xff80000015bf7808 */ /* 0x000fe40005000000 */
[----:B------:R-:W-:Y:S02]  /*17a70*/  FSEL R18, R18, -INF , !P0 ;  /* 0xff80000012127808 */ /* 0x000fe40004000000 */
[CC--:B------:R-:W-:Y:S03]  /*17a80*/  ISETP.GT.AND P3, PT, R6.reuse, R8.reuse, PT ;  /* 0x000000080600720c */ /* 0x0c0fe60003f64270 */
[----:B------:R-:W-:Y:S01]  /*17a90*/  MUFU.TANH R20, R47 ;  /* 0x0000002f00147308 */ /* 0x000fe20000002400 */
[CC--:B------:R-:W-:Y:S02]  /*17aa0*/  ISETP.GT.AND P1, PT, R5.reuse, R9.reuse, PT ;  /* 0x000000090500720c */ /* 0x0c0fe40003f24270 */
[----:B------:R-:W-:Y:S02]  /*17ab0*/  ISETP.GT.AND P2, PT, R5, R8, PT ;  /* 0x000000080500720c */ /* 0x000fe40003f44270 */
[----:B------:R-:W-:Y:S02]  /*17ac0*/  ISETP.GT.AND P0, PT, R6, R9, PT ;  /* 0x000000090600720c */ /* 0x000fe40003f04270 */
[----:B------:R-:W-:Y:S01]  /*17ad0*/  FSEL R23, R11, -INF , !P3 ;  /* 0xff8000000b177808 */ /* 0x000fe20005800000 */
[----:B------:R-:W-:Y:S01]  /*17ae0*/  VIADD R11, R2, 0xfffffff0 ;  /* 0xfffffff0020b7836 */ /* 0x000fe20000000000 */
[----:B------:R-:W-:Y:S02]  /*17af0*/  FSEL R22, R10, -INF , !P1 ;  /* 0xff8000000a167808 */ /* 0x000fe40004800000 */
[----:B------:R-:W-:Y:S01]  /*17b00*/  FSEL R193, R19, -INF , !P6 ;  /* 0xff80000013c17808 */ /* 0x000fe20007000000 */
[--C-:B------:R-:W-:Y:S01]  /*17b10*/  IMAD.IADD R10, R226, 0x1, -R11.reuse ;  /* 0x00000001e20a7824 */ /* 0x100fe200078e0a0b */
[----:B------:R-:W-:Y:S02]  /*17b20*/  FSEL R24, R17, -INF , !P0 ;  /* 0xff80000011187808 */ /* 0x000fe40004000000 */
[----:B------:R-:W-:Y:S01]  /*17b30*/  FSEL R21, R12, -INF , !P2 ;  /* 0xff8000000c157808 */ /* 0x000fe20005000000 */
[----:B------:R-:W2:Y:S01]  /*17b40*/  MUFU.TANH R17, R46 ;  /* 0x0000002e00117308 */ /* 0x000ea20000002400 */
[C---:B------:R-:W-:Y:S02]  /*17b50*/  ISETP.GE.AND P3, PT, R9.reuse, R230, PT ;  /* 0x000000e60900720c */ /* 0x040fe40003f66270 */
[C---:B------:R-:W-:Y:S02]  /*17b60*/  ISETP.GE.AND P1, PT, R9.reuse, R232, PT ;  /* 0x000000e80900720c */ /* 0x040fe40003f26270 */
[C---:B------:R-:W-:Y:S02]  /*17b70*/  ISETP.GE.AND P0, PT, R9.reuse, R231, PT ;  /* 0x000000e70900720c */ /* 0x040fe40003f06270 */
[-C--:B------:R-:W-:Y:S02]  /*17b80*/  ISETP.GE.AND P2, PT, R8, R229.reuse, PT ;  /* 0x000000e50800720c */ /* 0x080fe40003f46270 */
[----:B------:R-:W-:Y:S02]  /*17b90*/  ISETP.GE.AND P6, PT, R9, R229, PT ;  /* 0x000000e50900720c */ /* 0x000fe40003fc6270 */
[----:B------:R-:W-:Y:S02]  /*17ba0*/  IADD3 R9, PT, PT, R2, -0xf, RZ ;  /* 0xfffffff102097810 */ /* 0x000fe40007ffe0ff */
[----:B------:R-:W-:Y:S01]  /*17bb0*/  FSEL R214, R13, -INF , !P0 ;  /* 0xff8000000dd67808 */ /* 0x000fe20004000000 */
[C---:B------:R-:W-:Y:S01]  /*17bc0*/  IMAD.IADD R13, R228.reuse, 0x1, -R11 ;  /* 0x00000001e40d7824 */ /* 0x040fe200078e0a0b */
[----:B------:R-:W-:Y:S01]  /*17bd0*/  FSEL R212, R15, -INF , !P6 ;  /* 0xff8000000fd47808 */ /* 0x000fe20007000000 */
[--C-:B------:R-:W-:Y:S01]  /*17be0*/  IMAD.IADD R15, R228, 0x1, -R9.reuse ;  /* 0x00000001e40f7824 */ /* 0x100fe200078e0a09 */
[----:B------:R-:W-:Y:S02]  /*17bf0*/  FSEL R213, R14, -INF , !P2 ;  /* 0xff8000000ed57808 */ /* 0x000fe40005000000 */
[C---:B------:R-:W-:Y:S02]  /*17c00*/  ISETP.GE.AND P2, PT, R8.reuse, R230, PT ;  /* 0x000000e60800720c */ /* 0x040fe40003f46270 */
[C---:B------:R-:W-:Y:S02]  /*17c10*/  ISETP.GE.AND P0, PT, R8.reuse, R232, PT ;  /* 0x000000e80800720c */ /* 0x040fe40003f06270 */
[----:B------:R-:W-:Y:S01]  /*17c20*/  ISETP.GE.AND P6, PT, R8, R231, PT ;  /* 0x000000e70800720c */ /* 0x000fe20003fc6270 */
[--C-:B------:R-:W-:Y:S01]  /*17c30*/  IMAD.IADD R8, R226, 0x1, -R9.reuse ;  /* 0x00000001e2087824 */ /* 0x100fe200078e0a09 */
[----:B------:R-:W-:Y:S02]  /*17c40*/  IABS R14, R10 ;  /* 0x0000000a000e7213 */ /* 0x000fe40000000000 */
[----:B------:R-:W-:Y:S02]  /*17c50*/  IABS R10, R15 ;  /* 0x0000000f000a7213 */ /* 0x000fe40000000000 */
[----:B------:R-:W-:Y:S02]  /*17c60*/  IABS R12, R8 ;  /* 0x00000008000c7213 */ /* 0x000fe40000000000 */
[----:B------:R-:W-:Y:S01]  /*17c70*/  IABS R8, R13 ;  /* 0x0000000d00087213 */ /* 0x000fe20000000000 */
[--C-:B------:R-:W-:Y:S01]  /*17c80*/  IMAD.IADD R13, R225, 0x1, -R9.reuse ;  /* 0x00000001e10d7824 */ /* 0x100fe200078e0a09 */
[----:B------:R-:W-:Y:S01]  /*17c90*/  I2FP.F32.S32 R14, R14 ;  /* 0x0000000e000e7245 */ /* 0x000fe20000201400 */
[----:B------:R-:W-:Y:S01]  /*17ca0*/  IMAD.IADD R9, R227, 0x1, -R9 ;  /* 0x00000001e3097824 */ /* 0x000fe200078e0a09 */
[----:B------:R-:W-:Y:S02]  /*17cb0*/  I2FP.F32.S32 R8, R8 ;  /* 0x0000000800087245 */ /* 0x000fe40000201400 */
[----:B------:R-:W-:Y:S01]  /*17cc0*/  I2FP.F32.S32 R10, R10 ;  /* 0x0000000a000a7245 */ /* 0x000fe20000201400 */
[----:B-1----:R-:W-:Y:S01]  /*17cd0*/  FFMA.FTZ R16, R14, -UR6, R16 ;  /* 0x800000060e107c23 */ /* 0x002fe20008010010 */
[----:B------:R-:W-:Y:S01]  /*17ce0*/  IADD3 R14, PT, PT, R225, -R11, RZ ;  /* 0x8000000be10e7210 */ /* 0x000fe20007ffe0ff */
[----:B--2---:R-:W-:Y:S01]  /*17cf0*/  FFMA.FTZ R17, R8, -UR6, R17 ;  /* 0x8000000608117c23 */ /* 0x004fe20008010011 */
[----:B------:R-:W-:Y:S01]  /*17d00*/  VIADD R8, R0, 0x28 ;  /* 0x0000002800087836 */ /* 0x000fe20000000000 */
[----:B------:R-:W-:Y:S01]  /*17d10*/  I2FP.F32.S32 R12, R12 ;  /* 0x0000000c000c7245 */ /* 0x000fe20000201400 */
[----:B------:R-:W-:Y:S01]  /*17d20*/  FFMA.FTZ R20, R10, -UR6, R20 ;  /* 0x800000060a147c23 */ /* 0x000fe20008010014 */
[----:B------:R-:W-:Y:S01]  /*17d30*/  IABS R19, R14 ;  /* 0x0000000e00137213 */ /* 0x000fe20000000000 */
[----:B------:R-:W-:Y:S01]  /*17d40*/  VIADD R10, R0, 0x29 ;  /* 0x00000029000a7836 */ /* 0x000fe20000000000 */
[----:B------:R-:W-:Y:S01]  /*17d50*/  FSEL R234, R18, -INF , !P6 ;  /* 0xff80000012ea7808 */ /* 0x000fe20007000000 */
[----:B------:R-:W-:Y:S01]  /*17d60*/  FFMA.FTZ R15, R12, -UR6, R45 ;  /* 0x800000060c0f7c23 */ /* 0x000fe2000801002d */
[----:B------:R-:W-:Y:S01]  /*17d70*/  ISETP.GT.AND P6, PT, R6, R8, PT ;  /* 0x000000080600720c */ /* 0x000fe20003fc4270 */
[----:B------:R-:W-:Y:S01]  /*17d80*/  IMAD.IADD R12, R227, 0x1, -R11 ;  /* 0x00000001e30c7824 */ /* 0x000fe200078e0a0b */
[----:B------:R-:W-:Y:S01]  /*17d90*/  IABS R11, R13 ;  /* 0x0000000d000b7213 */ /* 0x000fe20000000000 */
[----:B------:R-:W-:Y:S01]  /*17da0*/  IMAD.MOV.U32 R13, RZ, RZ, R19 ;  /* 0x000000ffff0d7224 */ /* 0x000fe200078e0013 */
[----:B------:R-:W-:Y:S01]  /*17db0*/  FSEL R19, R16, -INF , !P6 ;  /* 0xff80000010137808 */ /* 0x000fe20007000000 */
[----:B------:R-:W1:Y:S01]  /*17dc0*/  MUFU.TANH R14, R50 ;  /* 0x00000032000e7308 */ /* 0x000e620000002400 */
[----:B------:R-:W-:Y:S02]  /*17dd0*/  ISETP.GT.AND P6, PT, R6, R10, PT ;  /* 0x0000000a0600720c */ /* 0x000fe40003fc4270 */
[----:B------:R-:W-:Y:S02]  /*17de0*/  IABS R12, R12 ;  /* 0x0000000c000c7213 */ /* 0x000fe40000000000 */
[----:B------:R-:W-:Y:S02]  /*17df0*/  I2FP.F32.S32 R11, R11 ;  /* 0x0000000b000b7245 */ /* 0x000fe40000201400 */
[----:B------:R-:W-:Y:S02]  /*17e00*/  FSEL R18, R15, -INF , !P6 ;  /* 0xff8000000f127808 */ /* 0x000fe40007000000 */
[----:B------:R-:W-:Y:S01]  /*17e10*/  I2FP.F32.S32 R15, R12 ;  /* 0x0000000c000f7245 */ /* 0x000fe20000201400 */
[----:B------:R-:W-:Y:S01]  /*17e20*/  FFMA.FTZ R12, R11, -UR6, R49 ;  /* 0x800000060b0c7c23 */ /* 0x000fe20008010031 */
[----:B------:R-:W-:Y:S01]  /*17e30*/  ISETP.GT.AND P6, PT, R5, R8, PT ;  /* 0x000000080500720c */ /* 0x000fe20003fc4270 */
[----:B------:R-:W2:Y:S01]  /*17e40*/  MUFU.TANH R11, R51 ;  /* 0x00000033000b7308 */ /* 0x000ea20000002400 */
[----:B------:R-:W-:Y:S02]  /*17e50*/  I2FP.F32.S32 R13, R13 ;  /* 0x0000000d000d7245 */ /* 0x000fe40000201400 */
[----:B------:R-:W-:Y:S02]  /*17e60*/  FSEL R16, R17, -INF , !P6 ;  /* 0xff80000011107808 */ /* 0x000fe40007000000 */
[----:B------:R-:W-:Y:S01]  /*17e70*/  IABS R9, R9 ;  /* 0x0000000900097213 */ /* 0x000fe20000000000 */
[----:B-1----:R-:W-:Y:S01]  /*17e80*/  FFMA.FTZ R14, R15, -UR6, R14 ;  /* 0x800000060f0e7c23 */ /* 0x002fe2000801000e */
[----:B------:R-:W-:Y:S01]  /*17e90*/  ISETP.GT.AND P6, PT, R5, R10, PT ;  /* 0x0000000a0500720c */ /* 0x000fe20003fc4270 */
[----:B------:R-:W-:Y:S01]  /*17ea0*/  FFMA.FTZ R13, R13, -UR6, R48 ;  /* 0x800000060d0d7c23 */ /* 0x000fe20008010030 */
[----:B------:R-:W-:Y:S01]  /*17eb0*/  FSEL R204, R23, -INF , !P2 ;  /* 0xff80000017cc7808 */ /* 0x000fe20005000000 */
[----:B------:R-:W1:Y:S01]  /*17ec0*/  MUFU.TANH R17, R53 ;  /* 0x0000003500117308 */ /* 0x000e620000002400 */
[----:B------:R-:W-:Y:S02]  /*17ed0*/  I2FP.F32.S32 R9, R9 ;  /* 0x0000000900097245 */ /* 0x000fe40000201400 */
[----:B------:R-:W-:Y:S02]  /*17ee0*/  FSEL R20, R20, -INF , !P6 ;  /* 0xff80000014147808 */ /* 0x000fe40007000000 */
[----:B------:R-:W-:Y:S02]  /*17ef0*/  FSEL R205, R24, -INF , !P3 ;  /* 0xff80000018cd7808 */ /* 0x000fe40005800000 */
[-C--:B------:R-:W-:Y:S01]  /*17f00*/  ISETP.GT.AND P2, PT, R7, R8.reuse, PT ;  /* 0x000000080700720c */ /* 0x080fe20003f44270 */
[----:B--2---:R-:W-:Y:S01]  /*17f10*/  FFMA.FTZ R11, R9, -UR6, R11 ;  /* 0x80000006090b7c23 */ /* 0x004fe2000801000b */
[C---:B------:R-:W-:Y:S01]  /*17f20*/  ISETP.GT.AND P6, PT, R4.reuse, R8, PT ;  /* 0x000000080400720c */ /* 0x040fe20003fc4270 */
[----:B------:R-:W2:Y:S01]  /*17f30*/  MUFU.TANH R15, R52 ;  /* 0x00000034000f7308 */ /* 0x000ea20000002400 */
[-C--:B------:R-:W-:Y:S02]  /*17f40*/  ISETP.GT.AND P3, PT, R4, R10.reuse, PT ;  /* 0x0000000a0400720c */ /* 0x080fe40003f64270 */
[----:B------:R-:W-:Y:S02]  /*17f50*/  FSEL R206, R22, -INF , !P1 ;  /* 0xff80000016ce7808 */ /* 0x000fe40004800000 */
[----:B------:R-:W-:Y:S01]  /*17f60*/  FSEL R24, R14, -INF , !P2 ;  /* 0xff8000000e187808 */ /* 0x000fe20005000000 */
[----:B------:R-:W-:Y:S01]  /*17f70*/  VIADD R14, R0, 0x30 ;  /* 0x00000030000e7836 */ /* 0x000fe20000000000 */
[----:B------:R-:W-:Y:S02]  /*17f80*/  FSEL R23, R13, -INF , !P6 ;  /* 0xff8000000d177808 */ /* 0x000fe40007000000 */
[----:B------:R-:W-:Y:S02]  /*17f90*/  FSEL R22, R12, -INF , !P3 ;  /* 0xff8000000c167808 */ /* 0x000fe40005800000 */
[----:B------:R-:W-:Y:S02]  /*17fa0*/  FSEL R235, R21, -INF , !P0 ;  /* 0xff80000015eb7808 */ /* 0x000fe40004000000 */
[----:B------:R-:W-:Y:S02]  /*17fb0*/  ISETP.GT.AND P2, PT, R7, R10, PT ;  /* 0x0000000a0700720c */ /* 0x000fe40003f44270 */
[----:B------:R-:W-:Y:S02]  /*17fc0*/  IADD3 R9, PT, PT, R2, -0x8, RZ ;  /* 0xfffffff802097810 */ /* 0x000fe40007ffe0ff */
[C---:B------:R-:W-:Y:S02]  /*17fd0*/  ISETP.GE.AND P6, PT, R8.reuse, R229, PT ;  /* 0x000000e50800720c */ /* 0x040fe40003fc6270 */
[C---:B------:R-:W-:Y:S02]  /*17fe0*/  ISETP.GE.AND P1, PT, R8.reuse, R230, PT ;  /* 0x000000e60800720c */ /* 0x040fe40003f26270 */
[C---:B------:R-:W-:Y:S02]  /*17ff0*/  ISETP.GE.AND P3, PT, R8.reuse, R231, PT ;  /* 0x000000e70800720c */ /* 0x040fe40003f66270 */
[----:B------:R-:W-:Y:S01]  /*18000*/  ISETP.GE.AND P0, PT, R8, R232, PT ;  /* 0x000000e80800720c */ /* 0x000fe20003f06270 */
[----:B------:R-:W-:Y:S01]  /*18010*/  VIADD R8, R2, 0xfffffff9 ;  /* 0xfffffff902087836 */ /* 0x000fe20000000000 */
[----:B------:R-:W-:Y:S01]  /*18020*/  FSEL R21, R11, -INF , !P2 ;  /* 0xff8000000b157808 */ /* 0x000fe20005000000 */
[C-C-:B------:R-:W-:Y:S01]  /*18030*/  IMAD.IADD R11, R225.reuse, 0x1, -R9.reuse ;  /* 0x00000001e10b7824 */ /* 0x140fe200078e0a09 */
[----:B------:R-:W-:Y:S01]  /*18040*/  ISETP.GE.AND P2, PT, R10, R230, PT ;  /* 0x000000e60a00720c */ /* 0x000fe20003f46270 */
[--C-:B------:R-:W-:Y:S01]  /*18050*/  IMAD.IADD R13, R225, 0x1, -R8.reuse ;  /* 0x00000001e10d7824 */ /* 0x100fe200078e0a08 */
[----:B------:R-:W-:Y:S01]  /*18060*/  FSEL R202, R19, -INF , !P1 ;  /* 0xff80000013ca7808 */ /* 0x000fe20004800000 */
[----:B------:R-:W-:Y:S01]  /*18070*/  VIADD R19, R0, 0x39 ;  /* 0x0000003900137836 */ /* 0x000fe20000000000 */
[----:B------:R-:W-:Y:S02]  /*18080*/  IABS R12, R11 ;  /* 0x0000000b000c7213 */ /* 0x000fe40000000000 */
[----:B------:R-:W-:Y:S02]  /*18090*/  IABS R11, R13 ;  /* 0x0000000d000b7213 */ /* 0x000fe40000000000 */
[----:B------:R-:W-:Y:S02]  /*180a0*/  FSEL R201, R18, -INF , !P2 ;  /* 0xff80000012c97808 */ /* 0x000fe40005000000 */
[----:B------:R-:W-:Y:S01]  /*180b0*/  FSEL R240, R16, -INF , !P0 ;  /* 0xff80000010f07808 */ /* 0x000fe20004000000 */
[----:B------:R-:W-:Y:S01]  /*180c0*/  VIADD R16, R0, 0x31 ;  /* 0x0000003100107836 */ /* 0x000fe20000000000 */
[----:B------:R-:W-:Y:S01]  /*180d0*/  ISETP.GE.AND P2, PT, R10, R229, PT ;  /* 0x000000e50a00720c */ /* 0x000fe20003f46270 */
[--C-:B------:R-:W-:Y:S01]  /*180e0*/  IMAD.IADD R0, R226, 0x1, -R8.reuse ;  /* 0x00000001e2007824 */ /* 0x100fe200078e0a08 */
[C---:B------:R-:W-:Y:S02]  /*180f0*/  ISETP.GE.AND P1, PT, R10.reuse, R232, PT ;  /* 0x000000e80a00720c */ /* 0x040fe40003f26270 */
[----:B------:R-:W-:Y:S02]  /*18100*/  ISETP.GE.AND P0, PT, R10, R231, PT ;  /* 0x000000e70a00720c */ /* 0x000fe40003f06270 */
[----:B------:R-:W-:Y:S01]  /*18110*/  I2FP.F32.S32 R10, R11 ;  /* 0x0000000b000a7245 */ /* 0x000fe20000201400 */
[C---:B------:R-:W-:Y:S01]  /*18120*/  IMAD.IADD R11, R227.reuse, 0x1, -R9 ;  /* 0x00000001e30b7824 */ /* 0x040fe200078e0a09 */
[----:B------:R-:W-:Y:S02]  /*18130*/  I2FP.F32.S32 R12, R12 ;  /* 0x0000000c000c7245 */ /* 0x000fe40000201400 */
[----:B------:R-:W-:Y:S01]  /*18140*/  FSEL R242, R20, -INF , !P1 ;  /* 0xff80000014f27808 */ /* 0x000fe20004800000 */
[----:B-1----:R-:W-:Y:S01]  /*18150*/  FFMA.FTZ R17, R10, -UR6, R17 ;  /* 0x800000060a117c23 */ /* 0x002fe20008010011 */
[----:B------:R-:W-:Y:S01]  /*18160*/  IABS R11, R11 ;  /* 0x0000000b000b7213 */ /* 0x000fe20000000000 */
[----:B------:R-:W1:Y:S01]  /*18170*/  MUFU.TANH R10, R55 ;  /* 0x00000037000a7308 */ /* 0x000e620000002400 */
[----:B--2---:R-:W-:Y:S01]  /*18180*/  FFMA.FTZ R15, R12, -UR6, R15 ;  /* 0x800000060c0f7c23 */ /* 0x004fe2000801000f */
[----:B------:R-:W-:Y:S02]  /*18190*/  ISETP.GT.AND P1, PT, R4, R14, PT ;  /* 0x0000000e0400720c */ /* 0x000fe40003f24270 */
[----:B------:R-:W-:Y:S01]  /*181a0*/  IMAD.MOV.U32 R12, RZ, RZ, R11 ;  /* 0x000000ffff0c7224 */ /* 0x000fe200078e000b */
[----:B------:R-:W-:Y:S01]  /*181b0*/  IADD3 R13, PT, PT, R227, -R8, RZ ;  /* 0x80000008e30d7210 */ /* 0x000fe20007ffe0ff */
[----:B------:R-:W-:Y:S01]  /*181c0*/  IMAD.IADD R8, R228, 0x1, -R8 ;  /* 0x00000001e4087824 */ /* 0x000fe200078e0a08 */
[----:B------:R-:W-:Y:S02]  /*181d0*/  FSEL R18, R15, -INF , !P1 ;  /* 0xff8000000f127808 */ /* 0x000fe40004800000 */
[----:B------:R-:W-:Y:S02]  /*181e0*/  I2FP.F32.S32 R12, R12 ;  /* 0x0000000c000c7245 */ /* 0x000fe40000201400 */
[----:B------:R-:W-:Y:S02]  /*181f0*/  ISETP.GT.AND P1, PT, R4, R16, PT ;  /* 0x000000100400720c */ /* 0x000fe40003f24270 */
[----:B------:R-:W-:Y:S01]  /*18200*/  IABS R11, R13 ;  /* 0x0000000d000b7213 */ /* 0x000fe20000000000 */
[----:B------:R-:W-:Y:S01]  /*18210*/  FFMA.FTZ R12, R12, -UR6, R54 ;  /* 0x800000060c0c7c23 */ /* 0x000fe20008010036 */
[----:B------:R-:W-:Y:S02]  /*18220*/  FSEL R17, R17, -INF , !P1 ;  /* 0xff80000011117808 */ /* 0x000fe40004800000 */
[----:B------:R-:W-:Y:S02]  /*18230*/  I2FP.F32.S32 R11, R11 ;  /* 0x0000000b000b7245 */ /* 0x000fe40000201400 */
[----:B------:R-:W-:Y:S02]  /*18240*/  ISETP.GT.AND P1, PT, R7, R14, PT ;  /* 0x0000000e0700720c */ /* 0x000fe40003f24270 */
[----:B------:R-:W-:Y:S01]  /*18250*/  IABS R0, R0 ;  /* 0x0000000000007213 */ /* 0x000fe20000000000 */
[----:B-1----:R-:W-:Y:S01]  /*18260*/  FFMA.FTZ R10, R11, -UR6, R10 ;  /* 0x800000060b0a7c23 */ /* 0x002fe2000801000a */
[----:B------:R-:W-:Y:S01]  /*18270*/  FSEL R15, R12, -INF , !P1 ;  /* 0xff8000000c0f7808 */ /* 0x000fe20004800000 */
[----:B------:R-:W-:Y:S01]  /*18280*/  IMAD.IADD R11, R226, 0x1, -R9 ;  /* 0x00000001e20b7824 */ /* 0x000fe200078e0a09 */
[----:B------:R-:W-:Y:S02]  /*18290*/  ISETP.GT.AND P1, PT, R7, R16, PT ;  /* 0x000000100700720c */ /* 0x000fe40003f24270 */
[----:B------:R-:W-:Y:S02]  /*182a0*/  IADD3 R9, PT, PT, R228, -R9, RZ ;  /* 0x80000009e4097210 */ /* 0x000fe40007ffe0ff */
[----:B------:R-:W-:Y:S02]  /*182b0*/  FSEL R13, R10, -INF , !P1 ;  /* 0xff8000000a0d7808 */ /* 0x000fe40004800000 */
[----:B------:R-:W1:Y:S01]  /*182c0*/  MUFU.TANH R10, R58 ;  /* 0x0000003a000a7308 */ /* 0x000e620000002400 */
[----:B------:R-:W-:Y:S02]  /*182d0*/  IABS R12, R11 ;  /* 0x0000000b000c7213 */ /* 0x000fe40000000000 */
[----:B------:R-:W-:Y:S02]  /*182e0*/  IABS R11, R9 ;  /* 0x00000009000b7213 */ /* 0x000fe40000000000 */
[----:B------:R-:W-:Y:S01]  /*182f0*/  I2FP.F32.S32 R0, R0 ;  /* 0x0000000000007245 */ /* 0x000fe20000201400 */
[----:B------:R-:W-:Y:S01]  /*18300*/  IMAD.MOV.U32 R9, RZ, RZ, R12 ;  /* 0x000000ffff097224 */ /* 0x000fe200078e000c */
[----:B------:R-:W-:Y:S02]  /*18310*/  FSEL R198, R23, -INF , !P6 ;  /* 0xff80000017c67808 */ /* 0x000fe40007000000 */
[----:B------:R-:W-:Y:S02]  /*18320*/  FSEL R196, R22, -INF , !P2 ;  /* 0xff80000016c47808 */ /* 0x000fe40005000000 */
[----:B------:R-:W-:Y:S02]  /*18330*/  FSEL R238, R24, -INF , !P3 ;  /* 0xff80000018ee7808 */ /* 0x000fe40005800000 */
[C---:B------:R-:W-:Y:S02]  /*18340*/  ISETP.GT.AND P1, PT, R6.reuse, R14, PT ;  /* 0x0000000e0600720c */ /* 0x040fe40003f24270 */
[C---:B------:R-:W-:Y:S02]  /*18350*/  ISETP.GT.AND P6, PT, R6.reuse, R16, PT ;  /* 0x000000100600720c */ /* 0x040fe40003fc4270 */
[C---:B------:R-:W-:Y:S02]  /*18360*/  ISETP.GT.AND P3, PT, R6.reuse, R19, PT ;  /* 0x000000130600720c */ /* 0x040fe40003f64270 */
[----:B------:R-:W-:Y:S02]  /*18370*/  I2FP.F32.S32 R9, R9 ;  /* 0x0000000900097245 */ /* 0x000fe40000201400 */
[----:B------:R-:W-:Y:S01]  /*18380*/  ISETP.GT.AND P2, PT, R6, R101, PT ;  /* 0x000000650600720c */ /* 0x000fe20003f44270 */
[----:B------:R-:W-:Y:S01]  /*18390*/  FFMA.FTZ R6, R0, -UR6, R57 ;  /* 0x8000000600067c23 */ /* 0x000fe20008010039 */
[----:B------:R-:W-:Y:S01]  /*183a0*/  I2FP.F32.S32 R11, R11 ;  /* 0x0000000b000b7245 */ /* 0x000fe20000201400 */
[----:B------:R-:W-:Y:S01]  /*183b0*/  IMAD.IADD R0, R226, 0x1, -R2 ;  /* 0x00000001e2007824 */ /* 0x000fe200078e0a02 */
[----:B------:R-:W-:Y:S01]  /*183c0*/  IABS R8, R8 ;  /* 0x0000000800087213 */ /* 0x000fe20000000000 */
[----:B------:R-:W-:Y:S01]  /*183d0*/  FFMA.FTZ R9, R9, -UR6, R56 ;  /* 0x8000000609097c23 */ /* 0x000fe20008010038 */
[----:B------:R-:W-:Y:S01]  /*183e0*/  FSEL R197, R21, -INF , !P0 ;  /* 0xff80000015c57808 */ /* 0x000fe20004000000 */
[----:B-1----:R-:W-:Y:S01]  /*183f0*/  FFMA.FTZ R10, R11, -UR6, R10 ;  /* 0x800000060b0a7c23 */ /* 0x002fe2000801000a */
[----:B------:R-:W-:Y:S02]  /*18400*/  ISETP.GT.AND P0, PT, R5, R14, PT ;  /* 0x0000000e0500720c */ /* 0x000fe40003f04270 */
[----:B------:R-:W-:Y:S02]  /*18410*/  FSEL R12, R6, -INF , !P6 ;  /* 0xff800000060c7808 */ /* 0x000fe40007000000 */
[----:B------:R-:W-:Y:S02]  /*18420*/  I2FP.F32.S32 R6, R8 ;  /* 0x0000000800067245 */ /* 0x000fe40000201400 */
[----:B------:R-:W-:Y:S02]  /*18430*/  IABS R0, R0 ;  /* 0x0000000000007213 */ /* 0x000fe40000000000 */
[----:B------:R-:W-:Y:S02]  /*18440*/  FSEL R21, R9, -INF , !P1 ;  /* 0xff80000009157808 */ /* 0x000fe40004800000 */
[----:B------:R-:W-:Y:S02]  /*18450*/  FSEL R11, R10, -INF , !P0 ;  /* 0xff8000000a0b7808 */ /* 0x000fe40004000000 */
[C---:B------:R-:W-:Y:S02]  /*18460*/  ISETP.GT.AND P1, PT, R5.reuse, R16, PT ;  /* 0x000000100500720c */ /* 0x040fe40003f24270 */
[C---:B------:R-:W-:Y:S02]  /*18470*/  ISETP.GT.AND P0, PT, R5.reuse, R19, PT ;  /* 0x000000130500720c */ /* 0x040fe40003f04270 */
[----:B------:R-:W-:Y:S01]  /*18480*/  ISETP.GT.AND P6, PT, R5, R101, PT ;  /* 0x000000650500720c */ /* 0x000fe20003fc4270 */
[----:B------:R-:W-:Y:S01]  /*18490*/  FFMA.FTZ R5, R6, -UR6, R59 ;  /* 0x8000000606057c23 */ /* 0x000fe2000801003b */
[----:B------:R-:W-:Y:S04]  /*184a0*/  I2FP.F32.S32 R0, R0 ;  /* 0x0000000000007245 */ /* 0x000fe80000201400 */
[----:B------:R-:W-:Y:S01]  /*184b0*/  FSEL R20, R5, -INF , !P1 ;  /* 0xff80000005147808 */ /* 0x000fe20004800000 */
[----:B------:R-:W-:Y:S01]  /*184c0*/  FFMA.FTZ R10, R0, -UR6, R60 ;  /* 0x80000006000a7c23 */ /* 0x000fe2000801003c */
[----:B------:R-:W-:Y:S01]  /*184d0*/  IMAD.IADD R5, R228, 0x1, -R2 ;  /* 0x00000001e4057824 */ /* 0x000fe200078e0a02 */
[----:B------:R-:W-:Y:S01]  /*184e0*/  ISETP.GE.AND P1, PT, R14, R229, PT ;  /* 0x000000e50e00720c */ /* 0x000fe20003f26270 */
[----:B------:R-:W-:Y:S02]  /*184f0*/  VIADD R0, R2, 0x1 ;  /* 0x0000000102007836 */ /* 0x000fe40000000000 */
[----:B------:R-:W-:Y:S02]  /*18500*/  FSEL R10, R10, -INF , !P2 ;  /* 0xff8000000a0a7808 */ /* 0x000fe40005000000 */
[----:B------:R-:W-:Y:S01]  /*18510*/  IABS R5, R5 ;  /* 0x0000000500057213 */ /* 0x000fe20000000000 */
[----:B------:R-:W-:Y:S01]  /*18520*/  IMAD.IADD R8, R228, 0x1, -R0 ;  /* 0x00000001e4087824 */ /* 0x000fe200078e0a00 */
[----:B------:R-:W-:Y:S02]  /*18530*/  IADD3 R6, PT, PT, R226, -R0, RZ ;  /* 0x80000000e2067210 */ /* 0x000fe40007ffe0ff */
[----:B------:R-:W-:Y:S01]  /*18540*/  FSEL R186, R18, -INF , !P1 ;  /* 0xff80000012ba7808 */ /* 0x000fe20004800000 */
[----:B------:R-:W-:Y:S01]  /*18550*/  IMAD.MOV.U32 R9, RZ, RZ, R5 ;  /* 0x000000ffff097224 */ /* 0x000fe200078e0005 */
[----:B------:R-:W-:Y:S02]  /*18560*/  IABS R6, R6 ;  /* 0x0000000600067213 */ /* 0x000fe40000000000 */
[----:B------:R-:W-:Y:S02]  /*18570*/  IABS R5, R8 ;  /* 0x0000000800057213 */ /* 0x000fe40000000000 */
[----:B------:R-:W-:Y:S02]  /*18580*/  I2FP.F32.S32 R8, R6 ;  /* 0x0000000600087245 */ /* 0x000fe40000201400 */
[----:B------:R-:W-:Y:S02]  /*18590*/  I2FP.F32.S32 R6, R9 ;  /* 0x0000000900067245 */ /* 0x000fe40000201400 */
[----:B------:R-:W-:Y:S01]  /*185a0*/  ISETP.GE.AND P1, PT, R16, R229, PT ;  /* 0x000000e51000720c */ /* 0x000fe20003f26270 */
[----:B------:R-:W-:Y:S01]  /*185b0*/  FFMA.FTZ R9, R8, -UR6, R61 ;  /* 0x8000000608097c23 */ /* 0x000fe2000801003d */
[----:B------:R-:W-:Y:S01]  /*185c0*/  I2FP.F32.S32 R5, R5 ;  /* 0x0000000500057245 */ /* 0x000fe20000201400 */
[----:B------:R-:W-:Y:S01]  /*185d0*/  FFMA.FTZ R8, R6, -UR6, R62 ;  /* 0x8000000606087c23 */ /* 0x000fe2000801003e */
[----:B------:R-:W-:Y:S02]  /*185e0*/  FSEL R215, R17, -INF , !P1 ;  /* 0xff80000011d77808 */ /* 0x000fe40004800000 */
[-C--:B------:R-:W-:Y:S01]  /*185f0*/  ISETP.GE.AND P1, PT, R14, R231.reuse, PT ;  /* 0x000000e70e00720c */ /* 0x080fe20003f26270 */
[----:B------:R-:W-:Y:S01]  /*18600*/  FFMA.FTZ R6, R5, -UR6, R63 ;  /* 0x8000000605067c23 */ /* 0x000fe2000801003f */
[----:B------:R-:W-:Y:S01]  /*18610*/  IMAD.IADD R5, R225, 0x1, -R2 ;  /* 0x00000001e1057824 */ /* 0x000fe200078e0a02 */
[----:B------:R-:W-:Y:S01]  /*18620*/  FSEL R9, R9, -INF , !P3 ;  /* 0xff80000009097808 */ /* 0x000fe20005800000 */
[----:B------:R-:W-:Y:S01]  /*18630*/  IMAD.MOV.U32 R62, RZ, RZ, R215 ;  /* 0x000000ffff3e7224 */ /* 0x000fe200078e00d7 */
[----:B------:R-:W-:Y:S02]  /*18640*/  FSEL R241, R15, -INF , !P1 ;  /* 0xff8000000ff17808 */ /* 0x000fe40004800000 */
[----:B------:R-:W-:Y:S02]  /*18650*/  ISETP.GE.AND P1, PT, R16, R231, PT ;  /* 0x000000e71000720c */ /* 0x000fe40003f26270 */
[----:B------:R-:W-:Y:S02]  /*18660*/  FSEL R107, R6, -INF , !P0 ;  /* 0xff800000066b7808 */ /* 0x000fe40004000000 */
[----:B------:R-:W1:Y:S01]  /*18670*/  MUFU.TANH R6, R64 ;  /* 0x0000004000067308 */ /* 0x000e620000002400 */
[----:B------:R-:W-:Y:S02]  /*18680*/  FSEL R237, R13, -INF , !P1 ;  /* 0xff8000000ded7808 */ /* 0x000fe40004800000 */
[-C--:B------:R-:W-:Y:S02]  /*18690*/  ISETP.GE.AND P1, PT, R14, R230.reuse, PT ;  /* 0x000000e60e00720c */ /* 0x080fe40003f26270 */
[----:B------:R-:W-:Y:S02]  /*186a0*/  IABS R5, R5 ;  /* 0x0000000500057213 */ /* 0x000fe40000000000 */
[----:B------:R-:W-:Y:S02]  /*186b0*/  FSEL R239, R21, -INF , !P1 ;  /* 0xff80000015ef7808 */ /* 0x000fe40004800000 */
[----:B------:R-:W-:Y:S02]  /*186c0*/  ISETP.GE.AND P3, PT, R16, R230, PT ;  /* 0x000000e61000720c */ /* 0x000fe40003f66270 */
[C---:B------:R-:W-:Y:S02]  /*186d0*/  ISETP.GT.AND P1, PT, R4.reuse, R19, PT ;  /* 0x000000130400720c */ /* 0x040fe40003f24270 */
[----:B------:R-:W-:Y:S02]  /*186e0*/  ISETP.GT.AND P0, PT, R4, R101, PT ;  /* 0x000000650400720c */ /* 0x000fe40003f04270 */
[----:B------:R-:W-:Y:S01]  /*186f0*/  MOV R4, R5 ;  /* 0x0000000500047202 */ /* 0x000fe20000000f00 */
[----:B------:R-:W-:Y:S01]  /*18700*/  IMAD.IADD R5, R225, 0x1, -R0 ;  /* 0x00000001e1057824 */ /* 0x000fe200078e0a00 */
[----:B------:R-:W-:Y:S02]  /*18710*/  FSEL R8, R8, -INF , !P6 ;  /* 0xff80000008087808 */ /* 0x000fe40007000000 */
[----:B------:R-:W-:Y:S02]  /*18720*/  FSEL R236, R12, -INF , !P3 ;  /* 0xff8000000cec7808 */ /* 0x000fe40005800000 */
[----:B------:R-:W-:Y:S02]  /*18730*/  ISETP.GE.AND P6, PT, R16, R232, PT ;  /* 0x000000e81000720c */ /* 0x000fe40003fc6270 */
[----:B------:R-:W-:Y:S02]  /*18740*/  ISETP.GE.AND P3, PT, R101, R230, PT ;  /* 0x000000e66500720c */ /* 0x000fe40003f66270 */
[----:B------:R-:W-:Y:S02]  /*18750*/  I2FP.F32.S32 R4, R4 ;  /* 0x0000000400047245 */ /* 0x000fe40000201400 */
[----:B------:R-:W-:Y:S02]  /*18760*/  FSEL R246, R20, -INF , !P6 ;  /* 0xff80000014f67808 */ /* 0x000fe40007000000 */
[----:B------:R-:W-:Y:S01]  /*18770*/  FSEL R233, R10, -INF , !P3 ;  /* 0xff8000000ae97808 */ /* 0x000fe20005800000 */
[----:B-1----:R-:W-:Y:S01]  /*18780*/  FFMA.FTZ R6, R4, -UR6, R6 ;  /* 0x8000000604067c23 */ /* 0x002fe20008010006 */
[----:B------:R-:W-:Y:S01]  /*18790*/  ISETP.GT.AND P3, PT, R7, R19, PT ;  /* 0x000000130700720c */ /* 0x000fe20003f64270 */
[----:B------:R-:W-:Y:S01]  /*187a0*/  IMAD.IADD R4, R227, 0x1, -R2 ;  /* 0x00000001e3047824 */ /* 0x000fe200078e0a02 */
[----:B------:R-:W-:Y:S01]  /*187b0*/  ISETP.GT.AND P6, PT, R7, R101, PT ;  /* 0x000000650700720c */ /* 0x000fe20003fc4270 */
[----:B------:R1:W-:Y:S01]  /*187c0*/  MUFU.TANH R10, R66 ;  /* 0x00000042000a7308 */ /* 0x0003e20000002400 */
[----:B------:R-:W-:Y:S02]  /*187d0*/  IABS R2, R5 ;  /* 0x0000000500027213 */ /* 0x000fe40000000000 */
[----:B------:R-:W-:Y:S02]  /*187e0*/  IABS R5, R4 ;  /* 0x0000000400057213 */ /* 0x000fe40000000000 */
[----:B------:R-:W-:Y:S02]  /*187f0*/  FMNMX3.FTZ R4, R105, R179, R180, !PT ;  /* 0x000000b369047276 */ /* 0x000fe400078100b4 */
[----:B------:R-:W-:Y:S03]  /*18800*/  I2FP.F32.S32 R2, R2 ;  /* 0x0000000200027245 */ /* 0x000fe60000201400 */
[----:B------:R-:W2:Y:S01]  /*18810*/  MUFU.TANH R7, R65 ;  /* 0x0000004100077308 */ /* 0x000ea20000002400 */
[----:B------:R-:W-:Y:S02]  /*18820*/  FMNMX3.FTZ R4, R4, R177, R111, !PT ;  /* 0x000000b104047276 */ /* 0x000fe4000781006f */
[----:B------:R-:W-:Y:S02]  /*18830*/  IADD3 R0, PT, PT, R227, -R0, RZ ;  /* 0x80000000e3007210 */ /* 0x000fe40007ffe0ff */
[----:B------:R-:W-:Y:S02]  /*18840*/  FMNMX3.FTZ R4, R4, R190, R195, !PT ;  /* 0x000000be04047276 */ /* 0x000fe400078100c3 */
[----:B------:R-:W-:Y:S02]  /*18850*/  ISETP.GE.AND P2, PT, R14, R232, PT ;  /* 0x000000e80e00720c */ /* 0x000fe40003f46270 */
[----:B------:R-:W-:Y:S02]  /*18860*/  FMNMX3.FTZ R4, R4, R192, R194, !PT ;  /* 0x000000c004047276 */ /* 0x000fe400078100c2 */
[----:B------:R-:W-:Y:S02]  /*18870*/  FSEL R11, R11, -INF , !P2 ;  /* 0xff8000000b0b7808 */ /* 0x000fe40005000000 */
[----:B------:R-:W-:Y:S02]  /*18880*/  ISETP.GE.AND P2, PT, R19, R230, PT ;  /* 0x000000e61300720c */ /* 0x000fe40003f46270 */
[----:B------:R-:W-:Y:S01]  /*18890*/  FMNMX3.FTZ R4, R4, R205, R204, !PT ;  /* 0x000000cd04047276 */ /* 0x000fe200078100cc */
[----:B-1----:R-:W-:Y:S01]  /*188a0*/  IMAD.MOV.U32 R66, RZ, RZ, R11 ;  /* 0x000000ffff427224 */ /* 0x002fe200078e000b */
[----:B------:R-:W-:Y:S01]  /*188b0*/  FSEL R15, R9, -INF , !P2 ;  /* 0xff800000090f7808 */ /* 0x000fe20005000000 */
[----:B--2---:R-:W-:Y:S01]  /*188c0*/  FFMA.FTZ R7, R2, -UR6, R7 ;  /* 0x8000000602077c23 */ /* 0x004fe20008010007 */
[----:B------:R-:W-:Y:S01]  /*188d0*/  IABS R2, R0 ;  /* 0x0000000000027213 */ /* 0x000fe20000000000 */
[----:B------:R-:W-:Y:S01]  /*188e0*/  IMAD.MOV.U32 R65, RZ, RZ, R186 ;  /* 0x000000ffff417224 */ /* 0x000fe200078e00ba */
[----:B------:R-:W-:Y:S02]  /*188f0*/  FMNMX3.FTZ R0, R106, R181, R185, !PT ;  /* 0x000000b56a007276 */ /* 0x000fe400078100b9 */
[----:B------:R-:W-:Y:S02]  /*18900*/  FMNMX3.FTZ R4, R4, R202, R201, !PT ;  /* 0x000000ca04047276 */ /* 0x000fe400078100c9 */
[----:B------:R-:W-:Y:S02]  /*18910*/  FMNMX3.FTZ R0, R0, R178, R109, !PT ;  /* 0x000000b200007276 */ /* 0x000fe4000781006d */
[----:B------:R-:W-:Y:S02]  /*18920*/  ISETP.GE.AND P2, PT, R101, R232, PT ;  /* 0x000000e86500720c */ /* 0x000fe40003f46270 */
[----:B------:R-:W-:Y:S02]  /*18930*/  FMNMX3.FTZ R0, R0, R199, R200, !PT ;  /* 0x000000c700007276 */ /* 0x000fe400078100c8 */
[----:B------:R-:W-:Y:S01]  /*18940*/  FSEL R11, R6, -INF , !P0 ;  /* 0xff800000060b7808 */ /* 0x000fe20004000000 */
[----:B------:R-:W-:Y:S01]  /*18950*/  IMAD.MOV.U32 R6, RZ, RZ, R2 ;  /* 0x000000ffff067224 */ /* 0x000fe200078e0002 */
[----:B------:R-:W-:Y:S02]  /*18960*/  FSEL R108, R8, -INF , !P2 ;  /* 0xff800000086c7808 */ /* 0x000fe40005000000 */
[----:B------:R-:W-:Y:S01]  /*18970*/  FMNMX3.FTZ R4, R4, R239, R236, !PT ;  /* 0x000000ef04047276 */ /* 0x000fe200078100ec */
[----:B------:R-:W1:Y:S01]  /*18980*/  MUFU.TANH R8, R67 ;  /* 0x0000004300087308 */ /* 0x000e620000002400 */
[----:B------:R-:W-:Y:S02]  /*18990*/  FMNMX3.FTZ R2, R3, R187, R184, !PT ;  /* 0x000000bb03027276 */ /* 0x000fe400078100b8 */
[----:B------:R-:W-:Y:S02]  /*189a0*/  FMNMX3.FTZ R0, R0, R207, R203, !PT ;  /* 0x000000cf00007276 */ /* 0x000fe400078100cb */
[----:B------:R-:W-:Y:S02]  /*189b0*/  FMNMX3.FTZ R4, R4, R233, R15, !PT ;  /* 0x000000e904047276 */ /* 0x000fe4000781000f */
[----:B------:R-:W-:Y:S02]  /*189c0*/  FMNMX3.FTZ R2, R2, R25, R26, !PT ;  /* 0x0000001902027276 */ /* 0x000fe4000781001a */
[----:B------:R-:W-:Y:S01]  /*189d0*/  FMNMX3.FTZ R0, R0, R206, R235, !PT ;  /* 0x000000ce00007276 */ /* 0x000fe200078100eb */
[----:B------:R-:W2:Y:S01]  /*189e0*/  SHFL.BFLY PT, R9, R4, 0x2, 0x1f ;  /* 0x0c401f0004097f89 */ /* 0x000ea200000e0000 */
[----:B------:R-:W-:Y:S02]  /*189f0*/  FMNMX3.FTZ R2, R2, R209, R210, !PT ;  /* 0x000000d102027276 */ /* 0x000fe400078100d2 */
[----:B------:R-:W-:Y:S02]  /*18a00*/  ISETP.GE.AND P2, PT, R19, R232, PT ;  /* 0x000000e81300720c */ /* 0x000fe40003f46270 */
[----:B------:R-:W-:Y:S02]  /*18a10*/  FMNMX3.FTZ R0, R0, R240, R242, !PT ;  /* 0x000000f000007276 */ /* 0x000fe400078100f2 */
[----:B------:R-:W-:Y:S02]  /*18a20*/  FMNMX3.FTZ R2, R2, R188, R189, !PT ;  /* 0x000000bc02027276 */ /* 0x000fe400078100bd */
[----:B------:R-:W-:Y:S02]  /*18a30*/  FMNMX3.FTZ R0, R0, R66, R246, !PT ;  /* 0x0000004200007276 */ /* 0x000fe400078100f6 */
[----:B------:R-:W-:Y:S02]  /*18a40*/  FSEL R107, R107, -INF , !P2 ;  /* 0xff8000006b6b7808 */ /* 0x000fe40005000000 */
[----:B------:R-:W-:Y:S02]  /*18a50*/  I2FP.F32.S32 R6, R6 ;  /* 0x0000000600067245 */ /* 0x000fe40000201400 */
[----:B------:R-:W-:Y:S02]  /*18a60*/  FMNMX3.FTZ R2, R2, R212, R213, !PT ;  /* 0x000000d402027276 */ /* 0x000fe400078100d5 */
[----:B------:R-:W-:Y:S01]  /*18a70*/  FMNMX3.FTZ R0, R0, R108, R107, !PT ;  /* 0x0000006c00007276 */ /* 0x000fe2000781006b */
[----:B-1----:R-:W-:Y:S01]  /*18a80*/  FFMA.FTZ R8, R6, -UR6, R8 ;  /* 0x8000000606087c23 */ /* 0x002fe20008010008 */
[----:B------:R-:W-:Y:S02]  /*18a90*/  FMNMX3.FTZ R6, R2, R198, R196, !PT ;  /* 0x000000c602067276 */ /* 0x000fe400078100c4 */
[----:B------:R-:W-:Y:S01]  /*18aa0*/  I2FP.F32.S32 R5, R5 ;  /* 0x0000000500057245 */ /* 0x000fe20000201400 */
[----:B------:R-:W1:Y:S01]  /*18ab0*/  SHFL.BFLY PT, R2, R0, 0x2, 0x1f ;  /* 0x0c401f0000027f89 */ /* 0x000e6200000e0000 */
[----:B------:R-:W-:Y:S02]  /*18ac0*/  FSEL R7, R7, -INF , !P1 ;  /* 0xff80000007077808 */ /* 0x000fe40004800000 */
[----:B--2---:R-:W-:Y:S01]  /*18ad0*/  FMNMX.FTZ R4, R4, R9, !PT ;  /* 0x0000000904047209 */ /* 0x004fe20007810000 */
[----:B------:R-:W-:Y:S01]  /*18ae0*/  FFMA.FTZ R10, R5, -UR6, R10 ;  /* 0x80000006050a7c23 */ /* 0x000fe2000801000a */
[----:B------:R-:W-:Y:S02]  /*18af0*/  FMNMX3.FTZ R5, R100, R183, R182, !PT ;  /* 0x000000b764057276 */ /* 0x000fe400078100b6 */
[-C--:B------:R-:W-:Y:S01]  /*18b00*/  ISETP.GE.AND P1, PT, R19, R229.reuse, PT ;  /* 0x000000e51300720c */ /* 0x080fe20003f26270 */
[----:B------:R-:W2:Y:S01]  /*18b10*/  SHFL.BFLY PT, R104, R4, 0x1, 0x1f ;  /* 0x0c201f0004687f89 */ /* 0x000ea200000e0000 */
[----:B------:R-:W-:Y:S02]  /*18b20*/  ISETP.GE.AND P2, PT, R101, R229, PT ;  /* 0x000000e56500720c */ /* 0x000fe40003f46270 */
[----:B------:R-:W-:Y:S02]  /*18b30*/  FMNMX3.FTZ R5, R5, R27, R176, !PT ;  /* 0x0000001b05057276 */ /* 0x000fe400078100b0 */
[----:B------:R-:W-:Y:S02]  /*18b40*/  FMNMX3.FTZ R6, R6, R65, R62, !PT ;  /* 0x0000004106067276 */ /* 0x000fe4000781003e */
[----:B------:R-:W-:Y:S02]  /*18b50*/  FSEL R247, R11, -INF , !P2 ;  /* 0xff8000000bf77808 */ /* 0x000fe40005000000 */
[----:B------:R-:W-:Y:S02]  /*18b60*/  FSEL R248, R7, -INF , !P1 ;  /* 0xff80000007f87808 */ /* 0x000fe40004800000 */
[----:B------:R-:W-:Y:S02]  /*18b70*/  FMNMX3.FTZ R5, R5, R211, R208, !PT ;  /* 0x000000d305057276 */ /* 0x000fe400078100d0 */
[----:B------:R-:W-:Y:S02]  /*18b80*/  FMNMX3.FTZ R6, R6, R247, R248, !PT ;  /* 0x000000f706067276 */ /* 0x000fe400078100f8 */
[----:B------:R-:W-:Y:S02]  /*18b90*/  FMNMX3.FTZ R5, R5, R191, R193, !PT ;  /* 0x000000bf05057276 */ /* 0x000fe400078100c1 */
[----:B-1----:R-:W-:Y:S01]  /*18ba0*/  FMNMX.FTZ R0, R0, R2, !PT ;  /* 0x0000000200007209 */ /* 0x002fe20007810000 */
[----:B------:R-:W1:Y:S01]  /*18bb0*/  SHFL.BFLY PT, R7, R6, 0x2, 0x1f ;  /* 0x0c401f0006077f89 */ /* 0x000e6200000e0000 */
[----:B------:R-:W-:Y:S02]  /*18bc0*/  FMNMX3.FTZ R5, R5, R214, R234, !PT ;  /* 0x000000d605057276 */ /* 0x000fe400078100ea */
[----:B------:R-:W-:Y:S05]  /*18bd0*/  FSEL R10, R10, -INF , !P6 ;  /* 0xff8000000a0a7808 */ /* 0x000fea0007000000 */
[----:B------:R-:W3:Y:S01]  /*18be0*/  SHFL.BFLY PT, R2, R0, 0x1, 0x1f ;  /* 0x0c201f0000027f89 */ /* 0x000ee200000e0000 */
[-C--:B------:R-:W-:Y:S02]  /*18bf0*/  ISETP.GE.AND P6, PT, R19, R231.reuse, PT ;  /* 0x000000e71300720c */ /* 0x080fe40003fc6270 */
[----:B------:R-:W-:Y:S02]  /*18c00*/  ISETP.GE.AND P0, PT, R101, R231, PT ;  /* 0x000000e76500720c */ /* 0x000fe40003f06270 */
[----:B------:R-:W-:Y:S02]  /*18c10*/  FMNMX3.FTZ R5, R5, R238, R197, !PT ;  /* 0x000000ee05057276 */ /* 0x000fe400078100c5 */
[----:B------:R-:W-:Y:S02]  /*18c20*/  FSEL R8, R8, -INF , !P3 ;  /* 0xff80000008087808 */ /* 0x000fe40005800000 */
[----:B--2---:R-:W-:Y:S02]  /*18c30*/  FMNMX.FTZ R104, R4, R104, !PT ;  /* 0x0000006804687209 */ /* 0x004fe40007810000 */
[----:B------:R-:W-:Y:S02]  /*18c40*/  FSEL R67, R10, -INF , !P0 ;  /* 0xff8000000a437808 */ /* 0x000fe40004000000 */
[----:B------:R-:W-:Y:S01]  /*18c50*/  FSEL R64, R8, -INF , !P6 ;  /* 0xff80000008407808 */ /* 0x000fe20007000000 */
[C---:B------:R-:W-:Y:S01]  /*18c60*/  FMUL.FTZ R110, R104.reuse, UR4 ;  /* 0x00000004686e7c20 */ /* 0x040fe20008410000 */
[----:B------:R-:W-:Y:S02]  /*18c70*/  FMNMX3.FTZ R5, R5, R241, R237, !PT ;  /* 0x000000f105057276 */ /* 0x000fe400078100ed */
[----:B------:R-:W-:Y:S02]  /*18c80*/  FSETP.NEU.FTZ.AND P1, PT, R104, -INF , PT ;  /* 0xff8000006800780b */ /* 0x000fe40003f3d000 */
[----:B------:R-:W-:Y:S02]  /*18c90*/  FMNMX3.FTZ R5, R5, R67, R64, !PT ;  /* 0x0000004305057276 */ /* 0x000fe40007810040 */
[----:B------:R-:W-:Y:S02]  /*18ca0*/  FSEL R110, R110, RZ, P1 ;  /* 0x000000ff6e6e7208 */ /* 0x000fe40000800000 */
[----:B-1----:R-:W-:Y:S01]  /*18cb0*/  FMNMX.FTZ R6, R6, R7, !PT ;  /* 0x0000000706067209 */ /* 0x002fe20007810000 */
[----:B------:R-:W1:Y:S01]  /*18cc0*/  SHFL.BFLY PT, R8, R5, 0x2, 0x1f ;  /* 0x0c401f0005087f89 */ /* 0x000e6200000e0000 */
[----:B---3--:R-:W-:Y:S01]  /*18cd0*/  FMNMX.FTZ R101, R0, R2, !PT ;  /* 0x0000000200657209 */ /* 0x008fe20007810000 */
[--C-:B------:R-:W-:Y:S01]  /*18ce0*/  FFMA.FTZ R0, R179, UR4, -R110.reuse ;  /* 0x00000004b3007c23 */ /* 0x100fe2000801086e */
[--C-:B------:R-:W-:Y:S05]  /*18cf0*/  FFMA.FTZ R2, R180, UR4, -R110.reuse ;  /* 0x00000004b4027c23 */ /* 0x100fea000801086e */
[----:B------:R-:W2:Y:S01]  /*18d00*/  SHFL.BFLY PT, R103, R6, 0x1, 0x1f ;  /* 0x0c201f0006677f89 */ /* 0x000ea200000e0000 */
[C---:B------:R-:W-:Y:S01]  /*18d10*/  FSETP.NEU.FTZ.AND P0, PT, R101.reuse, -INF , PT ;  /* 0xff8000006500780b */ /* 0x040fe20003f1d000 */
[----:B------:R3:W4:Y:S01]  /*18d20*/  MUFU.EX2 R12, R0 ;  /* 0x00000000000c7308 */ /* 0x0007220000000800 */
[----:B------:R-:W-:Y:S01]  /*18d30*/  FMUL.FTZ R186, R101, UR4 ;  /* 0x0000000465ba7c20 */ /* 0x000fe20008410000 */
[----:B------:R-:W-:Y:S08]  /*18d40*/  FFMA.FTZ R4, R111, UR4, -R110 ;  /* 0x000000046f047c23 */ /* 0x000ff0000801086e */
[----:B------:R5:W4:Y:S01]  /*18d50*/  MUFU.EX2 R244, R2 ;  /* 0x0000000200f47308 */ /* 0x000b220000000800 */
[----:B------:R-:W-:Y:S09]  /*18d60*/  FSEL R186, R186, RZ, P0 ;  /* 0x000000ffbaba7208 */ /* 0x000ff20000000000 */
[----:B------:R-:W-:Y:S01]  /*18d70*/  MUFU.EX2 R215, R4 ;  /* 0x0000000400d77308 */ /* 0x000fe20000000800 */
[----:B------:R-:W-:Y:S01]  /*18d80*/  FFMA.FTZ R108, R108, UR4, -R186 ;  /* 0x000000046c6c7c23 */ /* 0x000fe200080108ba */
[----:B---3--:R-:W-:Y:S01]  /*18d90*/  FFMA.FTZ R0, R177, UR4, -R110 ;  /* 0x00000004b1007c23 */ /* 0x008fe2000801086e */
[----:B-1----:R-:W-:Y:S07]  /*18da0*/  FMNMX.FTZ R5, R5, R8, !PT ;  /* 0x0000000805057209 */ /* 0x002fee0007810000 */
[----:B------:R1:W-:Y:S01]  /*18db0*/  MUFU.EX2 R61, R0 ;  /* 0x00000000003d7308 */ /* 0x0003e20000000800 */
[--C-:B-----5:R-:W-:Y:S01]  /*18dc0*/  FFMA.FTZ R2, R181, UR4, -R186.reuse ;  /* 0x00000004b5027c23 */ /* 0x120fe200080108ba */
[----:B--2---:R-:W-:Y:S01]  /*18dd0*/  FMNMX.FTZ R103, R6, R103, !PT ;  /* 0x0000006706677209 */ /* 0x004fe20007810000 */
[----:B------:R-:W2:Y:S07]  /*18de0*/  SHFL.BFLY PT, R102, R5, 0x1, 0x1f ;  /* 0x0c201f0005667f89 */ /* 0x000eae00000e0000 */
[----:B------:R3:W-:Y:S01]  /*18df0*/  MUFU.EX2 R63, R2 ;  /* 0x00000002003f7308 */ /* 0x0007e20000000800 */
[C---:B------:R-:W-:Y:S01]  /*18e00*/  FSETP.NEU.FTZ.AND P3, PT, R103.reuse, -INF , PT ;  /* 0xff8000006700780b */ /* 0x040fe20003f7d000 */
[----:B------:R-:W-:Y:S05]  /*18e10*/  FMUL.FTZ R111, R103, UR4 ;  /* 0x00000004676f7c20 */ /* 0x000fea0008410000 */
[----:B------:R-:W-:Y:S01]  /*18e20*/  FSEL R111, R111, RZ, P3 ;  /* 0x000000ff6f6f7208 */ /* 0x000fe20001800000 */
[--C-:B-1----:R-:W-:Y:S04]  /*18e30*/  FFMA.FTZ R0, R185, UR4, -R186.reuse ;  /* 0x00000004b9007c23 */ /* 0x102fe800080108ba */
[----:B------:R1:W5:Y:S01]  /*18e40*/  MUFU.EX2 R243, R0 ;  /* 0x0000000000f37308 */ /* 0x0003620000000800 */
[--C-:B------:R-:W-:Y:S01]  /*18e50*/  FFMA.FTZ R4, R187, UR4, -R111.reuse ;  /* 0x00000004bb047c23 */ /* 0x100fe2000801086f */
[----:B---3--:R-:W-:Y:S01]  /*18e60*/  FFMA.FTZ R2, R178, UR4, -R186 ;  /* 0x00000004b2027c23 */ /* 0x008fe200080108ba */
[----:B----4-:R-:W-:Y:S07]  /*18e70*/  IMAD.MOV.U32 R187, RZ, RZ, R12 ;  /* 0x000000ffffbb7224 */ /* 0x010fee00078e000c */
[----:B------:R-:W-:Y:S01]  /*18e80*/  MUFU.EX2 R56, R4 ;  /* 0x0000000400387308 */ /* 0x000fe20000000800 */
[----:B------:R-:W-:Y:S09]  /*18e90*/  F2FP.BF16.F32.PACK_AB R180, R244, R187 ;  /* 0x000000bbf4b4723e */ /* 0x000ff200000010ff */
[----:B------:R3:W-:Y:S01]  /*18ea0*/  MUFU.EX2 R245, R2 ;  /* 0x0000000200f57308 */ /* 0x0007e20000000800 */
[----:B--2---:R-:W-:Y:S01]  /*18eb0*/  FMNMX.FTZ R102, R5, R102, !PT ;  /* 0x0000006605667209 */ /* 0x004fe20007810000 */
[--C-:B------:R-:W-:Y:S01]  /*18ec0*/  FFMA.FTZ R5, R25, UR4, -R111.reuse ;  /* 0x0000000419057c23 */ /* 0x100fe2000801086f */
[----:B-1----:R-:W-:Y:S03]  /*18ed0*/  FFMA.FTZ R0, R109, UR4, -R186 ;  /* 0x000000046d007c23 */ /* 0x002fe600080108ba */
[C---:B------:R-:W-:Y:S01]  /*18ee0*/  FMUL.FTZ R185, R102.reuse, UR4 ;  /* 0x0000000466b97c20 */ /* 0x040fe20008410000 */
[----:B------:R-:W-:Y:S03]  /*18ef0*/  FSETP.NEU.FTZ.AND P2, PT, R102, -INF , PT ;  /* 0xff8000006600780b */ /* 0x000fe60003f5d000 */
[----:B------:R-:W-:Y:S01]  /*18f00*/  MUFU.EX2 R58, R5 ;  /* 0x00000005003a7308 */ /* 0x000fe20000000800 */
[----:B-----5:R-:W-:Y:S02]  /*18f10*/  F2FP.BF16.F32.PACK_AB R181, R243, R63 ;  /* 0x0000003ff3b5723e */ /* 0x020fe400000010ff */
[----:B------:R-:W-:Y:S07]  /*18f20*/  FSEL R185, R185, RZ, P2 ;  /* 0x000000ffb9b97208 */ /* 0x000fee0001000000 */
[----:B------:R1:W2:Y:S01]  /*18f30*/  MUFU.EX2 R57, R0 ;  /* 0x0000000000397308 */ /* 0x0002a20000000800 */
[----:B---3--:R-:W-:Y:S01]  /*18f40*/  FFMA.FTZ R2, R184, UR4, -R111 ;  /* 0x00000004b8027c23 */ /* 0x008fe2000801086f */
[--C-:B------:R-:W-:Y:S01]  /*18f50*/  FFMA.FTZ R4, R182, UR4, -R185.reuse ;  /* 0x00000004b6047c23 */ /* 0x100fe200080108b9 */
[----:B------:R-:W-:Y:S07]  /*18f60*/  F2FP.BF16.F32.PACK_AB R182, R215, R61 ;  /* 0x0000003dd7b6723e */ /* 0x000fee00000010ff */
[----:B------:R3:W-:Y:S10]  /*18f70*/  MUFU.EX2 R59, R2 ;  /* 0x00000002003b7308 */ /* 0x0007f40000000800 */
[----:B------:R4:W-:Y:S01]  /*18f80*/  MUFU.EX2 R252, R4 ;  /* 0x0000000400fc7308 */ /* 0x0009e20000000800 */
[----:B-1----:R-:W-:Y:S01]  /*18f90*/  FFMA.FTZ R0, R183, UR4, -R185 ;  /* 0x00000004b7007c23 */ /* 0x002fe200080108b9 */
[----:B--2---:R-:W-:Y:S08]  /*18fa0*/  F2FP.BF16.F32.PACK_AB R183, R57, R245 ;  /* 0x000000f539b7723e */ /* 0x004ff000000010ff */
[----:B------:R1:W2:Y:S01]  /*18fb0*/  MUFU.EX2 R251, R0 ;  /* 0x0000000000fb7308 */ /* 0x0002a20000000800 */
[----:B---3--:R-:W-:Y:S01]  /*18fc0*/  FSEL R2, R103, RZ, P3 ;  /* 0x000000ff67027208 */ /* 0x008fe20001800000 */
[----:B----4-:R-:W-:Y:S04]  /*18fd0*/  FFMA.FTZ R4, R26, UR4, -R111 ;  /* 0x000000041a047c23 */ /* 0x010fe8000801086f */
[----:B------:R-:W-:Y:S01]  /*18fe0*/  FADD.FTZ R3, -R2, R3 ;  /* 0x0000000302037221 */ /* 0x000fe20000010100 */
[----:B------:R-:W-:Y:S03]  /*18ff0*/  FFMA.FTZ R2, R27, UR4, -R185 ;  /* 0x000000041b027c23 */ /* 0x000fe600080108b9 */
[----:B------:R3:W4:Y:S01]  /*19000*/  MUFU.EX2 R60, R4 ;  /* 0x00000004003c7308 */ /* 0x0007220000000800 */
[----:B------:R-:W-:Y:S01]  /*19010*/  FMUL.FTZ R5, R3, UR4 ;  /* 0x0000000403057c20 */ /* 0x000fe20008410000 */
[----:B-1----:R-:W-:Y:S08]  /*19020*/  LOP3.LUT R0, R216, 0x120, R221, 0xf8, !PT ;  /* 0x00000120d8007812 */ /* 0x002ff000078ef8dd */
[----:B------:R1:W-:Y:S01]  /*19030*/  MUFU.EX2 R249, R2 ;  /* 0x0000000200f97308 */ /* 0x0003e20000000800 */
[----:B--2---:R-:W-:Y:S01]  /*19040*/  F2FP.BF16.F32.PACK_AB R177, R252, R251 ;  /* 0x000000fbfcb1723e */ /* 0x004fe200000010ff */
[----:B------:R-:W-:Y:S01]  /*19050*/  IMAD.MOV.U32 R216, RZ, RZ, R15 ;  /* 0x000000ffffd87224 */ /* 0x000fe200078e000f */
[----:B------:R-:W-:Y:S02]  /*19060*/  LEA R109, R0, UR5, 0x1 ;  /* 0x00000005006d7c11 */ /* 0x000fe4000f8e08ff */
[----:B------:R-:W-:Y:S02]  /*19070*/  FSEL R0, R102, RZ, P2 ;  /* 0x000000ff66007208 */ /* 0x000fe40001000000 */
[C---:B------:R-:W-:Y:S01]  /*19080*/  IADD3 R184, PT, PT, R109.reuse, 0x9020, RZ ;  /* 0x000090206db87810 */ /* 0x040fe20007ffe0ff */
[----:B------:R-:W2:Y:S01]  /*19090*/  LDSM.16.MT88.4 R20, [R109+0x9000] ;  /* 0x009000006d14783b */ /* 0x000ea20000004200 */
[----:B------:R-:W-:Y:S02]  /*190a0*/  VIADD R6, R109, 0x9000 ;  /* 0x000090006d067836 */ /* 0x000fe40000000000 */
[----:B---3--:R-:W-:Y:S01]  /*190b0*/  FADD.FTZ R4, -R0, R100 ;  /* 0x0000006400047221 */ /* 0x008fe20000010100 */
[----:B------:R-:W-:Y:S01]  /*190c0*/  FFMA.FTZ R0, R176, UR4, -R185 ;  /* 0x00000004b0007c23 */ /* 0x000fe200080108b9 */
[----:B------:R-:W3:Y:S01]  /*190d0*/  MUFU.EX2 R100, R5 ;  /* 0x0000000500647308 */ /* 0x000ee20000000800 */
[----:B------:R-:W-:Y:S01]  /*190e0*/  @P4 VIADD R184, R6, 0xffffffe0 ;  /* 0xffffffe006b84836 */ /* 0x000fe20000000000 */
[----:B-1----:R-:W-:Y:S01]  /*190f0*/  FSEL R2, R104, RZ, P1 ;  /* 0x000000ff68027208 */ /* 0x002fe20000800000 */
[----:B------:R-:W-:Y:S07]  /*19100*/  FMUL.FTZ R3, R4, UR4 ;  /* 0x0000000404037c20 */ /* 0x000fee0008410000 */
[----:B------:R1:W5:Y:S01]  /*19110*/  MUFU.EX2 R250, R0 ;  /* 0x0000000000fa7308 */ /* 0x0003620000000800 */
[----:B------:R-:W-:Y:S01]  /*19120*/  F2FP.BF16.F32.PACK_AB R176, R59, R56 ;  /* 0x000000383bb0723e */ /* 0x000fe200000010ff */
[----:B------:R-:W2:Y:S01]  /*19130*/  LDSM.16.MT88.4 R36, [R184] ;  /* 0x00000000b824783b */ /* 0x000ea20000004200 */
[----:B------:R-:W-:Y:S01]  /*19140*/  FADD.FTZ R2, -R2, R105 ;  /* 0x0000006902027221 */ /* 0x000fe20000010100 */
[----:B----4-:R-:W-:Y:S06]  /*19150*/  F2FP.BF16.F32.PACK_AB R178, R60, R58 ;  /* 0x0000003a3cb2723e */ /* 0x010fec00000010ff */
[----:B------:R-:W4:Y:S01]  /*19160*/  MUFU.EX2 R3, R3 ;  /* 0x0000000300037308 */ /* 0x000f220000000800 */
[----:B------:R-:W-:Y:S01]  /*19170*/  FFMA.FTZ R105, R195, UR4, -R110 ;  /* 0x00000004c3697c23 */ /* 0x000fe2000801086e */
[----:B------:R-:W-:Y:S01]  /*19180*/  FMUL.FTZ R2, R2, UR4 ;  /* 0x0000000402027c20 */ /* 0x000fe20008410000 */
[C---:B---3--:R-:W-:Y:S01]  /*19190*/  FMUL.FTZ R4, R100.reuse, R112 ;  /* 0x0000007064047220 */ /* 0x048fe20000410000 */
[C---:B------:R-:W-:Y:S01]  /*191a0*/  FMUL.FTZ R5, R100.reuse, R113 ;  /* 0x0000007164057220 */ /* 0x040fe20000410000 */
[C---:B------:R-:W-:Y:S05]  /*191b0*/  FMUL.FTZ R16, R100.reuse, R124 ;  /* 0x0000007c64107220 */ /* 0x040fea0000410000 */
[----:B------:R-:W3:Y:S01]  /*191c0*/  MUFU.EX2 R2, R2 ;  /* 0x0000000200027308 */ /* 0x000ee20000000800 */
[----:B-1----:R-:W-:Y:S01]  /*191d0*/  FSEL R0, R101, RZ, P0 ;  /* 0x000000ff65007208 */ /* 0x002fe20000000000 */
[----:B------:R-:W-:Y:S01]  /*191e0*/  FMUL.FTZ R17, R100, R125 ;  /* 0x0000007d64117220 */ /* 0x000fe20000410000 */
[----:B-----5:R-:W-:Y:S01]  /*191f0*/  F2FP.BF16.F32.PACK_AB R179, R250, R249 ;  /* 0x000000f9fab3723e */ /* 0x020fe200000010ff */
[----:B------:R-:W1:Y:S01]  /*19200*/  LDSM.16.MT88.4 R52, [R109+0xa000] ;  /* 0x00a000006d34783b */ /* 0x000e620000004200 */
[----:B------:R-:W-:Y:S01]  /*19210*/  FMUL.FTZ R32, R100, R140 ;  /* 0x0000008c64207220 */ /* 0x000fe20000410000 */
[----:B------:R-:W-:Y:S01]  /*19220*/  FADD.FTZ R0, -R0, R106 ;  /* 0x0000006a00007221 */ /* 0x000fe20000010100 */
[C---:B----4-:R-:W-:Y:S01]  /*19230*/  FMUL.FTZ R6, R3.reuse, R114 ;  /* 0x0000007203067220 */ /* 0x050fe20000410000 */
[C---:B------:R-:W-:Y:S01]  /*19240*/  FMUL.FTZ R7, R3.reuse, R115 ;  /* 0x0000007303077220 */ /* 0x040fe20000410000 */
[C---:B------:R-:W-:Y:S01]  /*19250*/  FMUL.FTZ R18, R3.reuse, R126 ;  /* 0x0000007e03127220 */ /* 0x040fe20000410000 */
[----:B------:R-:W-:Y:S01]  /*19260*/  FMUL.FTZ R0, R0, UR4 ;  /* 0x0000000400007c20 */ /* 0x000fe20008410000 */
[C---:B------:R-:W-:Y:S01]  /*19270*/  FMUL.FTZ R19, R3.reuse, R127 ;  /* 0x0000007f03137220 */ /* 0x040fe20000410000 */
[----:B------:R-:W4:Y:S01]  /*19280*/  LDSM.16.MT88.4 R112, [R184+0x1000] ;  /* 0x00100000b870783b */ /* 0x000f220000004200 */
[----:B------:R-:W-:Y:S02]  /*19290*/  IMAD.MOV.U32 R140, RZ, RZ, R67 ;  /* 0x000000ffff8c7224 */ /* 0x000fe400078e0043 */
[C---:B---3--:R-:W-:Y:S01]  /*192a0*/  FMUL.FTZ R8, R2.reuse, R116 ;  /* 0x0000007402087220 */ /* 0x048fe20000410000 */
[C---:B------:R-:W-:Y:S01]  /*192b0*/  FMUL.FTZ R9, R2.reuse, R117 ;  /* 0x0000007502097220 */ /* 0x040fe20000410000 */
[----:B------:R-:W3:Y:S01]  /*192c0*/  MUFU.EX2 R0, R0 ;  /* 0x0000000000007308 */ /* 0x000ee20000000800 */
[C---:B------:R-:W-:Y:S01]  /*192d0*/  FMUL.FTZ R24, R2.reuse, R132 ;  /* 0x0000008402187220 */ /* 0x040fe20000410000 */
[C---:B------:R-:W-:Y:S01]  /*192e0*/  FMUL.FTZ R25, R2.reuse, R133 ;  /* 0x0000008502197220 */ /* 0x040fe20000410000 */
[-C--:B--2---:R-:W-:Y:S01]  /*192f0*/  HMMA.16816.F32.BF16 R4, R176, R20.reuse, R4 ;  /* 0x00000014b004723c */ /* 0x084fe20000041804 */
[----:B------:R-:W-:Y:S04]  /*19300*/  LDSM.16.MT88.4 R124, [R184+0x400] ;  /* 0x00040000b87c783b */ /* 0x000fe80000004200 */
[C---:B------:R-:W-:Y:S01]  /*19310*/  FMUL.FTZ R12, R2.reuse, R120 ;  /* 0x00000078020c7220 */ /* 0x040fe20000410000 */
[C---:B------:R-:W-:Y:S01]  /*19320*/  FMUL.FTZ R13, R2.reuse, R121 ;  /* 0x00000079020d7220 */ /* 0x040fe20000410000 */
[C---:B------:R-:W-:Y:S01]  /*19330*/  FMUL.FTZ R28, R2.reuse, R136 ;  /* 0x00000088021c7220 */ /* 0x040fe20000410000 */
[----:B------:R-:W-:Y:S01]  /*19340*/  FMUL.FTZ R29, R2, R137 ;  /* 0x00000089021d7220 */ /* 0x000fe20000410000 */
[----:B------:R-:W-:Y:S01]  /*19350*/  FMUL.FTZ R33, R100, R141 ;  /* 0x0000008d64217220 */ /* 0x000fe20000410000 */
[C---:B------:R-:W-:Y:S01]  /*19360*/  FMUL.FTZ R34, R3.reuse, R142 ;  /* 0x0000008e03227220 */ /* 0x040fe20000410000 */
[C---:B---3--:R-:W-:Y:S01]  /*19370*/  FMUL.FTZ R10, R0.reuse, R118 ;  /* 0x00000076000a7220 */ /* 0x048fe20000410000 */
[C---:B------:R-:W-:Y:S01]  /*19380*/  FMUL.FTZ R11, R0.reuse, R119 ;  /* 0x00000077000b7220 */ /* 0x040fe20000410000 */
[C---:B------:R-:W-:Y:S01]  /*19390*/  FMUL.FTZ R26, R0.reuse, R134 ;  /* 0x00000086001a7220 */ /* 0x040fe20000410000 */
[----:B------:R-:W2:Y:S01]  /*193a0*/  LDSM.16.MT88.4 R116, [R109+0xb000] ;  /* 0x00b000006d74783b */ /* 0x000ea20000004200 */
[C---:B------:R-:W-:Y:S01]  /*193b0*/  FMUL.FTZ R27, R0.reuse, R135 ;  /* 0x00000087001b7220 */ /* 0x040fe20000410000 */
[C---:B------:R-:W-:Y:S01]  /*193c0*/  FMUL.FTZ R30, R0.reuse, R138 ;  /* 0x0000008a001e7220 */ /* 0x040fe20000410000 */
[C---:B------:R-:W-:Y:S01]  /*193d0*/  FMUL.FTZ R31, R0.reuse, R139 ;  /* 0x0000008b001f7220 */ /* 0x040fe20000410000 */
[C---:B------:R-:W-:Y:S01]  /*193e0*/  FMUL.FTZ R67, R3.reuse, R175 ;  /* 0x000000af03437220 */ /* 0x040fe20000410000 */
        /* <DEDUP_REMOVED lines=8> */
[----:B------:R-:W-:Y:S01]  /*19470*/  MOV R143, R241 ;  /* 0x000000f1008f7202 */ /* 0x000fe20000000f00 */
        /* <DEDUP_REMOVED lines=10> */
[----:B------:R-:W-:Y:S01]  /*19520*/  FFMA.FTZ R106, R190, UR4, -R110 ;  /* 0x00000004be6a7c23 */ /* 0x000fe2000801086e */
[----:B------:R-:W-:Y:S01]  /*19530*/  LDSM.16.MT88.4 R128, [R109+0xa400] ;  /* 0x00a400006d80783b */ /* 0x000fe20000004200 */
[----:B------:R-:W-:Y:S01]  /*19540*/  FMUL.FTZ R47, R0, R155 ;  /* 0x0000009b002f7220 */ /* 0x000fe20000410000 */
[C---:B------:R-:W-:Y:S01]  /*19550*/  FMUL.FTZ R44, R2.reuse, R152 ;  /* 0x00000098022c7220 */ /* 0x040fe20000410000 */
[----:B------:R-:W-:Y:S01]  /*19560*/  FMUL.FTZ R45, R2, R153 ;  /* 0x00000099022d7220 */ /* 0x000fe20000410000 */
[----:B------:R-:W-:Y:S01]  /*19570*/  FMUL.FTZ R46, R0, R154 ;  /* 0x0000009a002e7220 */ /* 0x000fe20000410000 */
[-C--:B------:R-:W-:Y:S03]  /*19580*/  HMMA.16816.F32.BF16 R20, R176, R36.reuse, R20 ;  /* 0x00000024b014723c */ /* 0x080fe60000041814 */
[C---:B------:R-:W-:Y:S01]  /*19590*/  FMUL.FTZ R48, R100.reuse, R156 ;  /* 0x0000009c64307220 */ /* 0x040fe20000410000 */
[----:B------:R-:W-:Y:S02]  /*195a0*/  IMAD.MOV.U32 R156, RZ, RZ, R62 ;  /* 0x000000ffff9c7224 */ /* 0x000fe400078e003e */
[C---:B------:R-:W-:Y:S01]  /*195b0*/  FMUL.FTZ R49, R100.reuse, R157 ;  /* 0x0000009d64317220 */ /* 0x040fe20000410000 */
[----:B------:R-:W-:Y:S01]  /*195c0*/  MOV R157, R65 ;  /* 0x00000041009d7202 */ /* 0x000fe20000000f00 */
[----:B------:R-:W-:Y:S01]  /*195d0*/  FMUL.FTZ R65, R100, R173 ;  /* 0x000000ad64417220 */ /* 0x000fe20000410000 */
[C---:B------:R-:W-:Y:S04]  /*195e0*/  HMMA.16816.F32.BF16 R24, R180.reuse, R36, R24 ;  /* 0x00000024b418723c */ /* 0x040fe80000041818 */
[C---:B------:R-:W-:Y:S01]  /*195f0*/  FMUL.FTZ R50, R3.reuse, R158 ;  /* 0x0000009e03327220 */ /* 0x040fe20000410000 */
[----:B------:R-:W-:Y:S02]  /*19600*/  IMAD.MOV.U32 R158, RZ, RZ, R66 ;  /* 0x000000ffff9e7224 */ /* 0x000fe400078e0042 */
[C---:B------:R-:W-:Y:S01]  /*19610*/  FMUL.FTZ R66, R3.reuse, R174 ;  /* 0x000000ae03427220 */ /* 0x040fe20000410000 */
[C---:B------:R-:W-:Y:S01]  /*19620*/  FMUL.FTZ R51, R3.reuse, R159 ;  /* 0x0000009f03337220 */ /* 0x040fe20000410000 */
[-C--:B------:R-:W-:Y:S03]  /*19630*/  HMMA.16816.F32.BF16 R28, R180, R38.reuse, R28 ;  /* 0x00000026b41c723c */ /* 0x080fe6000004181c */
[----:B------:R-:W-:Y:S01]  /*19640*/  IMAD.MOV.U32 R159, RZ, RZ, R216 ;  /* 0x000000ffff9f7224 */ /* 0x000fe200078e00d8 */
[----:B------:R-:W-:Y:S01]  /*19650*/  MOV R153, R57 ;  /* 0x0000003900997202 */ /* 0x000fe20000000f00 */
[----:B------:R-:W-:Y:S01]  /*19660*/  FMUL.FTZ R57, R2, R165 ;  /* 0x000000a502397220 */ /* 0x000fe20000410000 */
[----:B------:R-:W-:Y:S02]  /*19670*/  IMAD.MOV.U32 R151, RZ, RZ, R63 ;  /* 0x000000ffff977224 */ /* 0x000fe400078e003f */
[----:B------:R-:W-:Y:S01]  /*19680*/  FMUL.FTZ R62, R0, R170 ;  /* 0x000000aa003e7220 */ /* 0x000fe20000410000 */
[C---:B------:R-:W-:Y:S04]  /*19690*/  HMMA.16816.F32.BF16 R32, R176.reuse, R38, R32 ;  /* 0x00000026b020723c */ /* 0x040fe80000041820 */
[C---:B------:R-:W-:Y:S01]  /*196a0*/  FMUL.FTZ R36, R100.reuse, R144 ;  /* 0x0000009064247220 */ /* 0x040fe20000410000 */
[----:B------:R-:W-:Y:S01]  /*196b0*/  FMUL.FTZ R37, R100, R145 ;  /* 0x0000009164257220 */ /* 0x000fe20000410000 */
[C---:B------:R-:W-:Y:S01]  /*196c0*/  FMUL.FTZ R38, R3.reuse, R146 ;  /* 0x0000009203267220 */ /* 0x040fe20000410000 */
[C---:B------:R-:W-:Y:S01]  /*196d0*/  FMUL.FTZ R39, R3.reuse, R147 ;  /* 0x0000009303277220 */ /* 0x040fe20000410000 */
[----:B------:R-:W-:Y:S01]  /*196e0*/  FMUL.FTZ R63, R0, R171 ;  /* 0x000000ab003f7220 */ /* 0x000fe20000410000 */
[----:B------:R-:W-:Y:S02]  /*196f0*/  IMAD.MOV.U32 R152, RZ, RZ, R64 ;  /* 0x000000ffff987224 */ /* 0x000fe400078e0040 */
[C---:B------:R-:W-:Y:S01]  /*19700*/  FMUL.FTZ R64, R100.reuse, R172 ;  /* 0x000000ac64407220 */ /* 0x040fe20000410000 */
[C---:B------:R-:W-:Y:S01]  /*19710*/  FMUL.FTZ R68, R100.reuse, R68 ;  /* 0x0000004464447220 */ /* 0x040fe20000410000 */
[----:B------:R-:W-:Y:S01]  /*19720*/  LDSM.16.MT88.4 R172, [R184+0x1c00] ;  /* 0x001c0000b8ac783b */ /* 0x000fe20000004200 */
[----:B------:R-:W-:Y:S01]  /*19730*/  FMUL.FTZ R69, R100, R69 ;  /* 0x0000004564457220 */ /* 0x000fe20000410000 */
[-C--:B-1----:R-:W-:Y:S03]  /*19740*/  HMMA.16816.F32.BF16 R36, R176, R52.reuse, R36 ;  /* 0x00000034b024723c */ /* 0x082fe60000041824 */
[C---:B------:R-:W-:Y:S01]  /*19750*/  FMUL.FTZ R70, R3.reuse, R70 ;  /* 0x0000004603467220 */ /* 0x040fe20000410000 */
[C---:B------:R-:W-:Y:S01]  /*19760*/  FMUL.FTZ R71, R3.reuse, R71 ;  /* 0x0000004703477220 */ /* 0x040fe20000410000 */
[C---:B------:R-:W-:Y:S01]  /*19770*/  FMUL.FTZ R72, R2.reuse, R72 ;  /* 0x0000004802487220 */ /* 0x040fe20000410000 */
[----:B------:R-:W-:Y:S01]  /*19780*/  FMUL.FTZ R73, R2, R73 ;  /* 0x0000004902497220 */ /* 0x000fe20000410000 */
[----:B------:R-:W-:Y:S01]  /*19790*/  FMUL.FTZ R74, R0, R74 ;  /* 0x0000004a004a7220 */ /* 0x000fe20000410000 */
[C---:B------:R-:W-:Y:S04]  /*197a0*/  HMMA.16816.F32.BF16 R40, R180.reuse, R52, R40 ;  /* 0x00000034b428723c */ /* 0x040fe80000041828 */
[----:B------:R-:W-:Y:S01]  /*197b0*/  MOV R155, R246 ;  /* 0x000000f6009b7202 */ /* 0x000fe20000000f00 */
[----:B------:R-:W-:Y:S01]  /*197c0*/  IMAD.MOV.U32 R147, RZ, RZ, R244 ;  /* 0x000000ffff937224 */ /* 0x000fe200078e00f4 */
[----:B------:R1:W-:Y:S01]  /*197d0*/  MUFU.EX2 R246, R105 ;  /* 0x0000006900f67308 */ /* 0x0003e20000000800 */
[C---:B------:R-:W-:Y:S01]  /*197e0*/  FMUL.FTZ R52, R100.reuse, R160 ;  /* 0x000000a064347220 */ /* 0x040fe20000410000 */
[-C--:B------:R-:W-:Y:S08]  /*197f0*/  HMMA.16816.F32.BF16 R44, R180, R54.reuse, R44 ;  /* 0x00000036b42c723c */ /* 0x080ff0000004182c */
[----:B------:R3:W-:Y:S01]  /*19800*/  MUFU.EX2 R244, R106 ;  /* 0x0000006a00f47308 */ /* 0x0007e20000000800 */
[----:B------:R-:W-:Y:S01]  /*19810*/  FMUL.FTZ R53, R100, R161 ;  /* 0x000000a164357220 */ /* 0x000fe20000410000 */
[----:B------:R-:W-:Y:S01]  /*19820*/  FMUL.FTZ R75, R0, R75 ;  /* 0x0000004b004b7220 */ /* 0x000fe20000410000 */
[C---:B------:R-:W-:Y:S01]  /*19830*/  FMUL.FTZ R76, R2.reuse, R76 ;  /* 0x0000004c024c7220 */ /* 0x040fe20000410000 */
[----:B------:R-:W-:Y:S01]  /*19840*/  FMUL.FTZ R77, R2, R77 ;  /* 0x0000004d024d7220 */ /* 0x000fe20000410000 */
[----:B------:R-:W-:Y:S01]  /*19850*/  FMUL.FTZ R78, R0, R78 ;  /* 0x0000004e004e7220 */ /* 0x000fe20000410000 */
[C---:B------:R-:W-:Y:S04]  /*19860*/  HMMA.16816.F32.BF16 R48, R176.reuse, R54, R48 ;  /* 0x00000036b030723c */ /* 0x040fe80000041830 */
[--C-:B-1----:R-:W-:Y:S01]  /*19870*/  FFMA.FTZ R105, R194, UR4, -R110.reuse ;  /* 0x00000004c2697c23 */ /* 0x102fe2000801086e */
[C---:B------:R-:W-:Y:S01]  /*19880*/  FMUL.FTZ R54, R3.reuse, R162 ;  /* 0x000000a203367220 */ /* 0x040fe20000410000 */
[C---:B------:R-:W-:Y:S01]  /*19890*/  FMUL.FTZ R55, R3.reuse, R163 ;  /* 0x000000a303377220 */ /* 0x040fe20000410000 */
[----:B------:R-:W-:Y:S02]  /*198a0*/  IMAD.MOV.U32 R149, RZ, RZ, R245 ;  /* 0x000000ffff957224 */ /* 0x000fe400078e00f5 */
[----:B---3--:R-:W-:Y:S01]  /*198b0*/  FFMA.FTZ R106, R192, UR4, -R110 ;  /* 0x00000004c06a7c23 */ /* 0x008fe2000801086e */
[----:B------:R-:W-:Y:S01]  /*198c0*/  IMAD.MOV.U32 R146, RZ, RZ, R243 ;  /* 0x000000ffff927224 */ /* 0x000fe200078e00f3 */
[----:B------:R-:W-:Y:S01]  /*198d0*/  MUFU.EX2 R245, R105 ;  /* 0x0000006900f57308 */ /* 0x000fe20000000800 */
[----:B------:R-:W-:Y:S01]  /*198e0*/  FMUL.FTZ R79, R0, R79 ;  /* 0x0000004f004f7220 */ /* 0x000fe20000410000 */
[----:B------:R-:W-:Y:S01]  /*198f0*/  FMUL.FTZ R80, R100, R80 ;  /* 0x0000005064507220 */ /* 0x000fe20000410000 */
[-C--:B----4-:R-:W-:Y:S07]  /*19900*/  HMMA.16816.F32.BF16 R52, R176, R112.reuse, R52 ;  /* 0x00000070b034723c */ /* 0x090fee0000041834 */
[----:B------:R1:W3:Y:S01]  /*19910*/  MUFU.EX2 R243, R106 ;  /* 0x0000006a00f37308 */ /* 0x0002e20000000800 */
[----:B------:R-:W-:Y:S02]  /*19920*/  IMAD.MOV.U32 R150, RZ, RZ, R59 ;  /* 0x000000ffff967224 */ /* 0x000fe400078e003b */
[C---:B------:R-:W-:Y:S01]  /*19930*/  FMUL.FTZ R59, R0.reuse, R167 ;  /* 0x000000a7003b7220 */ /* 0x040fe20000410000 */
[----:B------:R-:W-:Y:S02]  /*19940*/  IMAD.MOV.U32 R148, RZ, RZ, R58 ;  /* 0x000000ffff947224 */ /* 0x000fe400078e003a */
[----:B------:R-:W-:Y:S01]  /*19950*/  FMUL.FTZ R58, R0, R166 ;  /* 0x000000a6003a7220 */ /* 0x000fe20000410000 */
        /* <DEDUP_REMOVED lines=9> */
[----:B------:R-:W-:Y:S02]  /*199f0*/  IMAD.MOV.U32 R145, RZ, RZ, R61 ;  /* 0x000000ffff917224 */ /* 0x000fe400078e003d */
[C---:B------:R-:W-:Y:S01]  /*19a00*/  FMUL.FTZ R61, R2.reuse, R169 ;  /* 0x000000a9023d7220 */ /* 0x040fe20000410000 */
[----:B------:R-:W-:Y:S02]  /*19a10*/  IMAD.MOV.U32 R154, RZ, RZ, R60 ;  /* 0x000000ffff9a7224 */ /* 0x000fe400078e003c */
[----:B------:R-:W-:Y:S01]  /*19a20*/  FMUL.FTZ R60, R2, R168 ;  /* 0x000000a8023c7220 */ /* 0x000fe20000410000 */
[--C-:B-1----:R-:W-:Y:S01]  /*19a30*/  FFMA.FTZ R106, R199, UR4, -R186.reuse ;  /* 0x00000004c76a7c23 */ /* 0x102fe200080108ba */
[----:B------:R-:W-:Y:S01]  /*19a40*/  FFMA.FTZ R105, R200, UR4, -R186 ;  /* 0x00000004c8697c23 */ /* 0x000fe200080108ba */
[----:B------:R-:W-:Y:S01]  /*19a50*/  IMAD.MOV.U32 R163, RZ, RZ, R242 ;  /* 0x000000ffffa37224 */ /* 0x000fe200078e00f2 */
[----:B---3--:R-:W-:Y:S01]  /*19a60*/  F2FP.BF16.F32.PACK_AB R122, R245, R243 ;  /* 0x000000f3f57a723e */ /* 0x008fe200000010ff */
[----:B------:R1:W-:Y:S01]  /*19a70*/  MUFU.EX2 R241, R106 ;  /* 0x0000006a00f17308 */ /* 0x0003e20000000800 */
[----:B------:R-:W-:Y:S01]  /*19a80*/  FMUL.FTZ R91, R0, R91 ;  /* 0x0000005b005b7220 */ /* 0x000fe20000410000 */
[-C--:B------:R-:W-:Y:S08]  /*19a90*/  HMMA.16816.F32.BF16 R60, R180, R114.reuse, R60 ;  /* 0x00000072b43c723c */ /* 0x080ff0000004183c */
[----:B------:R3:W4:Y:S01]  /*19aa0*/  MUFU.EX2 R242, R105 ;  /* 0x0000006900f27308 */ /* 0x0007220000000800 */
[--C-:B------:R-:W-:Y:S01]  /*19ab0*/  FFMA.FTZ R120, R188, UR4, -R111.reuse ;  /* 0x00000004bc787c23 */ /* 0x100fe2000801086f */
[C---:B------:R-:W-:Y:S01]  /*19ac0*/  FMUL.FTZ R92, R2.reuse, R92 ;  /* 0x0000005c025c7220 */ /* 0x040fe20000410000 */
[----:B------:R-:W-:Y:S01]  /*19ad0*/  FMUL.FTZ R93, R2, R93 ;  /* 0x0000005d025d7220 */ /* 0x000fe20000410000 */
[C---:B------:R-:W-:Y:S01]  /*19ae0*/  FMUL.FTZ R94, R0.reuse, R94 ;  /* 0x0000005e005e7220 */ /* 0x040fe20000410000 */
[----:B------:R-:W-:Y:S01]  /*19af0*/  FMUL.FTZ R95, R0, R95 ;  /* 0x0000005f005f7220 */ /* 0x000fe20000410000 */
[C---:B------:R-:W-:Y:S01]  /*19b00*/  HMMA.16816.F32.BF16 R64, R176.reuse, R114, R64 ;  /* 0x00000072b040723c */ /* 0x040fe20000041840 */
[----:B------:R-:W5:Y:S03]  /*19b10*/  LDSM.16.MT88.4 R112, [R184+0x2000] ;  /* 0x00200000b870783b */ /* 0x000f660000004200 */
[----:B-1----:R-:W-:Y:S01]  /*19b20*/  FFMA.FTZ R106, R209, UR4, -R111 ;  /* 0x00000004d16a7c23 */ /* 0x002fe2000801086f */
[----:B------:R-:W-:Y:S01]  /*19b30*/  IMAD.MOV.U32 R162, RZ, RZ, R239 ;  /* 0x000000ffffa27224 */ /* 0x000fe200078e00ef */
[----:B------:R-:W-:Y:S01]  /*19b40*/  MOV R168, R214 ;  /* 0x000000d600a87202 */ /* 0x000fe20000000f00 */
[----:B------:R-:W-:Y:S01]  /*19b50*/  IMAD.MOV.U32 R164, RZ, RZ, R240 ;  /* 0x000000ffffa47224 */ /* 0x000fe200078e00f0 */
[-C--:B--2---:R-:W-:Y:S01]  /*19b60*/  HMMA.16816.F32.BF16 R68, R176, R116.reuse, R68 ;  /* 0x00000074b044723c */ /* 0x084fe20000041844 */
[----:B------:R1:W-:Y:S02]  /*19b70*/  MUFU.EX2 R240, R106 ;  /* 0x0000006a00f07308 */ /* 0x0003e40000000800 */
[----:B---3--:R-:W-:Y:S01]  /*19b80*/  FFMA.FTZ R105, R210, UR4, -R111 ;  /* 0x00000004d2697c23 */ /* 0x008fe2000801086f */
[----:B----4-:R-:W-:Y:S01]  /*19b90*/  F2FP.BF16.F32.PACK_AB R121, R242, R241 ;  /* 0x000000f1f279723e */ /* 0x010fe200000010ff */
[C---:B------:R-:W-:Y:S01]  /*19ba0*/  FMUL.FTZ R84, R100.reuse, R84 ;  /* 0x0000005464547220 */ /* 0x040fe20000410000 */
[----:B------:R-:W-:Y:S05]  /*19bb0*/  FMUL.FTZ R85, R100, R85 ;  /* 0x0000005564557220 */ /* 0x000fea0000410000 */
[----:B------:R2:W-:Y:S01]  /*19bc0*/  MUFU.EX2 R239, R105 ;  /* 0x0000006900ef7308 */ /* 0x0005e20000000800 */
[C---:B------:R-:W-:Y:S04]  /*19bd0*/  HMMA.16816.F32.BF16 R72, R180.reuse, R116, R72 ;  /* 0x00000074b448723c */ /* 0x040fe80000041848 */
[----:B------:R-:W-:Y:S02]  /*19be0*/  IMAD.MOV.U32 R166, RZ, RZ, R238 ;  /* 0x000000ffffa67224 */ /* 0x000fe400078e00ee */
[----:B------:R-:W-:Y:S01]  /*19bf0*/  FMUL.FTZ R86, R3, R86 ;  /* 0x0000005603567220 */ /* 0x000fe20000410000 */
[----:B------:R-:W-:Y:S02]  /*19c00*/  IMAD.MOV.U32 R165, RZ, RZ, R235 ;  /* 0x000000ffffa57224 */ /* 0x000fe400078e00eb */
[--C-:B-1----:R-:W-:Y:S01]  /*19c10*/  FFMA.FTZ R106, R211, UR4, -R185.reuse ;  /* 0x00000004d36a7c23 */ /* 0x102fe200080108b9 */
[-C--:B------:R-:W-:Y:S03]  /*19c20*/  HMMA.16816.F32.BF16 R76, R180, R118.reuse, R76 ;  /* 0x00000076b44c723c */ /* 0x080fe6000004184c */
[----:B------:R1:W-:Y:S01]  /*19c30*/  MUFU.EX2 R235, R106 ;  /* 0x0000006a00eb7308 */ /* 0x0003e20000000800 */
[C---:B------:R-:W-:Y:S01]  /*19c40*/  FMUL.FTZ R87, R3.reuse, R87 ;  /* 0x0000005703577220 */ /* 0x040fe20000410000 */
[----:B--2---:R-:W-:Y:S01]  /*19c50*/  FFMA.FTZ R105, R208, UR4, -R185 ;  /* 0x00000004d0697c23 */ /* 0x004fe200080108b9 */
[----:B------:R-:W-:Y:S01]  /*19c60*/  MOV R161, R236 ;  /* 0x000000ec00a17202 */ /* 0x000fe20000000f00 */
[----:B------:R-:W-:Y:S01]  /*19c70*/  IMAD.MOV.U32 R160, RZ, RZ, R233 ;  /* 0x000000ffffa07224 */ /* 0x000fe200078e00e9 */
[C---:B------:R-:W-:Y:S05]  /*19c80*/  HMMA.16816.F32.BF16 R80, R176.reuse, R118, R80 ;  /* 0x00000076b050723c */ /* 0x040fea0000041850 */
[----:B------:R2:W3:Y:S01]  /*19c90*/  MUFU.EX2 R238, R105 ;  /* 0x0000006900ee7308 */ /* 0x0004e20000000800 */
[----:B------:R-:W4:Y:S01]  /*19ca0*/  LDSM.16.MT88.4 R116, [R109+0x9400] ;  /* 0x009400006d74783b */ /* 0x000f220000004200 */
[C---:B------:R-:W-:Y:S08]  /*19cb0*/  FMUL.FTZ R96, R100.reuse, R96 ;  /* 0x0000006064607220 */ /* 0x040ff00000410000 */
[----:B------:R3:W-:Y:S01]  /*19cc0*/  MUFU.EX2 R236, R120 ;  /* 0x0000007800ec7308 */ /* 0x0007e20000000800 */
[----:B------:R-:W-:Y:S01]  /*19cd0*/  FMUL.FTZ R97, R100, R97 ;  /* 0x0000006164617220 */ /* 0x000fe20000410000 */
[C---:B------:R-:W-:Y:S01]  /*19ce0*/  FMUL.FTZ R98, R3.reuse, R98 ;  /* 0x0000006203627220 */ /* 0x040fe20000410000 */
[----:B------:R-:W-:Y:S01]  /*19cf0*/  FMUL.FTZ R99, R3, R99 ;  /* 0x0000006303637220 */ /* 0x000fe20000410000 */
[-C--:B-----5:R-:W-:Y:S03]  /*19d00*/  HMMA.16816.F32.BF16 R84, R176, R112.reuse, R84 ;  /* 0x00000070b054723c */ /* 0x0a0fe60000041854 */
[----:B-1----:R-:W-:Y:S01]  /*19d10*/  FFMA.FTZ R106, R189, UR4, -R111 ;  /* 0x00000004bd6a7c23 */ /* 0x002fe2000801086f */
[----:B------:R-:W-:Y:S02]  /*19d20*/  IMAD.MOV.U32 R167, RZ, RZ, R234 ;  /* 0x000000ffffa77224 */ /* 0x000fe400078e00ea */
[--C-:B--2---:R-:W-:Y:S01]  /*19d30*/  FFMA.FTZ R105, R191, UR4, -R185.reuse ;  /* 0x00000004bf697c23 */ /* 0x104fe200080108b9 */
[----:B------:R1:W2:Y:S01]  /*19d40*/  MUFU.EX2 R237, R106 ;  /* 0x0000006a00ed7308 */ /* 0x0002a20000000800 */
[C---:B------:R-:W-:Y:S09]  /*19d50*/  HMMA.16816.F32.BF16 R88, R180.reuse, R112, R88 ;  /* 0x00000070b458723c */ /* 0x040ff20000041858 */
[----:B------:R5:W-:Y:S01]  /*19d60*/  MUFU.EX2 R234, R105 ;  /* 0x0000006900ea7308 */ /* 0x000be20000000800 */
[----:B------:R-:W-:Y:S01]  /*19d70*/  FFMA.FTZ R112, R193, UR4, -R185 ;  /* 0x00000004c1707c23 */ /* 0x000fe200080108b9 */
[----:B---3--:R-:W-:Y:S01]  /*19d80*/  F2FP.BF16.F32.PACK_AB R120, R246, R244 ;  /* 0x000000f4f678723e */ /* 0x008fe200000010ff */
[----:B------:R-:W-:Y:S01]  /*19d90*/  IMAD.MOV.U32 R169, RZ, RZ, R213 ;  /* 0x000000ffffa97224 */ /* 0x000fe200078e00d5 */
[----:B------:R-:W-:Y:S01]  /*19da0*/  F2FP.BF16.F32.PACK_AB R113, R238, R235 ;  /* 0x000000ebee71723e */ /* 0x000fe200000010ff */
[-C--:B------:R-:W-:Y:S05]  /*19db0*/  HMMA.16816.F32.BF16 R92, R180, R114.reuse, R92 ;  /* 0x00000072b45c723c */ /* 0x080fea000004185c */
[----:B------:R3:W4:Y:S01]  /*19dc0*/  MUFU.EX2 R233, R112 ;  /* 0x0000007000e97308 */ /* 0x0007220000000800 */
[----:B------:R-:W-:Y:S01]  /*19dd0*/  LDSM.16.MT88.4 R180, [R109+0xbc00] ;  /* 0x00bc00006db4783b */ /* 0x000fe20000004200 */
[----:B------:R-:W-:Y:S02]  /*19de0*/  IMAD.MOV.U32 R170, RZ, RZ, R212 ;  /* 0x000000ffffaa7224 */ /* 0x000fe400078e00d4 */
[--C-:B-1----:R-:W-:Y:S01]  /*19df0*/  FFMA.FTZ R106, R207, UR4, -R186.reuse ;  /* 0x00000004cf6a7c23 */ /* 0x102fe200080108ba */
[----:B------:R-:W-:Y:S05]  /*19e00*/  HMMA.16816.F32.BF16 R96, R176, R114, R96 ;  /* 0x00000072b060723c */ /* 0x000fea0000041860 */
[----:B------:R1:W-:Y:S01]  /*19e10*/  MUFU.EX2 R215, R106 ;  /* 0x0000006a00d77308 */ /* 0x0003e20000000800 */
[----:B-----5:R-:W-:Y:S01]  /*19e20*/  FFMA.FTZ R105, R203, UR4, -R186 ;  /* 0x00000004cb697c23 */ /* 0x020fe200080108ba */
[----:B--2---:R-:W-:Y:S02]  /*19e30*/  F2FP.BF16.F32.PACK_AB R114, R237, R236 ;  /* 0x000000eced72723e */ /* 0x004fe400000010ff */
[----:B---3--:R-:W-:Y:S06]  /*19e40*/  F2FP.BF16.F32.PACK_AB R112, R239, R240 ;  /* 0x000000f0ef70723e */ /* 0x008fec00000010ff */
[----:B------:R-:W2:Y:S01]  /*19e50*/  MUFU.EX2 R216, R105 ;  /* 0x0000006900d87308 */ /* 0x000ea20000000800 */
[----:B----4-:R-:W-:Y:S01]  /*19e60*/  F2FP.BF16.F32.PACK_AB R115, R233, R234 ;  /* 0x000000eae973723e */ /* 0x010fe200000010ff */
[--C-:B-1----:R-:W-:Y:S06]  /*19e70*/  FFMA.FTZ R106, R202, UR4, -R110.reuse ;  /* 0x00000004ca6a7c23 */ /* 0x102fec000801086e */
[-C--:B------:R-:W-:Y:S02]  /*19e80*/  HMMA.16816.F32.BF16 R4, R112, R116.reuse, R4 ;  /* 0x000000747004723c */ /* 0x080fe40000041804 */
[----:B------:R1:W-:Y:S03]  /*19e90*/  MUFU.EX2 R213, R106 ;  /* 0x0000006a00d57308 */ /* 0x0003e60000000800 */
[----:B--2---:R-:W-:Y:S01]  /*19ea0*/  F2FP.BF16.F32.PACK_AB R123, R216, R215 ;  /* 0x000000d7d87b723e */ /* 0x004fe200000010ff */
[----:B------:R-:W-:Y:S06]  /*19eb0*/  FFMA.FTZ R105, R205, UR4, -R110 ;  /* 0x00000004cd697c23 */ /* 0x000fec000801086e */
        /* <DEDUP_REMOVED lines=61> */
[----:B------:R-:W-:Y:S01]  /*1a290*/  FFMA.FTZ R110, R159, UR4, -R110 ;  /* 0x000000049f6e7c23 */ /* 0x000fe2000801086e */
[----:B--2---:R-:W-:Y:S01]  /*1a2a0*/  F2FP.BF16.F32.PACK_AB R117, R199, R204 ;  /* 0x000000ccc775723e */ /* 0x004fe200000010ff */
[-C--:B------:R-:W-:Y:S01]  /*1a2b0*/  HMMA.16816.F32.BF16 R92, R120, R118.reuse, R92 ;  /* 0x00000076785c723c */ /* 0x080fe2000004185c */
[----:B------:R-:W2:Y:S01]  /*1a2c0*/  LDSM.16.MT88.4 R120, [R184+0x1800] ;  /* 0x00180000b878783b */ /* 0x000ea20000004200 */
[----:B------:R5:W-:Y:S01]  /*1a2d0*/  MUFU.EX2 R197, R105 ;  /* 0x0000006900c57308 */ /* 0x000be20000000800 */
[----:B----4-:R-:W-:Y:S01]  /*1a2e0*/  FFMA.FTZ R106, R157, UR4, -R111 ;  /* 0x000000049d6a7c23 */ /* 0x010fe2000801086f */
[----:B-1----:R-:W-:Y:S01]  /*1a2f0*/  F2FP.BF16.F32.PACK_AB R176, R196, R195 ;  /* 0x000000c3c4b0723e */ /* 0x002fe200000010ff */
[----:B------:R-:W-:Y:S07]  /*1a300*/  IMAD.MOV.U32 R160, RZ, RZ, R155 ;  /* 0x000000ffffa07224 */ /* 0x000fee00078e009b */
[----:B------:R-:W1:Y:S01]  /*1a310*/  MUFU.EX2 R198, R110 ;  /* 0x0000006e00c67308 */ /* 0x000e620000000800 */
[----:B------:R-:W-:Y:S01]  /*1a320*/  IMAD.MOV.U32 R155, RZ, RZ, R154 ;  /* 0x000000ffff9b7224 */ /* 0x000fe200078e009a */
[----:B------:R-:W-:Y:S08]  /*1a330*/  HMMA.16816.F32.BF16 R96, R112, R118, R96 ;  /* 0x000000767060723c */ /* 0x000ff00000041860 */
[----:B------:R4:W-:Y:S01]  /*1a340*/  MUFU.EX2 R191, R106 ;  /* 0x0000006a00bf7308 */ /* 0x0009e20000000800 */
[----:B------:R-:W-:Y:S02]  /*1a350*/  F2FP.BF16.F32.PACK_AB R112, R210, R205 ;  /* 0x000000cdd270723e */ /* 0x000fe400000010ff */
[----:B------:R-:W-:Y:S02]  /*1a360*/  F2FP.BF16.F32.PACK_AB R113, R206, R202 ;  /* 0x000000cace71723e */ /* 0x000fe400000010ff */
[----:B------:R-:W-:Y:S01]  /*1a370*/  F2FP.BF16.F32.PACK_AB R114, R209, R208 ;  /* 0x000000d0d172723e */ /* 0x000fe200000010ff */
[----:B-----5:R-:W-:Y:S01]  /*1a380*/  FFMA.FTZ R105, R158, UR4, -R186 ;  /* 0x000000049e697c23 */ /* 0x020fe200080108ba */
[----:B------:R-:W-:Y:S02]  /*1a390*/  F2FP.BF16.F32.PACK_AB R115, R207, R203 ;  /* 0x000000cbcf73723e */ /* 0x000fe400000010ff */
[----:B------:R-:W-:Y:S01]  /*1a3a0*/  F2FP.BF16.F32.PACK_AB R118, R214, R213 ;  /* 0x000000d5d676723e */ /* 0x000fe200000010ff */
[----:B------:R5:W-:Y:S01]  /*1a3b0*/  MUFU.EX2 R189, R105 ;  /* 0x0000006900bd7308 */ /* 0x000be20000000800 */
[----:B------:R-:W-:Y:S01]  /*1a3c0*/  F2FP.BF16.F32.PACK_AB R119, R201, R200 ;  /* 0x000000c8c977723e */ /* 0x000fe200000010ff */
[----:B----4-:R-:W-:Y:S02]  /*1a3d0*/  FFMA.FTZ R106, R143, UR4, -R185 ;  /* 0x000000048f6a7c23 */ /* 0x010fe400080108b9 */
[-C--:B------:R-:W-:Y:S03]  /*1a3e0*/  HMMA.16816.F32.BF16 R4, R112, R124.reuse, R4 ;  /* 0x0000007c7004723c */ /* 0x080fe60000041804 */
[----:B-1----:R-:W-:Y:S03]  /*1a3f0*/  F2FP.BF16.F32.PACK_AB R178, R198, R197 ;  /* 0x000000c5c6b2723e */ /* 0x002fe600000010ff */
[----:B------:R1:W-:Y:S01]  /*1a400*/  MUFU.EX2 R188, R106 ;  /* 0x0000006a00bc7308 */ /* 0x0003e20000000800 */
[----:B------:R-:W-:Y:S01]  /*1a410*/  MOV R154, R153 ;  /* 0x00000099009a7202 */ /* 0x000fe20000000f00 */
[----:B------:R-:W-:Y:S01]  /*1a420*/  IMAD.MOV.U32 R153, RZ, RZ, R141 ;  /* 0x000000ffff997224 */ /* 0x000fe200078e008d */
[C---:B------:R-:W-:Y:S04]  /*1a430*/  HMMA.16816.F32.BF16 R8, R116.reuse, R124, R8 ;  /* 0x0000007c7408723c */ /* 0x040fe80000041808 */
[--C-:B-----5:R-:W-:Y:S02]  /*1a440*/  FFMA.FTZ R105, R156, UR4, -R111.reuse ;  /* 0x000000049c697c23 */ /* 0x120fe4000801086f */
[----:B------:R-:W-:Y:S02]  /*1a450*/  LDSM.16.MT88.4 R156, [R109+0xac00] ;  /* 0x00ac00006d9c783b */ /* 0x000fe40000004200 */
        /* <DEDUP_REMOVED lines=10> */
[--C-:B----4-:R-:W-:Y:S01]  /*1a500*/  FFMA.FTZ R105, R142, UR4, -R185.reuse ;  /* 0x000000048e697c23 */ /* 0x110fe200080108b9 */
[-C--:B------:R-:W-:Y:S06]  /*1a510*/  HMMA.16816.F32.BF16 R20, R112, R128.reuse, R20 ;  /* 0x000000807014723c */ /* 0x080fec0000041814 */
        /* <DEDUP_REMOVED lines=8> */
[----:B------:R-:W-:Y:S01]  /*1a5a0*/  LDSM.16.MT88.4 R140, [R184+0xc00] ;  /* 0x000c0000b88c783b */ /* 0x000fe20000004200 */
[----:B------:R-:W-:Y:S02]  /*1a5b0*/  IMAD.MOV.U32 R152, RZ, RZ, R187 ;  /* 0x000000ffff987224 */ /* 0x000fe400078e00bb */
[C---:B------:R-:W-:Y:S01]  /*1a5c0*/  HMMA.16816.F32.BF16 R32, R112.reuse, R130, R32 ;  /* 0x000000827020723c */ /* 0x040fe20000041820 */
[----:B------:R3:W-:Y:S04]  /*1a5d0*/  MUFU.EX2 R187, R105 ;  /* 0x0000006900bb7308 */ /* 0x0007e80000000800 */
[----:B------:R4:W5:Y:S06]  /*1a5e0*/  LDSM.16.MT88.4 R128, [R109+0x9c00] ;  /* 0x009c00006d80783b */ /* 0x00096c0000004200 */
[----:B------:R-:W2:Y:S01]  /*1a5f0*/  MUFU.EX2 R185, R185 ;  /* 0x000000b900b97308 */ /* 0x000ea20000000800 */
[-C--:B------:R-:W-:Y:S03]  /*1a600*/  HMMA.16816.F32.BF16 R36, R112, R132.reuse, R36 ;  /* 0x000000847024723c */ /* 0x080fe60000041824 */
[--C-:B---3--:R-:W-:Y:S05]  /*1a610*/  FFMA.FTZ R105, R160, UR4, -R186.reuse ;  /* 0x00000004a0697c23 */ /* 0x108fea00080108ba */
[C---:B------:R-:W-:Y:S04]  /*1a620*/  HMMA.16816.F32.BF16 R40, R116.reuse, R132, R40 ;  /* 0x000000847428723c */ /* 0x040fe80000041828 */
[----:B--2---:R-:W-:Y:S01]  /*1a630*/  F2FP.BF16.F32.PACK_AB R111, R185, R187 ;  /* 0x000000bbb96f723e */ /* 0x004fe200000010ff */
[----:B------:R-:W-:Y:S01]  /*1a640*/  FFMA.FTZ R186, R107, UR4, -R186 ;  /* 0x000000046bba7c23 */ /* 0x000fe200080108ba */
[----:B------:R-:W2:Y:S01]  /*1a650*/  MUFU.EX2 R105, R105 ;  /* 0x0000006900697308 */ /* 0x000ea20000000800 */
[----:B------:R-:W-:Y:S01]  /*1a660*/  MOV R107, R153 ;  /* 0x00000099006b7202 */ /* 0x000fe20000000f00 */
[-C--:B------:R-:W-:Y:S08]  /*1a670*/  HMMA.16816.F32.BF16 R44, R116, R134.reuse, R44 ;  /* 0x00000086742c723c */ /* 0x080ff0000004182c */
[----:B------:R-:W3:Y:S01]  /*1a680*/  MUFU.EX2 R186, R186 ;  /* 0x000000ba00ba7308 */ /* 0x000ee20000000800 */
[----:B----4-:R-:W-:Y:S01]  /*1a690*/  F2FP.BF16.F32.PACK_AB R109, R190, R188 ;  /* 0x000000bcbe6d723e */ /* 0x010fe200000010ff */
[C---:B------:R-:W-:Y:S04]  /*1a6a0*/  HMMA.16816.F32.BF16 R48, R112.reuse, R134, R48 ;  /* 0x000000867030723c */ /* 0x040fe80000041830 */
[----:B--2---:R-:W-:Y:S04]  /*1a6b0*/  F2FP.BF16.F32.PACK_AB R177, R105, R189 ;  /* 0x000000bd69b1723e */ /* 0x004fe800000010ff */
[-C--:B------:R-:W-:Y:S03]  /*1a6c0*/  HMMA.16816.F32.BF16 R52, R112, R120.reuse, R52 ;  /* 0x000000787034723c */ /* 0x080fe60000041834 */
[----:B---3--:R-:W-:Y:S05]  /*1a6d0*/  F2FP.BF16.F32.PACK_AB R179, R186, R106 ;  /* 0x0000006abab3723e */ /* 0x008fea00000010ff */
        /* <DEDUP_REMOVED lines=16> */
[----:B------:R-:W-:Y:S01]  /*1a7e0*/  IMAD.MOV.U32 R6, RZ, RZ, R152 ;  /* 0x000000ffff067224 */ /* 0x000fe200078e0098 */
[----:B------:R-:W-:Y:S01]  /*1a7f0*/  MOV R11, R148 ;  /* 0x00000094000b7202 */ /* 0x000fe20000000f00 */
        /* <DEDUP_REMOVED lines=104> */
.L_x_1333:
[----:B------:R-:W2:Y:S04]  /*1ae80*/  LDL.LU R4, [R1+0x34] ;  /* 0x0000340001047983 */ /* 0x000ea80000300800 */
[----:B------:R-:W3:Y:S04]  /*1ae90*/  LDL.LU R9, [R1+0x38] ;  /* 0x0000380001097983 */ /* 0x000ee80000300800 */
        /* <DEDUP_REMOVED lines=280> */
.L_x_1337:
        /* <DEDUP_REMOVED lines=78> */
.L_x_1339:
[----:B------:R-:W-:Y:S05]  /*1c500*/  BSYNC.RECONVERGENT B0 ;  /* 0x0000000000007941 */ /* 0x000fea0003800200 */
.L_x_1338:
        /* <DEDUP_REMOVED lines=24> */
.L_x_1341:
[----:B------:R-:W-:Y:S05]  /*1c690*/  BSYNC.RECONVERGENT B0 ;  /* 0x0000000000007941 */ /* 0x000fea0003800200 */
.L_x_1340:
        /* <DEDUP_REMOVED lines=24> */
.L_x_1343:
[----:B------:R-:W-:Y:S05]  /*1c820*/  BSYNC.RECONVERGENT B0 ;  /* 0x0000000000007941 */ /* 0x000fea0003800200 */
.L_x_1342:
        /* <DEDUP_REMOVED lines=24> */
.L_x_1345:
[----:B------:R-:W-:Y:S05]  /*1c9b0*/  BSYNC.RECONVERGENT B0 ;  /* 0x0000000000007941 */ /* 0x000fea0003800200 */
.L_x_1344:
        /* <DEDUP_REMOVED lines=24> */
.L_x_1346:
        /* <DEDUP_REMOVED lines=12> */
.L_x_1371:


//--------------------- .nv.shared._ZN5flash16flash_fwd_kernelI23Flash_fwd_kernel_traitsILi96ELi128ELi64ELi4ELb0ELb0EN7cutlass10bfloat16_tE19Flash_kernel_traitsILi96ELi128ELi64ELi4ES3_EELb0ELb0ELb0ELb0ELb0ELb1ELb0ELb0EEEvNS_16Flash_fwd_paramsE --------------------------
	.section	.nv.shared._ZN5flash16flash_fwd_kernelI23Flash_fwd_kernel_traitsILi96ELi128ELi64ELi4ELb0ELb0EN7cutlass10bfloat16_tE19Flash_kernel_traitsILi96ELi128ELi64ELi4ES3_EELb0ELb0ELb0ELb0ELb0ELb1ELb0ELb0EEEvNS_16Flash_fwd_paramsE,"aw",@nobits
	.sectionflags	@""
	.align	16
	.zero		1024


//--------------------- .nv.shared.reserved.0     --------------------------
	.section	.nv.shared.reserved.0,"aw",@nobits
	.weak		__nv_reservedSMEM_offset_0_alias
	.size		__nv_reservedSMEM_offset_0_alias, 0, 64
	.other		__nv_reservedSMEM_offset_0_alias,@"STO_CUDA_RESERVED_SHARED STV_DEFAULT"
__nv_reservedSMEM_offset_0_alias:
	.zero		0
	.zero		64


//--------------------- .nv.global                --------------------------
	.section	.nv.global,"aw",@nobits
.nv.global:
	.type		_ZN65_INTERNAL_965ec378_29_flash_fwd_hdim96_bf16_sm80_cu_e763cb1e_26644cute1_E,@object
	.size		_ZN65_INTERNAL_965ec378_29_flash_fwd_hdim96_bf16_sm80_cu_e763cb1e_26644cute1_E,(_ZN65_INTERNAL_965ec378_29_flash_fwd_hdim96_bf16_sm80_cu_e763cb1e_26644cuda3std3__45__cpo6cbeginE - _ZN65_INTERNAL_965ec378_29_flash_fwd_hdim96_bf16_sm80_cu_e763cb1e_26644cute1_E)
_ZN65_INTERNAL_965ec378_29_flash_fwd_hdim96_bf16_sm80_cu_e763cb1e_26644cute1_E:
	.zero		1
	.type		_ZN65_INTERNAL_965ec378_29_flash_fwd_hdim96_bf16_sm80_cu_e763cb1e_26644cuda3std3__45__cpo6cbeginE,@object
	.size		_ZN65_INTERNAL_965ec378_29_flash_fwd_hdim96_bf16_sm80_cu_e763cb1e_26644cuda3std3__45__cpo6cbeginE,(_ZN65_INTERNAL_965ec378_29_flash_fwd_hdim96_bf16_sm80_cu_e763cb1e_26644cuda3std3__48in_placeE - _ZN65_INTERNAL_965ec378_29_flash_fwd_hdim96_bf16_sm80_cu_e763cb1e_26644cuda3std3__45__cpo6cbeginE)
_ZN65_INTERNAL_965ec378_29_flash_fwd_hdim96_bf16_sm80_cu_e763cb1e_26644cuda3std3__45__cpo6cbeginE:
	.zero		1
	.type		_ZN65_INTERNAL_965ec378_29_flash_fwd_hdim96_bf16_sm80_cu_e763cb1e_26644cuda3std3__48in_placeE,@object
	.size		_ZN65_INTERNAL_965ec378_29_flash_fwd_hdim96_bf16_sm80_cu_e763cb1e_26644cuda3std3__48in_placeE,(_ZN65_INTERNAL_965ec378_29_flash_fwd_hdim96_bf16_sm80_cu_e763cb1e_26644cuda3std6ranges3__45__cpo9iter_moveE - _ZN65_INTERNAL_965ec378_29_flash_fwd_hdim96_bf16_sm80_cu_e763cb1e_26644cuda3std3__48in_placeE)
_ZN65_INTERNAL_965ec378_29_flash_fwd_hdim96_bf16_sm80_cu_e763cb1e_26644cuda3std3__48in_placeE:
	.zero		1
	.type		_ZN65_INTERNAL_965ec378_29_flash_fwd_hdim96_bf16_sm80_cu_e763cb1e_26644cuda3std6ranges3__45__cpo9iter_moveE,@object
	.size		_ZN65_INTERNAL_965ec378_29_flash_fwd_hdim96_bf16_sm80_cu_e763cb1e_26644cuda3std6ranges3__45__cpo9iter_moveE,(_ZN65_INTERNAL_965ec378_29_flash_fwd_hdim96_bf16_sm80_cu_e763cb1e_26644cuda3std3__45__cpo5beginE - _ZN65_INTERNAL_965ec378_29_flash_fwd_hdim96_bf16_sm80_cu_e763cb1e_26644cuda3std6ranges3__45__cpo9iter_moveE)
_ZN65_INTERNAL_965ec378_29_flash_fwd_hdim96_bf16_sm80_cu_e763cb1e_26644cuda3std6ranges3__45__cpo9iter_moveE:
	.zero		1
	.type		_ZN65_INTERNAL_965ec378_29_flash_fwd_hdim96_bf16_sm80_cu_e763cb1e_26644cuda3std3__45__cpo5beginE,@object
	.size		_ZN65_INTERNAL_965ec378_29_flash_fwd_hdim96_bf16_sm80_cu_e763cb1e_26644cuda3std3__45__cpo5beginE,(_ZN65_INTERNAL_965ec378_29_flash_fwd_hdim96_bf16_sm80_cu_e763cb1e_26644cuda3std3__467_GLOBAL__N__965ec378_29_flash_fwd_hdim96_bf16_sm80_cu_e763cb1e_26646ignoreE - _ZN65_INTERNAL_965ec378_29_flash_fwd_hdim96_bf16_sm80_cu_e763cb1e_26644cuda3std3__45__cpo5beginE)
_ZN65_INTERNAL_965ec378_29_flash_fwd_hdim96_bf16_sm80_cu_e763cb1e_26644cuda3std3__45__cpo5beginE:
	.zero		1
	.type		_ZN65_INTERNAL_965ec378_29_flash_fwd_hdim96_bf16_sm80_cu_e763cb1e_26644cuda3std3__467_GLOBAL__N__965ec378_29_flash_fwd_hdim96_bf16_sm80_cu_e763cb1e_26646ignoreE,@object
	.size		_ZN65_INTERNAL_965ec378_29_flash_fwd_hdim96_bf16_sm80_cu_e763cb1e_26644cuda3std3__467_GLOBAL__N__965ec378_29_flash_fwd_hdim96_bf16_sm80_cu_e763cb1e_26646ignoreE,(_ZN65_INTERNAL_965ec378_29_flash_fwd_hdim96_bf16_sm80_cu_e763cb1e_26644cute7productE - _ZN65_INTERNAL_965ec378_29_flash_fwd_hdim96_bf16_sm80_cu_e763cb1e_26644cuda3std3__467_GLOBAL__N__965ec378_29_flash_fwd_hdim96_bf16_sm80_cu_e763cb1e_26646ignoreE)
_ZN65_INTERNAL_965ec378_29_flash_fwd_hdim96_bf16_sm80_cu_e763cb1e_26644cuda3std3__467_GLOBAL__N__965ec378_29_flash_fwd_hdim96_bf16_sm80_cu_e763cb1e_26646ignoreE:
	.zero		1
	.type		_ZN65_INTERNAL_965ec378_29_flash_fwd_hdim96_bf16_sm80_cu_e763cb1e_26644cute7productE,@object
	.size		_ZN65_INTERNAL_965ec378_29_flash_fwd_hdim96_bf16_sm80_cu_e763cb1e_26644cute7productE,(_ZN65_INTERNAL_965ec378_29_flash_fwd_hdim96_bf16_sm80_cu_e763cb1e_26644cuda3std3__45__cpo3endE - _ZN65_INTERNAL_965ec378_29_flash_fwd_hdim96_bf16_sm80_cu_e763cb1e_26644cute7productE)
_ZN65_INTERNAL_965ec378_29_flash_fwd_hdim96_bf16_sm80_cu_e763cb1e_26644cute7productE:
	.zero		1
	.type		_ZN65_INTERNAL_965ec378_29_flash_fwd_hdim96_bf16_sm80_cu_e763cb1e_26644cuda3std3__45__cpo3endE,@object
	.size		_ZN65_INTERNAL_965ec378_29_flash_fwd_hdim96_bf16_sm80_cu_e763cb1e_26644cuda3std3__45__cpo3endE,(_ZN65_INTERNAL_965ec378_29_flash_fwd_hdim96_bf16_sm80_cu_e763cb1e_26644cuda3std3__419piecewise_constructE - _ZN65_INTERNAL_965ec378_29_flash_fwd_hdim96_bf16_sm80_cu_e763cb1e_26644cuda3std3__45__cpo3endE)
_ZN65_INTERNAL_965ec378_29_flash_fwd_hdim96_bf16_sm80_cu_e763cb1e_26644cuda3std3__45__cpo3endE:
	.zero		1
	.type		_ZN65_INTERNAL_965ec378_29_flash_fwd_hdim96_bf16_sm80_cu_e763cb1e_26644cuda3std3__419piecewise_constructE,@object
	.size		_ZN65_INTERNAL_965ec378_29_flash_fwd_hdim96_bf16_sm80_cu_e763cb1e_26644cuda3std3__419piecewise_constructE,(_ZN65_INTERNAL_965ec378_29_flash_fwd_hdim96_bf16_sm80_cu_e763cb1e_26644cuda3std3__45__cpo4cendE - _ZN65_INTERNAL_965ec378_29_flash_fwd_hdim96_bf16_sm80_cu_e763cb1e_26644cuda3std3__419piecewise_constructE)
_ZN65_INTERNAL_965ec378_29_flash_fwd_hdim96_bf16_sm80_cu_e763cb1e_26644cuda3std3__419piecewise_constructE:
	.zero		1
	.type		_ZN65_INTERNAL_965ec378_29_flash_fwd_hdim96_bf16_sm80_cu_e763cb1e_26644cuda3std3__45__cpo4cendE,@object
	.size		_ZN65_INTERNAL_965ec378_29_flash_fwd_hdim96_bf16_sm80_cu_e763cb1e_26644cuda3std3__45__cpo4cendE,(_ZN65_INTERNAL_965ec378_29_flash_fwd_hdim96_bf16_sm80_cu_e763cb1e_26644cuda3std6ranges3__45__cpo4swapE - _ZN65_INTERNAL_965ec378_29_flash_fwd_hdim96_bf16_sm80_cu_e763cb1e_26644cuda3std3__45__cpo4cendE)
_ZN65_INTERNAL_965ec378_29_flash_fwd_hdim96_bf16_sm80_cu_e763cb1e_26644cuda3std3__45__cpo4cendE:
	.zero		1
	.type		_ZN65_INTERNAL_965ec378_29_flash_fwd_hdim96_bf16_sm80_cu_e763cb1e_26644cuda3std6ranges3__45__cpo4swapE,@object
	.size		_ZN65_INTERNAL_965ec378_29_flash_fwd_hdim96_bf16_sm80_cu_e763cb1e_26644cuda3std6ranges3__45__cpo4swapE,(.L_7 - _ZN65_INTERNAL_965ec378_29_flash_fwd_hdim96_bf16_sm80_cu_e763cb1e_26644cuda3std6ranges3__45__cpo4swapE)
_ZN65_INTERNAL_965ec378_29_flash_fwd_hdim96_bf16_sm80_cu_e763cb1e_26644cuda3std6ranges3__45__cpo4swapE:
	.zero		1
.L_7:


//--------------------- .nv.shared._ZN5flash16flash_fwd_kernelI23Flash_fwd_kernel_traitsILi96ELi128ELi64ELi4ELb0ELb0EN7cutlass10bfloat16_tE19Flash_kernel_traitsILi96ELi128ELi64ELi4ES3_EELb0ELb0ELb0ELb0ELb1ELb1ELb0ELb0EEEvNS_16Flash_fwd_paramsE --------------------------
	.section	.nv.shared._ZN5flash16flash_fwd_kernelI23Flash_fwd_kernel_traitsILi96ELi128ELi64ELi4ELb0ELb0EN7cutlass10bfloat16_tE19Flash_kernel_traitsILi96ELi128ELi64ELi4ES3_EELb0ELb0ELb0ELb0ELb1ELb1ELb0ELb0EEEvNS_16Flash_fwd_paramsE,"aw",@nobits
	.sectionflags	@""
	.align	16
	.zero		1024


//--------------------- .nv.shared._ZN5flash16flash_fwd_kernelI23Flash_fwd_kernel_traitsILi96ELi128ELi64ELi4ELb0ELb0EN7cutlass10bfloat16_tE19Flash_kernel_traitsILi96ELi128ELi64ELi4ES3_EELb0ELb0ELb0ELb0ELb0ELb0ELb0ELb0EEEvNS_16Flash_fwd_paramsE --------------------------
	.section	.nv.shared._ZN5flash16flash_fwd_kernelI23Flash_fwd_kernel_traitsILi96ELi128ELi64ELi4ELb0ELb0EN7cutlass10bfloat16_tE19Flash_kernel_traitsILi96ELi128ELi64ELi4ES3_EELb0ELb0ELb0ELb0ELb0ELb0ELb0ELb0EEEvNS_16Flash_fwd_paramsE,"aw",@nobits
	.sectionflags	@""
	.align	16
	.zero		1024


//--------------------- .nv.shared._ZN5flash16flash_fwd_kernelI23Flash_fwd_kernel_traitsILi96ELi128ELi64ELi4ELb0ELb0EN7cutlass10bfloat16_tE19Flash_kernel_traitsILi96ELi128ELi64ELi4ES3_EELb0ELb0ELb0ELb1ELb0ELb0ELb0ELb0EEEvNS_16Flash_fwd_paramsE --------------------------
	.section	.nv.shared._ZN5flash16flash_fwd_kernelI23Flash_fwd_kernel_traitsILi96ELi128ELi64ELi4ELb0ELb0EN7cutlass10bfloat16_tE19Flash_kernel_traitsILi96ELi128ELi64ELi4ES3_EELb0ELb0ELb0ELb1ELb0ELb0ELb0ELb0EEEvNS_16Flash_fwd_paramsE,"aw",@nobits
	.sectionflags	@""
	.align	16
	.zero		1024


//--------------------- .nv.shared._ZN5flash16flash_fwd_kernelI23Flash_fwd_kernel_traitsILi96ELi128ELi64ELi4ELb0ELb0EN7cutlass10bfloat16_tE19Flash_kernel_traitsILi96ELi128ELi64ELi4ES3_EELb0ELb0ELb1ELb0ELb0ELb1ELb0ELb0EEEvNS_16Flash_fwd_paramsE --------------------------
	.section	.nv.shared._ZN5flash16flash_fwd_kernelI23Flash_fwd_kernel_traitsILi96ELi128ELi64ELi4ELb0ELb0EN7cutlass10bfloat16_tE19Flash_kernel_traitsILi96ELi128ELi64ELi4ES3_EELb0ELb0ELb1ELb0ELb0ELb1ELb0ELb0EEEvNS_16Flash_fwd_paramsE,"aw",@nobits
	.sectionflags	@""
	.align	16
	.zero		1024


//--------------------- .nv.shared._ZN5flash16flash_fwd_kernelI23Flash_fwd_kernel_traitsILi96ELi128ELi64ELi4ELb0ELb0EN7cutlass10bfloat16_tE19Flash_kernel_traitsILi96ELi128ELi64ELi4ES3_EELb0ELb0ELb1ELb0ELb0ELb0ELb0ELb0EEEvNS_16Flash_fwd_paramsE --------------------------
	.section	.nv.shared._ZN5flash16flash_fwd_kernelI23Flash_fwd_kernel_traitsILi96ELi128ELi64ELi4ELb0ELb0EN7cutlass10bfloat16_tE19Flash_kernel_traitsILi96ELi128ELi64ELi4ES3_EELb0ELb0ELb1ELb0ELb0ELb0ELb0ELb0EEEvNS_16Flash_fwd_paramsE,"aw",@nobits
	.sectionflags	@""
	.align	16
	.zero		1024


//--------------------- .nv.shared._ZN5flash16flash_fwd_kernelI23Flash_fwd_kernel_traitsILi96ELi128ELi64ELi4ELb0ELb0EN7cutlass10bfloat16_tE19Flash_kernel_traitsILi96ELi128ELi64ELi4ES3_EELb0ELb0ELb1ELb1ELb0ELb0ELb0ELb0EEEvNS_16Flash_fwd_paramsE --------------------------
	.section	.nv.shared._ZN5flash16flash_fwd_kernelI23Flash_fwd_kernel_traitsILi96ELi128ELi64ELi4ELb0ELb0EN7cutlass10bfloat16_tE19Flash_kernel_traitsILi96ELi128ELi64ELi4ES3_EELb0ELb0ELb1ELb1ELb0ELb0ELb0ELb0EEEvNS_16Flash_fwd_paramsE,"aw",@nobits
	.sectionflags	@""
	.align	16
	.zero		1024


//--------------------- .nv.shared._ZN5flash16flash_fwd_kernelI23Flash_fwd_kernel_traitsILi96ELi128ELi64ELi4ELb0ELb0EN7cutlass10bfloat16_tE19Flash_kernel_traitsILi96ELi128ELi64ELi4ES3_EELb1ELb0ELb0ELb0ELb0ELb1ELb0ELb0EEEvNS_16Flash_fwd_paramsE --------------------------
	.section	.nv.shared._ZN5flash16flash_fwd_kernelI23Flash_fwd_kernel_traitsILi96ELi128ELi64ELi4ELb0ELb0EN7cutlass10bfloat16_tE19Flash_kernel_traitsILi96ELi128ELi64ELi4ES3_EELb1ELb0ELb0ELb0ELb0ELb1ELb0ELb0EEEvNS_16Flash_fwd_paramsE,"aw",@nobits
	.sectionflags	@""
	.align	16
	.zero		1024


//--------------------- .nv.shared._ZN5flash16flash_fwd_kernelI23Flash_fwd_kernel_traitsILi96ELi128ELi64ELi4ELb0ELb0EN7cutlass10bfloat16_tE19Flash_kernel_traitsILi96ELi128ELi64ELi4ES3_EELb0ELb0ELb0ELb0ELb0ELb1ELb1ELb0EEEvNS_16Flash_fwd_paramsE --------------------------
	.section	.nv.shared._ZN5flash16flash_fwd_kernelI23Flash_fwd_kernel_traitsILi96ELi128ELi64ELi4ELb0ELb0EN7cutlass10bfloat16_tE19Flash_kernel_traitsILi96ELi128ELi64ELi4ES3_EELb0ELb0ELb0ELb0ELb0ELb1ELb1ELb0EEEvNS_16Flash_fwd_paramsE,"aw",@nobits
	.sectionflags	@""
	.align	16
	.zero		1024


//--------------------- .nv.shared._ZN5flash16flash_fwd_kernelI23Flash_fwd_kernel_traitsILi96ELi128ELi64ELi4ELb0ELb0EN7cutlass10bfloat16_tE19Flash_kernel_traitsILi96ELi128ELi64ELi4ES3_EELb1ELb0ELb0ELb0ELb0ELb0ELb0ELb0EEEvNS_16Flash_fwd_paramsE --------------------------
	.section	.nv.shared._ZN5flash16flash_fwd_kernelI23Flash_fwd_kernel_traitsILi96ELi128ELi64ELi4ELb0ELb0EN7cutlass10bfloat16_tE19Flash_kernel_traitsILi96ELi128ELi64ELi4ES3_EELb1ELb0ELb0ELb0ELb0ELb0ELb0ELb0EEEvNS_16Flash_fwd_paramsE,"aw",@nobits
	.sectionflags	@""
	.align	16
	.zero		1024


//--------------------- .nv.shared._ZN5flash16flash_fwd_kernelI23Flash_fwd_kernel_traitsILi96ELi128ELi64ELi4ELb0ELb0EN7cutlass10bfloat16_tE19Flash_kernel_traitsILi96ELi128ELi64ELi4ES3_EELb1ELb0ELb1ELb0ELb0ELb0ELb0ELb0EEEvNS_16Flash_fwd_paramsE --------------------------
	.section	.nv.shared._ZN5flash16flash_fwd_kernelI23Flash_fwd_kernel_traitsILi96ELi128ELi64ELi4ELb0ELb0EN7cutlass10bfloat16_tE19Flash_kernel_traitsILi96ELi128ELi64ELi4ES3_EELb1ELb0ELb1ELb0ELb0ELb0ELb0ELb0EEEvNS_16Flash_fwd_paramsE,"aw",@nobits
	.sectionflags	@""
	.align	16
	.zero		1024


//--------------------- .nv.shared._ZN5flash16flash_fwd_kernelI23Flash_fwd_kernel_traitsILi96ELi128ELi64ELi4ELb0ELb0EN7cutlass10bfloat16_tE19Flash_kernel_traitsILi96ELi128ELi64ELi4ES3_EELb1ELb0ELb0ELb0ELb1ELb1ELb0ELb0EEEvNS_16Flash_fwd_paramsE --------------------------
	.section	.nv.shared._ZN5flash16flash_fwd_kernelI23Flash_fwd_kernel_traitsILi96ELi128ELi64ELi4ELb0ELb0EN7cutlass10bfloat16_tE19Flash_kernel_traitsILi96ELi128ELi64ELi4ES3_EELb1ELb0ELb0ELb0ELb1ELb1ELb0ELb0EEEvNS_16Flash_fwd_paramsE,"aw",@nobits
	.sectionflags	@""
	.align	16
	.zero		1024


//--------------------- .nv.shared._ZN5flash16flash_fwd_kernelI23Flash_fwd_kernel_traitsILi96ELi128ELi64ELi4ELb0ELb0EN7cutlass10bfloat16_tE19Flash_kernel_traitsILi96ELi128ELi64ELi4ES3_EELb0ELb0ELb0ELb0ELb1ELb1ELb1ELb0EEEvNS_16Flash_fwd_paramsE --------------------------
	.section	.nv.shared._ZN5flash16flash_fwd_kernelI23Flash_fwd_kernel_traitsILi96ELi128ELi64ELi4ELb0ELb0EN7cutlass10bfloat16_tE19Flash_kernel_traitsILi96ELi128ELi64ELi4ES3_EELb0ELb0ELb0ELb0ELb1ELb1ELb1ELb0EEEvNS_16Flash_fwd_paramsE,"aw",@nobits
	.sectionflags	@""
	.align	16
	.zero		1024


//--------------------- .nv.shared._ZN5flash16flash_fwd_kernelI23Flash_fwd_kernel_traitsILi96ELi128ELi64ELi4ELb0ELb0EN7cutlass10bfloat16_tE19Flash_kernel_traitsILi96ELi128ELi64ELi4ES3_EELb1ELb0ELb0ELb1ELb0ELb0ELb0ELb0EEEvNS_16Flash_fwd_paramsE --------------------------
	.section	.nv.shared._ZN5flash16flash_fwd_kernelI23Flash_fwd_kernel_traitsILi96ELi128ELi64ELi4ELb0ELb0EN7cutlass10bfloat16_tE19Flash_kernel_traitsILi96ELi128ELi64ELi4ES3_EELb1ELb0ELb0ELb1ELb0ELb0ELb0ELb0EEEvNS_16Flash_fwd_paramsE,"aw",@nobits
	.sectionflags	@""
	.align	16
	.zero		1024


//--------------------- .nv.shared._ZN5flash16flash_fwd_kernelI23Flash_fwd_kernel_traitsILi96ELi128ELi64ELi4ELb0ELb0EN7cutlass10bfloat16_tE19Flash_kernel_traitsILi96ELi128ELi64ELi4ES3_EELb1ELb0ELb0ELb0ELb0ELb0ELb0ELb1EEEvNS_16Flash_fwd_paramsE --------------------------
	.section	.nv.shared._ZN5flash16flash_fwd_kernelI23Flash_fwd_kernel_traitsILi96ELi128ELi64ELi4ELb0ELb0EN7cutlass10bfloat16_tE19Flash_kernel_traitsILi96ELi128ELi64ELi4ES3_EELb1ELb0ELb0ELb0ELb0ELb0ELb0ELb1EEEvNS_16Flash_fwd_paramsE,"aw",@nobits
	.sectionflags	@""
	.align	16
	.zero		1024


//--------------------- .nv.shared._ZN5flash16flash_fwd_kernelI23Flash_fwd_kernel_traitsILi96ELi128ELi64ELi4ELb0ELb0EN7cutlass10bfloat16_tE19Flash_kernel_traitsILi96ELi128ELi64ELi4ES3_EELb0ELb0ELb0ELb0ELb0ELb0ELb1ELb0EEEvNS_16Flash_fwd_paramsE --------------------------
	.section	.nv.shared._ZN5flash16flash_fwd_kernelI23Flash_fwd_kernel_traitsILi96ELi128ELi64ELi4ELb0ELb0EN7cutlass10bfloat16_tE19Flash_kernel_traitsILi96ELi128ELi64ELi4ES3_EELb0ELb0ELb0ELb0ELb0ELb0ELb1ELb0EEEvNS_16Flash_fwd_paramsE,"aw",@nobits
	.sectionflags	@""
	.align	16
	.zero		1024


//--------------------- .nv.shared._ZN5flash16flash_fwd_kernelI23Flash_fwd_kernel_traitsILi96ELi128ELi64ELi4ELb0ELb0EN7cutlass10bfloat16_tE19Flash_kernel_traitsILi96ELi128ELi64ELi4ES3_EELb1ELb0ELb0ELb1ELb0ELb0ELb0ELb1EEEvNS_16Flash_fwd_paramsE --------------------------
	.section	.nv.shared._ZN5flash16flash_fwd_kernelI23Flash_fwd_kernel_traitsILi96ELi128ELi64ELi4ELb0ELb0EN7cutlass10bfloat16_tE19Flash_kernel_traitsILi96ELi128ELi64ELi4ES3_EELb1ELb0ELb0ELb1ELb0ELb0ELb0ELb1EEEvNS_16Flash_fwd_paramsE,"aw",@nobits
	.sectionflags	@""
	.align	16
	.zero		1024


//--------------------- .nv.shared._ZN5flash16flash_fwd_kernelI23Flash_fwd_kernel_traitsILi96ELi128ELi64ELi4ELb0ELb0EN7cutlass10bfloat16_tE19Flash_kernel_traitsILi96ELi128ELi64ELi4ES3_EELb0ELb0ELb0ELb1ELb0ELb0ELb1ELb0EEEvNS_16Flash_fwd_paramsE --------------------------
	.section	.nv.shared._ZN5flash16flash_fwd_kernelI23Flash_fwd_kernel_traitsILi96ELi128ELi64ELi4ELb0ELb0EN7cutlass10bfloat16_tE19Flash_kernel_traitsILi96ELi128ELi64ELi4ES3_EELb0ELb0ELb0ELb1ELb0ELb0ELb1ELb0EEEvNS_16Flash_fwd_paramsE,"aw",@nobits
	.sectionflags	@""
	.align	16
	.zero		1024


//--------------------- .nv.shared._ZN5flash16flash_fwd_kernelI23Flash_fwd_kernel_traitsILi96ELi128ELi64ELi4ELb0ELb0EN7cutlass10bfloat16_tE19Flash_kernel_traitsILi96ELi128ELi64ELi4ES3_EELb1ELb0ELb1ELb0ELb0ELb1ELb0ELb0EEEvNS_16Flash_fwd_paramsE --------------------------
	.section	.nv.shared._ZN5flash16flash_fwd_kernelI23Flash_fwd_kernel_traitsILi96ELi128ELi64ELi4ELb0ELb0EN7cutlass10bfloat16_tE19Flash_kernel_traitsILi96ELi128ELi64ELi4ES3_EELb1ELb0ELb1ELb0ELb0ELb1ELb0ELb0EEEvNS_16Flash_fwd_paramsE,"aw",@nobits
	.sectionflags	@""
	.align	16
	.zero		1024


//--------------------- .nv.shared._ZN5flash16flash_fwd_kernelI23Flash_fwd_kernel_traitsILi96ELi128ELi64ELi4ELb0ELb0EN7cutlass10bfloat16_tE19Flash_kernel_traitsILi96ELi128ELi64ELi4ES3_EELb0ELb0ELb1ELb0ELb0ELb1ELb1ELb0EEEvNS_16Flash_fwd_paramsE --------------------------
	.section	.nv.shared._ZN5flash16flash_fwd_kernelI23Flash_fwd_kernel_traitsILi96ELi128ELi64ELi4ELb0ELb0EN7cutlass10bfloat16_tE19Flash_kernel_traitsILi96ELi128ELi64ELi4ES3_EELb0ELb0ELb1ELb0ELb0ELb1ELb1ELb0EEEvNS_16Flash_fwd_paramsE,"aw",@nobits
	.sectionflags	@""
	.align	16
	.zero		1024


//--------------------- .nv.shared._ZN5flash16flash_fwd_kernelI23Flash_fwd_kernel_traitsILi96ELi128ELi64ELi4ELb0ELb0EN7cutlass10bfloat16_tE19Flash_kernel_traitsILi96ELi128ELi64ELi4ES3_EELb1ELb0ELb1ELb1ELb0ELb0ELb0ELb0EEEvNS_16Flash_fwd_paramsE --------------------------
	.section	.nv.shared._ZN5flash16flash_fwd_kernelI23Flash_fwd_kernel_traitsILi96ELi128ELi64ELi4ELb0ELb0EN7cutlass10bfloat16_tE19Flash_kernel_traitsILi96ELi128ELi64ELi4ES3_EELb1ELb0ELb1ELb1ELb0ELb0ELb0ELb0EEEvNS_16Flash_fwd_paramsE,"aw",@nobits
	.sectionflags	@""
	.align	16
	.zero		1024


//--------------------- .nv.shared._ZN5flash16flash_fwd_kernelI23Flash_fwd_kernel_traitsILi96ELi128ELi64ELi4ELb0ELb0EN7cutlass10bfloat16_tE19Flash_kernel_traitsILi96ELi128ELi64ELi4ES3_EELb1ELb0ELb1ELb0ELb0ELb0ELb0ELb1EEEvNS_16Flash_fwd_paramsE --------------------------
	.section	.nv.shared._ZN5flash16flash_fwd_kernelI23Flash_fwd_kernel_traitsILi96ELi128ELi64ELi4ELb0ELb0EN7cutlass10bfloat16_tE19Flash_kernel_traitsILi96ELi128ELi64ELi4ES3_EELb1ELb0ELb1ELb0ELb0ELb0ELb0ELb1EEEvNS_16Flash_fwd_paramsE,"aw",@nobits
	.sectionflags	@""
	.align	16
	.zero		1024


//--------------------- .nv.shared._ZN5flash16flash_fwd_kernelI23Flash_fwd_kernel_traitsILi96ELi128ELi64ELi4ELb0ELb0EN7cutlass10bfloat16_tE19Flash_kernel_traitsILi96ELi128ELi64ELi4ES3_EELb0ELb0ELb1ELb0ELb0ELb0ELb1ELb0EEEvNS_16Flash_fwd_paramsE --------------------------
	.section	.nv.shared._ZN5flash16flash_fwd_kernelI23Flash_fwd_kernel_traitsILi96ELi128ELi64ELi4ELb0ELb0EN7cutlass10bfloat16_tE19Flash_kernel_traitsILi96ELi128ELi64ELi4ES3_EELb0ELb0ELb1ELb0ELb0ELb0ELb1ELb0EEEvNS_16Flash_fwd_paramsE,"aw",@nobits
	.sectionflags	@""
	.align	16
	.zero		1024


//--------------------- .nv.shared._ZN5flash16flash_fwd_kernelI23Flash_fwd_kernel_traitsILi96ELi128ELi64ELi4ELb0ELb0EN7cutlass10bfloat16_tE19Flash_kernel_traitsILi96ELi128ELi64ELi4ES3_EELb1ELb0ELb1ELb1ELb0ELb0ELb0ELb1EEEvNS_16Flash_fwd_paramsE --------------------------
	.section	.nv.shared._ZN5flash16flash_fwd_kernelI23Flash_fwd_kernel_traitsILi96ELi128ELi64ELi4ELb0ELb0EN7cutlass10bfloat16_tE19Flash_kernel_traitsILi96ELi128ELi64ELi4ES3_EELb1ELb0ELb1ELb1ELb0ELb0ELb0ELb1EEEvNS_16Flash_fwd_paramsE,"aw",@nobits
	.sectionflags	@""
	.align	16
	.zero		1024


//--------------------- .nv.shared._ZN5flash16flash_fwd_kernelI23Flash_fwd_kernel_traitsILi96ELi128ELi64ELi4ELb0ELb0EN7cutlass10bfloat16_tE19Flash_kernel_traitsILi96ELi128ELi64ELi4ES3_EELb0ELb0ELb1ELb1ELb0ELb0ELb1ELb0EEEvNS_16Flash_fwd_paramsE --------------------------
	.section	.nv.shared._ZN5flash16flash_fwd_kernelI23Flash_fwd_kernel_traitsILi96ELi128ELi64ELi4ELb0ELb0EN7cutlass10bfloat16_tE19Flash_kernel_traitsILi96ELi128ELi64ELi4ES3_EELb0ELb0ELb1ELb1ELb0ELb0ELb1ELb0EEEvNS_16Flash_fwd_paramsE,"aw",@nobits
	.sectionflags	@""
	.align	16
	.zero		1024


//--------------------- .nv.constant0._ZN5flash16flash_fwd_kernelI23Flash_fwd_kernel_traitsILi96ELi128ELi64ELi4ELb0ELb0EN7cutlass10bfloat16_tE19Flash_kernel_traitsILi96ELi128ELi64ELi4ES3_EELb0ELb0ELb0ELb0ELb0ELb1ELb0ELb0EEEvNS_16Flash_fwd_paramsE --------------------------
	.section	.nv.constant0._ZN5flash16flash_fwd_kernelI23Flash_fwd_kernel_traitsILi96ELi128ELi64ELi4ELb0ELb0EN7cutlass10bfloat16_tE19Flash_kernel_traitsILi96ELi128ELi64ELi4ES3_EELb0ELb0ELb0ELb0ELb0ELb1ELb0ELb0EEEvNS_16Flash_fwd_paramsE,"a",@progbits
	.sectionflags	@""
	.align	4
.nv.constant0._ZN5flash16flash_fwd_kernelI23Flash_fwd_kernel_traitsILi96ELi128ELi64ELi4ELb0ELb0EN7cutlass10bfloat16_tE19Flash_kernel_traitsILi96ELi128ELi64ELi4ES3_EELb0ELb0ELb0ELb0ELb0ELb1ELb0ELb0EEEvNS_16Flash_fwd_paramsE:
	.zero		1360


//--------------------- .nv.constant0._ZN5flash16flash_fwd_kernelI23Flash_fwd_kernel_traitsILi96ELi128ELi64ELi4ELb0ELb0EN7cutlass10bfloat16_tE19Flash_kernel_traitsILi96ELi128ELi64ELi4ES3_EELb0ELb0ELb0ELb0ELb1ELb1ELb0ELb0EEEvNS_16Flash_fwd_paramsE --------------------------
	.section	.nv.constant0._ZN5flash16flash_fwd_kernelI23Flash_fwd_kernel_traitsILi96ELi128ELi64ELi4ELb0ELb0EN7cutlass10bfloat16_tE19Flash_kernel_traitsILi96ELi128ELi64ELi4ES3_EELb0ELb0ELb0ELb0ELb1ELb1ELb0ELb0EEEvNS_16Flash_fwd_paramsE,"a",@progbits
	.sectionflags	@""
	.align	4
.nv.constant0._ZN5flash16flash_fwd_kernelI23Flash_fwd_kernel_traitsILi96ELi128ELi64ELi4ELb0ELb0EN7cutlass10bfloat16_tE19Flash_kernel_traitsILi96ELi128ELi64ELi4ES3_EELb0ELb0ELb0ELb0ELb1ELb1ELb0ELb0EEEvNS_16Flash_fwd_paramsE:
	.zero		1360


//--------------------- .nv.constant0._ZN5flash16flash_fwd_kernelI23Flash_fwd_kernel_traitsILi96ELi128ELi64ELi4ELb0ELb0EN7cutlass10bfloat16_tE19Flash_kernel_traitsILi96ELi128ELi64ELi4ES3_EELb0ELb0ELb0ELb0ELb0ELb0ELb0ELb0EEEvNS_16Flash_fwd_paramsE --------------------------
	.section	.nv.constant0._ZN5flash16flash_fwd_kernelI23Flash_fwd_kernel_traitsILi96ELi128ELi64ELi4ELb0ELb0EN7cutlass10bfloat16_tE19Flash_kernel_traitsILi96ELi128ELi64ELi4ES3_EELb0ELb0ELb0ELb0ELb0ELb0ELb0ELb0EEEvNS_16Flash_fwd_paramsE,"a",@progbits
	.sectionflags	@""
	.align	4
.nv.constant0._ZN5flash16flash_fwd_kernelI23Flash_fwd_kernel_traitsILi96ELi128ELi64ELi4ELb0ELb0EN7cutlass10bfloat16_tE19Flash_kernel_traitsILi96ELi128ELi64ELi4ES3_EELb0ELb0ELb0ELb0ELb0ELb0ELb0ELb0EEEvNS_16Flash_fwd_paramsE:
	.zero		1360


//--------------------- .nv.constant0._ZN5flash16flash_fwd_kernelI23Flash_fwd_kernel_traitsILi96ELi128ELi64ELi4ELb0ELb0EN7cutlass10bfloat16_tE19Flash_kernel_traitsILi96ELi128ELi64ELi4ES3_EELb0ELb0ELb0ELb1ELb0ELb0ELb0ELb0EEEvNS_16Flash_fwd_paramsE --------------------------
	.section	.nv.constant0._ZN5flash16flash_fwd_kernelI23Flash_fwd_kernel_traitsILi96ELi128ELi64ELi4ELb0ELb0EN7cutlass10bfloat16_tE19Flash_kernel_traitsILi96ELi128ELi64ELi4ES3_EELb0ELb0ELb0ELb1ELb0ELb0ELb0ELb0EEEvNS_16Flash_fwd_paramsE,"a",@progbits
	.sectionflags	@""
	.align	4
.nv.constant0._ZN5flash16flash_fwd_kernelI23Flash_fwd_kernel_traitsILi96ELi128ELi64ELi4ELb0ELb0EN7cutlass10bfloat16_tE19Flash_kernel_traitsILi96ELi128ELi64ELi4ES3_EELb0ELb0ELb0ELb1ELb0ELb0ELb0ELb0EEEvNS_16Flash_fwd_paramsE:
	.zero		1360


//--------------------- .nv.constant0._ZN5flash16flash_fwd_kernelI23Flash_fwd_kernel_traitsILi96ELi128ELi64ELi4ELb0ELb0EN7cutlass10bfloat16_tE19Flash_kernel_traitsILi96ELi128ELi64ELi4ES3_EELb0ELb0ELb1ELb0ELb0ELb1ELb0ELb0EEEvNS_16Flash_fwd_paramsE --------------------------
	.section	.nv.constant0._ZN5flash16flash_fwd_kernelI23Flash_fwd_kernel_traitsILi96ELi128ELi64ELi4ELb0ELb0EN7cutlass10bfloat16_tE19Flash_kernel_traitsILi96ELi128ELi64ELi4ES3_EELb0ELb0ELb1ELb0ELb0ELb1ELb0ELb0EEEvNS_16Flash_fwd_paramsE,"a",@progbits
	.sectionflags	@""
	.align	4
.nv.constant0._ZN5flash16flash_fwd_kernelI23Flash_fwd_kernel_traitsILi96ELi128ELi64ELi4ELb0ELb0EN7cutlass10bfloat16_tE19Flash_kernel_traitsILi96ELi128ELi64ELi4ES3_EELb0ELb0ELb1ELb0ELb0ELb1ELb0ELb0EEEvNS_16Flash_fwd_paramsE:
	.zero		1360


//--------------------- .nv.constant0._ZN5flash16flash_fwd_kernelI23Flash_fwd_kernel_traitsILi96ELi128ELi64ELi4ELb0ELb0EN7cutlass10bfloat16_tE19Flash_kernel_traitsILi96ELi128ELi64ELi4ES3_EELb0ELb0ELb1ELb0ELb0ELb0ELb0ELb0EEEvNS_16Flash_fwd_paramsE --------------------------
	.section	.nv.constant0._ZN5flash16flash_fwd_kernelI23Flash_fwd_kernel_traitsILi96ELi128ELi64ELi4ELb0ELb0EN7cutlass10bfloat16_tE19Flash_kernel_traitsILi96ELi128ELi64ELi4ES3_EELb0ELb0ELb1ELb0ELb0ELb0ELb0ELb0EEEvNS_16Flash_fwd_paramsE,"a",@progbits
	.sectionflags	@""
	.align	4
.nv.constant0._ZN5flash16flash_fwd_kernelI23Flash_fwd_kernel_traitsILi96ELi128ELi64ELi4ELb0ELb0EN7cutlass10bfloat16_tE19Flash_kernel_traitsILi96ELi128ELi64ELi4ES3_EELb0ELb0ELb1ELb0ELb0ELb0ELb0ELb0EEEvNS_16Flash_fwd_paramsE:
	.zero		1360


//--------------------- .nv.constant0._ZN5flash16flash_fwd_kernelI23Flash_fwd_kernel_traitsILi96ELi128ELi64ELi4ELb0ELb0EN7cutlass10bfloat16_tE19Flash_kernel_traitsILi96ELi128ELi64ELi4ES3_EELb0ELb0ELb1ELb1ELb0ELb0ELb0ELb0EEEvNS_16Flash_fwd_paramsE --------------------------
	.section	.nv.constant0._ZN5flash16flash_fwd_kernelI23Flash_fwd_kernel_traitsILi96ELi128ELi64ELi4ELb0ELb0EN7cutlass10bfloat16_tE19Flash_kernel_traitsILi96ELi128ELi64ELi4ES3_EELb0ELb0ELb1ELb1ELb0ELb0ELb0ELb0EEEvNS_16Flash_fwd_paramsE,"a",@progbits
	.sectionflags	@""
	.align	4
.nv.constant0._ZN5flash16flash_fwd_kernelI23Flash_fwd_kernel_traitsILi96ELi128ELi64ELi4ELb0ELb0EN7cutlass10bfloat16_tE19Flash_kernel_traitsILi96ELi128ELi64ELi4ES3_EELb0ELb0ELb1ELb1ELb0ELb0ELb0ELb0EEEvNS_16Flash_fwd_paramsE:
	.zero		1360


//--------------------- .nv.constant0._ZN5flash16flash_fwd_kernelI23Flash_fwd_kernel_traitsILi96ELi128ELi64ELi4ELb0ELb0EN7cutlass10bfloat16_tE19Flash_kernel_traitsILi96ELi128ELi64ELi4ES3_EELb1ELb0ELb0ELb0ELb0ELb1ELb0ELb0EEEvNS_16Flash_fwd_paramsE --------------------------
	.section	.nv.constant0._ZN5flash16flash_fwd_kernelI23Flash_fwd_kernel_traitsILi96ELi128ELi64ELi4ELb0ELb0EN7cutlass10bfloat16_tE19Flash_kernel_traitsILi96ELi128ELi64ELi4ES3_EELb1ELb0ELb0ELb0ELb0ELb1ELb0ELb0EEEvNS_16Flash_fwd_paramsE,"a",@progbits
	.sectionflags	@""
	.align	4
.nv.constant0._ZN5flash16flash_fwd_kernelI23Flash_fwd_kernel_traitsILi96ELi128ELi64ELi4ELb0ELb0EN7cutlass10bfloat16_tE19Flash_kernel_traitsILi96ELi128ELi64ELi4ES3_EELb1ELb0ELb0ELb0ELb0ELb1ELb0ELb0EEEvNS_16Flash_fwd_paramsE:
	.zero		1360


//--------------------- .nv.constant0._ZN5flash16flash_fwd_kernelI23Flash_fwd_kernel_traitsILi96ELi128ELi64ELi4ELb0ELb0EN7cutlass10bfloat16_tE19Flash_kernel_traitsILi96ELi128ELi64ELi4ES3_EELb0ELb0ELb0ELb0ELb0ELb1ELb1ELb0EEEvNS_16Flash_fwd_paramsE --------------------------
	.section	.nv.constant0._ZN5flash16flash_fwd_kernelI23Flash_fwd_kernel_traitsILi96ELi128ELi64ELi4ELb0ELb0EN7cutlass10bfloat16_tE19Flash_kernel_traitsILi96ELi128ELi64ELi4ES3_EELb0ELb0ELb0ELb0ELb0ELb1ELb1ELb0EEEvNS_16Flash_fwd_paramsE,"a",@progbits
	.sectionflags	@""
	.align	4
.nv.constant0._ZN5flash16flash_fwd_kernelI23Flash_fwd_kernel_traitsILi96ELi128ELi64ELi4ELb0ELb0EN7cutlass10bfloat16_tE19Flash_kernel_traitsILi96ELi128ELi64ELi4ES3_EELb0ELb0ELb0ELb0ELb0ELb1ELb1ELb0EEEvNS_16Flash_fwd_paramsE:
	.zero		1360


//--------------------- .nv.constant0._ZN5flash16flash_fwd_kernelI23Flash_fwd_kernel_traitsILi96ELi128ELi64ELi4ELb0ELb0EN7cutlass10bfloat16_tE19Flash_kernel_traitsILi96ELi128ELi64ELi4ES3_EELb1ELb0ELb0ELb0ELb0ELb0ELb0ELb0EEEvNS_16Flash_fwd_paramsE --------------------------
	.section	.nv.constant0._ZN5flash16flash_fwd_kernelI23Flash_fwd_kernel_traitsILi96ELi128ELi64ELi4ELb0ELb0EN7cutlass10bfloat16_tE19Flash_kernel_traitsILi96ELi128ELi64ELi4ES3_EELb1ELb0ELb0ELb0ELb0ELb0ELb0ELb0EEEvNS_16Flash_fwd_paramsE,"a",@progbits
	.sectionflags	@""
	.align	4
.nv.constant0._ZN5flash16flash_fwd_kernelI23Flash_fwd_kernel_traitsILi96ELi128ELi64ELi4ELb0ELb0EN7cutlass10bfloat16_tE19Flash_kernel_traitsILi96ELi128ELi64ELi4ES3_EELb1ELb0ELb0ELb0ELb0ELb0ELb0ELb0EEEvNS_16Flash_fwd_paramsE:
	.zero		1360


//--------------------- .nv.constant0._ZN5flash16flash_fwd_kernelI23Flash_fwd_kernel_traitsILi96ELi128ELi64ELi4ELb0ELb0EN7cutlass10bfloat16_tE19Flash_kernel_traitsILi96ELi128ELi64ELi4ES3_EELb1ELb0ELb1ELb0ELb0ELb0ELb0ELb0EEEvNS_16Flash_fwd_paramsE --------------------------
	.section	.nv.constant0._ZN5flash16flash_fwd_kernelI23Flash_fwd_kernel_traitsILi96ELi128ELi64ELi4ELb0ELb0EN7cutlass10bfloat16_tE19Flash_kernel_traitsILi96ELi128ELi64ELi4ES3_EELb1ELb0ELb1ELb0ELb0ELb0ELb0ELb0EEEvNS_16Flash_fwd_paramsE,"a",@progbits
	.sectionflags	@""
	.align	4
.nv.constant0._ZN5flash16flash_fwd_kernelI23Flash_fwd_kernel_traitsILi96ELi128ELi64ELi4ELb0ELb0EN7cutlass10bfloat16_tE19Flash_kernel_traitsILi96ELi128ELi64ELi4ES3_EELb1ELb0ELb1ELb0ELb0ELb0ELb0ELb0EEEvNS_16Flash_fwd_paramsE:
	.zero		1360


//--------------------- .nv.constant0._ZN5flash16flash_fwd_kernelI23Flash_fwd_kernel_traitsILi96ELi128ELi64ELi4ELb0ELb0EN7cutlass10bfloat16_tE19Flash_kernel_traitsILi96ELi128ELi64ELi4ES3_EELb1ELb0ELb0ELb0ELb1ELb1ELb0ELb0EEEvNS_16Flash_fwd_paramsE --------------------------
	.section	.nv.constant0._ZN5flash16flash_fwd_kernelI23Flash_fwd_kernel_traitsILi96ELi128ELi64ELi4ELb0ELb0EN7cutlass10bfloat16_tE19Flash_kernel_traitsILi96ELi128ELi64ELi4ES3_EELb1ELb0ELb0ELb0ELb1ELb1ELb0ELb0EEEvNS_16Flash_fwd_paramsE,"a",@progbits
	.sectionflags	@""
	.align	4
.nv.constant0._ZN5flash16flash_fwd_kernelI23Flash_fwd_kernel_traitsILi96ELi128ELi64ELi4ELb0ELb0EN7cutlass10bfloat16_tE19Flash_kernel_traitsILi96ELi128ELi64ELi4ES3_EELb1ELb0ELb0ELb0ELb1ELb1ELb0ELb0EEEvNS_16Flash_fwd_paramsE:
	.zero		1360


//--------------------- .nv.constant0._ZN5flash16flash_fwd_kernelI23Flash_fwd_kernel_traitsILi96ELi128ELi64ELi4ELb0ELb0EN7cutlass10bfloat16_tE19Flash_kernel_traitsILi96ELi128ELi64ELi4ES3_EELb0ELb0ELb0ELb0ELb1ELb1ELb1ELb0EEEvNS_16Flash_fwd_paramsE --------------------------
	.section	.nv.constant0._ZN5flash16flash_fwd_kernelI23Flash_fwd_kernel_traitsILi96ELi128ELi64ELi4ELb0ELb0EN7cutlass10bfloat16_tE19Flash_kernel_traitsILi96ELi128ELi64ELi4ES3_EELb0ELb0ELb0ELb0ELb1ELb1ELb1ELb0EEEvNS_16Flash_fwd_paramsE,"a",@progbits
	.sectionflags	@""
	.align	4
.nv.constant0._ZN5flash16flash_fwd_kernelI23Flash_fwd_kernel_traitsILi96ELi128ELi64ELi4ELb0ELb0EN7cutlass10bfloat16_tE19Flash_kernel_traitsILi96ELi128ELi64ELi4ES3_EELb0ELb0ELb0ELb0ELb1ELb1ELb1ELb0EEEvNS_16Flash_fwd_paramsE:
	.zero		1360


//--------------------- .nv.constant0._ZN5flash16flash_fwd_kernelI23Flash_fwd_kernel_traitsILi96ELi128ELi64ELi4ELb0ELb0EN7cutlass10bfloat16_tE19Flash_kernel_traitsILi96ELi128ELi64ELi4ES3_EELb1ELb0ELb0ELb1ELb0ELb0ELb0ELb0EEEvNS_16Flash_fwd_paramsE --------------------------
	.section	.nv.constant0._ZN5flash16flash_fwd_kernelI23Flash_fwd_kernel_traitsILi96ELi128ELi64ELi4ELb0ELb0EN7cutlass10bfloat16_tE19Flash_kernel_traitsILi96ELi128ELi64ELi4ES3_EELb1ELb0ELb0ELb1ELb0ELb0ELb0ELb0EEEvNS_16Flash_fwd_paramsE,"a",@progbits
	.sectionflags	@""
	.align	4
.nv.constant0._ZN5flash16flash_fwd_kernelI23Flash_fwd_kernel_traitsILi96ELi128ELi64ELi4ELb0ELb0EN7cutlass10bfloat16_tE19Flash_kernel_traitsILi96ELi128ELi64ELi4ES3_EELb1ELb0ELb0ELb1ELb0ELb0ELb0ELb0EEEvNS_16Flash_fwd_paramsE:
	.zero		1360


//--------------------- .nv.constant0._ZN5flash16flash_fwd_kernelI23Flash_fwd_kernel_traitsILi96ELi128ELi64ELi4ELb0ELb0EN7cutlass10bfloat16_tE19Flash_kernel_traitsILi96ELi128ELi64ELi4ES3_EELb1ELb0ELb0ELb0ELb0ELb0ELb0ELb1EEEvNS_16Flash_fwd_paramsE --------------------------
	.section	.nv.constant0._ZN5flash16flash_fwd_kernelI23Flash_fwd_kernel_traitsILi96ELi128ELi64ELi4ELb0ELb0EN7cutlass10bfloat16_tE19Flash_kernel_traitsILi96ELi128ELi64ELi4ES3_EELb1ELb0ELb0ELb0ELb0ELb0ELb0ELb1EEEvNS_16Flash_fwd_paramsE,"a",@progbits
	.sectionflags	@""
	.align	4
.nv.constant0._ZN5flash16flash_fwd_kernelI23Flash_fwd_kernel_traitsILi96ELi128ELi64ELi4ELb0ELb0EN7cutlass10bfloat16_tE19Flash_kernel_traitsILi96ELi128ELi64ELi4ES3_EELb1ELb0ELb0ELb0ELb0ELb0ELb0ELb1EEEvNS_16Flash_fwd_paramsE:
	.zero		1360


//--------------------- .nv.constant0._ZN5flash16flash_fwd_kernelI23Flash_fwd_kernel_traitsILi96ELi128ELi64ELi4ELb0ELb0EN7cutlass10bfloat16_tE19Flash_kernel_traitsILi96ELi128ELi64ELi4ES3_EELb0ELb0ELb0ELb0ELb0ELb0ELb1ELb0EEEvNS_16Flash_fwd_paramsE --------------------------
	.section	.nv.constant0._ZN5flash16flash_fwd_kernelI23Flash_fwd_kernel_traitsILi96ELi128ELi64ELi4ELb0ELb0EN7cutlass10bfloat16_tE19Flash_kernel_traitsILi96ELi128ELi64ELi4ES3_EELb0ELb0ELb0ELb0ELb0ELb0ELb1ELb0EEEvNS_16Flash_fwd_paramsE,"a",@progbits
	.sectionflags	@""
	.align	4
.nv.constant0._ZN5flash16flash_fwd_kernelI23Flash_fwd_kernel_traitsILi96ELi128ELi64ELi4ELb0ELb0EN7cutlass10bfloat16_tE19Flash_kernel_traitsILi96ELi128ELi64ELi4ES3_EELb0ELb0ELb0ELb0ELb0ELb0ELb1ELb0EEEvNS_16Flash_fwd_paramsE:
	.zero		1360


//--------------------- .nv.constant0._ZN5flash16flash_fwd_kernelI23Flash_fwd_kernel_traitsILi96ELi128ELi64ELi4ELb0ELb0EN7cutlass10bfloat16_tE19Flash_kernel_traitsILi96ELi128ELi64ELi4ES3_EELb1ELb0ELb0ELb1ELb0ELb0ELb0ELb1EEEvNS_16Flash_fwd_paramsE --------------------------
	.section	.nv.constant0._ZN5flash16flash_fwd_kernelI23Flash_fwd_kernel_traitsILi96ELi128ELi64ELi4ELb0ELb0EN7cutlass10bfloat16_tE19Flash_kernel_traitsILi96ELi128ELi64ELi4ES3_EELb1ELb0ELb0ELb1ELb0ELb0ELb0ELb1EEEvNS_16Flash_fwd_paramsE,"a",@progbits
	.sectionflags	@""
	.align	4
.nv.constant0._ZN5flash16flash_fwd_kernelI23Flash_fwd_kernel_traitsILi96ELi128ELi64ELi4ELb0ELb0EN7cutlass10bfloat16_tE19Flash_kernel_traitsILi96ELi128ELi64ELi4ES3_EELb1ELb0ELb0ELb1ELb0ELb0ELb0ELb1EEEvNS_16Flash_fwd_paramsE:
	.zero		1360


//--------------------- .nv.constant0._ZN5flash16flash_fwd_kernelI23Flash_fwd_kernel_traitsILi96ELi128ELi64ELi4ELb0ELb0EN7cutlass10bfloat16_tE19Flash_kernel_traitsILi96ELi128ELi64ELi4ES3_EELb0ELb0ELb0ELb1ELb0ELb0ELb1ELb0EEEvNS_16Flash_fwd_paramsE --------------------------
	.section	.nv.constant0._ZN5flash16flash_fwd_kernelI23Flash_fwd_kernel_traitsILi96ELi128ELi64ELi4ELb0ELb0EN7cutlass10bfloat16_tE19Flash_kernel_traitsILi96ELi128ELi64ELi4ES3_EELb0ELb0ELb0ELb1ELb0ELb0ELb1ELb0EEEvNS_16Flash_fwd_paramsE,"a",@progbits
	.sectionflags	@""
	.align	4
.nv.constant0._ZN5flash16flash_fwd_kernelI23Flash_fwd_kernel_traitsILi96ELi128ELi64ELi4ELb0ELb0EN7cutlass10bfloat16_tE19Flash_kernel_traitsILi96ELi128ELi64ELi4ES3_EELb0ELb0ELb0ELb1ELb0ELb0ELb1ELb0EEEvNS_16Flash_fwd_paramsE:
	.zero		1360


//--------------------- .nv.constant0._ZN5flash16flash_fwd_kernelI23Flash_fwd_kernel_traitsILi96ELi128ELi64ELi4ELb0ELb0EN7cutlass10bfloat16_tE19Flash_kernel_traitsILi96ELi128ELi64ELi4ES3_EELb1ELb0ELb1ELb0ELb0ELb1ELb0ELb0EEEvNS_16Flash_fwd_paramsE --------------------------
	.section	.nv.constant0._ZN5flash16flash_fwd_kernelI23Flash_fwd_kernel_traitsILi96ELi128ELi64ELi4ELb0ELb0EN7cutlass10bfloat16_tE19Flash_kernel_traitsILi96ELi128ELi64ELi4ES3_EELb1ELb0ELb1ELb0ELb0ELb1ELb0ELb0EEEvNS_16Flash_fwd_paramsE,"a",@progbits
	.sectionflags	@""
	.align	4
.nv.constant0._ZN5flash16flash_fwd_kernelI23Flash_fwd_kernel_traitsILi96ELi128ELi64ELi4ELb0ELb0EN7cutlass10bfloat16_tE19Flash_kernel_traitsILi96ELi128ELi64ELi4ES3_EELb1ELb0ELb1ELb0ELb0ELb1ELb0ELb0EEEvNS_16Flash_fwd_paramsE:
	.zero		1360


//--------------------- .nv.constant0._ZN5flash16flash_fwd_kernelI23Flash_fwd_kernel_traitsILi96ELi128ELi64ELi4ELb0ELb0EN7cutlass10bfloat16_tE19Flash_kernel_traitsILi96ELi128ELi64ELi4ES3_EELb0ELb0ELb1ELb0ELb0ELb1ELb1ELb0EEEvNS_16Flash_fwd_paramsE --------------------------
	.section	.nv.constant0._ZN5flash16flash_fwd_kernelI23Flash_fwd_kernel_traitsILi96ELi128ELi64ELi4ELb0ELb0EN7cutlass10bfloat16_tE19Flash_kernel_traitsILi96ELi128ELi64ELi4ES3_EELb0ELb0ELb1ELb0ELb0ELb1ELb1ELb0EEEvNS_16Flash_fwd_paramsE,"a",@progbits
	.sectionflags	@""
	.align	4
.nv.constant0._ZN5flash16flash_fwd_kernelI23Flash_fwd_kernel_traitsILi96ELi128ELi64ELi4ELb0ELb0EN7cutlass10bfloat16_tE19Flash_kernel_traitsILi96ELi128ELi64ELi4ES3_EELb0ELb0ELb1ELb0ELb0ELb1ELb1ELb0EEEvNS_16Flash_fwd_paramsE:
	.zero		1360


//--------------------- .nv.constant0._ZN5flash16flash_fwd_kernelI23Flash_fwd_kernel_traitsILi96ELi128ELi64ELi4ELb0ELb0EN7cutlass10bfloat16_tE19Flash_kernel_traitsILi96ELi128ELi64ELi4ES3_EELb1ELb0ELb1ELb1ELb0ELb0ELb0ELb0EEEvNS_16Flash_fwd_paramsE --------------------------
	.section	.nv.constant0._ZN5flash16flash_fwd_kernelI23Flash_fwd_kernel_traitsILi96ELi128ELi64ELi4ELb0ELb0EN7cutlass10bfloat16_tE19Flash_kernel_traitsILi96ELi128ELi64ELi4ES3_EELb1ELb0ELb1ELb1ELb0ELb0ELb0ELb0EEEvNS_16Flash_fwd_paramsE,"a",@progbits
	.sectionflags	@""
	.align	4
.nv.constant0._ZN5flash16flash_fwd_kernelI23Flash_fwd_kernel_traitsILi96ELi128ELi64ELi4ELb0ELb0EN7cutlass10bfloat16_tE19Flash_kernel_traitsILi96ELi128ELi64ELi4ES3_EELb1ELb0ELb1ELb1ELb0ELb0ELb0ELb0EEEvNS_16Flash_fwd_paramsE:
	.zero		1360


//--------------------- .nv.constant0._ZN5flash16flash_fwd_kernelI23Flash_fwd_kernel_traitsILi96ELi128ELi64ELi4ELb0ELb0EN7cutlass10bfloat16_tE19Flash_kernel_traitsILi96ELi128ELi64ELi4ES3_EELb1ELb0ELb1ELb0ELb0ELb0ELb0ELb1EEEvNS_16Flash_fwd_paramsE --------------------------
	.section	.nv.constant0._ZN5flash16flash_fwd_kernelI23Flash_fwd_kernel_traitsILi96ELi128ELi64ELi4ELb0ELb0EN7cutlass10bfloat16_tE19Flash_kernel_traitsILi96ELi128ELi64ELi4ES3_EELb1ELb0ELb1ELb0ELb0ELb0ELb0ELb1EEEvNS_16Flash_fwd_paramsE,"a",@progbits
	.sectionflags	@""
	.align	4
.nv.constant0._ZN5flash16flash_fwd_kernelI23Flash_fwd_kernel_traitsILi96ELi128ELi64ELi4ELb0ELb0EN7cutlass10bfloat16_tE19Flash_kernel_traitsILi96ELi128ELi64ELi4ES3_EELb1ELb0ELb1ELb0ELb0ELb0ELb0ELb1EEEvNS_16Flash_fwd_paramsE:
	.zero		1360


//--------------------- .nv.constant0._ZN5flash16flash_fwd_kernelI23Flash_fwd_kernel_traitsILi96ELi128ELi64ELi4ELb0ELb0EN7cutlass10bfloat16_tE19Flash_kernel_traitsILi96ELi128ELi64ELi4ES3_EELb0ELb0ELb1ELb0ELb0ELb0ELb1ELb0EEEvNS_16Flash_fwd_paramsE --------------------------
	.section	.nv.constant0._ZN5flash16flash_fwd_kernelI23Flash_fwd_kernel_traitsILi96ELi128ELi64ELi4ELb0ELb0EN7cutlass10bfloat16_tE19Flash_kernel_traitsILi96ELi128ELi64ELi4ES3_EELb0ELb0ELb1ELb0ELb0ELb0ELb1ELb0EEEvNS_16Flash_fwd_paramsE,"a",@progbits
	.sectionflags	@""
	.align	4
.nv.constant0._ZN5flash16flash_fwd_kernelI23Flash_fwd_kernel_traitsILi96ELi128ELi64ELi4ELb0ELb0EN7cutlass10bfloat16_tE19Flash_kernel_traitsILi96ELi128ELi64ELi4ES3_EELb0ELb0ELb1ELb0ELb0ELb0ELb1ELb0EEEvNS_16Flash_fwd_paramsE:
	.zero		1360


//--------------------- .nv.constant0._ZN5flash16flash_fwd_kernelI23Flash_fwd_kernel_traitsILi96ELi128ELi64ELi4ELb0ELb0EN7cutlass10bfloat16_tE19Flash_kernel_traitsILi96ELi128ELi64ELi4ES3_EELb1ELb0ELb1ELb1ELb0ELb0ELb0ELb1EEEvNS_16Flash_fwd_paramsE --------------------------
	.section	.nv.constant0._ZN5flash16flash_fwd_kernelI23Flash_fwd_kernel_traitsILi96ELi128ELi64ELi4ELb0ELb0EN7cutlass10bfloat16_tE19Flash_kernel_traitsILi96ELi128ELi64ELi4ES3_EELb1ELb0ELb1ELb1ELb0ELb0ELb0ELb1EEEvNS_16Flash_fwd_paramsE,"a",@progbits
	.sectionflags	@""
	.align	4
.nv.constant0._ZN5flash16flash_fwd_kernelI23Flash_fwd_kernel_traitsILi96ELi128ELi64ELi4ELb0ELb0EN7cutlass10bfloat16_tE19Flash_kernel_traitsILi96ELi128ELi64ELi4ES3_EELb1ELb0ELb1ELb1ELb0ELb0ELb0ELb1EEEvNS_16Flash_fwd_paramsE:
	.zero		1360


//--------------------- .nv.constant0._ZN5flash16flash_fwd_kernelI23Flash_fwd_kernel_traitsILi96ELi128ELi64ELi4ELb0ELb0EN7cutlass10bfloat16_tE19Flash_kernel_traitsILi96ELi128ELi64ELi4ES3_EELb0ELb0ELb1ELb1ELb0ELb0ELb1ELb0EEEvNS_16Flash_fwd_paramsE --------------------------
	.section	.nv.constant0._ZN5flash16flash_fwd_kernelI23Flash_fwd_kernel_traitsILi96ELi128ELi64ELi4ELb0ELb0EN7cutlass10bfloat16_tE19Flash_kernel_traitsILi96ELi128ELi64ELi4ES3_EELb0ELb0ELb1ELb1ELb0ELb0ELb1ELb0EEEvNS_16Flash_fwd_paramsE,"a",@progbits
	.sectionflags	@""
	.align	4
.nv.constant0._ZN5flash16flash_fwd_kernelI23Flash_fwd_kernel_traitsILi96ELi128ELi64ELi4ELb0ELb0EN7cutlass10bfloat16_tE19Flash_kernel_traitsILi96ELi128ELi64ELi4ES3_EELb0ELb0ELb1ELb1ELb0ELb0ELb1ELb0EEEvNS_16Flash_fwd_paramsE:
	.zero		1360


//--------------------- SYMBOLS --------------------------

	.type		.nv.reservedSmem.offset0,@object
	.size		.nv.reservedSmem.offset0,0x4
	.type		.nv.reservedSmem.cap,@object
	.size		.nv.reservedSmem.cap,0x4
